	.target	sm_80

	.elftype	@"ET_EXEC"


//--------------------- .note.nv.tkinfo           --------------------------
	.section	.note.nv.tkinfo,"",@"SHT_NOTE"
	.sectionflags	@"SHF_NOTE_NV_TKINFO"
	.tkinfo
        /*0018*/ 	.word	0x00000002
        /*0030*/ 	.string	""
        /*0030*/ 	.string	"ptxas"
        /*0030*/ 	.string	"Cuda compilation tools, release 13.0, V13.0.88"
        /*0030*/ 	.string	"Build cuda_13.0.r13.0/compiler.36424714_0"
        /*0030*/ 	.string	"-arch sm_80 -m 64 "



//--------------------- .note.nv.cuinfo           --------------------------
	.section	.note.nv.cuinfo,"",@"SHT_NOTE"
	.sectionflags	@"SHF_NOTE_NV_CUINFO"
        /*0018*/ 	.short	0x0002
        /*001a*/ 	.short	0x0050
        /*001c*/ 	.short	0x0082
	.zero		2


//--------------------- .nv.info                  --------------------------
	.section	.nv.info,"",@"SHT_CUDA_INFO"
	.align	4


	//----- nvinfo : EIATTR_REGCOUNT
	.align		4
        /*0000*/ 	.byte	0x04, 0x2f
        /*0002*/ 	.short	(.L_12 - .L_11)
	.align		4
.L_11:
        /*0004*/ 	.word	index@(_ZN7cutlass13device_kernelIN5flash19enable_sm80_to_sm89INS1_16FlashAttnFwdSm80INS1_25CollectiveMainloopFwdSm80ILi4ELi1ELb0EN4cute5tupleIJNS5_1CILi128EEENS7_ILi112EEENS7_ILi64EEEEEELi64ENS_6half_tEfNS_4arch4Sm80ELb1ELb0ELb0ELb1ELb1ELb1ELb1ELb0EEENS1_21CollectiveEpilogueFwdINS6_IJS8_SA_S9_EEENS6_IJNS7_ILi1EEESI_SI_EEESC_SE_Li128ELb1ELb1ELb0ELb0EEENS1_19SingleTileSchedulerILb1ELb0ELb1ELi128EEEEEEEEEvNT_6ParamsE)
        /*0008*/ 	.word	0x000000ff


	//----- nvinfo : EIATTR_FRAME_SIZE
	.align		4
.L_12:
        /*000c*/ 	.byte	0x04, 0x11
        /*000e*/ 	.short	(.L_14 - .L_13)
	.align		4
.L_13:
        /*0010*/ 	.word	index@(_ZN7cutlass13device_kernelIN5flash19enable_sm80_to_sm89INS1_16FlashAttnFwdSm80INS1_25CollectiveMainloopFwdSm80ILi4ELi1ELb0EN4cute5tupleIJNS5_1CILi128EEENS7_ILi112EEENS7_ILi64EEEEEELi64ENS_6half_tEfNS_4arch4Sm80ELb1ELb0ELb0ELb1ELb1ELb1ELb1ELb0EEENS1_21CollectiveEpilogueFwdINS6_IJS8_SA_S9_EEENS6_IJNS7_ILi1EEESI_SI_EEESC_SE_Li128ELb1ELb1ELb0ELb0EEENS1_19SingleTileSchedulerILb1ELb0ELb1ELi128EEEEEEEEEvNT_6ParamsE)
        /*0014*/ 	.word	0x00000050


	//----- nvinfo : EIATTR_REGCOUNT
	.align		4
.L_14:
        /*0018*/ 	.byte	0x04, 0x2f
        /*001a*/ 	.short	(.L_16 - .L_15)
	.align		4
.L_15:
        /*001c*/ 	.word	index@(_ZN7cutlass13device_kernelIN5flash19enable_sm80_to_sm89INS1_16FlashAttnFwdSm80INS1_25CollectiveMainloopFwdSm80ILi4ELi1ELb0EN4cute5tupleIJNS5_1CILi128EEENS7_ILi112EEENS7_ILi64EEEEEELi64ENS_6half_tEfNS_4arch4Sm80ELb1ELb0ELb0ELb1ELb1ELb0ELb1ELb0EEENS1_21CollectiveEpilogueFwdINS6_IJS8_SA_S9_EEENS6_IJNS7_ILi1EEESI_SI_EEESC_SE_Li128ELb1ELb1ELb0ELb0EEENS1_19SingleTileSchedulerILb1ELb0ELb1ELi128EEEEEEEEEvNT_6ParamsE)
        /*0020*/ 	.word	0x000000ff


	//----- nvinfo : EIATTR_FRAME_SIZE
	.align		4
.L_16:
        /*0024*/ 	.byte	0x04, 0x11
        /*0026*/ 	.short	(.L_18 - .L_17)
	.align		4
.L_17:
        /*0028*/ 	.word	index@(_ZN7cutlass13device_kernelIN5flash19enable_sm80_to_sm89INS1_16FlashAttnFwdSm80INS1_25CollectiveMainloopFwdSm80ILi4ELi1ELb0EN4cute5tupleIJNS5_1CILi128EEENS7_ILi112EEENS7_ILi64EEEEEELi64ENS_6half_tEfNS_4arch4Sm80ELb1ELb0ELb0ELb1ELb1ELb0ELb1ELb0EEENS1_21CollectiveEpilogueFwdINS6_IJS8_SA_S9_EEENS6_IJNS7_ILi1EEESI_SI_EEESC_SE_Li128ELb1ELb1ELb0ELb0EEENS1_19SingleTileSchedulerILb1ELb0ELb1ELi128EEEEEEEEEvNT_6ParamsE)
        /*002c*/ 	.word	0x00000068


	//----- nvinfo : EIATTR_REGCOUNT
	.align		4
.L_18:
        /*0030*/ 	.byte	0x04, 0x2f
        /*0032*/ 	.short	(.L_20 - .L_19)
	.align		4
.L_19:
        /*0034*/ 	.word	index@(_ZN7cutlass13device_kernelIN5flash19enable_sm80_to_sm89INS1_16FlashAttnFwdSm80INS1_25CollectiveMainloopFwdSm80ILi4ELi1ELb0EN4cute5tupleIJNS5_1CILi128EEENS7_ILi112EEENS7_ILi64EEEEEELi64ENS_6half_tEfNS_4arch4Sm80ELb1ELb0ELb0ELb0ELb1ELb0ELb1ELb0EEENS1_21CollectiveEpilogueFwdINS6_IJS8_SA_S9_EEENS6_IJNS7_ILi1EEESI_SI_EEESC_SE_Li128ELb0ELb1ELb0ELb0EEENS1_30DynamicPersistentTileSchedulerILi128ELi128ELb0ELb1ELb0EEEEEEEEEvNT_6ParamsE)
        /*0038*/ 	.word	0x000000ff


	//----- nvinfo : EIATTR_FRAME_SIZE
	.align		4
.L_20:
        /*003c*/ 	.byte	0x04, 0x11
        /*003e*/ 	.short	(.L_22 - .L_21)
	.align		4
.L_21:
        /*0040*/ 	.word	index@($__internal_3_$__cuda_sm70_shflsync_idx_p)
        /*0044*/ 	.word	0x00000000


	//----- nvinfo : EIATTR_FRAME_SIZE
	.align		4
.L_22:
        /*0048*/ 	.byte	0x04, 0x11
        /*004a*/ 	.short	(.L_24 - .L_23)
	.align		4
.L_23:
        /*004c*/ 	.word	index@($__internal_2_$__cuda_sm70_shflsync_bfly_p)
        /*0050*/ 	.word	0x00000000


	//----- nvinfo : EIATTR_FRAME_SIZE
	.align		4
.L_24:
        /*0054*/ 	.byte	0x04, 0x11
        /*0056*/ 	.short	(.L_26 - .L_25)
	.align		4
.L_25:
        /*0058*/ 	.word	index@(_ZN7cutlass13device_kernelIN5flash19enable_sm80_to_sm89INS1_16FlashAttnFwdSm80INS1_25CollectiveMainloopFwdSm80ILi4ELi1ELb0EN4cute5tupleIJNS5_1CILi128EEENS7_ILi112EEENS7_ILi64EEEEEELi64ENS_6half_tEfNS_4arch4Sm80ELb1ELb0ELb0ELb0ELb1ELb0ELb1ELb0EEENS1_21CollectiveEpilogueFwdINS6_IJS8_SA_S9_EEENS6_IJNS7_ILi1EEESI_SI_EEESC_SE_Li128ELb0ELb1ELb0ELb0EEENS1_30DynamicPersistentTileSchedulerILi128ELi128ELb0ELb1ELb0EEEEEEEEEvNT_6ParamsE)
        /*005c*/ 	.word	0x00000098


	//----- nvinfo : EIATTR_REGCOUNT
	.align		4
.L_26:
        /*0060*/ 	.byte	0x04, 0x2f
        /*0062*/ 	.short	(.L_28 - .L_27)
	.align		4
.L_27:
        /*0064*/ 	.word	index@(_ZN7cutlass13device_kernelIN5flash19enable_sm80_to_sm89INS1_16FlashAttnFwdSm80INS1_25CollectiveMainloopFwdSm80ILi4ELi1ELb0EN4cute5tupleIJNS5_1CILi128EEENS7_ILi96EEENS7_ILi64EEEEEELi64ENS_6half_tEfNS_4arch4Sm80ELb0ELb1ELb0ELb1ELb1ELb1ELb1ELb0EEENS1_21CollectiveEpilogueFwdINS6_IJS8_SA_S9_EEENS6_IJNS7_ILi1EEESI_SI_EEESC_SE_Li128ELb1ELb1ELb0ELb0EEENS1_19SingleTileSchedulerILb1ELb0ELb1ELi128EEEEEEEEEvNT_6ParamsE)
        /*0068*/ 	.word	0x000000ff


	//----- nvinfo : EIATTR_FRAME_SIZE
	.align		4
.L_28:
        /*006c*/ 	.byte	0x04, 0x11
        /*006e*/ 	.short	(.L_30 - .L_29)
	.align		4
.L_29:
        /*0070*/ 	.word	index@(_ZN7cutlass13device_kernelIN5flash19enable_sm80_to_sm89INS1_16FlashAttnFwdSm80INS1_25CollectiveMainloopFwdSm80ILi4ELi1ELb0EN4cute5tupleIJNS5_1CILi128EEENS7_ILi96EEENS7_ILi64EEEEEELi64ENS_6half_tEfNS_4arch4Sm80ELb0ELb1ELb0ELb1ELb1ELb1ELb1ELb0EEENS1_21CollectiveEpilogueFwdINS6_IJS8_SA_S9_EEENS6_IJNS7_ILi1EEESI_SI_EEESC_SE_Li128ELb1ELb1ELb0ELb0EEENS1_19SingleTileSchedulerILb1ELb0ELb1ELi128EEEEEEEEEvNT_6ParamsE)
        /*0074*/ 	.word	0x00000040


	//----- nvinfo : EIATTR_REGCOUNT
	.align		4
.L_30:
        /*0078*/ 	.byte	0x04, 0x2f
        /*007a*/ 	.short	(.L_32 - .L_31)
	.align		4
.L_31:
        /*007c*/ 	.word	index@(_ZN7cutlass13device_kernelIN5flash19enable_sm80_to_sm89INS1_16FlashAttnFwdSm80INS1_25CollectiveMainloopFwdSm80ILi4ELi1ELb0EN4cute5tupleIJNS5_1CILi128EEENS7_ILi96EEENS7_ILi64EEEEEELi64ENS_6half_tEfNS_4arch4Sm80ELb0ELb1ELb0ELb1ELb1ELb0ELb1ELb0EEENS1_21CollectiveEpilogueFwdINS6_IJS8_SA_S9_EEENS6_IJNS7_ILi1EEESI_SI_EEESC_SE_Li128ELb1ELb1ELb0ELb0EEENS1_19SingleTileSchedulerILb1ELb0ELb1ELi128EEEEEEEEEvNT_6ParamsE)
        /*0080*/ 	.word	0x000000ff


	//----- nvinfo : EIATTR_FRAME_SIZE
	.align		4
.L_32:
        /*0084*/ 	.byte	0x04, 0x11
        /*0086*/ 	.short	(.L_34 - .L_33)
	.align		4
.L_33:
        /*0088*/ 	.word	index@(_ZN7cutlass13device_kernelIN5flash19enable_sm80_to_sm89INS1_16FlashAttnFwdSm80INS1_25CollectiveMainloopFwdSm80ILi4ELi1ELb0EN4cute5tupleIJNS5_1CILi128EEENS7_ILi96EEENS7_ILi64EEEEEELi64ENS_6half_tEfNS_4arch4Sm80ELb0ELb1ELb0ELb1ELb1ELb0ELb1ELb0EEENS1_21CollectiveEpilogueFwdINS6_IJS8_SA_S9_EEENS6_IJNS7_ILi1EEESI_SI_EEESC_SE_Li128ELb1ELb1ELb0ELb0EEENS1_19SingleTileSchedulerILb1ELb0ELb1ELi128EEEEEEEEEvNT_6ParamsE)
        /*008c*/ 	.word	0x00000000


	//----- nvinfo : EIATTR_REGCOUNT
	.align		4
.L_34:
        /*0090*/ 	.byte	0x04, 0x2f
        /*0092*/ 	.short	(.L_36 - .L_35)
	.align		4
.L_35:
        /*0094*/ 	.word	index@(_ZN7cutlass13device_kernelIN5flash19enable_sm80_to_sm89INS1_16FlashAttnFwdSm80INS1_25CollectiveMainloopFwdSm80ILi4ELi1ELb0EN4cute5tupleIJNS5_1CILi128EEENS7_ILi96EEENS7_ILi64EEEEEELi64ENS_6half_tEfNS_4arch4Sm80ELb0ELb1ELb0ELb0ELb1ELb0ELb1ELb0EEENS1_21CollectiveEpilogueFwdINS6_IJS8_SA_S9_EEENS6_IJNS7_ILi1EEESI_SI_EEESC_SE_Li128ELb0ELb1ELb0ELb0EEENS1_19SingleTileSchedulerILb0ELb0ELb1ELi128EEEEEEEEEvNT_6ParamsE)
        /*0098*/ 	.word	0x000000ff


	//----- nvinfo : EIATTR_FRAME_SIZE
	.align		4
.L_36:
        /*009c*/ 	.byte	0x04, 0x11
        /*009e*/ 	.short	(.L_38 - .L_37)
	.align		4
.L_37:
        /*00a0*/ 	.word	index@(_ZN7cutlass13device_kernelIN5flash19enable_sm80_to_sm89INS1_16FlashAttnFwdSm80INS1_25CollectiveMainloopFwdSm80ILi4ELi1ELb0EN4cute5tupleIJNS5_1CILi128EEENS7_ILi96EEENS7_ILi64EEEEEELi64ENS_6half_tEfNS_4arch4Sm80ELb0ELb1ELb0ELb0ELb1ELb0ELb1ELb0EEENS1_21CollectiveEpilogueFwdINS6_IJS8_SA_S9_EEENS6_IJNS7_ILi1EEESI_SI_EEESC_SE_Li128ELb0ELb1ELb0ELb0EEENS1_19SingleTileSchedulerILb0ELb0ELb1ELi128EEEEEEEEEvNT_6ParamsE)
        /*00a4*/ 	.word	0x00000008


	//----- nvinfo : EIATTR_REGCOUNT
	.align		4
.L_38:
        /*00a8*/ 	.byte	0x04, 0x2f
        /*00aa*/ 	.short	(.L_40 - .L_39)
	.align		4
.L_39:
        /*00ac*/ 	.word	index@(_ZN7cutlass13device_kernelIN5flash19enable_sm80_to_sm89INS1_16FlashAttnFwdSm80INS1_25CollectiveMainloopFwdSm80ILi4ELi1ELb0EN4cute5tupleIJNS5_1CILi128EEENS7_ILi112EEENS7_ILi64EEEEEELi64ENS_6half_tEfNS_4arch4Sm80ELb0ELb0ELb0ELb1ELb1ELb1ELb1ELb0EEENS1_21CollectiveEpilogueFwdINS6_IJS8_SA_S9_EEENS6_IJNS7_ILi1EEESI_SI_EEESC_SE_Li128ELb1ELb1ELb0ELb0EEENS1_19SingleTileSchedulerILb1ELb0ELb1ELi128EEEEEEEEEvNT_6ParamsE)
        /*00b0*/ 	.word	0x000000ff


	//----- nvinfo : EIATTR_FRAME_SIZE
	.align		4
.L_40:
        /*00b4*/ 	.byte	0x04, 0x11
        /*00b6*/ 	.short	(.L_42 - .L_41)
	.align		4
.L_41:
        /*00b8*/ 	.word	index@(_ZN7cutlass13device_kernelIN5flash19enable_sm80_to_sm89INS1_16FlashAttnFwdSm80INS1_25CollectiveMainloopFwdSm80ILi4ELi1ELb0EN4cute5tupleIJNS5_1CILi128EEENS7_ILi112EEENS7_ILi64EEEEEELi64ENS_6half_tEfNS_4arch4Sm80ELb0ELb0ELb0ELb1ELb1ELb1ELb1ELb0EEENS1_21CollectiveEpilogueFwdINS6_IJS8_SA_S9_EEENS6_IJNS7_ILi1EEESI_SI_EEESC_SE_Li128ELb1ELb1ELb0ELb0EEENS1_19SingleTileSchedulerILb1ELb0ELb1ELi128EEEEEEEEEvNT_6ParamsE)
        /*00bc*/ 	.word	0x00000038


	//----- nvinfo : EIATTR_REGCOUNT
	.align		4
.L_42:
        /*00c0*/ 	.byte	0x04, 0x2f
        /*00c2*/ 	.short	(.L_44 - .L_43)
	.align		4
.L_43:
        /*00c4*/ 	.word	index@(_ZN7cutlass13device_kernelIN5flash19enable_sm80_to_sm89INS1_16FlashAttnFwdSm80INS1_25CollectiveMainloopFwdSm80ILi4ELi1ELb0EN4cute5tupleIJNS5_1CILi128EEENS7_ILi112EEENS7_ILi64EEEEEELi64ENS_6half_tEfNS_4arch4Sm80ELb0ELb0ELb0ELb1ELb1ELb0ELb1ELb0EEENS1_21CollectiveEpilogueFwdINS6_IJS8_SA_S9_EEENS6_IJNS7_ILi1EEESI_SI_EEESC_SE_Li128ELb1ELb1ELb0ELb0EEENS1_19SingleTileSchedulerILb1ELb0ELb1ELi128EEEEEEEEEvNT_6ParamsE)
        /*00c8*/ 	.word	0x000000ff


	//----- nvinfo : EIATTR_FRAME_SIZE
	.align		4
.L_44:
        /*00cc*/ 	.byte	0x04, 0x11
        /*00ce*/ 	.short	(.L_46 - .L_45)
	.align		4
.L_45:
        /*00d0*/ 	.word	index@(_ZN7cutlass13device_kernelIN5flash19enable_sm80_to_sm89INS1_16FlashAttnFwdSm80INS1_25CollectiveMainloopFwdSm80ILi4ELi1ELb0EN4cute5tupleIJNS5_1CILi128EEENS7_ILi112EEENS7_ILi64EEEEEELi64ENS_6half_tEfNS_4arch4Sm80ELb0ELb0ELb0ELb1ELb1ELb0ELb1ELb0EEENS1_21CollectiveEpilogueFwdINS6_IJS8_SA_S9_EEENS6_IJNS7_ILi1EEESI_SI_EEESC_SE_Li128ELb1ELb1ELb0ELb0EEENS1_19SingleTileSchedulerILb1ELb0ELb1ELi128EEEEEEEEEvNT_6ParamsE)
        /*00d4*/ 	.word	0x00000020


	//----- nvinfo : EIATTR_REGCOUNT
	.align		4
.L_46:
        /*00d8*/ 	.byte	0x04, 0x2f
        /*00da*/ 	.short	(.L_48 - .L_47)
	.align		4
.L_47:
        /*00dc*/ 	.word	index@(_ZN7cutlass13device_kernelIN5flash19enable_sm80_to_sm89INS1_16FlashAttnFwdSm80INS1_25CollectiveMainloopFwdSm80ILi4ELi1ELb0EN4cute5tupleIJNS5_1CILi128EEENS7_ILi112EEENS7_ILi64EEEEEELi64ENS_6half_tEfNS_4arch4Sm80ELb0ELb0ELb0ELb0ELb1ELb0ELb1ELb0EEENS1_21CollectiveEpilogueFwdINS6_IJS8_SA_S9_EEENS6_IJNS7_ILi1EEESI_SI_EEESC_SE_Li128ELb0ELb1ELb0ELb0EEENS1_19SingleTileSchedulerILb0ELb0ELb1ELi128EEEEEEEEEvNT_6ParamsE)
        /*00e0*/ 	.word	0x000000ff


	//----- nvinfo : EIATTR_FRAME_SIZE
	.align		4
.L_48:
        /*00e4*/ 	.byte	0x04, 0x11
        /*00e6*/ 	.short	(.L_50 - .L_49)
	.align		4
.L_49:
        /*00e8*/ 	.word	index@(_ZN7cutlass13device_kernelIN5flash19enable_sm80_to_sm89INS1_16FlashAttnFwdSm80INS1_25CollectiveMainloopFwdSm80ILi4ELi1ELb0EN4cute5tupleIJNS5_1CILi128EEENS7_ILi112EEENS7_ILi64EEEEEELi64ENS_6half_tEfNS_4arch4Sm80ELb0ELb0ELb0ELb0ELb1ELb0ELb1ELb0EEENS1_21CollectiveEpilogueFwdINS6_IJS8_SA_S9_EEENS6_IJNS7_ILi1EEESI_SI_EEESC_SE_Li128ELb0ELb1ELb0ELb0EEENS1_19SingleTileSchedulerILb0ELb0ELb1ELi128EEEEEEEEEvNT_6ParamsE)
        /*00ec*/ 	.word	0x00000040


	//----- nvinfo : EIATTR_REGCOUNT
	.align		4
.L_50:
        /*00f0*/ 	.byte	0x04, 0x2f
        /*00f2*/ 	.short	(.L_52 - .L_51)
	.align		4
.L_51:
        /*00f4*/ 	.word	index@(_ZN7cutlass13device_kernelIN5flash19enable_sm80_to_sm89INS1_16FlashAttnFwdSm80INS1_25CollectiveMainloopFwdSm80ILi4ELi1ELb0EN4cute5tupleIJNS5_1CILi128EEENS7_ILi112EEENS7_ILi64EEEEEELi64ENS_6half_tEfNS_4arch4Sm80ELb1ELb0ELb1ELb1ELb1ELb1ELb1ELb0EEENS1_21CollectiveEpilogueFwdINS6_IJS8_SA_S9_EEENS6_IJNS7_ILi1EEESI_SI_EEESC_SE_Li128ELb1ELb1ELb0ELb0EEENS1_19SingleTileSchedulerILb1ELb0ELb1ELi128EEEEEEEEEvNT_6ParamsE)
        /*00f8*/ 	.word	0x000000ff


	//----- nvinfo : EIATTR_FRAME_SIZE
	.align		4
.L_52:
        /*00fc*/ 	.byte	0x04, 0x11
        /*00fe*/ 	.short	(.L_54 - .L_53)
	.align		4
.L_53:
        /*0100*/ 	.word	index@(_ZN7cutlass13device_kernelIN5flash19enable_sm80_to_sm89INS1_16FlashAttnFwdSm80INS1_25CollectiveMainloopFwdSm80ILi4ELi1ELb0EN4cute5tupleIJNS5_1CILi128EEENS7_ILi112EEENS7_ILi64EEEEEELi64ENS_6half_tEfNS_4arch4Sm80ELb1ELb0ELb1ELb1ELb1ELb1ELb1ELb0EEENS1_21CollectiveEpilogueFwdINS6_IJS8_SA_S9_EEENS6_IJNS7_ILi1EEESI_SI_EEESC_SE_Li128ELb1ELb1ELb0ELb0EEENS1_19SingleTileSchedulerILb1ELb0ELb1ELi128EEEEEEEEEvNT_6ParamsE)
        /*0104*/ 	.word	0x00000068


	//----- nvinfo : EIATTR_REGCOUNT
	.align		4
.L_54:
        /*0108*/ 	.byte	0x04, 0x2f
        /*010a*/ 	.short	(.L_56 - .L_55)
	.align		4
.L_55:
        /*010c*/ 	.word	index@(_ZN7cutlass13device_kernelIN5flash19enable_sm80_to_sm89INS1_16FlashAttnFwdSm80INS1_25CollectiveMainloopFwdSm80ILi4ELi1ELb0EN4cute5tupleIJNS5_1CILi128EEENS7_ILi112EEENS7_ILi64EEEEEELi64ENS_6half_tEfNS_4arch4Sm80ELb1ELb0ELb1ELb1ELb1ELb0ELb1ELb0EEENS1_21CollectiveEpilogueFwdINS6_IJS8_SA_S9_EEENS6_IJNS7_ILi1EEESI_SI_EEESC_SE_Li128ELb1ELb1ELb0ELb0EEENS1_19SingleTileSchedulerILb1ELb0ELb1ELi128EEEEEEEEEvNT_6ParamsE)
        /*0110*/ 	.word	0x000000ff


	//----- nvinfo : EIATTR_FRAME_SIZE
	.align		4
.L_56:
        /*0114*/ 	.byte	0x04, 0x11
        /*0116*/ 	.short	(.L_58 - .L_57)
	.align		4
.L_57:
        /*0118*/ 	.word	index@(_ZN7cutlass13device_kernelIN5flash19enable_sm80_to_sm89INS1_16FlashAttnFwdSm80INS1_25CollectiveMainloopFwdSm80ILi4ELi1ELb0EN4cute5tupleIJNS5_1CILi128EEENS7_ILi112EEENS7_ILi64EEEEEELi64ENS_6half_tEfNS_4arch4Sm80ELb1ELb0ELb1ELb1ELb1ELb0ELb1ELb0EEENS1_21CollectiveEpilogueFwdINS6_IJS8_SA_S9_EEENS6_IJNS7_ILi1EEESI_SI_EEESC_SE_Li128ELb1ELb1ELb0ELb0EEENS1_19SingleTileSchedulerILb1ELb0ELb1ELi128EEEEEEEEEvNT_6ParamsE)
        /*011c*/ 	.word	0x00000078


	//----- nvinfo : EIATTR_REGCOUNT
	.align		4
.L_58:
        /*0120*/ 	.byte	0x04, 0x2f
        /*0122*/ 	.short	(.L_60 - .L_59)
	.align		4
.L_59:
        /*0124*/ 	.word	index@(_ZN7cutlass13device_kernelIN5flash19enable_sm80_to_sm89INS1_16FlashAttnFwdSm80INS1_25CollectiveMainloopFwdSm80ILi4ELi1ELb0EN4cute5tupleIJNS5_1CILi128EEENS7_ILi112EEENS7_ILi64EEEEEELi64ENS_6half_tEfNS_4arch4Sm80ELb1ELb0ELb1ELb0ELb1ELb0ELb1ELb0EEENS1_21CollectiveEpilogueFwdINS6_IJS8_SA_S9_EEENS6_IJNS7_ILi1EEESI_SI_EEESC_SE_Li128ELb0ELb1ELb0ELb0EEENS1_30DynamicPersistentTileSchedulerILi128ELi128ELb0ELb1ELb0EEEEEEEEEvNT_6ParamsE)
        /*0128*/ 	.word	0x000000ff


	//----- nvinfo : EIATTR_FRAME_SIZE
	.align		4
.L_60:
        /*012c*/ 	.byte	0x04, 0x11
        /*012e*/ 	.short	(.L_62 - .L_61)
	.align		4
.L_61:
        /*0130*/ 	.word	index@($__internal_1_$__cuda_sm70_shflsync_idx_p)
        /*0134*/ 	.word	0x00000000


	//----- nvinfo : EIATTR_FRAME_SIZE
	.align		4
.L_62:
        /*0138*/ 	.byte	0x04, 0x11
        /*013a*/ 	.short	(.L_64 - .L_63)
	.align		4
.L_63:
        /*013c*/ 	.word	index@($__internal_0_$__cuda_sm70_shflsync_bfly_p)
        /*0140*/ 	.word	0x00000000


	//----- nvinfo : EIATTR_FRAME_SIZE
	.align		4
.L_64:
        /*0144*/ 	.byte	0x04, 0x11
        /*0146*/ 	.short	(.L_66 - .L_65)
	.align		4
.L_65:
        /*0148*/ 	.word	index@(_ZN7cutlass13device_kernelIN5flash19enable_sm80_to_sm89INS1_16FlashAttnFwdSm80INS1_25CollectiveMainloopFwdSm80ILi4ELi1ELb0EN4cute5tupleIJNS5_1CILi128EEENS7_ILi112EEENS7_ILi64EEEEEELi64ENS_6half_tEfNS_4arch4Sm80ELb1ELb0ELb1ELb0ELb1ELb0ELb1ELb0EEENS1_21CollectiveEpilogueFwdINS6_IJS8_SA_S9_EEENS6_IJNS7_ILi1EEESI_SI_EEESC_SE_Li128ELb0ELb1ELb0ELb0EEENS1_30DynamicPersistentTileSchedulerILi128ELi128ELb0ELb1ELb0EEEEEEEEEvNT_6ParamsE)
        /*014c*/ 	.word	0x000000a8


	//----- nvinfo : EIATTR_REGCOUNT
	.align		4
.L_66:
        /*0150*/ 	.byte	0x04, 0x2f
        /*0152*/ 	.short	(.L_68 - .L_67)
	.align		4
.L_67:
        /*0154*/ 	.word	index@(_ZN7cutlass13device_kernelIN5flash19enable_sm80_to_sm89INS1_16FlashAttnFwdSm80INS1_25CollectiveMainloopFwdSm80ILi4ELi1ELb0EN4cute5tupleIJNS5_1CILi128EEENS7_ILi96EEENS7_ILi64EEEEEELi64ENS_6half_tEfNS_4arch4Sm80ELb0ELb1ELb1ELb1ELb1ELb1ELb1ELb0EEENS1_21CollectiveEpilogueFwdINS6_IJS8_SA_S9_EEENS6_IJNS7_ILi1EEESI_SI_EEESC_SE_Li128ELb1ELb1ELb0ELb0EEENS1_19SingleTileSchedulerILb1ELb0ELb1ELi128EEEEEEEEEvNT_6ParamsE)
        /*0158*/ 	.word	0x000000ff


	//----- nvinfo : EIATTR_FRAME_SIZE
	.align		4
.L_68:
        /*015c*/ 	.byte	0x04, 0x11
        /*015e*/ 	.short	(.L_70 - .L_69)
	.align		4
.L_69:
        /*0160*/ 	.word	index@(_ZN7cutlass13device_kernelIN5flash19enable_sm80_to_sm89INS1_16FlashAttnFwdSm80INS1_25CollectiveMainloopFwdSm80ILi4ELi1ELb0EN4cute5tupleIJNS5_1CILi128EEENS7_ILi96EEENS7_ILi64EEEEEELi64ENS_6half_tEfNS_4arch4Sm80ELb0ELb1ELb1ELb1ELb1ELb1ELb1ELb0EEENS1_21CollectiveEpilogueFwdINS6_IJS8_SA_S9_EEENS6_IJNS7_ILi1EEESI_SI_EEESC_SE_Li128ELb1ELb1ELb0ELb0EEENS1_19SingleTileSchedulerILb1ELb0ELb1ELi128EEEEEEEEEvNT_6ParamsE)
        /*0164*/ 	.word	0x00000050


	//----- nvinfo : EIATTR_REGCOUNT
	.align		4
.L_70:
        /*0168*/ 	.byte	0x04, 0x2f
        /*016a*/ 	.short	(.L_72 - .L_71)
	.align		4
.L_71:
        /*016c*/ 	.word	index@(_ZN7cutlass13device_kernelIN5flash19enable_sm80_to_sm89INS1_16FlashAttnFwdSm80INS1_25CollectiveMainloopFwdSm80ILi4ELi1ELb0EN4cute5tupleIJNS5_1CILi128EEENS7_ILi96EEENS7_ILi64EEEEEELi64ENS_6half_tEfNS_4arch4Sm80ELb0ELb1ELb1ELb1ELb1ELb0ELb1ELb0EEENS1_21CollectiveEpilogueFwdINS6_IJS8_SA_S9_EEENS6_IJNS7_ILi1EEESI_SI_EEESC_SE_Li128ELb1ELb1ELb0ELb0EEENS1_19SingleTileSchedulerILb1ELb0ELb1ELi128EEEEEEEEEvNT_6ParamsE)
        /*0170*/ 	.word	0x000000ff


	//----- nvinfo : EIATTR_FRAME_SIZE
	.align		4
.L_72:
        /*0174*/ 	.byte	0x04, 0x11
        /*0176*/ 	.short	(.L_74 - .L_73)
	.align		4
.L_73:
        /*0178*/ 	.word	index@(_ZN7cutlass13device_kernelIN5flash19enable_sm80_to_sm89INS1_16FlashAttnFwdSm80INS1_25CollectiveMainloopFwdSm80ILi4ELi1ELb0EN4cute5tupleIJNS5_1CILi128EEENS7_ILi96EEENS7_ILi64EEEEEELi64ENS_6half_tEfNS_4arch4Sm80ELb0ELb1ELb1ELb1ELb1ELb0ELb1ELb0EEENS1_21CollectiveEpilogueFwdINS6_IJS8_SA_S9_EEENS6_IJNS7_ILi1EEESI_SI_EEESC_SE_Li128ELb1ELb1ELb0ELb0EEENS1_19SingleTileSchedulerILb1ELb0ELb1ELi128EEEEEEEEEvNT_6ParamsE)
        /*017c*/ 	.word	0x00000048


	//----- nvinfo : EIATTR_REGCOUNT
	.align		4
.L_74:
        /*0180*/ 	.byte	0x04, 0x2f
        /*0182*/ 	.short	(.L_76 - .L_75)
	.align		4
.L_75:
        /*0184*/ 	.word	index@(_ZN7cutlass13device_kernelIN5flash19enable_sm80_to_sm89INS1_16FlashAttnFwdSm80INS1_25CollectiveMainloopFwdSm80ILi4ELi1ELb0EN4cute5tupleIJNS5_1CILi128EEENS7_ILi96EEENS7_ILi64EEEEEELi64ENS_6half_tEfNS_4arch4Sm80ELb0ELb1ELb1ELb0ELb1ELb0ELb1ELb0EEENS1_21CollectiveEpilogueFwdINS6_IJS8_SA_S9_EEENS6_IJNS7_ILi1EEESI_SI_EEESC_SE_Li128ELb0ELb1ELb0ELb0EEENS1_19SingleTileSchedulerILb0ELb0ELb1ELi128EEEEEEEEEvNT_6ParamsE)
        /*0188*/ 	.word	0x000000ff


	//----- nvinfo : EIATTR_FRAME_SIZE
	.align		4
.L_76:
        /*018c*/ 	.byte	0x04, 0x11
        /*018e*/ 	.short	(.L_78 - .L_77)
	.align		4
.L_77:
        /*0190*/ 	.word	index@(_ZN7cutlass13device_kernelIN5flash19enable_sm80_to_sm89INS1_16FlashAttnFwdSm80INS1_25CollectiveMainloopFwdSm80ILi4ELi1ELb0EN4cute5tupleIJNS5_1CILi128EEENS7_ILi96EEENS7_ILi64EEEEEELi64ENS_6half_tEfNS_4arch4Sm80ELb0ELb1ELb1ELb0ELb1ELb0ELb1ELb0EEENS1_21CollectiveEpilogueFwdINS6_IJS8_SA_S9_EEENS6_IJNS7_ILi1EEESI_SI_EEESC_SE_Li128ELb0ELb1ELb0ELb0EEENS1_19SingleTileSchedulerILb0ELb0ELb1ELi128EEEEEEEEEvNT_6ParamsE)
        /*0194*/ 	.word	0x00000040


	//----- nvinfo : EIATTR_REGCOUNT
	.align		4
.L_78:
        /*0198*/ 	.byte	0x04, 0x2f
        /*019a*/ 	.short	(.L_80 - .L_79)
	.align		4
.L_79:
        /*019c*/ 	.word	index@(_ZN7cutlass13device_kernelIN5flash19enable_sm80_to_sm89INS1_16FlashAttnFwdSm80INS1_25CollectiveMainloopFwdSm80ILi4ELi1ELb0EN4cute5tupleIJNS5_1CILi128EEENS7_ILi112EEENS7_ILi64EEEEEELi64ENS_6half_tEfNS_4arch4Sm80ELb0ELb0ELb1ELb1ELb1ELb1ELb1ELb0EEENS1_21CollectiveEpilogueFwdINS6_IJS8_SA_S9_EEENS6_IJNS7_ILi1EEESI_SI_EEESC_SE_Li128ELb1ELb1ELb0ELb0EEENS1_19SingleTileSchedulerILb1ELb0ELb1ELi128EEEEEEEEEvNT_6ParamsE)
        /*01a0*/ 	.word	0x000000ff


	//----- nvinfo : EIATTR_FRAME_SIZE
	.align		4
.L_80:
        /*01a4*/ 	.byte	0x04, 0x11
        /*01a6*/ 	.short	(.L_82 - .L_81)
	.align		4
.L_81:
        /*01a8*/ 	.word	index@(_ZN7cutlass13device_kernelIN5flash19enable_sm80_to_sm89INS1_16FlashAttnFwdSm80INS1_25CollectiveMainloopFwdSm80ILi4ELi1ELb0EN4cute5tupleIJNS5_1CILi128EEENS7_ILi112EEENS7_ILi64EEEEEELi64ENS_6half_tEfNS_4arch4Sm80ELb0ELb0ELb1ELb1ELb1ELb1ELb1ELb0EEENS1_21CollectiveEpilogueFwdINS6_IJS8_SA_S9_EEENS6_IJNS7_ILi1EEESI_SI_EEESC_SE_Li128ELb1ELb1ELb0ELb0EEENS1_19SingleTileSchedulerILb1ELb0ELb1ELi128EEEEEEEEEvNT_6ParamsE)
        /*01ac*/ 	.word	0x00000048


	//----- nvinfo : EIATTR_REGCOUNT
	.align		4
.L_82:
        /*01b0*/ 	.byte	0x04, 0x2f
        /*01b2*/ 	.short	(.L_84 - .L_83)
	.align		4
.L_83:
        /*01b4*/ 	.word	index@(_ZN7cutlass13device_kernelIN5flash19enable_sm80_to_sm89INS1_16FlashAttnFwdSm80INS1_25CollectiveMainloopFwdSm80ILi4ELi1ELb0EN4cute5tupleIJNS5_1CILi128EEENS7_ILi112EEENS7_ILi64EEEEEELi64ENS_6half_tEfNS_4arch4Sm80ELb0ELb0ELb1ELb1ELb1ELb0ELb1ELb0EEENS1_21CollectiveEpilogueFwdINS6_IJS8_SA_S9_EEENS6_IJNS7_ILi1EEESI_SI_EEESC_SE_Li128ELb1ELb1ELb0ELb0EEENS1_19SingleTileSchedulerILb1ELb0ELb1ELi128EEEEEEEEEvNT_6ParamsE)
        /*01b8*/ 	.word	0x000000ff


	//----- nvinfo : EIATTR_FRAME_SIZE
	.align		4
.L_84:
        /*01bc*/ 	.byte	0x04, 0x11
        /*01be*/ 	.short	(.L_86 - .L_85)
	.align		4
.L_85:
        /*01c0*/ 	.word	index@(_ZN7cutlass13device_kernelIN5flash19enable_sm80_to_sm89INS1_16FlashAttnFwdSm80INS1_25CollectiveMainloopFwdSm80ILi4ELi1ELb0EN4cute5tupleIJNS5_1CILi128EEENS7_ILi112EEENS7_ILi64EEEEEELi64ENS_6half_tEfNS_4arch4Sm80ELb0ELb0ELb1ELb1ELb1ELb0ELb1ELb0EEENS1_21CollectiveEpilogueFwdINS6_IJS8_SA_S9_EEENS6_IJNS7_ILi1EEESI_SI_EEESC_SE_Li128ELb1ELb1ELb0ELb0EEENS1_19SingleTileSchedulerILb1ELb0ELb1ELi128EEEEEEEEEvNT_6ParamsE)
        /*01c4*/ 	.word	0x00000048


	//----- nvinfo : EIATTR_REGCOUNT
	.align		4
.L_86:
        /*01c8*/ 	.byte	0x04, 0x2f
        /*01ca*/ 	.short	(.L_88 - .L_87)
	.align		4
.L_87:
        /*01cc*/ 	.word	index@(_ZN7cutlass13device_kernelIN5flash19enable_sm80_to_sm89INS1_16FlashAttnFwdSm80INS1_25CollectiveMainloopFwdSm80ILi4ELi1ELb0EN4cute5tupleIJNS5_1CILi128EEENS7_ILi112EEENS7_ILi64EEEEEELi64ENS_6half_tEfNS_4arch4Sm80ELb0ELb0ELb1ELb0ELb1ELb0ELb1ELb0EEENS1_21CollectiveEpilogueFwdINS6_IJS8_SA_S9_EEENS6_IJNS7_ILi1EEESI_SI_EEESC_SE_Li128ELb0ELb1ELb0ELb0EEENS1_19SingleTileSchedulerILb0ELb0ELb1ELi128EEEEEEEEEvNT_6ParamsE)
        /*01d0*/ 	.word	0x000000ff


	//----- nvinfo : EIATTR_FRAME_SIZE
	.align		4
.L_88:
        /*01d4*/ 	.byte	0x04, 0x11
        /*01d6*/ 	.short	(.L_90 - .L_89)
	.align		4
.L_89:
        /*01d8*/ 	.word	index@(_ZN7cutlass13device_kernelIN5flash19enable_sm80_to_sm89INS1_16FlashAttnFwdSm80INS1_25CollectiveMainloopFwdSm80ILi4ELi1ELb0EN4cute5tupleIJNS5_1CILi128EEENS7_ILi112EEENS7_ILi64EEEEEELi64ENS_6half_tEfNS_4arch4Sm80ELb0ELb0ELb1ELb0ELb1ELb0ELb1ELb0EEENS1_21CollectiveEpilogueFwdINS6_IJS8_SA_S9_EEENS6_IJNS7_ILi1EEESI_SI_EEESC_SE_Li128ELb0ELb1ELb0ELb0EEENS1_19SingleTileSchedulerILb0ELb0ELb1ELi128EEEEEEEEEvNT_6ParamsE)
        /*01dc*/ 	.word	0x00000078


	//----- nvinfo : EIATTR_MIN_STACK_SIZE
	.align		4
.L_90:
        /*01e0*/ 	.byte	0x04, 0x12
        /*01e2*/ 	.short	(.L_92 - .L_91)
	.align		4
.L_91:
        /*01e4*/ 	.word	index@(_ZN7cutlass13device_kernelIN5flash19enable_sm80_to_sm89INS1_16FlashAttnFwdSm80INS1_25CollectiveMainloopFwdSm80ILi4ELi1ELb0EN4cute5tupleIJNS5_1CILi128EEENS7_ILi112EEENS7_ILi64EEEEEELi64ENS_6half_tEfNS_4arch4Sm80ELb0ELb0ELb1ELb0ELb1ELb0ELb1ELb0EEENS1_21CollectiveEpilogueFwdINS6_IJS8_SA_S9_EEENS6_IJNS7_ILi1EEESI_SI_EEESC_SE_Li128ELb0ELb1ELb0ELb0EEENS1_19SingleTileSchedulerILb0ELb0ELb1ELi128EEEEEEEEEvNT_6ParamsE)
        /*01e8*/ 	.word	0x00000078


	//----- nvinfo : EIATTR_MIN_STACK_SIZE
	.align		4
.L_92:
        /*01ec*/ 	.byte	0x04, 0x12
        /*01ee*/ 	.short	(.L_94 - .L_93)
	.align		4
.L_93:
        /*01f0*/ 	.word	index@(_ZN7cutlass13device_kernelIN5flash19enable_sm80_to_sm89INS1_16FlashAttnFwdSm80INS1_25CollectiveMainloopFwdSm80ILi4ELi1ELb0EN4cute5tupleIJNS5_1CILi128EEENS7_ILi112EEENS7_ILi64EEEEEELi64ENS_6half_tEfNS_4arch4Sm80ELb0ELb0ELb1ELb1ELb1ELb0ELb1ELb0EEENS1_21CollectiveEpilogueFwdINS6_IJS8_SA_S9_EEENS6_IJNS7_ILi1EEESI_SI_EEESC_SE_Li128ELb1ELb1ELb0ELb0EEENS1_19SingleTileSchedulerILb1ELb0ELb1ELi128EEEEEEEEEvNT_6ParamsE)
        /*01f4*/ 	.word	0x00000048


	//----- nvinfo : EIATTR_MIN_STACK_SIZE
	.align		4
.L_94:
        /*01f8*/ 	.byte	0x04, 0x12
        /*01fa*/ 	.short	(.L_96 - .L_95)
	.align		4
.L_95:
        /*01fc*/ 	.word	index@(_ZN7cutlass13device_kernelIN5flash19enable_sm80_to_sm89INS1_16FlashAttnFwdSm80INS1_25CollectiveMainloopFwdSm80ILi4ELi1ELb0EN4cute5tupleIJNS5_1CILi128EEENS7_ILi112EEENS7_ILi64EEEEEELi64ENS_6half_tEfNS_4arch4Sm80ELb0ELb0ELb1ELb1ELb1ELb1ELb1ELb0EEENS1_21CollectiveEpilogueFwdINS6_IJS8_SA_S9_EEENS6_IJNS7_ILi1EEESI_SI_EEESC_SE_Li128ELb1ELb1ELb0ELb0EEENS1_19SingleTileSchedulerILb1ELb0ELb1ELi128EEEEEEEEEvNT_6ParamsE)
        /*0200*/ 	.word	0x00000048


	//----- nvinfo : EIATTR_MIN_STACK_SIZE
	.align		4
.L_96:
        /*0204*/ 	.byte	0x04, 0x12
        /*0206*/ 	.short	(.L_98 - .L_97)
	.align		4
.L_97:
        /*0208*/ 	.word	index@(_ZN7cutlass13device_kernelIN5flash19enable_sm80_to_sm89INS1_16FlashAttnFwdSm80INS1_25CollectiveMainloopFwdSm80ILi4ELi1ELb0EN4cute5tupleIJNS5_1CILi128EEENS7_ILi96EEENS7_ILi64EEEEEELi64ENS_6half_tEfNS_4arch4Sm80ELb0ELb1ELb1ELb0ELb1ELb0ELb1ELb0EEENS1_21CollectiveEpilogueFwdINS6_IJS8_SA_S9_EEENS6_IJNS7_ILi1EEESI_SI_EEESC_SE_Li128ELb0ELb1ELb0ELb0EEENS1_19SingleTileSchedulerILb0ELb0ELb1ELi128EEEEEEEEEvNT_6ParamsE)
        /*020c*/ 	.word	0x00000040


	//----- nvinfo : EIATTR_MIN_STACK_SIZE
	.align		4
.L_98:
        /*0210*/ 	.byte	0x04, 0x12
        /*0212*/ 	.short	(.L_100 - .L_99)
	.align		4
.L_99:
        /*0214*/ 	.word	index@(_ZN7cutlass13device_kernelIN5flash19enable_sm80_to_sm89INS1_16FlashAttnFwdSm80INS1_25CollectiveMainloopFwdSm80ILi4ELi1ELb0EN4cute5tupleIJNS5_1CILi128EEENS7_ILi96EEENS7_ILi64EEEEEELi64ENS_6half_tEfNS_4arch4Sm80ELb0ELb1ELb1ELb1ELb1ELb0ELb1ELb0EEENS1_21CollectiveEpilogueFwdINS6_IJS8_SA_S9_EEENS6_IJNS7_ILi1EEESI_SI_EEESC_SE_Li128ELb1ELb1ELb0ELb0EEENS1_19SingleTileSchedulerILb1ELb0ELb1ELi128EEEEEEEEEvNT_6ParamsE)
        /*0218*/ 	.word	0x00000048


	//----- nvinfo : EIATTR_MIN_STACK_SIZE
	.align		4
.L_100:
        /*021c*/ 	.byte	0x04, 0x12
        /*021e*/ 	.short	(.L_102 - .L_101)
	.align		4
.L_101:
        /*0220*/ 	.word	index@(_ZN7cutlass13device_kernelIN5flash19enable_sm80_to_sm89INS1_16FlashAttnFwdSm80INS1_25CollectiveMainloopFwdSm80ILi4ELi1ELb0EN4cute5tupleIJNS5_1CILi128EEENS7_ILi96EEENS7_ILi64EEEEEELi64ENS_6half_tEfNS_4arch4Sm80ELb0ELb1ELb1ELb1ELb1ELb1ELb1ELb0EEENS1_21CollectiveEpilogueFwdINS6_IJS8_SA_S9_EEENS6_IJNS7_ILi1EEESI_SI_EEESC_SE_Li128ELb1ELb1ELb0ELb0EEENS1_19SingleTileSchedulerILb1ELb0ELb1ELi128EEEEEEEEEvNT_6ParamsE)
        /*0224*/ 	.word	0x00000050


	//----- nvinfo : EIATTR_MIN_STACK_SIZE
	.align		4
.L_102:
        /*0228*/ 	.byte	0x04, 0x12
        /*022a*/ 	.short	(.L_104 - .L_103)
	.align		4
.L_103:
        /*022c*/ 	.word	index@(_ZN7cutlass13device_kernelIN5flash19enable_sm80_to_sm89INS1_16FlashAttnFwdSm80INS1_25CollectiveMainloopFwdSm80ILi4ELi1ELb0EN4cute5tupleIJNS5_1CILi128EEENS7_ILi112EEENS7_ILi64EEEEEELi64ENS_6half_tEfNS_4arch4Sm80ELb1ELb0ELb1ELb0ELb1ELb0ELb1ELb0EEENS1_21CollectiveEpilogueFwdINS6_IJS8_SA_S9_EEENS6_IJNS7_ILi1EEESI_SI_EEESC_SE_Li128ELb0ELb1ELb0ELb0EEENS1_30DynamicPersistentTileSchedulerILi128ELi128ELb0ELb1ELb0EEEEEEEEEvNT_6ParamsE)
        /*0230*/ 	.word	0x000000a8


	//----- nvinfo : EIATTR_MIN_STACK_SIZE
	.align		4
.L_104:
        /*0234*/ 	.byte	0x04, 0x12
        /*0236*/ 	.short	(.L_106 - .L_105)
	.align		4
.L_105:
        /*0238*/ 	.word	index@(_ZN7cutlass13device_kernelIN5flash19enable_sm80_to_sm89INS1_16FlashAttnFwdSm80INS1_25CollectiveMainloopFwdSm80ILi4ELi1ELb0EN4cute5tupleIJNS5_1CILi128EEENS7_ILi112EEENS7_ILi64EEEEEELi64ENS_6half_tEfNS_4arch4Sm80ELb1ELb0ELb1ELb1ELb1ELb0ELb1ELb0EEENS1_21CollectiveEpilogueFwdINS6_IJS8_SA_S9_EEENS6_IJNS7_ILi1EEESI_SI_EEESC_SE_Li128ELb1ELb1ELb0ELb0EEENS1_19SingleTileSchedulerILb1ELb0ELb1ELi128EEEEEEEEEvNT_6ParamsE)
        /*023c*/ 	.word	0x00000078


	//----- nvinfo : EIATTR_MIN_STACK_SIZE
	.align		4
.L_106:
        /*0240*/ 	.byte	0x04, 0x12
        /*0242*/ 	.short	(.L_108 - .L_107)
	.align		4
.L_107:
        /*0244*/ 	.word	index@(_ZN7cutlass13device_kernelIN5flash19enable_sm80_to_sm89INS1_16FlashAttnFwdSm80INS1_25CollectiveMainloopFwdSm80ILi4ELi1ELb0EN4cute5tupleIJNS5_1CILi128EEENS7_ILi112EEENS7_ILi64EEEEEELi64ENS_6half_tEfNS_4arch4Sm80ELb1ELb0ELb1ELb1ELb1ELb1ELb1ELb0EEENS1_21CollectiveEpilogueFwdINS6_IJS8_SA_S9_EEENS6_IJNS7_ILi1EEESI_SI_EEESC_SE_Li128ELb1ELb1ELb0ELb0EEENS1_19SingleTileSchedulerILb1ELb0ELb1ELi128EEEEEEEEEvNT_6ParamsE)
        /*0248*/ 	.word	0x00000068


	//----- nvinfo : EIATTR_MIN_STACK_SIZE
	.align		4
.L_108:
        /*024c*/ 	.byte	0x04, 0x12
        /*024e*/ 	.short	(.L_110 - .L_109)
	.align		4
.L_109:
        /*0250*/ 	.word	index@(_ZN7cutlass13device_kernelIN5flash19enable_sm80_to_sm89INS1_16FlashAttnFwdSm80INS1_25CollectiveMainloopFwdSm80ILi4ELi1ELb0EN4cute5tupleIJNS5_1CILi128EEENS7_ILi112EEENS7_ILi64EEEEEELi64ENS_6half_tEfNS_4arch4Sm80ELb0ELb0ELb0ELb0ELb1ELb0ELb1ELb0EEENS1_21CollectiveEpilogueFwdINS6_IJS8_SA_S9_EEENS6_IJNS7_ILi1EEESI_SI_EEESC_SE_Li128ELb0ELb1ELb0ELb0EEENS1_19SingleTileSchedulerILb0ELb0ELb1ELi128EEEEEEEEEvNT_6ParamsE)
        /*0254*/ 	.word	0x00000040


	//----- nvinfo : EIATTR_MIN_STACK_SIZE
	.align		4
.L_110:
        /*0258*/ 	.byte	0x04, 0x12
        /*025a*/ 	.short	(.L_112 - .L_111)
	.align		4
.L_111:
        /*025c*/ 	.word	index@(_ZN7cutlass13device_kernelIN5flash19enable_sm80_to_sm89INS1_16FlashAttnFwdSm80INS1_25CollectiveMainloopFwdSm80ILi4ELi1ELb0EN4cute5tupleIJNS5_1CILi128EEENS7_ILi112EEENS7_ILi64EEEEEELi64ENS_6half_tEfNS_4arch4Sm80ELb0ELb0ELb0ELb1ELb1ELb0ELb1ELb0EEENS1_21CollectiveEpilogueFwdINS6_IJS8_SA_S9_EEENS6_IJNS7_ILi1EEESI_SI_EEESC_SE_Li128ELb1ELb1ELb0ELb0EEENS1_19SingleTileSchedulerILb1ELb0ELb1ELi128EEEEEEEEEvNT_6ParamsE)
        /*0260*/ 	.word	0x00000020


	//----- nvinfo : EIATTR_MIN_STACK_SIZE
	.align		4
.L_112:
        /*0264*/ 	.byte	0x04, 0x12
        /*0266*/ 	.short	(.L_114 - .L_113)
	.align		4
.L_113:
        /*0268*/ 	.word	index@(_ZN7cutlass13device_kernelIN5flash19enable_sm80_to_sm89INS1_16FlashAttnFwdSm80INS1_25CollectiveMainloopFwdSm80ILi4ELi1ELb0EN4cute5tupleIJNS5_1CILi128EEENS7_ILi112EEENS7_ILi64EEEEEELi64ENS_6half_tEfNS_4arch4Sm80ELb0ELb0ELb0ELb1ELb1ELb1ELb1ELb0EEENS1_21CollectiveEpilogueFwdINS6_IJS8_SA_S9_EEENS6_IJNS7_ILi1EEESI_SI_EEESC_SE_Li128ELb1ELb1ELb0ELb0EEENS1_19SingleTileSchedulerILb1ELb0ELb1ELi128EEEEEEEEEvNT_6ParamsE)
        /*026c*/ 	.word	0x00000038


	//----- nvinfo : EIATTR_MIN_STACK_SIZE
	.align		4
.L_114:
        /*0270*/ 	.byte	0x04, 0x12
        /*0272*/ 	.short	(.L_116 - .L_115)
	.align		4
.L_115:
        /*0274*/ 	.word	index@(_ZN7cutlass13device_kernelIN5flash19enable_sm80_to_sm89INS1_16FlashAttnFwdSm80INS1_25CollectiveMainloopFwdSm80ILi4ELi1ELb0EN4cute5tupleIJNS5_1CILi128EEENS7_ILi96EEENS7_ILi64EEEEEELi64ENS_6half_tEfNS_4arch4Sm80ELb0ELb1ELb0ELb0ELb1ELb0ELb1ELb0EEENS1_21CollectiveEpilogueFwdINS6_IJS8_SA_S9_EEENS6_IJNS7_ILi1EEESI_SI_EEESC_SE_Li128ELb0ELb1ELb0ELb0EEENS1_19SingleTileSchedulerILb0ELb0ELb1ELi128EEEEEEEEEvNT_6ParamsE)
        /*0278*/ 	.word	0x00000008


	//----- nvinfo : EIATTR_MIN_STACK_SIZE
	.align		4
.L_116:
        /*027c*/ 	.byte	0x04, 0x12
        /*027e*/ 	.short	(.L_118 - .L_117)
	.align		4
.L_117:
        /*0280*/ 	.word	index@(_ZN7cutlass13device_kernelIN5flash19enable_sm80_to_sm89INS1_16FlashAttnFwdSm80INS1_25CollectiveMainloopFwdSm80ILi4ELi1ELb0EN4cute5tupleIJNS5_1CILi128EEENS7_ILi96EEENS7_ILi64EEEEEELi64ENS_6half_tEfNS_4arch4Sm80ELb0ELb1ELb0ELb1ELb1ELb0ELb1ELb0EEENS1_21CollectiveEpilogueFwdINS6_IJS8_SA_S9_EEENS6_IJNS7_ILi1EEESI_SI_EEESC_SE_Li128ELb1ELb1ELb0ELb0EEENS1_19SingleTileSchedulerILb1ELb0ELb1ELi128EEEEEEEEEvNT_6ParamsE)
        /*0284*/ 	.word	0x00000000


	//----- nvinfo : EIATTR_MIN_STACK_SIZE
	.align		4
.L_118:
        /*0288*/ 	.byte	0x04, 0x12
        /*028a*/ 	.short	(.L_120 - .L_119)
	.align		4
.L_119:
        /*028c*/ 	.word	index@(_ZN7cutlass13device_kernelIN5flash19enable_sm80_to_sm89INS1_16FlashAttnFwdSm80INS1_25CollectiveMainloopFwdSm80ILi4ELi1ELb0EN4cute5tupleIJNS5_1CILi128EEENS7_ILi96EEENS7_ILi64EEEEEELi64ENS_6half_tEfNS_4arch4Sm80ELb0ELb1ELb0ELb1ELb1ELb1ELb1ELb0EEENS1_21CollectiveEpilogueFwdINS6_IJS8_SA_S9_EEENS6_IJNS7_ILi1EEESI_SI_EEESC_SE_Li128ELb1ELb1ELb0ELb0EEENS1_19SingleTileSchedulerILb1ELb0ELb1ELi128EEEEEEEEEvNT_6ParamsE)
        /*0290*/ 	.word	0x00000040


	//----- nvinfo : EIATTR_MIN_STACK_SIZE
	.align		4
.L_120:
        /*0294*/ 	.byte	0x04, 0x12
        /*0296*/ 	.short	(.L_122 - .L_121)
	.align		4
.L_121:
        /*0298*/ 	.word	index@(_ZN7cutlass13device_kernelIN5flash19enable_sm80_to_sm89INS1_16FlashAttnFwdSm80INS1_25CollectiveMainloopFwdSm80ILi4ELi1ELb0EN4cute5tupleIJNS5_1CILi128EEENS7_ILi112EEENS7_ILi64EEEEEELi64ENS_6half_tEfNS_4arch4Sm80ELb1ELb0ELb0ELb0ELb1ELb0ELb1ELb0EEENS1_21CollectiveEpilogueFwdINS6_IJS8_SA_S9_EEENS6_IJNS7_ILi1EEESI_SI_EEESC_SE_Li128ELb0ELb1ELb0ELb0EEENS1_30DynamicPersistentTileSchedulerILi128ELi128ELb0ELb1ELb0EEEEEEEEEvNT_6ParamsE)
        /*029c*/ 	.word	0x00000098


	//----- nvinfo : EIATTR_MIN_STACK_SIZE
	.align		4
.L_122:
        /*02a0*/ 	.byte	0x04, 0x12
        /*02a2*/ 	.short	(.L_124 - .L_123)
	.align		4
.L_123:
        /*02a4*/ 	.word	index@(_ZN7cutlass13device_kernelIN5flash19enable_sm80_to_sm89INS1_16FlashAttnFwdSm80INS1_25CollectiveMainloopFwdSm80ILi4ELi1ELb0EN4cute5tupleIJNS5_1CILi128EEENS7_ILi112EEENS7_ILi64EEEEEELi64ENS_6half_tEfNS_4arch4Sm80ELb1ELb0ELb0ELb1ELb1ELb0ELb1ELb0EEENS1_21CollectiveEpilogueFwdINS6_IJS8_SA_S9_EEENS6_IJNS7_ILi1EEESI_SI_EEESC_SE_Li128ELb1ELb1ELb0ELb0EEENS1_19SingleTileSchedulerILb1ELb0ELb1ELi128EEEEEEEEEvNT_6ParamsE)
        /*02a8*/ 	.word	0x00000068


	//----- nvinfo : EIATTR_MIN_STACK_SIZE
	.align		4
.L_124:
        /*02ac*/ 	.byte	0x04, 0x12
        /*02ae*/ 	.short	(.L_126 - .L_125)
	.align		4
.L_125:
        /*02b0*/ 	.word	index@(_ZN7cutlass13device_kernelIN5flash19enable_sm80_to_sm89INS1_16FlashAttnFwdSm80INS1_25CollectiveMainloopFwdSm80ILi4ELi1ELb0EN4cute5tupleIJNS5_1CILi128EEENS7_ILi112EEENS7_ILi64EEEEEELi64ENS_6half_tEfNS_4arch4Sm80ELb1ELb0ELb0ELb1ELb1ELb1ELb1ELb0EEENS1_21CollectiveEpilogueFwdINS6_IJS8_SA_S9_EEENS6_IJNS7_ILi1EEESI_SI_EEESC_SE_Li128ELb1ELb1ELb0ELb0EEENS1_19SingleTileSchedulerILb1ELb0ELb1ELi128EEEEEEEEEvNT_6ParamsE)
        /*02b4*/ 	.word	0x00000050
.L_126:


//--------------------- .nv.info._ZN7cutlass13device_kernelIN5flash19enable_sm80_to_sm89INS1_16FlashAttnFwdSm80INS1_25CollectiveMainloopFwdSm80ILi4ELi1ELb0EN4cute5tupleIJNS5_1CILi128EEENS7_ILi112EEENS7_ILi64EEEEEELi64ENS_6half_tEfNS_4arch4Sm80ELb0ELb0ELb1ELb0ELb1ELb0ELb1ELb0EEENS1_21CollectiveEpilogueFwdINS6_IJS8_SA_S9_EEENS6_IJNS7_ILi1EEESI_SI_EEESC_SE_Li128ELb0ELb1ELb0ELb0EEENS1_19SingleTileSchedulerILb0ELb0ELb1ELi128EEEEEEEEEvNT_6ParamsE --------------------------
	.section	.nv.info._ZN7cutlass13device_kernelIN5flash19enable_sm80_to_sm89INS1_16FlashAttnFwdSm80INS1_25CollectiveMainloopFwdSm80ILi4ELi1ELb0EN4cute5tupleIJNS5_1CILi128EEENS7_ILi112EEENS7_ILi64EEEEEELi64ENS_6half_tEfNS_4arch4Sm80ELb0ELb0ELb1ELb0ELb1ELb0ELb1ELb0EEENS1_21CollectiveEpilogueFwdINS6_IJS8_SA_S9_EEENS6_IJNS7_ILi1EEESI_SI_EEESC_SE_Li128ELb0ELb1ELb0ELb0EEENS1_19SingleTileSchedulerILb0ELb0ELb1ELi128EEEEEEEEEvNT_6ParamsE,"",@"SHT_CUDA_INFO"
	.sectionflags	@""
	.align	4


	//----- nvinfo : EIATTR_CUDA_API_VERSION
	.align		4
        /*0000*/ 	.byte	0x04, 0x37
        /*0002*/ 	.short	(.L_128 - .L_127)
.L_127:
        /*0004*/ 	.word	0x00000082


	//----- nvinfo : EIATTR_SW2861232_WAR
	.align		4
.L_128:
        /*0008*/ 	.byte	0x01, 0x35
	.zero		2


	//----- nvinfo : EIATTR_PARAM_CBANK
	.align		4
        /*000c*/ 	.byte	0x04, 0x0a
        /*000e*/ 	.short	(.L_130 - .L_129)
	.align		4
.L_129:
        /*0010*/ 	.word	index@(.nv.constant0._ZN7cutlass13device_kernelIN5flash19enable_sm80_to_sm89INS1_16FlashAttnFwdSm80INS1_25CollectiveMainloopFwdSm80ILi4ELi1ELb0EN4cute5tupleIJNS5_1CILi128EEENS7_ILi112EEENS7_ILi64EEEEEELi64ENS_6half_tEfNS_4arch4Sm80ELb0ELb0ELb1ELb0ELb1ELb0ELb1ELb0EEENS1_21CollectiveEpilogueFwdINS6_IJS8_SA_S9_EEENS6_IJNS7_ILi1EEESI_SI_EEESC_SE_Li128ELb0ELb1ELb0ELb0EEENS1_19SingleTileSchedulerILb0ELb0ELb1ELi128EEEEEEEEEvNT_6ParamsE)
        /*0014*/ 	.short	0x0160
        /*0016*/ 	.short	0x0418


	//----- nvinfo : EIATTR_CBANK_PARAM_SIZE
	.align		4
.L_130:
        /*0018*/ 	.byte	0x03, 0x19
        /*001a*/ 	.short	0x0418


	//----- nvinfo : EIATTR_KPARAM_INFO
	.align		4
        /*001c*/ 	.byte	0x04, 0x17
        /*001e*/ 	.short	(.L_132 - .L_131)
.L_131:
        /*0020*/ 	.word	0x00000000
        /*0024*/ 	.short	0x0000
        /*0026*/ 	.short	0x0000
        /*0028*/ 	.byte	0x00, 0xf0, 0x61, 0x10


	//----- nvinfo : EIATTR_MAXREG_COUNT
	.align		4
.L_132:
        /*002c*/ 	.byte	0x03, 0x1b
        /*002e*/ 	.short	0x00ff


	//----- nvinfo : EIATTR_NUM_BARRIERS
	.align		4
        /*0030*/ 	.byte	0x02, 0x4c
        /*0032*/ 	.byte	0x02
	.zero		1


	//----- nvinfo : EIATTR_ANNOTATIONS
	.align		4
        /*0034*/ 	.byte	0x04, 0x55
        /*0036*/ 	.short	(.L_134 - .L_133)


	//   ....[0]....
.L_133:
        /*0038*/ 	.word	0x00000001
        /*003c*/ 	.byte	0x80, 0x03, 0x00, 0x00, 0x01, 0x00, 0x00, 0x00, 0xc0, 0x03, 0x00, 0x00, 0x01, 0x00, 0x00, 0x00
        /* <DEDUP_REMOVED lines=43> */
        /*02fc*/ 	.byte	0xf0, 0xd8, 0x00, 0x00


	//----- nvinfo : EIATTR_MERCURY_ISA_VERSION
	.align		4
.L_134:
        /*0300*/ 	.byte	0x03, 0x5f
        /*0302*/ 	.short	0x0000


	//----- nvinfo : EIATTR_COOP_GROUP_MASK_REGIDS
	.align		4
        /*0304*/ 	.byte	0x04, 0x29
        /*0306*/ 	.short	(.L_136 - .L_135)


	//   ....[0]....
.L_135:
        /*0308*/ 	.word	0xffffffff


	//   ....[1]....
        /*030c*/ 	.word	0xffffffff


	//   ....[2]....
        /*0310*/ 	.word	0xffffffff


	//   ....[3]....
        /*0314*/ 	.word	0xffffffff


	//   ....[4]....
        /*0318*/ 	.word	0xffffffff


	//   ....[5]....
        /*031c*/ 	.word	0xffffffff


	//   ....[6]....
        /*0320*/ 	.word	0xffffffff


	//   ....[7]....
        /*0324*/ 	.word	0xffffffff


	//   ....[8]....
        /*0328*/ 	.word	0xffffffff


	//   ....[9]....
        /*032c*/ 	.word	0xffffffff


	//   ....[10]....
        /*0330*/ 	.word	0xffffffff


	//   ....[11]....
        /*0334*/ 	.word	0xffffffff


	//   ....[12]....
        /*0338*/ 	.word	0xffffffff


	//   ....[13]....
        /*033c*/ 	.word	0xffffffff


	//   ....[14]....
        /*0340*/ 	.word	0xffffffff


	//   ....[15]....
        /*0344*/ 	.word	0xffffffff


	//   ....[16]....
        /*0348*/ 	.word	0xffffffff


	//   ....[17]....
        /*034c*/ 	.word	0xffffffff


	//   ....[18]....
        /*0350*/ 	.word	0xffffffff


	//   ....[19]....
        /*0354*/ 	.word	0xffffffff


	//   ....[20]....
        /*0358*/ 	.word	0xffffffff


	//   ....[21]....
        /*035c*/ 	.word	0xffffffff


	//   ....[22]....
        /*0360*/ 	.word	0xffffffff


	//   ....[23]....
        /*0364*/ 	.word	0xffffffff


	//   ....[24]....
        /*0368*/ 	.word	0xffffffff


	//   ....[25]....
        /*036c*/ 	.word	0xffffffff


	//   ....[26]....
        /*0370*/ 	.word	0xffffffff


	//   ....[27]....
        /*0374*/ 	.word	0xffffffff


	//   ....[28]....
        /*0378*/ 	.word	0xffffffff


	//   ....[29]....
        /*037c*/ 	.word	0xffffffff


	//   ....[30]....
        /*0380*/ 	.word	0xffffffff


	//   ....[31]....
        /*0384*/ 	.word	0xffffffff


	//   ....[32]....
        /*0388*/ 	.word	0xffffffff


	//   ....[33]....
        /*038c*/ 	.word	0xffffffff


	//   ....[34]....
        /*0390*/ 	.word	0xffffffff


	//   ....[35]....
        /*0394*/ 	.word	0xffffffff


	//   ....[36]....
        /*0398*/ 	.word	0xffffffff


	//   ....[37]....
        /*039c*/ 	.word	0xffffffff


	//   ....[38]....
        /*03a0*/ 	.word	0xffffffff


	//   ....[39]....
        /*03a4*/ 	.word	0xffffffff


	//   ....[40]....
        /*03a8*/ 	.word	0xffffffff


	//   ....[41]....
        /*03ac*/ 	.word	0xffffffff


	//   ....[42]....
        /*03b0*/ 	.word	0xffffffff


	//   ....[43]....
        /*03b4*/ 	.word	0xffffffff


	//   ....[44]....
        /*03b8*/ 	.word	0xffffffff


	//   ....[45]....
        /*03bc*/ 	.word	0xffffffff


	//   ....[46]....
        /*03c0*/ 	.word	0xffffffff


	//   ....[47]....
        /*03c4*/ 	.word	0xffffffff


	//   ....[48]....
        /*03c8*/ 	.word	0xffffffff


	//   ....[49]....
        /*03cc*/ 	.word	0xffffffff


	//   ....[50]....
        /*03d0*/ 	.word	0xffffffff


	//   ....[51]....
        /*03d4*/ 	.word	0xffffffff


	//   ....[52]....
        /*03d8*/ 	.word	0xffffffff


	//   ....[53]....
        /*03dc*/ 	.word	0xffffffff


	//   ....[54]....
        /*03e0*/ 	.word	0xffffffff


	//   ....[55]....
        /*03e4*/ 	.word	0xffffffff


	//   ....[56]....
        /*03e8*/ 	.word	0xffffffff


	//   ....[57]....
        /*03ec*/ 	.word	0xffffffff


	//   ....[58]....
        /*03f0*/ 	.word	0xffffffff


	//   ....[59]....
        /*03f4*/ 	.word	0xffffffff


	//   ....[60]....
        /*03f8*/ 	.word	0xffffffff


	//   ....[61]....
        /*03fc*/ 	.word	0xffffffff


	//   ....[62]....
        /*0400*/ 	.word	0xffffffff


	//   ....[63]....
        /*0404*/ 	.word	0xffffffff


	//   ....[64]....
        /*0408*/ 	.word	0xffffffff


	//   ....[65]....
        /*040c*/ 	.word	0xffffffff


	//   ....[66]....
        /*0410*/ 	.word	0xffffffff


	//   ....[67]....
        /*0414*/ 	.word	0xffffffff


	//   ....[68]....
        /*0418*/ 	.word	0xffffffff


	//   ....[69]....
        /*041c*/ 	.word	0xffffffff


	//   ....[70]....
        /*0420*/ 	.word	0xffffffff


	//   ....[71]....
        /*0424*/ 	.word	0xffffffff


	//   ....[72]....
        /*0428*/ 	.word	0xffffffff


	//   ....[73]....
        /*042c*/ 	.word	0xffffffff


	//   ....[74]....
        /*0430*/ 	.word	0xffffffff


	//   ....[75]....
        /*0434*/ 	.word	0xffffffff


	//   ....[76]....
        /*0438*/ 	.word	0xffffffff


	//   ....[77]....
        /*043c*/ 	.word	0xffffffff


	//   ....[78]....
        /*0440*/ 	.word	0xffffffff


	//   ....[79]....
        /*0444*/ 	.word	0xffffffff


	//   ....[80]....
        /*0448*/ 	.word	0xffffffff


	//   ....[81]....
        /*044c*/ 	.word	0xffffffff


	//   ....[82]....
        /*0450*/ 	.word	0xffffffff


	//   ....[83]....
        /*0454*/ 	.word	0xffffffff


	//   ....[84]....
        /*0458*/ 	.word	0xffffffff


	//   ....[85]....
        /*045c*/ 	.word	0xffffffff


	//   ....[86]....
        /*0460*/ 	.word	0xffffffff


	//   ....[87]....
        /*0464*/ 	.word	0xffffffff


	//   ....[88]....
        /*0468*/ 	.word	0xffffffff


	//   ....[89]....
        /*046c*/ 	.word	0xffffffff


	//   ....[90]....
        /*0470*/ 	.word	0xffffffff


	//   ....[91]....
        /*0474*/ 	.word	0xffffffff


	//   ....[92]....
        /*0478*/ 	.word	0xffffffff


	//   ....[93]....
        /*047c*/ 	.word	0xffffffff


	//   ....[94]....
        /*0480*/ 	.word	0xffffffff


	//   ....[95]....
        /*0484*/ 	.word	0xffffffff


	//   ....[96]....
        /*0488*/ 	.word	0xffffffff


	//   ....[97]....
        /*048c*/ 	.word	0xffffffff


	//   ....[98]....
        /*0490*/ 	.word	0xffffffff


	//   ....[99]....
        /*0494*/ 	.word	0xffffffff


	//   ....[100]....
        /*0498*/ 	.word	0xffffffff


	//   ....[101]....
        /*049c*/ 	.word	0xffffffff


	//   ....[102]....
        /*04a0*/ 	.word	0xffffffff


	//   ....[103]....
        /*04a4*/ 	.word	0xffffffff


	//   ....[104]....
        /*04a8*/ 	.word	0xffffffff


	//   ....[105]....
        /*04ac*/ 	.word	0xffffffff


	//   ....[106]....
        /*04b0*/ 	.word	0xffffffff


	//   ....[107]....
        /*04b4*/ 	.word	0xffffffff


	//   ....[108]....
        /*04b8*/ 	.word	0xffffffff


	//   ....[109]....
        /*04bc*/ 	.word	0xffffffff


	//   ....[110]....
        /*04c0*/ 	.word	0xffffffff


	//   ....[111]....
        /*04c4*/ 	.word	0xffffffff


	//   ....[112]....
        /*04c8*/ 	.word	0xffffffff


	//   ....[113]....
        /*04cc*/ 	.word	0xffffffff


	//   ....[114]....
        /*04d0*/ 	.word	0xffffffff


	//   ....[115]....
        /*04d4*/ 	.word	0xffffffff


	//   ....[116]....
        /*04d8*/ 	.word	0xffffffff


	//   ....[117]....
        /*04dc*/ 	.word	0xffffffff


	//   ....[118]....
        /*04e0*/ 	.word	0xffffffff


	//   ....[119]....
        /*04e4*/ 	.word	0xffffffff


	//   ....[120]....
        /*04e8*/ 	.word	0xffffffff


	//   ....[121]....
        /*04ec*/ 	.word	0xffffffff


	//   ....[122]....
        /*04f0*/ 	.word	0xffffffff


	//   ....[123]....
        /*04f4*/ 	.word	0xffffffff


	//   ....[124]....
        /*04f8*/ 	.word	0xffffffff


	//   ....[125]....
        /*04fc*/ 	.word	0xffffffff


	//   ....[126]....
        /*0500*/ 	.word	0xffffffff


	//   ....[127]....
        /*0504*/ 	.word	0xffffffff


	//   ....[128]....
        /*0508*/ 	.word	0xffffffff


	//   ....[129]....
        /*050c*/ 	.word	0xffffffff


	//   ....[130]....
        /*0510*/ 	.word	0xffffffff


	//   ....[131]....
        /*0514*/ 	.word	0xffffffff


	//   ....[132]....
        /*0518*/ 	.word	0xffffffff


	//   ....[133]....
        /*051c*/ 	.word	0xffffffff


	//----- nvinfo : EIATTR_COOP_GROUP_INSTR_OFFSETS
	.align		4
.L_136:
        /*0520*/ 	.byte	0x04, 0x28
        /*0522*/ 	.short	(.L_138 - .L_137)


	//   ....[0]....
.L_137:
        /*0524*/ 	.word	0x000005f0


	//   ....[1]....
        /*0528*/ 	.word	0x00000630


	//   ....[2]....
        /*052c*/ 	.word	0x00000650


	//   ....[3]....
        /*0530*/ 	.word	0x00000670


	//   ....[4]....
        /*0534*/ 	.word	0x000006a0


	//   ....[5]....
        /*0538*/ 	.word	0x000006d0


	//   ....[6]....
        /*053c*/ 	.word	0x000006f0


	//   ....[7]....
        /*0540*/ 	.word	0x00000760


	//   ....[8]....
        /*0544*/ 	.word	0x000007b0


	//   ....[9]....
        /*0548*/ 	.word	0x00000880


	//   ....[10]....
        /*054c*/ 	.word	0x00000890


	//   ....[11]....
        /*0550*/ 	.word	0x000008c0


	//   ....[12]....
        /*0554*/ 	.word	0x00000900


	//   ....[13]....
        /*0558*/ 	.word	0x00000950


	//   ....[14]....
        /*055c*/ 	.word	0x00000980


	//   ....[15]....
        /*0560*/ 	.word	0x00000990


	//   ....[16]....
        /*0564*/ 	.word	0x00000de0


	//   ....[17]....
        /*0568*/ 	.word	0x00000e10


	//   ....[18]....
        /*056c*/ 	.word	0x00000e30


	//   ....[19]....
        /*0570*/ 	.word	0x00000e50


	//   ....[20]....
        /*0574*/ 	.word	0x00000e70


	//   ....[21]....
        /*0578*/ 	.word	0x00000e80


	//   ....[22]....
        /*057c*/ 	.word	0x00000e90


	//   ....[23]....
        /*0580*/ 	.word	0x00000ec0


	//   ....[24]....
        /*0584*/ 	.word	0x00000ef0


	//   ....[25]....
        /*0588*/ 	.word	0x00000f40


	//   ....[26]....
        /*058c*/ 	.word	0x00000f70


	//   ....[27]....
        /*0590*/ 	.word	0x00000fc0


	//   ....[28]....
        /*0594*/ 	.word	0x00000ff0


	//   ....[29]....
        /*0598*/ 	.word	0x00001060


	//   ....[30]....
        /*059c*/ 	.word	0x000016a0


	//   ....[31]....
        /*05a0*/ 	.word	0x000016b0


	//   ....[32]....
        /*05a4*/ 	.word	0x000016c0


	//   ....[33]....
        /*05a8*/ 	.word	0x000016d0


	//   ....[34]....
        /*05ac*/ 	.word	0x000016e0


	//   ....[35]....
        /*05b0*/ 	.word	0x000016f0


	//   ....[36]....
        /*05b4*/ 	.word	0x00001700


	//   ....[37]....
        /*05b8*/ 	.word	0x00001720


	//   ....[38]....
        /*05bc*/ 	.word	0x00001760


	//   ....[39]....
        /*05c0*/ 	.word	0x00001770


	//   ....[40]....
        /*05c4*/ 	.word	0x000017a0


	//   ....[41]....
        /*05c8*/ 	.word	0x000017d0


	//   ....[42]....
        /*05cc*/ 	.word	0x000017f0


	//   ....[43]....
        /*05d0*/ 	.word	0x00001800


	//   ....[44]....
        /*05d4*/ 	.word	0x00003320


	//   ....[45]....
        /*05d8*/ 	.word	0x00003330


	//   ....[46]....
        /*05dc*/ 	.word	0x00003340


	//   ....[47]....
        /*05e0*/ 	.word	0x00003350


	//   ....[48]....
        /*05e4*/ 	.word	0x00003360


	//   ....[49]....
        /*05e8*/ 	.word	0x00003370


	//   ....[50]....
        /*05ec*/ 	.word	0x00003380


	//   ....[51]....
        /*05f0*/ 	.word	0x00003390


	//   ....[52]....
        /*05f4*/ 	.word	0x000033a0


	//   ....[53]....
        /*05f8*/ 	.word	0x000033b0


	//   ....[54]....
        /*05fc*/ 	.word	0x000033c0


	//   ....[55]....
        /*0600*/ 	.word	0x000033d0


	//   ....[56]....
        /*0604*/ 	.word	0x000033e0


	//   ....[57]....
        /*0608*/ 	.word	0x000033f0


	//   ....[58]....
        /*060c*/ 	.word	0x00004490


	//   ....[59]....
        /*0610*/ 	.word	0x000044d0


	//   ....[60]....
        /*0614*/ 	.word	0x000045d0


	//   ....[61]....
        /*0618*/ 	.word	0x00004600


	//   ....[62]....
        /*061c*/ 	.word	0x00004630


	//   ....[63]....
        /*0620*/ 	.word	0x000046d0


	//   ....[64]....
        /*0624*/ 	.word	0x000047a0


	//   ....[65]....
        /*0628*/ 	.word	0x000048e0


	//   ....[66]....
        /*062c*/ 	.word	0x00007900


	//   ....[67]....
        /*0630*/ 	.word	0x00007920


	//   ....[68]....
        /*0634*/ 	.word	0x00007930


	//   ....[69]....
        /*0638*/ 	.word	0x00007940


	//   ....[70]....
        /*063c*/ 	.word	0x00007950


	//   ....[71]....
        /*0640*/ 	.word	0x00007960


	//   ....[72]....
        /*0644*/ 	.word	0x00007970


	//   ....[73]....
        /*0648*/ 	.word	0x00007990


	//   ....[74]....
        /*064c*/ 	.word	0x000079a0


	//   ....[75]....
        /*0650*/ 	.word	0x000079c0


	//   ....[76]....
        /*0654*/ 	.word	0x00007a10


	//   ....[77]....
        /*0658*/ 	.word	0x00007a50


	//   ....[78]....
        /*065c*/ 	.word	0x00007a70


	//   ....[79]....
        /*0660*/ 	.word	0x00007a80


	//   ....[80]....
        /*0664*/ 	.word	0x00007e70


	//   ....[81]....
        /*0668*/ 	.word	0x00007e90


	//   ....[82]....
        /*066c*/ 	.word	0x00007eb0


	//   ....[83]....
        /*0670*/ 	.word	0x00007ee0


	//   ....[84]....
        /*0674*/ 	.word	0x00007f10


	//   ....[85]....
        /*0678*/ 	.word	0x00007f60


	//   ....[86]....
        /*067c*/ 	.word	0x00007f90


	//   ....[87]....
        /*0680*/ 	.word	0x00007fc0


	//   ....[88]....
        /*0684*/ 	.word	0x00007fd0


	//   ....[89]....
        /*0688*/ 	.word	0x00007ff0


	//   ....[90]....
        /*068c*/ 	.word	0x00008060


	//   ....[91]....
        /*0690*/ 	.word	0x00008080


	//   ....[92]....
        /*0694*/ 	.word	0x000080b0


	//   ....[93]....
        /*0698*/ 	.word	0x000080c0


	//   ....[94]....
        /*069c*/ 	.word	0x00009cf0


	//   ....[95]....
        /*06a0*/ 	.word	0x00009f40


	//   ....[96]....
        /*06a4*/ 	.word	0x00009f80


	//   ....[97]....
        /*06a8*/ 	.word	0x00009f90


	//   ....[98]....
        /*06ac*/ 	.word	0x0000a000


	//   ....[99]....
        /*06b0*/ 	.word	0x0000a050


	//   ....[100]....
        /*06b4*/ 	.word	0x0000a1b0


	//   ....[101]....
        /*06b8*/ 	.word	0x0000a510


	//   ....[102]....
        /*06bc*/ 	.word	0x0000cfd0


	//   ....[103]....
        /*06c0*/ 	.word	0x0000cfe0


	//   ....[104]....
        /*06c4*/ 	.word	0x0000cff0


	//   ....[105]....
        /*06c8*/ 	.word	0x0000d000


	//   ....[106]....
        /*06cc*/ 	.word	0x0000d030


	//   ....[107]....
        /*06d0*/ 	.word	0x0000d070


	//   ....[108]....
        /*06d4*/ 	.word	0x0000d080


	//   ....[109]....
        /*06d8*/ 	.word	0x0000d090


	//   ....[110]....
        /*06dc*/ 	.word	0x0000e050


	//   ....[111]....
        /*06e0*/ 	.word	0x0000e080


	//   ....[112]....
        /*06e4*/ 	.word	0x0000e0a0


	//   ....[113]....
        /*06e8*/ 	.word	0x0000e0c0


	//   ....[114]....
        /*06ec*/ 	.word	0x0000e240


	//   ....[115]....
        /*06f0*/ 	.word	0x0000e260


	//   ....[116]....
        /*06f4*/ 	.word	0x0000e270


	//   ....[117]....
        /*06f8*/ 	.word	0x0000e280


	//   ....[118]....
        /*06fc*/ 	.word	0x0000e2b0


	//   ....[119]....
        /*0700*/ 	.word	0x0000e2d0


	//   ....[120]....
        /*0704*/ 	.word	0x0000e320


	//   ....[121]....
        /*0708*/ 	.word	0x0000e360


	//   ....[122]....
        /*070c*/ 	.word	0x0000e370


	//   ....[123]....
        /*0710*/ 	.word	0x0000e380


	//   ....[124]....
        /*0714*/ 	.word	0x0000e450


	//   ....[125]....
        /*0718*/ 	.word	0x0000e490


	//   ....[126]....
        /*071c*/ 	.word	0x0000e4c0


	//   ....[127]....
        /*0720*/ 	.word	0x0000e4e0


	//   ....[128]....
        /*0724*/ 	.word	0x0000e500


	//   ....[129]....
        /*0728*/ 	.word	0x0000e520


	//   ....[130]....
        /*072c*/ 	.word	0x0000e530


	//   ....[131]....
        /*0730*/ 	.word	0x0000e550


	//   ....[132]....
        /*0734*/ 	.word	0x0000e680


	//   ....[133]....
        /*0738*/ 	.word	0x0000e690


	//----- nvinfo : EIATTR_EXIT_INSTR_OFFSETS
	.align		4
.L_138:
        /*073c*/ 	.byte	0x04, 0x1c
        /*073e*/ 	.short	(.L_140 - .L_139)


	//   ....[0]....
.L_139:
        /*0740*/ 	.word	0x00000040


	//   ....[1]....
        /*0744*/ 	.word	0x0000e6c0


	//   ....[2]....
        /*0748*/ 	.word	0x0000e700


	//----- nvinfo : EIATTR_CTAIDZ_USED
	.align		4
.L_140:
        /*074c*/ 	.byte	0x01, 0x04
	.zero		2


	//----- nvinfo : EIATTR_MAX_THREADS
	.align		4
        /*0750*/ 	.byte	0x04, 0x05
        /*0752*/ 	.short	(.L_142 - .L_141)
.L_141:
        /*0754*/ 	.word	0x00000080
        /*0758*/ 	.word	0x00000001
        /*075c*/ 	.word	0x00000001
.L_142:


//--------------------- .nv.info._ZN7cutlass13device_kernelIN5flash19enable_sm80_to_sm89INS1_16FlashAttnFwdSm80INS1_25CollectiveMainloopFwdSm80ILi4ELi1ELb0EN4cute5tupleIJNS5_1CILi128EEENS7_ILi112EEENS7_ILi64EEEEEELi64ENS_6half_tEfNS_4arch4Sm80ELb0ELb0ELb1ELb1ELb1ELb0ELb1ELb0EEENS1_21CollectiveEpilogueFwdINS6_IJS8_SA_S9_EEENS6_IJNS7_ILi1EEESI_SI_EEESC_SE_Li128ELb1ELb1ELb0ELb0EEENS1_19SingleTileSchedulerILb1ELb0ELb1ELi128EEEEEEEEEvNT_6ParamsE --------------------------
	.section	.nv.info._ZN7cutlass13device_kernelIN5flash19enable_sm80_to_sm89INS1_16FlashAttnFwdSm80INS1_25CollectiveMainloopFwdSm80ILi4ELi1ELb0EN4cute5tupleIJNS5_1CILi128EEENS7_ILi112EEENS7_ILi64EEEEEELi64ENS_6half_tEfNS_4arch4Sm80ELb0ELb0ELb1ELb1ELb1ELb0ELb1ELb0EEENS1_21CollectiveEpilogueFwdINS6_IJS8_SA_S9_EEENS6_IJNS7_ILi1EEESI_SI_EEESC_SE_Li128ELb1ELb1ELb0ELb0EEENS1_19SingleTileSchedulerILb1ELb0ELb1ELi128EEEEEEEEEvNT_6ParamsE,"",@"SHT_CUDA_INFO"
	.sectionflags	@""
	.align	4


	//----- nvinfo : EIATTR_CUDA_API_VERSION
	.align		4
        /*0000*/ 	.byte	0x04, 0x37
        /*0002*/ 	.short	(.L_144 - .L_143)
.L_143:
        /*0004*/ 	.word	0x00000082


	//----- nvinfo : EIATTR_SW2861232_WAR
	.align		4
.L_144:
        /*0008*/ 	.byte	0x01, 0x35
	.zero		2


	//----- nvinfo : EIATTR_PARAM_CBANK
	.align		4
        /*000c*/ 	.byte	0x04, 0x0a
        /*000e*/ 	.short	(.L_146 - .L_145)
	.align		4
.L_145:
        /*0010*/ 	.word	index@(.nv.constant0._ZN7cutlass13device_kernelIN5flash19enable_sm80_to_sm89INS1_16FlashAttnFwdSm80INS1_25CollectiveMainloopFwdSm80ILi4ELi1ELb0EN4cute5tupleIJNS5_1CILi128EEENS7_ILi112EEENS7_ILi64EEEEEELi64ENS_6half_tEfNS_4arch4Sm80ELb0ELb0ELb1ELb1ELb1ELb0ELb1ELb0EEENS1_21CollectiveEpilogueFwdINS6_IJS8_SA_S9_EEENS6_IJNS7_ILi1EEESI_SI_EEESC_SE_Li128ELb1ELb1ELb0ELb0EEENS1_19SingleTileSchedulerILb1ELb0ELb1ELi128EEEEEEEEEvNT_6ParamsE)
        /*0014*/ 	.short	0x0160
        /*0016*/ 	.short	0x0418


	//----- nvinfo : EIATTR_CBANK_PARAM_SIZE
	.align		4
.L_146:
        /*0018*/ 	.byte	0x03, 0x19
        /*001a*/ 	.short	0x0418


	//----- nvinfo : EIATTR_KPARAM_INFO
	.align		4
        /*001c*/ 	.byte	0x04, 0x17
        /*001e*/ 	.short	(.L_148 - .L_147)
.L_147:
        /*0020*/ 	.word	0x00000000
        /*0024*/ 	.short	0x0000
        /*0026*/ 	.short	0x0000
        /*0028*/ 	.byte	0x00, 0xf0, 0x61, 0x10


	//----- nvinfo : EIATTR_MAXREG_COUNT
	.align		4
.L_148:
        /*002c*/ 	.byte	0x03, 0x1b
        /*002e*/ 	.short	0x00ff


	//----- nvinfo : EIATTR_NUM_BARRIERS
	.align		4
        /*0030*/ 	.byte	0x02, 0x4c
        /*0032*/ 	.byte	0x02
	.zero		1


	//----- nvinfo : EIATTR_ANNOTATIONS
	.align		4
        /*0034*/ 	.byte	0x04, 0x55
        /*0036*/ 	.short	(.L_150 - .L_149)


	//   ....[0]....
.L_149:
        /* <DEDUP_REMOVED lines=23> */
        /*019c*/ 	.byte	0x10, 0xd2, 0x00, 0x00, 0x01, 0x00, 0x00, 0x00, 0x20, 0xd2, 0x00, 0x00


	//----- nvinfo : EIATTR_MERCURY_ISA_VERSION
	.align		4
.L_150:
        /*01a8*/ 	.byte	0x03, 0x5f
        /*01aa*/ 	.short	0x0000


	//----- nvinfo : EIATTR_COOP_GROUP_MASK_REGIDS
	.align		4
        /*01ac*/ 	.byte	0x04, 0x29
        /*01ae*/ 	.short	(.L_152 - .L_151)


	//   ....[0]....
.L_151:
        /*01b0*/ 	.word	0xffffffff


	//   ....[1]....
        /*01b4*/ 	.word	0xffffffff


	//   ....[2]....
        /*01b8*/ 	.word	0xffffffff


	//   ....[3]....
        /*01bc*/ 	.word	0xffffffff


	//   ....[4]....
        /*01c0*/ 	.word	0xffffffff


	//   ....[5]....
        /*01c4*/ 	.word	0xffffffff


	//   ....[6]....
        /*01c8*/ 	.word	0xffffffff


	//   ....[7]....
        /*01cc*/ 	.word	0xffffffff


	//   ....[8]....
        /*01d0*/ 	.word	0xffffffff


	//   ....[9]....
        /*01d4*/ 	.word	0xffffffff


	//   ....[10]....
        /*01d8*/ 	.word	0xffffffff


	//   ....[11]....
        /*01dc*/ 	.word	0xffffffff


	//   ....[12]....
        /*01e0*/ 	.word	0xffffffff


	//   ....[13]....
        /*01e4*/ 	.word	0xffffffff


	//   ....[14]....
        /*01e8*/ 	.word	0xffffffff


	//   ....[15]....
        /*01ec*/ 	.word	0xffffffff


	//   ....[16]....
        /*01f0*/ 	.word	0xffffffff


	//   ....[17]....
        /*01f4*/ 	.word	0xffffffff


	//   ....[18]....
        /*01f8*/ 	.word	0xffffffff


	//   ....[19]....
        /*01fc*/ 	.word	0xffffffff


	//   ....[20]....
        /*0200*/ 	.word	0xffffffff


	//   ....[21]....
        /*0204*/ 	.word	0xffffffff


	//   ....[22]....
        /*0208*/ 	.word	0xffffffff


	//   ....[23]....
        /*020c*/ 	.word	0xffffffff


	//   ....[24]....
        /*0210*/ 	.word	0xffffffff


	//   ....[25]....
        /*0214*/ 	.word	0xffffffff


	//   ....[26]....
        /*0218*/ 	.word	0xffffffff


	//   ....[27]....
        /*021c*/ 	.word	0xffffffff


	//   ....[28]....
        /*0220*/ 	.word	0xffffffff


	//   ....[29]....
        /*0224*/ 	.word	0xffffffff


	//   ....[30]....
        /*0228*/ 	.word	0xffffffff


	//   ....[31]....
        /*022c*/ 	.word	0xffffffff


	//   ....[32]....
        /*0230*/ 	.word	0xffffffff


	//   ....[33]....
        /*0234*/ 	.word	0xffffffff


	//   ....[34]....
        /*0238*/ 	.word	0xffffffff


	//   ....[35]....
        /*023c*/ 	.word	0xffffffff


	//   ....[36]....
        /*0240*/ 	.word	0xffffffff


	//   ....[37]....
        /*0244*/ 	.word	0xffffffff


	//   ....[38]....
        /*0248*/ 	.word	0xffffffff


	//   ....[39]....
        /*024c*/ 	.word	0xffffffff


	//   ....[40]....
        /*0250*/ 	.word	0xffffffff


	//   ....[41]....
        /*0254*/ 	.word	0xffffffff


	//   ....[42]....
        /*0258*/ 	.word	0xffffffff


	//   ....[43]....
        /*025c*/ 	.word	0xffffffff


	//   ....[44]....
        /*0260*/ 	.word	0xffffffff


	//   ....[45]....
        /*0264*/ 	.word	0xffffffff


	//   ....[46]....
        /*0268*/ 	.word	0xffffffff


	//   ....[47]....
        /*026c*/ 	.word	0xffffffff


	//   ....[48]....
        /*0270*/ 	.word	0xffffffff


	//   ....[49]....
        /*0274*/ 	.word	0xffffffff


	//   ....[50]....
        /*0278*/ 	.word	0xffffffff


	//   ....[51]....
        /*027c*/ 	.word	0xffffffff


	//   ....[52]....
        /*0280*/ 	.word	0xffffffff


	//   ....[53]....
        /*0284*/ 	.word	0xffffffff


	//   ....[54]....
        /*0288*/ 	.word	0xffffffff


	//   ....[55]....
        /*028c*/ 	.word	0xffffffff


	//   ....[56]....
        /*0290*/ 	.word	0xffffffff


	//   ....[57]....
        /*0294*/ 	.word	0xffffffff


	//   ....[58]....
        /*0298*/ 	.word	0xffffffff


	//   ....[59]....
        /*029c*/ 	.word	0xffffffff


	//   ....[60]....
        /*02a0*/ 	.word	0xffffffff


	//   ....[61]....
        /*02a4*/ 	.word	0xffffffff


	//   ....[62]....
        /*02a8*/ 	.word	0xffffffff


	//   ....[63]....
        /*02ac*/ 	.word	0xffffffff


	//   ....[64]....
        /*02b0*/ 	.word	0xffffffff


	//   ....[65]....
        /*02b4*/ 	.word	0xffffffff


	//   ....[66]....
        /*02b8*/ 	.word	0xffffffff


	//   ....[67]....
        /*02bc*/ 	.word	0xffffffff


	//   ....[68]....
        /*02c0*/ 	.word	0xffffffff


	//   ....[69]....
        /*02c4*/ 	.word	0xffffffff


	//   ....[70]....
        /*02c8*/ 	.word	0xffffffff


	//   ....[71]....
        /*02cc*/ 	.word	0xffffffff


	//   ....[72]....
        /*02d0*/ 	.word	0xffffffff


	//   ....[73]....
        /*02d4*/ 	.word	0xffffffff


	//   ....[74]....
        /*02d8*/ 	.word	0xffffffff


	//   ....[75]....
        /*02dc*/ 	.word	0xffffffff


	//   ....[76]....
        /*02e0*/ 	.word	0xffffffff


	//   ....[77]....
        /*02e4*/ 	.word	0xffffffff


	//   ....[78]....
        /*02e8*/ 	.word	0xffffffff


	//   ....[79]....
        /*02ec*/ 	.word	0xffffffff


	//   ....[80]....
        /*02f0*/ 	.word	0xffffffff


	//   ....[81]....
        /*02f4*/ 	.word	0xffffffff


	//   ....[82]....
        /*02f8*/ 	.word	0xffffffff


	//   ....[83]....
        /*02fc*/ 	.word	0xffffffff


	//   ....[84]....
        /*0300*/ 	.word	0xffffffff


	//   ....[85]....
        /*0304*/ 	.word	0xffffffff


	//   ....[86]....
        /*0308*/ 	.word	0xffffffff


	//   ....[87]....
        /*030c*/ 	.word	0xffffffff


	//   ....[88]....
        /*0310*/ 	.word	0xffffffff


	//   ....[89]....
        /*0314*/ 	.word	0xffffffff


	//   ....[90]....
        /*0318*/ 	.word	0xffffffff


	//   ....[91]....
        /*031c*/ 	.word	0xffffffff


	//   ....[92]....
        /*0320*/ 	.word	0xffffffff


	//   ....[93]....
        /*0324*/ 	.word	0xffffffff


	//   ....[94]....
        /*0328*/ 	.word	0xffffffff


	//   ....[95]....
        /*032c*/ 	.word	0xffffffff


	//   ....[96]....
        /*0330*/ 	.word	0xffffffff


	//   ....[97]....
        /*0334*/ 	.word	0xffffffff


	//   ....[98]....
        /*0338*/ 	.word	0xffffffff


	//   ....[99]....
        /*033c*/ 	.word	0xffffffff


	//   ....[100]....
        /*0340*/ 	.word	0xffffffff


	//   ....[101]....
        /*0344*/ 	.word	0xffffffff


	//   ....[102]....
        /*0348*/ 	.word	0xffffffff


	//   ....[103]....
        /*034c*/ 	.word	0xffffffff


	//   ....[104]....
        /*0350*/ 	.word	0xffffffff


	//   ....[105]....
        /*0354*/ 	.word	0xffffffff


	//   ....[106]....
        /*0358*/ 	.word	0xffffffff


	//   ....[107]....
        /*035c*/ 	.word	0xffffffff


	//   ....[108]....
        /*0360*/ 	.word	0xffffffff


	//   ....[109]....
        /*0364*/ 	.word	0xffffffff


	//   ....[110]....
        /*0368*/ 	.word	0xffffffff


	//   ....[111]....
        /*036c*/ 	.word	0xffffffff


	//   ....[112]....
        /*0370*/ 	.word	0xffffffff


	//   ....[113]....
        /*0374*/ 	.word	0xffffffff


	//   ....[114]....
        /*0378*/ 	.word	0xffffffff


	//   ....[115]....
        /*037c*/ 	.word	0xffffffff


	//   ....[116]....
        /*0380*/ 	.word	0xffffffff


	//   ....[117]....
        /*0384*/ 	.word	0xffffffff


	//   ....[118]....
        /*0388*/ 	.word	0xffffffff


	//   ....[119]....
        /*038c*/ 	.word	0xffffffff


	//   ....[120]....
        /*0390*/ 	.word	0xffffffff


	//   ....[121]....
        /*0394*/ 	.word	0xffffffff


	//   ....[122]....
        /*0398*/ 	.word	0xffffffff


	//   ....[123]....
        /*039c*/ 	.word	0xffffffff


	//   ....[124]....
        /*03a0*/ 	.word	0xffffffff


	//   ....[125]....
        /*03a4*/ 	.word	0xffffffff


	//   ....[126]....
        /*03a8*/ 	.word	0xffffffff


	//   ....[127]....
        /*03ac*/ 	.word	0xffffffff


	//   ....[128]....
        /*03b0*/ 	.word	0xffffffff


	//   ....[129]....
        /*03b4*/ 	.word	0xffffffff


	//   ....[130]....
        /*03b8*/ 	.word	0xffffffff


	//   ....[131]....
        /*03bc*/ 	.word	0xffffffff


	//   ....[132]....
        /*03c0*/ 	.word	0xffffffff


	//   ....[133]....
        /*03c4*/ 	.word	0xffffffff


	//   ....[134]....
        /*03c8*/ 	.word	0xffffffff


	//   ....[135]....
        /*03cc*/ 	.word	0xffffffff


	//   ....[136]....
        /*03d0*/ 	.word	0xffffffff


	//   ....[137]....
        /*03d4*/ 	.word	0xffffffff


	//   ....[138]....
        /*03d8*/ 	.word	0xffffffff


	//   ....[139]....
        /*03dc*/ 	.word	0xffffffff


	//   ....[140]....
        /*03e0*/ 	.word	0xffffffff


	//   ....[141]....
        /*03e4*/ 	.word	0xffffffff


	//   ....[142]....
        /*03e8*/ 	.word	0xffffffff


	//   ....[143]....
        /*03ec*/ 	.word	0xffffffff


	//   ....[144]....
        /*03f0*/ 	.word	0xffffffff


	//   ....[145]....
        /*03f4*/ 	.word	0xffffffff


	//   ....[146]....
        /*03f8*/ 	.word	0xffffffff


	//   ....[147]....
        /*03fc*/ 	.word	0xffffffff


	//   ....[148]....
        /*0400*/ 	.word	0xffffffff


	//   ....[149]....
        /*0404*/ 	.word	0xffffffff


	//   ....[150]....
        /*0408*/ 	.word	0xffffffff


	//----- nvinfo : EIATTR_COOP_GROUP_INSTR_OFFSETS
	.align		4
.L_152:
        /*040c*/ 	.byte	0x04, 0x28
        /*040e*/ 	.short	(.L_154 - .L_153)


	//   ....[0]....
.L_153:
        /*0410*/ 	.word	0x000000a0


	//   ....[1]....
        /*0414*/ 	.word	0x00001030


	//   ....[2]....
        /*0418*/ 	.word	0x00001160


	//   ....[3]....
        /*041c*/ 	.word	0x000011f0


	//   ....[4]....
        /*0420*/ 	.word	0x00001220


	//   ....[5]....
        /*0424*/ 	.word	0x000012b0


	//   ....[6]....
        /*0428*/ 	.word	0x000012e0


	//   ....[7]....
        /*042c*/ 	.word	0x00001370


	//   ....[8]....
        /*0430*/ 	.word	0x000013a0


	//   ....[9]....
        /*0434*/ 	.word	0x00001430


	//   ....[10]....
        /*0438*/ 	.word	0x00001460


	//   ....[11]....
        /*043c*/ 	.word	0x000014f0


	//   ....[12]....
        /*0440*/ 	.word	0x00001520


	//   ....[13]....
        /*0444*/ 	.word	0x000015b0


	//   ....[14]....
        /*0448*/ 	.word	0x000015e0


	//   ....[15]....
        /*044c*/ 	.word	0x00001660


	//   ....[16]....
        /*0450*/ 	.word	0x000016a0


	//   ....[17]....
        /*0454*/ 	.word	0x00001bb0


	//   ....[18]....
        /*0458*/ 	.word	0x00001bd0


	//   ....[19]....
        /*045c*/ 	.word	0x00001c00


	//   ....[20]....
        /*0460*/ 	.word	0x00001c30


	//   ....[21]....
        /*0464*/ 	.word	0x00001c40


	//   ....[22]....
        /*0468*/ 	.word	0x00001c60


	//   ....[23]....
        /*046c*/ 	.word	0x00001c70


	//   ....[24]....
        /*0470*/ 	.word	0x00001c90


	//   ....[25]....
        /*0474*/ 	.word	0x00001d30


	//   ....[26]....
        /*0478*/ 	.word	0x00001d70


	//   ....[27]....
        /*047c*/ 	.word	0x00001d80


	//   ....[28]....
        /*0480*/ 	.word	0x00001d90


	//   ....[29]....
        /*0484*/ 	.word	0x00001db0


	//   ....[30]....
        /*0488*/ 	.word	0x00001dd0


	//   ....[31]....
        /*048c*/ 	.word	0x00001f90


	//   ....[32]....
        /*0490*/ 	.word	0x00001fc0


	//   ....[33]....
        /*0494*/ 	.word	0x00001ff0


	//   ....[34]....
        /*0498*/ 	.word	0x00002020


	//   ....[35]....
        /*049c*/ 	.word	0x00002050


	//   ....[36]....
        /*04a0*/ 	.word	0x000020d0


	//   ....[37]....
        /*04a4*/ 	.word	0x00002100


	//   ....[38]....
        /*04a8*/ 	.word	0x00002130


	//   ....[39]....
        /*04ac*/ 	.word	0x00002160


	//   ....[40]....
        /*04b0*/ 	.word	0x00002190


	//   ....[41]....
        /*04b4*/ 	.word	0x00002220


	//   ....[42]....
        /*04b8*/ 	.word	0x00002250


	//   ....[43]....
        /*04bc*/ 	.word	0x000022a0


	//   ....[44]....
        /*04c0*/ 	.word	0x000022d0


	//   ....[45]....
        /*04c4*/ 	.word	0x00003ed0


	//   ....[46]....
        /*04c8*/ 	.word	0x00003ef0


	//   ....[47]....
        /*04cc*/ 	.word	0x00003f00


	//   ....[48]....
        /*04d0*/ 	.word	0x00003f10


	//   ....[49]....
        /*04d4*/ 	.word	0x00003f20


	//   ....[50]....
        /*04d8*/ 	.word	0x00003f30


	//   ....[51]....
        /*04dc*/ 	.word	0x00003f40


	//   ....[52]....
        /*04e0*/ 	.word	0x00003f60


	//   ....[53]....
        /*04e4*/ 	.word	0x00003f70


	//   ....[54]....
        /*04e8*/ 	.word	0x00003f90


	//   ....[55]....
        /*04ec*/ 	.word	0x00003fc0


	//   ....[56]....
        /*04f0*/ 	.word	0x00003fe0


	//   ....[57]....
        /*04f4*/ 	.word	0x00004000


	//   ....[58]....
        /*04f8*/ 	.word	0x00004020


	//   ....[59]....
        /*04fc*/ 	.word	0x00004f90


	//   ....[60]....
        /*0500*/ 	.word	0x00004fc0


	//   ....[61]....
        /*0504*/ 	.word	0x000050f0


	//   ....[62]....
        /*0508*/ 	.word	0x00005120


	//   ....[63]....
        /*050c*/ 	.word	0x00005150


	//   ....[64]....
        /*0510*/ 	.word	0x000051e0


	//   ....[65]....
        /*0514*/ 	.word	0x000052c0


	//   ....[66]....
        /*0518*/ 	.word	0x00005430


	//   ....[67]....
        /*051c*/ 	.word	0x00007e20


	//   ....[68]....
        /*0520*/ 	.word	0x00007e40


	//   ....[69]....
        /*0524*/ 	.word	0x00007e50


	//   ....[70]....
        /*0528*/ 	.word	0x00007e60


	//   ....[71]....
        /*052c*/ 	.word	0x00007e70


	//   ....[72]....
        /*0530*/ 	.word	0x00007e80


	//   ....[73]....
        /*0534*/ 	.word	0x00007e90


	//   ....[74]....
        /*0538*/ 	.word	0x00007eb0


	//   ....[75]....
        /*053c*/ 	.word	0x00007ec0


	//   ....[76]....
        /*0540*/ 	.word	0x00007ee0


	//   ....[77]....
        /*0544*/ 	.word	0x00007f30


	//   ....[78]....
        /*0548*/ 	.word	0x00007f70


	//   ....[79]....
        /*054c*/ 	.word	0x00007f90


	//   ....[80]....
        /*0550*/ 	.word	0x00007fa0


	//   ....[81]....
        /*0554*/ 	.word	0x000083c0


	//   ....[82]....
        /*0558*/ 	.word	0x000083f0


	//   ....[83]....
        /*055c*/ 	.word	0x00008410


	//   ....[84]....
        /*0560*/ 	.word	0x00008440


	//   ....[85]....
        /*0564*/ 	.word	0x00008470


	//   ....[86]....
        /*0568*/ 	.word	0x000084c0


	//   ....[87]....
        /*056c*/ 	.word	0x000084f0


	//   ....[88]....
        /*0570*/ 	.word	0x00008510


	//   ....[89]....
        /*0574*/ 	.word	0x00008550


	//   ....[90]....
        /*0578*/ 	.word	0x00008580


	//   ....[91]....
        /*057c*/ 	.word	0x000085b0


	//   ....[92]....
        /*0580*/ 	.word	0x000085d0


	//   ....[93]....
        /*0584*/ 	.word	0x00008600


	//   ....[94]....
        /*0588*/ 	.word	0x00008620


	//   ....[95]....
        /*058c*/ 	.word	0x0000a0f0


	//   ....[96]....
        /*0590*/ 	.word	0x0000a310


	//   ....[97]....
        /*0594*/ 	.word	0x0000a360


	//   ....[98]....
        /*0598*/ 	.word	0x0000a390


	//   ....[99]....
        /*059c*/ 	.word	0x0000a3b0


	//   ....[100]....
        /*05a0*/ 	.word	0x0000a470


	//   ....[101]....
        /*05a4*/ 	.word	0x0000a5a0


	//   ....[102]....
        /*05a8*/ 	.word	0x0000a870


	//   ....[103]....
        /*05ac*/ 	.word	0x0000d280


	//   ....[104]....
        /*05b0*/ 	.word	0x0000d290


	//   ....[105]....
        /*05b4*/ 	.word	0x0000d2a0


	//   ....[106]....
        /*05b8*/ 	.word	0x0000d2b0


	//   ....[107]....
        /*05bc*/ 	.word	0x0000d2e0


	//   ....[108]....
        /*05c0*/ 	.word	0x0000d300


	//   ....[109]....
        /*05c4*/ 	.word	0x0000d320


	//   ....[110]....
        /*05c8*/ 	.word	0x0000d330


	//   ....[111]....
        /*05cc*/ 	.word	0x0000e7f0


	//   ....[112]....
        /*05d0*/ 	.word	0x0000e810


	//   ....[113]....
        /*05d4*/ 	.word	0x0000e840


	//   ....[114]....
        /*05d8*/ 	.word	0x0000e880


	//   ....[115]....
        /*05dc*/ 	.word	0x0000e8c0


	//   ....[116]....
        /*05e0*/ 	.word	0x0000e8e0


	//   ....[117]....
        /*05e4*/ 	.word	0x0000e910


	//   ....[118]....
        /*05e8*/ 	.word	0x0000e940


	//   ....[119]....
        /*05ec*/ 	.word	0x0000e990


	//   ....[120]....
        /*05f0*/ 	.word	0x0000e9a0


	//   ....[121]....
        /*05f4*/ 	.word	0x0000e9c0


	//   ....[122]....
        /*05f8*/ 	.word	0x0000ea10


	//   ....[123]....
        /*05fc*/ 	.word	0x0000ea30


	//   ....[124]....
        /*0600*/ 	.word	0x0000ea60


	//   ....[125]....
        /*0604*/ 	.word	0x0000eab0


	//   ....[126]....
        /*0608*/ 	.word	0x0000eae0


	//   ....[127]....
        /*060c*/ 	.word	0x0000eaf0


	//   ....[128]....
        /*0610*/ 	.word	0x0000ebf0


	//   ....[129]....
        /*0614*/ 	.word	0x0000ec10


	//   ....[130]....
        /*0618*/ 	.word	0x0000ec30


	//   ....[131]....
        /*061c*/ 	.word	0x0000ec60


	//   ....[132]....
        /*0620*/ 	.word	0x0000ec80


	//   ....[133]....
        /*0624*/ 	.word	0x0000ed10


	//   ....[134]....
        /*0628*/ 	.word	0x0000ed30


	//   ....[135]....
        /*062c*/ 	.word	0x0000f5b0


	//   ....[136]....
        /*0630*/ 	.word	0x0000f5e0


	//   ....[137]....
        /*0634*/ 	.word	0x0000f610


	//   ....[138]....
        /*0638*/ 	.word	0x0000f640


	//   ....[139]....
        /*063c*/ 	.word	0x0000f670


	//   ....[140]....
        /*0640*/ 	.word	0x0000f6a0


	//   ....[141]....
        /*0644*/ 	.word	0x0000f6d0


	//   ....[142]....
        /*0648*/ 	.word	0x0000f6f0


	//   ....[143]....
        /*064c*/ 	.word	0x0000f720


	//   ....[144]....
        /*0650*/ 	.word	0x0000f730


	//   ....[145]....
        /*0654*/ 	.word	0x0000f740


	//   ....[146]....
        /*0658*/ 	.word	0x0000f750


	//   ....[147]....
        /*065c*/ 	.word	0x0000f760


	//   ....[148]....
        /*0660*/ 	.word	0x0000f770


	//   ....[149]....
        /*0664*/ 	.word	0x0000f7a0


	//   ....[150]....
        /*0668*/ 	.word	0x0000f7c0


	//----- nvinfo : EIATTR_EXIT_INSTR_OFFSETS
	.align		4
.L_154:
        /*066c*/ 	.byte	0x04, 0x1c
        /*066e*/ 	.short	(.L_156 - .L_155)


	//   ....[0]....
.L_155:
        /*0670*/ 	.word	0x00000450


	//   ....[1]....
        /*0674*/ 	.word	0x0000edc0


	//   ....[2]....
        /*0678*/ 	.word	0x0000ee00


	//   ....[3]....
        /*067c*/ 	.word	0x0000f920


	//   ....[4]....
        /*0680*/ 	.word	0x0000f960


	//----- nvinfo : EIATTR_CTAIDZ_USED
	.align		4
.L_156:
        /*0684*/ 	.byte	0x01, 0x04
	.zero		2


	//----- nvinfo : EIATTR_MAX_THREADS
	.align		4
        /*0688*/ 	.byte	0x04, 0x05
        /*068a*/ 	.short	(.L_158 - .L_157)
.L_157:
        /*068c*/ 	.word	0x00000080
        /*0690*/ 	.word	0x00000001
        /*0694*/ 	.word	0x00000001


	//----- nvinfo : EIATTR_CRS_STACK_SIZE
	.align		4
.L_158:
        /*0698*/ 	.byte	0x04, 0x1e
        /*069a*/ 	.short	(.L_160 - .L_159)
.L_159:
        /*069c*/ 	.word	0x00000000
.L_160:


//--------------------- .nv.info._ZN7cutlass13device_kernelIN5flash19enable_sm80_to_sm89INS1_16FlashAttnFwdSm80INS1_25CollectiveMainloopFwdSm80ILi4ELi1ELb0EN4cute5tupleIJNS5_1CILi128EEENS7_ILi112EEENS7_ILi64EEEEEELi64ENS_6half_tEfNS_4arch4Sm80ELb0ELb0ELb1ELb1ELb1ELb1ELb1ELb0EEENS1_21CollectiveEpilogueFwdINS6_IJS8_SA_S9_EEENS6_IJNS7_ILi1EEESI_SI_EEESC_SE_Li128ELb1ELb1ELb0ELb0EEENS1_19SingleTileSchedulerILb1ELb0ELb1ELi128EEEEEEEEEvNT_6ParamsE --------------------------
	.section	.nv.info._ZN7cutlass13device_kernelIN5flash19enable_sm80_to_sm89INS1_16FlashAttnFwdSm80INS1_25CollectiveMainloopFwdSm80ILi4ELi1ELb0EN4cute5tupleIJNS5_1CILi128EEENS7_ILi112EEENS7_ILi64EEEEEELi64ENS_6half_tEfNS_4arch4Sm80ELb0ELb0ELb1ELb1ELb1ELb1ELb1ELb0EEENS1_21CollectiveEpilogueFwdINS6_IJS8_SA_S9_EEENS6_IJNS7_ILi1EEESI_SI_EEESC_SE_Li128ELb1ELb1ELb0ELb0EEENS1_19SingleTileSchedulerILb1ELb0ELb1ELi128EEEEEEEEEvNT_6ParamsE,"",@"SHT_CUDA_INFO"
	.sectionflags	@""
	.align	4


	//----- nvinfo : EIATTR_CUDA_API_VERSION
	.align		4
        /*0000*/ 	.byte	0x04, 0x37
        /*0002*/ 	.short	(.L_162 - .L_161)
.L_161:
        /*0004*/ 	.word	0x00000082


	//----- nvinfo : EIATTR_SW2861232_WAR
	.align		4
.L_162:
        /*0008*/ 	.byte	0x01, 0x35
	.zero		2


	//----- nvinfo : EIATTR_PARAM_CBANK
	.align		4
        /*000c*/ 	.byte	0x04, 0x0a
        /*000e*/ 	.short	(.L_164 - .L_163)
	.align		4
.L_163:
        /*0010*/ 	.word	index@(.nv.constant0._ZN7cutlass13device_kernelIN5flash19enable_sm80_to_sm89INS1_16FlashAttnFwdSm80INS1_25CollectiveMainloopFwdSm80ILi4ELi1ELb0EN4cute5tupleIJNS5_1CILi128EEENS7_ILi112EEENS7_ILi64EEEEEELi64ENS_6half_tEfNS_4arch4Sm80ELb0ELb0ELb1ELb1ELb1ELb1ELb1ELb0EEENS1_21CollectiveEpilogueFwdINS6_IJS8_SA_S9_EEENS6_IJNS7_ILi1EEESI_SI_EEESC_SE_Li128ELb1ELb1ELb0ELb0EEENS1_19SingleTileSchedulerILb1ELb0ELb1ELi128EEEEEEEEEvNT_6ParamsE)
        /*0014*/ 	.short	0x0160
        /*0016*/ 	.short	0x0418


	//----- nvinfo : EIATTR_CBANK_PARAM_SIZE
	.align		4
.L_164:
        /*0018*/ 	.byte	0x03, 0x19
        /*001a*/ 	.short	0x0418


	//----- nvinfo : EIATTR_KPARAM_INFO
	.align		4
        /*001c*/ 	.byte	0x04, 0x17
        /*001e*/ 	.short	(.L_166 - .L_165)
.L_165:
        /*0020*/ 	.word	0x00000000
        /*0024*/ 	.short	0x0000
        /*0026*/ 	.short	0x0000
        /*0028*/ 	.byte	0x00, 0xf0, 0x61, 0x10


	//----- nvinfo : EIATTR_MAXREG_COUNT
	.align		4
.L_166:
        /*002c*/ 	.byte	0x03, 0x1b
        /*002e*/ 	.short	0x00ff


	//----- nvinfo : EIATTR_NUM_BARRIERS
	.align		4
        /*0030*/ 	.byte	0x02, 0x4c
        /*0032*/ 	.byte	0x02
	.zero		1


	//----- nvinfo : EIATTR_ANNOTATIONS
	.align		4
        /*0034*/ 	.byte	0x04, 0x55
        /*0036*/ 	.short	(.L_168 - .L_167)


	//   ....[0]....
.L_167:
        /* <DEDUP_REMOVED lines=26> */


	//----- nvinfo : EIATTR_MERCURY_ISA_VERSION
	.align		4
.L_168:
        /*01c0*/ 	.byte	0x03, 0x5f
        /*01c2*/ 	.short	0x0000


	//----- nvinfo : EIATTR_COOP_GROUP_MASK_REGIDS
	.align		4
        /*01c4*/ 	.byte	0x04, 0x29
        /*01c6*/ 	.short	(.L_170 - .L_169)


	//   ....[0]....
.L_169:
        /*01c8*/ 	.word	0xffffffff


	//   ....[1]....
        /*01cc*/ 	.word	0xffffffff


	//   ....[2]....
        /*01d0*/ 	.word	0xffffffff


	//   ....[3]....
        /*01d4*/ 	.word	0xffffffff


	//   ....[4]....
        /*01d8*/ 	.word	0xffffffff


	//   ....[5]....
        /*01dc*/ 	.word	0xffffffff


	//   ....[6]....
        /*01e0*/ 	.word	0xffffffff


	//   ....[7]....
        /*01e4*/ 	.word	0xffffffff


	//   ....[8]....
        /*01e8*/ 	.word	0xffffffff


	//   ....[9]....
        /*01ec*/ 	.word	0xffffffff


	//   ....[10]....
        /*01f0*/ 	.word	0xffffffff


	//   ....[11]....
        /*01f4*/ 	.word	0xffffffff


	//   ....[12]....
        /*01f8*/ 	.word	0xffffffff


	//   ....[13]....
        /*01fc*/ 	.word	0xffffffff


	//   ....[14]....
        /*0200*/ 	.word	0xffffffff


	//   ....[15]....
        /*0204*/ 	.word	0xffffffff


	//   ....[16]....
        /*0208*/ 	.word	0xffffffff


	//   ....[17]....
        /*020c*/ 	.word	0xffffffff


	//   ....[18]....
        /*0210*/ 	.word	0xffffffff


	//   ....[19]....
        /*0214*/ 	.word	0xffffffff


	//   ....[20]....
        /*0218*/ 	.word	0xffffffff


	//   ....[21]....
        /*021c*/ 	.word	0xffffffff


	//   ....[22]....
        /*0220*/ 	.word	0xffffffff


	//   ....[23]....
        /*0224*/ 	.word	0xffffffff


	//   ....[24]....
        /*0228*/ 	.word	0xffffffff


	//   ....[25]....
        /*022c*/ 	.word	0xffffffff


	//   ....[26]....
        /*0230*/ 	.word	0xffffffff


	//   ....[27]....
        /*0234*/ 	.word	0xffffffff


	//   ....[28]....
        /*0238*/ 	.word	0xffffffff


	//   ....[29]....
        /*023c*/ 	.word	0xffffffff


	//   ....[30]....
        /*0240*/ 	.word	0xffffffff


	//   ....[31]....
        /*0244*/ 	.word	0xffffffff


	//   ....[32]....
        /*0248*/ 	.word	0xffffffff


	//   ....[33]....
        /*024c*/ 	.word	0xffffffff


	//   ....[34]....
        /*0250*/ 	.word	0xffffffff


	//   ....[35]....
        /*0254*/ 	.word	0xffffffff


	//   ....[36]....
        /*0258*/ 	.word	0xffffffff


	//   ....[37]....
        /*025c*/ 	.word	0xffffffff


	//   ....[38]....
        /*0260*/ 	.word	0xffffffff


	//   ....[39]....
        /*0264*/ 	.word	0xffffffff


	//   ....[40]....
        /*0268*/ 	.word	0xffffffff


	//   ....[41]....
        /*026c*/ 	.word	0xffffffff


	//   ....[42]....
        /*0270*/ 	.word	0xffffffff


	//   ....[43]....
        /*0274*/ 	.word	0xffffffff


	//   ....[44]....
        /*0278*/ 	.word	0xffffffff


	//   ....[45]....
        /*027c*/ 	.word	0xffffffff


	//   ....[46]....
        /*0280*/ 	.word	0xffffffff


	//   ....[47]....
        /*0284*/ 	.word	0xffffffff


	//   ....[48]....
        /*0288*/ 	.word	0xffffffff


	//   ....[49]....
        /*028c*/ 	.word	0xffffffff


	//   ....[50]....
        /*0290*/ 	.word	0xffffffff


	//   ....[51]....
        /*0294*/ 	.word	0xffffffff


	//   ....[52]....
        /*0298*/ 	.word	0xffffffff


	//   ....[53]....
        /*029c*/ 	.word	0xffffffff


	//   ....[54]....
        /*02a0*/ 	.word	0xffffffff


	//   ....[55]....
        /*02a4*/ 	.word	0xffffffff


	//   ....[56]....
        /*02a8*/ 	.word	0xffffffff


	//   ....[57]....
        /*02ac*/ 	.word	0xffffffff


	//   ....[58]....
        /*02b0*/ 	.word	0xffffffff


	//   ....[59]....
        /*02b4*/ 	.word	0xffffffff


	//   ....[60]....
        /*02b8*/ 	.word	0xffffffff


	//   ....[61]....
        /*02bc*/ 	.word	0xffffffff


	//   ....[62]....
        /*02c0*/ 	.word	0xffffffff


	//   ....[63]....
        /*02c4*/ 	.word	0xffffffff


	//   ....[64]....
        /*02c8*/ 	.word	0xffffffff


	//   ....[65]....
        /*02cc*/ 	.word	0xffffffff


	//   ....[66]....
        /*02d0*/ 	.word	0xffffffff


	//   ....[67]....
        /*02d4*/ 	.word	0xffffffff


	//   ....[68]....
        /*02d8*/ 	.word	0xffffffff


	//   ....[69]....
        /*02dc*/ 	.word	0xffffffff


	//   ....[70]....
        /*02e0*/ 	.word	0xffffffff


	//   ....[71]....
        /*02e4*/ 	.word	0xffffffff


	//   ....[72]....
        /*02e8*/ 	.word	0xffffffff


	//   ....[73]....
        /*02ec*/ 	.word	0xffffffff


	//   ....[74]....
        /*02f0*/ 	.word	0xffffffff


	//   ....[75]....
        /*02f4*/ 	.word	0xffffffff


	//   ....[76]....
        /*02f8*/ 	.word	0xffffffff


	//   ....[77]....
        /*02fc*/ 	.word	0xffffffff


	//   ....[78]....
        /*0300*/ 	.word	0xffffffff


	//   ....[79]....
        /*0304*/ 	.word	0xffffffff


	//   ....[80]....
        /*0308*/ 	.word	0xffffffff


	//   ....[81]....
        /*030c*/ 	.word	0xffffffff


	//   ....[82]....
        /*0310*/ 	.word	0xffffffff


	//   ....[83]....
        /*0314*/ 	.word	0xffffffff


	//   ....[84]....
        /*0318*/ 	.word	0xffffffff


	//   ....[85]....
        /*031c*/ 	.word	0xffffffff


	//   ....[86]....
        /*0320*/ 	.word	0xffffffff


	//   ....[87]....
        /*0324*/ 	.word	0xffffffff


	//   ....[88]....
        /*0328*/ 	.word	0xffffffff


	//   ....[89]....
        /*032c*/ 	.word	0xffffffff


	//   ....[90]....
        /*0330*/ 	.word	0xffffffff


	//   ....[91]....
        /*0334*/ 	.word	0xffffffff


	//   ....[92]....
        /*0338*/ 	.word	0xffffffff


	//   ....[93]....
        /*033c*/ 	.word	0xffffffff


	//   ....[94]....
        /*0340*/ 	.word	0xffffffff


	//   ....[95]....
        /*0344*/ 	.word	0xffffffff


	//   ....[96]....
        /*0348*/ 	.word	0xffffffff


	//   ....[97]....
        /*034c*/ 	.word	0xffffffff


	//   ....[98]....
        /*0350*/ 	.word	0xffffffff


	//   ....[99]....
        /*0354*/ 	.word	0xffffffff


	//   ....[100]....
        /*0358*/ 	.word	0xffffffff


	//   ....[101]....
        /*035c*/ 	.word	0xffffffff


	//   ....[102]....
        /*0360*/ 	.word	0xffffffff


	//   ....[103]....
        /*0364*/ 	.word	0xffffffff


	//   ....[104]....
        /*0368*/ 	.word	0xffffffff


	//   ....[105]....
        /*036c*/ 	.word	0xffffffff


	//   ....[106]....
        /*0370*/ 	.word	0xffffffff


	//   ....[107]....
        /*0374*/ 	.word	0xffffffff


	//   ....[108]....
        /*0378*/ 	.word	0xffffffff


	//   ....[109]....
        /*037c*/ 	.word	0xffffffff


	//   ....[110]....
        /*0380*/ 	.word	0xffffffff


	//   ....[111]....
        /*0384*/ 	.word	0xffffffff


	//   ....[112]....
        /*0388*/ 	.word	0xffffffff


	//   ....[113]....
        /*038c*/ 	.word	0xffffffff


	//   ....[114]....
        /*0390*/ 	.word	0xffffffff


	//   ....[115]....
        /*0394*/ 	.word	0xffffffff


	//   ....[116]....
        /*0398*/ 	.word	0xffffffff


	//   ....[117]....
        /*039c*/ 	.word	0xffffffff


	//   ....[118]....
        /*03a0*/ 	.word	0xffffffff


	//   ....[119]....
        /*03a4*/ 	.word	0xffffffff


	//   ....[120]....
        /*03a8*/ 	.word	0xffffffff


	//   ....[121]....
        /*03ac*/ 	.word	0xffffffff


	//   ....[122]....
        /*03b0*/ 	.word	0xffffffff


	//   ....[123]....
        /*03b4*/ 	.word	0xffffffff


	//   ....[124]....
        /*03b8*/ 	.word	0xffffffff


	//   ....[125]....
        /*03bc*/ 	.word	0xffffffff


	//   ....[126]....
        /*03c0*/ 	.word	0xffffffff


	//   ....[127]....
        /*03c4*/ 	.word	0xffffffff


	//   ....[128]....
        /*03c8*/ 	.word	0xffffffff


	//   ....[129]....
        /*03cc*/ 	.word	0xffffffff


	//   ....[130]....
        /*03d0*/ 	.word	0xffffffff


	//   ....[131]....
        /*03d4*/ 	.word	0xffffffff


	//   ....[132]....
        /*03d8*/ 	.word	0xffffffff


	//   ....[133]....
        /*03dc*/ 	.word	0xffffffff


	//   ....[134]....
        /*03e0*/ 	.word	0xffffffff


	//   ....[135]....
        /*03e4*/ 	.word	0xffffffff


	//   ....[136]....
        /*03e8*/ 	.word	0xffffffff


	//   ....[137]....
        /*03ec*/ 	.word	0xffffffff


	//   ....[138]....
        /*03f0*/ 	.word	0xffffffff


	//   ....[139]....
        /*03f4*/ 	.word	0xffffffff


	//   ....[140]....
        /*03f8*/ 	.word	0xffffffff


	//   ....[141]....
        /*03fc*/ 	.word	0xffffffff


	//   ....[142]....
        /*0400*/ 	.word	0xffffffff


	//   ....[143]....
        /*0404*/ 	.word	0xffffffff


	//   ....[144]....
        /*0408*/ 	.word	0xffffffff


	//   ....[145]....
        /*040c*/ 	.word	0xffffffff


	//   ....[146]....
        /*0410*/ 	.word	0xffffffff


	//   ....[147]....
        /*0414*/ 	.word	0xffffffff


	//   ....[148]....
        /*0418*/ 	.word	0xffffffff


	//   ....[149]....
        /*041c*/ 	.word	0xffffffff


	//   ....[150]....
        /*0420*/ 	.word	0xffffffff


	//   ....[151]....
        /*0424*/ 	.word	0xffffffff


	//   ....[152]....
        /*0428*/ 	.word	0xffffffff


	//   ....[153]....
        /*042c*/ 	.word	0xffffffff


	//   ....[154]....
        /*0430*/ 	.word	0xffffffff


	//   ....[155]....
        /*0434*/ 	.word	0xffffffff


	//   ....[156]....
        /*0438*/ 	.word	0xffffffff


	//   ....[157]....
        /*043c*/ 	.word	0xffffffff


	//   ....[158]....
        /*0440*/ 	.word	0xffffffff


	//   ....[159]....
        /*0444*/ 	.word	0xffffffff


	//   ....[160]....
        /*0448*/ 	.word	0xffffffff


	//   ....[161]....
        /*044c*/ 	.word	0xffffffff


	//   ....[162]....
        /*0450*/ 	.word	0xffffffff


	//   ....[163]....
        /*0454*/ 	.word	0xffffffff


	//   ....[164]....
        /*0458*/ 	.word	0xffffffff


	//   ....[165]....
        /*045c*/ 	.word	0xffffffff


	//   ....[166]....
        /*0460*/ 	.word	0xffffffff


	//   ....[167]....
        /*0464*/ 	.word	0xffffffff


	//   ....[168]....
        /*0468*/ 	.word	0xffffffff


	//   ....[169]....
        /*046c*/ 	.word	0xffffffff


	//   ....[170]....
        /*0470*/ 	.word	0xffffffff


	//   ....[171]....
        /*0474*/ 	.word	0xffffffff


	//   ....[172]....
        /*0478*/ 	.word	0xffffffff


	//   ....[173]....
        /*047c*/ 	.word	0xffffffff


	//   ....[174]....
        /*0480*/ 	.word	0xffffffff


	//   ....[175]....
        /*0484*/ 	.word	0xffffffff


	//   ....[176]....
        /*0488*/ 	.word	0xffffffff


	//   ....[177]....
        /*048c*/ 	.word	0xffffffff


	//   ....[178]....
        /*0490*/ 	.word	0xffffffff


	//   ....[179]....
        /*0494*/ 	.word	0xffffffff


	//   ....[180]....
        /*0498*/ 	.word	0xffffffff


	//   ....[181]....
        /*049c*/ 	.word	0xffffffff


	//   ....[182]....
        /*04a0*/ 	.word	0xffffffff


	//----- nvinfo : EIATTR_COOP_GROUP_INSTR_OFFSETS
	.align		4
.L_170:
        /*04a4*/ 	.byte	0x04, 0x28
        /*04a6*/ 	.short	(.L_172 - .L_171)


	//   ....[0]....
.L_171:
        /*04a8*/ 	.word	0x000000a0


	//   ....[1]....
        /*04ac*/ 	.word	0x00002b60


	//   ....[2]....
        /*04b0*/ 	.word	0x00002bb0


	//   ....[3]....
        /*04b4*/ 	.word	0x000033a0


	//   ....[4]....
        /*04b8*/ 	.word	0x000033c0


	//   ....[5]....
        /*04bc*/ 	.word	0x00003b30


	//   ....[6]....
        /*04c0*/ 	.word	0x00003b50


	//   ....[7]....
        /*04c4*/ 	.word	0x000042c0


	//   ....[8]....
        /*04c8*/ 	.word	0x000042d0


	//   ....[9]....
        /*04cc*/ 	.word	0x00004b80


	//   ....[10]....
        /*04d0*/ 	.word	0x00004bd0


	//   ....[11]....
        /*04d4*/ 	.word	0x000058d0


	//   ....[12]....
        /*04d8*/ 	.word	0x00005900


	//   ....[13]....
        /*04dc*/ 	.word	0x00006040


	//   ....[14]....
        /*04e0*/ 	.word	0x00006070


	//   ....[15]....
        /*04e4*/ 	.word	0x000067b0


	//   ....[16]....
        /*04e8*/ 	.word	0x000067d0


	//   ....[17]....
        /*04ec*/ 	.word	0x00006f30


	//   ....[18]....
        /*04f0*/ 	.word	0x00006f60


	//   ....[19]....
        /*04f4*/ 	.word	0x000070a0


	//   ....[20]....
        /*04f8*/ 	.word	0x000070d0


	//   ....[21]....
        /*04fc*/ 	.word	0x000071c0


	//   ....[22]....
        /*0500*/ 	.word	0x000071f0


	//   ....[23]....
        /*0504*/ 	.word	0x000072e0


	//   ....[24]....
        /*0508*/ 	.word	0x00007300


	//   ....[25]....
        /*050c*/ 	.word	0x00007b60


	//   ....[26]....
        /*0510*/ 	.word	0x00007b80


	//   ....[27]....
        /*0514*/ 	.word	0x00007c70


	//   ....[28]....
        /*0518*/ 	.word	0x00007ca0


	//   ....[29]....
        /*051c*/ 	.word	0x00007d90


	//   ....[30]....
        /*0520*/ 	.word	0x00007dc0


	//   ....[31]....
        /*0524*/ 	.word	0x00007eb0


	//   ....[32]....
        /*0528*/ 	.word	0x00007ee0


	//   ....[33]....
        /*052c*/ 	.word	0x00008a00


	//   ....[34]....
        /*0530*/ 	.word	0x00008a30


	//   ....[35]....
        /*0534*/ 	.word	0x00008a60


	//   ....[36]....
        /*0538*/ 	.word	0x00008a80


	//   ....[37]....
        /*053c*/ 	.word	0x00008aa0


	//   ....[38]....
        /*0540*/ 	.word	0x00008ae0


	//   ....[39]....
        /*0544*/ 	.word	0x00008b00


	//   ....[40]....
        /*0548*/ 	.word	0x00008b40


	//   ....[41]....
        /*054c*/ 	.word	0x00008b80


	//   ....[42]....
        /*0550*/ 	.word	0x00008bb0


	//   ....[43]....
        /*0554*/ 	.word	0x00008bd0


	//   ....[44]....
        /*0558*/ 	.word	0x00008c50


	//   ....[45]....
        /*055c*/ 	.word	0x00008c60


	//   ....[46]....
        /*0560*/ 	.word	0x00008ce0


	//   ....[47]....
        /*0564*/ 	.word	0x00008d40


	//   ....[48]....
        /*0568*/ 	.word	0x00008df0


	//   ....[49]....
        /*056c*/ 	.word	0x00009210


	//   ....[50]....
        /*0570*/ 	.word	0x00009240


	//   ....[51]....
        /*0574*/ 	.word	0x00009270


	//   ....[52]....
        /*0578*/ 	.word	0x00009290


	//   ....[53]....
        /*057c*/ 	.word	0x000092a0


	//   ....[54]....
        /*0580*/ 	.word	0x000092c0


	//   ....[55]....
        /*0584*/ 	.word	0x000092d0


	//   ....[56]....
        /*0588*/ 	.word	0x000092f0


	//   ....[57]....
        /*058c*/ 	.word	0x00009300


	//   ....[58]....
        /*0590*/ 	.word	0x00009330


	//   ....[59]....
        /*0594*/ 	.word	0x00009360


	//   ....[60]....
        /*0598*/ 	.word	0x00009390


	//   ....[61]....
        /*059c*/ 	.word	0x000093b0


	//   ....[62]....
        /*05a0*/ 	.word	0x000093e0


	//   ....[63]....
        /*05a4*/ 	.word	0x0000ce20


	//   ....[64]....
        /*05a8*/ 	.word	0x0000ce50


	//   ....[65]....
        /*05ac*/ 	.word	0x0000ce80


	//   ....[66]....
        /*05b0*/ 	.word	0x0000ceb0


	//   ....[67]....
        /*05b4*/ 	.word	0x0000cee0


	//   ....[68]....
        /*05b8*/ 	.word	0x0000cf10


	//   ....[69]....
        /*05bc*/ 	.word	0x0000cf40


	//   ....[70]....
        /*05c0*/ 	.word	0x0000cf70


	//   ....[71]....
        /*05c4*/ 	.word	0x0000cfa0


	//   ....[72]....
        /*05c8*/ 	.word	0x0000cfd0


	//   ....[73]....
        /*05cc*/ 	.word	0x0000d000


	//   ....[74]....
        /*05d0*/ 	.word	0x0000d030


	//   ....[75]....
        /*05d4*/ 	.word	0x0000d060


	//   ....[76]....
        /*05d8*/ 	.word	0x0000d0c0


	//   ....[77]....
        /*05dc*/ 	.word	0x0000ed70


	//   ....[78]....
        /*05e0*/ 	.word	0x0000ed90


	//   ....[79]....
        /*05e4*/ 	.word	0x0000eda0


	//   ....[80]....
        /*05e8*/ 	.word	0x0000edb0


	//   ....[81]....
        /*05ec*/ 	.word	0x0000edc0


	//   ....[82]....
        /*05f0*/ 	.word	0x0000edd0


	//   ....[83]....
        /*05f4*/ 	.word	0x0000ede0


	//   ....[84]....
        /*05f8*/ 	.word	0x0000ee00


	//   ....[85]....
        /*05fc*/ 	.word	0x0000ee10


	//   ....[86]....
        /*0600*/ 	.word	0x0000ee30


	//   ....[87]....
        /*0604*/ 	.word	0x0000ee50


	//   ....[88]....
        /*0608*/ 	.word	0x0000ee80


	//   ....[89]....
        /*060c*/ 	.word	0x0000eea0


	//   ....[90]....
        /*0610*/ 	.word	0x0000eec0


	//   ....[91]....
        /*0614*/ 	.word	0x0000fde0


	//   ....[92]....
        /*0618*/ 	.word	0x0000fe20


	//   ....[93]....
        /*061c*/ 	.word	0x0000ff60


	//   ....[94]....
        /*0620*/ 	.word	0x0000ff90


	//   ....[95]....
        /*0624*/ 	.word	0x0000ffc0


	//   ....[96]....
        /*0628*/ 	.word	0x000100c0


	//   ....[97]....
        /*062c*/ 	.word	0x00010190


	//   ....[98]....
        /*0630*/ 	.word	0x00010300


	//   ....[99]....
        /*0634*/ 	.word	0x00012da0


	//   ....[100]....
        /*0638*/ 	.word	0x00012dc0


	//   ....[101]....
        /*063c*/ 	.word	0x00012dd0


	//   ....[102]....
        /*0640*/ 	.word	0x00012de0


	//   ....[103]....
        /*0644*/ 	.word	0x00012df0


	//   ....[104]....
        /*0648*/ 	.word	0x00012e00


	//   ....[105]....
        /*064c*/ 	.word	0x00012e10


	//   ....[106]....
        /*0650*/ 	.word	0x00012e30


	//   ....[107]....
        /*0654*/ 	.word	0x00012e40


	//   ....[108]....
        /*0658*/ 	.word	0x00012e60


	//   ....[109]....
        /*065c*/ 	.word	0x00012eb0


	//   ....[110]....
        /*0660*/ 	.word	0x00012ef0


	//   ....[111]....
        /*0664*/ 	.word	0x00012f10


	//   ....[112]....
        /*0668*/ 	.word	0x00012f20


	//   ....[113]....
        /*066c*/ 	.word	0x00013350


	//   ....[114]....
        /*0670*/ 	.word	0x00013370


	//   ....[115]....
        /*0674*/ 	.word	0x00013390


	//   ....[116]....
        /*0678*/ 	.word	0x000133c0


	//   ....[117]....
        /*067c*/ 	.word	0x000133f0


	//   ....[118]....
        /*0680*/ 	.word	0x00013440


	//   ....[119]....
        /*0684*/ 	.word	0x00013470


	//   ....[120]....
        /*0688*/ 	.word	0x00013490


	//   ....[121]....
        /*068c*/ 	.word	0x000134d0


	//   ....[122]....
        /*0690*/ 	.word	0x00013500


	//   ....[123]....
        /*0694*/ 	.word	0x00013530


	//   ....[124]....
        /*0698*/ 	.word	0x00013550


	//   ....[125]....
        /*069c*/ 	.word	0x00013580


	//   ....[126]....
        /*06a0*/ 	.word	0x000135a0


	//   ....[127]....
        /*06a4*/ 	.word	0x00015070


	//   ....[128]....
        /*06a8*/ 	.word	0x00015290


	//   ....[129]....
        /*06ac*/ 	.word	0x000152e0


	//   ....[130]....
        /*06b0*/ 	.word	0x00015310


	//   ....[131]....
        /*06b4*/ 	.word	0x00015330


	//   ....[132]....
        /*06b8*/ 	.word	0x000153f0


	//   ....[133]....
        /*06bc*/ 	.word	0x00015520


	//   ....[134]....
        /*06c0*/ 	.word	0x000157f0


	//   ....[135]....
        /*06c4*/ 	.word	0x00018200


	//   ....[136]....
        /*06c8*/ 	.word	0x00018210


	//   ....[137]....
        /*06cc*/ 	.word	0x00018220


	//   ....[138]....
        /*06d0*/ 	.word	0x00018230


	//   ....[139]....
        /*06d4*/ 	.word	0x00018260


	//   ....[140]....
        /*06d8*/ 	.word	0x00018280


	//   ....[141]....
        /*06dc*/ 	.word	0x000182a0


	//   ....[142]....
        /*06e0*/ 	.word	0x000182b0


	//   ....[143]....
        /*06e4*/ 	.word	0x00019770


	//   ....[144]....
        /*06e8*/ 	.word	0x00019790


	//   ....[145]....
        /*06ec*/ 	.word	0x000197c0


	//   ....[146]....
        /*06f0*/ 	.word	0x000197f0


	//   ....[147]....
        /*06f4*/ 	.word	0x00019830


	//   ....[148]....
        /*06f8*/ 	.word	0x00019860


	//   ....[149]....
        /*06fc*/ 	.word	0x000198a0


	//   ....[150]....
        /*0700*/ 	.word	0x000198c0


	//   ....[151]....
        /*0704*/ 	.word	0x00019910


	//   ....[152]....
        /*0708*/ 	.word	0x00019920


	//   ....[153]....
        /*070c*/ 	.word	0x00019930


	//   ....[154]....
        /*0710*/ 	.word	0x00019950


	//   ....[155]....
        /*0714*/ 	.word	0x000199a0


	//   ....[156]....
        /*0718*/ 	.word	0x000199c0


	//   ....[157]....
        /*071c*/ 	.word	0x000199f0


	//   ....[158]....
        /*0720*/ 	.word	0x00019a30


	//   ....[159]....
        /*0724*/ 	.word	0x00019a80


	//   ....[160]....
        /*0728*/ 	.word	0x00019b40


	//   ....[161]....
        /*072c*/ 	.word	0x00019b60


	//   ....[162]....
        /*0730*/ 	.word	0x00019bb0


	//   ....[163]....
        /*0734*/ 	.word	0x00019bd0


	//   ....[164]....
        /*0738*/ 	.word	0x00019c00


	//   ....[165]....
        /*073c*/ 	.word	0x00019c30


	//   ....[166]....
        /*0740*/ 	.word	0x00019cd0


	//   ....[167]....
        /*0744*/ 	.word	0x0001a560


	//   ....[168]....
        /*0748*/ 	.word	0x0001a590


	//   ....[169]....
        /*074c*/ 	.word	0x0001a5c0


	//   ....[170]....
        /*0750*/ 	.word	0x0001a5f0


	//   ....[171]....
        /*0754*/ 	.word	0x0001a620


	//   ....[172]....
        /*0758*/ 	.word	0x0001a650


	//   ....[173]....
        /*075c*/ 	.word	0x0001a680


	//   ....[174]....
        /*0760*/ 	.word	0x0001a6a0


	//   ....[175]....
        /*0764*/ 	.word	0x0001a6c0


	//   ....[176]....
        /*0768*/ 	.word	0x0001a6e0


	//   ....[177]....
        /*076c*/ 	.word	0x0001a6f0


	//   ....[178]....
        /*0770*/ 	.word	0x0001a700


	//   ....[179]....
        /*0774*/ 	.word	0x0001a710


	//   ....[180]....
        /*0778*/ 	.word	0x0001a720


	//   ....[181]....
        /*077c*/ 	.word	0x0001a730


	//   ....[182]....
        /*0780*/ 	.word	0x0001a760


	//----- nvinfo : EIATTR_EXIT_INSTR_OFFSETS
	.align		4
.L_172:
        /*0784*/ 	.byte	0x04, 0x1c
        /*0786*/ 	.short	(.L_174 - .L_173)


	//   ....[0]....
.L_173:
        /*0788*/ 	.word	0x00000450


	//   ....[1]....
        /*078c*/ 	.word	0x00019d70


	//   ....[2]....
        /*0790*/ 	.word	0x00019db0


	//   ....[3]....
        /*0794*/ 	.word	0x0001a8f0


	//   ....[4]....
        /*0798*/ 	.word	0x0001a930


	//----- nvinfo : EIATTR_CTAIDZ_USED
	.align		4
.L_174:
        /*079c*/ 	.byte	0x01, 0x04
	.zero		2


	//----- nvinfo : EIATTR_MAX_THREADS
	.align		4
        /*07a0*/ 	.byte	0x04, 0x05
        /*07a2*/ 	.short	(.L_176 - .L_175)
.L_175:
        /*07a4*/ 	.word	0x00000080
        /*07a8*/ 	.word	0x00000001
        /*07ac*/ 	.word	0x00000001


	//----- nvinfo : EIATTR_CRS_STACK_SIZE
	.align		4
.L_176:
        /*07b0*/ 	.byte	0x04, 0x1e
        /*07b2*/ 	.short	(.L_178 - .L_177)
.L_177:
        /*07b4*/ 	.word	0x00000000
.L_178:


//--------------------- .nv.info._ZN7cutlass13device_kernelIN5flash19enable_sm80_to_sm89INS1_16FlashAttnFwdSm80INS1_25CollectiveMainloopFwdSm80ILi4ELi1ELb0EN4cute5tupleIJNS5_1CILi128EEENS7_ILi96EEENS7_ILi64EEEEEELi64ENS_6half_tEfNS_4arch4Sm80ELb0ELb1ELb1ELb0ELb1ELb0ELb1ELb0EEENS1_21CollectiveEpilogueFwdINS6_IJS8_SA_S9_EEENS6_IJNS7_ILi1EEESI_SI_EEESC_SE_Li128ELb0ELb1ELb0ELb0EEENS1_19SingleTileSchedulerILb0ELb0ELb1ELi128EEEEEEEEEvNT_6ParamsE --------------------------
	.section	.nv.info._ZN7cutlass13device_kernelIN5flash19enable_sm80_to_sm89INS1_16FlashAttnFwdSm80INS1_25CollectiveMainloopFwdSm80ILi4ELi1ELb0EN4cute5tupleIJNS5_1CILi128EEENS7_ILi96EEENS7_ILi64EEEEEELi64ENS_6half_tEfNS_4arch4Sm80ELb0ELb1ELb1ELb0ELb1ELb0ELb1ELb0EEENS1_21CollectiveEpilogueFwdINS6_IJS8_SA_S9_EEENS6_IJNS7_ILi1EEESI_SI_EEESC_SE_Li128ELb0ELb1ELb0ELb0EEENS1_19SingleTileSchedulerILb0ELb0ELb1ELi128EEEEEEEEEvNT_6ParamsE,"",@"SHT_CUDA_INFO"
	.sectionflags	@""
	.align	4


	//----- nvinfo : EIATTR_CUDA_API_VERSION
	.align		4
        /*0000*/ 	.byte	0x04, 0x37
        /*0002*/ 	.short	(.L_180 - .L_179)
.L_179:
        /*0004*/ 	.word	0x00000082


	//----- nvinfo : EIATTR_SW2861232_WAR
	.align		4
.L_180:
        /*0008*/ 	.byte	0x01, 0x35
	.zero		2


	//----- nvinfo : EIATTR_PARAM_CBANK
	.align		4
        /*000c*/ 	.byte	0x04, 0x0a
        /*000e*/ 	.short	(.L_182 - .L_181)
	.align		4
.L_181:
        /*0010*/ 	.word	index@(.nv.constant0._ZN7cutlass13device_kernelIN5flash19enable_sm80_to_sm89INS1_16FlashAttnFwdSm80INS1_25CollectiveMainloopFwdSm80ILi4ELi1ELb0EN4cute5tupleIJNS5_1CILi128EEENS7_ILi96EEENS7_ILi64EEEEEELi64ENS_6half_tEfNS_4arch4Sm80ELb0ELb1ELb1ELb0ELb1ELb0ELb1ELb0EEENS1_21CollectiveEpilogueFwdINS6_IJS8_SA_S9_EEENS6_IJNS7_ILi1EEESI_SI_EEESC_SE_Li128ELb0ELb1ELb0ELb0EEENS1_19SingleTileSchedulerILb0ELb0ELb1ELi128EEEEEEEEEvNT_6ParamsE)
        /*0014*/ 	.short	0x0160
        /*0016*/ 	.short	0x0418


	//----- nvinfo : EIATTR_CBANK_PARAM_SIZE
	.align		4
.L_182:
        /*0018*/ 	.byte	0x03, 0x19
        /*001a*/ 	.short	0x0418


	//----- nvinfo : EIATTR_KPARAM_INFO
	.align		4
        /*001c*/ 	.byte	0x04, 0x17
        /*001e*/ 	.short	(.L_184 - .L_183)
.L_183:
        /*0020*/ 	.word	0x00000000
        /*0024*/ 	.short	0x0000
        /*0026*/ 	.short	0x0000
        /*0028*/ 	.byte	0x00, 0xf0, 0x61, 0x10


	//----- nvinfo : EIATTR_MAXREG_COUNT
	.align		4
.L_184:
        /*002c*/ 	.byte	0x03, 0x1b
        /*002e*/ 	.short	0x00ff


	//----- nvinfo : EIATTR_NUM_BARRIERS
	.align		4
        /*0030*/ 	.byte	0x02, 0x4c
        /*0032*/ 	.byte	0x02
	.zero		1


	//----- nvinfo : EIATTR_ANNOTATIONS
	.align		4
        /*0034*/ 	.byte	0x04, 0x55
        /*0036*/ 	.short	(.L_186 - .L_185)


	//   ....[0]....
.L_185:
        /* <DEDUP_REMOVED lines=36> */


	//----- nvinfo : EIATTR_MERCURY_ISA_VERSION
	.align		4
.L_186:
        /*0268*/ 	.byte	0x03, 0x5f
        /*026a*/ 	.short	0x0000


	//----- nvinfo : EIATTR_COOP_GROUP_MASK_REGIDS
	.align		4
        /*026c*/ 	.byte	0x04, 0x29
        /*026e*/ 	.short	(.L_188 - .L_187)


	//   ....[0]....
.L_187:
        /*0270*/ 	.word	0xffffffff


	//   ....[1]....
        /*0274*/ 	.word	0xffffffff


	//   ....[2]....
        /*0278*/ 	.word	0xffffffff


	//   ....[3]....
        /*027c*/ 	.word	0xffffffff


	//   ....[4]....
        /*0280*/ 	.word	0xffffffff


	//   ....[5]....
        /*0284*/ 	.word	0xffffffff


	//   ....[6]....
        /*0288*/ 	.word	0xffffffff


	//   ....[7]....
        /*028c*/ 	.word	0xffffffff


	//   ....[8]....
        /*0290*/ 	.word	0xffffffff


	//   ....[9]....
        /*0294*/ 	.word	0xffffffff


	//   ....[10]....
        /*0298*/ 	.word	0xffffffff


	//   ....[11]....
        /*029c*/ 	.word	0xffffffff


	//   ....[12]....
        /*02a0*/ 	.word	0xffffffff


	//   ....[13]....
        /*02a4*/ 	.word	0xffffffff


	//   ....[14]....
        /*02a8*/ 	.word	0xffffffff


	//   ....[15]....
        /*02ac*/ 	.word	0xffffffff


	//   ....[16]....
        /*02b0*/ 	.word	0xffffffff


	//   ....[17]....
        /*02b4*/ 	.word	0xffffffff


	//   ....[18]....
        /*02b8*/ 	.word	0xffffffff


	//   ....[19]....
        /*02bc*/ 	.word	0xffffffff


	//   ....[20]....
        /*02c0*/ 	.word	0xffffffff


	//   ....[21]....
        /*02c4*/ 	.word	0xffffffff


	//   ....[22]....
        /*02c8*/ 	.word	0xffffffff


	//   ....[23]....
        /*02cc*/ 	.word	0xffffffff


	//   ....[24]....
        /*02d0*/ 	.word	0xffffffff


	//   ....[25]....
        /*02d4*/ 	.word	0xffffffff


	//   ....[26]....
        /*02d8*/ 	.word	0xffffffff


	//   ....[27]....
        /*02dc*/ 	.word	0xffffffff


	//   ....[28]....
        /*02e0*/ 	.word	0xffffffff


	//   ....[29]....
        /*02e4*/ 	.word	0xffffffff


	//   ....[30]....
        /*02e8*/ 	.word	0xffffffff


	//   ....[31]....
        /*02ec*/ 	.word	0xffffffff


	//   ....[32]....
        /*02f0*/ 	.word	0xffffffff


	//   ....[33]....
        /*02f4*/ 	.word	0xffffffff


	//   ....[34]....
        /*02f8*/ 	.word	0xffffffff


	//   ....[35]....
        /*02fc*/ 	.word	0xffffffff


	//   ....[36]....
        /*0300*/ 	.word	0xffffffff


	//   ....[37]....
        /*0304*/ 	.word	0xffffffff


	//   ....[38]....
        /*0308*/ 	.word	0xffffffff


	//   ....[39]....
        /*030c*/ 	.word	0xffffffff


	//   ....[40]....
        /*0310*/ 	.word	0xffffffff


	//   ....[41]....
        /*0314*/ 	.word	0xffffffff


	//   ....[42]....
        /*0318*/ 	.word	0xffffffff


	//   ....[43]....
        /*031c*/ 	.word	0xffffffff


	//   ....[44]....
        /*0320*/ 	.word	0xffffffff


	//   ....[45]....
        /*0324*/ 	.word	0xffffffff


	//   ....[46]....
        /*0328*/ 	.word	0xffffffff


	//   ....[47]....
        /*032c*/ 	.word	0xffffffff


	//   ....[48]....
        /*0330*/ 	.word	0xffffffff


	//   ....[49]....
        /*0334*/ 	.word	0xffffffff


	//   ....[50]....
        /*0338*/ 	.word	0xffffffff


	//   ....[51]....
        /*033c*/ 	.word	0xffffffff


	//   ....[52]....
        /*0340*/ 	.word	0xffffffff


	//   ....[53]....
        /*0344*/ 	.word	0xffffffff


	//   ....[54]....
        /*0348*/ 	.word	0xffffffff


	//   ....[55]....
        /*034c*/ 	.word	0xffffffff


	//   ....[56]....
        /*0350*/ 	.word	0xffffffff


	//   ....[57]....
        /*0354*/ 	.word	0xffffffff


	//   ....[58]....
        /*0358*/ 	.word	0xffffffff


	//   ....[59]....
        /*035c*/ 	.word	0xffffffff


	//   ....[60]....
        /*0360*/ 	.word	0xffffffff


	//   ....[61]....
        /*0364*/ 	.word	0xffffffff


	//   ....[62]....
        /*0368*/ 	.word	0xffffffff


	//   ....[63]....
        /*036c*/ 	.word	0xffffffff


	//   ....[64]....
        /*0370*/ 	.word	0xffffffff


	//   ....[65]....
        /*0374*/ 	.word	0xffffffff


	//   ....[66]....
        /*0378*/ 	.word	0xffffffff


	//   ....[67]....
        /*037c*/ 	.word	0xffffffff


	//   ....[68]....
        /*0380*/ 	.word	0xffffffff


	//   ....[69]....
        /*0384*/ 	.word	0xffffffff


	//   ....[70]....
        /*0388*/ 	.word	0xffffffff


	//   ....[71]....
        /*038c*/ 	.word	0xffffffff


	//   ....[72]....
        /*0390*/ 	.word	0xffffffff


	//   ....[73]....
        /*0394*/ 	.word	0xffffffff


	//   ....[74]....
        /*0398*/ 	.word	0xffffffff


	//   ....[75]....
        /*039c*/ 	.word	0xffffffff


	//   ....[76]....
        /*03a0*/ 	.word	0xffffffff


	//   ....[77]....
        /*03a4*/ 	.word	0xffffffff


	//   ....[78]....
        /*03a8*/ 	.word	0xffffffff


	//   ....[79]....
        /*03ac*/ 	.word	0xffffffff


	//   ....[80]....
        /*03b0*/ 	.word	0xffffffff


	//   ....[81]....
        /*03b4*/ 	.word	0xffffffff


	//   ....[82]....
        /*03b8*/ 	.word	0xffffffff


	//   ....[83]....
        /*03bc*/ 	.word	0xffffffff


	//   ....[84]....
        /*03c0*/ 	.word	0xffffffff


	//   ....[85]....
        /*03c4*/ 	.word	0xffffffff


	//   ....[86]....
        /*03c8*/ 	.word	0xffffffff


	//   ....[87]....
        /*03cc*/ 	.word	0xffffffff


	//   ....[88]....
        /*03d0*/ 	.word	0xffffffff


	//   ....[89]....
        /*03d4*/ 	.word	0xffffffff


	//   ....[90]....
        /*03d8*/ 	.word	0xffffffff


	//   ....[91]....
        /*03dc*/ 	.word	0xffffffff


	//   ....[92]....
        /*03e0*/ 	.word	0xffffffff


	//   ....[93]....
        /*03e4*/ 	.word	0xffffffff


	//   ....[94]....
        /*03e8*/ 	.word	0xffffffff


	//   ....[95]....
        /*03ec*/ 	.word	0xffffffff


	//   ....[96]....
        /*03f0*/ 	.word	0xffffffff


	//   ....[97]....
        /*03f4*/ 	.word	0xffffffff


	//   ....[98]....
        /*03f8*/ 	.word	0xffffffff


	//   ....[99]....
        /*03fc*/ 	.word	0xffffffff


	//   ....[100]....
        /*0400*/ 	.word	0xffffffff


	//   ....[101]....
        /*0404*/ 	.word	0xffffffff


	//   ....[102]....
        /*0408*/ 	.word	0xffffffff


	//   ....[103]....
        /*040c*/ 	.word	0xffffffff


	//   ....[104]....
        /*0410*/ 	.word	0xffffffff


	//   ....[105]....
        /*0414*/ 	.word	0xffffffff


	//   ....[106]....
        /*0418*/ 	.word	0xffffffff


	//   ....[107]....
        /*041c*/ 	.word	0xffffffff


	//   ....[108]....
        /*0420*/ 	.word	0xffffffff


	//   ....[109]....
        /*0424*/ 	.word	0xffffffff


	//   ....[110]....
        /*0428*/ 	.word	0xffffffff


	//   ....[111]....
        /*042c*/ 	.word	0xffffffff


	//   ....[112]....
        /*0430*/ 	.word	0xffffffff


	//   ....[113]....
        /*0434*/ 	.word	0xffffffff


	//   ....[114]....
        /*0438*/ 	.word	0xffffffff


	//   ....[115]....
        /*043c*/ 	.word	0xffffffff


	//   ....[116]....
        /*0440*/ 	.word	0xffffffff


	//   ....[117]....
        /*0444*/ 	.word	0xffffffff


	//   ....[118]....
        /*0448*/ 	.word	0xffffffff


	//   ....[119]....
        /*044c*/ 	.word	0xffffffff


	//   ....[120]....
        /*0450*/ 	.word	0xffffffff


	//   ....[121]....
        /*0454*/ 	.word	0xffffffff


	//   ....[122]....
        /*0458*/ 	.word	0xffffffff


	//   ....[123]....
        /*045c*/ 	.word	0xffffffff


	//   ....[124]....
        /*0460*/ 	.word	0xffffffff


	//   ....[125]....
        /*0464*/ 	.word	0xffffffff


	//   ....[126]....
        /*0468*/ 	.word	0xffffffff


	//   ....[127]....
        /*046c*/ 	.word	0xffffffff


	//   ....[128]....
        /*0470*/ 	.word	0xffffffff


	//   ....[129]....
        /*0474*/ 	.word	0xffffffff


	//   ....[130]....
        /*0478*/ 	.word	0xffffffff


	//   ....[131]....
        /*047c*/ 	.word	0xffffffff


	//   ....[132]....
        /*0480*/ 	.word	0xffffffff


	//   ....[133]....
        /*0484*/ 	.word	0xffffffff


	//   ....[134]....
        /*0488*/ 	.word	0xffffffff


	//   ....[135]....
        /*048c*/ 	.word	0xffffffff


	//   ....[136]....
        /*0490*/ 	.word	0xffffffff


	//   ....[137]....
        /*0494*/ 	.word	0xffffffff


	//   ....[138]....
        /*0498*/ 	.word	0xffffffff


	//   ....[139]....
        /*049c*/ 	.word	0xffffffff


	//   ....[140]....
        /*04a0*/ 	.word	0xffffffff


	//   ....[141]....
        /*04a4*/ 	.word	0xffffffff


	//   ....[142]....
        /*04a8*/ 	.word	0xffffffff


	//   ....[143]....
        /*04ac*/ 	.word	0xffffffff


	//   ....[144]....
        /*04b0*/ 	.word	0xffffffff


	//   ....[145]....
        /*04b4*/ 	.word	0xffffffff


	//   ....[146]....
        /*04b8*/ 	.word	0xffffffff


	//   ....[147]....
        /*04bc*/ 	.word	0xffffffff


	//   ....[148]....
        /*04c0*/ 	.word	0xffffffff


	//   ....[149]....
        /*04c4*/ 	.word	0xffffffff


	//   ....[150]....
        /*04c8*/ 	.word	0xffffffff


	//   ....[151]....
        /*04cc*/ 	.word	0xffffffff


	//   ....[152]....
        /*04d0*/ 	.word	0xffffffff


	//   ....[153]....
        /*04d4*/ 	.word	0xffffffff


	//   ....[154]....
        /*04d8*/ 	.word	0xffffffff


	//   ....[155]....
        /*04dc*/ 	.word	0xffffffff


	//   ....[156]....
        /*04e0*/ 	.word	0xffffffff


	//   ....[157]....
        /*04e4*/ 	.word	0xffffffff


	//   ....[158]....
        /*04e8*/ 	.word	0xffffffff


	//   ....[159]....
        /*04ec*/ 	.word	0xffffffff


	//   ....[160]....
        /*04f0*/ 	.word	0xffffffff


	//   ....[161]....
        /*04f4*/ 	.word	0xffffffff


	//   ....[162]....
        /*04f8*/ 	.word	0xffffffff


	//   ....[163]....
        /*04fc*/ 	.word	0xffffffff


	//   ....[164]....
        /*0500*/ 	.word	0xffffffff


	//   ....[165]....
        /*0504*/ 	.word	0xffffffff


	//   ....[166]....
        /*0508*/ 	.word	0xffffffff


	//   ....[167]....
        /*050c*/ 	.word	0xffffffff


	//   ....[168]....
        /*0510*/ 	.word	0xffffffff


	//   ....[169]....
        /*0514*/ 	.word	0xffffffff


	//   ....[170]....
        /*0518*/ 	.word	0xffffffff


	//   ....[171]....
        /*051c*/ 	.word	0xffffffff


	//   ....[172]....
        /*0520*/ 	.word	0xffffffff


	//   ....[173]....
        /*0524*/ 	.word	0xffffffff


	//   ....[174]....
        /*0528*/ 	.word	0xffffffff


	//   ....[175]....
        /*052c*/ 	.word	0xffffffff


	//   ....[176]....
        /*0530*/ 	.word	0xffffffff


	//   ....[177]....
        /*0534*/ 	.word	0xffffffff


	//   ....[178]....
        /*0538*/ 	.word	0xffffffff


	//   ....[179]....
        /*053c*/ 	.word	0xffffffff


	//   ....[180]....
        /*0540*/ 	.word	0xffffffff


	//   ....[181]....
        /*0544*/ 	.word	0xffffffff


	//   ....[182]....
        /*0548*/ 	.word	0xffffffff


	//   ....[183]....
        /*054c*/ 	.word	0xffffffff


	//   ....[184]....
        /*0550*/ 	.word	0xffffffff


	//   ....[185]....
        /*0554*/ 	.word	0xffffffff


	//   ....[186]....
        /*0558*/ 	.word	0xffffffff


	//   ....[187]....
        /*055c*/ 	.word	0xffffffff


	//   ....[188]....
        /*0560*/ 	.word	0xffffffff


	//   ....[189]....
        /*0564*/ 	.word	0xffffffff


	//   ....[190]....
        /*0568*/ 	.word	0xffffffff


	//   ....[191]....
        /*056c*/ 	.word	0xffffffff


	//   ....[192]....
        /*0570*/ 	.word	0xffffffff


	//   ....[193]....
        /*0574*/ 	.word	0xffffffff


	//   ....[194]....
        /*0578*/ 	.word	0xffffffff


	//   ....[195]....
        /*057c*/ 	.word	0xffffffff


	//   ....[196]....
        /*0580*/ 	.word	0xffffffff


	//   ....[197]....
        /*0584*/ 	.word	0xffffffff


	//   ....[198]....
        /*0588*/ 	.word	0xffffffff


	//   ....[199]....
        /*058c*/ 	.word	0xffffffff


	//   ....[200]....
        /*0590*/ 	.word	0xffffffff


	//   ....[201]....
        /*0594*/ 	.word	0xffffffff


	//   ....[202]....
        /*0598*/ 	.word	0xffffffff


	//   ....[203]....
        /*059c*/ 	.word	0xffffffff


	//   ....[204]....
        /*05a0*/ 	.word	0xffffffff


	//   ....[205]....
        /*05a4*/ 	.word	0xffffffff


	//   ....[206]....
        /*05a8*/ 	.word	0xffffffff


	//   ....[207]....
        /*05ac*/ 	.word	0xffffffff


	//   ....[208]....
        /*05b0*/ 	.word	0xffffffff


	//   ....[209]....
        /*05b4*/ 	.word	0xffffffff


	//   ....[210]....
        /*05b8*/ 	.word	0xffffffff


	//   ....[211]....
        /*05bc*/ 	.word	0xffffffff


	//   ....[212]....
        /*05c0*/ 	.word	0xffffffff


	//   ....[213]....
        /*05c4*/ 	.word	0xffffffff


	//   ....[214]....
        /*05c8*/ 	.word	0xffffffff


	//   ....[215]....
        /*05cc*/ 	.word	0xffffffff


	//----- nvinfo : EIATTR_COOP_GROUP_INSTR_OFFSETS
	.align		4
.L_188:
        /*05d0*/ 	.byte	0x04, 0x28
        /*05d2*/ 	.short	(.L_190 - .L_189)


	//   ....[0]....
.L_189:
        /*05d4*/ 	.word	0x00000e50


	//   ....[1]....
        /*05d8*/ 	.word	0x00000e80


	//   ....[2]....
        /*05dc*/ 	.word	0x00000eb0


	//   ....[3]....
        /*05e0*/ 	.word	0x00000ee0


	//   ....[4]....
        /*05e4*/ 	.word	0x00000f10


	//   ....[5]....
        /*05e8*/ 	.word	0x00000f30


	//   ....[6]....
        /*05ec*/ 	.word	0x00000f50


	//   ....[7]....
        /*05f0*/ 	.word	0x00000f70


	//   ....[8]....
        /*05f4*/ 	.word	0x00000fa0


	//   ....[9]....
        /*05f8*/ 	.word	0x00000ff0


	//   ....[10]....
        /*05fc*/ 	.word	0x00001070


	//   ....[11]....
        /*0600*/ 	.word	0x00001090


	//   ....[12]....
        /*0604*/ 	.word	0x000010e0


	//   ....[13]....
        /*0608*/ 	.word	0x000011a0


	//   ....[14]....
        /*060c*/ 	.word	0x000011d0


	//   ....[15]....
        /*0610*/ 	.word	0x00001200


	//   ....[16]....
        /*0614*/ 	.word	0x00001580


	//   ....[17]....
        /*0618*/ 	.word	0x000015b0


	//   ....[18]....
        /*061c*/ 	.word	0x000015c0


	//   ....[19]....
        /*0620*/ 	.word	0x000015d0


	//   ....[20]....
        /*0624*/ 	.word	0x000015e0


	//   ....[21]....
        /*0628*/ 	.word	0x000015f0


	//   ....[22]....
        /*062c*/ 	.word	0x00001600


	//   ....[23]....
        /*0630*/ 	.word	0x00001610


	//   ....[24]....
        /*0634*/ 	.word	0x00001630


	//   ....[25]....
        /*0638*/ 	.word	0x00001650


	//   ....[26]....
        /*063c*/ 	.word	0x00001690


	//   ....[27]....
        /*0640*/ 	.word	0x000016a0


	//   ....[28]....
        /*0644*/ 	.word	0x00001b30


	//   ....[29]....
        /*0648*/ 	.word	0x00001b60


	//   ....[30]....
        /*064c*/ 	.word	0x00001ba0


	//   ....[31]....
        /*0650*/ 	.word	0x00001bc0


	//   ....[32]....
        /*0654*/ 	.word	0x00001bf0


	//   ....[33]....
        /*0658*/ 	.word	0x00001c20


	//   ....[34]....
        /*065c*/ 	.word	0x00001c60


	//   ....[35]....
        /*0660*/ 	.word	0x00001c90


	//   ....[36]....
        /*0664*/ 	.word	0x00001cc0


	//   ....[37]....
        /*0668*/ 	.word	0x00001ce0


	//   ....[38]....
        /*066c*/ 	.word	0x00001d00


	//   ....[39]....
        /*0670*/ 	.word	0x00001d10


	//   ....[40]....
        /*0674*/ 	.word	0x00002890


	//   ....[41]....
        /*0678*/ 	.word	0x000028a0


	//   ....[42]....
        /*067c*/ 	.word	0x000028b0


	//   ....[43]....
        /*0680*/ 	.word	0x000028c0


	//   ....[44]....
        /*0684*/ 	.word	0x000028d0


	//   ....[45]....
        /*0688*/ 	.word	0x000028e0


	//   ....[46]....
        /*068c*/ 	.word	0x000028f0


	//   ....[47]....
        /*0690*/ 	.word	0x00002900


	//   ....[48]....
        /*0694*/ 	.word	0x00002920


	//   ....[49]....
        /*0698*/ 	.word	0x00002950


	//   ....[50]....
        /*069c*/ 	.word	0x00002970


	//   ....[51]....
        /*06a0*/ 	.word	0x00002990


	//   ....[52]....
        /*06a4*/ 	.word	0x00002fa0


	//   ....[53]....
        /*06a8*/ 	.word	0x00003b10


	//   ....[54]....
        /*06ac*/ 	.word	0x00004a40


	//   ....[55]....
        /*06b0*/ 	.word	0x00005560


	//   ....[56]....
        /*06b4*/ 	.word	0x00005d50


	//   ....[57]....
        /*06b8*/ 	.word	0x00005d90


	//   ....[58]....
        /*06bc*/ 	.word	0x00005ea0


	//   ....[59]....
        /*06c0*/ 	.word	0x00005ee0


	//   ....[60]....
        /*06c4*/ 	.word	0x00006bf0


	//   ....[61]....
        /*06c8*/ 	.word	0x00006cc0


	//   ....[62]....
        /*06cc*/ 	.word	0x00006ed0


	//   ....[63]....
        /*06d0*/ 	.word	0x00006f50


	//   ....[64]....
        /*06d4*/ 	.word	0x000093b0


	//   ....[65]....
        /*06d8*/ 	.word	0x000093c0


	//   ....[66]....
        /*06dc*/ 	.word	0x000093d0


	//   ....[67]....
        /*06e0*/ 	.word	0x000093e0


	//   ....[68]....
        /*06e4*/ 	.word	0x000093f0


	//   ....[69]....
        /*06e8*/ 	.word	0x00009400


	//   ....[70]....
        /*06ec*/ 	.word	0x00009410


	//   ....[71]....
        /*06f0*/ 	.word	0x00009420


	//   ....[72]....
        /*06f4*/ 	.word	0x00009430


	//   ....[73]....
        /*06f8*/ 	.word	0x00009440


	//   ....[74]....
        /*06fc*/ 	.word	0x00009450


	//   ....[75]....
        /*0700*/ 	.word	0x00009460


	//   ....[76]....
        /*0704*/ 	.word	0x0000aaf0


	//   ....[77]....
        /*0708*/ 	.word	0x0000ab00


	//   ....[78]....
        /*070c*/ 	.word	0x0000ab10


	//   ....[79]....
        /*0710*/ 	.word	0x0000ab20


	//   ....[80]....
        /*0714*/ 	.word	0x0000ab30


	//   ....[81]....
        /*0718*/ 	.word	0x0000ab40


	//   ....[82]....
        /*071c*/ 	.word	0x0000ab50


	//   ....[83]....
        /*0720*/ 	.word	0x0000ab70


	//   ....[84]....
        /*0724*/ 	.word	0x0000ab90


	//   ....[85]....
        /*0728*/ 	.word	0x0000abd0


	//   ....[86]....
        /*072c*/ 	.word	0x0000abf0


	//   ....[87]....
        /*0730*/ 	.word	0x0000ac10


	//   ....[88]....
        /*0734*/ 	.word	0x0000ad80


	//   ....[89]....
        /*0738*/ 	.word	0x0000afc0


	//   ....[90]....
        /*073c*/ 	.word	0x0000b900


	//   ....[91]....
        /*0740*/ 	.word	0x0000c0c0


	//   ....[92]....
        /*0744*/ 	.word	0x0000cae0


	//   ....[93]....
        /*0748*/ 	.word	0x0000cb00


	//   ....[94]....
        /*074c*/ 	.word	0x0000d130


	//   ....[95]....
        /*0750*/ 	.word	0x0000d330


	//   ....[96]....
        /*0754*/ 	.word	0x0000d380


	//   ....[97]....
        /*0758*/ 	.word	0x0000d4b0


	//   ....[98]....
        /*075c*/ 	.word	0x0000d7d0


	//   ....[99]....
        /*0760*/ 	.word	0x0000d860


	//   ....[100]....
        /*0764*/ 	.word	0x00010140


	//   ....[101]....
        /*0768*/ 	.word	0x00010150


	//   ....[102]....
        /*076c*/ 	.word	0x00010160


	//   ....[103]....
        /*0770*/ 	.word	0x00010170


	//   ....[104]....
        /*0774*/ 	.word	0x00010180


	//   ....[105]....
        /*0778*/ 	.word	0x00010190


	//   ....[106]....
        /*077c*/ 	.word	0x000101a0


	//   ....[107]....
        /*0780*/ 	.word	0x000101b0


	//   ....[108]....
        /*0784*/ 	.word	0x000101c0


	//   ....[109]....
        /*0788*/ 	.word	0x000101d0


	//   ....[110]....
        /*078c*/ 	.word	0x000101e0


	//   ....[111]....
        /*0790*/ 	.word	0x000101f0


	//   ....[112]....
        /*0794*/ 	.word	0x00011860


	//   ....[113]....
        /*0798*/ 	.word	0x00011870


	//   ....[114]....
        /*079c*/ 	.word	0x00011880


	//   ....[115]....
        /*07a0*/ 	.word	0x00011890


	//   ....[116]....
        /*07a4*/ 	.word	0x000118a0


	//   ....[117]....
        /*07a8*/ 	.word	0x000118b0


	//   ....[118]....
        /*07ac*/ 	.word	0x000118c0


	//   ....[119]....
        /*07b0*/ 	.word	0x000118d0


	//   ....[120]....
        /*07b4*/ 	.word	0x000118f0


	//   ....[121]....
        /*07b8*/ 	.word	0x00011920


	//   ....[122]....
        /*07bc*/ 	.word	0x00011960


	//   ....[123]....
        /*07c0*/ 	.word	0x00011980


	//   ....[124]....
        /*07c4*/ 	.word	0x00011ea0


	//   ....[125]....
        /*07c8*/ 	.word	0x00011f50


	//   ....[126]....
        /*07cc*/ 	.word	0x00012050


	//   ....[127]....
        /*07d0*/ 	.word	0x000120a0


	//   ....[128]....
        /*07d4*/ 	.word	0x000120f0


	//   ....[129]....
        /*07d8*/ 	.word	0x00012200


	//   ....[130]....
        /*07dc*/ 	.word	0x000122a0


	//   ....[131]....
        /*07e0*/ 	.word	0x00012500


	//   ....[132]....
        /*07e4*/ 	.word	0x00014e30


	//   ....[133]....
        /*07e8*/ 	.word	0x00014e60


	//   ....[134]....
        /*07ec*/ 	.word	0x00014e80


	//   ....[135]....
        /*07f0*/ 	.word	0x00014ec0


	//   ....[136]....
        /*07f4*/ 	.word	0x00014ee0


	//   ....[137]....
        /*07f8*/ 	.word	0x00014f00


	//   ....[138]....
        /*07fc*/ 	.word	0x00014f20


	//   ....[139]....
        /*0800*/ 	.word	0x00014f40


	//   ....[140]....
        /*0804*/ 	.word	0x00014f60


	//   ....[141]....
        /*0808*/ 	.word	0x00014f80


	//   ....[142]....
        /*080c*/ 	.word	0x00014fa0


	//   ....[143]....
        /*0810*/ 	.word	0x00014fc0


	//   ....[144]....
        /*0814*/ 	.word	0x000163c0


	//   ....[145]....
        /*0818*/ 	.word	0x000163d0


	//   ....[146]....
        /*081c*/ 	.word	0x000163e0


	//   ....[147]....
        /*0820*/ 	.word	0x000163f0


	//   ....[148]....
        /*0824*/ 	.word	0x00016400


	//   ....[149]....
        /*0828*/ 	.word	0x00016410


	//   ....[150]....
        /*082c*/ 	.word	0x00016420


	//   ....[151]....
        /*0830*/ 	.word	0x00016440


	//   ....[152]....
        /*0834*/ 	.word	0x00016460


	//   ....[153]....
        /*0838*/ 	.word	0x000164a0


	//   ....[154]....
        /*083c*/ 	.word	0x000164c0


	//   ....[155]....
        /*0840*/ 	.word	0x000164e0


	//   ....[156]....
        /*0844*/ 	.word	0x00016650


	//   ....[157]....
        /*0848*/ 	.word	0x00016fa0


	//   ....[158]....
        /*084c*/ 	.word	0x000171a0


	//   ....[159]....
        /*0850*/ 	.word	0x00017950


	//   ....[160]....
        /*0854*/ 	.word	0x00018380


	//   ....[161]....
        /*0858*/ 	.word	0x00018760


	//   ....[162]....
        /*085c*/ 	.word	0x000187b0


	//   ....[163]....
        /*0860*/ 	.word	0x000188b0


	//   ....[164]....
        /*0864*/ 	.word	0x00018e90


	//   ....[165]....
        /*0868*/ 	.word	0x00018f10


	//   ....[166]....
        /*086c*/ 	.word	0x00018f40


	//   ....[167]....
        /*0870*/ 	.word	0x000190c0


	//   ....[168]....
        /*0874*/ 	.word	0x0001b540


	//   ....[169]....
        /*0878*/ 	.word	0x0001b550


	//   ....[170]....
        /*087c*/ 	.word	0x0001b560


	//   ....[171]....
        /*0880*/ 	.word	0x0001b570


	//   ....[172]....
        /*0884*/ 	.word	0x0001b5a0


	//   ....[173]....
        /*0888*/ 	.word	0x0001b5c0


	//   ....[174]....
        /*088c*/ 	.word	0x0001b5e0


	//   ....[175]....
        /*0890*/ 	.word	0x0001b5f0


	//   ....[176]....
        /*0894*/ 	.word	0x0001c550


	//   ....[177]....
        /*0898*/ 	.word	0x0001c710


	//   ....[178]....
        /*089c*/ 	.word	0x0001c740


	//   ....[179]....
        /*08a0*/ 	.word	0x0001c770


	//   ....[180]....
        /*08a4*/ 	.word	0x0001c7a0


	//   ....[181]....
        /*08a8*/ 	.word	0x0001c7d0


	//   ....[182]....
        /*08ac*/ 	.word	0x0001c8a0


	//   ....[183]....
        /*08b0*/ 	.word	0x0001c8b0


	//   ....[184]....
        /*08b4*/ 	.word	0x0001c8e0


	//   ....[185]....
        /*08b8*/ 	.word	0x0001c910


	//   ....[186]....
        /*08bc*/ 	.word	0x0001c940


	//   ....[187]....
        /*08c0*/ 	.word	0x0001c950


	//   ....[188]....
        /*08c4*/ 	.word	0x0001c960


	//   ....[189]....
        /*08c8*/ 	.word	0x0001c970


	//   ....[190]....
        /*08cc*/ 	.word	0x0001ca90


	//   ....[191]....
        /*08d0*/ 	.word	0x0001caa0


	//   ....[192]....
        /*08d4*/ 	.word	0x0001cb30


	//   ....[193]....
        /*08d8*/ 	.word	0x0001cb50


	//   ....[194]....
        /*08dc*/ 	.word	0x0001cba0


	//   ....[195]....
        /*08e0*/ 	.word	0x0001cbb0


	//   ....[196]....
        /*08e4*/ 	.word	0x0001cbc0


	//   ....[197]....
        /*08e8*/ 	.word	0x0001ccb0


	//   ....[198]....
        /*08ec*/ 	.word	0x0001cde0


	//   ....[199]....
        /*08f0*/ 	.word	0x0001ce00


	//   ....[200]....
        /*08f4*/ 	.word	0x0001d380


	//   ....[201]....
        /*08f8*/ 	.word	0x0001d3c0


	//   ....[202]....
        /*08fc*/ 	.word	0x0001d3f0


	//   ....[203]....
        /*0900*/ 	.word	0x0001d420


	//   ....[204]....
        /*0904*/ 	.word	0x0001d450


	//   ....[205]....
        /*0908*/ 	.word	0x0001d480


	//   ....[206]....
        /*090c*/ 	.word	0x0001d4b0


	//   ....[207]....
        /*0910*/ 	.word	0x0001d4d0


	//   ....[208]....
        /*0914*/ 	.word	0x0001d4f0


	//   ....[209]....
        /*0918*/ 	.word	0x0001d520


	//   ....[210]....
        /*091c*/ 	.word	0x0001d530


	//   ....[211]....
        /*0920*/ 	.word	0x0001d540


	//   ....[212]....
        /*0924*/ 	.word	0x0001d550


	//   ....[213]....
        /*0928*/ 	.word	0x0001d560


	//   ....[214]....
        /*092c*/ 	.word	0x0001d590


	//   ....[215]....
        /*0930*/ 	.word	0x0001d5b0


	//----- nvinfo : EIATTR_EXIT_INSTR_OFFSETS
	.align		4
.L_190:
        /*0934*/ 	.byte	0x04, 0x1c
        /*0936*/ 	.short	(.L_192 - .L_191)


	//   ....[0]....
.L_191:
        /*0938*/ 	.word	0x00000040


	//   ....[1]....
        /*093c*/ 	.word	0x0001ce20


	//   ....[2]....
        /*0940*/ 	.word	0x0001ce60


	//   ....[3]....
        /*0944*/ 	.word	0x0001d710


	//   ....[4]....
        /*0948*/ 	.word	0x0001d750


	//----- nvinfo : EIATTR_CTAIDZ_USED
	.align		4
.L_192:
        /*094c*/ 	.byte	0x01, 0x04
	.zero		2


	//----- nvinfo : EIATTR_MAX_THREADS
	.align		4
        /*0950*/ 	.byte	0x04, 0x05
        /*0952*/ 	.short	(.L_194 - .L_193)
.L_193:
        /*0954*/ 	.word	0x00000080
        /*0958*/ 	.word	0x00000001
        /*095c*/ 	.word	0x00000001


	//----- nvinfo : EIATTR_CRS_STACK_SIZE
	.align		4
.L_194:
        /*0960*/ 	.byte	0x04, 0x1e
        /*0962*/ 	.short	(.L_196 - .L_195)
.L_195:
        /*0964*/ 	.word	0x00000000
.L_196:


//--------------------- .nv.info._ZN7cutlass13device_kernelIN5flash19enable_sm80_to_sm89INS1_16FlashAttnFwdSm80INS1_25CollectiveMainloopFwdSm80ILi4ELi1ELb0EN4cute5tupleIJNS5_1CILi128EEENS7_ILi96EEENS7_ILi64EEEEEELi64ENS_6half_tEfNS_4arch4Sm80ELb0ELb1ELb1ELb1ELb1ELb0ELb1ELb0EEENS1_21CollectiveEpilogueFwdINS6_IJS8_SA_S9_EEENS6_IJNS7_ILi1EEESI_SI_EEESC_SE_Li128ELb1ELb1ELb0ELb0EEENS1_19SingleTileSchedulerILb1ELb0ELb1ELi128EEEEEEEEEvNT_6ParamsE --------------------------
	.section	.nv.info._ZN7cutlass13device_kernelIN5flash19enable_sm80_to_sm89INS1_16FlashAttnFwdSm80INS1_25CollectiveMainloopFwdSm80ILi4ELi1ELb0EN4cute5tupleIJNS5_1CILi128EEENS7_ILi96EEENS7_ILi64EEEEEELi64ENS_6half_tEfNS_4arch4Sm80ELb0ELb1ELb1ELb1ELb1ELb0ELb1ELb0EEENS1_21CollectiveEpilogueFwdINS6_IJS8_SA_S9_EEENS6_IJNS7_ILi1EEESI_SI_EEESC_SE_Li128ELb1ELb1ELb0ELb0EEENS1_19SingleTileSchedulerILb1ELb0ELb1ELi128EEEEEEEEEvNT_6ParamsE,"",@"SHT_CUDA_INFO"
	.sectionflags	@""
	.align	4


	//----- nvinfo : EIATTR_CUDA_API_VERSION
	.align		4
        /*0000*/ 	.byte	0x04, 0x37
        /*0002*/ 	.short	(.L_198 - .L_197)
.L_197:
        /*0004*/ 	.word	0x00000082


	//----- nvinfo : EIATTR_SW2861232_WAR
	.align		4
.L_198:
        /*0008*/ 	.byte	0x01, 0x35
	.zero		2


	//----- nvinfo : EIATTR_PARAM_CBANK
	.align		4
        /*000c*/ 	.byte	0x04, 0x0a
        /*000e*/ 	.short	(.L_200 - .L_199)
	.align		4
.L_199:
        /*0010*/ 	.word	index@(.nv.constant0._ZN7cutlass13device_kernelIN5flash19enable_sm80_to_sm89INS1_16FlashAttnFwdSm80INS1_25CollectiveMainloopFwdSm80ILi4ELi1ELb0EN4cute5tupleIJNS5_1CILi128EEENS7_ILi96EEENS7_ILi64EEEEEELi64ENS_6half_tEfNS_4arch4Sm80ELb0ELb1ELb1ELb1ELb1ELb0ELb1ELb0EEENS1_21CollectiveEpilogueFwdINS6_IJS8_SA_S9_EEENS6_IJNS7_ILi1EEESI_SI_EEESC_SE_Li128ELb1ELb1ELb0ELb0EEENS1_19SingleTileSchedulerILb1ELb0ELb1ELi128EEEEEEEEEvNT_6ParamsE)
        /*0014*/ 	.short	0x0160
        /*0016*/ 	.short	0x0418


	//----- nvinfo : EIATTR_CBANK_PARAM_SIZE
	.align		4
.L_200:
        /*0018*/ 	.byte	0x03, 0x19
        /*001a*/ 	.short	0x0418


	//----- nvinfo : EIATTR_KPARAM_INFO
	.align		4
        /*001c*/ 	.byte	0x04, 0x17
        /*001e*/ 	.short	(.L_202 - .L_201)
.L_201:
        /*0020*/ 	.word	0x00000000
        /*0024*/ 	.short	0x0000
        /*0026*/ 	.short	0x0000
        /*0028*/ 	.byte	0x00, 0xf0, 0x61, 0x10


	//----- nvinfo : EIATTR_MAXREG_COUNT
	.align		4
.L_202:
        /*002c*/ 	.byte	0x03, 0x1b
        /*002e*/ 	.short	0x00ff


	//----- nvinfo : EIATTR_NUM_BARRIERS
	.align		4
        /*0030*/ 	.byte	0x02, 0x4c
        /*0032*/ 	.byte	0x02
	.zero		1


	//----- nvinfo : EIATTR_ANNOTATIONS
	.align		4
        /*0034*/ 	.byte	0x04, 0x55
        /*0036*/ 	.short	(.L_204 - .L_203)


	//   ....[0]....
.L_203:
        /* <DEDUP_REMOVED lines=34> */


	//----- nvinfo : EIATTR_MERCURY_ISA_VERSION
	.align		4
.L_204:
        /*0248*/ 	.byte	0x03, 0x5f
        /*024a*/ 	.short	0x0000


	//----- nvinfo : EIATTR_COOP_GROUP_MASK_REGIDS
	.align		4
        /*024c*/ 	.byte	0x04, 0x29
        /*024e*/ 	.short	(.L_206 - .L_205)


	//   ....[0]....
.L_205:
        /*0250*/ 	.word	0xffffffff


	//   ....[1]....
        /*0254*/ 	.word	0xffffffff


	//   ....[2]....
        /*0258*/ 	.word	0xffffffff


	//   ....[3]....
        /*025c*/ 	.word	0xffffffff


	//   ....[4]....
        /*0260*/ 	.word	0xffffffff


	//   ....[5]....
        /*0264*/ 	.word	0xffffffff


	//   ....[6]....
        /*0268*/ 	.word	0xffffffff


	//   ....[7]....
        /*026c*/ 	.word	0xffffffff


	//   ....[8]....
        /*0270*/ 	.word	0xffffffff


	//   ....[9]....
        /*0274*/ 	.word	0xffffffff


	//   ....[10]....
        /*0278*/ 	.word	0xffffffff


	//   ....[11]....
        /*027c*/ 	.word	0xffffffff


	//   ....[12]....
        /*0280*/ 	.word	0xffffffff


	//   ....[13]....
        /*0284*/ 	.word	0xffffffff


	//   ....[14]....
        /*0288*/ 	.word	0xffffffff


	//   ....[15]....
        /*028c*/ 	.word	0xffffffff


	//   ....[16]....
        /*0290*/ 	.word	0xffffffff


	//   ....[17]....
        /*0294*/ 	.word	0xffffffff


	//   ....[18]....
        /*0298*/ 	.word	0xffffffff


	//   ....[19]....
        /*029c*/ 	.word	0xffffffff


	//   ....[20]....
        /*02a0*/ 	.word	0xffffffff


	//   ....[21]....
        /*02a4*/ 	.word	0xffffffff


	//   ....[22]....
        /*02a8*/ 	.word	0xffffffff


	//   ....[23]....
        /*02ac*/ 	.word	0xffffffff


	//   ....[24]....
        /*02b0*/ 	.word	0xffffffff


	//   ....[25]....
        /*02b4*/ 	.word	0xffffffff


	//   ....[26]....
        /*02b8*/ 	.word	0xffffffff


	//   ....[27]....
        /*02bc*/ 	.word	0xffffffff


	//   ....[28]....
        /*02c0*/ 	.word	0xffffffff


	//   ....[29]....
        /*02c4*/ 	.word	0xffffffff


	//   ....[30]....
        /*02c8*/ 	.word	0xffffffff


	//   ....[31]....
        /*02cc*/ 	.word	0xffffffff


	//   ....[32]....
        /*02d0*/ 	.word	0xffffffff


	//   ....[33]....
        /*02d4*/ 	.word	0xffffffff


	//   ....[34]....
        /*02d8*/ 	.word	0xffffffff


	//   ....[35]....
        /*02dc*/ 	.word	0xffffffff


	//   ....[36]....
        /*02e0*/ 	.word	0xffffffff


	//   ....[37]....
        /*02e4*/ 	.word	0xffffffff


	//   ....[38]....
        /*02e8*/ 	.word	0xffffffff


	//   ....[39]....
        /*02ec*/ 	.word	0xffffffff


	//   ....[40]....
        /*02f0*/ 	.word	0xffffffff


	//   ....[41]....
        /*02f4*/ 	.word	0xffffffff


	//   ....[42]....
        /*02f8*/ 	.word	0xffffffff


	//   ....[43]....
        /*02fc*/ 	.word	0xffffffff


	//   ....[44]....
        /*0300*/ 	.word	0xffffffff


	//   ....[45]....
        /*0304*/ 	.word	0xffffffff


	//   ....[46]....
        /*0308*/ 	.word	0xffffffff


	//   ....[47]....
        /*030c*/ 	.word	0xffffffff


	//   ....[48]....
        /*0310*/ 	.word	0xffffffff


	//   ....[49]....
        /*0314*/ 	.word	0xffffffff


	//   ....[50]....
        /*0318*/ 	.word	0xffffffff


	//   ....[51]....
        /*031c*/ 	.word	0xffffffff


	//   ....[52]....
        /*0320*/ 	.word	0xffffffff


	//   ....[53]....
        /*0324*/ 	.word	0xffffffff


	//   ....[54]....
        /*0328*/ 	.word	0xffffffff


	//   ....[55]....
        /*032c*/ 	.word	0xffffffff


	//   ....[56]....
        /*0330*/ 	.word	0xffffffff


	//   ....[57]....
        /*0334*/ 	.word	0xffffffff


	//   ....[58]....
        /*0338*/ 	.word	0xffffffff


	//   ....[59]....
        /*033c*/ 	.word	0xffffffff


	//   ....[60]....
        /*0340*/ 	.word	0xffffffff


	//   ....[61]....
        /*0344*/ 	.word	0xffffffff


	//   ....[62]....
        /*0348*/ 	.word	0xffffffff


	//   ....[63]....
        /*034c*/ 	.word	0xffffffff


	//   ....[64]....
        /*0350*/ 	.word	0xffffffff


	//   ....[65]....
        /*0354*/ 	.word	0xffffffff


	//   ....[66]....
        /*0358*/ 	.word	0xffffffff


	//   ....[67]....
        /*035c*/ 	.word	0xffffffff


	//   ....[68]....
        /*0360*/ 	.word	0xffffffff


	//   ....[69]....
        /*0364*/ 	.word	0xffffffff


	//   ....[70]....
        /*0368*/ 	.word	0xffffffff


	//   ....[71]....
        /*036c*/ 	.word	0xffffffff


	//   ....[72]....
        /*0370*/ 	.word	0xffffffff


	//   ....[73]....
        /*0374*/ 	.word	0xffffffff


	//   ....[74]....
        /*0378*/ 	.word	0xffffffff


	//   ....[75]....
        /*037c*/ 	.word	0xffffffff


	//   ....[76]....
        /*0380*/ 	.word	0xffffffff


	//   ....[77]....
        /*0384*/ 	.word	0xffffffff


	//   ....[78]....
        /*0388*/ 	.word	0xffffffff


	//   ....[79]....
        /*038c*/ 	.word	0xffffffff


	//   ....[80]....
        /*0390*/ 	.word	0xffffffff


	//   ....[81]....
        /*0394*/ 	.word	0xffffffff


	//   ....[82]....
        /*0398*/ 	.word	0xffffffff


	//   ....[83]....
        /*039c*/ 	.word	0xffffffff


	//   ....[84]....
        /*03a0*/ 	.word	0xffffffff


	//   ....[85]....
        /*03a4*/ 	.word	0xffffffff


	//   ....[86]....
        /*03a8*/ 	.word	0xffffffff


	//   ....[87]....
        /*03ac*/ 	.word	0xffffffff


	//   ....[88]....
        /*03b0*/ 	.word	0xffffffff


	//   ....[89]....
        /*03b4*/ 	.word	0xffffffff


	//   ....[90]....
        /*03b8*/ 	.word	0xffffffff


	//   ....[91]....
        /*03bc*/ 	.word	0xffffffff


	//   ....[92]....
        /*03c0*/ 	.word	0xffffffff


	//   ....[93]....
        /*03c4*/ 	.word	0xffffffff


	//   ....[94]....
        /*03c8*/ 	.word	0xffffffff


	//   ....[95]....
        /*03cc*/ 	.word	0xffffffff


	//   ....[96]....
        /*03d0*/ 	.word	0xffffffff


	//   ....[97]....
        /*03d4*/ 	.word	0xffffffff


	//   ....[98]....
        /*03d8*/ 	.word	0xffffffff


	//   ....[99]....
        /*03dc*/ 	.word	0xffffffff


	//   ....[100]....
        /*03e0*/ 	.word	0xffffffff


	//   ....[101]....
        /*03e4*/ 	.word	0xffffffff


	//   ....[102]....
        /*03e8*/ 	.word	0xffffffff


	//   ....[103]....
        /*03ec*/ 	.word	0xffffffff


	//   ....[104]....
        /*03f0*/ 	.word	0xffffffff


	//   ....[105]....
        /*03f4*/ 	.word	0xffffffff


	//   ....[106]....
        /*03f8*/ 	.word	0xffffffff


	//   ....[107]....
        /*03fc*/ 	.word	0xffffffff


	//   ....[108]....
        /*0400*/ 	.word	0xffffffff


	//   ....[109]....
        /*0404*/ 	.word	0xffffffff


	//   ....[110]....
        /*0408*/ 	.word	0xffffffff


	//   ....[111]....
        /*040c*/ 	.word	0xffffffff


	//   ....[112]....
        /*0410*/ 	.word	0xffffffff


	//   ....[113]....
        /*0414*/ 	.word	0xffffffff


	//   ....[114]....
        /*0418*/ 	.word	0xffffffff


	//   ....[115]....
        /*041c*/ 	.word	0xffffffff


	//   ....[116]....
        /*0420*/ 	.word	0xffffffff


	//   ....[117]....
        /*0424*/ 	.word	0xffffffff


	//   ....[118]....
        /*0428*/ 	.word	0xffffffff


	//   ....[119]....
        /*042c*/ 	.word	0xffffffff


	//   ....[120]....
        /*0430*/ 	.word	0xffffffff


	//   ....[121]....
        /*0434*/ 	.word	0xffffffff


	//   ....[122]....
        /*0438*/ 	.word	0xffffffff


	//   ....[123]....
        /*043c*/ 	.word	0xffffffff


	//   ....[124]....
        /*0440*/ 	.word	0xffffffff


	//   ....[125]....
        /*0444*/ 	.word	0xffffffff


	//   ....[126]....
        /*0448*/ 	.word	0xffffffff


	//   ....[127]....
        /*044c*/ 	.word	0xffffffff


	//   ....[128]....
        /*0450*/ 	.word	0xffffffff


	//   ....[129]....
        /*0454*/ 	.word	0xffffffff


	//   ....[130]....
        /*0458*/ 	.word	0xffffffff


	//   ....[131]....
        /*045c*/ 	.word	0xffffffff


	//   ....[132]....
        /*0460*/ 	.word	0xffffffff


	//   ....[133]....
        /*0464*/ 	.word	0xffffffff


	//   ....[134]....
        /*0468*/ 	.word	0xffffffff


	//   ....[135]....
        /*046c*/ 	.word	0xffffffff


	//   ....[136]....
        /*0470*/ 	.word	0xffffffff


	//   ....[137]....
        /*0474*/ 	.word	0xffffffff


	//   ....[138]....
        /*0478*/ 	.word	0xffffffff


	//   ....[139]....
        /*047c*/ 	.word	0xffffffff


	//   ....[140]....
        /*0480*/ 	.word	0xffffffff


	//   ....[141]....
        /*0484*/ 	.word	0xffffffff


	//   ....[142]....
        /*0488*/ 	.word	0xffffffff


	//   ....[143]....
        /*048c*/ 	.word	0xffffffff


	//   ....[144]....
        /*0490*/ 	.word	0xffffffff


	//   ....[145]....
        /*0494*/ 	.word	0xffffffff


	//   ....[146]....
        /*0498*/ 	.word	0xffffffff


	//   ....[147]....
        /*049c*/ 	.word	0xffffffff


	//   ....[148]....
        /*04a0*/ 	.word	0xffffffff


	//   ....[149]....
        /*04a4*/ 	.word	0xffffffff


	//   ....[150]....
        /*04a8*/ 	.word	0xffffffff


	//   ....[151]....
        /*04ac*/ 	.word	0xffffffff


	//   ....[152]....
        /*04b0*/ 	.word	0xffffffff


	//   ....[153]....
        /*04b4*/ 	.word	0xffffffff


	//   ....[154]....
        /*04b8*/ 	.word	0xffffffff


	//   ....[155]....
        /*04bc*/ 	.word	0xffffffff


	//   ....[156]....
        /*04c0*/ 	.word	0xffffffff


	//   ....[157]....
        /*04c4*/ 	.word	0xffffffff


	//   ....[158]....
        /*04c8*/ 	.word	0xffffffff


	//   ....[159]....
        /*04cc*/ 	.word	0xffffffff


	//   ....[160]....
        /*04d0*/ 	.word	0xffffffff


	//   ....[161]....
        /*04d4*/ 	.word	0xffffffff


	//   ....[162]....
        /*04d8*/ 	.word	0xffffffff


	//   ....[163]....
        /*04dc*/ 	.word	0xffffffff


	//   ....[164]....
        /*04e0*/ 	.word	0xffffffff


	//   ....[165]....
        /*04e4*/ 	.word	0xffffffff


	//   ....[166]....
        /*04e8*/ 	.word	0xffffffff


	//   ....[167]....
        /*04ec*/ 	.word	0xffffffff


	//   ....[168]....
        /*04f0*/ 	.word	0xffffffff


	//   ....[169]....
        /*04f4*/ 	.word	0xffffffff


	//   ....[170]....
        /*04f8*/ 	.word	0xffffffff


	//   ....[171]....
        /*04fc*/ 	.word	0xffffffff


	//   ....[172]....
        /*0500*/ 	.word	0xffffffff


	//   ....[173]....
        /*0504*/ 	.word	0xffffffff


	//   ....[174]....
        /*0508*/ 	.word	0xffffffff


	//   ....[175]....
        /*050c*/ 	.word	0xffffffff


	//   ....[176]....
        /*0510*/ 	.word	0xffffffff


	//   ....[177]....
        /*0514*/ 	.word	0xffffffff


	//   ....[178]....
        /*0518*/ 	.word	0xffffffff


	//   ....[179]....
        /*051c*/ 	.word	0xffffffff


	//   ....[180]....
        /*0520*/ 	.word	0xffffffff


	//   ....[181]....
        /*0524*/ 	.word	0xffffffff


	//   ....[182]....
        /*0528*/ 	.word	0xffffffff


	//   ....[183]....
        /*052c*/ 	.word	0xffffffff


	//   ....[184]....
        /*0530*/ 	.word	0xffffffff


	//   ....[185]....
        /*0534*/ 	.word	0xffffffff


	//   ....[186]....
        /*0538*/ 	.word	0xffffffff


	//   ....[187]....
        /*053c*/ 	.word	0xffffffff


	//   ....[188]....
        /*0540*/ 	.word	0xffffffff


	//   ....[189]....
        /*0544*/ 	.word	0xffffffff


	//   ....[190]....
        /*0548*/ 	.word	0xffffffff


	//   ....[191]....
        /*054c*/ 	.word	0xffffffff


	//   ....[192]....
        /*0550*/ 	.word	0xffffffff


	//   ....[193]....
        /*0554*/ 	.word	0xffffffff


	//   ....[194]....
        /*0558*/ 	.word	0xffffffff


	//   ....[195]....
        /*055c*/ 	.word	0xffffffff


	//   ....[196]....
        /*0560*/ 	.word	0xffffffff


	//   ....[197]....
        /*0564*/ 	.word	0xffffffff


	//   ....[198]....
        /*0568*/ 	.word	0xffffffff


	//   ....[199]....
        /*056c*/ 	.word	0xffffffff


	//   ....[200]....
        /*0570*/ 	.word	0xffffffff


	//   ....[201]....
        /*0574*/ 	.word	0xffffffff


	//   ....[202]....
        /*0578*/ 	.word	0xffffffff


	//   ....[203]....
        /*057c*/ 	.word	0xffffffff


	//   ....[204]....
        /*0580*/ 	.word	0xffffffff


	//   ....[205]....
        /*0584*/ 	.word	0xffffffff


	//   ....[206]....
        /*0588*/ 	.word	0xffffffff


	//   ....[207]....
        /*058c*/ 	.word	0xffffffff


	//   ....[208]....
        /*0590*/ 	.word	0xffffffff


	//   ....[209]....
        /*0594*/ 	.word	0xffffffff


	//   ....[210]....
        /*0598*/ 	.word	0xffffffff


	//   ....[211]....
        /*059c*/ 	.word	0xffffffff


	//   ....[212]....
        /*05a0*/ 	.word	0xffffffff


	//   ....[213]....
        /*05a4*/ 	.word	0xffffffff


	//   ....[214]....
        /*05a8*/ 	.word	0xffffffff


	//   ....[215]....
        /*05ac*/ 	.word	0xffffffff


	//   ....[216]....
        /*05b0*/ 	.word	0xffffffff


	//----- nvinfo : EIATTR_COOP_GROUP_INSTR_OFFSETS
	.align		4
.L_206:
        /*05b4*/ 	.byte	0x04, 0x28
        /*05b6*/ 	.short	(.L_208 - .L_207)


	//   ....[0]....
.L_207:
        /*05b8*/ 	.word	0x000000a0


	//   ....[1]....
        /*05bc*/ 	.word	0x00001570


	//   ....[2]....
        /*05c0*/ 	.word	0x000015b0


	//   ....[3]....
        /*05c4*/ 	.word	0x00001780


	//   ....[4]....
        /*05c8*/ 	.word	0x000017b0


	//   ....[5]....
        /*05cc*/ 	.word	0x00001840


	//   ....[6]....
        /*05d0*/ 	.word	0x00001870


	//   ....[7]....
        /*05d4*/ 	.word	0x00001900


	//   ....[8]....
        /*05d8*/ 	.word	0x00001930


	//   ....[9]....
        /*05dc*/ 	.word	0x000019c0


	//   ....[10]....
        /*05e0*/ 	.word	0x000019f0


	//   ....[11]....
        /*05e4*/ 	.word	0x00001a80


	//   ....[12]....
        /*05e8*/ 	.word	0x00001ab0


	//   ....[13]....
        /*05ec*/ 	.word	0x00001b40


	//   ....[14]....
        /*05f0*/ 	.word	0x00001b70


	//   ....[15]....
        /*05f4*/ 	.word	0x00001bf0


	//   ....[16]....
        /*05f8*/ 	.word	0x00001c30


	//   ....[17]....
        /*05fc*/ 	.word	0x000020c0


	//   ....[18]....
        /*0600*/ 	.word	0x000020e0


	//   ....[19]....
        /*0604*/ 	.word	0x000020f0


	//   ....[20]....
        /*0608*/ 	.word	0x00002100


	//   ....[21]....
        /*060c*/ 	.word	0x00002110


	//   ....[22]....
        /*0610*/ 	.word	0x00002120


	//   ....[23]....
        /*0614*/ 	.word	0x00002130


	//   ....[24]....
        /*0618*/ 	.word	0x00002150


	//   ....[25]....
        /*061c*/ 	.word	0x00002170


	//   ....[26]....
        /*0620*/ 	.word	0x00002190


	//   ....[27]....
        /*0624*/ 	.word	0x000021a0


	//   ....[28]....
        /*0628*/ 	.word	0x000021b0


	//   ....[29]....
        /*062c*/ 	.word	0x00002690


	//   ....[30]....
        /*0630*/ 	.word	0x000026a0


	//   ....[31]....
        /*0634*/ 	.word	0x000026b0


	//   ....[32]....
        /*0638*/ 	.word	0x000026c0


	//   ....[33]....
        /*063c*/ 	.word	0x000026f0


	//   ....[34]....
        /*0640*/ 	.word	0x00002780


	//   ....[35]....
        /*0644*/ 	.word	0x00002790


	//   ....[36]....
        /*0648*/ 	.word	0x00002830


	//   ....[37]....
        /*064c*/ 	.word	0x00002870


	//   ....[38]....
        /*0650*/ 	.word	0x00002890


	//   ....[39]....
        /*0654*/ 	.word	0x000028e0


	//   ....[40]....
        /*0658*/ 	.word	0x000028f0


	//   ....[41]....
        /*065c*/ 	.word	0x00003320


	//   ....[42]....
        /*0660*/ 	.word	0x00003330


	//   ....[43]....
        /*0664*/ 	.word	0x00003340


	//   ....[44]....
        /*0668*/ 	.word	0x00003350


	//   ....[45]....
        /*066c*/ 	.word	0x00003360


	//   ....[46]....
        /*0670*/ 	.word	0x00003370


	//   ....[47]....
        /*0674*/ 	.word	0x00003380


	//   ....[48]....
        /*0678*/ 	.word	0x00003390


	//   ....[49]....
        /*067c*/ 	.word	0x000033b0


	//   ....[50]....
        /*0680*/ 	.word	0x000033e0


	//   ....[51]....
        /*0684*/ 	.word	0x00003400


	//   ....[52]....
        /*0688*/ 	.word	0x00003420


	//   ....[53]....
        /*068c*/ 	.word	0x00003a40


	//   ....[54]....
        /*0690*/ 	.word	0x00004780


	//   ....[55]....
        /*0694*/ 	.word	0x000054e0


	//   ....[56]....
        /*0698*/ 	.word	0x00006190


	//   ....[57]....
        /*069c*/ 	.word	0x00006820


	//   ....[58]....
        /*06a0*/ 	.word	0x00006870


	//   ....[59]....
        /*06a4*/ 	.word	0x00006990


	//   ....[60]....
        /*06a8*/ 	.word	0x000069e0


	//   ....[61]....
        /*06ac*/ 	.word	0x000076f0


	//   ....[62]....
        /*06b0*/ 	.word	0x00007770


	//   ....[63]....
        /*06b4*/ 	.word	0x00007960


	//   ....[64]....
        /*06b8*/ 	.word	0x000079e0


	//   ....[65]....
        /*06bc*/ 	.word	0x00009c60


	//   ....[66]....
        /*06c0*/ 	.word	0x00009c70


	//   ....[67]....
        /*06c4*/ 	.word	0x00009c80


	//   ....[68]....
        /*06c8*/ 	.word	0x00009c90


	//   ....[69]....
        /*06cc*/ 	.word	0x00009ca0


	//   ....[70]....
        /*06d0*/ 	.word	0x00009cb0


	//   ....[71]....
        /*06d4*/ 	.word	0x00009cc0


	//   ....[72]....
        /*06d8*/ 	.word	0x00009cd0


	//   ....[73]....
        /*06dc*/ 	.word	0x00009ce0


	//   ....[74]....
        /*06e0*/ 	.word	0x00009cf0


	//   ....[75]....
        /*06e4*/ 	.word	0x00009d00


	//   ....[76]....
        /*06e8*/ 	.word	0x00009d10


	//   ....[77]....
        /*06ec*/ 	.word	0x0000b3b0


	//   ....[78]....
        /*06f0*/ 	.word	0x0000b3c0


	//   ....[79]....
        /*06f4*/ 	.word	0x0000b3d0


	//   ....[80]....
        /*06f8*/ 	.word	0x0000b3e0


	//   ....[81]....
        /*06fc*/ 	.word	0x0000b3f0


	//   ....[82]....
        /*0700*/ 	.word	0x0000b400


	//   ....[83]....
        /*0704*/ 	.word	0x0000b410


	//   ....[84]....
        /*0708*/ 	.word	0x0000b430


	//   ....[85]....
        /*070c*/ 	.word	0x0000b450


	//   ....[86]....
        /*0710*/ 	.word	0x0000b490


	//   ....[87]....
        /*0714*/ 	.word	0x0000b4b0


	//   ....[88]....
        /*0718*/ 	.word	0x0000b4d0


	//   ....[89]....
        /*071c*/ 	.word	0x0000b670


	//   ....[90]....
        /*0720*/ 	.word	0x0000b890


	//   ....[91]....
        /*0724*/ 	.word	0x0000c390


	//   ....[92]....
        /*0728*/ 	.word	0x0000cde0


	//   ....[93]....
        /*072c*/ 	.word	0x0000dca0


	//   ....[94]....
        /*0730*/ 	.word	0x0000e030


	//   ....[95]....
        /*0734*/ 	.word	0x0000e190


	//   ....[96]....
        /*0738*/ 	.word	0x0000e4a0


	//   ....[97]....
        /*073c*/ 	.word	0x0000e4d0


	//   ....[98]....
        /*0740*/ 	.word	0x0000e590


	//   ....[99]....
        /*0744*/ 	.word	0x0000e980


	//   ....[100]....
        /*0748*/ 	.word	0x0000ea70


	//   ....[101]....
        /*074c*/ 	.word	0x00011350


	//   ....[102]....
        /*0750*/ 	.word	0x00011360


	//   ....[103]....
        /*0754*/ 	.word	0x00011370


	//   ....[104]....
        /*0758*/ 	.word	0x00011380


	//   ....[105]....
        /*075c*/ 	.word	0x00011390


	//   ....[106]....
        /*0760*/ 	.word	0x000113a0


	//   ....[107]....
        /*0764*/ 	.word	0x000113b0


	//   ....[108]....
        /*0768*/ 	.word	0x000113c0


	//   ....[109]....
        /*076c*/ 	.word	0x000113d0


	//   ....[110]....
        /*0770*/ 	.word	0x000113e0


	//   ....[111]....
        /*0774*/ 	.word	0x000113f0


	//   ....[112]....
        /*0778*/ 	.word	0x00011400


	//   ....[113]....
        /*077c*/ 	.word	0x00012a90


	//   ....[114]....
        /*0780*/ 	.word	0x00012aa0


	//   ....[115]....
        /*0784*/ 	.word	0x00012ab0


	//   ....[116]....
        /*0788*/ 	.word	0x00012ac0


	//   ....[117]....
        /*078c*/ 	.word	0x00012ad0


	//   ....[118]....
        /*0790*/ 	.word	0x00012ae0


	//   ....[119]....
        /*0794*/ 	.word	0x00012af0


	//   ....[120]....
        /*0798*/ 	.word	0x00012b00


	//   ....[121]....
        /*079c*/ 	.word	0x00012b20


	//   ....[122]....
        /*07a0*/ 	.word	0x00012b50


	//   ....[123]....
        /*07a4*/ 	.word	0x00012b90


	//   ....[124]....
        /*07a8*/ 	.word	0x00012bb0


	//   ....[125]....
        /*07ac*/ 	.word	0x000130d0


	//   ....[126]....
        /*07b0*/ 	.word	0x00013250


	//   ....[127]....
        /*07b4*/ 	.word	0x000132a0


	//   ....[128]....
        /*07b8*/ 	.word	0x00013370


	//   ....[129]....
        /*07bc*/ 	.word	0x000133b0


	//   ....[130]....
        /*07c0*/ 	.word	0x000133d0


	//   ....[131]....
        /*07c4*/ 	.word	0x000134d0


	//   ....[132]....
        /*07c8*/ 	.word	0x00013700


	//   ....[133]....
        /*07cc*/ 	.word	0x00016090


	//   ....[134]....
        /*07d0*/ 	.word	0x000160c0


	//   ....[135]....
        /*07d4*/ 	.word	0x000160e0


	//   ....[136]....
        /*07d8*/ 	.word	0x00016120


	//   ....[137]....
        /*07dc*/ 	.word	0x00016140


	//   ....[138]....
        /*07e0*/ 	.word	0x00016160


	//   ....[139]....
        /*07e4*/ 	.word	0x00016180


	//   ....[140]....
        /*07e8*/ 	.word	0x000161a0


	//   ....[141]....
        /*07ec*/ 	.word	0x000161c0


	//   ....[142]....
        /*07f0*/ 	.word	0x000161e0


	//   ....[143]....
        /*07f4*/ 	.word	0x00016200


	//   ....[144]....
        /*07f8*/ 	.word	0x00016220


	//   ....[145]....
        /*07fc*/ 	.word	0x00017610


	//   ....[146]....
        /*0800*/ 	.word	0x00017620


	//   ....[147]....
        /*0804*/ 	.word	0x00017630


	//   ....[148]....
        /*0808*/ 	.word	0x00017640


	//   ....[149]....
        /*080c*/ 	.word	0x00017650


	//   ....[150]....
        /*0810*/ 	.word	0x00017660


	//   ....[151]....
        /*0814*/ 	.word	0x00017670


	//   ....[152]....
        /*0818*/ 	.word	0x00017690


	//   ....[153]....
        /*081c*/ 	.word	0x000176b0


	//   ....[154]....
        /*0820*/ 	.word	0x000176f0


	//   ....[155]....
        /*0824*/ 	.word	0x00017710


	//   ....[156]....
        /*0828*/ 	.word	0x00017730


	//   ....[157]....
        /*082c*/ 	.word	0x000178e0


	//   ....[158]....
        /*0830*/ 	.word	0x00017af0


	//   ....[159]....
        /*0834*/ 	.word	0x00018580


	//   ....[160]....
        /*0838*/ 	.word	0x00018f50


	//   ....[161]....
        /*083c*/ 	.word	0x00019d20


	//   ....[162]....
        /*0840*/ 	.word	0x00019e70


	//   ....[163]....
        /*0844*/ 	.word	0x00019ec0


	//   ....[164]....
        /*0848*/ 	.word	0x0001a160


	//   ....[165]....
        /*084c*/ 	.word	0x0001a650


	//   ....[166]....
        /*0850*/ 	.word	0x0001a8b0


	//   ....[167]....
        /*0854*/ 	.word	0x0001a9e0


	//   ....[168]....
        /*0858*/ 	.word	0x0001ab10


	//   ....[169]....
        /*085c*/ 	.word	0x0001cf60


	//   ....[170]....
        /*0860*/ 	.word	0x0001cf70


	//   ....[171]....
        /*0864*/ 	.word	0x0001cf80


	//   ....[172]....
        /*0868*/ 	.word	0x0001cf90


	//   ....[173]....
        /*086c*/ 	.word	0x0001cfc0


	//   ....[174]....
        /*0870*/ 	.word	0x0001cfe0


	//   ....[175]....
        /*0874*/ 	.word	0x0001d000


	//   ....[176]....
        /*0878*/ 	.word	0x0001d010


	//   ....[177]....
        /*087c*/ 	.word	0x0001e480


	//   ....[178]....
        /*0880*/ 	.word	0x0001e4c0


	//   ....[179]....
        /*0884*/ 	.word	0x0001e4e0


	//   ....[180]....
        /*0888*/ 	.word	0x0001e510


	//   ....[181]....
        /*088c*/ 	.word	0x0001e540


	//   ....[182]....
        /*0890*/ 	.word	0x0001e580


	//   ....[183]....
        /*0894*/ 	.word	0x0001e5c0


	//   ....[184]....
        /*0898*/ 	.word	0x0001e5e0


	//   ....[185]....
        /*089c*/ 	.word	0x0001e670


	//   ....[186]....
        /*08a0*/ 	.word	0x0001e680


	//   ....[187]....
        /*08a4*/ 	.word	0x0001e6b0


	//   ....[188]....
        /*08a8*/ 	.word	0x0001e6f0


	//   ....[189]....
        /*08ac*/ 	.word	0x0001e710


	//   ....[190]....
        /*08b0*/ 	.word	0x0001e740


	//   ....[191]....
        /*08b4*/ 	.word	0x0001e790


	//   ....[192]....
        /*08b8*/ 	.word	0x0001e7c0


	//   ....[193]....
        /*08bc*/ 	.word	0x0001e7d0


	//   ....[194]....
        /*08c0*/ 	.word	0x0001e8d0


	//   ....[195]....
        /*08c4*/ 	.word	0x0001e8f0


	//   ....[196]....
        /*08c8*/ 	.word	0x0001e910


	//   ....[197]....
        /*08cc*/ 	.word	0x0001e940


	//   ....[198]....
        /*08d0*/ 	.word	0x0001e960


	//   ....[199]....
        /*08d4*/ 	.word	0x0001e9f0


	//   ....[200]....
        /*08d8*/ 	.word	0x0001ea10


	//   ....[201]....
        /*08dc*/ 	.word	0x0001f290


	//   ....[202]....
        /*08e0*/ 	.word	0x0001f2c0


	//   ....[203]....
        /*08e4*/ 	.word	0x0001f2f0


	//   ....[204]....
        /*08e8*/ 	.word	0x0001f320


	//   ....[205]....
        /*08ec*/ 	.word	0x0001f350


	//   ....[206]....
        /*08f0*/ 	.word	0x0001f380


	//   ....[207]....
        /*08f4*/ 	.word	0x0001f3b0


	//   ....[208]....
        /*08f8*/ 	.word	0x0001f3d0


	//   ....[209]....
        /*08fc*/ 	.word	0x0001f400


	//   ....[210]....
        /*0900*/ 	.word	0x0001f410


	//   ....[211]....
        /*0904*/ 	.word	0x0001f420


	//   ....[212]....
        /*0908*/ 	.word	0x0001f430


	//   ....[213]....
        /*090c*/ 	.word	0x0001f440


	//   ....[214]....
        /*0910*/ 	.word	0x0001f450


	//   ....[215]....
        /*0914*/ 	.word	0x0001f480


	//   ....[216]....
        /*0918*/ 	.word	0x0001f4a0


	//----- nvinfo : EIATTR_EXIT_INSTR_OFFSETS
	.align		4
.L_208:
        /*091c*/ 	.byte	0x04, 0x1c
        /*091e*/ 	.short	(.L_210 - .L_209)


	//   ....[0]....
.L_209:
        /*0920*/ 	.word	0x00000450


	//   ....[1]....
        /*0924*/ 	.word	0x0001eaa0


	//   ....[2]....
        /*0928*/ 	.word	0x0001eae0


	//   ....[3]....
        /*092c*/ 	.word	0x0001f600


	//   ....[4]....
        /*0930*/ 	.word	0x0001f640


	//----- nvinfo : EIATTR_CTAIDZ_USED
	.align		4
.L_210:
        /*0934*/ 	.byte	0x01, 0x04
	.zero		2


	//----- nvinfo : EIATTR_MAX_THREADS
	.align		4
        /*0938*/ 	.byte	0x04, 0x05
        /*093a*/ 	.short	(.L_212 - .L_211)
.L_211:
        /*093c*/ 	.word	0x00000080
        /*0940*/ 	.word	0x00000001
        /*0944*/ 	.word	0x00000001


	//----- nvinfo : EIATTR_CRS_STACK_SIZE
	.align		4
.L_212:
        /*0948*/ 	.byte	0x04, 0x1e
        /*094a*/ 	.short	(.L_214 - .L_213)
.L_213:
        /*094c*/ 	.word	0x00000000
.L_214:


//--------------------- .nv.info._ZN7cutlass13device_kernelIN5flash19enable_sm80_to_sm89INS1_16FlashAttnFwdSm80INS1_25CollectiveMainloopFwdSm80ILi4ELi1ELb0EN4cute5tupleIJNS5_1CILi128EEENS7_ILi96EEENS7_ILi64EEEEEELi64ENS_6half_tEfNS_4arch4Sm80ELb0ELb1ELb1ELb1ELb1ELb1ELb1ELb0EEENS1_21CollectiveEpilogueFwdINS6_IJS8_SA_S9_EEENS6_IJNS7_ILi1EEESI_SI_EEESC_SE_Li128ELb1ELb1ELb0ELb0EEENS1_19SingleTileSchedulerILb1ELb0ELb1ELi128EEEEEEEEEvNT_6ParamsE --------------------------
	.section	.nv.info._ZN7cutlass13device_kernelIN5flash19enable_sm80_to_sm89INS1_16FlashAttnFwdSm80INS1_25CollectiveMainloopFwdSm80ILi4ELi1ELb0EN4cute5tupleIJNS5_1CILi128EEENS7_ILi96EEENS7_ILi64EEEEEELi64ENS_6half_tEfNS_4arch4Sm80ELb0ELb1ELb1ELb1ELb1ELb1ELb1ELb0EEENS1_21CollectiveEpilogueFwdINS6_IJS8_SA_S9_EEENS6_IJNS7_ILi1EEESI_SI_EEESC_SE_Li128ELb1ELb1ELb0ELb0EEENS1_19SingleTileSchedulerILb1ELb0ELb1ELi128EEEEEEEEEvNT_6ParamsE,"",@"SHT_CUDA_INFO"
	.sectionflags	@""
	.align	4


	//----- nvinfo : EIATTR_CUDA_API_VERSION
	.align		4
        /*0000*/ 	.byte	0x04, 0x37
        /*0002*/ 	.short	(.L_216 - .L_215)
.L_215:
        /*0004*/ 	.word	0x00000082


	//----- nvinfo : EIATTR_SW2861232_WAR
	.align		4
.L_216:
        /*0008*/ 	.byte	0x01, 0x35
	.zero		2


	//----- nvinfo : EIATTR_PARAM_CBANK
	.align		4
        /*000c*/ 	.byte	0x04, 0x0a
        /*000e*/ 	.short	(.L_218 - .L_217)
	.align		4
.L_217:
        /*0010*/ 	.word	index@(.nv.constant0._ZN7cutlass13device_kernelIN5flash19enable_sm80_to_sm89INS1_16FlashAttnFwdSm80INS1_25CollectiveMainloopFwdSm80ILi4ELi1ELb0EN4cute5tupleIJNS5_1CILi128EEENS7_ILi96EEENS7_ILi64EEEEEELi64ENS_6half_tEfNS_4arch4Sm80ELb0ELb1ELb1ELb1ELb1ELb1ELb1ELb0EEENS1_21CollectiveEpilogueFwdINS6_IJS8_SA_S9_EEENS6_IJNS7_ILi1EEESI_SI_EEESC_SE_Li128ELb1ELb1ELb0ELb0EEENS1_19SingleTileSchedulerILb1ELb0ELb1ELi128EEEEEEEEEvNT_6ParamsE)
        /*0014*/ 	.short	0x0160
        /*0016*/ 	.short	0x0418


	//----- nvinfo : EIATTR_CBANK_PARAM_SIZE
	.align		4
.L_218:
        /*0018*/ 	.byte	0x03, 0x19
        /*001a*/ 	.short	0x0418


	//----- nvinfo : EIATTR_KPARAM_INFO
	.align		4
        /*001c*/ 	.byte	0x04, 0x17
        /*001e*/ 	.short	(.L_220 - .L_219)
.L_219:
        /*0020*/ 	.word	0x00000000
        /*0024*/ 	.short	0x0000
        /*0026*/ 	.short	0x0000
        /*0028*/ 	.byte	0x00, 0xf0, 0x61, 0x10


	//----- nvinfo : EIATTR_MAXREG_COUNT
	.align		4
.L_220:
        /*002c*/ 	.byte	0x03, 0x1b
        /*002e*/ 	.short	0x00ff


	//----- nvinfo : EIATTR_NUM_BARRIERS
	.align		4
        /*0030*/ 	.byte	0x02, 0x4c
        /*0032*/ 	.byte	0x02
	.zero		1


	//----- nvinfo : EIATTR_ANNOTATIONS
	.align		4
        /*0034*/ 	.byte	0x04, 0x55
        /*0036*/ 	.short	(.L_222 - .L_221)


	//   ....[0]....
.L_221:
        /* <DEDUP_REMOVED lines=44> */


	//----- nvinfo : EIATTR_MERCURY_ISA_VERSION
	.align		4
.L_222:
        /*02e0*/ 	.byte	0x03, 0x5f
        /*02e2*/ 	.short	0x0000


	//----- nvinfo : EIATTR_COOP_GROUP_MASK_REGIDS
	.align		4
        /*02e4*/ 	.byte	0x04, 0x29
        /*02e6*/ 	.short	(.L_224 - .L_223)


	//   ....[0]....
.L_223:
        /*02e8*/ 	.word	0xffffffff


	//   ....[1]....
        /*02ec*/ 	.word	0xffffffff


	//   ....[2]....
        /*02f0*/ 	.word	0xffffffff


	//   ....[3]....
        /*02f4*/ 	.word	0xffffffff


	//   ....[4]....
        /*02f8*/ 	.word	0xffffffff


	//   ....[5]....
        /*02fc*/ 	.word	0xffffffff


	//   ....[6]....
        /*0300*/ 	.word	0xffffffff


	//   ....[7]....
        /*0304*/ 	.word	0xffffffff


	//   ....[8]....
        /*0308*/ 	.word	0xffffffff


	//   ....[9]....
        /*030c*/ 	.word	0xffffffff


	//   ....[10]....
        /*0310*/ 	.word	0xffffffff


	//   ....[11]....
        /*0314*/ 	.word	0xffffffff


	//   ....[12]....
        /*0318*/ 	.word	0xffffffff


	//   ....[13]....
        /*031c*/ 	.word	0xffffffff


	//   ....[14]....
        /*0320*/ 	.word	0xffffffff


	//   ....[15]....
        /*0324*/ 	.word	0xffffffff


	//   ....[16]....
        /*0328*/ 	.word	0xffffffff


	//   ....[17]....
        /*032c*/ 	.word	0xffffffff


	//   ....[18]....
        /*0330*/ 	.word	0xffffffff


	//   ....[19]....
        /*0334*/ 	.word	0xffffffff


	//   ....[20]....
        /*0338*/ 	.word	0xffffffff


	//   ....[21]....
        /*033c*/ 	.word	0xffffffff


	//   ....[22]....
        /*0340*/ 	.word	0xffffffff


	//   ....[23]....
        /*0344*/ 	.word	0xffffffff


	//   ....[24]....
        /*0348*/ 	.word	0xffffffff


	//   ....[25]....
        /*034c*/ 	.word	0xffffffff


	//   ....[26]....
        /*0350*/ 	.word	0xffffffff


	//   ....[27]....
        /*0354*/ 	.word	0xffffffff


	//   ....[28]....
        /*0358*/ 	.word	0xffffffff


	//   ....[29]....
        /*035c*/ 	.word	0xffffffff


	//   ....[30]....
        /*0360*/ 	.word	0xffffffff


	//   ....[31]....
        /*0364*/ 	.word	0xffffffff


	//   ....[32]....
        /*0368*/ 	.word	0xffffffff


	//   ....[33]....
        /*036c*/ 	.word	0xffffffff


	//   ....[34]....
        /*0370*/ 	.word	0xffffffff


	//   ....[35]....
        /*0374*/ 	.word	0xffffffff


	//   ....[36]....
        /*0378*/ 	.word	0xffffffff


	//   ....[37]....
        /*037c*/ 	.word	0xffffffff


	//   ....[38]....
        /*0380*/ 	.word	0xffffffff


	//   ....[39]....
        /*0384*/ 	.word	0xffffffff


	//   ....[40]....
        /*0388*/ 	.word	0xffffffff


	//   ....[41]....
        /*038c*/ 	.word	0xffffffff


	//   ....[42]....
        /*0390*/ 	.word	0xffffffff


	//   ....[43]....
        /*0394*/ 	.word	0xffffffff


	//   ....[44]....
        /*0398*/ 	.word	0xffffffff


	//   ....[45]....
        /*039c*/ 	.word	0xffffffff


	//   ....[46]....
        /*03a0*/ 	.word	0xffffffff


	//   ....[47]....
        /*03a4*/ 	.word	0xffffffff


	//   ....[48]....
        /*03a8*/ 	.word	0xffffffff


	//   ....[49]....
        /*03ac*/ 	.word	0xffffffff


	//   ....[50]....
        /*03b0*/ 	.word	0xffffffff


	//   ....[51]....
        /*03b4*/ 	.word	0xffffffff


	//   ....[52]....
        /*03b8*/ 	.word	0xffffffff


	//   ....[53]....
        /*03bc*/ 	.word	0xffffffff


	//   ....[54]....
        /*03c0*/ 	.word	0xffffffff


	//   ....[55]....
        /*03c4*/ 	.word	0xffffffff


	//   ....[56]....
        /*03c8*/ 	.word	0xffffffff


	//   ....[57]....
        /*03cc*/ 	.word	0xffffffff


	//   ....[58]....
        /*03d0*/ 	.word	0xffffffff


	//   ....[59]....
        /*03d4*/ 	.word	0xffffffff


	//   ....[60]....
        /*03d8*/ 	.word	0xffffffff


	//   ....[61]....
        /*03dc*/ 	.word	0xffffffff


	//   ....[62]....
        /*03e0*/ 	.word	0xffffffff


	//   ....[63]....
        /*03e4*/ 	.word	0xffffffff


	//   ....[64]....
        /*03e8*/ 	.word	0xffffffff


	//   ....[65]....
        /*03ec*/ 	.word	0xffffffff


	//   ....[66]....
        /*03f0*/ 	.word	0xffffffff


	//   ....[67]....
        /*03f4*/ 	.word	0xffffffff


	//   ....[68]....
        /*03f8*/ 	.word	0xffffffff


	//   ....[69]....
        /*03fc*/ 	.word	0xffffffff


	//   ....[70]....
        /*0400*/ 	.word	0xffffffff


	//   ....[71]....
        /*0404*/ 	.word	0xffffffff


	//   ....[72]....
        /*0408*/ 	.word	0xffffffff


	//   ....[73]....
        /*040c*/ 	.word	0xffffffff


	//   ....[74]....
        /*0410*/ 	.word	0xffffffff


	//   ....[75]....
        /*0414*/ 	.word	0xffffffff


	//   ....[76]....
        /*0418*/ 	.word	0xffffffff


	//   ....[77]....
        /*041c*/ 	.word	0xffffffff


	//   ....[78]....
        /*0420*/ 	.word	0xffffffff


	//   ....[79]....
        /*0424*/ 	.word	0xffffffff


	//   ....[80]....
        /*0428*/ 	.word	0xffffffff


	//   ....[81]....
        /*042c*/ 	.word	0xffffffff


	//   ....[82]....
        /*0430*/ 	.word	0xffffffff


	//   ....[83]....
        /*0434*/ 	.word	0xffffffff


	//   ....[84]....
        /*0438*/ 	.word	0xffffffff


	//   ....[85]....
        /*043c*/ 	.word	0xffffffff


	//   ....[86]....
        /*0440*/ 	.word	0xffffffff


	//   ....[87]....
        /*0444*/ 	.word	0xffffffff


	//   ....[88]....
        /*0448*/ 	.word	0xffffffff


	//   ....[89]....
        /*044c*/ 	.word	0xffffffff


	//   ....[90]....
        /*0450*/ 	.word	0xffffffff


	//   ....[91]....
        /*0454*/ 	.word	0xffffffff


	//   ....[92]....
        /*0458*/ 	.word	0xffffffff


	//   ....[93]....
        /*045c*/ 	.word	0xffffffff


	//   ....[94]....
        /*0460*/ 	.word	0xffffffff


	//   ....[95]....
        /*0464*/ 	.word	0xffffffff


	//   ....[96]....
        /*0468*/ 	.word	0xffffffff


	//   ....[97]....
        /*046c*/ 	.word	0xffffffff


	//   ....[98]....
        /*0470*/ 	.word	0xffffffff


	//   ....[99]....
        /*0474*/ 	.word	0xffffffff


	//   ....[100]....
        /*0478*/ 	.word	0xffffffff


	//   ....[101]....
        /*047c*/ 	.word	0xffffffff


	//   ....[102]....
        /*0480*/ 	.word	0xffffffff


	//   ....[103]....
        /*0484*/ 	.word	0xffffffff


	//   ....[104]....
        /*0488*/ 	.word	0xffffffff


	//   ....[105]....
        /*048c*/ 	.word	0xffffffff


	//   ....[106]....
        /*0490*/ 	.word	0xffffffff


	//   ....[107]....
        /*0494*/ 	.word	0xffffffff


	//   ....[108]....
        /*0498*/ 	.word	0xffffffff


	//   ....[109]....
        /*049c*/ 	.word	0xffffffff


	//   ....[110]....
        /*04a0*/ 	.word	0xffffffff


	//   ....[111]....
        /*04a4*/ 	.word	0xffffffff


	//   ....[112]....
        /*04a8*/ 	.word	0xffffffff


	//   ....[113]....
        /*04ac*/ 	.word	0xffffffff


	//   ....[114]....
        /*04b0*/ 	.word	0xffffffff


	//   ....[115]....
        /*04b4*/ 	.word	0xffffffff


	//   ....[116]....
        /*04b8*/ 	.word	0xffffffff


	//   ....[117]....
        /*04bc*/ 	.word	0xffffffff


	//   ....[118]....
        /*04c0*/ 	.word	0xffffffff


	//   ....[119]....
        /*04c4*/ 	.word	0xffffffff


	//   ....[120]....
        /*04c8*/ 	.word	0xffffffff


	//   ....[121]....
        /*04cc*/ 	.word	0xffffffff


	//   ....[122]....
        /*04d0*/ 	.word	0xffffffff


	//   ....[123]....
        /*04d4*/ 	.word	0xffffffff


	//   ....[124]....
        /*04d8*/ 	.word	0xffffffff


	//   ....[125]....
        /*04dc*/ 	.word	0xffffffff


	//   ....[126]....
        /*04e0*/ 	.word	0xffffffff


	//   ....[127]....
        /*04e4*/ 	.word	0xffffffff


	//   ....[128]....
        /*04e8*/ 	.word	0xffffffff


	//   ....[129]....
        /*04ec*/ 	.word	0xffffffff


	//   ....[130]....
        /*04f0*/ 	.word	0xffffffff


	//   ....[131]....
        /*04f4*/ 	.word	0xffffffff


	//   ....[132]....
        /*04f8*/ 	.word	0xffffffff


	//   ....[133]....
        /*04fc*/ 	.word	0xffffffff


	//   ....[134]....
        /*0500*/ 	.word	0xffffffff


	//   ....[135]....
        /*0504*/ 	.word	0xffffffff


	//   ....[136]....
        /*0508*/ 	.word	0xffffffff


	//   ....[137]....
        /*050c*/ 	.word	0xffffffff


	//   ....[138]....
        /*0510*/ 	.word	0xffffffff


	//   ....[139]....
        /*0514*/ 	.word	0xffffffff


	//   ....[140]....
        /*0518*/ 	.word	0xffffffff


	//   ....[141]....
        /*051c*/ 	.word	0xffffffff


	//   ....[142]....
        /*0520*/ 	.word	0xffffffff


	//   ....[143]....
        /*0524*/ 	.word	0xffffffff


	//   ....[144]....
        /*0528*/ 	.word	0xffffffff


	//   ....[145]....
        /*052c*/ 	.word	0xffffffff


	//   ....[146]....
        /*0530*/ 	.word	0xffffffff


	//   ....[147]....
        /*0534*/ 	.word	0xffffffff


	//   ....[148]....
        /*0538*/ 	.word	0xffffffff


	//   ....[149]....
        /*053c*/ 	.word	0xffffffff


	//   ....[150]....
        /*0540*/ 	.word	0xffffffff


	//   ....[151]....
        /*0544*/ 	.word	0xffffffff


	//   ....[152]....
        /*0548*/ 	.word	0xffffffff


	//   ....[153]....
        /*054c*/ 	.word	0xffffffff


	//   ....[154]....
        /*0550*/ 	.word	0xffffffff


	//   ....[155]....
        /*0554*/ 	.word	0xffffffff


	//   ....[156]....
        /*0558*/ 	.word	0xffffffff


	//   ....[157]....
        /*055c*/ 	.word	0xffffffff


	//   ....[158]....
        /*0560*/ 	.word	0xffffffff


	//   ....[159]....
        /*0564*/ 	.word	0xffffffff


	//   ....[160]....
        /*0568*/ 	.word	0xffffffff


	//   ....[161]....
        /*056c*/ 	.word	0xffffffff


	//   ....[162]....
        /*0570*/ 	.word	0xffffffff


	//   ....[163]....
        /*0574*/ 	.word	0xffffffff


	//   ....[164]....
        /*0578*/ 	.word	0xffffffff


	//   ....[165]....
        /*057c*/ 	.word	0xffffffff


	//   ....[166]....
        /*0580*/ 	.word	0xffffffff


	//   ....[167]....
        /*0584*/ 	.word	0xffffffff


	//   ....[168]....
        /*0588*/ 	.word	0xffffffff


	//   ....[169]....
        /*058c*/ 	.word	0xffffffff


	//   ....[170]....
        /*0590*/ 	.word	0xffffffff


	//   ....[171]....
        /*0594*/ 	.word	0xffffffff


	//   ....[172]....
        /*0598*/ 	.word	0xffffffff


	//   ....[173]....
        /*059c*/ 	.word	0xffffffff


	//   ....[174]....
        /*05a0*/ 	.word	0xffffffff


	//   ....[175]....
        /*05a4*/ 	.word	0xffffffff


	//   ....[176]....
        /*05a8*/ 	.word	0xffffffff


	//   ....[177]....
        /*05ac*/ 	.word	0xffffffff


	//   ....[178]....
        /*05b0*/ 	.word	0xffffffff


	//   ....[179]....
        /*05b4*/ 	.word	0xffffffff


	//   ....[180]....
        /*05b8*/ 	.word	0xffffffff


	//   ....[181]....
        /*05bc*/ 	.word	0xffffffff


	//   ....[182]....
        /*05c0*/ 	.word	0xffffffff


	//   ....[183]....
        /*05c4*/ 	.word	0xffffffff


	//   ....[184]....
        /*05c8*/ 	.word	0xffffffff


	//   ....[185]....
        /*05cc*/ 	.word	0xffffffff


	//   ....[186]....
        /*05d0*/ 	.word	0xffffffff


	//   ....[187]....
        /*05d4*/ 	.word	0xffffffff


	//   ....[188]....
        /*05d8*/ 	.word	0xffffffff


	//   ....[189]....
        /*05dc*/ 	.word	0xffffffff


	//   ....[190]....
        /*05e0*/ 	.word	0xffffffff


	//   ....[191]....
        /*05e4*/ 	.word	0xffffffff


	//   ....[192]....
        /*05e8*/ 	.word	0xffffffff


	//   ....[193]....
        /*05ec*/ 	.word	0xffffffff


	//   ....[194]....
        /*05f0*/ 	.word	0xffffffff


	//   ....[195]....
        /*05f4*/ 	.word	0xffffffff


	//   ....[196]....
        /*05f8*/ 	.word	0xffffffff


	//   ....[197]....
        /*05fc*/ 	.word	0xffffffff


	//   ....[198]....
        /*0600*/ 	.word	0xffffffff


	//   ....[199]....
        /*0604*/ 	.word	0xffffffff


	//   ....[200]....
        /*0608*/ 	.word	0xffffffff


	//   ....[201]....
        /*060c*/ 	.word	0xffffffff


	//   ....[202]....
        /*0610*/ 	.word	0xffffffff


	//   ....[203]....
        /*0614*/ 	.word	0xffffffff


	//   ....[204]....
        /*0618*/ 	.word	0xffffffff


	//   ....[205]....
        /*061c*/ 	.word	0xffffffff


	//   ....[206]....
        /*0620*/ 	.word	0xffffffff


	//   ....[207]....
        /*0624*/ 	.word	0xffffffff


	//   ....[208]....
        /*0628*/ 	.word	0xffffffff


	//   ....[209]....
        /*062c*/ 	.word	0xffffffff


	//   ....[210]....
        /*0630*/ 	.word	0xffffffff


	//   ....[211]....
        /*0634*/ 	.word	0xffffffff


	//   ....[212]....
        /*0638*/ 	.word	0xffffffff


	//   ....[213]....
        /*063c*/ 	.word	0xffffffff


	//   ....[214]....
        /*0640*/ 	.word	0xffffffff


	//   ....[215]....
        /*0644*/ 	.word	0xffffffff


	//   ....[216]....
        /*0648*/ 	.word	0xffffffff


	//   ....[217]....
        /*064c*/ 	.word	0xffffffff


	//   ....[218]....
        /*0650*/ 	.word	0xffffffff


	//   ....[219]....
        /*0654*/ 	.word	0xffffffff


	//   ....[220]....
        /*0658*/ 	.word	0xffffffff


	//   ....[221]....
        /*065c*/ 	.word	0xffffffff


	//   ....[222]....
        /*0660*/ 	.word	0xffffffff


	//   ....[223]....
        /*0664*/ 	.word	0xffffffff


	//   ....[224]....
        /*0668*/ 	.word	0xffffffff


	//   ....[225]....
        /*066c*/ 	.word	0xffffffff


	//   ....[226]....
        /*0670*/ 	.word	0xffffffff


	//   ....[227]....
        /*0674*/ 	.word	0xffffffff


	//   ....[228]....
        /*0678*/ 	.word	0xffffffff


	//   ....[229]....
        /*067c*/ 	.word	0xffffffff


	//   ....[230]....
        /*0680*/ 	.word	0xffffffff


	//   ....[231]....
        /*0684*/ 	.word	0xffffffff


	//   ....[232]....
        /*0688*/ 	.word	0xffffffff


	//   ....[233]....
        /*068c*/ 	.word	0xffffffff


	//   ....[234]....
        /*0690*/ 	.word	0xffffffff


	//   ....[235]....
        /*0694*/ 	.word	0xffffffff


	//   ....[236]....
        /*0698*/ 	.word	0xffffffff


	//   ....[237]....
        /*069c*/ 	.word	0xffffffff


	//   ....[238]....
        /*06a0*/ 	.word	0xffffffff


	//   ....[239]....
        /*06a4*/ 	.word	0xffffffff


	//   ....[240]....
        /*06a8*/ 	.word	0xffffffff


	//   ....[241]....
        /*06ac*/ 	.word	0xffffffff


	//   ....[242]....
        /*06b0*/ 	.word	0xffffffff


	//   ....[243]....
        /*06b4*/ 	.word	0xffffffff


	//   ....[244]....
        /*06b8*/ 	.word	0xffffffff


	//   ....[245]....
        /*06bc*/ 	.word	0xffffffff


	//   ....[246]....
        /*06c0*/ 	.word	0xffffffff


	//   ....[247]....
        /*06c4*/ 	.word	0xffffffff


	//   ....[248]....
        /*06c8*/ 	.word	0xffffffff


	//   ....[249]....
        /*06cc*/ 	.word	0xffffffff


	//   ....[250]....
        /*06d0*/ 	.word	0xffffffff


	//   ....[251]....
        /*06d4*/ 	.word	0xffffffff


	//   ....[252]....
        /*06d8*/ 	.word	0xffffffff


	//   ....[253]....
        /*06dc*/ 	.word	0xffffffff


	//   ....[254]....
        /*06e0*/ 	.word	0xffffffff


	//   ....[255]....
        /*06e4*/ 	.word	0xffffffff


	//   ....[0]....
        /*06e8*/ 	.word	0xffffffff


	//   ....[1]....
        /*06ec*/ 	.word	0xffffffff


	//   ....[2]....
        /*06f0*/ 	.word	0xffffffff


	//   ....[3]....
        /*06f4*/ 	.word	0xffffffff


	//   ....[4]....
        /*06f8*/ 	.word	0xffffffff


	//   ....[5]....
        /*06fc*/ 	.word	0xffffffff


	//   ....[6]....
        /*0700*/ 	.word	0xffffffff


	//   ....[7]....
        /*0704*/ 	.word	0xffffffff


	//   ....[8]....
        /*0708*/ 	.word	0xffffffff


	//   ....[9]....
        /*070c*/ 	.word	0xffffffff


	//   ....[10]....
        /*0710*/ 	.word	0xffffffff


	//   ....[11]....
        /*0714*/ 	.word	0xffffffff


	//   ....[12]....
        /*0718*/ 	.word	0xffffffff


	//   ....[13]....
        /*071c*/ 	.word	0xffffffff


	//   ....[14]....
        /*0720*/ 	.word	0xffffffff


	//   ....[15]....
        /*0724*/ 	.word	0xffffffff


	//   ....[16]....
        /*0728*/ 	.word	0xffffffff


	//----- nvinfo : EIATTR_COOP_GROUP_INSTR_OFFSETS
	.align		4
.L_224:
        /*072c*/ 	.byte	0x04, 0x28
        /*072e*/ 	.short	(.L_226 - .L_225)


	//   ....[0]....
.L_225:
        /*0730*/ 	.word	0x000000a0


	//   ....[1]....
        /*0734*/ 	.word	0x000029e0


	//   ....[2]....
        /*0738*/ 	.word	0x00002a30


	//   ....[3]....
        /*073c*/ 	.word	0x00003220


	//   ....[4]....
        /*0740*/ 	.word	0x00003240


	//   ....[5]....
        /*0744*/ 	.word	0x000039b0


	//   ....[6]....
        /*0748*/ 	.word	0x000039c0


	//   ....[7]....
        /*074c*/ 	.word	0x00004260


	//   ....[8]....
        /*0750*/ 	.word	0x000042d0


	//   ....[9]....
        /*0754*/ 	.word	0x00004e40


	//   ....[10]....
        /*0758*/ 	.word	0x00004e70


	//   ....[11]....
        /*075c*/ 	.word	0x000055b0


	//   ....[12]....
        /*0760*/ 	.word	0x000055d0


	//   ....[13]....
        /*0764*/ 	.word	0x00005d30


	//   ....[14]....
        /*0768*/ 	.word	0x00005d60


	//   ....[15]....
        /*076c*/ 	.word	0x00005ea0


	//   ....[16]....
        /*0770*/ 	.word	0x00005ed0


	//   ....[17]....
        /*0774*/ 	.word	0x00005fc0


	//   ....[18]....
        /*0778*/ 	.word	0x00005fe0


	//   ....[19]....
        /*077c*/ 	.word	0x00006710


	//   ....[20]....
        /*0780*/ 	.word	0x00006730


	//   ....[21]....
        /*0784*/ 	.word	0x00006820


	//   ....[22]....
        /*0788*/ 	.word	0x00006850


	//   ....[23]....
        /*078c*/ 	.word	0x00006940


	//   ....[24]....
        /*0790*/ 	.word	0x00006970


	//   ....[25]....
        /*0794*/ 	.word	0x00007c50


	//   ....[26]....
        /*0798*/ 	.word	0x00007c90


	//   ....[27]....
        /*079c*/ 	.word	0x00007e60


	//   ....[28]....
        /*07a0*/ 	.word	0x00007e90


	//   ....[29]....
        /*07a4*/ 	.word	0x00007f20


	//   ....[30]....
        /*07a8*/ 	.word	0x00007f50


	//   ....[31]....
        /*07ac*/ 	.word	0x00007fe0


	//   ....[32]....
        /*07b0*/ 	.word	0x00008010


	//   ....[33]....
        /*07b4*/ 	.word	0x000080a0


	//   ....[34]....
        /*07b8*/ 	.word	0x000080d0


	//   ....[35]....
        /*07bc*/ 	.word	0x00008160


	//   ....[36]....
        /*07c0*/ 	.word	0x00008190


	//   ....[37]....
        /*07c4*/ 	.word	0x00008220


	//   ....[38]....
        /*07c8*/ 	.word	0x00008250


	//   ....[39]....
        /*07cc*/ 	.word	0x000082d0


	//   ....[40]....
        /*07d0*/ 	.word	0x00008310


	//   ....[41]....
        /*07d4*/ 	.word	0x00008740


	//   ....[42]....
        /*07d8*/ 	.word	0x00008760


	//   ....[43]....
        /*07dc*/ 	.word	0x00008770


	//   ....[44]....
        /*07e0*/ 	.word	0x00008780


	//   ....[45]....
        /*07e4*/ 	.word	0x000087a0


	//   ....[46]....
        /*07e8*/ 	.word	0x000087b0


	//   ....[47]....
        /*07ec*/ 	.word	0x000087c0


	//   ....[48]....
        /*07f0*/ 	.word	0x000087e0


	//   ....[49]....
        /*07f4*/ 	.word	0x00008800


	//   ....[50]....
        /*07f8*/ 	.word	0x00008820


	//   ....[51]....
        /*07fc*/ 	.word	0x00008850


	//   ....[52]....
        /*0800*/ 	.word	0x00008860


	//   ....[53]....
        /*0804*/ 	.word	0x00008d00


	//   ....[54]....
        /*0808*/ 	.word	0x00008d20


	//   ....[55]....
        /*080c*/ 	.word	0x00008d30


	//   ....[56]....
        /*0810*/ 	.word	0x00008d40


	//   ....[57]....
        /*0814*/ 	.word	0x00008eb0


	//   ....[58]....
        /*0818*/ 	.word	0x00008f70


	//   ....[59]....
        /*081c*/ 	.word	0x00008fb0


	//   ....[60]....
        /*0820*/ 	.word	0x00008ff0


	//   ....[61]....
        /*0824*/ 	.word	0x00009190


	//   ....[62]....
        /*0828*/ 	.word	0x00009250


	//   ....[63]....
        /*082c*/ 	.word	0x00009290


	//   ....[64]....
        /*0830*/ 	.word	0x000092d0


	//   ....[65]....
        /*0834*/ 	.word	0x00009490


	//   ....[66]....
        /*0838*/ 	.word	0x00009550


	//   ....[67]....
        /*083c*/ 	.word	0x00009590


	//   ....[68]....
        /*0840*/ 	.word	0x000095d0


	//   ....[69]....
        /*0844*/ 	.word	0x0000b2b0


	//   ....[70]....
        /*0848*/ 	.word	0x0000b2d0


	//   ....[71]....
        /*084c*/ 	.word	0x0000b300


	//   ....[72]....
        /*0850*/ 	.word	0x0000b310


	//   ....[73]....
        /*0854*/ 	.word	0x0000b3f0


	//   ....[74]....
        /*0858*/ 	.word	0x0000b430


	//   ....[75]....
        /*085c*/ 	.word	0x0000b450


	//   ....[76]....
        /*0860*/ 	.word	0x0000b460


	//   ....[77]....
        /*0864*/ 	.word	0x0000b650


	//   ....[78]....
        /*0868*/ 	.word	0x0000b690


	//   ....[79]....
        /*086c*/ 	.word	0x0000b6b0


	//   ....[80]....
        /*0870*/ 	.word	0x0000b6c0


	//   ....[81]....
        /*0874*/ 	.word	0x0000b840


	//   ....[82]....
        /*0878*/ 	.word	0x0000b880


	//   ....[83]....
        /*087c*/ 	.word	0x0000b8c0


	//   ....[84]....
        /*0880*/ 	.word	0x0000b8e0


	//   ....[85]....
        /*0884*/ 	.word	0x0000d9c0


	//   ....[86]....
        /*0888*/ 	.word	0x0000d9d0


	//   ....[87]....
        /*088c*/ 	.word	0x0000d9e0


	//   ....[88]....
        /*0890*/ 	.word	0x0000db00


	//   ....[89]....
        /*0894*/ 	.word	0x0000db10


	//   ....[90]....
        /*0898*/ 	.word	0x0000db30


	//   ....[91]....
        /*089c*/ 	.word	0x0000db40


	//   ....[92]....
        /*08a0*/ 	.word	0x0000db60


	//   ....[93]....
        /*08a4*/ 	.word	0x0000db70


	//   ....[94]....
        /*08a8*/ 	.word	0x0000db90


	//   ....[95]....
        /*08ac*/ 	.word	0x0000dc70


	//   ....[96]....
        /*08b0*/ 	.word	0x0000dcb0


	//   ....[97]....
        /*08b4*/ 	.word	0x0000e630


	//   ....[98]....
        /*08b8*/ 	.word	0x0000e640


	//   ....[99]....
        /*08bc*/ 	.word	0x0000e650


	//   ....[100]....
        /*08c0*/ 	.word	0x0000e660


	//   ....[101]....
        /*08c4*/ 	.word	0x0000e670


	//   ....[102]....
        /*08c8*/ 	.word	0x0000e680


	//   ....[103]....
        /*08cc*/ 	.word	0x0000e690


	//   ....[104]....
        /*08d0*/ 	.word	0x0000e6a0


	//   ....[105]....
        /*08d4*/ 	.word	0x0000e6c0


	//   ....[106]....
        /*08d8*/ 	.word	0x0000e6f0


	//   ....[107]....
        /*08dc*/ 	.word	0x0000e710


	//   ....[108]....
        /*08e0*/ 	.word	0x0000e730


	//   ....[109]....
        /*08e4*/ 	.word	0x0000ed10


	//   ....[110]....
        /*08e8*/ 	.word	0x0000fb40


	//   ....[111]....
        /*08ec*/ 	.word	0x000107d0


	//   ....[112]....
        /*08f0*/ 	.word	0x00011460


	//   ....[113]....
        /*08f4*/ 	.word	0x00011a60


	//   ....[114]....
        /*08f8*/ 	.word	0x00011aa0


	//   ....[115]....
        /*08fc*/ 	.word	0x00011b70


	//   ....[116]....
        /*0900*/ 	.word	0x00011b80


	//   ....[117]....
        /*0904*/ 	.word	0x00012730


	//   ....[118]....
        /*0908*/ 	.word	0x000127a0


	//   ....[119]....
        /*090c*/ 	.word	0x00012820


	//   ....[120]....
        /*0910*/ 	.word	0x00012870


	//   ....[121]....
        /*0914*/ 	.word	0x00015100


	//   ....[122]....
        /*0918*/ 	.word	0x00015110


	//   ....[123]....
        /*091c*/ 	.word	0x00015120


	//   ....[124]....
        /*0920*/ 	.word	0x00015130


	//   ....[125]....
        /*0924*/ 	.word	0x00015140


	//   ....[126]....
        /*0928*/ 	.word	0x00015150


	//   ....[127]....
        /*092c*/ 	.word	0x00015160


	//   ....[128]....
        /*0930*/ 	.word	0x00015180


	//   ....[129]....
        /*0934*/ 	.word	0x000151a0


	//   ....[130]....
        /*0938*/ 	.word	0x000151e0


	//   ....[131]....
        /*093c*/ 	.word	0x00015200


	//   ....[132]....
        /*0940*/ 	.word	0x00015220


	//   ....[133]....
        /*0944*/ 	.word	0x00016870


	//   ....[134]....
        /*0948*/ 	.word	0x00016880


	//   ....[135]....
        /*094c*/ 	.word	0x00016890


	//   ....[136]....
        /*0950*/ 	.word	0x000168a0


	//   ....[137]....
        /*0954*/ 	.word	0x000168b0


	//   ....[138]....
        /*0958*/ 	.word	0x000168c0


	//   ....[139]....
        /*095c*/ 	.word	0x000168d0


	//   ....[140]....
        /*0960*/ 	.word	0x000168f0


	//   ....[141]....
        /*0964*/ 	.word	0x00016910


	//   ....[142]....
        /*0968*/ 	.word	0x00016950


	//   ....[143]....
        /*096c*/ 	.word	0x00016970


	//   ....[144]....
        /*0970*/ 	.word	0x00016990


	//   ....[145]....
        /*0974*/ 	.word	0x00016b30


	//   ....[146]....
        /*0978*/ 	.word	0x00016d50


	//   ....[147]....
        /*097c*/ 	.word	0x00017850


	//   ....[148]....
        /*0980*/ 	.word	0x00018280


	//   ....[149]....
        /*0984*/ 	.word	0x00019210


	//   ....[150]....
        /*0988*/ 	.word	0x000192e0


	//   ....[151]....
        /*098c*/ 	.word	0x00019410


	//   ....[152]....
        /*0990*/ 	.word	0x000194a0


	//   ....[153]....
        /*0994*/ 	.word	0x000198f0


	//   ....[154]....
        /*0998*/ 	.word	0x00019a60


	//   ....[155]....
        /*099c*/ 	.word	0x00019d90


	//   ....[156]....
        /*09a0*/ 	.word	0x00019e90


	//   ....[157]....
        /*09a4*/ 	.word	0x0001c790


	//   ....[158]....
        /*09a8*/ 	.word	0x0001c7a0


	//   ....[159]....
        /*09ac*/ 	.word	0x0001c7b0


	//   ....[160]....
        /*09b0*/ 	.word	0x0001c7c0


	//   ....[161]....
        /*09b4*/ 	.word	0x0001c7d0


	//   ....[162]....
        /*09b8*/ 	.word	0x0001c7e0


	//   ....[163]....
        /*09bc*/ 	.word	0x0001c7f0


	//   ....[164]....
        /*09c0*/ 	.word	0x0001c800


	//   ....[165]....
        /*09c4*/ 	.word	0x0001c820


	//   ....[166]....
        /*09c8*/ 	.word	0x0001c850


	//   ....[167]....
        /*09cc*/ 	.word	0x0001c890


	//   ....[168]....
        /*09d0*/ 	.word	0x0001c8b0


	//   ....[169]....
        /*09d4*/ 	.word	0x0001df20


	//   ....[170]....
        /*09d8*/ 	.word	0x0001df30


	//   ....[171]....
        /*09dc*/ 	.word	0x0001df40


	//   ....[172]....
        /*09e0*/ 	.word	0x0001df50


	//   ....[173]....
        /*09e4*/ 	.word	0x0001df60


	//   ....[174]....
        /*09e8*/ 	.word	0x0001df70


	//   ....[175]....
        /*09ec*/ 	.word	0x0001df80


	//   ....[176]....
        /*09f0*/ 	.word	0x0001df90


	//   ....[177]....
        /*09f4*/ 	.word	0x0001dfb0


	//   ....[178]....
        /*09f8*/ 	.word	0x0001dfe0


	//   ....[179]....
        /*09fc*/ 	.word	0x0001e020


	//   ....[180]....
        /*0a00*/ 	.word	0x0001e040


	//   ....[181]....
        /*0a04*/ 	.word	0x0001e580


	//   ....[182]....
        /*0a08*/ 	.word	0x0001e6d0


	//   ....[183]....
        /*0a0c*/ 	.word	0x0001e720


	//   ....[184]....
        /*0a10*/ 	.word	0x0001e7d0


	//   ....[185]....
        /*0a14*/ 	.word	0x0001e800


	//   ....[186]....
        /*0a18*/ 	.word	0x0001e830


	//   ....[187]....
        /*0a1c*/ 	.word	0x0001e930


	//   ....[188]....
        /*0a20*/ 	.word	0x0001eb80


	//   ....[189]....
        /*0a24*/ 	.word	0x00021550


	//   ....[190]....
        /*0a28*/ 	.word	0x00021580


	//   ....[191]....
        /*0a2c*/ 	.word	0x000215a0


	//   ....[192]....
        /*0a30*/ 	.word	0x000215e0


	//   ....[193]....
        /*0a34*/ 	.word	0x00021600


	//   ....[194]....
        /*0a38*/ 	.word	0x00021620


	//   ....[195]....
        /*0a3c*/ 	.word	0x00021640


	//   ....[196]....
        /*0a40*/ 	.word	0x00021660


	//   ....[197]....
        /*0a44*/ 	.word	0x00021680


	//   ....[198]....
        /*0a48*/ 	.word	0x000216a0


	//   ....[199]....
        /*0a4c*/ 	.word	0x000216c0


	//   ....[200]....
        /*0a50*/ 	.word	0x000216e0


	//   ....[201]....
        /*0a54*/ 	.word	0x00022b00


	//   ....[202]....
        /*0a58*/ 	.word	0x00022b10


	//   ....[203]....
        /*0a5c*/ 	.word	0x00022b20


	//   ....[204]....
        /*0a60*/ 	.word	0x00022b30


	//   ....[205]....
        /*0a64*/ 	.word	0x00022b40


	//   ....[206]....
        /*0a68*/ 	.word	0x00022b50


	//   ....[207]....
        /*0a6c*/ 	.word	0x00022b60


	//   ....[208]....
        /*0a70*/ 	.word	0x00022b80


	//   ....[209]....
        /*0a74*/ 	.word	0x00022ba0


	//   ....[210]....
        /*0a78*/ 	.word	0x00022be0


	//   ....[211]....
        /*0a7c*/ 	.word	0x00022c00


	//   ....[212]....
        /*0a80*/ 	.word	0x00022c20


	//   ....[213]....
        /*0a84*/ 	.word	0x00022dd0


	//   ....[214]....
        /*0a88*/ 	.word	0x00022fe0


	//   ....[215]....
        /*0a8c*/ 	.word	0x00023a70


	//   ....[216]....
        /*0a90*/ 	.word	0x00024420


	//   ....[217]....
        /*0a94*/ 	.word	0x00025340


	//   ....[218]....
        /*0a98*/ 	.word	0x00025410


	//   ....[219]....
        /*0a9c*/ 	.word	0x00025540


	//   ....[220]....
        /*0aa0*/ 	.word	0x000255d0


	//   ....[221]....
        /*0aa4*/ 	.word	0x00025a20


	//   ....[222]....
        /*0aa8*/ 	.word	0x00025b80


	//   ....[223]....
        /*0aac*/ 	.word	0x00025ee0


	//   ....[224]....
        /*0ab0*/ 	.word	0x00025fd0


	//   ....[225]....
        /*0ab4*/ 	.word	0x000283a0


	//   ....[226]....
        /*0ab8*/ 	.word	0x000283b0


	//   ....[227]....
        /*0abc*/ 	.word	0x000283c0


	//   ....[228]....
        /*0ac0*/ 	.word	0x000283d0


	//   ....[229]....
        /*0ac4*/ 	.word	0x00028400


	//   ....[230]....
        /*0ac8*/ 	.word	0x00028420


	//   ....[231]....
        /*0acc*/ 	.word	0x00028440


	//   ....[232]....
        /*0ad0*/ 	.word	0x00028450


	//   ....[233]....
        /*0ad4*/ 	.word	0x00029920


	//   ....[234]....
        /*0ad8*/ 	.word	0x00029950


	//   ....[235]....
        /*0adc*/ 	.word	0x00029980


	//   ....[236]....
        /*0ae0*/ 	.word	0x000299b0


	//   ....[237]....
        /*0ae4*/ 	.word	0x000299f0


	//   ....[238]....
        /*0ae8*/ 	.word	0x00029a20


	//   ....[239]....
        /*0aec*/ 	.word	0x00029a60


	//   ....[240]....
        /*0af0*/ 	.word	0x00029a80


	//   ....[241]....
        /*0af4*/ 	.word	0x00029b30


	//   ....[242]....
        /*0af8*/ 	.word	0x00029b50


	//   ....[243]....
        /*0afc*/ 	.word	0x00029b80


	//   ....[244]....
        /*0b00*/ 	.word	0x00029bb0


	//   ....[245]....
        /*0b04*/ 	.word	0x00029be0


	//   ....[246]....
        /*0b08*/ 	.word	0x00029c30


	//   ....[247]....
        /*0b0c*/ 	.word	0x00029c60


	//   ....[248]....
        /*0b10*/ 	.word	0x00029cd0


	//   ....[249]....
        /*0b14*/ 	.word	0x00029d90


	//   ....[250]....
        /*0b18*/ 	.word	0x00029db0


	//   ....[251]....
        /*0b1c*/ 	.word	0x00029de0


	//   ....[252]....
        /*0b20*/ 	.word	0x00029df0


	//   ....[253]....
        /*0b24*/ 	.word	0x00029e00


	//   ....[254]....
        /*0b28*/ 	.word	0x00029e10


	//   ....[255]....
        /*0b2c*/ 	.word	0x00029f00


	//   ....[0]....
        /*0b30*/ 	.word	0x00029f20


	//   ....[1]....
        /*0b34*/ 	.word	0x0002a790


	//   ....[2]....
        /*0b38*/ 	.word	0x0002a7c0


	//   ....[3]....
        /*0b3c*/ 	.word	0x0002a7f0


	//   ....[4]....
        /*0b40*/ 	.word	0x0002a820


	//   ....[5]....
        /*0b44*/ 	.word	0x0002a850


	//   ....[6]....
        /*0b48*/ 	.word	0x0002a880


	//   ....[7]....
        /*0b4c*/ 	.word	0x0002a8b0


	//   ....[8]....
        /*0b50*/ 	.word	0x0002a8d0


	//   ....[9]....
        /*0b54*/ 	.word	0x0002a8f0


	//   ....[10]....
        /*0b58*/ 	.word	0x0002a910


	//   ....[11]....
        /*0b5c*/ 	.word	0x0002a920


	//   ....[12]....
        /*0b60*/ 	.word	0x0002a930


	//   ....[13]....
        /*0b64*/ 	.word	0x0002a940


	//   ....[14]....
        /*0b68*/ 	.word	0x0002a950


	//   ....[15]....
        /*0b6c*/ 	.word	0x0002a960


	//   ....[16]....
        /*0b70*/ 	.word	0x0002a990


	//----- nvinfo : EIATTR_EXIT_INSTR_OFFSETS
	.align		4
.L_226:
        /*0b74*/ 	.byte	0x04, 0x1c
        /*0b76*/ 	.short	(.L_228 - .L_227)


	//   ....[0]....
.L_227:
        /*0b78*/ 	.word	0x000003b0


	//   ....[1]....
        /*0b7c*/ 	.word	0x00029f40


	//   ....[2]....
        /*0b80*/ 	.word	0x00029f80


	//   ....[3]....
        /*0b84*/ 	.word	0x0002ab20


	//   ....[4]....
        /*0b88*/ 	.word	0x0002ab60


	//----- nvinfo : EIATTR_CTAIDZ_USED
	.align		4
.L_228:
        /*0b8c*/ 	.byte	0x01, 0x04
	.zero		2


	//----- nvinfo : EIATTR_MAX_THREADS
	.align		4
        /*0b90*/ 	.byte	0x04, 0x05
        /*0b92*/ 	.short	(.L_230 - .L_229)
.L_229:
        /*0b94*/ 	.word	0x00000080
        /*0b98*/ 	.word	0x00000001
        /*0b9c*/ 	.word	0x00000001


	//----- nvinfo : EIATTR_CRS_STACK_SIZE
	.align		4
.L_230:
        /*0ba0*/ 	.byte	0x04, 0x1e
        /*0ba2*/ 	.short	(.L_232 - .L_231)
.L_231:
        /*0ba4*/ 	.word	0x00000000
.L_232:


//--------------------- .nv.info._ZN7cutlass13device_kernelIN5flash19enable_sm80_to_sm89INS1_16FlashAttnFwdSm80INS1_25CollectiveMainloopFwdSm80ILi4ELi1ELb0EN4cute5tupleIJNS5_1CILi128EEENS7_ILi112EEENS7_ILi64EEEEEELi64ENS_6half_tEfNS_4arch4Sm80ELb1ELb0ELb1ELb0ELb1ELb0ELb1ELb0EEENS1_21CollectiveEpilogueFwdINS6_IJS8_SA_S9_EEENS6_IJNS7_ILi1EEESI_SI_EEESC_SE_Li128ELb0ELb1ELb0ELb0EEENS1_30DynamicPersistentTileSchedulerILi128ELi128ELb0ELb1ELb0EEEEEEEEEvNT_6ParamsE --------------------------
	.section	.nv.info._ZN7cutlass13device_kernelIN5flash19enable_sm80_to_sm89INS1_16FlashAttnFwdSm80INS1_25CollectiveMainloopFwdSm80ILi4ELi1ELb0EN4cute5tupleIJNS5_1CILi128EEENS7_ILi112EEENS7_ILi64EEEEEELi64ENS_6half_tEfNS_4arch4Sm80ELb1ELb0ELb1ELb0ELb1ELb0ELb1ELb0EEENS1_21CollectiveEpilogueFwdINS6_IJS8_SA_S9_EEENS6_IJNS7_ILi1EEESI_SI_EEESC_SE_Li128ELb0ELb1ELb0ELb0EEENS1_30DynamicPersistentTileSchedulerILi128ELi128ELb0ELb1ELb0EEEEEEEEEvNT_6ParamsE,"",@"SHT_CUDA_INFO"
	.sectionflags	@""
	.align	4


	//----- nvinfo : EIATTR_CUDA_API_VERSION
	.align		4
        /*0000*/ 	.byte	0x04, 0x37
        /*0002*/ 	.short	(.L_234 - .L_233)
.L_233:
        /*0004*/ 	.word	0x00000082


	//----- nvinfo : EIATTR_SW2861232_WAR
	.align		4
.L_234:
        /*0008*/ 	.byte	0x01, 0x35
	.zero		2


	//----- nvinfo : EIATTR_PARAM_CBANK
	.align		4
        /*000c*/ 	.byte	0x04, 0x0a
        /*000e*/ 	.short	(.L_236 - .L_235)
	.align		4
.L_235:
        /*0010*/ 	.word	index@(.nv.constant0._ZN7cutlass13device_kernelIN5flash19enable_sm80_to_sm89INS1_16FlashAttnFwdSm80INS1_25CollectiveMainloopFwdSm80ILi4ELi1ELb0EN4cute5tupleIJNS5_1CILi128EEENS7_ILi112EEENS7_ILi64EEEEEELi64ENS_6half_tEfNS_4arch4Sm80ELb1ELb0ELb1ELb0ELb1ELb0ELb1ELb0EEENS1_21CollectiveEpilogueFwdINS6_IJS8_SA_S9_EEENS6_IJNS7_ILi1EEESI_SI_EEESC_SE_Li128ELb0ELb1ELb0ELb0EEENS1_30DynamicPersistentTileSchedulerILi128ELi128ELb0ELb1ELb0EEEEEEEEEvNT_6ParamsE)
        /*0014*/ 	.short	0x0160
        /*0016*/ 	.short	0x0428


	//----- nvinfo : EIATTR_CBANK_PARAM_SIZE
	.align		4
.L_236:
        /*0018*/ 	.byte	0x03, 0x19
        /*001a*/ 	.short	0x0428


	//----- nvinfo : EIATTR_KPARAM_INFO
	.align		4
        /*001c*/ 	.byte	0x04, 0x17
        /*001e*/ 	.short	(.L_238 - .L_237)
.L_237:
        /*0020*/ 	.word	0x00000000
        /*0024*/ 	.short	0x0000
        /*0026*/ 	.short	0x0000
        /*0028*/ 	.byte	0x00, 0xf0, 0xa1, 0x10


	//----- nvinfo : EIATTR_MAXREG_COUNT
	.align		4
.L_238:
        /*002c*/ 	.byte	0x03, 0x1b
        /*002e*/ 	.short	0x00ff


	//----- nvinfo : EIATTR_NUM_BARRIERS
	.align		4
        /*0030*/ 	.byte	0x02, 0x4c
        /*0032*/ 	.byte	0x06
	.zero		1


	//----- nvinfo : EIATTR_ANNOTATIONS
	.align		4
        /*0034*/ 	.byte	0x04, 0x55
        /*0036*/ 	.short	(.L_240 - .L_239)


	//   ....[0]....
.L_239:
        /* <DEDUP_REMOVED lines=71> */


	//----- nvinfo : EIATTR_MERCURY_ISA_VERSION
	.align		4
.L_240:
        /*0490*/ 	.byte	0x03, 0x5f
        /*0492*/ 	.short	0x0000


	//----- nvinfo : EIATTR_INT_WARP_WIDE_INSTR_OFFSETS
	.align		4
        /*0494*/ 	.byte	0x04, 0x31
        /*0496*/ 	.short	(.L_242 - .L_241)


	//   ....[0]....
.L_241:
        /*0498*/ 	.word	0x000140c0


	//   ....[1]....
        /*049c*/ 	.word	0x00014140


	//----- nvinfo : EIATTR_COOP_GROUP_MASK_REGIDS
	.align		4
.L_242:
        /*04a0*/ 	.byte	0x04, 0x29
        /*04a2*/ 	.short	(.L_244 - .L_243)


	//   ....[0]....
.L_243:
        /*04a4*/ 	.word	0xffffffff


	//   ....[1]....
        /*04a8*/ 	.word	0xffffffff


	//   ....[2]....
        /*04ac*/ 	.word	0xffffffff


	//   ....[3]....
        /*04b0*/ 	.word	0xffffffff


	//   ....[4]....
        /*04b4*/ 	.word	0xffffffff


	//   ....[5]....
        /*04b8*/ 	.word	0xffffffff


	//   ....[6]....
        /*04bc*/ 	.word	0xffffffff


	//   ....[7]....
        /*04c0*/ 	.word	0xffffffff


	//   ....[8]....
        /*04c4*/ 	.word	0xffffffff


	//   ....[9]....
        /*04c8*/ 	.word	0xffffffff


	//   ....[10]....
        /*04cc*/ 	.word	0xffffffff


	//   ....[11]....
        /*04d0*/ 	.word	0xffffffff


	//   ....[12]....
        /*04d4*/ 	.word	0xffffffff


	//   ....[13]....
        /*04d8*/ 	.word	0xffffffff


	//   ....[14]....
        /*04dc*/ 	.word	0xffffffff


	//   ....[15]....
        /*04e0*/ 	.word	0xffffffff


	//   ....[16]....
        /*04e4*/ 	.word	0xffffffff


	//   ....[17]....
        /*04e8*/ 	.word	0xffffffff


	//   ....[18]....
        /*04ec*/ 	.word	0xffffffff


	//   ....[19]....
        /*04f0*/ 	.word	0xffffffff


	//   ....[20]....
        /*04f4*/ 	.word	0xffffffff


	//   ....[21]....
        /*04f8*/ 	.word	0xffffffff


	//   ....[22]....
        /*04fc*/ 	.word	0xffffffff


	//   ....[23]....
        /*0500*/ 	.word	0xffffffff


	//   ....[24]....
        /*0504*/ 	.word	0xffffffff


	//   ....[25]....
        /*0508*/ 	.word	0xffffffff


	//   ....[26]....
        /*050c*/ 	.word	0xffffffff


	//   ....[27]....
        /*0510*/ 	.word	0xffffffff


	//   ....[28]....
        /*0514*/ 	.word	0xffffffff


	//   ....[29]....
        /*0518*/ 	.word	0xffffffff


	//   ....[30]....
        /*051c*/ 	.word	0xffffffff


	//   ....[31]....
        /*0520*/ 	.word	0xffffffff


	//   ....[32]....
        /*0524*/ 	.word	0xffffffff


	//   ....[33]....
        /*0528*/ 	.word	0xffffffff


	//   ....[34]....
        /*052c*/ 	.word	0xffffffff


	//   ....[35]....
        /*0530*/ 	.word	0xffffffff


	//   ....[36]....
        /*0534*/ 	.word	0xffffffff


	//   ....[37]....
        /*0538*/ 	.word	0xffffffff


	//   ....[38]....
        /*053c*/ 	.word	0xffffffff


	//   ....[39]....
        /*0540*/ 	.word	0xffffffff


	//   ....[40]....
        /*0544*/ 	.word	0xffffffff


	//   ....[41]....
        /*0548*/ 	.word	0xffffffff


	//   ....[42]....
        /*054c*/ 	.word	0xffffffff


	//   ....[43]....
        /*0550*/ 	.word	0xffffffff


	//   ....[44]....
        /*0554*/ 	.word	0xffffffff


	//   ....[45]....
        /*0558*/ 	.word	0xffffffff


	//   ....[46]....
        /*055c*/ 	.word	0xffffffff


	//   ....[47]....
        /*0560*/ 	.word	0xffffffff


	//   ....[48]....
        /*0564*/ 	.word	0xffffffff


	//   ....[49]....
        /*0568*/ 	.word	0xffffffff


	//   ....[50]....
        /*056c*/ 	.word	0xffffffff


	//   ....[51]....
        /*0570*/ 	.word	0xffffffff


	//   ....[52]....
        /*0574*/ 	.word	0xffffffff


	//   ....[53]....
        /*0578*/ 	.word	0xffffffff


	//   ....[54]....
        /*057c*/ 	.word	0xffffffff


	//   ....[55]....
        /*0580*/ 	.word	0xffffffff


	//   ....[56]....
        /*0584*/ 	.word	0xffffffff


	//   ....[57]....
        /*0588*/ 	.word	0xffffffff


	//   ....[58]....
        /*058c*/ 	.word	0xffffffff


	//   ....[59]....
        /*0590*/ 	.word	0xffffffff


	//   ....[60]....
        /*0594*/ 	.word	0xffffffff


	//   ....[61]....
        /*0598*/ 	.word	0xffffffff


	//   ....[62]....
        /*059c*/ 	.word	0xffffffff


	//   ....[63]....
        /*05a0*/ 	.word	0xffffffff


	//   ....[64]....
        /*05a4*/ 	.word	0xffffffff


	//   ....[65]....
        /*05a8*/ 	.word	0xffffffff


	//   ....[66]....
        /*05ac*/ 	.word	0xffffffff


	//   ....[67]....
        /*05b0*/ 	.word	0xffffffff


	//   ....[68]....
        /*05b4*/ 	.word	0xffffffff


	//   ....[69]....
        /*05b8*/ 	.word	0xffffffff


	//   ....[70]....
        /*05bc*/ 	.word	0xffffffff


	//   ....[71]....
        /*05c0*/ 	.word	0xffffffff


	//   ....[72]....
        /*05c4*/ 	.word	0xffffffff


	//   ....[73]....
        /*05c8*/ 	.word	0xffffffff


	//   ....[74]....
        /*05cc*/ 	.word	0xffffffff


	//   ....[75]....
        /*05d0*/ 	.word	0xffffffff


	//   ....[76]....
        /*05d4*/ 	.word	0xffffffff


	//   ....[77]....
        /*05d8*/ 	.word	0xffffffff


	//   ....[78]....
        /*05dc*/ 	.word	0xffffffff


	//   ....[79]....
        /*05e0*/ 	.word	0xffffffff


	//   ....[80]....
        /*05e4*/ 	.word	0xffffffff


	//   ....[81]....
        /*05e8*/ 	.word	0xffffffff


	//   ....[82]....
        /*05ec*/ 	.word	0xffffffff


	//   ....[83]....
        /*05f0*/ 	.word	0xffffffff


	//   ....[84]....
        /*05f4*/ 	.word	0xffffffff


	//   ....[85]....
        /*05f8*/ 	.word	0xffffffff


	//   ....[86]....
        /*05fc*/ 	.word	0xffffffff


	//   ....[87]....
        /*0600*/ 	.word	0xffffffff


	//   ....[88]....
        /*0604*/ 	.word	0xffffffff


	//   ....[89]....
        /*0608*/ 	.word	0xffffffff


	//   ....[90]....
        /*060c*/ 	.word	0xffffffff


	//   ....[91]....
        /*0610*/ 	.word	0xffffffff


	//   ....[92]....
        /*0614*/ 	.word	0xffffffff


	//   ....[93]....
        /*0618*/ 	.word	0xffffffff


	//   ....[94]....
        /*061c*/ 	.word	0xffffffff


	//   ....[95]....
        /*0620*/ 	.word	0xffffffff


	//   ....[96]....
        /*0624*/ 	.word	0xffffffff


	//   ....[97]....
        /*0628*/ 	.word	0xffffffff


	//   ....[98]....
        /*062c*/ 	.word	0xffffffff


	//   ....[99]....
        /*0630*/ 	.word	0xffffffff


	//   ....[100]....
        /*0634*/ 	.word	0xffffffff


	//   ....[101]....
        /*0638*/ 	.word	0xffffffff


	//   ....[102]....
        /*063c*/ 	.word	0xffffffff


	//   ....[103]....
        /*0640*/ 	.word	0xffffffff


	//   ....[104]....
        /*0644*/ 	.word	0xffffffff


	//   ....[105]....
        /*0648*/ 	.word	0xffffffff


	//   ....[106]....
        /*064c*/ 	.word	0xffffffff


	//   ....[107]....
        /*0650*/ 	.word	0xffffffff


	//   ....[108]....
        /*0654*/ 	.word	0xffffffff


	//   ....[109]....
        /*0658*/ 	.word	0xffffffff


	//   ....[110]....
        /*065c*/ 	.word	0xffffffff


	//   ....[111]....
        /*0660*/ 	.word	0xffffffff


	//   ....[112]....
        /*0664*/ 	.word	0xffffffff


	//   ....[113]....
        /*0668*/ 	.word	0xffffffff


	//   ....[114]....
        /*066c*/ 	.word	0xffffffff


	//   ....[115]....
        /*0670*/ 	.word	0xffffffff


	//   ....[116]....
        /*0674*/ 	.word	0xffffffff


	//   ....[117]....
        /*0678*/ 	.word	0xffffffff


	//   ....[118]....
        /*067c*/ 	.word	0xffffffff


	//   ....[119]....
        /*0680*/ 	.word	0xffffffff


	//   ....[120]....
        /*0684*/ 	.word	0xffffffff


	//   ....[121]....
        /*0688*/ 	.word	0xffffffff


	//   ....[122]....
        /*068c*/ 	.word	0xffffffff


	//   ....[123]....
        /*0690*/ 	.word	0xffffffff


	//   ....[124]....
        /*0694*/ 	.word	0xffffffff


	//   ....[125]....
        /*0698*/ 	.word	0xffffffff


	//   ....[126]....
        /*069c*/ 	.word	0xffffffff


	//   ....[127]....
        /*06a0*/ 	.word	0xffffffff


	//   ....[128]....
        /*06a4*/ 	.word	0xffffffff


	//   ....[129]....
        /*06a8*/ 	.word	0xffffffff


	//   ....[130]....
        /*06ac*/ 	.word	0xffffffff


	//   ....[131]....
        /*06b0*/ 	.word	0xffffffff


	//   ....[132]....
        /*06b4*/ 	.word	0xffffffff


	//   ....[133]....
        /*06b8*/ 	.word	0xffffffff


	//   ....[134]....
        /*06bc*/ 	.word	0xffffffff


	//   ....[135]....
        /*06c0*/ 	.word	0xffffffff


	//   ....[136]....
        /*06c4*/ 	.word	0xffffffff


	//   ....[137]....
        /*06c8*/ 	.word	0xffffffff


	//   ....[138]....
        /*06cc*/ 	.word	0xffffffff


	//   ....[139]....
        /*06d0*/ 	.word	0xffffffff


	//   ....[140]....
        /*06d4*/ 	.word	0xffffffff


	//   ....[141]....
        /*06d8*/ 	.word	0xffffffff


	//   ....[142]....
        /*06dc*/ 	.word	0xffffffff


	//   ....[143]....
        /*06e0*/ 	.word	0xffffffff


	//   ....[144]....
        /*06e4*/ 	.word	0xffffffff


	//   ....[145]....
        /*06e8*/ 	.word	0xffffffff


	//   ....[146]....
        /*06ec*/ 	.word	0xffffffff


	//   ....[147]....
        /*06f0*/ 	.word	0xffffffff


	//   ....[148]....
        /*06f4*/ 	.word	0xffffffff


	//   ....[149]....
        /*06f8*/ 	.word	0xffffffff


	//   ....[150]....
        /*06fc*/ 	.word	0xffffffff


	//   ....[151]....
        /*0700*/ 	.word	0xffffffff


	//   ....[152]....
        /*0704*/ 	.word	0xffffffff


	//   ....[153]....
        /*0708*/ 	.word	0xffffffff


	//   ....[154]....
        /*070c*/ 	.word	0xffffffff


	//   ....[155]....
        /*0710*/ 	.word	0xffffffff


	//   ....[156]....
        /*0714*/ 	.word	0xffffffff


	//   ....[157]....
        /*0718*/ 	.word	0xffffffff


	//   ....[158]....
        /*071c*/ 	.word	0xffffffff


	//   ....[159]....
        /*0720*/ 	.word	0xffffffff


	//   ....[160]....
        /*0724*/ 	.word	0xffffffff


	//   ....[161]....
        /*0728*/ 	.word	0xffffffff


	//   ....[162]....
        /*072c*/ 	.word	0xffffffff


	//   ....[163]....
        /*0730*/ 	.word	0xffffffff


	//   ....[164]....
        /*0734*/ 	.word	0xffffffff


	//   ....[165]....
        /*0738*/ 	.word	0xffffffff


	//   ....[166]....
        /*073c*/ 	.word	0xffffffff


	//   ....[167]....
        /*0740*/ 	.word	0xffffffff


	//   ....[168]....
        /*0744*/ 	.word	0xffffffff


	//   ....[169]....
        /*0748*/ 	.word	0xffffffff


	//   ....[170]....
        /*074c*/ 	.word	0xffffffff


	//   ....[171]....
        /*0750*/ 	.word	0xffffffff


	//   ....[172]....
        /*0754*/ 	.word	0xffffffff


	//   ....[173]....
        /*0758*/ 	.word	0xffffffff


	//   ....[174]....
        /*075c*/ 	.word	0xffffffff


	//   ....[175]....
        /*0760*/ 	.word	0xffffffff


	//   ....[176]....
        /*0764*/ 	.word	0xffffffff


	//   ....[177]....
        /*0768*/ 	.word	0xffffffff


	//   ....[178]....
        /*076c*/ 	.word	0xffffffff


	//   ....[179]....
        /*0770*/ 	.word	0xffffffff


	//   ....[180]....
        /*0774*/ 	.word	0xffffffff


	//   ....[181]....
        /*0778*/ 	.word	0xffffffff


	//   ....[182]....
        /*077c*/ 	.word	0xffffffff


	//   ....[183]....
        /*0780*/ 	.word	0xffffffff


	//   ....[184]....
        /*0784*/ 	.word	0xffffffff


	//   ....[185]....
        /*0788*/ 	.word	0xffffffff


	//   ....[186]....
        /*078c*/ 	.word	0xffffffff


	//   ....[187]....
        /*0790*/ 	.word	0xffffffff


	//   ....[188]....
        /*0794*/ 	.word	0xffffffff


	//   ....[189]....
        /*0798*/ 	.word	0xffffffff


	//   ....[190]....
        /*079c*/ 	.word	0xffffffff


	//   ....[191]....
        /*07a0*/ 	.word	0xffffffff


	//   ....[192]....
        /*07a4*/ 	.word	0xffffffff


	//   ....[193]....
        /*07a8*/ 	.word	0xffffffff


	//   ....[194]....
        /*07ac*/ 	.word	0xffffffff


	//   ....[195]....
        /*07b0*/ 	.word	0xffffffff


	//   ....[196]....
        /*07b4*/ 	.word	0xffffffff


	//   ....[197]....
        /*07b8*/ 	.word	0xffffffff


	//   ....[198]....
        /*07bc*/ 	.word	0xffffffff


	//   ....[199]....
        /*07c0*/ 	.word	0xffffffff


	//   ....[200]....
        /*07c4*/ 	.word	0xffffffff


	//   ....[201]....
        /*07c8*/ 	.word	0xffffffff


	//   ....[202]....
        /*07cc*/ 	.word	0xffffffff


	//   ....[203]....
        /*07d0*/ 	.word	0xffffffff


	//   ....[204]....
        /*07d4*/ 	.word	0xffffffff


	//   ....[205]....
        /*07d8*/ 	.word	0xffffffff


	//   ....[206]....
        /*07dc*/ 	.word	0xffffffff


	//   ....[207]....
        /*07e0*/ 	.word	0xffffffff


	//   ....[208]....
        /*07e4*/ 	.word	0xffffffff


	//   ....[209]....
        /*07e8*/ 	.word	0xffffffff


	//   ....[210]....
        /*07ec*/ 	.word	0xffffffff


	//   ....[211]....
        /*07f0*/ 	.word	0xffffffff


	//   ....[212]....
        /*07f4*/ 	.word	0xffffffff


	//   ....[213]....
        /*07f8*/ 	.word	0xffffffff


	//   ....[214]....
        /*07fc*/ 	.word	0xffffffff


	//   ....[215]....
        /*0800*/ 	.word	0xffffffff


	//   ....[216]....
        /*0804*/ 	.word	0xffffffff


	//   ....[217]....
        /*0808*/ 	.word	0xffffffff


	//   ....[218]....
        /*080c*/ 	.word	0xffffffff


	//   ....[219]....
        /*0810*/ 	.word	0xffffffff


	//   ....[220]....
        /*0814*/ 	.word	0xffffffff


	//   ....[221]....
        /*0818*/ 	.word	0xffffffff


	//   ....[222]....
        /*081c*/ 	.word	0xffffffff


	//   ....[223]....
        /*0820*/ 	.word	0xffffffff


	//   ....[224]....
        /*0824*/ 	.word	0xffffffff


	//   ....[225]....
        /*0828*/ 	.word	0xffffffff


	//   ....[226]....
        /*082c*/ 	.word	0xffffffff


	//   ....[227]....
        /*0830*/ 	.word	0xffffffff


	//   ....[228]....
        /*0834*/ 	.word	0xffffffff


	//   ....[229]....
        /*0838*/ 	.word	0xffffffff


	//   ....[230]....
        /*083c*/ 	.word	0xffffffff


	//   ....[231]....
        /*0840*/ 	.word	0xffffffff


	//   ....[232]....
        /*0844*/ 	.word	0xffffffff


	//   ....[233]....
        /*0848*/ 	.word	0xffffffff


	//   ....[234]....
        /*084c*/ 	.word	0xffffffff


	//   ....[235]....
        /*0850*/ 	.word	0xffffffff


	//   ....[236]....
        /*0854*/ 	.word	0xffffffff


	//   ....[237]....
        /*0858*/ 	.word	0xffffffff


	//   ....[238]....
        /*085c*/ 	.word	0xffffffff


	//   ....[239]....
        /*0860*/ 	.word	0xffffffff


	//   ....[240]....
        /*0864*/ 	.word	0xffffffff


	//   ....[241]....
        /*0868*/ 	.word	0xffffffff


	//   ....[242]....
        /*086c*/ 	.word	0xffffffff


	//   ....[243]....
        /*0870*/ 	.word	0xffffffff


	//   ....[244]....
        /*0874*/ 	.word	0xffffffff


	//   ....[245]....
        /*0878*/ 	.word	0xffffffff


	//   ....[246]....
        /*087c*/ 	.word	0xffffffff


	//   ....[247]....
        /*0880*/ 	.word	0xffffffff


	//   ....[248]....
        /*0884*/ 	.word	0xffffffff


	//   ....[249]....
        /*0888*/ 	.word	0xffffffff


	//   ....[250]....
        /*088c*/ 	.word	0xffffffff


	//   ....[251]....
        /*0890*/ 	.word	0xffffffff


	//   ....[252]....
        /*0894*/ 	.word	0xffffffff


	//   ....[253]....
        /*0898*/ 	.word	0xffffffff


	//   ....[254]....
        /*089c*/ 	.word	0xffffffff


	//   ....[255]....
        /*08a0*/ 	.word	0xffffffff


	//   ....[0]....
        /*08a4*/ 	.word	0xffffffff


	//   ....[1]....
        /*08a8*/ 	.word	0xffffffff


	//   ....[2]....
        /*08ac*/ 	.word	0xffffffff


	//   ....[3]....
        /*08b0*/ 	.word	0xffffffff


	//   ....[4]....
        /*08b4*/ 	.word	0xffffffff


	//   ....[5]....
        /*08b8*/ 	.word	0xffffffff


	//   ....[6]....
        /*08bc*/ 	.word	0xffffffff


	//   ....[7]....
        /*08c0*/ 	.word	0xffffffff


	//   ....[8]....
        /*08c4*/ 	.word	0xffffffff


	//   ....[9]....
        /*08c8*/ 	.word	0xffffffff


	//   ....[10]....
        /*08cc*/ 	.word	0xffffffff


	//   ....[11]....
        /*08d0*/ 	.word	0xffffffff


	//   ....[12]....
        /*08d4*/ 	.word	0xffffffff


	//   ....[13]....
        /*08d8*/ 	.word	0xffffffff


	//   ....[14]....
        /*08dc*/ 	.word	0xffffffff


	//   ....[15]....
        /*08e0*/ 	.word	0xffffffff


	//   ....[16]....
        /*08e4*/ 	.word	0xffffffff


	//   ....[17]....
        /*08e8*/ 	.word	0xffffffff


	//   ....[18]....
        /*08ec*/ 	.word	0xffffffff


	//   ....[19]....
        /*08f0*/ 	.word	0xffffffff


	//   ....[20]....
        /*08f4*/ 	.word	0xffffffff


	//   ....[21]....
        /*08f8*/ 	.word	0xffffffff


	//   ....[22]....
        /*08fc*/ 	.word	0xffffffff


	//   ....[23]....
        /*0900*/ 	.word	0xffffffff


	//   ....[24]....
        /*0904*/ 	.word	0xffffffff


	//   ....[25]....
        /*0908*/ 	.word	0xffffffff


	//   ....[26]....
        /*090c*/ 	.word	0xffffffff


	//   ....[27]....
        /*0910*/ 	.word	0xffffffff


	//   ....[28]....
        /*0914*/ 	.word	0xffffffff


	//   ....[29]....
        /*0918*/ 	.word	0xffffffff


	//   ....[30]....
        /*091c*/ 	.word	0xffffffff


	//   ....[31]....
        /*0920*/ 	.word	0xffffffff


	//   ....[32]....
        /*0924*/ 	.word	0xffffffff


	//   ....[33]....
        /*0928*/ 	.word	0xffffffff


	//   ....[34]....
        /*092c*/ 	.word	0xffffffff


	//   ....[35]....
        /*0930*/ 	.word	0xffffffff


	//   ....[36]....
        /*0934*/ 	.word	0xffffffff


	//   ....[37]....
        /*0938*/ 	.word	0xffffffff


	//   ....[38]....
        /*093c*/ 	.word	0xffffffff


	//   ....[39]....
        /*0940*/ 	.word	0xffffffff


	//   ....[40]....
        /*0944*/ 	.word	0xffffffff


	//   ....[41]....
        /*0948*/ 	.word	0xffffffff


	//   ....[42]....
        /*094c*/ 	.word	0xffffffff


	//   ....[43]....
        /*0950*/ 	.word	0xffffffff


	//   ....[44]....
        /*0954*/ 	.word	0xffffffff


	//   ....[45]....
        /*0958*/ 	.word	0xffffffff


	//   ....[46]....
        /*095c*/ 	.word	0xffffffff


	//   ....[47]....
        /*0960*/ 	.word	0xffffffff


	//   ....[48]....
        /*0964*/ 	.word	0xffffffff


	//   ....[49]....
        /*0968*/ 	.word	0xffffffff


	//   ....[50]....
        /*096c*/ 	.word	0xffffffff


	//   ....[51]....
        /*0970*/ 	.word	0xffffffff


	//   ....[52]....
        /*0974*/ 	.word	0xffffffff


	//   ....[53]....
        /*0978*/ 	.word	0xffffffff


	//   ....[54]....
        /*097c*/ 	.word	0xffffffff


	//   ....[55]....
        /*0980*/ 	.word	0xffffffff


	//   ....[56]....
        /*0984*/ 	.word	0xffffffff


	//   ....[57]....
        /*0988*/ 	.word	0xffffffff


	//   ....[58]....
        /*098c*/ 	.word	0xffffffff


	//   ....[59]....
        /*0990*/ 	.word	0xffffffff


	//   ....[60]....
        /*0994*/ 	.word	0xffffffff


	//   ....[61]....
        /*0998*/ 	.word	0xffffffff


	//   ....[62]....
        /*099c*/ 	.word	0xffffffff


	//   ....[63]....
        /*09a0*/ 	.word	0xffffffff


	//   ....[64]....
        /*09a4*/ 	.word	0xffffffff


	//   ....[65]....
        /*09a8*/ 	.word	0xffffffff


	//   ....[66]....
        /*09ac*/ 	.word	0xffffffff


	//   ....[67]....
        /*09b0*/ 	.word	0xffffffff


	//   ....[68]....
        /*09b4*/ 	.word	0xffffffff


	//   ....[69]....
        /*09b8*/ 	.word	0xffffffff


	//   ....[70]....
        /*09bc*/ 	.word	0xffffffff


	//----- nvinfo : EIATTR_COOP_GROUP_INSTR_OFFSETS
	.align		4
.L_244:
        /*09c0*/ 	.byte	0x04, 0x28
        /*09c2*/ 	.short	(.L_246 - .L_245)


	//   ....[0]....
.L_245:
        /*09c4*/ 	.word	0x00000050


	//   ....[1]....
        /*09c8*/ 	.word	0x00001360


	//   ....[2]....
        /*09cc*/ 	.word	0x00001380


	//   ....[3]....
        /*09d0*/ 	.word	0x000014d0


	//   ....[4]....
        /*09d4*/ 	.word	0x000014e0


	//   ....[5]....
        /*09d8*/ 	.word	0x000015c0


	//   ....[6]....
        /*09dc*/ 	.word	0x000015e0


	//   ....[7]....
        /*09e0*/ 	.word	0x000016c0


	//   ....[8]....
        /*09e4*/ 	.word	0x000016d0


	//   ....[9]....
        /*09e8*/ 	.word	0x000017b0


	//   ....[10]....
        /*09ec*/ 	.word	0x000017d0


	//   ....[11]....
        /*09f0*/ 	.word	0x000018b0


	//   ....[12]....
        /*09f4*/ 	.word	0x000018c0


	//   ....[13]....
        /*09f8*/ 	.word	0x000019a0


	//   ....[14]....
        /*09fc*/ 	.word	0x000019c0


	//   ....[15]....
        /*0a00*/ 	.word	0x00001aa0


	//   ....[16]....
        /*0a04*/ 	.word	0x00001ab0


	//   ....[17]....
        /*0a08*/ 	.word	0x00001f70


	//   ....[18]....
        /*0a0c*/ 	.word	0x00001f90


	//   ....[19]....
        /*0a10*/ 	.word	0x00001fb0


	//   ....[20]....
        /*0a14*/ 	.word	0x00001fd0


	//   ....[21]....
        /*0a18*/ 	.word	0x00001ff0


	//   ....[22]....
        /*0a1c*/ 	.word	0x00002000


	//   ....[23]....
        /*0a20*/ 	.word	0x00002020


	//   ....[24]....
        /*0a24*/ 	.word	0x00002040


	//   ....[25]....
        /*0a28*/ 	.word	0x000020b0


	//   ....[26]....
        /*0a2c*/ 	.word	0x000020f0


	//   ....[27]....
        /*0a30*/ 	.word	0x00002140


	//   ....[28]....
        /*0a34*/ 	.word	0x00002180


	//   ....[29]....
        /*0a38*/ 	.word	0x00002190


	//   ....[30]....
        /*0a3c*/ 	.word	0x000021b0


	//   ....[31]....
        /*0a40*/ 	.word	0x00002300


	//   ....[32]....
        /*0a44*/ 	.word	0x00002310


	//   ....[33]....
        /*0a48*/ 	.word	0x00002320


	//   ....[34]....
        /*0a4c*/ 	.word	0x00002370


	//   ....[35]....
        /*0a50*/ 	.word	0x00002380


	//   ....[36]....
        /*0a54*/ 	.word	0x00002390


	//   ....[37]....
        /*0a58*/ 	.word	0x000023a0


	//   ....[38]....
        /*0a5c*/ 	.word	0x000023b0


	//   ....[39]....
        /*0a60*/ 	.word	0x000023c0


	//   ....[40]....
        /*0a64*/ 	.word	0x000023e0


	//   ....[41]....
        /*0a68*/ 	.word	0x000023f0


	//   ....[42]....
        /*0a6c*/ 	.word	0x00002410


	//   ....[43]....
        /*0a70*/ 	.word	0x00002490


	//   ....[44]....
        /*0a74*/ 	.word	0x000024b0


	//   ....[45]....
        /*0a78*/ 	.word	0x00003f90


	//   ....[46]....
        /*0a7c*/ 	.word	0x00003fb0


	//   ....[47]....
        /*0a80*/ 	.word	0x00003fc0


	//   ....[48]....
        /*0a84*/ 	.word	0x00003fd0


	//   ....[49]....
        /*0a88*/ 	.word	0x00003fe0


	//   ....[50]....
        /*0a8c*/ 	.word	0x00003ff0


	//   ....[51]....
        /*0a90*/ 	.word	0x00004000


	//   ....[52]....
        /*0a94*/ 	.word	0x00004010


	//   ....[53]....
        /*0a98*/ 	.word	0x00004030


	//   ....[54]....
        /*0a9c*/ 	.word	0x00004060


	//   ....[55]....
        /*0aa0*/ 	.word	0x00004080


	//   ....[56]....
        /*0aa4*/ 	.word	0x000040a0


	//   ....[57]....
        /*0aa8*/ 	.word	0x00004100


	//   ....[58]....
        /*0aac*/ 	.word	0x00004110


	//   ....[59]....
        /*0ab0*/ 	.word	0x000042c0


	//   ....[60]....
        /*0ab4*/ 	.word	0x00004680


	//   ....[61]....
        /*0ab8*/ 	.word	0x00004690


	//   ....[62]....
        /*0abc*/ 	.word	0x000046a0


	//   ....[63]....
        /*0ac0*/ 	.word	0x00005820


	//   ....[64]....
        /*0ac4*/ 	.word	0x00005850


	//   ....[65]....
        /*0ac8*/ 	.word	0x00005870


	//   ....[66]....
        /*0acc*/ 	.word	0x00005880


	//   ....[67]....
        /*0ad0*/ 	.word	0x000058b0


	//   ....[68]....
        /*0ad4*/ 	.word	0x000058d0


	//   ....[69]....
        /*0ad8*/ 	.word	0x000058f0


	//   ....[70]....
        /*0adc*/ 	.word	0x00005900


	//   ....[71]....
        /*0ae0*/ 	.word	0x000084e0


	//   ....[72]....
        /*0ae4*/ 	.word	0x00008500


	//   ....[73]....
        /*0ae8*/ 	.word	0x00008510


	//   ....[74]....
        /*0aec*/ 	.word	0x00008520


	//   ....[75]....
        /*0af0*/ 	.word	0x00008530


	//   ....[76]....
        /*0af4*/ 	.word	0x00008540


	//   ....[77]....
        /*0af8*/ 	.word	0x00008550


	//   ....[78]....
        /*0afc*/ 	.word	0x00008560


	//   ....[79]....
        /*0b00*/ 	.word	0x00008570


	//   ....[80]....
        /*0b04*/ 	.word	0x00008580


	//   ....[81]....
        /*0b08*/ 	.word	0x00008590


	//   ....[82]....
        /*0b0c*/ 	.word	0x000085a0


	//   ....[83]....
        /*0b10*/ 	.word	0x000085b0


	//   ....[84]....
        /*0b14*/ 	.word	0x000085c0


	//   ....[85]....
        /*0b18*/ 	.word	0x0000a0a0


	//   ....[86]....
        /*0b1c*/ 	.word	0x0000a0c0


	//   ....[87]....
        /*0b20*/ 	.word	0x0000a120


	//   ....[88]....
        /*0b24*/ 	.word	0x0000a130


	//   ....[89]....
        /*0b28*/ 	.word	0x0000a170


	//   ....[90]....
        /*0b2c*/ 	.word	0x0000a180


	//   ....[91]....
        /*0b30*/ 	.word	0x0000a1c0


	//   ....[92]....
        /*0b34*/ 	.word	0x0000a1d0


	//   ....[93]....
        /*0b38*/ 	.word	0x0000a210


	//   ....[94]....
        /*0b3c*/ 	.word	0x0000a220


	//   ....[95]....
        /*0b40*/ 	.word	0x0000a260


	//   ....[96]....
        /*0b44*/ 	.word	0x0000a270


	//   ....[97]....
        /*0b48*/ 	.word	0x0000a280


	//   ....[98]....
        /*0b4c*/ 	.word	0x0000a290


	//   ....[99]....
        /*0b50*/ 	.word	0x0000a420


	//   ....[100]....
        /*0b54*/ 	.word	0x0000a7d0


	//   ....[101]....
        /*0b58*/ 	.word	0x0000a7e0


	//   ....[102]....
        /*0b5c*/ 	.word	0x0000a7f0


	//   ....[103]....
        /*0b60*/ 	.word	0x0000b1d0


	//   ....[104]....
        /*0b64*/ 	.word	0x0000b370


	//   ....[105]....
        /*0b68*/ 	.word	0x0000b890


	//   ....[106]....
        /*0b6c*/ 	.word	0x0000b970


	//   ....[107]....
        /*0b70*/ 	.word	0x0000b9f0


	//   ....[108]....
        /*0b74*/ 	.word	0x0000ba20


	//   ....[109]....
        /*0b78*/ 	.word	0x0000bae0


	//   ....[110]....
        /*0b7c*/ 	.word	0x0000bb00


	//   ....[111]....
        /*0b80*/ 	.word	0x0000e900


	//   ....[112]....
        /*0b84*/ 	.word	0x0000e920


	//   ....[113]....
        /*0b88*/ 	.word	0x0000e950


	//   ....[114]....
        /*0b8c*/ 	.word	0x0000e970


	//   ....[115]....
        /*0b90*/ 	.word	0x0000e990


	//   ....[116]....
        /*0b94*/ 	.word	0x0000e9b0


	//   ....[117]....
        /*0b98*/ 	.word	0x0000e9d0


	//   ....[118]....
        /*0b9c*/ 	.word	0x0000e9f0


	//   ....[119]....
        /*0ba0*/ 	.word	0x0000ea10


	//   ....[120]....
        /*0ba4*/ 	.word	0x0000ea30


	//   ....[121]....
        /*0ba8*/ 	.word	0x0000ea50


	//   ....[122]....
        /*0bac*/ 	.word	0x0000ea70


	//   ....[123]....
        /*0bb0*/ 	.word	0x0000ea90


	//   ....[124]....
        /*0bb4*/ 	.word	0x0000ec60


	//   ....[125]....
        /*0bb8*/ 	.word	0x000103f0


	//   ....[126]....
        /*0bbc*/ 	.word	0x00010410


	//   ....[127]....
        /*0bc0*/ 	.word	0x00010470


	//   ....[128]....
        /*0bc4*/ 	.word	0x00010480


	//   ....[129]....
        /*0bc8*/ 	.word	0x000104c0


	//   ....[130]....
        /*0bcc*/ 	.word	0x000104d0


	//   ....[131]....
        /*0bd0*/ 	.word	0x00010510


	//   ....[132]....
        /*0bd4*/ 	.word	0x00010520


	//   ....[133]....
        /*0bd8*/ 	.word	0x00010560


	//   ....[134]....
        /*0bdc*/ 	.word	0x00010570


	//   ....[135]....
        /*0be0*/ 	.word	0x000105b0


	//   ....[136]....
        /*0be4*/ 	.word	0x000105c0


	//   ....[137]....
        /*0be8*/ 	.word	0x000105d0


	//   ....[138]....
        /*0bec*/ 	.word	0x000105e0


	//   ....[139]....
        /*0bf0*/ 	.word	0x00010db0


	//   ....[140]....
        /*0bf4*/ 	.word	0x00010dc0


	//   ....[141]....
        /*0bf8*/ 	.word	0x00010df0


	//   ....[142]....
        /*0bfc*/ 	.word	0x00010e00


	//   ....[143]....
        /*0c00*/ 	.word	0x00010e10


	//   ....[144]....
        /*0c04*/ 	.word	0x00010e40


	//   ....[145]....
        /*0c08*/ 	.word	0x00010e60


	//   ....[146]....
        /*0c0c*/ 	.word	0x00010e90


	//   ....[147]....
        /*0c10*/ 	.word	0x000138c0


	//   ....[148]....
        /*0c14*/ 	.word	0x00013930


	//   ....[149]....
        /*0c18*/ 	.word	0x00013940


	//   ....[150]....
        /*0c1c*/ 	.word	0x00013950


	//   ....[151]....
        /*0c20*/ 	.word	0x00013980


	//   ....[152]....
        /*0c24*/ 	.word	0x000139a0


	//   ....[153]....
        /*0c28*/ 	.word	0x000139b0


	//   ....[154]....
        /*0c2c*/ 	.word	0x000139c0


	//   ....[155]....
        /*0c30*/ 	.word	0x00014730


	//   ....[156]....
        /*0c34*/ 	.word	0x00014b60


	//   ....[157]....
        /*0c38*/ 	.word	0x00014b80


	//   ....[158]....
        /*0c3c*/ 	.word	0x00014b90


	//   ....[159]....
        /*0c40*/ 	.word	0x00014ba0


	//   ....[160]....
        /*0c44*/ 	.word	0x00014bb0


	//   ....[161]....
        /*0c48*/ 	.word	0x00014bc0


	//   ....[162]....
        /*0c4c*/ 	.word	0x00014bd0


	//   ....[163]....
        /*0c50*/ 	.word	0x00014be0


	//   ....[164]....
        /*0c54*/ 	.word	0x00014d50


	//   ....[165]....
        /*0c58*/ 	.word	0x00014d80


	//   ....[166]....
        /*0c5c*/ 	.word	0x00014d90


	//   ....[167]....
        /*0c60*/ 	.word	0x00014da0


	//   ....[168]....
        /*0c64*/ 	.word	0x00014dc0


	//   ....[169]....
        /*0c68*/ 	.word	0x00014de0


	//   ....[170]....
        /*0c6c*/ 	.word	0x00014e70


	//   ....[171]....
        /*0c70*/ 	.word	0x00014ea0


	//   ....[172]....
        /*0c74*/ 	.word	0x00014f30


	//   ....[173]....
        /*0c78*/ 	.word	0x00014f60


	//   ....[174]....
        /*0c7c*/ 	.word	0x00014f70


	//   ....[175]....
        /*0c80*/ 	.word	0x00014f80


	//   ....[176]....
        /*0c84*/ 	.word	0x00014f90


	//   ....[177]....
        /*0c88*/ 	.word	0x00014fa0


	//   ....[178]....
        /*0c8c*/ 	.word	0x000150f0


	//   ....[179]....
        /*0c90*/ 	.word	0x00015100


	//   ....[180]....
        /*0c94*/ 	.word	0x00015600


	//   ....[181]....
        /*0c98*/ 	.word	0x00015620


	//   ....[182]....
        /*0c9c*/ 	.word	0x00015710


	//   ....[183]....
        /*0ca0*/ 	.word	0x00015720


	//   ....[184]....
        /*0ca4*/ 	.word	0x000157a0


	//   ....[185]....
        /*0ca8*/ 	.word	0x000157c0


	//   ....[186]....
        /*0cac*/ 	.word	0x00015840


	//   ....[187]....
        /*0cb0*/ 	.word	0x00015850


	//   ....[188]....
        /*0cb4*/ 	.word	0x000158d0


	//   ....[189]....
        /*0cb8*/ 	.word	0x000158f0


	//   ....[190]....
        /*0cbc*/ 	.word	0x00015970


	//   ....[191]....
        /*0cc0*/ 	.word	0x00015980


	//   ....[192]....
        /*0cc4*/ 	.word	0x00015a00


	//   ....[193]....
        /*0cc8*/ 	.word	0x00015a20


	//   ....[194]....
        /*0ccc*/ 	.word	0x00015aa0


	//   ....[195]....
        /*0cd0*/ 	.word	0x00015ab0


	//   ....[196]....
        /*0cd4*/ 	.word	0x00015bc0


	//   ....[197]....
        /*0cd8*/ 	.word	0x00015cb0


	//   ....[198]....
        /*0cdc*/ 	.word	0x00015d20


	//   ....[199]....
        /*0ce0*/ 	.word	0x00015d90


	//   ....[200]....
        /*0ce4*/ 	.word	0x00015df0


	//   ....[201]....
        /*0ce8*/ 	.word	0x00015e60


	//   ....[202]....
        /*0cec*/ 	.word	0x00015ed0


	//   ....[203]....
        /*0cf0*/ 	.word	0x00015f40


	//   ....[204]....
        /*0cf4*/ 	.word	0x00015fa0


	//   ....[205]....
        /*0cf8*/ 	.word	0x00016010


	//   ....[206]....
        /*0cfc*/ 	.word	0x00016080


	//   ....[207]....
        /*0d00*/ 	.word	0x000160f0


	//   ....[208]....
        /*0d04*/ 	.word	0x00016150


	//   ....[209]....
        /*0d08*/ 	.word	0x000161c0


	//   ....[210]....
        /*0d0c*/ 	.word	0x00016230


	//   ....[211]....
        /*0d10*/ 	.word	0x000162a0


	//   ....[212]....
        /*0d14*/ 	.word	0x00016300


	//   ....[213]....
        /*0d18*/ 	.word	0x00016370


	//   ....[214]....
        /*0d1c*/ 	.word	0x000163e0


	//   ....[215]....
        /*0d20*/ 	.word	0x00016490


	//   ....[216]....
        /*0d24*/ 	.word	0x000164f0


	//   ....[217]....
        /*0d28*/ 	.word	0x000165a0


	//   ....[218]....
        /*0d2c*/ 	.word	0x00016600


	//   ....[219]....
        /*0d30*/ 	.word	0x000166b0


	//   ....[220]....
        /*0d34*/ 	.word	0x00016710


	//   ....[221]....
        /*0d38*/ 	.word	0x000167c0


	//   ....[222]....
        /*0d3c*/ 	.word	0x00016820


	//   ....[223]....
        /*0d40*/ 	.word	0x000168d0


	//   ....[224]....
        /*0d44*/ 	.word	0x00016930


	//   ....[225]....
        /*0d48*/ 	.word	0x000169e0


	//   ....[226]....
        /*0d4c*/ 	.word	0x00016a40


	//   ....[227]....
        /*0d50*/ 	.word	0x00016aa0


	//   ....[228]....
        /*0d54*/ 	.word	0x00016b00


	//   ....[229]....
        /*0d58*/ 	.word	0x00016ee0


	//   ....[230]....
        /*0d5c*/ 	.word	0x000172c0


	//   ....[231]....
        /*0d60*/ 	.word	0x00017d60


	//   ....[232]....
        /*0d64*/ 	.word	0x00017db0


	//   ....[233]....
        /*0d68*/ 	.word	0x00017e00


	//   ....[234]....
        /*0d6c*/ 	.word	0x00017e50


	//   ....[235]....
        /*0d70*/ 	.word	0x00017ea0


	//   ....[236]....
        /*0d74*/ 	.word	0x00017ef0


	//   ....[237]....
        /*0d78*/ 	.word	0x00017f40


	//   ....[238]....
        /*0d7c*/ 	.word	0x00017f90


	//   ....[239]....
        /*0d80*/ 	.word	0x00018000


	//   ....[240]....
        /*0d84*/ 	.word	0x00018070


	//   ....[241]....
        /*0d88*/ 	.word	0x00018120


	//   ....[242]....
        /*0d8c*/ 	.word	0x00018180


	//   ....[243]....
        /*0d90*/ 	.word	0x00018230


	//   ....[244]....
        /*0d94*/ 	.word	0x00018290


	//   ....[245]....
        /*0d98*/ 	.word	0x00018340


	//   ....[246]....
        /*0d9c*/ 	.word	0x000183a0


	//   ....[247]....
        /*0da0*/ 	.word	0x00018450


	//   ....[248]....
        /*0da4*/ 	.word	0x000184b0


	//   ....[249]....
        /*0da8*/ 	.word	0x00018560


	//   ....[250]....
        /*0dac*/ 	.word	0x000185c0


	//   ....[251]....
        /*0db0*/ 	.word	0x00018670


	//   ....[252]....
        /*0db4*/ 	.word	0x000186d0


	//   ....[253]....
        /*0db8*/ 	.word	0x00018740


	//   ....[254]....
        /*0dbc*/ 	.word	0x000187b0


	//   ....[255]....
        /*0dc0*/ 	.word	0x00018860


	//   ....[0]....
        /*0dc4*/ 	.word	0x000188c0


	//   ....[1]....
        /*0dc8*/ 	.word	0x00018970


	//   ....[2]....
        /*0dcc*/ 	.word	0x000189d0


	//   ....[3]....
        /*0dd0*/ 	.word	0x00018a80


	//   ....[4]....
        /*0dd4*/ 	.word	0x00018ae0


	//   ....[5]....
        /*0dd8*/ 	.word	0x00018b90


	//   ....[6]....
        /*0ddc*/ 	.word	0x00018bf0


	//   ....[7]....
        /*0de0*/ 	.word	0x00018ca0


	//   ....[8]....
        /*0de4*/ 	.word	0x00018d00


	//   ....[9]....
        /*0de8*/ 	.word	0x00018db0


	//   ....[10]....
        /*0dec*/ 	.word	0x00018e10


	//   ....[11]....
        /*0df0*/ 	.word	0x00018e80


	//   ....[12]....
        /*0df4*/ 	.word	0x00018ef0


	//   ....[13]....
        /*0df8*/ 	.word	0x000192d0


	//   ....[14]....
        /*0dfc*/ 	.word	0x000196c0


	//   ....[15]....
        /*0e00*/ 	.word	0x0001a1e0


	//   ....[16]....
        /*0e04*/ 	.word	0x0001a220


	//   ....[17]....
        /*0e08*/ 	.word	0x0001a270


	//   ....[18]....
        /*0e0c*/ 	.word	0x0001a2b0


	//   ....[19]....
        /*0e10*/ 	.word	0x0001a300


	//   ....[20]....
        /*0e14*/ 	.word	0x0001a340


	//   ....[21]....
        /*0e18*/ 	.word	0x0001a390


	//   ....[22]....
        /*0e1c*/ 	.word	0x0001a3d0


	//   ....[23]....
        /*0e20*/ 	.word	0x0001a420


	//   ....[24]....
        /*0e24*/ 	.word	0x0001a490


	//   ....[25]....
        /*0e28*/ 	.word	0x0001a500


	//   ....[26]....
        /*0e2c*/ 	.word	0x0001a5b0


	//   ....[27]....
        /*0e30*/ 	.word	0x0001a610


	//   ....[28]....
        /*0e34*/ 	.word	0x0001a6c0


	//   ....[29]....
        /*0e38*/ 	.word	0x0001a720


	//   ....[30]....
        /*0e3c*/ 	.word	0x0001a7d0


	//   ....[31]....
        /*0e40*/ 	.word	0x0001a830


	//   ....[32]....
        /*0e44*/ 	.word	0x0001a8e0


	//   ....[33]....
        /*0e48*/ 	.word	0x0001a940


	//   ....[34]....
        /*0e4c*/ 	.word	0x0001a9f0


	//   ....[35]....
        /*0e50*/ 	.word	0x0001aa50


	//   ....[36]....
        /*0e54*/ 	.word	0x0001ab00


	//   ....[37]....
        /*0e58*/ 	.word	0x0001ab60


	//   ....[38]....
        /*0e5c*/ 	.word	0x0001abb0


	//   ....[39]....
        /*0e60*/ 	.word	0x0001abf0


	//   ....[40]....
        /*0e64*/ 	.word	0x0001ac40


	//   ....[41]....
        /*0e68*/ 	.word	0x0001ac80


	//   ....[42]....
        /*0e6c*/ 	.word	0x0001acd0


	//   ....[43]....
        /*0e70*/ 	.word	0x0001ad10


	//   ....[44]....
        /*0e74*/ 	.word	0x0001ad60


	//   ....[45]....
        /*0e78*/ 	.word	0x0001ada0


	//   ....[46]....
        /*0e7c*/ 	.word	0x0001adf0


	//   ....[47]....
        /*0e80*/ 	.word	0x0001ae50


	//   ....[48]....
        /*0e84*/ 	.word	0x0001aea0


	//   ....[49]....
        /*0e88*/ 	.word	0x0001af00


	//   ....[50]....
        /*0e8c*/ 	.word	0x0001af50


	//   ....[51]....
        /*0e90*/ 	.word	0x0001afb0


	//   ....[52]....
        /*0e94*/ 	.word	0x0001b000


	//   ....[53]....
        /*0e98*/ 	.word	0x0001b050


	//   ....[54]....
        /*0e9c*/ 	.word	0x0001b0c0


	//   ....[55]....
        /*0ea0*/ 	.word	0x0001b130


	//   ....[56]....
        /*0ea4*/ 	.word	0x0001b1a0


	//   ....[57]....
        /*0ea8*/ 	.word	0x0001b200


	//   ....[58]....
        /*0eac*/ 	.word	0x0001b270


	//   ....[59]....
        /*0eb0*/ 	.word	0x0001b2e0


	//   ....[60]....
        /*0eb4*/ 	.word	0x0001b350


	//   ....[61]....
        /*0eb8*/ 	.word	0x0001b3b0


	//   ....[62]....
        /*0ebc*/ 	.word	0x0001b420


	//   ....[63]....
        /*0ec0*/ 	.word	0x0001b490


	//   ....[64]....
        /*0ec4*/ 	.word	0x0001b500


	//   ....[65]....
        /*0ec8*/ 	.word	0x0001b560


	//   ....[66]....
        /*0ecc*/ 	.word	0x0001b5d0


	//   ....[67]....
        /*0ed0*/ 	.word	0x0001b640


	//   ....[68]....
        /*0ed4*/ 	.word	0x0001b6b0


	//   ....[69]....
        /*0ed8*/ 	.word	0x0001b710


	//   ....[70]....
        /*0edc*/ 	.word	0x0001b780


	//----- nvinfo : EIATTR_EXIT_INSTR_OFFSETS
	.align		4
.L_246:
        /*0ee0*/ 	.byte	0x04, 0x1c
        /*0ee2*/ 	.short	(.L_248 - .L_247)


	//   ....[0]....
.L_247:
        /*0ee4*/ 	.word	0x000000a0


	//   ....[1]....
        /*0ee8*/ 	.word	0x00015c60


	//----- nvinfo : EIATTR_MAX_THREADS
	.align		4
.L_248:
        /*0eec*/ 	.byte	0x04, 0x05
        /*0eee*/ 	.short	(.L_250 - .L_249)
.L_249:
        /*0ef0*/ 	.word	0x00000080
        /*0ef4*/ 	.word	0x00000001
        /*0ef8*/ 	.word	0x00000001


	//----- nvinfo : EIATTR_CRS_STACK_SIZE
	.align		4
.L_250:
        /*0efc*/ 	.byte	0x04, 0x1e
        /*0efe*/ 	.short	(.L_252 - .L_251)
.L_251:
        /*0f00*/ 	.word	0x00000000
.L_252:


//--------------------- .nv.info._ZN7cutlass13device_kernelIN5flash19enable_sm80_to_sm89INS1_16FlashAttnFwdSm80INS1_25CollectiveMainloopFwdSm80ILi4ELi1ELb0EN4cute5tupleIJNS5_1CILi128EEENS7_ILi112EEENS7_ILi64EEEEEELi64ENS_6half_tEfNS_4arch4Sm80ELb1ELb0ELb1ELb1ELb1ELb0ELb1ELb0EEENS1_21CollectiveEpilogueFwdINS6_IJS8_SA_S9_EEENS6_IJNS7_ILi1EEESI_SI_EEESC_SE_Li128ELb1ELb1ELb0ELb0EEENS1_19SingleTileSchedulerILb1ELb0ELb1ELi128EEEEEEEEEvNT_6ParamsE --------------------------
	.section	.nv.info._ZN7cutlass13device_kernelIN5flash19enable_sm80_to_sm89INS1_16FlashAttnFwdSm80INS1_25CollectiveMainloopFwdSm80ILi4ELi1ELb0EN4cute5tupleIJNS5_1CILi128EEENS7_ILi112EEENS7_ILi64EEEEEELi64ENS_6half_tEfNS_4arch4Sm80ELb1ELb0ELb1ELb1ELb1ELb0ELb1ELb0EEENS1_21CollectiveEpilogueFwdINS6_IJS8_SA_S9_EEENS6_IJNS7_ILi1EEESI_SI_EEESC_SE_Li128ELb1ELb1ELb0ELb0EEENS1_19SingleTileSchedulerILb1ELb0ELb1ELi128EEEEEEEEEvNT_6ParamsE,"",@"SHT_CUDA_INFO"
	.sectionflags	@""
	.align	4


	//----- nvinfo : EIATTR_CUDA_API_VERSION
	.align		4
        /*0000*/ 	.byte	0x04, 0x37
        /*0002*/ 	.short	(.L_254 - .L_253)
.L_253:
        /*0004*/ 	.word	0x00000082


	//----- nvinfo : EIATTR_SW2861232_WAR
	.align		4
.L_254:
        /*0008*/ 	.byte	0x01, 0x35
	.zero		2


	//----- nvinfo : EIATTR_PARAM_CBANK
	.align		4
        /*000c*/ 	.byte	0x04, 0x0a
        /*000e*/ 	.short	(.L_256 - .L_255)
	.align		4
.L_255:
        /*0010*/ 	.word	index@(.nv.constant0._ZN7cutlass13device_kernelIN5flash19enable_sm80_to_sm89INS1_16FlashAttnFwdSm80INS1_25CollectiveMainloopFwdSm80ILi4ELi1ELb0EN4cute5tupleIJNS5_1CILi128EEENS7_ILi112EEENS7_ILi64EEEEEELi64ENS_6half_tEfNS_4arch4Sm80ELb1ELb0ELb1ELb1ELb1ELb0ELb1ELb0EEENS1_21CollectiveEpilogueFwdINS6_IJS8_SA_S9_EEENS6_IJNS7_ILi1EEESI_SI_EEESC_SE_Li128ELb1ELb1ELb0ELb0EEENS1_19SingleTileSchedulerILb1ELb0ELb1ELi128EEEEEEEEEvNT_6ParamsE)
        /*0014*/ 	.short	0x0160
        /*0016*/ 	.short	0x0418


	//----- nvinfo : EIATTR_CBANK_PARAM_SIZE
	.align		4
.L_256:
        /*0018*/ 	.byte	0x03, 0x19
        /*001a*/ 	.short	0x0418


	//----- nvinfo : EIATTR_KPARAM_INFO
	.align		4
        /*001c*/ 	.byte	0x04, 0x17
        /*001e*/ 	.short	(.L_258 - .L_257)
.L_257:
        /*0020*/ 	.word	0x00000000
        /*0024*/ 	.short	0x0000
        /*0026*/ 	.short	0x0000
        /*0028*/ 	.byte	0x00, 0xf0, 0x61, 0x10


	//----- nvinfo : EIATTR_MAXREG_COUNT
	.align		4
.L_258:
        /*002c*/ 	.byte	0x03, 0x1b
        /*002e*/ 	.short	0x00ff


	//----- nvinfo : EIATTR_NUM_BARRIERS
	.align		4
        /*0030*/ 	.byte	0x02, 0x4c
        /*0032*/ 	.byte	0x02
	.zero		1


	//----- nvinfo : EIATTR_ANNOTATIONS
	.align		4
        /*0034*/ 	.byte	0x04, 0x55
        /*0036*/ 	.short	(.L_260 - .L_259)


	//   ....[0]....
.L_259:
        /* <DEDUP_REMOVED lines=52> */


	//----- nvinfo : EIATTR_MERCURY_ISA_VERSION
	.align		4
.L_260:
        /*0368*/ 	.byte	0x03, 0x5f
        /*036a*/ 	.short	0x0000


	//----- nvinfo : EIATTR_COOP_GROUP_MASK_REGIDS
	.align		4
        /*036c*/ 	.byte	0x04, 0x29
        /*036e*/ 	.short	(.L_262 - .L_261)


	//   ....[0]....
.L_261:
        /*0370*/ 	.word	0xffffffff


	//   ....[1]....
        /*0374*/ 	.word	0xffffffff


	//   ....[2]....
        /*0378*/ 	.word	0xffffffff


	//   ....[3]....
        /*037c*/ 	.word	0xffffffff


	//   ....[4]....
        /*0380*/ 	.word	0xffffffff


	//   ....[5]....
        /*0384*/ 	.word	0xffffffff


	//   ....[6]....
        /*0388*/ 	.word	0xffffffff


	//   ....[7]....
        /*038c*/ 	.word	0xffffffff


	//   ....[8]....
        /*0390*/ 	.word	0xffffffff


	//   ....[9]....
        /*0394*/ 	.word	0xffffffff


	//   ....[10]....
        /*0398*/ 	.word	0xffffffff


	//   ....[11]....
        /*039c*/ 	.word	0xffffffff


	//   ....[12]....
        /*03a0*/ 	.word	0xffffffff


	//   ....[13]....
        /*03a4*/ 	.word	0xffffffff


	//   ....[14]....
        /*03a8*/ 	.word	0xffffffff


	//   ....[15]....
        /*03ac*/ 	.word	0xffffffff


	//   ....[16]....
        /*03b0*/ 	.word	0xffffffff


	//   ....[17]....
        /*03b4*/ 	.word	0xffffffff


	//   ....[18]....
        /*03b8*/ 	.word	0xffffffff


	//   ....[19]....
        /*03bc*/ 	.word	0xffffffff


	//   ....[20]....
        /*03c0*/ 	.word	0xffffffff


	//   ....[21]....
        /*03c4*/ 	.word	0xffffffff


	//   ....[22]....
        /*03c8*/ 	.word	0xffffffff


	//   ....[23]....
        /*03cc*/ 	.word	0xffffffff


	//   ....[24]....
        /*03d0*/ 	.word	0xffffffff


	//   ....[25]....
        /*03d4*/ 	.word	0xffffffff


	//   ....[26]....
        /*03d8*/ 	.word	0xffffffff


	//   ....[27]....
        /*03dc*/ 	.word	0xffffffff


	//   ....[28]....
        /*03e0*/ 	.word	0xffffffff


	//   ....[29]....
        /*03e4*/ 	.word	0xffffffff


	//   ....[30]....
        /*03e8*/ 	.word	0xffffffff


	//   ....[31]....
        /*03ec*/ 	.word	0xffffffff


	//   ....[32]....
        /*03f0*/ 	.word	0xffffffff


	//   ....[33]....
        /*03f4*/ 	.word	0xffffffff


	//   ....[34]....
        /*03f8*/ 	.word	0xffffffff


	//   ....[35]....
        /*03fc*/ 	.word	0xffffffff


	//   ....[36]....
        /*0400*/ 	.word	0xffffffff


	//   ....[37]....
        /*0404*/ 	.word	0xffffffff


	//   ....[38]....
        /*0408*/ 	.word	0xffffffff


	//   ....[39]....
        /*040c*/ 	.word	0xffffffff


	//   ....[40]....
        /*0410*/ 	.word	0xffffffff


	//   ....[41]....
        /*0414*/ 	.word	0xffffffff


	//   ....[42]....
        /*0418*/ 	.word	0xffffffff


	//   ....[43]....
        /*041c*/ 	.word	0xffffffff


	//   ....[44]....
        /*0420*/ 	.word	0xffffffff


	//   ....[45]....
        /*0424*/ 	.word	0xffffffff


	//   ....[46]....
        /*0428*/ 	.word	0xffffffff


	//   ....[47]....
        /*042c*/ 	.word	0xffffffff


	//   ....[48]....
        /*0430*/ 	.word	0xffffffff


	//   ....[49]....
        /*0434*/ 	.word	0xffffffff


	//   ....[50]....
        /*0438*/ 	.word	0xffffffff


	//   ....[51]....
        /*043c*/ 	.word	0xffffffff


	//   ....[52]....
        /*0440*/ 	.word	0xffffffff


	//   ....[53]....
        /*0444*/ 	.word	0xffffffff


	//   ....[54]....
        /*0448*/ 	.word	0xffffffff


	//   ....[55]....
        /*044c*/ 	.word	0xffffffff


	//   ....[56]....
        /*0450*/ 	.word	0xffffffff


	//   ....[57]....
        /*0454*/ 	.word	0xffffffff


	//   ....[58]....
        /*0458*/ 	.word	0xffffffff


	//   ....[59]....
        /*045c*/ 	.word	0xffffffff


	//   ....[60]....
        /*0460*/ 	.word	0xffffffff


	//   ....[61]....
        /*0464*/ 	.word	0xffffffff


	//   ....[62]....
        /*0468*/ 	.word	0xffffffff


	//   ....[63]....
        /*046c*/ 	.word	0xffffffff


	//   ....[64]....
        /*0470*/ 	.word	0xffffffff


	//   ....[65]....
        /*0474*/ 	.word	0xffffffff


	//   ....[66]....
        /*0478*/ 	.word	0xffffffff


	//   ....[67]....
        /*047c*/ 	.word	0xffffffff


	//   ....[68]....
        /*0480*/ 	.word	0xffffffff


	//   ....[69]....
        /*0484*/ 	.word	0xffffffff


	//   ....[70]....
        /*0488*/ 	.word	0xffffffff


	//   ....[71]....
        /*048c*/ 	.word	0xffffffff


	//   ....[72]....
        /*0490*/ 	.word	0xffffffff


	//   ....[73]....
        /*0494*/ 	.word	0xffffffff


	//   ....[74]....
        /*0498*/ 	.word	0xffffffff


	//   ....[75]....
        /*049c*/ 	.word	0xffffffff


	//   ....[76]....
        /*04a0*/ 	.word	0xffffffff


	//   ....[77]....
        /*04a4*/ 	.word	0xffffffff


	//   ....[78]....
        /*04a8*/ 	.word	0xffffffff


	//   ....[79]....
        /*04ac*/ 	.word	0xffffffff


	//   ....[80]....
        /*04b0*/ 	.word	0xffffffff


	//   ....[81]....
        /*04b4*/ 	.word	0xffffffff


	//   ....[82]....
        /*04b8*/ 	.word	0xffffffff


	//   ....[83]....
        /*04bc*/ 	.word	0xffffffff


	//   ....[84]....
        /*04c0*/ 	.word	0xffffffff


	//   ....[85]....
        /*04c4*/ 	.word	0xffffffff


	//   ....[86]....
        /*04c8*/ 	.word	0xffffffff


	//   ....[87]....
        /*04cc*/ 	.word	0xffffffff


	//   ....[88]....
        /*04d0*/ 	.word	0xffffffff


	//   ....[89]....
        /*04d4*/ 	.word	0xffffffff


	//   ....[90]....
        /*04d8*/ 	.word	0xffffffff


	//   ....[91]....
        /*04dc*/ 	.word	0xffffffff


	//   ....[92]....
        /*04e0*/ 	.word	0xffffffff


	//   ....[93]....
        /*04e4*/ 	.word	0xffffffff


	//   ....[94]....
        /*04e8*/ 	.word	0xffffffff


	//   ....[95]....
        /*04ec*/ 	.word	0xffffffff


	//   ....[96]....
        /*04f0*/ 	.word	0xffffffff


	//   ....[97]....
        /*04f4*/ 	.word	0xffffffff


	//   ....[98]....
        /*04f8*/ 	.word	0xffffffff


	//   ....[99]....
        /*04fc*/ 	.word	0xffffffff


	//   ....[100]....
        /*0500*/ 	.word	0xffffffff


	//   ....[101]....
        /*0504*/ 	.word	0xffffffff


	//   ....[102]....
        /*0508*/ 	.word	0xffffffff


	//   ....[103]....
        /*050c*/ 	.word	0xffffffff


	//   ....[104]....
        /*0510*/ 	.word	0xffffffff


	//   ....[105]....
        /*0514*/ 	.word	0xffffffff


	//   ....[106]....
        /*0518*/ 	.word	0xffffffff


	//   ....[107]....
        /*051c*/ 	.word	0xffffffff


	//   ....[108]....
        /*0520*/ 	.word	0xffffffff


	//   ....[109]....
        /*0524*/ 	.word	0xffffffff


	//   ....[110]....
        /*0528*/ 	.word	0xffffffff


	//   ....[111]....
        /*052c*/ 	.word	0xffffffff


	//   ....[112]....
        /*0530*/ 	.word	0xffffffff


	//   ....[113]....
        /*0534*/ 	.word	0xffffffff


	//   ....[114]....
        /*0538*/ 	.word	0xffffffff


	//   ....[115]....
        /*053c*/ 	.word	0xffffffff


	//   ....[116]....
        /*0540*/ 	.word	0xffffffff


	//   ....[117]....
        /*0544*/ 	.word	0xffffffff


	//   ....[118]....
        /*0548*/ 	.word	0xffffffff


	//   ....[119]....
        /*054c*/ 	.word	0xffffffff


	//   ....[120]....
        /*0550*/ 	.word	0xffffffff


	//   ....[121]....
        /*0554*/ 	.word	0xffffffff


	//   ....[122]....
        /*0558*/ 	.word	0xffffffff


	//   ....[123]....
        /*055c*/ 	.word	0xffffffff


	//   ....[124]....
        /*0560*/ 	.word	0xffffffff


	//   ....[125]....
        /*0564*/ 	.word	0xffffffff


	//   ....[126]....
        /*0568*/ 	.word	0xffffffff


	//   ....[127]....
        /*056c*/ 	.word	0xffffffff


	//   ....[128]....
        /*0570*/ 	.word	0xffffffff


	//   ....[129]....
        /*0574*/ 	.word	0xffffffff


	//   ....[130]....
        /*0578*/ 	.word	0xffffffff


	//   ....[131]....
        /*057c*/ 	.word	0xffffffff


	//   ....[132]....
        /*0580*/ 	.word	0xffffffff


	//   ....[133]....
        /*0584*/ 	.word	0xffffffff


	//   ....[134]....
        /*0588*/ 	.word	0xffffffff


	//   ....[135]....
        /*058c*/ 	.word	0xffffffff


	//   ....[136]....
        /*0590*/ 	.word	0xffffffff


	//   ....[137]....
        /*0594*/ 	.word	0xffffffff


	//   ....[138]....
        /*0598*/ 	.word	0xffffffff


	//   ....[139]....
        /*059c*/ 	.word	0xffffffff


	//   ....[140]....
        /*05a0*/ 	.word	0xffffffff


	//   ....[141]....
        /*05a4*/ 	.word	0xffffffff


	//   ....[142]....
        /*05a8*/ 	.word	0xffffffff


	//   ....[143]....
        /*05ac*/ 	.word	0xffffffff


	//   ....[144]....
        /*05b0*/ 	.word	0xffffffff


	//   ....[145]....
        /*05b4*/ 	.word	0xffffffff


	//   ....[146]....
        /*05b8*/ 	.word	0xffffffff


	//   ....[147]....
        /*05bc*/ 	.word	0xffffffff


	//   ....[148]....
        /*05c0*/ 	.word	0xffffffff


	//   ....[149]....
        /*05c4*/ 	.word	0xffffffff


	//   ....[150]....
        /*05c8*/ 	.word	0xffffffff


	//   ....[151]....
        /*05cc*/ 	.word	0xffffffff


	//   ....[152]....
        /*05d0*/ 	.word	0xffffffff


	//   ....[153]....
        /*05d4*/ 	.word	0xffffffff


	//   ....[154]....
        /*05d8*/ 	.word	0xffffffff


	//   ....[155]....
        /*05dc*/ 	.word	0xffffffff


	//   ....[156]....
        /*05e0*/ 	.word	0xffffffff


	//   ....[157]....
        /*05e4*/ 	.word	0xffffffff


	//   ....[158]....
        /*05e8*/ 	.word	0xffffffff


	//   ....[159]....
        /*05ec*/ 	.word	0xffffffff


	//   ....[160]....
        /*05f0*/ 	.word	0xffffffff


	//   ....[161]....
        /*05f4*/ 	.word	0xffffffff


	//   ....[162]....
        /*05f8*/ 	.word	0xffffffff


	//   ....[163]....
        /*05fc*/ 	.word	0xffffffff


	//   ....[164]....
        /*0600*/ 	.word	0xffffffff


	//   ....[165]....
        /*0604*/ 	.word	0xffffffff


	//   ....[166]....
        /*0608*/ 	.word	0xffffffff


	//   ....[167]....
        /*060c*/ 	.word	0xffffffff


	//   ....[168]....
        /*0610*/ 	.word	0xffffffff


	//   ....[169]....
        /*0614*/ 	.word	0xffffffff


	//   ....[170]....
        /*0618*/ 	.word	0xffffffff


	//   ....[171]....
        /*061c*/ 	.word	0xffffffff


	//   ....[172]....
        /*0620*/ 	.word	0xffffffff


	//   ....[173]....
        /*0624*/ 	.word	0xffffffff


	//   ....[174]....
        /*0628*/ 	.word	0xffffffff


	//   ....[175]....
        /*062c*/ 	.word	0xffffffff


	//   ....[176]....
        /*0630*/ 	.word	0xffffffff


	//   ....[177]....
        /*0634*/ 	.word	0xffffffff


	//   ....[178]....
        /*0638*/ 	.word	0xffffffff


	//   ....[179]....
        /*063c*/ 	.word	0xffffffff


	//   ....[180]....
        /*0640*/ 	.word	0xffffffff


	//   ....[181]....
        /*0644*/ 	.word	0xffffffff


	//   ....[182]....
        /*0648*/ 	.word	0xffffffff


	//   ....[183]....
        /*064c*/ 	.word	0xffffffff


	//   ....[184]....
        /*0650*/ 	.word	0xffffffff


	//   ....[185]....
        /*0654*/ 	.word	0xffffffff


	//   ....[186]....
        /*0658*/ 	.word	0xffffffff


	//   ....[187]....
        /*065c*/ 	.word	0xffffffff


	//   ....[188]....
        /*0660*/ 	.word	0xffffffff


	//   ....[189]....
        /*0664*/ 	.word	0xffffffff


	//   ....[190]....
        /*0668*/ 	.word	0xffffffff


	//   ....[191]....
        /*066c*/ 	.word	0xffffffff


	//   ....[192]....
        /*0670*/ 	.word	0xffffffff


	//   ....[193]....
        /*0674*/ 	.word	0xffffffff


	//   ....[194]....
        /*0678*/ 	.word	0xffffffff


	//----- nvinfo : EIATTR_COOP_GROUP_INSTR_OFFSETS
	.align		4
.L_262:
        /*067c*/ 	.byte	0x04, 0x28
        /*067e*/ 	.short	(.L_264 - .L_263)


	//   ....[0]....
.L_263:
        /*0680*/ 	.word	0x000000a0


	//   ....[1]....
        /*0684*/ 	.word	0x00001150


	//   ....[2]....
        /*0688*/ 	.word	0x00001190


	//   ....[3]....
        /*068c*/ 	.word	0x00001360


	//   ....[4]....
        /*0690*/ 	.word	0x00001390


	//   ....[5]....
        /*0694*/ 	.word	0x00001420


	//   ....[6]....
        /*0698*/ 	.word	0x00001450


	//   ....[7]....
        /*069c*/ 	.word	0x000014e0


	//   ....[8]....
        /*06a0*/ 	.word	0x00001510


	//   ....[9]....
        /*06a4*/ 	.word	0x000015a0


	//   ....[10]....
        /*06a8*/ 	.word	0x000015d0


	//   ....[11]....
        /*06ac*/ 	.word	0x00001660


	//   ....[12]....
        /*06b0*/ 	.word	0x00001690


	//   ....[13]....
        /*06b4*/ 	.word	0x00001720


	//   ....[14]....
        /*06b8*/ 	.word	0x00001750


	//   ....[15]....
        /*06bc*/ 	.word	0x000017d0


	//   ....[16]....
        /*06c0*/ 	.word	0x00001810


	//   ....[17]....
        /*06c4*/ 	.word	0x00001cf0


	//   ....[18]....
        /*06c8*/ 	.word	0x00001d00


	//   ....[19]....
        /*06cc*/ 	.word	0x00001d10


	//   ....[20]....
        /*06d0*/ 	.word	0x00001d20


	//   ....[21]....
        /*06d4*/ 	.word	0x00001d30


	//   ....[22]....
        /*06d8*/ 	.word	0x00001d40


	//   ....[23]....
        /*06dc*/ 	.word	0x00001d50


	//   ....[24]....
        /*06e0*/ 	.word	0x00001d70


	//   ....[25]....
        /*06e4*/ 	.word	0x00001d90


	//   ....[26]....
        /*06e8*/ 	.word	0x00001dc0


	//   ....[27]....
        /*06ec*/ 	.word	0x00001dd0


	//   ....[28]....
        /*06f0*/ 	.word	0x00001de0


	//   ....[29]....
        /*06f4*/ 	.word	0x00001df0


	//   ....[30]....
        /*06f8*/ 	.word	0x00001e00


	//   ....[31]....
        /*06fc*/ 	.word	0x00002340


	//   ....[32]....
        /*0700*/ 	.word	0x00002350


	//   ....[33]....
        /*0704*/ 	.word	0x00002360


	//   ....[34]....
        /*0708*/ 	.word	0x00002370


	//   ....[35]....
        /*070c*/ 	.word	0x00002400


	//   ....[36]....
        /*0710*/ 	.word	0x000024e0


	//   ....[37]....
        /*0714*/ 	.word	0x000024f0


	//   ....[38]....
        /*0718*/ 	.word	0x00002510


	//   ....[39]....
        /*071c*/ 	.word	0x00002520


	//   ....[40]....
        /*0720*/ 	.word	0x00002540


	//   ....[41]....
        /*0724*/ 	.word	0x00002550


	//   ....[42]....
        /*0728*/ 	.word	0x00002570


	//   ....[43]....
        /*072c*/ 	.word	0x000025d0


	//   ....[44]....
        /*0730*/ 	.word	0x00002770


	//   ....[45]....
        /*0734*/ 	.word	0x00003140


	//   ....[46]....
        /*0738*/ 	.word	0x00003160


	//   ....[47]....
        /*073c*/ 	.word	0x00003170


	//   ....[48]....
        /*0740*/ 	.word	0x00003180


	//   ....[49]....
        /*0744*/ 	.word	0x00003190


	//   ....[50]....
        /*0748*/ 	.word	0x000031a0


	//   ....[51]....
        /*074c*/ 	.word	0x000031b0


	//   ....[52]....
        /*0750*/ 	.word	0x000031c0


	//   ....[53]....
        /*0754*/ 	.word	0x000031e0


	//   ....[54]....
        /*0758*/ 	.word	0x00003200


	//   ....[55]....
        /*075c*/ 	.word	0x00003220


	//   ....[56]....
        /*0760*/ 	.word	0x00003250


	//   ....[57]....
        /*0764*/ 	.word	0x00003270


	//   ....[58]....
        /*0768*/ 	.word	0x00003290


	//   ....[59]....
        /*076c*/ 	.word	0x000042c0


	//   ....[60]....
        /*0770*/ 	.word	0x000042e0


	//   ....[61]....
        /*0774*/ 	.word	0x00004300


	//   ....[62]....
        /*0778*/ 	.word	0x00004310


	//   ....[63]....
        /*077c*/ 	.word	0x00005330


	//   ....[64]....
        /*0780*/ 	.word	0x00005360


	//   ....[65]....
        /*0784*/ 	.word	0x00005600


	//   ....[66]....
        /*0788*/ 	.word	0x00005650


	//   ....[67]....
        /*078c*/ 	.word	0x00005690


	//   ....[68]....
        /*0790*/ 	.word	0x000057d0


	//   ....[69]....
        /*0794*/ 	.word	0x00005c60


	//   ....[70]....
        /*0798*/ 	.word	0x00005da0


	//   ....[71]....
        /*079c*/ 	.word	0x000085c0


	//   ....[72]....
        /*07a0*/ 	.word	0x000085e0


	//   ....[73]....
        /*07a4*/ 	.word	0x000085f0


	//   ....[74]....
        /*07a8*/ 	.word	0x00008600


	//   ....[75]....
        /*07ac*/ 	.word	0x00008610


	//   ....[76]....
        /*07b0*/ 	.word	0x00008620


	//   ....[77]....
        /*07b4*/ 	.word	0x00008630


	//   ....[78]....
        /*07b8*/ 	.word	0x00008650


	//   ....[79]....
        /*07bc*/ 	.word	0x00008670


	//   ....[80]....
        /*07c0*/ 	.word	0x00008690


	//   ....[81]....
        /*07c4*/ 	.word	0x000086d0


	//   ....[82]....
        /*07c8*/ 	.word	0x00008710


	//   ....[83]....
        /*07cc*/ 	.word	0x00008730


	//   ....[84]....
        /*07d0*/ 	.word	0x00008740


	//   ....[85]....
        /*07d4*/ 	.word	0x0000a090


	//   ....[86]....
        /*07d8*/ 	.word	0x0000a0b0


	//   ....[87]....
        /*07dc*/ 	.word	0x0000a0c0


	//   ....[88]....
        /*07e0*/ 	.word	0x0000a0d0


	//   ....[89]....
        /*07e4*/ 	.word	0x0000a0e0


	//   ....[90]....
        /*07e8*/ 	.word	0x0000a0f0


	//   ....[91]....
        /*07ec*/ 	.word	0x0000a100


	//   ....[92]....
        /*07f0*/ 	.word	0x0000a120


	//   ....[93]....
        /*07f4*/ 	.word	0x0000a130


	//   ....[94]....
        /*07f8*/ 	.word	0x0000a150


	//   ....[95]....
        /*07fc*/ 	.word	0x0000a1a0


	//   ....[96]....
        /*0800*/ 	.word	0x0000a1e0


	//   ....[97]....
        /*0804*/ 	.word	0x0000a200


	//   ....[98]....
        /*0808*/ 	.word	0x0000a210


	//   ....[99]....
        /*080c*/ 	.word	0x0000a4d0


	//   ....[100]....
        /*0810*/ 	.word	0x0000a4e0


	//   ....[101]....
        /*0814*/ 	.word	0x0000a4f0


	//   ....[102]....
        /*0818*/ 	.word	0x0000a500


	//   ....[103]....
        /*081c*/ 	.word	0x0000b020


	//   ....[104]....
        /*0820*/ 	.word	0x0000b5e0


	//   ....[105]....
        /*0824*/ 	.word	0x0000b7d0


	//   ....[106]....
        /*0828*/ 	.word	0x0000b990


	//   ....[107]....
        /*082c*/ 	.word	0x0000bb50


	//   ....[108]....
        /*0830*/ 	.word	0x0000bbd0


	//   ....[109]....
        /*0834*/ 	.word	0x0000bc80


	//   ....[110]....
        /*0838*/ 	.word	0x0000bcc0


	//   ....[111]....
        /*083c*/ 	.word	0x0000eaf0


	//   ....[112]....
        /*0840*/ 	.word	0x0000eb10


	//   ....[113]....
        /*0844*/ 	.word	0x0000eb20


	//   ....[114]....
        /*0848*/ 	.word	0x0000eb30


	//   ....[115]....
        /*084c*/ 	.word	0x0000eb40


	//   ....[116]....
        /*0850*/ 	.word	0x0000eb50


	//   ....[117]....
        /*0854*/ 	.word	0x0000eb60


	//   ....[118]....
        /*0858*/ 	.word	0x0000eb70


	//   ....[119]....
        /*085c*/ 	.word	0x0000eb90


	//   ....[120]....
        /*0860*/ 	.word	0x0000eba0


	//   ....[121]....
        /*0864*/ 	.word	0x0000ebc0


	//   ....[122]....
        /*0868*/ 	.word	0x0000ebf0


	//   ....[123]....
        /*086c*/ 	.word	0x0000ec10


	//   ....[124]....
        /*0870*/ 	.word	0x0000ec20


	//   ....[125]....
        /*0874*/ 	.word	0x0000f0a0


	//   ....[126]....
        /*0878*/ 	.word	0x0000f0c0


	//   ....[127]....
        /*087c*/ 	.word	0x0000f0e0


	//   ....[128]....
        /*0880*/ 	.word	0x0000f110


	//   ....[129]....
        /*0884*/ 	.word	0x0000f140


	//   ....[130]....
        /*0888*/ 	.word	0x0000f190


	//   ....[131]....
        /*088c*/ 	.word	0x0000f1c0


	//   ....[132]....
        /*0890*/ 	.word	0x0000f1e0


	//   ....[133]....
        /*0894*/ 	.word	0x0000f220


	//   ....[134]....
        /*0898*/ 	.word	0x0000f250


	//   ....[135]....
        /*089c*/ 	.word	0x0000f280


	//   ....[136]....
        /*08a0*/ 	.word	0x0000f2a0


	//   ....[137]....
        /*08a4*/ 	.word	0x0000f2d0


	//   ....[138]....
        /*08a8*/ 	.word	0x0000f2f0


	//   ....[139]....
        /*08ac*/ 	.word	0x00010c80


	//   ....[140]....
        /*08b0*/ 	.word	0x00010df0


	//   ....[141]....
        /*08b4*/ 	.word	0x000110b0


	//   ....[142]....
        /*08b8*/ 	.word	0x000110e0


	//   ....[143]....
        /*08bc*/ 	.word	0x00011100


	//   ....[144]....
        /*08c0*/ 	.word	0x000111f0


	//   ....[145]....
        /*08c4*/ 	.word	0x000112a0


	//   ....[146]....
        /*08c8*/ 	.word	0x00011530


	//   ....[147]....
        /*08cc*/ 	.word	0x000141b0


	//   ....[148]....
        /*08d0*/ 	.word	0x000141c0


	//   ....[149]....
        /*08d4*/ 	.word	0x000141d0


	//   ....[150]....
        /*08d8*/ 	.word	0x000141e0


	//   ....[151]....
        /*08dc*/ 	.word	0x00014210


	//   ....[152]....
        /*08e0*/ 	.word	0x00014230


	//   ....[153]....
        /*08e4*/ 	.word	0x00014250


	//   ....[154]....
        /*08e8*/ 	.word	0x00014260


	//   ....[155]....
        /*08ec*/ 	.word	0x000156c0


	//   ....[156]....
        /*08f0*/ 	.word	0x00015700


	//   ....[157]....
        /*08f4*/ 	.word	0x00015720


	//   ....[158]....
        /*08f8*/ 	.word	0x00015750


	//   ....[159]....
        /*08fc*/ 	.word	0x00015780


	//   ....[160]....
        /*0900*/ 	.word	0x000157c0


	//   ....[161]....
        /*0904*/ 	.word	0x00015800


	//   ....[162]....
        /*0908*/ 	.word	0x00015820


	//   ....[163]....
        /*090c*/ 	.word	0x000158b0


	//   ....[164]....
        /*0910*/ 	.word	0x000158c0


	//   ....[165]....
        /*0914*/ 	.word	0x000158f0


	//   ....[166]....
        /*0918*/ 	.word	0x00015930


	//   ....[167]....
        /*091c*/ 	.word	0x00015950


	//   ....[168]....
        /*0920*/ 	.word	0x00015980


	//   ....[169]....
        /*0924*/ 	.word	0x000159d0


	//   ....[170]....
        /*0928*/ 	.word	0x00015a00


	//   ....[171]....
        /*092c*/ 	.word	0x00015a10


	//   ....[172]....
        /*0930*/ 	.word	0x00015b10


	//   ....[173]....
        /*0934*/ 	.word	0x00015b30


	//   ....[174]....
        /*0938*/ 	.word	0x00015b50


	//   ....[175]....
        /*093c*/ 	.word	0x00015b80


	//   ....[176]....
        /*0940*/ 	.word	0x00015ba0


	//   ....[177]....
        /*0944*/ 	.word	0x00015c30


	//   ....[178]....
        /*0948*/ 	.word	0x00015c50


	//   ....[179]....
        /*094c*/ 	.word	0x000164d0


	//   ....[180]....
        /*0950*/ 	.word	0x00016500


	//   ....[181]....
        /*0954*/ 	.word	0x00016530


	//   ....[182]....
        /*0958*/ 	.word	0x00016560


	//   ....[183]....
        /*095c*/ 	.word	0x00016590


	//   ....[184]....
        /*0960*/ 	.word	0x000165c0


	//   ....[185]....
        /*0964*/ 	.word	0x000165f0


	//   ....[186]....
        /*0968*/ 	.word	0x00016610


	//   ....[187]....
        /*096c*/ 	.word	0x00016640


	//   ....[188]....
        /*0970*/ 	.word	0x00016650


	//   ....[189]....
        /*0974*/ 	.word	0x00016660


	//   ....[190]....
        /*0978*/ 	.word	0x00016670


	//   ....[191]....
        /*097c*/ 	.word	0x00016680


	//   ....[192]....
        /*0980*/ 	.word	0x00016690


	//   ....[193]....
        /*0984*/ 	.word	0x000166c0


	//   ....[194]....
        /*0988*/ 	.word	0x000166e0


	//----- nvinfo : EIATTR_EXIT_INSTR_OFFSETS
	.align		4
.L_264:
        /*098c*/ 	.byte	0x04, 0x1c
        /*098e*/ 	.short	(.L_266 - .L_265)


	//   ....[0]....
.L_265:
        /*0990*/ 	.word	0x00000450


	//   ....[1]....
        /*0994*/ 	.word	0x00015ce0


	//   ....[2]....
        /*0998*/ 	.word	0x00015d20


	//   ....[3]....
        /*099c*/ 	.word	0x00016840


	//   ....[4]....
        /*09a0*/ 	.word	0x00016880


	//----- nvinfo : EIATTR_CTAIDZ_USED
	.align		4
.L_266:
        /*09a4*/ 	.byte	0x01, 0x04
	.zero		2


	//----- nvinfo : EIATTR_MAX_THREADS
	.align		4
        /*09a8*/ 	.byte	0x04, 0x05
        /*09aa*/ 	.short	(.L_268 - .L_267)
.L_267:
        /*09ac*/ 	.word	0x00000080
        /*09b0*/ 	.word	0x00000001
        /*09b4*/ 	.word	0x00000001


	//----- nvinfo : EIATTR_CRS_STACK_SIZE
	.align		4
.L_268:
        /*09b8*/ 	.byte	0x04, 0x1e
        /*09ba*/ 	.short	(.L_270 - .L_269)
.L_269:
        /*09bc*/ 	.word	0x00000000
.L_270:


//--------------------- .nv.info._ZN7cutlass13device_kernelIN5flash19enable_sm80_to_sm89INS1_16FlashAttnFwdSm80INS1_25CollectiveMainloopFwdSm80ILi4ELi1ELb0EN4cute5tupleIJNS5_1CILi128EEENS7_ILi112EEENS7_ILi64EEEEEELi64ENS_6half_tEfNS_4arch4Sm80ELb1ELb0ELb1ELb1ELb1ELb1ELb1ELb0EEENS1_21CollectiveEpilogueFwdINS6_IJS8_SA_S9_EEENS6_IJNS7_ILi1EEESI_SI_EEESC_SE_Li128ELb1ELb1ELb0ELb0EEENS1_19SingleTileSchedulerILb1ELb0ELb1ELi128EEEEEEEEEvNT_6ParamsE --------------------------
	.section	.nv.info._ZN7cutlass13device_kernelIN5flash19enable_sm80_to_sm89INS1_16FlashAttnFwdSm80INS1_25CollectiveMainloopFwdSm80ILi4ELi1ELb0EN4cute5tupleIJNS5_1CILi128EEENS7_ILi112EEENS7_ILi64EEEEEELi64ENS_6half_tEfNS_4arch4Sm80ELb1ELb0ELb1ELb1ELb1ELb1ELb1ELb0EEENS1_21CollectiveEpilogueFwdINS6_IJS8_SA_S9_EEENS6_IJNS7_ILi1EEESI_SI_EEESC_SE_Li128ELb1ELb1ELb0ELb0EEENS1_19SingleTileSchedulerILb1ELb0ELb1ELi128EEEEEEEEEvNT_6ParamsE,"",@"SHT_CUDA_INFO"
	.sectionflags	@""
	.align	4


	//----- nvinfo : EIATTR_CUDA_API_VERSION
	.align		4
        /*0000*/ 	.byte	0x04, 0x37
        /*0002*/ 	.short	(.L_272 - .L_271)
.L_271:
        /*0004*/ 	.word	0x00000082


	//----- nvinfo : EIATTR_SW2861232_WAR
	.align		4
.L_272:
        /*0008*/ 	.byte	0x01, 0x35
	.zero		2


	//----- nvinfo : EIATTR_PARAM_CBANK
	.align		4
        /*000c*/ 	.byte	0x04, 0x0a
        /*000e*/ 	.short	(.L_274 - .L_273)
	.align		4
.L_273:
        /*0010*/ 	.word	index@(.nv.constant0._ZN7cutlass13device_kernelIN5flash19enable_sm80_to_sm89INS1_16FlashAttnFwdSm80INS1_25CollectiveMainloopFwdSm80ILi4ELi1ELb0EN4cute5tupleIJNS5_1CILi128EEENS7_ILi112EEENS7_ILi64EEEEEELi64ENS_6half_tEfNS_4arch4Sm80ELb1ELb0ELb1ELb1ELb1ELb1ELb1ELb0EEENS1_21CollectiveEpilogueFwdINS6_IJS8_SA_S9_EEENS6_IJNS7_ILi1EEESI_SI_EEESC_SE_Li128ELb1ELb1ELb0ELb0EEENS1_19SingleTileSchedulerILb1ELb0ELb1ELi128EEEEEEEEEvNT_6ParamsE)
        /*0014*/ 	.short	0x0160
        /*0016*/ 	.short	0x0418


	//----- nvinfo : EIATTR_CBANK_PARAM_SIZE
	.align		4
.L_274:
        /*0018*/ 	.byte	0x03, 0x19
        /*001a*/ 	.short	0x0418


	//----- nvinfo : EIATTR_KPARAM_INFO
	.align		4
        /*001c*/ 	.byte	0x04, 0x17
        /*001e*/ 	.short	(.L_276 - .L_275)
.L_275:
        /*0020*/ 	.word	0x00000000
        /*0024*/ 	.short	0x0000
        /*0026*/ 	.short	0x0000
        /*0028*/ 	.byte	0x00, 0xf0, 0x61, 0x10


	//----- nvinfo : EIATTR_MAXREG_COUNT
	.align		4
.L_276:
        /*002c*/ 	.byte	0x03, 0x1b
        /*002e*/ 	.short	0x00ff


	//----- nvinfo : EIATTR_NUM_BARRIERS
	.align		4
        /*0030*/ 	.byte	0x02, 0x4c
        /*0032*/ 	.byte	0x02
	.zero		1


	//----- nvinfo : EIATTR_ANNOTATIONS
	.align		4
        /*0034*/ 	.byte	0x04, 0x55
        /*0036*/ 	.short	(.L_278 - .L_277)


	//   ....[0]....
.L_277:
        /* <DEDUP_REMOVED lines=51> */


	//----- nvinfo : EIATTR_MERCURY_ISA_VERSION
	.align		4
.L_278:
        /*0350*/ 	.byte	0x03, 0x5f
        /*0352*/ 	.short	0x0000


	//----- nvinfo : EIATTR_COOP_GROUP_MASK_REGIDS
	.align		4
        /*0354*/ 	.byte	0x04, 0x29
        /*0356*/ 	.short	(.L_280 - .L_279)


	//   ....[0]....
.L_279:
        /*0358*/ 	.word	0xffffffff


	//   ....[1]....
        /*035c*/ 	.word	0xffffffff


	//   ....[2]....
        /*0360*/ 	.word	0xffffffff


	//   ....[3]....
        /*0364*/ 	.word	0xffffffff


	//   ....[4]....
        /*0368*/ 	.word	0xffffffff


	//   ....[5]....
        /*036c*/ 	.word	0xffffffff


	//   ....[6]....
        /*0370*/ 	.word	0xffffffff


	//   ....[7]....
        /*0374*/ 	.word	0xffffffff


	//   ....[8]....
        /*0378*/ 	.word	0xffffffff


	//   ....[9]....
        /*037c*/ 	.word	0xffffffff


	//   ....[10]....
        /*0380*/ 	.word	0xffffffff


	//   ....[11]....
        /*0384*/ 	.word	0xffffffff


	//   ....[12]....
        /*0388*/ 	.word	0xffffffff


	//   ....[13]....
        /*038c*/ 	.word	0xffffffff


	//   ....[14]....
        /*0390*/ 	.word	0xffffffff


	//   ....[15]....
        /*0394*/ 	.word	0xffffffff


	//   ....[16]....
        /*0398*/ 	.word	0xffffffff


	//   ....[17]....
        /*039c*/ 	.word	0xffffffff


	//   ....[18]....
        /*03a0*/ 	.word	0xffffffff


	//   ....[19]....
        /*03a4*/ 	.word	0xffffffff


	//   ....[20]....
        /*03a8*/ 	.word	0xffffffff


	//   ....[21]....
        /*03ac*/ 	.word	0xffffffff


	//   ....[22]....
        /*03b0*/ 	.word	0xffffffff


	//   ....[23]....
        /*03b4*/ 	.word	0xffffffff


	//   ....[24]....
        /*03b8*/ 	.word	0xffffffff


	//   ....[25]....
        /*03bc*/ 	.word	0xffffffff


	//   ....[26]....
        /*03c0*/ 	.word	0xffffffff


	//   ....[27]....
        /*03c4*/ 	.word	0xffffffff


	//   ....[28]....
        /*03c8*/ 	.word	0xffffffff


	//   ....[29]....
        /*03cc*/ 	.word	0xffffffff


	//   ....[30]....
        /*03d0*/ 	.word	0xffffffff


	//   ....[31]....
        /*03d4*/ 	.word	0xffffffff


	//   ....[32]....
        /*03d8*/ 	.word	0xffffffff


	//   ....[33]....
        /*03dc*/ 	.word	0xffffffff


	//   ....[34]....
        /*03e0*/ 	.word	0xffffffff


	//   ....[35]....
        /*03e4*/ 	.word	0xffffffff


	//   ....[36]....
        /*03e8*/ 	.word	0xffffffff


	//   ....[37]....
        /*03ec*/ 	.word	0xffffffff


	//   ....[38]....
        /*03f0*/ 	.word	0xffffffff


	//   ....[39]....
        /*03f4*/ 	.word	0xffffffff


	//   ....[40]....
        /*03f8*/ 	.word	0xffffffff


	//   ....[41]....
        /*03fc*/ 	.word	0xffffffff


	//   ....[42]....
        /*0400*/ 	.word	0xffffffff


	//   ....[43]....
        /*0404*/ 	.word	0xffffffff


	//   ....[44]....
        /*0408*/ 	.word	0xffffffff


	//   ....[45]....
        /*040c*/ 	.word	0xffffffff


	//   ....[46]....
        /*0410*/ 	.word	0xffffffff


	//   ....[47]....
        /*0414*/ 	.word	0xffffffff


	//   ....[48]....
        /*0418*/ 	.word	0xffffffff


	//   ....[49]....
        /*041c*/ 	.word	0xffffffff


	//   ....[50]....
        /*0420*/ 	.word	0xffffffff


	//   ....[51]....
        /*0424*/ 	.word	0xffffffff


	//   ....[52]....
        /*0428*/ 	.word	0xffffffff


	//   ....[53]....
        /*042c*/ 	.word	0xffffffff


	//   ....[54]....
        /*0430*/ 	.word	0xffffffff


	//   ....[55]....
        /*0434*/ 	.word	0xffffffff


	//   ....[56]....
        /*0438*/ 	.word	0xffffffff


	//   ....[57]....
        /*043c*/ 	.word	0xffffffff


	//   ....[58]....
        /*0440*/ 	.word	0xffffffff


	//   ....[59]....
        /*0444*/ 	.word	0xffffffff


	//   ....[60]....
        /*0448*/ 	.word	0xffffffff


	//   ....[61]....
        /*044c*/ 	.word	0xffffffff


	//   ....[62]....
        /*0450*/ 	.word	0xffffffff


	//   ....[63]....
        /*0454*/ 	.word	0xffffffff


	//   ....[64]....
        /*0458*/ 	.word	0xffffffff


	//   ....[65]....
        /*045c*/ 	.word	0xffffffff


	//   ....[66]....
        /*0460*/ 	.word	0xffffffff


	//   ....[67]....
        /*0464*/ 	.word	0xffffffff


	//   ....[68]....
        /*0468*/ 	.word	0xffffffff


	//   ....[69]....
        /*046c*/ 	.word	0xffffffff


	//   ....[70]....
        /*0470*/ 	.word	0xffffffff


	//   ....[71]....
        /*0474*/ 	.word	0xffffffff


	//   ....[72]....
        /*0478*/ 	.word	0xffffffff


	//   ....[73]....
        /*047c*/ 	.word	0xffffffff


	//   ....[74]....
        /*0480*/ 	.word	0xffffffff


	//   ....[75]....
        /*0484*/ 	.word	0xffffffff


	//   ....[76]....
        /*0488*/ 	.word	0xffffffff


	//   ....[77]....
        /*048c*/ 	.word	0xffffffff


	//   ....[78]....
        /*0490*/ 	.word	0xffffffff


	//   ....[79]....
        /*0494*/ 	.word	0xffffffff


	//   ....[80]....
        /*0498*/ 	.word	0xffffffff


	//   ....[81]....
        /*049c*/ 	.word	0xffffffff


	//   ....[82]....
        /*04a0*/ 	.word	0xffffffff


	//   ....[83]....
        /*04a4*/ 	.word	0xffffffff


	//   ....[84]....
        /*04a8*/ 	.word	0xffffffff


	//   ....[85]....
        /*04ac*/ 	.word	0xffffffff


	//   ....[86]....
        /*04b0*/ 	.word	0xffffffff


	//   ....[87]....
        /*04b4*/ 	.word	0xffffffff


	//   ....[88]....
        /*04b8*/ 	.word	0xffffffff


	//   ....[89]....
        /*04bc*/ 	.word	0xffffffff


	//   ....[90]....
        /*04c0*/ 	.word	0xffffffff


	//   ....[91]....
        /*04c4*/ 	.word	0xffffffff


	//   ....[92]....
        /*04c8*/ 	.word	0xffffffff


	//   ....[93]....
        /*04cc*/ 	.word	0xffffffff


	//   ....[94]....
        /*04d0*/ 	.word	0xffffffff


	//   ....[95]....
        /*04d4*/ 	.word	0xffffffff


	//   ....[96]....
        /*04d8*/ 	.word	0xffffffff


	//   ....[97]....
        /*04dc*/ 	.word	0xffffffff


	//   ....[98]....
        /*04e0*/ 	.word	0xffffffff


	//   ....[99]....
        /*04e4*/ 	.word	0xffffffff


	//   ....[100]....
        /*04e8*/ 	.word	0xffffffff


	//   ....[101]....
        /*04ec*/ 	.word	0xffffffff


	//   ....[102]....
        /*04f0*/ 	.word	0xffffffff


	//   ....[103]....
        /*04f4*/ 	.word	0xffffffff


	//   ....[104]....
        /*04f8*/ 	.word	0xffffffff


	//   ....[105]....
        /*04fc*/ 	.word	0xffffffff


	//   ....[106]....
        /*0500*/ 	.word	0xffffffff


	//   ....[107]....
        /*0504*/ 	.word	0xffffffff


	//   ....[108]....
        /*0508*/ 	.word	0xffffffff


	//   ....[109]....
        /*050c*/ 	.word	0xffffffff


	//   ....[110]....
        /*0510*/ 	.word	0xffffffff


	//   ....[111]....
        /*0514*/ 	.word	0xffffffff


	//   ....[112]....
        /*0518*/ 	.word	0xffffffff


	//   ....[113]....
        /*051c*/ 	.word	0xffffffff


	//   ....[114]....
        /*0520*/ 	.word	0xffffffff


	//   ....[115]....
        /*0524*/ 	.word	0xffffffff


	//   ....[116]....
        /*0528*/ 	.word	0xffffffff


	//   ....[117]....
        /*052c*/ 	.word	0xffffffff


	//   ....[118]....
        /*0530*/ 	.word	0xffffffff


	//   ....[119]....
        /*0534*/ 	.word	0xffffffff


	//   ....[120]....
        /*0538*/ 	.word	0xffffffff


	//   ....[121]....
        /*053c*/ 	.word	0xffffffff


	//   ....[122]....
        /*0540*/ 	.word	0xffffffff


	//   ....[123]....
        /*0544*/ 	.word	0xffffffff


	//   ....[124]....
        /*0548*/ 	.word	0xffffffff


	//   ....[125]....
        /*054c*/ 	.word	0xffffffff


	//   ....[126]....
        /*0550*/ 	.word	0xffffffff


	//   ....[127]....
        /*0554*/ 	.word	0xffffffff


	//   ....[128]....
        /*0558*/ 	.word	0xffffffff


	//   ....[129]....
        /*055c*/ 	.word	0xffffffff


	//   ....[130]....
        /*0560*/ 	.word	0xffffffff


	//   ....[131]....
        /*0564*/ 	.word	0xffffffff


	//   ....[132]....
        /*0568*/ 	.word	0xffffffff


	//   ....[133]....
        /*056c*/ 	.word	0xffffffff


	//   ....[134]....
        /*0570*/ 	.word	0xffffffff


	//   ....[135]....
        /*0574*/ 	.word	0xffffffff


	//   ....[136]....
        /*0578*/ 	.word	0xffffffff


	//   ....[137]....
        /*057c*/ 	.word	0xffffffff


	//   ....[138]....
        /*0580*/ 	.word	0xffffffff


	//   ....[139]....
        /*0584*/ 	.word	0xffffffff


	//   ....[140]....
        /*0588*/ 	.word	0xffffffff


	//   ....[141]....
        /*058c*/ 	.word	0xffffffff


	//   ....[142]....
        /*0590*/ 	.word	0xffffffff


	//   ....[143]....
        /*0594*/ 	.word	0xffffffff


	//   ....[144]....
        /*0598*/ 	.word	0xffffffff


	//   ....[145]....
        /*059c*/ 	.word	0xffffffff


	//   ....[146]....
        /*05a0*/ 	.word	0xffffffff


	//   ....[147]....
        /*05a4*/ 	.word	0xffffffff


	//   ....[148]....
        /*05a8*/ 	.word	0xffffffff


	//   ....[149]....
        /*05ac*/ 	.word	0xffffffff


	//   ....[150]....
        /*05b0*/ 	.word	0xffffffff


	//   ....[151]....
        /*05b4*/ 	.word	0xffffffff


	//   ....[152]....
        /*05b8*/ 	.word	0xffffffff


	//   ....[153]....
        /*05bc*/ 	.word	0xffffffff


	//   ....[154]....
        /*05c0*/ 	.word	0xffffffff


	//   ....[155]....
        /*05c4*/ 	.word	0xffffffff


	//   ....[156]....
        /*05c8*/ 	.word	0xffffffff


	//   ....[157]....
        /*05cc*/ 	.word	0xffffffff


	//   ....[158]....
        /*05d0*/ 	.word	0xffffffff


	//   ....[159]....
        /*05d4*/ 	.word	0xffffffff


	//   ....[160]....
        /*05d8*/ 	.word	0xffffffff


	//   ....[161]....
        /*05dc*/ 	.word	0xffffffff


	//   ....[162]....
        /*05e0*/ 	.word	0xffffffff


	//   ....[163]....
        /*05e4*/ 	.word	0xffffffff


	//   ....[164]....
        /*05e8*/ 	.word	0xffffffff


	//   ....[165]....
        /*05ec*/ 	.word	0xffffffff


	//   ....[166]....
        /*05f0*/ 	.word	0xffffffff


	//   ....[167]....
        /*05f4*/ 	.word	0xffffffff


	//   ....[168]....
        /*05f8*/ 	.word	0xffffffff


	//   ....[169]....
        /*05fc*/ 	.word	0xffffffff


	//   ....[170]....
        /*0600*/ 	.word	0xffffffff


	//   ....[171]....
        /*0604*/ 	.word	0xffffffff


	//   ....[172]....
        /*0608*/ 	.word	0xffffffff


	//   ....[173]....
        /*060c*/ 	.word	0xffffffff


	//   ....[174]....
        /*0610*/ 	.word	0xffffffff


	//   ....[175]....
        /*0614*/ 	.word	0xffffffff


	//   ....[176]....
        /*0618*/ 	.word	0xffffffff


	//   ....[177]....
        /*061c*/ 	.word	0xffffffff


	//   ....[178]....
        /*0620*/ 	.word	0xffffffff


	//   ....[179]....
        /*0624*/ 	.word	0xffffffff


	//   ....[180]....
        /*0628*/ 	.word	0xffffffff


	//   ....[181]....
        /*062c*/ 	.word	0xffffffff


	//   ....[182]....
        /*0630*/ 	.word	0xffffffff


	//   ....[183]....
        /*0634*/ 	.word	0xffffffff


	//   ....[184]....
        /*0638*/ 	.word	0xffffffff


	//   ....[185]....
        /*063c*/ 	.word	0xffffffff


	//   ....[186]....
        /*0640*/ 	.word	0xffffffff


	//   ....[187]....
        /*0644*/ 	.word	0xffffffff


	//   ....[188]....
        /*0648*/ 	.word	0xffffffff


	//   ....[189]....
        /*064c*/ 	.word	0xffffffff


	//   ....[190]....
        /*0650*/ 	.word	0xffffffff


	//   ....[191]....
        /*0654*/ 	.word	0xffffffff


	//   ....[192]....
        /*0658*/ 	.word	0xffffffff


	//   ....[193]....
        /*065c*/ 	.word	0xffffffff


	//   ....[194]....
        /*0660*/ 	.word	0xffffffff


	//   ....[195]....
        /*0664*/ 	.word	0xffffffff


	//   ....[196]....
        /*0668*/ 	.word	0xffffffff


	//   ....[197]....
        /*066c*/ 	.word	0xffffffff


	//   ....[198]....
        /*0670*/ 	.word	0xffffffff


	//   ....[199]....
        /*0674*/ 	.word	0xffffffff


	//   ....[200]....
        /*0678*/ 	.word	0xffffffff


	//   ....[201]....
        /*067c*/ 	.word	0xffffffff


	//   ....[202]....
        /*0680*/ 	.word	0xffffffff


	//   ....[203]....
        /*0684*/ 	.word	0xffffffff


	//   ....[204]....
        /*0688*/ 	.word	0xffffffff


	//   ....[205]....
        /*068c*/ 	.word	0xffffffff


	//   ....[206]....
        /*0690*/ 	.word	0xffffffff


	//   ....[207]....
        /*0694*/ 	.word	0xffffffff


	//   ....[208]....
        /*0698*/ 	.word	0xffffffff


	//   ....[209]....
        /*069c*/ 	.word	0xffffffff


	//   ....[210]....
        /*06a0*/ 	.word	0xffffffff


	//   ....[211]....
        /*06a4*/ 	.word	0xffffffff


	//   ....[212]....
        /*06a8*/ 	.word	0xffffffff


	//   ....[213]....
        /*06ac*/ 	.word	0xffffffff


	//   ....[214]....
        /*06b0*/ 	.word	0xffffffff


	//   ....[215]....
        /*06b4*/ 	.word	0xffffffff


	//   ....[216]....
        /*06b8*/ 	.word	0xffffffff


	//   ....[217]....
        /*06bc*/ 	.word	0xffffffff


	//   ....[218]....
        /*06c0*/ 	.word	0xffffffff


	//   ....[219]....
        /*06c4*/ 	.word	0xffffffff


	//   ....[220]....
        /*06c8*/ 	.word	0xffffffff


	//   ....[221]....
        /*06cc*/ 	.word	0xffffffff


	//   ....[222]....
        /*06d0*/ 	.word	0xffffffff


	//   ....[223]....
        /*06d4*/ 	.word	0xffffffff


	//   ....[224]....
        /*06d8*/ 	.word	0xffffffff


	//   ....[225]....
        /*06dc*/ 	.word	0xffffffff


	//   ....[226]....
        /*06e0*/ 	.word	0xffffffff


	//   ....[227]....
        /*06e4*/ 	.word	0xffffffff


	//   ....[228]....
        /*06e8*/ 	.word	0xffffffff


	//   ....[229]....
        /*06ec*/ 	.word	0xffffffff


	//   ....[230]....
        /*06f0*/ 	.word	0xffffffff


	//   ....[231]....
        /*06f4*/ 	.word	0xffffffff


	//   ....[232]....
        /*06f8*/ 	.word	0xffffffff


	//   ....[233]....
        /*06fc*/ 	.word	0xffffffff


	//   ....[234]....
        /*0700*/ 	.word	0xffffffff


	//   ....[235]....
        /*0704*/ 	.word	0xffffffff


	//   ....[236]....
        /*0708*/ 	.word	0xffffffff


	//   ....[237]....
        /*070c*/ 	.word	0xffffffff


	//   ....[238]....
        /*0710*/ 	.word	0xffffffff


	//   ....[239]....
        /*0714*/ 	.word	0xffffffff


	//   ....[240]....
        /*0718*/ 	.word	0xffffffff


	//   ....[241]....
        /*071c*/ 	.word	0xffffffff


	//   ....[242]....
        /*0720*/ 	.word	0xffffffff


	//   ....[243]....
        /*0724*/ 	.word	0xffffffff


	//   ....[244]....
        /*0728*/ 	.word	0xffffffff


	//   ....[245]....
        /*072c*/ 	.word	0xffffffff


	//   ....[246]....
        /*0730*/ 	.word	0xffffffff


	//   ....[247]....
        /*0734*/ 	.word	0xffffffff


	//   ....[248]....
        /*0738*/ 	.word	0xffffffff


	//   ....[249]....
        /*073c*/ 	.word	0xffffffff


	//   ....[250]....
        /*0740*/ 	.word	0xffffffff


	//   ....[251]....
        /*0744*/ 	.word	0xffffffff


	//   ....[252]....
        /*0748*/ 	.word	0xffffffff


	//   ....[253]....
        /*074c*/ 	.word	0xffffffff


	//   ....[254]....
        /*0750*/ 	.word	0xffffffff


	//   ....[255]....
        /*0754*/ 	.word	0xffffffff


	//   ....[0]....
        /*0758*/ 	.word	0xffffffff


	//   ....[1]....
        /*075c*/ 	.word	0xffffffff


	//   ....[2]....
        /*0760*/ 	.word	0xffffffff


	//----- nvinfo : EIATTR_COOP_GROUP_INSTR_OFFSETS
	.align		4
.L_280:
        /*0764*/ 	.byte	0x04, 0x28
        /*0766*/ 	.short	(.L_282 - .L_281)


	//   ....[0]....
.L_281:
        /*0768*/ 	.word	0x000000a0


	//   ....[1]....
        /*076c*/ 	.word	0x00002c80


	//   ....[2]....
        /*0770*/ 	.word	0x00002cd0


	//   ....[3]....
        /*0774*/ 	.word	0x000034c0


	//   ....[4]....
        /*0778*/ 	.word	0x000034e0


	//   ....[5]....
        /*077c*/ 	.word	0x00003c50


	//   ....[6]....
        /*0780*/ 	.word	0x00003c70


	//   ....[7]....
        /*0784*/ 	.word	0x000043e0


	//   ....[8]....
        /*0788*/ 	.word	0x000043f0


	//   ....[9]....
        /*078c*/ 	.word	0x00004ca0


	//   ....[10]....
        /*0790*/ 	.word	0x00004cf0


	//   ....[11]....
        /*0794*/ 	.word	0x000059f0


	//   ....[12]....
        /*0798*/ 	.word	0x00005a20


	//   ....[13]....
        /*079c*/ 	.word	0x00006160


	//   ....[14]....
        /*07a0*/ 	.word	0x00006190


	//   ....[15]....
        /*07a4*/ 	.word	0x000068d0


	//   ....[16]....
        /*07a8*/ 	.word	0x000068f0


	//   ....[17]....
        /*07ac*/ 	.word	0x00007050


	//   ....[18]....
        /*07b0*/ 	.word	0x00007080


	//   ....[19]....
        /*07b4*/ 	.word	0x000071c0


	//   ....[20]....
        /*07b8*/ 	.word	0x000071f0


	//   ....[21]....
        /*07bc*/ 	.word	0x000072e0


	//   ....[22]....
        /*07c0*/ 	.word	0x00007310


	//   ....[23]....
        /*07c4*/ 	.word	0x00007400


	//   ....[24]....
        /*07c8*/ 	.word	0x00007420


	//   ....[25]....
        /*07cc*/ 	.word	0x00007c80


	//   ....[26]....
        /*07d0*/ 	.word	0x00007ca0


	//   ....[27]....
        /*07d4*/ 	.word	0x00007d90


	//   ....[28]....
        /*07d8*/ 	.word	0x00007dc0


	//   ....[29]....
        /*07dc*/ 	.word	0x00007eb0


	//   ....[30]....
        /*07e0*/ 	.word	0x00007ee0


	//   ....[31]....
        /*07e4*/ 	.word	0x00007fd0


	//   ....[32]....
        /*07e8*/ 	.word	0x00008000


	//   ....[33]....
        /*07ec*/ 	.word	0x00008ba0


	//   ....[34]....
        /*07f0*/ 	.word	0x00008be0


	//   ....[35]....
        /*07f4*/ 	.word	0x00008db0


	//   ....[36]....
        /*07f8*/ 	.word	0x00008de0


	//   ....[37]....
        /*07fc*/ 	.word	0x00008e70


	//   ....[38]....
        /*0800*/ 	.word	0x00008ea0


	//   ....[39]....
        /*0804*/ 	.word	0x00008f30


	//   ....[40]....
        /*0808*/ 	.word	0x00008f60


	//   ....[41]....
        /*080c*/ 	.word	0x00008ff0


	//   ....[42]....
        /*0810*/ 	.word	0x00009020


	//   ....[43]....
        /*0814*/ 	.word	0x000090b0


	//   ....[44]....
        /*0818*/ 	.word	0x000090e0


	//   ....[45]....
        /*081c*/ 	.word	0x00009170


	//   ....[46]....
        /*0820*/ 	.word	0x000091a0


	//   ....[47]....
        /*0824*/ 	.word	0x00009220


	//   ....[48]....
        /*0828*/ 	.word	0x00009260


	//   ....[49]....
        /*082c*/ 	.word	0x000096d0


	//   ....[50]....
        /*0830*/ 	.word	0x000096f0


	//   ....[51]....
        /*0834*/ 	.word	0x00009700


	//   ....[52]....
        /*0838*/ 	.word	0x00009710


	//   ....[53]....
        /*083c*/ 	.word	0x00009730


	//   ....[54]....
        /*0840*/ 	.word	0x00009740


	//   ....[55]....
        /*0844*/ 	.word	0x00009750


	//   ....[56]....
        /*0848*/ 	.word	0x00009770


	//   ....[57]....
        /*084c*/ 	.word	0x000097a0


	//   ....[58]....
        /*0850*/ 	.word	0x000097c0


	//   ....[59]....
        /*0854*/ 	.word	0x000097d0


	//   ....[60]....
        /*0858*/ 	.word	0x00009820


	//   ....[61]....
        /*085c*/ 	.word	0x00009850


	//   ....[62]....
        /*0860*/ 	.word	0x00009890


	//   ....[63]....
        /*0864*/ 	.word	0x00009cf0


	//   ....[64]....
        /*0868*/ 	.word	0x00009d10


	//   ....[65]....
        /*086c*/ 	.word	0x00009d20


	//   ....[66]....
        /*0870*/ 	.word	0x00009d30


	//   ....[67]....
        /*0874*/ 	.word	0x00009ea0


	//   ....[68]....
        /*0878*/ 	.word	0x00009f60


	//   ....[69]....
        /*087c*/ 	.word	0x00009fa0


	//   ....[70]....
        /*0880*/ 	.word	0x00009fe0


	//   ....[71]....
        /*0884*/ 	.word	0x0000a180


	//   ....[72]....
        /*0888*/ 	.word	0x0000a240


	//   ....[73]....
        /*088c*/ 	.word	0x0000a280


	//   ....[74]....
        /*0890*/ 	.word	0x0000a2c0


	//   ....[75]....
        /*0894*/ 	.word	0x0000a480


	//   ....[76]....
        /*0898*/ 	.word	0x0000a540


	//   ....[77]....
        /*089c*/ 	.word	0x0000a580


	//   ....[78]....
        /*08a0*/ 	.word	0x0000a5c0


	//   ....[79]....
        /*08a4*/ 	.word	0x0000c290


	//   ....[80]....
        /*08a8*/ 	.word	0x0000c2b0


	//   ....[81]....
        /*08ac*/ 	.word	0x0000c2e0


	//   ....[82]....
        /*08b0*/ 	.word	0x0000c2f0


	//   ....[83]....
        /*08b4*/ 	.word	0x0000c3d0


	//   ....[84]....
        /*08b8*/ 	.word	0x0000c410


	//   ....[85]....
        /*08bc*/ 	.word	0x0000c430


	//   ....[86]....
        /*08c0*/ 	.word	0x0000c440


	//   ....[87]....
        /*08c4*/ 	.word	0x0000c630


	//   ....[88]....
        /*08c8*/ 	.word	0x0000c670


	//   ....[89]....
        /*08cc*/ 	.word	0x0000c690


	//   ....[90]....
        /*08d0*/ 	.word	0x0000c6a0


	//   ....[91]....
        /*08d4*/ 	.word	0x0000c820


	//   ....[92]....
        /*08d8*/ 	.word	0x0000c860


	//   ....[93]....
        /*08dc*/ 	.word	0x0000c8a0


	//   ....[94]....
        /*08e0*/ 	.word	0x0000c8c0


	//   ....[95]....
        /*08e4*/ 	.word	0x0000e970


	//   ....[96]....
        /*08e8*/ 	.word	0x0000e980


	//   ....[97]....
        /*08ec*/ 	.word	0x0000e9a0


	//   ....[98]....
        /*08f0*/ 	.word	0x0000eae0


	//   ....[99]....
        /*08f4*/ 	.word	0x0000eaf0


	//   ....[100]....
        /*08f8*/ 	.word	0x0000eb10


	//   ....[101]....
        /*08fc*/ 	.word	0x0000eb70


	//   ....[102]....
        /*0900*/ 	.word	0x0000eb90


	//   ....[103]....
        /*0904*/ 	.word	0x0000ec40


	//   ....[104]....
        /*0908*/ 	.word	0x0000ec50


	//   ....[105]....
        /*090c*/ 	.word	0x0000ec90


	//   ....[106]....
        /*0910*/ 	.word	0x0000eca0


	//   ....[107]....
        /*0914*/ 	.word	0x0000ecd0


	//   ....[108]....
        /*0918*/ 	.word	0x0000ed70


	//   ....[109]....
        /*091c*/ 	.word	0x0000f790


	//   ....[110]....
        /*0920*/ 	.word	0x0000f7b0


	//   ....[111]....
        /*0924*/ 	.word	0x0000f7c0


	//   ....[112]....
        /*0928*/ 	.word	0x0000f7d0


	//   ....[113]....
        /*092c*/ 	.word	0x0000f7e0


	//   ....[114]....
        /*0930*/ 	.word	0x0000f7f0


	//   ....[115]....
        /*0934*/ 	.word	0x0000f800


	//   ....[116]....
        /*0938*/ 	.word	0x0000f810


	//   ....[117]....
        /*093c*/ 	.word	0x0000f830


	//   ....[118]....
        /*0940*/ 	.word	0x0000f850


	//   ....[119]....
        /*0944*/ 	.word	0x0000f870


	//   ....[120]....
        /*0948*/ 	.word	0x0000f8a0


	//   ....[121]....
        /*094c*/ 	.word	0x0000f8c0


	//   ....[122]....
        /*0950*/ 	.word	0x0000f8e0


	//   ....[123]....
        /*0954*/ 	.word	0x00010900


	//   ....[124]....
        /*0958*/ 	.word	0x00010920


	//   ....[125]....
        /*095c*/ 	.word	0x00010940


	//   ....[126]....
        /*0960*/ 	.word	0x00010950


	//   ....[127]....
        /*0964*/ 	.word	0x000118f0


	//   ....[128]....
        /*0968*/ 	.word	0x00011b70


	//   ....[129]....
        /*096c*/ 	.word	0x00011ba0


	//   ....[130]....
        /*0970*/ 	.word	0x00011d80


	//   ....[131]....
        /*0974*/ 	.word	0x00011de0


	//   ....[132]....
        /*0978*/ 	.word	0x00011f20


	//   ....[133]....
        /*097c*/ 	.word	0x00012180


	//   ....[134]....
        /*0980*/ 	.word	0x000122b0


	//   ....[135]....
        /*0984*/ 	.word	0x00014ef0


	//   ....[136]....
        /*0988*/ 	.word	0x00014f10


	//   ....[137]....
        /*098c*/ 	.word	0x00014f20


	//   ....[138]....
        /*0990*/ 	.word	0x00014f30


	//   ....[139]....
        /*0994*/ 	.word	0x00014f40


	//   ....[140]....
        /*0998*/ 	.word	0x00014f50


	//   ....[141]....
        /*099c*/ 	.word	0x00014f60


	//   ....[142]....
        /*09a0*/ 	.word	0x00014f80


	//   ....[143]....
        /*09a4*/ 	.word	0x00014fa0


	//   ....[144]....
        /*09a8*/ 	.word	0x00014fc0


	//   ....[145]....
        /*09ac*/ 	.word	0x00014fe0


	//   ....[146]....
        /*09b0*/ 	.word	0x00014ff0


	//   ....[147]....
        /*09b4*/ 	.word	0x00015000


	//   ....[148]....
        /*09b8*/ 	.word	0x00015010


	//   ....[149]....
        /*09bc*/ 	.word	0x00016a10


	//   ....[150]....
        /*09c0*/ 	.word	0x00016a30


	//   ....[151]....
        /*09c4*/ 	.word	0x00016a40


	//   ....[152]....
        /*09c8*/ 	.word	0x00016a50


	//   ....[153]....
        /*09cc*/ 	.word	0x00016a60


	//   ....[154]....
        /*09d0*/ 	.word	0x00016a70


	//   ....[155]....
        /*09d4*/ 	.word	0x00016a80


	//   ....[156]....
        /*09d8*/ 	.word	0x00016aa0


	//   ....[157]....
        /*09dc*/ 	.word	0x00016ab0


	//   ....[158]....
        /*09e0*/ 	.word	0x00016ad0


	//   ....[159]....
        /*09e4*/ 	.word	0x00016b20


	//   ....[160]....
        /*09e8*/ 	.word	0x00016b60


	//   ....[161]....
        /*09ec*/ 	.word	0x00016b80


	//   ....[162]....
        /*09f0*/ 	.word	0x00016b90


	//   ....[163]....
        /*09f4*/ 	.word	0x00016e00


	//   ....[164]....
        /*09f8*/ 	.word	0x00016e10


	//   ....[165]....
        /*09fc*/ 	.word	0x00016e20


	//   ....[166]....
        /*0a00*/ 	.word	0x00016e30


	//   ....[167]....
        /*0a04*/ 	.word	0x00017770


	//   ....[168]....
        /*0a08*/ 	.word	0x00017aa0


	//   ....[169]....
        /*0a0c*/ 	.word	0x000180d0


	//   ....[170]....
        /*0a10*/ 	.word	0x000182e0


	//   ....[171]....
        /*0a14*/ 	.word	0x00018470


	//   ....[172]....
        /*0a18*/ 	.word	0x000184e0


	//   ....[173]....
        /*0a1c*/ 	.word	0x000185a0


	//   ....[174]....
        /*0a20*/ 	.word	0x000185c0


	//   ....[175]....
        /*0a24*/ 	.word	0x0001b420


	//   ....[176]....
        /*0a28*/ 	.word	0x0001b440


	//   ....[177]....
        /*0a2c*/ 	.word	0x0001b450


	//   ....[178]....
        /*0a30*/ 	.word	0x0001b460


	//   ....[179]....
        /*0a34*/ 	.word	0x0001b470


	//   ....[180]....
        /*0a38*/ 	.word	0x0001b480


	//   ....[181]....
        /*0a3c*/ 	.word	0x0001b490


	//   ....[182]....
        /*0a40*/ 	.word	0x0001b4a0


	//   ....[183]....
        /*0a44*/ 	.word	0x0001b4c0


	//   ....[184]....
        /*0a48*/ 	.word	0x0001b4d0


	//   ....[185]....
        /*0a4c*/ 	.word	0x0001b4f0


	//   ....[186]....
        /*0a50*/ 	.word	0x0001b520


	//   ....[187]....
        /*0a54*/ 	.word	0x0001b540


	//   ....[188]....
        /*0a58*/ 	.word	0x0001b550


	//   ....[189]....
        /*0a5c*/ 	.word	0x0001b9d0


	//   ....[190]....
        /*0a60*/ 	.word	0x0001b9f0


	//   ....[191]....
        /*0a64*/ 	.word	0x0001ba10


	//   ....[192]....
        /*0a68*/ 	.word	0x0001ba40


	//   ....[193]....
        /*0a6c*/ 	.word	0x0001ba70


	//   ....[194]....
        /*0a70*/ 	.word	0x0001bac0


	//   ....[195]....
        /*0a74*/ 	.word	0x0001baf0


	//   ....[196]....
        /*0a78*/ 	.word	0x0001bb10


	//   ....[197]....
        /*0a7c*/ 	.word	0x0001bb50


	//   ....[198]....
        /*0a80*/ 	.word	0x0001bb80


	//   ....[199]....
        /*0a84*/ 	.word	0x0001bbb0


	//   ....[200]....
        /*0a88*/ 	.word	0x0001bbd0


	//   ....[201]....
        /*0a8c*/ 	.word	0x0001bc00


	//   ....[202]....
        /*0a90*/ 	.word	0x0001bc20


	//   ....[203]....
        /*0a94*/ 	.word	0x0001d5b0


	//   ....[204]....
        /*0a98*/ 	.word	0x0001d720


	//   ....[205]....
        /*0a9c*/ 	.word	0x0001d9e0


	//   ....[206]....
        /*0aa0*/ 	.word	0x0001da10


	//   ....[207]....
        /*0aa4*/ 	.word	0x0001da30


	//   ....[208]....
        /*0aa8*/ 	.word	0x0001db20


	//   ....[209]....
        /*0aac*/ 	.word	0x0001dbd0


	//   ....[210]....
        /*0ab0*/ 	.word	0x0001de60


	//   ....[211]....
        /*0ab4*/ 	.word	0x00020ae0


	//   ....[212]....
        /*0ab8*/ 	.word	0x00020af0


	//   ....[213]....
        /*0abc*/ 	.word	0x00020b00


	//   ....[214]....
        /*0ac0*/ 	.word	0x00020b10


	//   ....[215]....
        /*0ac4*/ 	.word	0x00020b40


	//   ....[216]....
        /*0ac8*/ 	.word	0x00020b60


	//   ....[217]....
        /*0acc*/ 	.word	0x00020b80


	//   ....[218]....
        /*0ad0*/ 	.word	0x00020b90


	//   ....[219]....
        /*0ad4*/ 	.word	0x00021fe0


	//   ....[220]....
        /*0ad8*/ 	.word	0x00022010


	//   ....[221]....
        /*0adc*/ 	.word	0x00022060


	//   ....[222]....
        /*0ae0*/ 	.word	0x00022090


	//   ....[223]....
        /*0ae4*/ 	.word	0x000220c0


	//   ....[224]....
        /*0ae8*/ 	.word	0x00022100


	//   ....[225]....
        /*0aec*/ 	.word	0x00022130


	//   ....[226]....
        /*0af0*/ 	.word	0x00022170


	//   ....[227]....
        /*0af4*/ 	.word	0x000221d0


	//   ....[228]....
        /*0af8*/ 	.word	0x000221e0


	//   ....[229]....
        /*0afc*/ 	.word	0x000221f0


	//   ....[230]....
        /*0b00*/ 	.word	0x00022220


	//   ....[231]....
        /*0b04*/ 	.word	0x00022260


	//   ....[232]....
        /*0b08*/ 	.word	0x00022280


	//   ....[233]....
        /*0b0c*/ 	.word	0x000222b0


	//   ....[234]....
        /*0b10*/ 	.word	0x000222f0


	//   ....[235]....
        /*0b14*/ 	.word	0x00022340


	//   ....[236]....
        /*0b18*/ 	.word	0x00022400


	//   ....[237]....
        /*0b1c*/ 	.word	0x00022420


	//   ....[238]....
        /*0b20*/ 	.word	0x00022470


	//   ....[239]....
        /*0b24*/ 	.word	0x00022490


	//   ....[240]....
        /*0b28*/ 	.word	0x000224c0


	//   ....[241]....
        /*0b2c*/ 	.word	0x000224f0


	//   ....[242]....
        /*0b30*/ 	.word	0x00022590


	//   ....[243]....
        /*0b34*/ 	.word	0x00022e20


	//   ....[244]....
        /*0b38*/ 	.word	0x00022e50


	//   ....[245]....
        /*0b3c*/ 	.word	0x00022e80


	//   ....[246]....
        /*0b40*/ 	.word	0x00022eb0


	//   ....[247]....
        /*0b44*/ 	.word	0x00022ee0


	//   ....[248]....
        /*0b48*/ 	.word	0x00022f10


	//   ....[249]....
        /*0b4c*/ 	.word	0x00022f40


	//   ....[250]....
        /*0b50*/ 	.word	0x00022f60


	//   ....[251]....
        /*0b54*/ 	.word	0x00022f80


	//   ....[252]....
        /*0b58*/ 	.word	0x00022fa0


	//   ....[253]....
        /*0b5c*/ 	.word	0x00022fb0


	//   ....[254]....
        /*0b60*/ 	.word	0x00022fc0


	//   ....[255]....
        /*0b64*/ 	.word	0x00022fd0


	//   ....[0]....
        /*0b68*/ 	.word	0x00022fe0


	//   ....[1]....
        /*0b6c*/ 	.word	0x00022ff0


	//   ....[2]....
        /*0b70*/ 	.word	0x00023020


	//----- nvinfo : EIATTR_EXIT_INSTR_OFFSETS
	.align		4
.L_282:
        /*0b74*/ 	.byte	0x04, 0x1c
        /*0b76*/ 	.short	(.L_284 - .L_283)


	//   ....[0]....
.L_283:
        /*0b78*/ 	.word	0x00000450


	//   ....[1]....
        /*0b7c*/ 	.word	0x00022630


	//   ....[2]....
        /*0b80*/ 	.word	0x00022670


	//   ....[3]....
        /*0b84*/ 	.word	0x000231b0


	//   ....[4]....
        /*0b88*/ 	.word	0x000231f0


	//----- nvinfo : EIATTR_CTAIDZ_USED
	.align		4
.L_284:
        /*0b8c*/ 	.byte	0x01, 0x04
	.zero		2


	//----- nvinfo : EIATTR_MAX_THREADS
	.align		4
        /*0b90*/ 	.byte	0x04, 0x05
        /*0b92*/ 	.short	(.L_286 - .L_285)
.L_285:
        /*0b94*/ 	.word	0x00000080
        /*0b98*/ 	.word	0x00000001
        /*0b9c*/ 	.word	0x00000001


	//----- nvinfo : EIATTR_CRS_STACK_SIZE
	.align		4
.L_286:
        /*0ba0*/ 	.byte	0x04, 0x1e
        /*0ba2*/ 	.short	(.L_288 - .L_287)
.L_287:
        /*0ba4*/ 	.word	0x00000000
.L_288:


//--------------------- .nv.info._ZN7cutlass13device_kernelIN5flash19enable_sm80_to_sm89INS1_16FlashAttnFwdSm80INS1_25CollectiveMainloopFwdSm80ILi4ELi1ELb0EN4cute5tupleIJNS5_1CILi128EEENS7_ILi112EEENS7_ILi64EEEEEELi64ENS_6half_tEfNS_4arch4Sm80ELb0ELb0ELb0ELb0ELb1ELb0ELb1ELb0EEENS1_21CollectiveEpilogueFwdINS6_IJS8_SA_S9_EEENS6_IJNS7_ILi1EEESI_SI_EEESC_SE_Li128ELb0ELb1ELb0ELb0EEENS1_19SingleTileSchedulerILb0ELb0ELb1ELi128EEEEEEEEEvNT_6ParamsE --------------------------
	.section	.nv.info._ZN7cutlass13device_kernelIN5flash19enable_sm80_to_sm89INS1_16FlashAttnFwdSm80INS1_25CollectiveMainloopFwdSm80ILi4ELi1ELb0EN4cute5tupleIJNS5_1CILi128EEENS7_ILi112EEENS7_ILi64EEEEEELi64ENS_6half_tEfNS_4arch4Sm80ELb0ELb0ELb0ELb0ELb1ELb0ELb1ELb0EEENS1_21CollectiveEpilogueFwdINS6_IJS8_SA_S9_EEENS6_IJNS7_ILi1EEESI_SI_EEESC_SE_Li128ELb0ELb1ELb0ELb0EEENS1_19SingleTileSchedulerILb0ELb0ELb1ELi128EEEEEEEEEvNT_6ParamsE,"",@"SHT_CUDA_INFO"
	.sectionflags	@""
	.align	4


	//----- nvinfo : EIATTR_CUDA_API_VERSION
	.align		4
        /*0000*/ 	.byte	0x04, 0x37
        /*0002*/ 	.short	(.L_290 - .L_289)
.L_289:
        /*0004*/ 	.word	0x00000082


	//----- nvinfo : EIATTR_SW2861232_WAR
	.align		4
.L_290:
        /*0008*/ 	.byte	0x01, 0x35
	.zero		2


	//----- nvinfo : EIATTR_PARAM_CBANK
	.align		4
        /*000c*/ 	.byte	0x04, 0x0a
        /*000e*/ 	.short	(.L_292 - .L_291)
	.align		4
.L_291:
        /*0010*/ 	.word	index@(.nv.constant0._ZN7cutlass13device_kernelIN5flash19enable_sm80_to_sm89INS1_16FlashAttnFwdSm80INS1_25CollectiveMainloopFwdSm80ILi4ELi1ELb0EN4cute5tupleIJNS5_1CILi128EEENS7_ILi112EEENS7_ILi64EEEEEELi64ENS_6half_tEfNS_4arch4Sm80ELb0ELb0ELb0ELb0ELb1ELb0ELb1ELb0EEENS1_21CollectiveEpilogueFwdINS6_IJS8_SA_S9_EEENS6_IJNS7_ILi1EEESI_SI_EEESC_SE_Li128ELb0ELb1ELb0ELb0EEENS1_19SingleTileSchedulerILb0ELb0ELb1ELi128EEEEEEEEEvNT_6ParamsE)
        /*0014*/ 	.short	0x0160
        /*0016*/ 	.short	0x0418


	//----- nvinfo : EIATTR_CBANK_PARAM_SIZE
	.align		4
.L_292:
        /*0018*/ 	.byte	0x03, 0x19
        /*001a*/ 	.short	0x0418


	//----- nvinfo : EIATTR_KPARAM_INFO
	.align		4
        /*001c*/ 	.byte	0x04, 0x17
        /*001e*/ 	.short	(.L_294 - .L_293)
.L_293:
        /*0020*/ 	.word	0x00000000
        /*0024*/ 	.short	0x0000
        /*0026*/ 	.short	0x0000
        /*0028*/ 	.byte	0x00, 0xf0, 0x61, 0x10


	//----- nvinfo : EIATTR_MAXREG_COUNT
	.align		4
.L_294:
        /*002c*/ 	.byte	0x03, 0x1b
        /*002e*/ 	.short	0x00ff


	//----- nvinfo : EIATTR_NUM_BARRIERS
	.align		4
        /*0030*/ 	.byte	0x02, 0x4c
        /*0032*/ 	.byte	0x02
	.zero		1


	//----- nvinfo : EIATTR_ANNOTATIONS
	.align		4
        /*0034*/ 	.byte	0x04, 0x55
        /*0036*/ 	.short	(.L_296 - .L_295)


	//   ....[0]....
.L_295:
        /* <DEDUP_REMOVED lines=20> */


	//----- nvinfo : EIATTR_MERCURY_ISA_VERSION
	.align		4
.L_296:
        /*0160*/ 	.byte	0x03, 0x5f
        /*0162*/ 	.short	0x0000


	//----- nvinfo : EIATTR_COOP_GROUP_MASK_REGIDS
	.align		4
        /*0164*/ 	.byte	0x04, 0x29
        /*0166*/ 	.short	(.L_298 - .L_297)


	//   ....[0]....
.L_297:
        /*0168*/ 	.word	0xffffffff


	//   ....[1]....
        /*016c*/ 	.word	0xffffffff


	//   ....[2]....
        /*0170*/ 	.word	0xffffffff


	//   ....[3]....
        /*0174*/ 	.word	0xffffffff


	//   ....[4]....
        /*0178*/ 	.word	0xffffffff


	//   ....[5]....
        /*017c*/ 	.word	0xffffffff


	//   ....[6]....
        /*0180*/ 	.word	0xffffffff


	//   ....[7]....
        /*0184*/ 	.word	0xffffffff


	//   ....[8]....
        /*0188*/ 	.word	0xffffffff


	//   ....[9]....
        /*018c*/ 	.word	0xffffffff


	//   ....[10]....
        /*0190*/ 	.word	0xffffffff


	//   ....[11]....
        /*0194*/ 	.word	0xffffffff


	//   ....[12]....
        /*0198*/ 	.word	0xffffffff


	//   ....[13]....
        /*019c*/ 	.word	0xffffffff


	//   ....[14]....
        /*01a0*/ 	.word	0xffffffff


	//   ....[15]....
        /*01a4*/ 	.word	0xffffffff


	//   ....[16]....
        /*01a8*/ 	.word	0xffffffff


	//   ....[17]....
        /*01ac*/ 	.word	0xffffffff


	//   ....[18]....
        /*01b0*/ 	.word	0xffffffff


	//   ....[19]....
        /*01b4*/ 	.word	0xffffffff


	//   ....[20]....
        /*01b8*/ 	.word	0xffffffff


	//   ....[21]....
        /*01bc*/ 	.word	0xffffffff


	//   ....[22]....
        /*01c0*/ 	.word	0xffffffff


	//   ....[23]....
        /*01c4*/ 	.word	0xffffffff


	//   ....[24]....
        /*01c8*/ 	.word	0xffffffff


	//   ....[25]....
        /*01cc*/ 	.word	0xffffffff


	//   ....[26]....
        /*01d0*/ 	.word	0xffffffff


	//   ....[27]....
        /*01d4*/ 	.word	0xffffffff


	//   ....[28]....
        /*01d8*/ 	.word	0xffffffff


	//   ....[29]....
        /*01dc*/ 	.word	0xffffffff


	//   ....[30]....
        /*01e0*/ 	.word	0xffffffff


	//   ....[31]....
        /*01e4*/ 	.word	0xffffffff


	//   ....[32]....
        /*01e8*/ 	.word	0xffffffff


	//   ....[33]....
        /*01ec*/ 	.word	0xffffffff


	//   ....[34]....
        /*01f0*/ 	.word	0xffffffff


	//   ....[35]....
        /*01f4*/ 	.word	0xffffffff


	//   ....[36]....
        /*01f8*/ 	.word	0xffffffff


	//   ....[37]....
        /*01fc*/ 	.word	0xffffffff


	//   ....[38]....
        /*0200*/ 	.word	0xffffffff


	//   ....[39]....
        /*0204*/ 	.word	0xffffffff


	//   ....[40]....
        /*0208*/ 	.word	0xffffffff


	//   ....[41]....
        /*020c*/ 	.word	0xffffffff


	//   ....[42]....
        /*0210*/ 	.word	0xffffffff


	//   ....[43]....
        /*0214*/ 	.word	0xffffffff


	//   ....[44]....
        /*0218*/ 	.word	0xffffffff


	//   ....[45]....
        /*021c*/ 	.word	0xffffffff


	//   ....[46]....
        /*0220*/ 	.word	0xffffffff


	//   ....[47]....
        /*0224*/ 	.word	0xffffffff


	//   ....[48]....
        /*0228*/ 	.word	0xffffffff


	//   ....[49]....
        /*022c*/ 	.word	0xffffffff


	//   ....[50]....
        /*0230*/ 	.word	0xffffffff


	//   ....[51]....
        /*0234*/ 	.word	0xffffffff


	//   ....[52]....
        /*0238*/ 	.word	0xffffffff


	//   ....[53]....
        /*023c*/ 	.word	0xffffffff


	//   ....[54]....
        /*0240*/ 	.word	0xffffffff


	//   ....[55]....
        /*0244*/ 	.word	0xffffffff


	//   ....[56]....
        /*0248*/ 	.word	0xffffffff


	//   ....[57]....
        /*024c*/ 	.word	0xffffffff


	//   ....[58]....
        /*0250*/ 	.word	0xffffffff


	//   ....[59]....
        /*0254*/ 	.word	0xffffffff


	//   ....[60]....
        /*0258*/ 	.word	0xffffffff


	//   ....[61]....
        /*025c*/ 	.word	0xffffffff


	//   ....[62]....
        /*0260*/ 	.word	0xffffffff


	//   ....[63]....
        /*0264*/ 	.word	0xffffffff


	//   ....[64]....
        /*0268*/ 	.word	0xffffffff


	//   ....[65]....
        /*026c*/ 	.word	0xffffffff


	//   ....[66]....
        /*0270*/ 	.word	0xffffffff


	//   ....[67]....
        /*0274*/ 	.word	0xffffffff


	//   ....[68]....
        /*0278*/ 	.word	0xffffffff


	//   ....[69]....
        /*027c*/ 	.word	0xffffffff


	//   ....[70]....
        /*0280*/ 	.word	0xffffffff


	//   ....[71]....
        /*0284*/ 	.word	0xffffffff


	//   ....[72]....
        /*0288*/ 	.word	0xffffffff


	//   ....[73]....
        /*028c*/ 	.word	0xffffffff


	//   ....[74]....
        /*0290*/ 	.word	0xffffffff


	//   ....[75]....
        /*0294*/ 	.word	0xffffffff


	//   ....[76]....
        /*0298*/ 	.word	0xffffffff


	//   ....[77]....
        /*029c*/ 	.word	0xffffffff


	//   ....[78]....
        /*02a0*/ 	.word	0xffffffff


	//   ....[79]....
        /*02a4*/ 	.word	0xffffffff


	//   ....[80]....
        /*02a8*/ 	.word	0xffffffff


	//   ....[81]....
        /*02ac*/ 	.word	0xffffffff


	//   ....[82]....
        /*02b0*/ 	.word	0xffffffff


	//   ....[83]....
        /*02b4*/ 	.word	0xffffffff


	//   ....[84]....
        /*02b8*/ 	.word	0xffffffff


	//   ....[85]....
        /*02bc*/ 	.word	0xffffffff


	//   ....[86]....
        /*02c0*/ 	.word	0xffffffff


	//   ....[87]....
        /*02c4*/ 	.word	0xffffffff


	//   ....[88]....
        /*02c8*/ 	.word	0xffffffff


	//   ....[89]....
        /*02cc*/ 	.word	0xffffffff


	//   ....[90]....
        /*02d0*/ 	.word	0xffffffff


	//   ....[91]....
        /*02d4*/ 	.word	0xffffffff


	//   ....[92]....
        /*02d8*/ 	.word	0xffffffff


	//   ....[93]....
        /*02dc*/ 	.word	0xffffffff


	//   ....[94]....
        /*02e0*/ 	.word	0xffffffff


	//   ....[95]....
        /*02e4*/ 	.word	0xffffffff


	//   ....[96]....
        /*02e8*/ 	.word	0xffffffff


	//   ....[97]....
        /*02ec*/ 	.word	0xffffffff


	//   ....[98]....
        /*02f0*/ 	.word	0xffffffff


	//   ....[99]....
        /*02f4*/ 	.word	0xffffffff


	//   ....[100]....
        /*02f8*/ 	.word	0xffffffff


	//   ....[101]....
        /*02fc*/ 	.word	0xffffffff


	//   ....[102]....
        /*0300*/ 	.word	0xffffffff


	//   ....[103]....
        /*0304*/ 	.word	0xffffffff


	//   ....[104]....
        /*0308*/ 	.word	0xffffffff


	//   ....[105]....
        /*030c*/ 	.word	0xffffffff


	//   ....[106]....
        /*0310*/ 	.word	0xffffffff


	//   ....[107]....
        /*0314*/ 	.word	0xffffffff


	//   ....[108]....
        /*0318*/ 	.word	0xffffffff


	//   ....[109]....
        /*031c*/ 	.word	0xffffffff


	//   ....[110]....
        /*0320*/ 	.word	0xffffffff


	//   ....[111]....
        /*0324*/ 	.word	0xffffffff


	//   ....[112]....
        /*0328*/ 	.word	0xffffffff


	//   ....[113]....
        /*032c*/ 	.word	0xffffffff


	//   ....[114]....
        /*0330*/ 	.word	0xffffffff


	//   ....[115]....
        /*0334*/ 	.word	0xffffffff


	//   ....[116]....
        /*0338*/ 	.word	0xffffffff


	//   ....[117]....
        /*033c*/ 	.word	0xffffffff


	//   ....[118]....
        /*0340*/ 	.word	0xffffffff


	//   ....[119]....
        /*0344*/ 	.word	0xffffffff


	//   ....[120]....
        /*0348*/ 	.word	0xffffffff


	//   ....[121]....
        /*034c*/ 	.word	0xffffffff


	//   ....[122]....
        /*0350*/ 	.word	0xffffffff


	//   ....[123]....
        /*0354*/ 	.word	0xffffffff


	//   ....[124]....
        /*0358*/ 	.word	0xffffffff


	//   ....[125]....
        /*035c*/ 	.word	0xffffffff


	//   ....[126]....
        /*0360*/ 	.word	0xffffffff


	//   ....[127]....
        /*0364*/ 	.word	0xffffffff


	//   ....[128]....
        /*0368*/ 	.word	0xffffffff


	//   ....[129]....
        /*036c*/ 	.word	0xffffffff


	//   ....[130]....
        /*0370*/ 	.word	0xffffffff


	//   ....[131]....
        /*0374*/ 	.word	0xffffffff


	//   ....[132]....
        /*0378*/ 	.word	0xffffffff


	//   ....[133]....
        /*037c*/ 	.word	0xffffffff


	//----- nvinfo : EIATTR_COOP_GROUP_INSTR_OFFSETS
	.align		4
.L_298:
        /*0380*/ 	.byte	0x04, 0x28
        /*0382*/ 	.short	(.L_300 - .L_299)


	//   ....[0]....
.L_299:
        /*0384*/ 	.word	0x000005f0


	//   ....[1]....
        /*0388*/ 	.word	0x00000630


	//   ....[2]....
        /*038c*/ 	.word	0x00000650


	//   ....[3]....
        /*0390*/ 	.word	0x00000670


	//   ....[4]....
        /*0394*/ 	.word	0x000006a0


	//   ....[5]....
        /*0398*/ 	.word	0x000006d0


	//   ....[6]....
        /*039c*/ 	.word	0x000006f0


	//   ....[7]....
        /*03a0*/ 	.word	0x00000760


	//   ....[8]....
        /*03a4*/ 	.word	0x000007b0


	//   ....[9]....
        /*03a8*/ 	.word	0x00000880


	//   ....[10]....
        /*03ac*/ 	.word	0x00000890


	//   ....[11]....
        /*03b0*/ 	.word	0x000008c0


	//   ....[12]....
        /*03b4*/ 	.word	0x00000900


	//   ....[13]....
        /*03b8*/ 	.word	0x00000950


	//   ....[14]....
        /*03bc*/ 	.word	0x00000980


	//   ....[15]....
        /*03c0*/ 	.word	0x00000990


	//   ....[16]....
        /*03c4*/ 	.word	0x00000dd0


	//   ....[17]....
        /*03c8*/ 	.word	0x00000e00


	//   ....[18]....
        /*03cc*/ 	.word	0x00000e20


	//   ....[19]....
        /*03d0*/ 	.word	0x00000e40


	//   ....[20]....
        /*03d4*/ 	.word	0x00000e60


	//   ....[21]....
        /*03d8*/ 	.word	0x00000e70


	//   ....[22]....
        /*03dc*/ 	.word	0x00000e80


	//   ....[23]....
        /*03e0*/ 	.word	0x00000eb0


	//   ....[24]....
        /*03e4*/ 	.word	0x00000ee0


	//   ....[25]....
        /*03e8*/ 	.word	0x00000f30


	//   ....[26]....
        /*03ec*/ 	.word	0x00000f60


	//   ....[27]....
        /*03f0*/ 	.word	0x00000fb0


	//   ....[28]....
        /*03f4*/ 	.word	0x00000fe0


	//   ....[29]....
        /*03f8*/ 	.word	0x00001050


	//   ....[30]....
        /*03fc*/ 	.word	0x00001690


	//   ....[31]....
        /*0400*/ 	.word	0x000016a0


	//   ....[32]....
        /*0404*/ 	.word	0x000016b0


	//   ....[33]....
        /*0408*/ 	.word	0x000016c0


	//   ....[34]....
        /*040c*/ 	.word	0x000016d0


	//   ....[35]....
        /*0410*/ 	.word	0x000016e0


	//   ....[36]....
        /*0414*/ 	.word	0x000016f0


	//   ....[37]....
        /*0418*/ 	.word	0x00001710


	//   ....[38]....
        /*041c*/ 	.word	0x00001750


	//   ....[39]....
        /*0420*/ 	.word	0x00001760


	//   ....[40]....
        /*0424*/ 	.word	0x00001790


	//   ....[41]....
        /*0428*/ 	.word	0x000017c0


	//   ....[42]....
        /*042c*/ 	.word	0x000017e0


	//   ....[43]....
        /*0430*/ 	.word	0x000017f0


	//   ....[44]....
        /*0434*/ 	.word	0x00002450


	//   ....[45]....
        /*0438*/ 	.word	0x00002460


	//   ....[46]....
        /*043c*/ 	.word	0x00002470


	//   ....[47]....
        /*0440*/ 	.word	0x00002480


	//   ....[48]....
        /*0444*/ 	.word	0x00002490


	//   ....[49]....
        /*0448*/ 	.word	0x000024a0


	//   ....[50]....
        /*044c*/ 	.word	0x000024b0


	//   ....[51]....
        /*0450*/ 	.word	0x000024c0


	//   ....[52]....
        /*0454*/ 	.word	0x000024d0


	//   ....[53]....
        /*0458*/ 	.word	0x000024e0


	//   ....[54]....
        /*045c*/ 	.word	0x000024f0


	//   ....[55]....
        /*0460*/ 	.word	0x00002500


	//   ....[56]....
        /*0464*/ 	.word	0x00002510


	//   ....[57]....
        /*0468*/ 	.word	0x00002520


	//   ....[58]....
        /*046c*/ 	.word	0x000035c0


	//   ....[59]....
        /*0470*/ 	.word	0x00003600


	//   ....[60]....
        /*0474*/ 	.word	0x00003710


	//   ....[61]....
        /*0478*/ 	.word	0x00003740


	//   ....[62]....
        /*047c*/ 	.word	0x00003770


	//   ....[63]....
        /*0480*/ 	.word	0x00003810


	//   ....[64]....
        /*0484*/ 	.word	0x000038e0


	//   ....[65]....
        /*0488*/ 	.word	0x00003a30


	//   ....[66]....
        /*048c*/ 	.word	0x000068e0


	//   ....[67]....
        /*0490*/ 	.word	0x00006900


	//   ....[68]....
        /*0494*/ 	.word	0x00006910


	//   ....[69]....
        /*0498*/ 	.word	0x00006920


	//   ....[70]....
        /*049c*/ 	.word	0x00006930


	//   ....[71]....
        /*04a0*/ 	.word	0x00006940


	//   ....[72]....
        /*04a4*/ 	.word	0x00006950


	//   ....[73]....
        /*04a8*/ 	.word	0x00006970


	//   ....[74]....
        /*04ac*/ 	.word	0x00006980


	//   ....[75]....
        /*04b0*/ 	.word	0x000069a0


	//   ....[76]....
        /*04b4*/ 	.word	0x000069f0


	//   ....[77]....
        /*04b8*/ 	.word	0x00006a30


	//   ....[78]....
        /*04bc*/ 	.word	0x00006a50


	//   ....[79]....
        /*04c0*/ 	.word	0x00006a60


	//   ....[80]....
        /*04c4*/ 	.word	0x00006e40


	//   ....[81]....
        /*04c8*/ 	.word	0x00006e60


	//   ....[82]....
        /*04cc*/ 	.word	0x00006e80


	//   ....[83]....
        /*04d0*/ 	.word	0x00006ea0


	//   ....[84]....
        /*04d4*/ 	.word	0x00006ed0


	//   ....[85]....
        /*04d8*/ 	.word	0x00006ef0


	//   ....[86]....
        /*04dc*/ 	.word	0x00006f40


	//   ....[87]....
        /*04e0*/ 	.word	0x00006f50


	//   ....[88]....
        /*04e4*/ 	.word	0x00006f70


	//   ....[89]....
        /*04e8*/ 	.word	0x00006f90


	//   ....[90]....
        /*04ec*/ 	.word	0x00006fa0


	//   ....[91]....
        /*04f0*/ 	.word	0x00006fe0


	//   ....[92]....
        /*04f4*/ 	.word	0x00006ff0


	//   ....[93]....
        /*04f8*/ 	.word	0x00007010


	//   ....[94]....
        /*04fc*/ 	.word	0x00007d10


	//   ....[95]....
        /*0500*/ 	.word	0x00007d90


	//   ....[96]....
        /*0504*/ 	.word	0x00007ea0


	//   ....[97]....
        /*0508*/ 	.word	0x00007ef0


	//   ....[98]....
        /*050c*/ 	.word	0x00007f40


	//   ....[99]....
        /*0510*/ 	.word	0x00008060


	//   ....[100]....
        /*0514*/ 	.word	0x00008320


	//   ....[101]....
        /*0518*/ 	.word	0x00008640


	//   ....[102]....
        /*051c*/ 	.word	0x0000a9b0


	//   ....[103]....
        /*0520*/ 	.word	0x0000a9c0


	//   ....[104]....
        /*0524*/ 	.word	0x0000a9d0


	//   ....[105]....
        /*0528*/ 	.word	0x0000aa80


	//   ....[106]....
        /*052c*/ 	.word	0x0000aaa0


	//   ....[107]....
        /*0530*/ 	.word	0x0000ac60


	//   ....[108]....
        /*0534*/ 	.word	0x0000acb0


	//   ....[109]....
        /*0538*/ 	.word	0x0000acc0


	//   ....[110]....
        /*053c*/ 	.word	0x0000bbc0


	//   ....[111]....
        /*0540*/ 	.word	0x0000bbf0


	//   ....[112]....
        /*0544*/ 	.word	0x0000bc10


	//   ....[113]....
        /*0548*/ 	.word	0x0000bc30


	//   ....[114]....
        /*054c*/ 	.word	0x0000bdb0


	//   ....[115]....
        /*0550*/ 	.word	0x0000bdd0


	//   ....[116]....
        /*0554*/ 	.word	0x0000bde0


	//   ....[117]....
        /*0558*/ 	.word	0x0000bdf0


	//   ....[118]....
        /*055c*/ 	.word	0x0000be20


	//   ....[119]....
        /*0560*/ 	.word	0x0000be40


	//   ....[120]....
        /*0564*/ 	.word	0x0000be90


	//   ....[121]....
        /*0568*/ 	.word	0x0000bed0


	//   ....[122]....
        /*056c*/ 	.word	0x0000bee0


	//   ....[123]....
        /*0570*/ 	.word	0x0000bef0


	//   ....[124]....
        /*0574*/ 	.word	0x0000bfc0


	//   ....[125]....
        /*0578*/ 	.word	0x0000c000


	//   ....[126]....
        /*057c*/ 	.word	0x0000c030


	//   ....[127]....
        /*0580*/ 	.word	0x0000c050


	//   ....[128]....
        /*0584*/ 	.word	0x0000c070


	//   ....[129]....
        /*0588*/ 	.word	0x0000c090


	//   ....[130]....
        /*058c*/ 	.word	0x0000c0a0


	//   ....[131]....
        /*0590*/ 	.word	0x0000c0c0


	//   ....[132]....
        /*0594*/ 	.word	0x0000c1f0


	//   ....[133]....
        /*0598*/ 	.word	0x0000c200


	//----- nvinfo : EIATTR_EXIT_INSTR_OFFSETS
	.align		4
.L_300:
        /*059c*/ 	.byte	0x04, 0x1c
        /*059e*/ 	.short	(.L_302 - .L_301)


	//   ....[0]....
.L_301:
        /*05a0*/ 	.word	0x00000040


	//   ....[1]....
        /*05a4*/ 	.word	0x0000c230


	//   ....[2]....
        /*05a8*/ 	.word	0x0000c270


	//----- nvinfo : EIATTR_CTAIDZ_USED
	.align		4
.L_302:
        /*05ac*/ 	.byte	0x01, 0x04
	.zero		2


	//----- nvinfo : EIATTR_MAX_THREADS
	.align		4
        /*05b0*/ 	.byte	0x04, 0x05
        /*05b2*/ 	.short	(.L_304 - .L_303)
.L_303:
        /*05b4*/ 	.word	0x00000080
        /*05b8*/ 	.word	0x00000001
        /*05bc*/ 	.word	0x00000001
.L_304:


//--------------------- .nv.info._ZN7cutlass13device_kernelIN5flash19enable_sm80_to_sm89INS1_16FlashAttnFwdSm80INS1_25CollectiveMainloopFwdSm80ILi4ELi1ELb0EN4cute5tupleIJNS5_1CILi128EEENS7_ILi112EEENS7_ILi64EEEEEELi64ENS_6half_tEfNS_4arch4Sm80ELb0ELb0ELb0ELb1ELb1ELb0ELb1ELb0EEENS1_21CollectiveEpilogueFwdINS6_IJS8_SA_S9_EEENS6_IJNS7_ILi1EEESI_SI_EEESC_SE_Li128ELb1ELb1ELb0ELb0EEENS1_19SingleTileSchedulerILb1ELb0ELb1ELi128EEEEEEEEEvNT_6ParamsE --------------------------
	.section	.nv.info._ZN7cutlass13device_kernelIN5flash19enable_sm80_to_sm89INS1_16FlashAttnFwdSm80INS1_25CollectiveMainloopFwdSm80ILi4ELi1ELb0EN4cute5tupleIJNS5_1CILi128EEENS7_ILi112EEENS7_ILi64EEEEEELi64ENS_6half_tEfNS_4arch4Sm80ELb0ELb0ELb0ELb1ELb1ELb0ELb1ELb0EEENS1_21CollectiveEpilogueFwdINS6_IJS8_SA_S9_EEENS6_IJNS7_ILi1EEESI_SI_EEESC_SE_Li128ELb1ELb1ELb0ELb0EEENS1_19SingleTileSchedulerILb1ELb0ELb1ELi128EEEEEEEEEvNT_6ParamsE,"",@"SHT_CUDA_INFO"
	.sectionflags	@""
	.align	4


	//----- nvinfo : EIATTR_CUDA_API_VERSION
	.align		4
        /*0000*/ 	.byte	0x04, 0x37
        /*0002*/ 	.short	(.L_306 - .L_305)
.L_305:
        /*0004*/ 	.word	0x00000082


	//----- nvinfo : EIATTR_SW2861232_WAR
	.align		4
.L_306:
        /*0008*/ 	.byte	0x01, 0x35
	.zero		2


	//----- nvinfo : EIATTR_PARAM_CBANK
	.align		4
        /*000c*/ 	.byte	0x04, 0x0a
        /*000e*/ 	.short	(.L_308 - .L_307)
	.align		4
.L_307:
        /*0010*/ 	.word	index@(.nv.constant0._ZN7cutlass13device_kernelIN5flash19enable_sm80_to_sm89INS1_16FlashAttnFwdSm80INS1_25CollectiveMainloopFwdSm80ILi4ELi1ELb0EN4cute5tupleIJNS5_1CILi128EEENS7_ILi112EEENS7_ILi64EEEEEELi64ENS_6half_tEfNS_4arch4Sm80ELb0ELb0ELb0ELb1ELb1ELb0ELb1ELb0EEENS1_21CollectiveEpilogueFwdINS6_IJS8_SA_S9_EEENS6_IJNS7_ILi1EEESI_SI_EEESC_SE_Li128ELb1ELb1ELb0ELb0EEENS1_19SingleTileSchedulerILb1ELb0ELb1ELi128EEEEEEEEEvNT_6ParamsE)
        /*0014*/ 	.short	0x0160
        /*0016*/ 	.short	0x0418


	//----- nvinfo : EIATTR_CBANK_PARAM_SIZE
	.align		4
.L_308:
        /*0018*/ 	.byte	0x03, 0x19
        /*001a*/ 	.short	0x0418


	//----- nvinfo : EIATTR_KPARAM_INFO
	.align		4
        /*001c*/ 	.byte	0x04, 0x17
        /*001e*/ 	.short	(.L_310 - .L_309)
.L_309:
        /*0020*/ 	.word	0x00000000
        /*0024*/ 	.short	0x0000
        /*0026*/ 	.short	0x0000
        /*0028*/ 	.byte	0x00, 0xf0, 0x61, 0x10


	//----- nvinfo : EIATTR_MAXREG_COUNT
	.align		4
.L_310:
        /*002c*/ 	.byte	0x03, 0x1b
        /*002e*/ 	.short	0x00ff


	//----- nvinfo : EIATTR_NUM_BARRIERS
	.align		4
        /*0030*/ 	.byte	0x02, 0x4c
        /*0032*/ 	.byte	0x02
	.zero		1


	//----- nvinfo : EIATTR_ANNOTATIONS
	.align		4
        /*0034*/ 	.byte	0x04, 0x55
        /*0036*/ 	.short	(.L_312 - .L_311)


	//   ....[0]....
.L_311:
        /* <DEDUP_REMOVED lines=10> */


	//----- nvinfo : EIATTR_MERCURY_ISA_VERSION
	.align		4
.L_312:
        /*00c8*/ 	.byte	0x03, 0x5f
        /*00ca*/ 	.short	0x0000


	//----- nvinfo : EIATTR_COOP_GROUP_MASK_REGIDS
	.align		4
        /*00cc*/ 	.byte	0x04, 0x29
        /*00ce*/ 	.short	(.L_314 - .L_313)


	//   ....[0]....
.L_313:
        /*00d0*/ 	.word	0xffffffff


	//   ....[1]....
        /*00d4*/ 	.word	0xffffffff


	//   ....[2]....
        /*00d8*/ 	.word	0xffffffff


	//   ....[3]....
        /*00dc*/ 	.word	0xffffffff


	//   ....[4]....
        /*00e0*/ 	.word	0xffffffff


	//   ....[5]....
        /*00e4*/ 	.word	0xffffffff


	//   ....[6]....
        /*00e8*/ 	.word	0xffffffff


	//   ....[7]....
        /*00ec*/ 	.word	0xffffffff


	//   ....[8]....
        /*00f0*/ 	.word	0xffffffff


	//   ....[9]....
        /*00f4*/ 	.word	0xffffffff


	//   ....[10]....
        /*00f8*/ 	.word	0xffffffff


	//   ....[11]....
        /*00fc*/ 	.word	0xffffffff


	//   ....[12]....
        /*0100*/ 	.word	0xffffffff


	//   ....[13]....
        /*0104*/ 	.word	0xffffffff


	//   ....[14]....
        /*0108*/ 	.word	0xffffffff


	//   ....[15]....
        /*010c*/ 	.word	0xffffffff


	//   ....[16]....
        /*0110*/ 	.word	0xffffffff


	//   ....[17]....
        /*0114*/ 	.word	0xffffffff


	//   ....[18]....
        /*0118*/ 	.word	0xffffffff


	//   ....[19]....
        /*011c*/ 	.word	0xffffffff


	//   ....[20]....
        /*0120*/ 	.word	0xffffffff


	//   ....[21]....
        /*0124*/ 	.word	0xffffffff


	//   ....[22]....
        /*0128*/ 	.word	0xffffffff


	//   ....[23]....
        /*012c*/ 	.word	0xffffffff


	//   ....[24]....
        /*0130*/ 	.word	0xffffffff


	//   ....[25]....
        /*0134*/ 	.word	0xffffffff


	//   ....[26]....
        /*0138*/ 	.word	0xffffffff


	//   ....[27]....
        /*013c*/ 	.word	0xffffffff


	//   ....[28]....
        /*0140*/ 	.word	0xffffffff


	//   ....[29]....
        /*0144*/ 	.word	0xffffffff


	//   ....[30]....
        /*0148*/ 	.word	0xffffffff


	//   ....[31]....
        /*014c*/ 	.word	0xffffffff


	//   ....[32]....
        /*0150*/ 	.word	0xffffffff


	//   ....[33]....
        /*0154*/ 	.word	0xffffffff


	//   ....[34]....
        /*0158*/ 	.word	0xffffffff


	//   ....[35]....
        /*015c*/ 	.word	0xffffffff


	//   ....[36]....
        /*0160*/ 	.word	0xffffffff


	//   ....[37]....
        /*0164*/ 	.word	0xffffffff


	//   ....[38]....
        /*0168*/ 	.word	0xffffffff


	//   ....[39]....
        /*016c*/ 	.word	0xffffffff


	//   ....[40]....
        /*0170*/ 	.word	0xffffffff


	//   ....[41]....
        /*0174*/ 	.word	0xffffffff


	//   ....[42]....
        /*0178*/ 	.word	0xffffffff


	//   ....[43]....
        /*017c*/ 	.word	0xffffffff


	//   ....[44]....
        /*0180*/ 	.word	0xffffffff


	//   ....[45]....
        /*0184*/ 	.word	0xffffffff


	//   ....[46]....
        /*0188*/ 	.word	0xffffffff


	//   ....[47]....
        /*018c*/ 	.word	0xffffffff


	//   ....[48]....
        /*0190*/ 	.word	0xffffffff


	//   ....[49]....
        /*0194*/ 	.word	0xffffffff


	//   ....[50]....
        /*0198*/ 	.word	0xffffffff


	//   ....[51]....
        /*019c*/ 	.word	0xffffffff


	//   ....[52]....
        /*01a0*/ 	.word	0xffffffff


	//   ....[53]....
        /*01a4*/ 	.word	0xffffffff


	//   ....[54]....
        /*01a8*/ 	.word	0xffffffff


	//   ....[55]....
        /*01ac*/ 	.word	0xffffffff


	//   ....[56]....
        /*01b0*/ 	.word	0xffffffff


	//   ....[57]....
        /*01b4*/ 	.word	0xffffffff


	//   ....[58]....
        /*01b8*/ 	.word	0xffffffff


	//   ....[59]....
        /*01bc*/ 	.word	0xffffffff


	//   ....[60]....
        /*01c0*/ 	.word	0xffffffff


	//   ....[61]....
        /*01c4*/ 	.word	0xffffffff


	//   ....[62]....
        /*01c8*/ 	.word	0xffffffff


	//   ....[63]....
        /*01cc*/ 	.word	0xffffffff


	//   ....[64]....
        /*01d0*/ 	.word	0xffffffff


	//   ....[65]....
        /*01d4*/ 	.word	0xffffffff


	//   ....[66]....
        /*01d8*/ 	.word	0xffffffff


	//   ....[67]....
        /*01dc*/ 	.word	0xffffffff


	//   ....[68]....
        /*01e0*/ 	.word	0xffffffff


	//   ....[69]....
        /*01e4*/ 	.word	0xffffffff


	//   ....[70]....
        /*01e8*/ 	.word	0xffffffff


	//   ....[71]....
        /*01ec*/ 	.word	0xffffffff


	//   ....[72]....
        /*01f0*/ 	.word	0xffffffff


	//   ....[73]....
        /*01f4*/ 	.word	0xffffffff


	//   ....[74]....
        /*01f8*/ 	.word	0xffffffff


	//   ....[75]....
        /*01fc*/ 	.word	0xffffffff


	//   ....[76]....
        /*0200*/ 	.word	0xffffffff


	//   ....[77]....
        /*0204*/ 	.word	0xffffffff


	//   ....[78]....
        /*0208*/ 	.word	0xffffffff


	//   ....[79]....
        /*020c*/ 	.word	0xffffffff


	//   ....[80]....
        /*0210*/ 	.word	0xffffffff


	//   ....[81]....
        /*0214*/ 	.word	0xffffffff


	//   ....[82]....
        /*0218*/ 	.word	0xffffffff


	//   ....[83]....
        /*021c*/ 	.word	0xffffffff


	//   ....[84]....
        /*0220*/ 	.word	0xffffffff


	//   ....[85]....
        /*0224*/ 	.word	0xffffffff


	//   ....[86]....
        /*0228*/ 	.word	0xffffffff


	//   ....[87]....
        /*022c*/ 	.word	0xffffffff


	//   ....[88]....
        /*0230*/ 	.word	0xffffffff


	//   ....[89]....
        /*0234*/ 	.word	0xffffffff


	//   ....[90]....
        /*0238*/ 	.word	0xffffffff


	//   ....[91]....
        /*023c*/ 	.word	0xffffffff


	//   ....[92]....
        /*0240*/ 	.word	0xffffffff


	//   ....[93]....
        /*0244*/ 	.word	0xffffffff


	//   ....[94]....
        /*0248*/ 	.word	0xffffffff


	//   ....[95]....
        /*024c*/ 	.word	0xffffffff


	//   ....[96]....
        /*0250*/ 	.word	0xffffffff


	//   ....[97]....
        /*0254*/ 	.word	0xffffffff


	//   ....[98]....
        /*0258*/ 	.word	0xffffffff


	//   ....[99]....
        /*025c*/ 	.word	0xffffffff


	//   ....[100]....
        /*0260*/ 	.word	0xffffffff


	//   ....[101]....
        /*0264*/ 	.word	0xffffffff


	//   ....[102]....
        /*0268*/ 	.word	0xffffffff


	//   ....[103]....
        /*026c*/ 	.word	0xffffffff


	//   ....[104]....
        /*0270*/ 	.word	0xffffffff


	//   ....[105]....
        /*0274*/ 	.word	0xffffffff


	//   ....[106]....
        /*0278*/ 	.word	0xffffffff


	//   ....[107]....
        /*027c*/ 	.word	0xffffffff


	//   ....[108]....
        /*0280*/ 	.word	0xffffffff


	//   ....[109]....
        /*0284*/ 	.word	0xffffffff


	//   ....[110]....
        /*0288*/ 	.word	0xffffffff


	//   ....[111]....
        /*028c*/ 	.word	0xffffffff


	//   ....[112]....
        /*0290*/ 	.word	0xffffffff


	//   ....[113]....
        /*0294*/ 	.word	0xffffffff


	//   ....[114]....
        /*0298*/ 	.word	0xffffffff


	//   ....[115]....
        /*029c*/ 	.word	0xffffffff


	//   ....[116]....
        /*02a0*/ 	.word	0xffffffff


	//   ....[117]....
        /*02a4*/ 	.word	0xffffffff


	//   ....[118]....
        /*02a8*/ 	.word	0xffffffff


	//   ....[119]....
        /*02ac*/ 	.word	0xffffffff


	//   ....[120]....
        /*02b0*/ 	.word	0xffffffff


	//   ....[121]....
        /*02b4*/ 	.word	0xffffffff


	//   ....[122]....
        /*02b8*/ 	.word	0xffffffff


	//   ....[123]....
        /*02bc*/ 	.word	0xffffffff


	//   ....[124]....
        /*02c0*/ 	.word	0xffffffff


	//   ....[125]....
        /*02c4*/ 	.word	0xffffffff


	//   ....[126]....
        /*02c8*/ 	.word	0xffffffff


	//   ....[127]....
        /*02cc*/ 	.word	0xffffffff


	//   ....[128]....
        /*02d0*/ 	.word	0xffffffff


	//   ....[129]....
        /*02d4*/ 	.word	0xffffffff


	//   ....[130]....
        /*02d8*/ 	.word	0xffffffff


	//   ....[131]....
        /*02dc*/ 	.word	0xffffffff


	//   ....[132]....
        /*02e0*/ 	.word	0xffffffff


	//   ....[133]....
        /*02e4*/ 	.word	0xffffffff


	//   ....[134]....
        /*02e8*/ 	.word	0xffffffff


	//   ....[135]....
        /*02ec*/ 	.word	0xffffffff


	//   ....[136]....
        /*02f0*/ 	.word	0xffffffff


	//   ....[137]....
        /*02f4*/ 	.word	0xffffffff


	//   ....[138]....
        /*02f8*/ 	.word	0xffffffff


	//   ....[139]....
        /*02fc*/ 	.word	0xffffffff


	//   ....[140]....
        /*0300*/ 	.word	0xffffffff


	//   ....[141]....
        /*0304*/ 	.word	0xffffffff


	//   ....[142]....
        /*0308*/ 	.word	0xffffffff


	//   ....[143]....
        /*030c*/ 	.word	0xffffffff


	//   ....[144]....
        /*0310*/ 	.word	0xffffffff


	//   ....[145]....
        /*0314*/ 	.word	0xffffffff


	//   ....[146]....
        /*0318*/ 	.word	0xffffffff


	//   ....[147]....
        /*031c*/ 	.word	0xffffffff


	//   ....[148]....
        /*0320*/ 	.word	0xffffffff


	//   ....[149]....
        /*0324*/ 	.word	0xffffffff


	//   ....[150]....
        /*0328*/ 	.word	0xffffffff


	//----- nvinfo : EIATTR_COOP_GROUP_INSTR_OFFSETS
	.align		4
.L_314:
        /*032c*/ 	.byte	0x04, 0x28
        /*032e*/ 	.short	(.L_316 - .L_315)


	//   ....[0]....
.L_315:
        /*0330*/ 	.word	0x000000a0


	//   ....[1]....
        /*0334*/ 	.word	0x00001030


	//   ....[2]....
        /*0338*/ 	.word	0x00001160


	//   ....[3]....
        /*033c*/ 	.word	0x000011f0


	//   ....[4]....
        /*0340*/ 	.word	0x00001220


	//   ....[5]....
        /*0344*/ 	.word	0x000012b0


	//   ....[6]....
        /*0348*/ 	.word	0x000012e0


	//   ....[7]....
        /*034c*/ 	.word	0x00001370


	//   ....[8]....
        /*0350*/ 	.word	0x000013a0


	//   ....[9]....
        /*0354*/ 	.word	0x00001430


	//   ....[10]....
        /*0358*/ 	.word	0x00001460


	//   ....[11]....
        /*035c*/ 	.word	0x000014f0


	//   ....[12]....
        /*0360*/ 	.word	0x00001520


	//   ....[13]....
        /*0364*/ 	.word	0x000015b0


	//   ....[14]....
        /*0368*/ 	.word	0x000015e0


	//   ....[15]....
        /*036c*/ 	.word	0x00001660


	//   ....[16]....
        /*0370*/ 	.word	0x000016a0


	//   ....[17]....
        /*0374*/ 	.word	0x00001b10


	//   ....[18]....
        /*0378*/ 	.word	0x00001b20


	//   ....[19]....
        /*037c*/ 	.word	0x00001b30


	//   ....[20]....
        /*0380*/ 	.word	0x00001b40


	//   ....[21]....
        /*0384*/ 	.word	0x00001b50


	//   ....[22]....
        /*0388*/ 	.word	0x00001b60


	//   ....[23]....
        /*038c*/ 	.word	0x00001b70


	//   ....[24]....
        /*0390*/ 	.word	0x00001b90


	//   ....[25]....
        /*0394*/ 	.word	0x00001bb0


	//   ....[26]....
        /*0398*/ 	.word	0x00001be0


	//   ....[27]....
        /*039c*/ 	.word	0x00001bf0


	//   ....[28]....
        /*03a0*/ 	.word	0x00001c00


	//   ....[29]....
        /*03a4*/ 	.word	0x00001c10


	//   ....[30]....
        /*03a8*/ 	.word	0x00001c50


	//   ....[31]....
        /*03ac*/ 	.word	0x00002190


	//   ....[32]....
        /*03b0*/ 	.word	0x000021a0


	//   ....[33]....
        /*03b4*/ 	.word	0x000021c0


	//   ....[34]....
        /*03b8*/ 	.word	0x000021d0


	//   ....[35]....
        /*03bc*/ 	.word	0x000022f0


	//   ....[36]....
        /*03c0*/ 	.word	0x00002300


	//   ....[37]....
        /*03c4*/ 	.word	0x00002320


	//   ....[38]....
        /*03c8*/ 	.word	0x00002330


	//   ....[39]....
        /*03cc*/ 	.word	0x000023c0


	//   ....[40]....
        /*03d0*/ 	.word	0x000023e0


	//   ....[41]....
        /*03d4*/ 	.word	0x00002400


	//   ....[42]....
        /*03d8*/ 	.word	0x00002410


	//   ....[43]....
        /*03dc*/ 	.word	0x00002480


	//   ....[44]....
        /*03e0*/ 	.word	0x000024c0


	//   ....[45]....
        /*03e4*/ 	.word	0x00002f50


	//   ....[46]....
        /*03e8*/ 	.word	0x00002f70


	//   ....[47]....
        /*03ec*/ 	.word	0x00002f80


	//   ....[48]....
        /*03f0*/ 	.word	0x00002f90


	//   ....[49]....
        /*03f4*/ 	.word	0x00002fa0


	//   ....[50]....
        /*03f8*/ 	.word	0x00002fb0


	//   ....[51]....
        /*03fc*/ 	.word	0x00002fc0


	//   ....[52]....
        /*0400*/ 	.word	0x00002fd0


	//   ....[53]....
        /*0404*/ 	.word	0x00002ff0


	//   ....[54]....
        /*0408*/ 	.word	0x00003010


	//   ....[55]....
        /*040c*/ 	.word	0x00003040


	//   ....[56]....
        /*0410*/ 	.word	0x00003060


	//   ....[57]....
        /*0414*/ 	.word	0x00003080


	//   ....[58]....
        /*0418*/ 	.word	0x000030a0


	//   ....[59]....
        /*041c*/ 	.word	0x00004060


	//   ....[60]....
        /*0420*/ 	.word	0x00004090


	//   ....[61]....
        /*0424*/ 	.word	0x000041a0


	//   ....[62]....
        /*0428*/ 	.word	0x000041d0


	//   ....[63]....
        /*042c*/ 	.word	0x00004200


	//   ....[64]....
        /*0430*/ 	.word	0x000042b0


	//   ....[65]....
        /*0434*/ 	.word	0x00004390


	//   ....[66]....
        /*0438*/ 	.word	0x000044f0


	//   ....[67]....
        /*043c*/ 	.word	0x00006fb0


	//   ....[68]....
        /*0440*/ 	.word	0x00006fd0


	//   ....[69]....
        /*0444*/ 	.word	0x00006fe0


	//   ....[70]....
        /*0448*/ 	.word	0x00006ff0


	//   ....[71]....
        /*044c*/ 	.word	0x00007000


	//   ....[72]....
        /*0450*/ 	.word	0x00007010


	//   ....[73]....
        /*0454*/ 	.word	0x00007020


	//   ....[74]....
        /*0458*/ 	.word	0x00007040


	//   ....[75]....
        /*045c*/ 	.word	0x00007050


	//   ....[76]....
        /*0460*/ 	.word	0x00007070


	//   ....[77]....
        /*0464*/ 	.word	0x000070c0


	//   ....[78]....
        /*0468*/ 	.word	0x00007100


	//   ....[79]....
        /*046c*/ 	.word	0x00007120


	//   ....[80]....
        /*0470*/ 	.word	0x00007130


	//   ....[81]....
        /*0474*/ 	.word	0x00007530


	//   ....[82]....
        /*0478*/ 	.word	0x00007560


	//   ....[83]....
        /*047c*/ 	.word	0x00007570


	//   ....[84]....
        /*0480*/ 	.word	0x00007590


	//   ....[85]....
        /*0484*/ 	.word	0x000075b0


	//   ....[86]....
        /*0488*/ 	.word	0x000075e0


	//   ....[87]....
        /*048c*/ 	.word	0x00007600


	//   ....[88]....
        /*0490*/ 	.word	0x00007620


	//   ....[89]....
        /*0494*/ 	.word	0x00007650


	//   ....[90]....
        /*0498*/ 	.word	0x00007670


	//   ....[91]....
        /*049c*/ 	.word	0x00007690


	//   ....[92]....
        /*04a0*/ 	.word	0x000076d0


	//   ....[93]....
        /*04a4*/ 	.word	0x00007780


	//   ....[94]....
        /*04a8*/ 	.word	0x000077a0


	//   ....[95]....
        /*04ac*/ 	.word	0x000083f0


	//   ....[96]....
        /*04b0*/ 	.word	0x00008470


	//   ....[97]....
        /*04b4*/ 	.word	0x00008570


	//   ....[98]....
        /*04b8*/ 	.word	0x000085d0


	//   ....[99]....
        /*04bc*/ 	.word	0x00008600


	//   ....[100]....
        /*04c0*/ 	.word	0x00008700


	//   ....[101]....
        /*04c4*/ 	.word	0x00008980


	//   ....[102]....
        /*04c8*/ 	.word	0x00008cb0


	//   ....[103]....
        /*04cc*/ 	.word	0x0000b060


	//   ....[104]....
        /*04d0*/ 	.word	0x0000b090


	//   ....[105]....
        /*04d4*/ 	.word	0x0000b0d0


	//   ....[106]....
        /*04d8*/ 	.word	0x0000b0e0


	//   ....[107]....
        /*04dc*/ 	.word	0x0000b3b0


	//   ....[108]....
        /*04e0*/ 	.word	0x0000b3c0


	//   ....[109]....
        /*04e4*/ 	.word	0x0000b400


	//   ....[110]....
        /*04e8*/ 	.word	0x0000b420


	//   ....[111]....
        /*04ec*/ 	.word	0x0000c600


	//   ....[112]....
        /*04f0*/ 	.word	0x0000c620


	//   ....[113]....
        /*04f4*/ 	.word	0x0000c650


	//   ....[114]....
        /*04f8*/ 	.word	0x0000c690


	//   ....[115]....
        /*04fc*/ 	.word	0x0000c6d0


	//   ....[116]....
        /*0500*/ 	.word	0x0000c6f0


	//   ....[117]....
        /*0504*/ 	.word	0x0000c720


	//   ....[118]....
        /*0508*/ 	.word	0x0000c750


	//   ....[119]....
        /*050c*/ 	.word	0x0000c7a0


	//   ....[120]....
        /*0510*/ 	.word	0x0000c7b0


	//   ....[121]....
        /*0514*/ 	.word	0x0000c7d0


	//   ....[122]....
        /*0518*/ 	.word	0x0000c820


	//   ....[123]....
        /*051c*/ 	.word	0x0000c840


	//   ....[124]....
        /*0520*/ 	.word	0x0000c870


	//   ....[125]....
        /*0524*/ 	.word	0x0000c8c0


	//   ....[126]....
        /*0528*/ 	.word	0x0000c8f0


	//   ....[127]....
        /*052c*/ 	.word	0x0000c900


	//   ....[128]....
        /*0530*/ 	.word	0x0000ca00


	//   ....[129]....
        /*0534*/ 	.word	0x0000ca20


	//   ....[130]....
        /*0538*/ 	.word	0x0000ca40


	//   ....[131]....
        /*053c*/ 	.word	0x0000ca70


	//   ....[132]....
        /*0540*/ 	.word	0x0000ca90


	//   ....[133]....
        /*0544*/ 	.word	0x0000cb20


	//   ....[134]....
        /*0548*/ 	.word	0x0000cb40


	//   ....[135]....
        /*054c*/ 	.word	0x0000d3c0


	//   ....[136]....
        /*0550*/ 	.word	0x0000d3f0


	//   ....[137]....
        /*0554*/ 	.word	0x0000d420


	//   ....[138]....
        /*0558*/ 	.word	0x0000d450


	//   ....[139]....
        /*055c*/ 	.word	0x0000d480


	//   ....[140]....
        /*0560*/ 	.word	0x0000d4b0


	//   ....[141]....
        /*0564*/ 	.word	0x0000d4e0


	//   ....[142]....
        /*0568*/ 	.word	0x0000d500


	//   ....[143]....
        /*056c*/ 	.word	0x0000d530


	//   ....[144]....
        /*0570*/ 	.word	0x0000d540


	//   ....[145]....
        /*0574*/ 	.word	0x0000d550


	//   ....[146]....
        /*0578*/ 	.word	0x0000d560


	//   ....[147]....
        /*057c*/ 	.word	0x0000d570


	//   ....[148]....
        /*0580*/ 	.word	0x0000d580


	//   ....[149]....
        /*0584*/ 	.word	0x0000d5b0


	//   ....[150]....
        /*0588*/ 	.word	0x0000d5d0


	//----- nvinfo : EIATTR_EXIT_INSTR_OFFSETS
	.align		4
.L_316:
        /*058c*/ 	.byte	0x04, 0x1c
        /*058e*/ 	.short	(.L_318 - .L_317)


	//   ....[0]....
.L_317:
        /*0590*/ 	.word	0x00000450


	//   ....[1]....
        /*0594*/ 	.word	0x0000cbd0


	//   ....[2]....
        /*0598*/ 	.word	0x0000cc10


	//   ....[3]....
        /*059c*/ 	.word	0x0000d730


	//   ....[4]....
        /*05a0*/ 	.word	0x0000d770


	//----- nvinfo : EIATTR_CTAIDZ_USED
	.align		4
.L_318:
        /*05a4*/ 	.byte	0x01, 0x04
	.zero		2


	//----- nvinfo : EIATTR_MAX_THREADS
	.align		4
        /*05a8*/ 	.byte	0x04, 0x05
        /*05aa*/ 	.short	(.L_320 - .L_319)
.L_319:
        /*05ac*/ 	.word	0x00000080
        /*05b0*/ 	.word	0x00000001
        /*05b4*/ 	.word	0x00000001


	//----- nvinfo : EIATTR_CRS_STACK_SIZE
	.align		4
.L_320:
        /*05b8*/ 	.byte	0x04, 0x1e
        /*05ba*/ 	.short	(.L_322 - .L_321)
.L_321:
        /*05bc*/ 	.word	0x00000000
.L_322:


//--------------------- .nv.info._ZN7cutlass13device_kernelIN5flash19enable_sm80_to_sm89INS1_16FlashAttnFwdSm80INS1_25CollectiveMainloopFwdSm80ILi4ELi1ELb0EN4cute5tupleIJNS5_1CILi128EEENS7_ILi112EEENS7_ILi64EEEEEELi64ENS_6half_tEfNS_4arch4Sm80ELb0ELb0ELb0ELb1ELb1ELb1ELb1ELb0EEENS1_21CollectiveEpilogueFwdINS6_IJS8_SA_S9_EEENS6_IJNS7_ILi1EEESI_SI_EEESC_SE_Li128ELb1ELb1ELb0ELb0EEENS1_19SingleTileSchedulerILb1ELb0ELb1ELi128EEEEEEEEEvNT_6ParamsE --------------------------
	.section	.nv.info._ZN7cutlass13device_kernelIN5flash19enable_sm80_to_sm89INS1_16FlashAttnFwdSm80INS1_25CollectiveMainloopFwdSm80ILi4ELi1ELb0EN4cute5tupleIJNS5_1CILi128EEENS7_ILi112EEENS7_ILi64EEEEEELi64ENS_6half_tEfNS_4arch4Sm80ELb0ELb0ELb0ELb1ELb1ELb1ELb1ELb0EEENS1_21CollectiveEpilogueFwdINS6_IJS8_SA_S9_EEENS6_IJNS7_ILi1EEESI_SI_EEESC_SE_Li128ELb1ELb1ELb0ELb0EEENS1_19SingleTileSchedulerILb1ELb0ELb1ELi128EEEEEEEEEvNT_6ParamsE,"",@"SHT_CUDA_INFO"
	.sectionflags	@""
	.align	4


	//----- nvinfo : EIATTR_CUDA_API_VERSION
	.align		4
        /*0000*/ 	.byte	0x04, 0x37
        /*0002*/ 	.short	(.L_324 - .L_323)
.L_323:
        /*0004*/ 	.word	0x00000082


	//----- nvinfo : EIATTR_SW2861232_WAR
	.align		4
.L_324:
        /*0008*/ 	.byte	0x01, 0x35
	.zero		2


	//----- nvinfo : EIATTR_PARAM_CBANK
	.align		4
        /*000c*/ 	.byte	0x04, 0x0a
        /*000e*/ 	.short	(.L_326 - .L_325)
	.align		4
.L_325:
        /*0010*/ 	.word	index@(.nv.constant0._ZN7cutlass13device_kernelIN5flash19enable_sm80_to_sm89INS1_16FlashAttnFwdSm80INS1_25CollectiveMainloopFwdSm80ILi4ELi1ELb0EN4cute5tupleIJNS5_1CILi128EEENS7_ILi112EEENS7_ILi64EEEEEELi64ENS_6half_tEfNS_4arch4Sm80ELb0ELb0ELb0ELb1ELb1ELb1ELb1ELb0EEENS1_21CollectiveEpilogueFwdINS6_IJS8_SA_S9_EEENS6_IJNS7_ILi1EEESI_SI_EEESC_SE_Li128ELb1ELb1ELb0ELb0EEENS1_19SingleTileSchedulerILb1ELb0ELb1ELi128EEEEEEEEEvNT_6ParamsE)
        /*0014*/ 	.short	0x0160
        /*0016*/ 	.short	0x0418


	//----- nvinfo : EIATTR_CBANK_PARAM_SIZE
	.align		4
.L_326:
        /*0018*/ 	.byte	0x03, 0x19
        /*001a*/ 	.short	0x0418


	//----- nvinfo : EIATTR_KPARAM_INFO
	.align		4
        /*001c*/ 	.byte	0x04, 0x17
        /*001e*/ 	.short	(.L_328 - .L_327)
.L_327:
        /*0020*/ 	.word	0x00000000
        /*0024*/ 	.short	0x0000
        /*0026*/ 	.short	0x0000
        /*0028*/ 	.byte	0x00, 0xf0, 0x61, 0x10


	//----- nvinfo : EIATTR_MAXREG_COUNT
	.align		4
.L_328:
        /*002c*/ 	.byte	0x03, 0x1b
        /*002e*/ 	.short	0x00ff


	//----- nvinfo : EIATTR_NUM_BARRIERS
	.align		4
        /*0030*/ 	.byte	0x02, 0x4c
        /*0032*/ 	.byte	0x02
	.zero		1


	//----- nvinfo : EIATTR_ANNOTATIONS
	.align		4
        /*0034*/ 	.byte	0x04, 0x55
        /*0036*/ 	.short	(.L_330 - .L_329)


	//   ....[0]....
.L_329:
        /* <DEDUP_REMOVED lines=17> */


	//----- nvinfo : EIATTR_MERCURY_ISA_VERSION
	.align		4
.L_330:
        /*0138*/ 	.byte	0x03, 0x5f
        /*013a*/ 	.short	0x0000


	//----- nvinfo : EIATTR_COOP_GROUP_MASK_REGIDS
	.align		4
        /*013c*/ 	.byte	0x04, 0x29
        /*013e*/ 	.short	(.L_332 - .L_331)


	//   ....[0]....
.L_331:
        /*0140*/ 	.word	0xffffffff


	//   ....[1]....
        /*0144*/ 	.word	0xffffffff


	//   ....[2]....
        /*0148*/ 	.word	0xffffffff


	//   ....[3]....
        /*014c*/ 	.word	0xffffffff


	//   ....[4]....
        /*0150*/ 	.word	0xffffffff


	//   ....[5]....
        /*0154*/ 	.word	0xffffffff


	//   ....[6]....
        /*0158*/ 	.word	0xffffffff


	//   ....[7]....
        /*015c*/ 	.word	0xffffffff


	//   ....[8]....
        /*0160*/ 	.word	0xffffffff


	//   ....[9]....
        /*0164*/ 	.word	0xffffffff


	//   ....[10]....
        /*0168*/ 	.word	0xffffffff


	//   ....[11]....
        /*016c*/ 	.word	0xffffffff


	//   ....[12]....
        /*0170*/ 	.word	0xffffffff


	//   ....[13]....
        /*0174*/ 	.word	0xffffffff


	//   ....[14]....
        /*0178*/ 	.word	0xffffffff


	//   ....[15]....
        /*017c*/ 	.word	0xffffffff


	//   ....[16]....
        /*0180*/ 	.word	0xffffffff


	//   ....[17]....
        /*0184*/ 	.word	0xffffffff


	//   ....[18]....
        /*0188*/ 	.word	0xffffffff


	//   ....[19]....
        /*018c*/ 	.word	0xffffffff


	//   ....[20]....
        /*0190*/ 	.word	0xffffffff


	//   ....[21]....
        /*0194*/ 	.word	0xffffffff


	//   ....[22]....
        /*0198*/ 	.word	0xffffffff


	//   ....[23]....
        /*019c*/ 	.word	0xffffffff


	//   ....[24]....
        /*01a0*/ 	.word	0xffffffff


	//   ....[25]....
        /*01a4*/ 	.word	0xffffffff


	//   ....[26]....
        /*01a8*/ 	.word	0xffffffff


	//   ....[27]....
        /*01ac*/ 	.word	0xffffffff


	//   ....[28]....
        /*01b0*/ 	.word	0xffffffff


	//   ....[29]....
        /*01b4*/ 	.word	0xffffffff


	//   ....[30]....
        /*01b8*/ 	.word	0xffffffff


	//   ....[31]....
        /*01bc*/ 	.word	0xffffffff


	//   ....[32]....
        /*01c0*/ 	.word	0xffffffff


	//   ....[33]....
        /*01c4*/ 	.word	0xffffffff


	//   ....[34]....
        /*01c8*/ 	.word	0xffffffff


	//   ....[35]....
        /*01cc*/ 	.word	0xffffffff


	//   ....[36]....
        /*01d0*/ 	.word	0xffffffff


	//   ....[37]....
        /*01d4*/ 	.word	0xffffffff


	//   ....[38]....
        /*01d8*/ 	.word	0xffffffff


	//   ....[39]....
        /*01dc*/ 	.word	0xffffffff


	//   ....[40]....
        /*01e0*/ 	.word	0xffffffff


	//   ....[41]....
        /*01e4*/ 	.word	0xffffffff


	//   ....[42]....
        /*01e8*/ 	.word	0xffffffff


	//   ....[43]....
        /*01ec*/ 	.word	0xffffffff


	//   ....[44]....
        /*01f0*/ 	.word	0xffffffff


	//   ....[45]....
        /*01f4*/ 	.word	0xffffffff


	//   ....[46]....
        /*01f8*/ 	.word	0xffffffff


	//   ....[47]....
        /*01fc*/ 	.word	0xffffffff


	//   ....[48]....
        /*0200*/ 	.word	0xffffffff


	//   ....[49]....
        /*0204*/ 	.word	0xffffffff


	//   ....[50]....
        /*0208*/ 	.word	0xffffffff


	//   ....[51]....
        /*020c*/ 	.word	0xffffffff


	//   ....[52]....
        /*0210*/ 	.word	0xffffffff


	//   ....[53]....
        /*0214*/ 	.word	0xffffffff


	//   ....[54]....
        /*0218*/ 	.word	0xffffffff


	//   ....[55]....
        /*021c*/ 	.word	0xffffffff


	//   ....[56]....
        /*0220*/ 	.word	0xffffffff


	//   ....[57]....
        /*0224*/ 	.word	0xffffffff


	//   ....[58]....
        /*0228*/ 	.word	0xffffffff


	//   ....[59]....
        /*022c*/ 	.word	0xffffffff


	//   ....[60]....
        /*0230*/ 	.word	0xffffffff


	//   ....[61]....
        /*0234*/ 	.word	0xffffffff


	//   ....[62]....
        /*0238*/ 	.word	0xffffffff


	//   ....[63]....
        /*023c*/ 	.word	0xffffffff


	//   ....[64]....
        /*0240*/ 	.word	0xffffffff


	//   ....[65]....
        /*0244*/ 	.word	0xffffffff


	//   ....[66]....
        /*0248*/ 	.word	0xffffffff


	//   ....[67]....
        /*024c*/ 	.word	0xffffffff


	//   ....[68]....
        /*0250*/ 	.word	0xffffffff


	//   ....[69]....
        /*0254*/ 	.word	0xffffffff


	//   ....[70]....
        /*0258*/ 	.word	0xffffffff


	//   ....[71]....
        /*025c*/ 	.word	0xffffffff


	//   ....[72]....
        /*0260*/ 	.word	0xffffffff


	//   ....[73]....
        /*0264*/ 	.word	0xffffffff


	//   ....[74]....
        /*0268*/ 	.word	0xffffffff


	//   ....[75]....
        /*026c*/ 	.word	0xffffffff


	//   ....[76]....
        /*0270*/ 	.word	0xffffffff


	//   ....[77]....
        /*0274*/ 	.word	0xffffffff


	//   ....[78]....
        /*0278*/ 	.word	0xffffffff


	//   ....[79]....
        /*027c*/ 	.word	0xffffffff


	//   ....[80]....
        /*0280*/ 	.word	0xffffffff


	//   ....[81]....
        /*0284*/ 	.word	0xffffffff


	//   ....[82]....
        /*0288*/ 	.word	0xffffffff


	//   ....[83]....
        /*028c*/ 	.word	0xffffffff


	//   ....[84]....
        /*0290*/ 	.word	0xffffffff


	//   ....[85]....
        /*0294*/ 	.word	0xffffffff


	//   ....[86]....
        /*0298*/ 	.word	0xffffffff


	//   ....[87]....
        /*029c*/ 	.word	0xffffffff


	//   ....[88]....
        /*02a0*/ 	.word	0xffffffff


	//   ....[89]....
        /*02a4*/ 	.word	0xffffffff


	//   ....[90]....
        /*02a8*/ 	.word	0xffffffff


	//   ....[91]....
        /*02ac*/ 	.word	0xffffffff


	//   ....[92]....
        /*02b0*/ 	.word	0xffffffff


	//   ....[93]....
        /*02b4*/ 	.word	0xffffffff


	//   ....[94]....
        /*02b8*/ 	.word	0xffffffff


	//   ....[95]....
        /*02bc*/ 	.word	0xffffffff


	//   ....[96]....
        /*02c0*/ 	.word	0xffffffff


	//   ....[97]....
        /*02c4*/ 	.word	0xffffffff


	//   ....[98]....
        /*02c8*/ 	.word	0xffffffff


	//   ....[99]....
        /*02cc*/ 	.word	0xffffffff


	//   ....[100]....
        /*02d0*/ 	.word	0xffffffff


	//   ....[101]....
        /*02d4*/ 	.word	0xffffffff


	//   ....[102]....
        /*02d8*/ 	.word	0xffffffff


	//   ....[103]....
        /*02dc*/ 	.word	0xffffffff


	//   ....[104]....
        /*02e0*/ 	.word	0xffffffff


	//   ....[105]....
        /*02e4*/ 	.word	0xffffffff


	//   ....[106]....
        /*02e8*/ 	.word	0xffffffff


	//   ....[107]....
        /*02ec*/ 	.word	0xffffffff


	//   ....[108]....
        /*02f0*/ 	.word	0xffffffff


	//   ....[109]....
        /*02f4*/ 	.word	0xffffffff


	//   ....[110]....
        /*02f8*/ 	.word	0xffffffff


	//   ....[111]....
        /*02fc*/ 	.word	0xffffffff


	//   ....[112]....
        /*0300*/ 	.word	0xffffffff


	//   ....[113]....
        /*0304*/ 	.word	0xffffffff


	//   ....[114]....
        /*0308*/ 	.word	0xffffffff


	//   ....[115]....
        /*030c*/ 	.word	0xffffffff


	//   ....[116]....
        /*0310*/ 	.word	0xffffffff


	//   ....[117]....
        /*0314*/ 	.word	0xffffffff


	//   ....[118]....
        /*0318*/ 	.word	0xffffffff


	//   ....[119]....
        /*031c*/ 	.word	0xffffffff


	//   ....[120]....
        /*0320*/ 	.word	0xffffffff


	//   ....[121]....
        /*0324*/ 	.word	0xffffffff


	//   ....[122]....
        /*0328*/ 	.word	0xffffffff


	//   ....[123]....
        /*032c*/ 	.word	0xffffffff


	//   ....[124]....
        /*0330*/ 	.word	0xffffffff


	//   ....[125]....
        /*0334*/ 	.word	0xffffffff


	//   ....[126]....
        /*0338*/ 	.word	0xffffffff


	//   ....[127]....
        /*033c*/ 	.word	0xffffffff


	//   ....[128]....
        /*0340*/ 	.word	0xffffffff


	//   ....[129]....
        /*0344*/ 	.word	0xffffffff


	//   ....[130]....
        /*0348*/ 	.word	0xffffffff


	//   ....[131]....
        /*034c*/ 	.word	0xffffffff


	//   ....[132]....
        /*0350*/ 	.word	0xffffffff


	//   ....[133]....
        /*0354*/ 	.word	0xffffffff


	//   ....[134]....
        /*0358*/ 	.word	0xffffffff


	//   ....[135]....
        /*035c*/ 	.word	0xffffffff


	//   ....[136]....
        /*0360*/ 	.word	0xffffffff


	//   ....[137]....
        /*0364*/ 	.word	0xffffffff


	//   ....[138]....
        /*0368*/ 	.word	0xffffffff


	//   ....[139]....
        /*036c*/ 	.word	0xffffffff


	//   ....[140]....
        /*0370*/ 	.word	0xffffffff


	//   ....[141]....
        /*0374*/ 	.word	0xffffffff


	//   ....[142]....
        /*0378*/ 	.word	0xffffffff


	//   ....[143]....
        /*037c*/ 	.word	0xffffffff


	//   ....[144]....
        /*0380*/ 	.word	0xffffffff


	//   ....[145]....
        /*0384*/ 	.word	0xffffffff


	//   ....[146]....
        /*0388*/ 	.word	0xffffffff


	//   ....[147]....
        /*038c*/ 	.word	0xffffffff


	//   ....[148]....
        /*0390*/ 	.word	0xffffffff


	//   ....[149]....
        /*0394*/ 	.word	0xffffffff


	//   ....[150]....
        /*0398*/ 	.word	0xffffffff


	//   ....[151]....
        /*039c*/ 	.word	0xffffffff


	//   ....[152]....
        /*03a0*/ 	.word	0xffffffff


	//   ....[153]....
        /*03a4*/ 	.word	0xffffffff


	//   ....[154]....
        /*03a8*/ 	.word	0xffffffff


	//   ....[155]....
        /*03ac*/ 	.word	0xffffffff


	//   ....[156]....
        /*03b0*/ 	.word	0xffffffff


	//   ....[157]....
        /*03b4*/ 	.word	0xffffffff


	//   ....[158]....
        /*03b8*/ 	.word	0xffffffff


	//   ....[159]....
        /*03bc*/ 	.word	0xffffffff


	//   ....[160]....
        /*03c0*/ 	.word	0xffffffff


	//   ....[161]....
        /*03c4*/ 	.word	0xffffffff


	//   ....[162]....
        /*03c8*/ 	.word	0xffffffff


	//   ....[163]....
        /*03cc*/ 	.word	0xffffffff


	//   ....[164]....
        /*03d0*/ 	.word	0xffffffff


	//   ....[165]....
        /*03d4*/ 	.word	0xffffffff


	//   ....[166]....
        /*03d8*/ 	.word	0xffffffff


	//   ....[167]....
        /*03dc*/ 	.word	0xffffffff


	//   ....[168]....
        /*03e0*/ 	.word	0xffffffff


	//   ....[169]....
        /*03e4*/ 	.word	0xffffffff


	//   ....[170]....
        /*03e8*/ 	.word	0xffffffff


	//   ....[171]....
        /*03ec*/ 	.word	0xffffffff


	//   ....[172]....
        /*03f0*/ 	.word	0xffffffff


	//   ....[173]....
        /*03f4*/ 	.word	0xffffffff


	//   ....[174]....
        /*03f8*/ 	.word	0xffffffff


	//   ....[175]....
        /*03fc*/ 	.word	0xffffffff


	//   ....[176]....
        /*0400*/ 	.word	0xffffffff


	//   ....[177]....
        /*0404*/ 	.word	0xffffffff


	//   ....[178]....
        /*0408*/ 	.word	0xffffffff


	//   ....[179]....
        /*040c*/ 	.word	0xffffffff


	//   ....[180]....
        /*0410*/ 	.word	0xffffffff


	//   ....[181]....
        /*0414*/ 	.word	0xffffffff


	//   ....[182]....
        /*0418*/ 	.word	0xffffffff


	//----- nvinfo : EIATTR_COOP_GROUP_INSTR_OFFSETS
	.align		4
.L_332:
        /*041c*/ 	.byte	0x04, 0x28
        /*041e*/ 	.short	(.L_334 - .L_333)


	//   ....[0]....
.L_333:
        /*0420*/ 	.word	0x000000a0


	//   ....[1]....
        /*0424*/ 	.word	0x00002b60


	//   ....[2]....
        /*0428*/ 	.word	0x00002bb0


	//   ....[3]....
        /*042c*/ 	.word	0x000033a0


	//   ....[4]....
        /*0430*/ 	.word	0x000033c0


	//   ....[5]....
        /*0434*/ 	.word	0x00003b30


	//   ....[6]....
        /*0438*/ 	.word	0x00003b50


	//   ....[7]....
        /*043c*/ 	.word	0x000042c0


	//   ....[8]....
        /*0440*/ 	.word	0x000042d0


	//   ....[9]....
        /*0444*/ 	.word	0x00004b80


	//   ....[10]....
        /*0448*/ 	.word	0x00004bd0


	//   ....[11]....
        /*044c*/ 	.word	0x000058d0


	//   ....[12]....
        /*0450*/ 	.word	0x00005900


	//   ....[13]....
        /*0454*/ 	.word	0x00006040


	//   ....[14]....
        /*0458*/ 	.word	0x00006070


	//   ....[15]....
        /*045c*/ 	.word	0x000067b0


	//   ....[16]....
        /*0460*/ 	.word	0x000067d0


	//   ....[17]....
        /*0464*/ 	.word	0x00006f30


	//   ....[18]....
        /*0468*/ 	.word	0x00006f60


	//   ....[19]....
        /*046c*/ 	.word	0x000070a0


	//   ....[20]....
        /*0470*/ 	.word	0x000070d0


	//   ....[21]....
        /*0474*/ 	.word	0x000071c0


	//   ....[22]....
        /*0478*/ 	.word	0x000071f0


	//   ....[23]....
        /*047c*/ 	.word	0x000072e0


	//   ....[24]....
        /*0480*/ 	.word	0x00007300


	//   ....[25]....
        /*0484*/ 	.word	0x00007b60


	//   ....[26]....
        /*0488*/ 	.word	0x00007b80


	//   ....[27]....
        /*048c*/ 	.word	0x00007c70


	//   ....[28]....
        /*0490*/ 	.word	0x00007ca0


	//   ....[29]....
        /*0494*/ 	.word	0x00007d90


	//   ....[30]....
        /*0498*/ 	.word	0x00007dc0


	//   ....[31]....
        /*049c*/ 	.word	0x00007eb0


	//   ....[32]....
        /*04a0*/ 	.word	0x00007ee0


	//   ....[33]....
        /*04a4*/ 	.word	0x00008a00


	//   ....[34]....
        /*04a8*/ 	.word	0x00008a30


	//   ....[35]....
        /*04ac*/ 	.word	0x00008a60


	//   ....[36]....
        /*04b0*/ 	.word	0x00008a80


	//   ....[37]....
        /*04b4*/ 	.word	0x00008aa0


	//   ....[38]....
        /*04b8*/ 	.word	0x00008ae0


	//   ....[39]....
        /*04bc*/ 	.word	0x00008b00


	//   ....[40]....
        /*04c0*/ 	.word	0x00008b40


	//   ....[41]....
        /*04c4*/ 	.word	0x00008b80


	//   ....[42]....
        /*04c8*/ 	.word	0x00008bb0


	//   ....[43]....
        /*04cc*/ 	.word	0x00008bd0


	//   ....[44]....
        /*04d0*/ 	.word	0x00008c50


	//   ....[45]....
        /*04d4*/ 	.word	0x00008c60


	//   ....[46]....
        /*04d8*/ 	.word	0x00008ce0


	//   ....[47]....
        /*04dc*/ 	.word	0x00008d40


	//   ....[48]....
        /*04e0*/ 	.word	0x00008df0


	//   ....[49]....
        /*04e4*/ 	.word	0x000091f0


	//   ....[50]....
        /*04e8*/ 	.word	0x00009220


	//   ....[51]....
        /*04ec*/ 	.word	0x00009250


	//   ....[52]....
        /*04f0*/ 	.word	0x00009270


	//   ....[53]....
        /*04f4*/ 	.word	0x00009280


	//   ....[54]....
        /*04f8*/ 	.word	0x000092a0


	//   ....[55]....
        /*04fc*/ 	.word	0x000092b0


	//   ....[56]....
        /*0500*/ 	.word	0x000092d0


	//   ....[57]....
        /*0504*/ 	.word	0x000092e0


	//   ....[58]....
        /*0508*/ 	.word	0x00009310


	//   ....[59]....
        /*050c*/ 	.word	0x00009340


	//   ....[60]....
        /*0510*/ 	.word	0x00009370


	//   ....[61]....
        /*0514*/ 	.word	0x00009390


	//   ....[62]....
        /*0518*/ 	.word	0x000093c0


	//   ....[63]....
        /*051c*/ 	.word	0x0000d010


	//   ....[64]....
        /*0520*/ 	.word	0x0000d020


	//   ....[65]....
        /*0524*/ 	.word	0x0000d040


	//   ....[66]....
        /*0528*/ 	.word	0x0000d180


	//   ....[67]....
        /*052c*/ 	.word	0x0000d190


	//   ....[68]....
        /*0530*/ 	.word	0x0000d1b0


	//   ....[69]....
        /*0534*/ 	.word	0x0000d210


	//   ....[70]....
        /*0538*/ 	.word	0x0000d230


	//   ....[71]....
        /*053c*/ 	.word	0x0000d2e0


	//   ....[72]....
        /*0540*/ 	.word	0x0000d2f0


	//   ....[73]....
        /*0544*/ 	.word	0x0000d330


	//   ....[74]....
        /*0548*/ 	.word	0x0000d340


	//   ....[75]....
        /*054c*/ 	.word	0x0000d370


	//   ....[76]....
        /*0550*/ 	.word	0x0000d410


	//   ....[77]....
        /*0554*/ 	.word	0x0000dde0


	//   ....[78]....
        /*0558*/ 	.word	0x0000de00


	//   ....[79]....
        /*055c*/ 	.word	0x0000de10


	//   ....[80]....
        /*0560*/ 	.word	0x0000de20


	//   ....[81]....
        /*0564*/ 	.word	0x0000de30


	//   ....[82]....
        /*0568*/ 	.word	0x0000de40


	//   ....[83]....
        /*056c*/ 	.word	0x0000de50


	//   ....[84]....
        /*0570*/ 	.word	0x0000de60


	//   ....[85]....
        /*0574*/ 	.word	0x0000de80


	//   ....[86]....
        /*0578*/ 	.word	0x0000dea0


	//   ....[87]....
        /*057c*/ 	.word	0x0000dec0


	//   ....[88]....
        /*0580*/ 	.word	0x0000def0


	//   ....[89]....
        /*0584*/ 	.word	0x0000df10


	//   ....[90]....
        /*0588*/ 	.word	0x0000df30


	//   ....[91]....
        /*058c*/ 	.word	0x0000ef00


	//   ....[92]....
        /*0590*/ 	.word	0x0000ef40


	//   ....[93]....
        /*0594*/ 	.word	0x0000f050


	//   ....[94]....
        /*0598*/ 	.word	0x0000f080


	//   ....[95]....
        /*059c*/ 	.word	0x0000f0b0


	//   ....[96]....
        /*05a0*/ 	.word	0x0000f1d0


	//   ....[97]....
        /*05a4*/ 	.word	0x0000f290


	//   ....[98]....
        /*05a8*/ 	.word	0x0000f410


	//   ....[99]....
        /*05ac*/ 	.word	0x00012390


	//   ....[100]....
        /*05b0*/ 	.word	0x000123b0


	//   ....[101]....
        /*05b4*/ 	.word	0x000123c0


	//   ....[102]....
        /*05b8*/ 	.word	0x000123d0


	//   ....[103]....
        /*05bc*/ 	.word	0x000123e0


	//   ....[104]....
        /*05c0*/ 	.word	0x000123f0


	//   ....[105]....
        /*05c4*/ 	.word	0x00012400


	//   ....[106]....
        /*05c8*/ 	.word	0x00012420


	//   ....[107]....
        /*05cc*/ 	.word	0x00012430


	//   ....[108]....
        /*05d0*/ 	.word	0x00012450


	//   ....[109]....
        /*05d4*/ 	.word	0x000124a0


	//   ....[110]....
        /*05d8*/ 	.word	0x000124e0


	//   ....[111]....
        /*05dc*/ 	.word	0x00012500


	//   ....[112]....
        /*05e0*/ 	.word	0x00012510


	//   ....[113]....
        /*05e4*/ 	.word	0x00012910


	//   ....[114]....
        /*05e8*/ 	.word	0x00012940


	//   ....[115]....
        /*05ec*/ 	.word	0x00012950


	//   ....[116]....
        /*05f0*/ 	.word	0x00012970


	//   ....[117]....
        /*05f4*/ 	.word	0x00012990


	//   ....[118]....
        /*05f8*/ 	.word	0x000129c0


	//   ....[119]....
        /*05fc*/ 	.word	0x000129e0


	//   ....[120]....
        /*0600*/ 	.word	0x00012a00


	//   ....[121]....
        /*0604*/ 	.word	0x00012a30


	//   ....[122]....
        /*0608*/ 	.word	0x00012a50


	//   ....[123]....
        /*060c*/ 	.word	0x00012a70


	//   ....[124]....
        /*0610*/ 	.word	0x00012ab0


	//   ....[125]....
        /*0614*/ 	.word	0x00012b60


	//   ....[126]....
        /*0618*/ 	.word	0x00012b80


	//   ....[127]....
        /*061c*/ 	.word	0x000137d0


	//   ....[128]....
        /*0620*/ 	.word	0x00013850


	//   ....[129]....
        /*0624*/ 	.word	0x00013950


	//   ....[130]....
        /*0628*/ 	.word	0x000139b0


	//   ....[131]....
        /*062c*/ 	.word	0x000139e0


	//   ....[132]....
        /*0630*/ 	.word	0x00013ae0


	//   ....[133]....
        /*0634*/ 	.word	0x00013d60


	//   ....[134]....
        /*0638*/ 	.word	0x00014090


	//   ....[135]....
        /*063c*/ 	.word	0x00016440


	//   ....[136]....
        /*0640*/ 	.word	0x00016470


	//   ....[137]....
        /*0644*/ 	.word	0x000164b0


	//   ....[138]....
        /*0648*/ 	.word	0x000164c0


	//   ....[139]....
        /*064c*/ 	.word	0x00016790


	//   ....[140]....
        /*0650*/ 	.word	0x000167a0


	//   ....[141]....
        /*0654*/ 	.word	0x000167e0


	//   ....[142]....
        /*0658*/ 	.word	0x00016800


	//   ....[143]....
        /*065c*/ 	.word	0x000179e0


	//   ....[144]....
        /*0660*/ 	.word	0x00017a00


	//   ....[145]....
        /*0664*/ 	.word	0x00017a30


	//   ....[146]....
        /*0668*/ 	.word	0x00017a60


	//   ....[147]....
        /*066c*/ 	.word	0x00017aa0


	//   ....[148]....
        /*0670*/ 	.word	0x00017ad0


	//   ....[149]....
        /*0674*/ 	.word	0x00017b10


	//   ....[150]....
        /*0678*/ 	.word	0x00017b30


	//   ....[151]....
        /*067c*/ 	.word	0x00017b80


	//   ....[152]....
        /*0680*/ 	.word	0x00017b90


	//   ....[153]....
        /*0684*/ 	.word	0x00017ba0


	//   ....[154]....
        /*0688*/ 	.word	0x00017bc0


	//   ....[155]....
        /*068c*/ 	.word	0x00017c10


	//   ....[156]....
        /*0690*/ 	.word	0x00017c30


	//   ....[157]....
        /*0694*/ 	.word	0x00017c60


	//   ....[158]....
        /*0698*/ 	.word	0x00017ca0


	//   ....[159]....
        /*069c*/ 	.word	0x00017cf0


	//   ....[160]....
        /*06a0*/ 	.word	0x00017db0


	//   ....[161]....
        /*06a4*/ 	.word	0x00017dd0


	//   ....[162]....
        /*06a8*/ 	.word	0x00017e20


	//   ....[163]....
        /*06ac*/ 	.word	0x00017e40


	//   ....[164]....
        /*06b0*/ 	.word	0x00017e70


	//   ....[165]....
        /*06b4*/ 	.word	0x00017ea0


	//   ....[166]....
        /*06b8*/ 	.word	0x00017f40


	//   ....[167]....
        /*06bc*/ 	.word	0x000187d0


	//   ....[168]....
        /*06c0*/ 	.word	0x00018800


	//   ....[169]....
        /*06c4*/ 	.word	0x00018830


	//   ....[170]....
        /*06c8*/ 	.word	0x00018860


	//   ....[171]....
        /*06cc*/ 	.word	0x00018890


	//   ....[172]....
        /*06d0*/ 	.word	0x000188c0


	//   ....[173]....
        /*06d4*/ 	.word	0x000188f0


	//   ....[174]....
        /*06d8*/ 	.word	0x00018910


	//   ....[175]....
        /*06dc*/ 	.word	0x00018930


	//   ....[176]....
        /*06e0*/ 	.word	0x00018950


	//   ....[177]....
        /*06e4*/ 	.word	0x00018960


	//   ....[178]....
        /*06e8*/ 	.word	0x00018970


	//   ....[179]....
        /*06ec*/ 	.word	0x00018980


	//   ....[180]....
        /*06f0*/ 	.word	0x00018990


	//   ....[181]....
        /*06f4*/ 	.word	0x000189a0


	//   ....[182]....
        /*06f8*/ 	.word	0x000189d0


	//----- nvinfo : EIATTR_EXIT_INSTR_OFFSETS
	.align		4
.L_334:
        /*06fc*/ 	.byte	0x04, 0x1c
        /*06fe*/ 	.short	(.L_336 - .L_335)


	//   ....[0]....
.L_335:
        /*0700*/ 	.word	0x00000450


	//   ....[1]....
        /*0704*/ 	.word	0x00017fe0


	//   ....[2]....
        /*0708*/ 	.word	0x00018020


	//   ....[3]....
        /*070c*/ 	.word	0x00018b60


	//   ....[4]....
        /*0710*/ 	.word	0x00018ba0


	//----- nvinfo : EIATTR_CTAIDZ_USED
	.align		4
.L_336:
        /*0714*/ 	.byte	0x01, 0x04
	.zero		2


	//----- nvinfo : EIATTR_MAX_THREADS
	.align		4
        /*0718*/ 	.byte	0x04, 0x05
        /*071a*/ 	.short	(.L_338 - .L_337)
.L_337:
        /*071c*/ 	.word	0x00000080
        /*0720*/ 	.word	0x00000001
        /*0724*/ 	.word	0x00000001


	//----- nvinfo : EIATTR_CRS_STACK_SIZE
	.align		4
.L_338:
        /*0728*/ 	.byte	0x04, 0x1e
        /*072a*/ 	.short	(.L_340 - .L_339)
.L_339:
        /*072c*/ 	.word	0x00000000
.L_340:


//--------------------- .nv.info._ZN7cutlass13device_kernelIN5flash19enable_sm80_to_sm89INS1_16FlashAttnFwdSm80INS1_25CollectiveMainloopFwdSm80ILi4ELi1ELb0EN4cute5tupleIJNS5_1CILi128EEENS7_ILi96EEENS7_ILi64EEEEEELi64ENS_6half_tEfNS_4arch4Sm80ELb0ELb1ELb0ELb0ELb1ELb0ELb1ELb0EEENS1_21CollectiveEpilogueFwdINS6_IJS8_SA_S9_EEENS6_IJNS7_ILi1EEESI_SI_EEESC_SE_Li128ELb0ELb1ELb0ELb0EEENS1_19SingleTileSchedulerILb0ELb0ELb1ELi128EEEEEEEEEvNT_6ParamsE --------------------------
	.section	.nv.info._ZN7cutlass13device_kernelIN5flash19enable_sm80_to_sm89INS1_16FlashAttnFwdSm80INS1_25CollectiveMainloopFwdSm80ILi4ELi1ELb0EN4cute5tupleIJNS5_1CILi128EEENS7_ILi96EEENS7_ILi64EEEEEELi64ENS_6half_tEfNS_4arch4Sm80ELb0ELb1ELb0ELb0ELb1ELb0ELb1ELb0EEENS1_21CollectiveEpilogueFwdINS6_IJS8_SA_S9_EEENS6_IJNS7_ILi1EEESI_SI_EEESC_SE_Li128ELb0ELb1ELb0ELb0EEENS1_19SingleTileSchedulerILb0ELb0ELb1ELi128EEEEEEEEEvNT_6ParamsE,"",@"SHT_CUDA_INFO"
	.sectionflags	@""
	.align	4


	//----- nvinfo : EIATTR_CUDA_API_VERSION
	.align		4
        /*0000*/ 	.byte	0x04, 0x37
        /*0002*/ 	.short	(.L_342 - .L_341)
.L_341:
        /*0004*/ 	.word	0x00000082


	//----- nvinfo : EIATTR_SW2861232_WAR
	.align		4
.L_342:
        /*0008*/ 	.byte	0x01, 0x35
	.zero		2


	//----- nvinfo : EIATTR_PARAM_CBANK
	.align		4
        /*000c*/ 	.byte	0x04, 0x0a
        /*000e*/ 	.short	(.L_344 - .L_343)
	.align		4
.L_343:
        /*0010*/ 	.word	index@(.nv.constant0._ZN7cutlass13device_kernelIN5flash19enable_sm80_to_sm89INS1_16FlashAttnFwdSm80INS1_25CollectiveMainloopFwdSm80ILi4ELi1ELb0EN4cute5tupleIJNS5_1CILi128EEENS7_ILi96EEENS7_ILi64EEEEEELi64ENS_6half_tEfNS_4arch4Sm80ELb0ELb1ELb0ELb0ELb1ELb0ELb1ELb0EEENS1_21CollectiveEpilogueFwdINS6_IJS8_SA_S9_EEENS6_IJNS7_ILi1EEESI_SI_EEESC_SE_Li128ELb0ELb1ELb0ELb0EEENS1_19SingleTileSchedulerILb0ELb0ELb1ELi128EEEEEEEEEvNT_6ParamsE)
        /*0014*/ 	.short	0x0160
        /*0016*/ 	.short	0x0418


	//----- nvinfo : EIATTR_CBANK_PARAM_SIZE
	.align		4
.L_344:
        /*0018*/ 	.byte	0x03, 0x19
        /*001a*/ 	.short	0x0418


	//----- nvinfo : EIATTR_KPARAM_INFO
	.align		4
        /*001c*/ 	.byte	0x04, 0x17
        /*001e*/ 	.short	(.L_346 - .L_345)
.L_345:
        /*0020*/ 	.word	0x00000000
        /*0024*/ 	.short	0x0000
        /*0026*/ 	.short	0x0000
        /*0028*/ 	.byte	0x00, 0xf0, 0x61, 0x10


	//----- nvinfo : EIATTR_MAXREG_COUNT
	.align		4
.L_346:
        /*002c*/ 	.byte	0x03, 0x1b
        /*002e*/ 	.short	0x00ff


	//----- nvinfo : EIATTR_NUM_BARRIERS
	.align		4
        /*0030*/ 	.byte	0x02, 0x4c
        /*0032*/ 	.byte	0x02
	.zero		1


	//----- nvinfo : EIATTR_ANNOTATIONS
	.align		4
        /*0034*/ 	.byte	0x04, 0x55
        /*0036*/ 	.short	(.L_348 - .L_347)


	//   ....[0]....
.L_347:
        /*0038*/ 	.word	0x00000001
        /*003c*/ 	.byte	0xf0, 0x97, 0x00, 0x00, 0x01, 0x00, 0x00, 0x00, 0x00, 0xa5, 0x00, 0x00, 0x01, 0x00, 0x00, 0x00
        /*004c*/ 	.byte	0x90, 0x29, 0x01, 0x00, 0x01, 0x00, 0x00, 0x00, 0xb0, 0x3e, 0x01, 0x00


	//----- nvinfo : EIATTR_MERCURY_ISA_VERSION
	.align		4
.L_348:
        /*0058*/ 	.byte	0x03, 0x5f
        /*005a*/ 	.short	0x0000


	//----- nvinfo : EIATTR_COOP_GROUP_MASK_REGIDS
	.align		4
        /*005c*/ 	.byte	0x04, 0x29
        /*005e*/ 	.short	(.L_350 - .L_349)


	//   ....[0]....
.L_349:
        /*0060*/ 	.word	0xffffffff


	//   ....[1]....
        /*0064*/ 	.word	0xffffffff


	//   ....[2]....
        /*0068*/ 	.word	0xffffffff


	//   ....[3]....
        /*006c*/ 	.word	0xffffffff


	//   ....[4]....
        /*0070*/ 	.word	0xffffffff


	//   ....[5]....
        /*0074*/ 	.word	0xffffffff


	//   ....[6]....
        /*0078*/ 	.word	0xffffffff


	//   ....[7]....
        /*007c*/ 	.word	0xffffffff


	//   ....[8]....
        /*0080*/ 	.word	0xffffffff


	//   ....[9]....
        /*0084*/ 	.word	0xffffffff


	//   ....[10]....
        /*0088*/ 	.word	0xffffffff


	//   ....[11]....
        /*008c*/ 	.word	0xffffffff


	//   ....[12]....
        /*0090*/ 	.word	0xffffffff


	//   ....[13]....
        /*0094*/ 	.word	0xffffffff


	//   ....[14]....
        /*0098*/ 	.word	0xffffffff


	//   ....[15]....
        /*009c*/ 	.word	0xffffffff


	//   ....[16]....
        /*00a0*/ 	.word	0xffffffff


	//   ....[17]....
        /*00a4*/ 	.word	0xffffffff


	//   ....[18]....
        /*00a8*/ 	.word	0xffffffff


	//   ....[19]....
        /*00ac*/ 	.word	0xffffffff


	//   ....[20]....
        /*00b0*/ 	.word	0xffffffff


	//   ....[21]....
        /*00b4*/ 	.word	0xffffffff


	//   ....[22]....
        /*00b8*/ 	.word	0xffffffff


	//   ....[23]....
        /*00bc*/ 	.word	0xffffffff


	//   ....[24]....
        /*00c0*/ 	.word	0xffffffff


	//   ....[25]....
        /*00c4*/ 	.word	0xffffffff


	//   ....[26]....
        /*00c8*/ 	.word	0xffffffff


	//   ....[27]....
        /*00cc*/ 	.word	0xffffffff


	//   ....[28]....
        /*00d0*/ 	.word	0xffffffff


	//   ....[29]....
        /*00d4*/ 	.word	0xffffffff


	//   ....[30]....
        /*00d8*/ 	.word	0xffffffff


	//   ....[31]....
        /*00dc*/ 	.word	0xffffffff


	//   ....[32]....
        /*00e0*/ 	.word	0xffffffff


	//   ....[33]....
        /*00e4*/ 	.word	0xffffffff


	//   ....[34]....
        /*00e8*/ 	.word	0xffffffff


	//   ....[35]....
        /*00ec*/ 	.word	0xffffffff


	//   ....[36]....
        /*00f0*/ 	.word	0xffffffff


	//   ....[37]....
        /*00f4*/ 	.word	0xffffffff


	//   ....[38]....
        /*00f8*/ 	.word	0xffffffff


	//   ....[39]....
        /*00fc*/ 	.word	0xffffffff


	//   ....[40]....
        /*0100*/ 	.word	0xffffffff


	//   ....[41]....
        /*0104*/ 	.word	0xffffffff


	//   ....[42]....
        /*0108*/ 	.word	0xffffffff


	//   ....[43]....
        /*010c*/ 	.word	0xffffffff


	//   ....[44]....
        /*0110*/ 	.word	0xffffffff


	//   ....[45]....
        /*0114*/ 	.word	0xffffffff


	//   ....[46]....
        /*0118*/ 	.word	0xffffffff


	//   ....[47]....
        /*011c*/ 	.word	0xffffffff


	//   ....[48]....
        /*0120*/ 	.word	0xffffffff


	//   ....[49]....
        /*0124*/ 	.word	0xffffffff


	//   ....[50]....
        /*0128*/ 	.word	0xffffffff


	//   ....[51]....
        /*012c*/ 	.word	0xffffffff


	//   ....[52]....
        /*0130*/ 	.word	0xffffffff


	//   ....[53]....
        /*0134*/ 	.word	0xffffffff


	//   ....[54]....
        /*0138*/ 	.word	0xffffffff


	//   ....[55]....
        /*013c*/ 	.word	0xffffffff


	//   ....[56]....
        /*0140*/ 	.word	0xffffffff


	//   ....[57]....
        /*0144*/ 	.word	0xffffffff


	//   ....[58]....
        /*0148*/ 	.word	0xffffffff


	//   ....[59]....
        /*014c*/ 	.word	0xffffffff


	//   ....[60]....
        /*0150*/ 	.word	0xffffffff


	//   ....[61]....
        /*0154*/ 	.word	0xffffffff


	//   ....[62]....
        /*0158*/ 	.word	0xffffffff


	//   ....[63]....
        /*015c*/ 	.word	0xffffffff


	//   ....[64]....
        /*0160*/ 	.word	0xffffffff


	//   ....[65]....
        /*0164*/ 	.word	0xffffffff


	//   ....[66]....
        /*0168*/ 	.word	0xffffffff


	//   ....[67]....
        /*016c*/ 	.word	0xffffffff


	//   ....[68]....
        /*0170*/ 	.word	0xffffffff


	//   ....[69]....
        /*0174*/ 	.word	0xffffffff


	//   ....[70]....
        /*0178*/ 	.word	0xffffffff


	//   ....[71]....
        /*017c*/ 	.word	0xffffffff


	//   ....[72]....
        /*0180*/ 	.word	0xffffffff


	//   ....[73]....
        /*0184*/ 	.word	0xffffffff


	//   ....[74]....
        /*0188*/ 	.word	0xffffffff


	//   ....[75]....
        /*018c*/ 	.word	0xffffffff


	//   ....[76]....
        /*0190*/ 	.word	0xffffffff


	//   ....[77]....
        /*0194*/ 	.word	0xffffffff


	//   ....[78]....
        /*0198*/ 	.word	0xffffffff


	//   ....[79]....
        /*019c*/ 	.word	0xffffffff


	//   ....[80]....
        /*01a0*/ 	.word	0xffffffff


	//   ....[81]....
        /*01a4*/ 	.word	0xffffffff


	//   ....[82]....
        /*01a8*/ 	.word	0xffffffff


	//   ....[83]....
        /*01ac*/ 	.word	0xffffffff


	//   ....[84]....
        /*01b0*/ 	.word	0xffffffff


	//   ....[85]....
        /*01b4*/ 	.word	0xffffffff


	//   ....[86]....
        /*01b8*/ 	.word	0xffffffff


	//   ....[87]....
        /*01bc*/ 	.word	0xffffffff


	//   ....[88]....
        /*01c0*/ 	.word	0xffffffff


	//   ....[89]....
        /*01c4*/ 	.word	0xffffffff


	//   ....[90]....
        /*01c8*/ 	.word	0xffffffff


	//   ....[91]....
        /*01cc*/ 	.word	0xffffffff


	//   ....[92]....
        /*01d0*/ 	.word	0xffffffff


	//   ....[93]....
        /*01d4*/ 	.word	0xffffffff


	//   ....[94]....
        /*01d8*/ 	.word	0xffffffff


	//   ....[95]....
        /*01dc*/ 	.word	0xffffffff


	//   ....[96]....
        /*01e0*/ 	.word	0xffffffff


	//   ....[97]....
        /*01e4*/ 	.word	0xffffffff


	//   ....[98]....
        /*01e8*/ 	.word	0xffffffff


	//   ....[99]....
        /*01ec*/ 	.word	0xffffffff


	//   ....[100]....
        /*01f0*/ 	.word	0xffffffff


	//   ....[101]....
        /*01f4*/ 	.word	0xffffffff


	//   ....[102]....
        /*01f8*/ 	.word	0xffffffff


	//   ....[103]....
        /*01fc*/ 	.word	0xffffffff


	//   ....[104]....
        /*0200*/ 	.word	0xffffffff


	//   ....[105]....
        /*0204*/ 	.word	0xffffffff


	//   ....[106]....
        /*0208*/ 	.word	0xffffffff


	//   ....[107]....
        /*020c*/ 	.word	0xffffffff


	//   ....[108]....
        /*0210*/ 	.word	0xffffffff


	//   ....[109]....
        /*0214*/ 	.word	0xffffffff


	//   ....[110]....
        /*0218*/ 	.word	0xffffffff


	//   ....[111]....
        /*021c*/ 	.word	0xffffffff


	//   ....[112]....
        /*0220*/ 	.word	0xffffffff


	//   ....[113]....
        /*0224*/ 	.word	0xffffffff


	//   ....[114]....
        /*0228*/ 	.word	0xffffffff


	//   ....[115]....
        /*022c*/ 	.word	0xffffffff


	//   ....[116]....
        /*0230*/ 	.word	0xffffffff


	//   ....[117]....
        /*0234*/ 	.word	0xffffffff


	//   ....[118]....
        /*0238*/ 	.word	0xffffffff


	//   ....[119]....
        /*023c*/ 	.word	0xffffffff


	//   ....[120]....
        /*0240*/ 	.word	0xffffffff


	//   ....[121]....
        /*0244*/ 	.word	0xffffffff


	//   ....[122]....
        /*0248*/ 	.word	0xffffffff


	//   ....[123]....
        /*024c*/ 	.word	0xffffffff


	//   ....[124]....
        /*0250*/ 	.word	0xffffffff


	//   ....[125]....
        /*0254*/ 	.word	0xffffffff


	//   ....[126]....
        /*0258*/ 	.word	0xffffffff


	//   ....[127]....
        /*025c*/ 	.word	0xffffffff


	//   ....[128]....
        /*0260*/ 	.word	0xffffffff


	//   ....[129]....
        /*0264*/ 	.word	0xffffffff


	//   ....[130]....
        /*0268*/ 	.word	0xffffffff


	//   ....[131]....
        /*026c*/ 	.word	0xffffffff


	//   ....[132]....
        /*0270*/ 	.word	0xffffffff


	//   ....[133]....
        /*0274*/ 	.word	0xffffffff


	//   ....[134]....
        /*0278*/ 	.word	0xffffffff


	//   ....[135]....
        /*027c*/ 	.word	0xffffffff


	//   ....[136]....
        /*0280*/ 	.word	0xffffffff


	//   ....[137]....
        /*0284*/ 	.word	0xffffffff


	//   ....[138]....
        /*0288*/ 	.word	0xffffffff


	//   ....[139]....
        /*028c*/ 	.word	0xffffffff


	//   ....[140]....
        /*0290*/ 	.word	0xffffffff


	//   ....[141]....
        /*0294*/ 	.word	0xffffffff


	//   ....[142]....
        /*0298*/ 	.word	0xffffffff


	//   ....[143]....
        /*029c*/ 	.word	0xffffffff


	//   ....[144]....
        /*02a0*/ 	.word	0xffffffff


	//   ....[145]....
        /*02a4*/ 	.word	0xffffffff


	//   ....[146]....
        /*02a8*/ 	.word	0xffffffff


	//   ....[147]....
        /*02ac*/ 	.word	0xffffffff


	//   ....[148]....
        /*02b0*/ 	.word	0xffffffff


	//   ....[149]....
        /*02b4*/ 	.word	0xffffffff


	//   ....[150]....
        /*02b8*/ 	.word	0xffffffff


	//   ....[151]....
        /*02bc*/ 	.word	0xffffffff


	//   ....[152]....
        /*02c0*/ 	.word	0xffffffff


	//   ....[153]....
        /*02c4*/ 	.word	0xffffffff


	//   ....[154]....
        /*02c8*/ 	.word	0xffffffff


	//   ....[155]....
        /*02cc*/ 	.word	0xffffffff


	//   ....[156]....
        /*02d0*/ 	.word	0xffffffff


	//   ....[157]....
        /*02d4*/ 	.word	0xffffffff


	//   ....[158]....
        /*02d8*/ 	.word	0xffffffff


	//   ....[159]....
        /*02dc*/ 	.word	0xffffffff


	//   ....[160]....
        /*02e0*/ 	.word	0xffffffff


	//   ....[161]....
        /*02e4*/ 	.word	0xffffffff


	//   ....[162]....
        /*02e8*/ 	.word	0xffffffff


	//   ....[163]....
        /*02ec*/ 	.word	0xffffffff


	//   ....[164]....
        /*02f0*/ 	.word	0xffffffff


	//   ....[165]....
        /*02f4*/ 	.word	0xffffffff


	//   ....[166]....
        /*02f8*/ 	.word	0xffffffff


	//   ....[167]....
        /*02fc*/ 	.word	0xffffffff


	//   ....[168]....
        /*0300*/ 	.word	0xffffffff


	//   ....[169]....
        /*0304*/ 	.word	0xffffffff


	//   ....[170]....
        /*0308*/ 	.word	0xffffffff


	//   ....[171]....
        /*030c*/ 	.word	0xffffffff


	//   ....[172]....
        /*0310*/ 	.word	0xffffffff


	//   ....[173]....
        /*0314*/ 	.word	0xffffffff


	//   ....[174]....
        /*0318*/ 	.word	0xffffffff


	//   ....[175]....
        /*031c*/ 	.word	0xffffffff


	//   ....[176]....
        /*0320*/ 	.word	0xffffffff


	//   ....[177]....
        /*0324*/ 	.word	0xffffffff


	//   ....[178]....
        /*0328*/ 	.word	0xffffffff


	//   ....[179]....
        /*032c*/ 	.word	0xffffffff


	//   ....[180]....
        /*0330*/ 	.word	0xffffffff


	//   ....[181]....
        /*0334*/ 	.word	0xffffffff


	//   ....[182]....
        /*0338*/ 	.word	0xffffffff


	//   ....[183]....
        /*033c*/ 	.word	0xffffffff


	//   ....[184]....
        /*0340*/ 	.word	0xffffffff


	//   ....[185]....
        /*0344*/ 	.word	0xffffffff


	//   ....[186]....
        /*0348*/ 	.word	0xffffffff


	//   ....[187]....
        /*034c*/ 	.word	0xffffffff


	//   ....[188]....
        /*0350*/ 	.word	0xffffffff


	//   ....[189]....
        /*0354*/ 	.word	0xffffffff


	//   ....[190]....
        /*0358*/ 	.word	0xffffffff


	//   ....[191]....
        /*035c*/ 	.word	0xffffffff


	//   ....[192]....
        /*0360*/ 	.word	0xffffffff


	//   ....[193]....
        /*0364*/ 	.word	0xffffffff


	//   ....[194]....
        /*0368*/ 	.word	0xffffffff


	//   ....[195]....
        /*036c*/ 	.word	0xffffffff


	//   ....[196]....
        /*0370*/ 	.word	0xffffffff


	//   ....[197]....
        /*0374*/ 	.word	0xffffffff


	//   ....[198]....
        /*0378*/ 	.word	0xffffffff


	//   ....[199]....
        /*037c*/ 	.word	0xffffffff


	//   ....[200]....
        /*0380*/ 	.word	0xffffffff


	//   ....[201]....
        /*0384*/ 	.word	0xffffffff


	//   ....[202]....
        /*0388*/ 	.word	0xffffffff


	//   ....[203]....
        /*038c*/ 	.word	0xffffffff


	//   ....[204]....
        /*0390*/ 	.word	0xffffffff


	//   ....[205]....
        /*0394*/ 	.word	0xffffffff


	//   ....[206]....
        /*0398*/ 	.word	0xffffffff


	//   ....[207]....
        /*039c*/ 	.word	0xffffffff


	//   ....[208]....
        /*03a0*/ 	.word	0xffffffff


	//   ....[209]....
        /*03a4*/ 	.word	0xffffffff


	//   ....[210]....
        /*03a8*/ 	.word	0xffffffff


	//   ....[211]....
        /*03ac*/ 	.word	0xffffffff


	//   ....[212]....
        /*03b0*/ 	.word	0xffffffff


	//   ....[213]....
        /*03b4*/ 	.word	0xffffffff


	//   ....[214]....
        /*03b8*/ 	.word	0xffffffff


	//   ....[215]....
        /*03bc*/ 	.word	0xffffffff


	//----- nvinfo : EIATTR_COOP_GROUP_INSTR_OFFSETS
	.align		4
.L_350:
        /*03c0*/ 	.byte	0x04, 0x28
        /*03c2*/ 	.short	(.L_352 - .L_351)


	//   ....[0]....
.L_351:
        /*03c4*/ 	.word	0x00000de0


	//   ....[1]....
        /*03c8*/ 	.word	0x00000e10


	//   ....[2]....
        /*03cc*/ 	.word	0x00000e40


	//   ....[3]....
        /*03d0*/ 	.word	0x00000e90


	//   ....[4]....
        /*03d4*/ 	.word	0x00000eb0


	//   ....[5]....
        /*03d8*/ 	.word	0x00000ed0


	//   ....[6]....
        /*03dc*/ 	.word	0x00000f00


	//   ....[7]....
        /*03e0*/ 	.word	0x00000f10


	//   ....[8]....
        /*03e4*/ 	.word	0x00000f40


	//   ....[9]....
        /*03e8*/ 	.word	0x00000f90


	//   ....[10]....
        /*03ec*/ 	.word	0x00000fc0


	//   ....[11]....
        /*03f0*/ 	.word	0x00000fe0


	//   ....[12]....
        /*03f4*/ 	.word	0x00001050


	//   ....[13]....
        /*03f8*/ 	.word	0x00001070


	//   ....[14]....
        /*03fc*/ 	.word	0x00001080


	//   ....[15]....
        /*0400*/ 	.word	0x00001090


	//   ....[16]....
        /*0404*/ 	.word	0x00001620


	//   ....[17]....
        /*0408*/ 	.word	0x00001650


	//   ....[18]....
        /*040c*/ 	.word	0x00001660


	//   ....[19]....
        /*0410*/ 	.word	0x00001670


	//   ....[20]....
        /*0414*/ 	.word	0x00001680


	//   ....[21]....
        /*0418*/ 	.word	0x00001690


	//   ....[22]....
        /*041c*/ 	.word	0x000016b0


	//   ....[23]....
        /*0420*/ 	.word	0x000016e0


	//   ....[24]....
        /*0424*/ 	.word	0x000017d0


	//   ....[25]....
        /*0428*/ 	.word	0x000017e0


	//   ....[26]....
        /*042c*/ 	.word	0x000017f0


	//   ....[27]....
        /*0430*/ 	.word	0x00001800


	//   ....[28]....
        /*0434*/ 	.word	0x00001aa0


	//   ....[29]....
        /*0438*/ 	.word	0x00001ac0


	//   ....[30]....
        /*043c*/ 	.word	0x00001b00


	//   ....[31]....
        /*0440*/ 	.word	0x00001b20


	//   ....[32]....
        /*0444*/ 	.word	0x00001b50


	//   ....[33]....
        /*0448*/ 	.word	0x00001b90


	//   ....[34]....
        /*044c*/ 	.word	0x00001bc0


	//   ....[35]....
        /*0450*/ 	.word	0x00001cb0


	//   ....[36]....
        /*0454*/ 	.word	0x00001cf0


	//   ....[37]....
        /*0458*/ 	.word	0x00001d00


	//   ....[38]....
        /*045c*/ 	.word	0x00001d10


	//   ....[39]....
        /*0460*/ 	.word	0x00001d20


	//   ....[40]....
        /*0464*/ 	.word	0x00002860


	//   ....[41]....
        /*0468*/ 	.word	0x00002870


	//   ....[42]....
        /*046c*/ 	.word	0x00002880


	//   ....[43]....
        /*0470*/ 	.word	0x00002890


	//   ....[44]....
        /*0474*/ 	.word	0x000028a0


	//   ....[45]....
        /*0478*/ 	.word	0x000028b0


	//   ....[46]....
        /*047c*/ 	.word	0x000028c0


	//   ....[47]....
        /*0480*/ 	.word	0x000028e0


	//   ....[48]....
        /*0484*/ 	.word	0x00002900


	//   ....[49]....
        /*0488*/ 	.word	0x00002910


	//   ....[50]....
        /*048c*/ 	.word	0x00002920


	//   ....[51]....
        /*0490*/ 	.word	0x00002930


	//   ....[52]....
        /*0494*/ 	.word	0x00002c80


	//   ....[53]....
        /*0498*/ 	.word	0x00002e80


	//   ....[54]....
        /*049c*/ 	.word	0x00003040


	//   ....[55]....
        /*04a0*/ 	.word	0x00004840


	//   ....[56]....
        /*04a4*/ 	.word	0x00005140


	//   ....[57]....
        /*04a8*/ 	.word	0x00005180


	//   ....[58]....
        /*04ac*/ 	.word	0x000052a0


	//   ....[59]....
        /*04b0*/ 	.word	0x00005350


	//   ....[60]....
        /*04b4*/ 	.word	0x00005ee0


	//   ....[61]....
        /*04b8*/ 	.word	0x00006080


	//   ....[62]....
        /*04bc*/ 	.word	0x000060f0


	//   ....[63]....
        /*04c0*/ 	.word	0x00006210


	//   ....[64]....
        /*04c4*/ 	.word	0x00007dd0


	//   ....[65]....
        /*04c8*/ 	.word	0x00007de0


	//   ....[66]....
        /*04cc*/ 	.word	0x00007df0


	//   ....[67]....
        /*04d0*/ 	.word	0x00007e00


	//   ....[68]....
        /*04d4*/ 	.word	0x00007e10


	//   ....[69]....
        /*04d8*/ 	.word	0x00007e20


	//   ....[70]....
        /*04dc*/ 	.word	0x00007e30


	//   ....[71]....
        /*04e0*/ 	.word	0x00007e40


	//   ....[72]....
        /*04e4*/ 	.word	0x00007e50


	//   ....[73]....
        /*04e8*/ 	.word	0x00007e60


	//   ....[74]....
        /*04ec*/ 	.word	0x00007e70


	//   ....[75]....
        /*04f0*/ 	.word	0x00007e80


	//   ....[76]....
        /*04f4*/ 	.word	0x000088c0


	//   ....[77]....
        /*04f8*/ 	.word	0x000088d0


	//   ....[78]....
        /*04fc*/ 	.word	0x000088e0


	//   ....[79]....
        /*0500*/ 	.word	0x000088f0


	//   ....[80]....
        /*0504*/ 	.word	0x00008900


	//   ....[81]....
        /*0508*/ 	.word	0x00008910


	//   ....[82]....
        /*050c*/ 	.word	0x00008920


	//   ....[83]....
        /*0510*/ 	.word	0x00008940


	//   ....[84]....
        /*0514*/ 	.word	0x00008960


	//   ....[85]....
        /*0518*/ 	.word	0x00008990


	//   ....[86]....
        /*051c*/ 	.word	0x000089b0


	//   ....[87]....
        /*0520*/ 	.word	0x000089d0


	//   ....[88]....
        /*0524*/ 	.word	0x00008b40


	//   ....[89]....
        /*0528*/ 	.word	0x00008d70


	//   ....[90]....
        /*052c*/ 	.word	0x00008f60


	//   ....[91]....
        /*0530*/ 	.word	0x00009ed0


	//   ....[92]....
        /*0534*/ 	.word	0x0000aef0


	//   ....[93]....
        /*0538*/ 	.word	0x0000aff0


	//   ....[94]....
        /*053c*/ 	.word	0x0000b050


	//   ....[95]....
        /*0540*/ 	.word	0x0000b190


	//   ....[96]....
        /*0544*/ 	.word	0x0000b210


	//   ....[97]....
        /*0548*/ 	.word	0x0000b350


	//   ....[98]....
        /*054c*/ 	.word	0x0000b4e0


	//   ....[99]....
        /*0550*/ 	.word	0x0000b650


	//   ....[100]....
        /*0554*/ 	.word	0x0000ddc0


	//   ....[101]....
        /*0558*/ 	.word	0x0000ddd0


	//   ....[102]....
        /*055c*/ 	.word	0x0000dde0


	//   ....[103]....
        /*0560*/ 	.word	0x0000ddf0


	//   ....[104]....
        /*0564*/ 	.word	0x0000de00


	//   ....[105]....
        /*0568*/ 	.word	0x0000de10


	//   ....[106]....
        /*056c*/ 	.word	0x0000de20


	//   ....[107]....
        /*0570*/ 	.word	0x0000de30


	//   ....[108]....
        /*0574*/ 	.word	0x0000de40


	//   ....[109]....
        /*0578*/ 	.word	0x0000de50


	//   ....[110]....
        /*057c*/ 	.word	0x0000de60


	//   ....[111]....
        /*0580*/ 	.word	0x0000de70


	//   ....[112]....
        /*0584*/ 	.word	0x0000e8b0


	//   ....[113]....
        /*0588*/ 	.word	0x0000e8c0


	//   ....[114]....
        /*058c*/ 	.word	0x0000e8d0


	//   ....[115]....
        /*0590*/ 	.word	0x0000e8e0


	//   ....[116]....
        /*0594*/ 	.word	0x0000e8f0


	//   ....[117]....
        /*0598*/ 	.word	0x0000e900


	//   ....[118]....
        /*059c*/ 	.word	0x0000e910


	//   ....[119]....
        /*05a0*/ 	.word	0x0000e930


	//   ....[120]....
        /*05a4*/ 	.word	0x0000e950


	//   ....[121]....
        /*05a8*/ 	.word	0x0000e980


	//   ....[122]....
        /*05ac*/ 	.word	0x0000e9a0


	//   ....[123]....
        /*05b0*/ 	.word	0x0000e9c0


	//   ....[124]....
        /*05b4*/ 	.word	0x0000f040


	//   ....[125]....
        /*05b8*/ 	.word	0x0000f080


	//   ....[126]....
        /*05bc*/ 	.word	0x0000f090


	//   ....[127]....
        /*05c0*/ 	.word	0x0000f0d0


	//   ....[128]....
        /*05c4*/ 	.word	0x0000f100


	//   ....[129]....
        /*05c8*/ 	.word	0x0000f130


	//   ....[130]....
        /*05cc*/ 	.word	0x0000f220


	//   ....[131]....
        /*05d0*/ 	.word	0x0000f370


	//   ....[132]....
        /*05d4*/ 	.word	0x00011640


	//   ....[133]....
        /*05d8*/ 	.word	0x00011660


	//   ....[134]....
        /*05dc*/ 	.word	0x00011670


	//   ....[135]....
        /*05e0*/ 	.word	0x00011690


	//   ....[136]....
        /*05e4*/ 	.word	0x000116b0


	//   ....[137]....
        /*05e8*/ 	.word	0x000116e0


	//   ....[138]....
        /*05ec*/ 	.word	0x00011720


	//   ....[139]....
        /*05f0*/ 	.word	0x00011740


	//   ....[140]....
        /*05f4*/ 	.word	0x00011780


	//   ....[141]....
        /*05f8*/ 	.word	0x000117a0


	//   ....[142]....
        /*05fc*/ 	.word	0x000117b0


	//   ....[143]....
        /*0600*/ 	.word	0x000117d0


	//   ....[144]....
        /*0604*/ 	.word	0x00012160


	//   ....[145]....
        /*0608*/ 	.word	0x00012170


	//   ....[146]....
        /*060c*/ 	.word	0x00012180


	//   ....[147]....
        /*0610*/ 	.word	0x00012190


	//   ....[148]....
        /*0614*/ 	.word	0x000121a0


	//   ....[149]....
        /*0618*/ 	.word	0x000121b0


	//   ....[150]....
        /*061c*/ 	.word	0x000121c0


	//   ....[151]....
        /*0620*/ 	.word	0x000121e0


	//   ....[152]....
        /*0624*/ 	.word	0x00012200


	//   ....[153]....
        /*0628*/ 	.word	0x00012230


	//   ....[154]....
        /*062c*/ 	.word	0x00012250


	//   ....[155]....
        /*0630*/ 	.word	0x00012270


	//   ....[156]....
        /*0634*/ 	.word	0x000123f0


	//   ....[157]....
        /*0638*/ 	.word	0x00012600


	//   ....[158]....
        /*063c*/ 	.word	0x000128d0


	//   ....[159]....
        /*0640*/ 	.word	0x00013270


	//   ....[160]....
        /*0644*/ 	.word	0x000147c0


	//   ....[161]....
        /*0648*/ 	.word	0x000148d0


	//   ....[162]....
        /*064c*/ 	.word	0x00014a60


	//   ....[163]....
        /*0650*/ 	.word	0x00014a80


	//   ....[164]....
        /*0654*/ 	.word	0x00014aa0


	//   ....[165]....
        /*0658*/ 	.word	0x00014bb0


	//   ....[166]....
        /*065c*/ 	.word	0x00014ed0


	//   ....[167]....
        /*0660*/ 	.word	0x00015020


	//   ....[168]....
        /*0664*/ 	.word	0x00016ed0


	//   ....[169]....
        /*0668*/ 	.word	0x00016f10


	//   ....[170]....
        /*066c*/ 	.word	0x00016f40


	//   ....[171]....
        /*0670*/ 	.word	0x00016f60


	//   ....[172]....
        /*0674*/ 	.word	0x00016f90


	//   ....[173]....
        /*0678*/ 	.word	0x00016fb0


	//   ....[174]....
        /*067c*/ 	.word	0x00016fd0


	//   ....[175]....
        /*0680*/ 	.word	0x00016fe0


	//   ....[176]....
        /*0684*/ 	.word	0x000180d0


	//   ....[177]....
        /*0688*/ 	.word	0x00018100


	//   ....[178]....
        /*068c*/ 	.word	0x00018130


	//   ....[179]....
        /*0690*/ 	.word	0x00018150


	//   ....[180]....
        /*0694*/ 	.word	0x00018170


	//   ....[181]....
        /*0698*/ 	.word	0x00018230


	//   ....[182]....
        /*069c*/ 	.word	0x00018240


	//   ....[183]....
        /*06a0*/ 	.word	0x00018250


	//   ....[184]....
        /*06a4*/ 	.word	0x00018260


	//   ....[185]....
        /*06a8*/ 	.word	0x00018280


	//   ....[186]....
        /*06ac*/ 	.word	0x000183c0


	//   ....[187]....
        /*06b0*/ 	.word	0x000183e0


	//   ....[188]....
        /*06b4*/ 	.word	0x000183f0


	//   ....[189]....
        /*06b8*/ 	.word	0x00018400


	//   ....[190]....
        /*06bc*/ 	.word	0x00018420


	//   ....[191]....
        /*06c0*/ 	.word	0x000184f0


	//   ....[192]....
        /*06c4*/ 	.word	0x00018600


	//   ....[193]....
        /*06c8*/ 	.word	0x00018620


	//   ....[194]....
        /*06cc*/ 	.word	0x00018640


	//   ....[195]....
        /*06d0*/ 	.word	0x00018670


	//   ....[196]....
        /*06d4*/ 	.word	0x00018680


	//   ....[197]....
        /*06d8*/ 	.word	0x00018690


	//   ....[198]....
        /*06dc*/ 	.word	0x00018740


	//   ....[199]....
        /*06e0*/ 	.word	0x00018750


	//   ....[200]....
        /*06e4*/ 	.word	0x00018db0


	//   ....[201]....
        /*06e8*/ 	.word	0x00018de0


	//   ....[202]....
        /*06ec*/ 	.word	0x00018e10


	//   ....[203]....
        /*06f0*/ 	.word	0x00018e30


	//   ....[204]....
        /*06f4*/ 	.word	0x00018e40


	//   ....[205]....
        /*06f8*/ 	.word	0x00018e50


	//   ....[206]....
        /*06fc*/ 	.word	0x00018e70


	//   ....[207]....
        /*0700*/ 	.word	0x00018e90


	//   ....[208]....
        /*0704*/ 	.word	0x00018ef0


	//   ....[209]....
        /*0708*/ 	.word	0x00018f20


	//   ....[210]....
        /*070c*/ 	.word	0x00018f50


	//   ....[211]....
        /*0710*/ 	.word	0x00018f70


	//   ....[212]....
        /*0714*/ 	.word	0x00018f90


	//   ....[213]....
        /*0718*/ 	.word	0x00018fb0


	//   ....[214]....
        /*071c*/ 	.word	0x00019040


	//   ....[215]....
        /*0720*/ 	.word	0x000190a0


	//----- nvinfo : EIATTR_EXIT_INSTR_OFFSETS
	.align		4
.L_352:
        /*0724*/ 	.byte	0x04, 0x1c
        /*0726*/ 	.short	(.L_354 - .L_353)


	//   ....[0]....
.L_353:
        /*0728*/ 	.word	0x00000040


	//   ....[1]....
        /*072c*/ 	.word	0x000187c0


	//   ....[2]....
        /*0730*/ 	.word	0x00018800


	//   ....[3]....
        /*0734*/ 	.word	0x000190c0


	//   ....[4]....
        /*0738*/ 	.word	0x00019100


	//----- nvinfo : EIATTR_CTAIDZ_USED
	.align		4
.L_354:
        /*073c*/ 	.byte	0x01, 0x04
	.zero		2


	//----- nvinfo : EIATTR_MAX_THREADS
	.align		4
        /*0740*/ 	.byte	0x04, 0x05
        /*0742*/ 	.short	(.L_356 - .L_355)
.L_355:
        /*0744*/ 	.word	0x00000080
        /*0748*/ 	.word	0x00000001
        /*074c*/ 	.word	0x00000001


	//----- nvinfo : EIATTR_CRS_STACK_SIZE
	.align		4
.L_356:
        /*0750*/ 	.byte	0x04, 0x1e
        /*0752*/ 	.short	(.L_358 - .L_357)
.L_357:
        /*0754*/ 	.word	0x00000000
.L_358:


//--------------------- .nv.info._ZN7cutlass13device_kernelIN5flash19enable_sm80_to_sm89INS1_16FlashAttnFwdSm80INS1_25CollectiveMainloopFwdSm80ILi4ELi1ELb0EN4cute5tupleIJNS5_1CILi128EEENS7_ILi96EEENS7_ILi64EEEEEELi64ENS_6half_tEfNS_4arch4Sm80ELb0ELb1ELb0ELb1ELb1ELb0ELb1ELb0EEENS1_21CollectiveEpilogueFwdINS6_IJS8_SA_S9_EEENS6_IJNS7_ILi1EEESI_SI_EEESC_SE_Li128ELb1ELb1ELb0ELb0EEENS1_19SingleTileSchedulerILb1ELb0ELb1ELi128EEEEEEEEEvNT_6ParamsE --------------------------
	.section	.nv.info._ZN7cutlass13device_kernelIN5flash19enable_sm80_to_sm89INS1_16FlashAttnFwdSm80INS1_25CollectiveMainloopFwdSm80ILi4ELi1ELb0EN4cute5tupleIJNS5_1CILi128EEENS7_ILi96EEENS7_ILi64EEEEEELi64ENS_6half_tEfNS_4arch4Sm80ELb0ELb1ELb0ELb1ELb1ELb0ELb1ELb0EEENS1_21CollectiveEpilogueFwdINS6_IJS8_SA_S9_EEENS6_IJNS7_ILi1EEESI_SI_EEESC_SE_Li128ELb1ELb1ELb0ELb0EEENS1_19SingleTileSchedulerILb1ELb0ELb1ELi128EEEEEEEEEvNT_6ParamsE,"",@"SHT_CUDA_INFO"
	.sectionflags	@""
	.align	4


	//----- nvinfo : EIATTR_CUDA_API_VERSION
	.align		4
        /*0000*/ 	.byte	0x04, 0x37
        /*0002*/ 	.short	(.L_360 - .L_359)
.L_359:
        /*0004*/ 	.word	0x00000082


	//----- nvinfo : EIATTR_SW2861232_WAR
	.align		4
.L_360:
        /*0008*/ 	.byte	0x01, 0x35
	.zero		2


	//----- nvinfo : EIATTR_PARAM_CBANK
	.align		4
        /*000c*/ 	.byte	0x04, 0x0a
        /*000e*/ 	.short	(.L_362 - .L_361)
	.align		4
.L_361:
        /*0010*/ 	.word	index@(.nv.constant0._ZN7cutlass13device_kernelIN5flash19enable_sm80_to_sm89INS1_16FlashAttnFwdSm80INS1_25CollectiveMainloopFwdSm80ILi4ELi1ELb0EN4cute5tupleIJNS5_1CILi128EEENS7_ILi96EEENS7_ILi64EEEEEELi64ENS_6half_tEfNS_4arch4Sm80ELb0ELb1ELb0ELb1ELb1ELb0ELb1ELb0EEENS1_21CollectiveEpilogueFwdINS6_IJS8_SA_S9_EEENS6_IJNS7_ILi1EEESI_SI_EEESC_SE_Li128ELb1ELb1ELb0ELb0EEENS1_19SingleTileSchedulerILb1ELb0ELb1ELi128EEEEEEEEEvNT_6ParamsE)
        /*0014*/ 	.short	0x0160
        /*0016*/ 	.short	0x0418


	//----- nvinfo : EIATTR_CBANK_PARAM_SIZE
	.align		4
.L_362:
        /*0018*/ 	.byte	0x03, 0x19
        /*001a*/ 	.short	0x0418


	//----- nvinfo : EIATTR_KPARAM_INFO
	.align		4
        /*001c*/ 	.byte	0x04, 0x17
        /*001e*/ 	.short	(.L_364 - .L_363)
.L_363:
        /*0020*/ 	.word	0x00000000
        /*0024*/ 	.short	0x0000
        /*0026*/ 	.short	0x0000
        /*0028*/ 	.byte	0x00, 0xf0, 0x61, 0x10


	//----- nvinfo : EIATTR_MAXREG_COUNT
	.align		4
.L_364:
        /*002c*/ 	.byte	0x03, 0x1b
        /*002e*/ 	.short	0x00ff


	//----- nvinfo : EIATTR_NUM_BARRIERS
	.align		4
        /*0030*/ 	.byte	0x02, 0x4c
        /*0032*/ 	.byte	0x02
	.zero		1


	//----- nvinfo : EIATTR_MERCURY_ISA_VERSION
	.align		4
        /*0034*/ 	.byte	0x03, 0x5f
        /*0036*/ 	.short	0x0000


	//----- nvinfo : EIATTR_COOP_GROUP_MASK_REGIDS
	.align		4
        /*0038*/ 	.byte	0x04, 0x29
        /*003a*/ 	.short	(.L_366 - .L_365)


	//   ....[0]....
.L_365:
        /*003c*/ 	.word	0xffffffff


	//   ....[1]....
        /*0040*/ 	.word	0xffffffff


	//   ....[2]....
        /*0044*/ 	.word	0xffffffff


	//   ....[3]....
        /*0048*/ 	.word	0xffffffff


	//   ....[4]....
        /*004c*/ 	.word	0xffffffff


	//   ....[5]....
        /*0050*/ 	.word	0xffffffff


	//   ....[6]....
        /*0054*/ 	.word	0xffffffff


	//   ....[7]....
        /*0058*/ 	.word	0xffffffff


	//   ....[8]....
        /*005c*/ 	.word	0xffffffff


	//   ....[9]....
        /*0060*/ 	.word	0xffffffff


	//   ....[10]....
        /*0064*/ 	.word	0xffffffff


	//   ....[11]....
        /*0068*/ 	.word	0xffffffff


	//   ....[12]....
        /*006c*/ 	.word	0xffffffff


	//   ....[13]....
        /*0070*/ 	.word	0xffffffff


	//   ....[14]....
        /*0074*/ 	.word	0xffffffff


	//   ....[15]....
        /*0078*/ 	.word	0xffffffff


	//   ....[16]....
        /*007c*/ 	.word	0xffffffff


	//   ....[17]....
        /*0080*/ 	.word	0xffffffff


	//   ....[18]....
        /*0084*/ 	.word	0xffffffff


	//   ....[19]....
        /*0088*/ 	.word	0xffffffff


	//   ....[20]....
        /*008c*/ 	.word	0xffffffff


	//   ....[21]....
        /*0090*/ 	.word	0xffffffff


	//   ....[22]....
        /*0094*/ 	.word	0xffffffff


	//   ....[23]....
        /*0098*/ 	.word	0xffffffff


	//   ....[24]....
        /*009c*/ 	.word	0xffffffff


	//   ....[25]....
        /*00a0*/ 	.word	0xffffffff


	//   ....[26]....
        /*00a4*/ 	.word	0xffffffff


	//   ....[27]....
        /*00a8*/ 	.word	0xffffffff


	//   ....[28]....
        /*00ac*/ 	.word	0xffffffff


	//   ....[29]....
        /*00b0*/ 	.word	0xffffffff


	//   ....[30]....
        /*00b4*/ 	.word	0xffffffff


	//   ....[31]....
        /*00b8*/ 	.word	0xffffffff


	//   ....[32]....
        /*00bc*/ 	.word	0xffffffff


	//   ....[33]....
        /*00c0*/ 	.word	0xffffffff


	//   ....[34]....
        /*00c4*/ 	.word	0xffffffff


	//   ....[35]....
        /*00c8*/ 	.word	0xffffffff


	//   ....[36]....
        /*00cc*/ 	.word	0xffffffff


	//   ....[37]....
        /*00d0*/ 	.word	0xffffffff


	//   ....[38]....
        /*00d4*/ 	.word	0xffffffff


	//   ....[39]....
        /*00d8*/ 	.word	0xffffffff


	//   ....[40]....
        /*00dc*/ 	.word	0xffffffff


	//   ....[41]....
        /*00e0*/ 	.word	0xffffffff


	//   ....[42]....
        /*00e4*/ 	.word	0xffffffff


	//   ....[43]....
        /*00e8*/ 	.word	0xffffffff


	//   ....[44]....
        /*00ec*/ 	.word	0xffffffff


	//   ....[45]....
        /*00f0*/ 	.word	0xffffffff


	//   ....[46]....
        /*00f4*/ 	.word	0xffffffff


	//   ....[47]....
        /*00f8*/ 	.word	0xffffffff


	//   ....[48]....
        /*00fc*/ 	.word	0xffffffff


	//   ....[49]....
        /*0100*/ 	.word	0xffffffff


	//   ....[50]....
        /*0104*/ 	.word	0xffffffff


	//   ....[51]....
        /*0108*/ 	.word	0xffffffff


	//   ....[52]....
        /*010c*/ 	.word	0xffffffff


	//   ....[53]....
        /*0110*/ 	.word	0xffffffff


	//   ....[54]....
        /*0114*/ 	.word	0xffffffff


	//   ....[55]....
        /*0118*/ 	.word	0xffffffff


	//   ....[56]....
        /*011c*/ 	.word	0xffffffff


	//   ....[57]....
        /*0120*/ 	.word	0xffffffff


	//   ....[58]....
        /*0124*/ 	.word	0xffffffff


	//   ....[59]....
        /*0128*/ 	.word	0xffffffff


	//   ....[60]....
        /*012c*/ 	.word	0xffffffff


	//   ....[61]....
        /*0130*/ 	.word	0xffffffff


	//   ....[62]....
        /*0134*/ 	.word	0xffffffff


	//   ....[63]....
        /*0138*/ 	.word	0xffffffff


	//   ....[64]....
        /*013c*/ 	.word	0xffffffff


	//   ....[65]....
        /*0140*/ 	.word	0xffffffff


	//   ....[66]....
        /*0144*/ 	.word	0xffffffff


	//   ....[67]....
        /*0148*/ 	.word	0xffffffff


	//   ....[68]....
        /*014c*/ 	.word	0xffffffff


	//   ....[69]....
        /*0150*/ 	.word	0xffffffff


	//   ....[70]....
        /*0154*/ 	.word	0xffffffff


	//   ....[71]....
        /*0158*/ 	.word	0xffffffff


	//   ....[72]....
        /*015c*/ 	.word	0xffffffff


	//   ....[73]....
        /*0160*/ 	.word	0xffffffff


	//   ....[74]....
        /*0164*/ 	.word	0xffffffff


	//   ....[75]....
        /*0168*/ 	.word	0xffffffff


	//   ....[76]....
        /*016c*/ 	.word	0xffffffff


	//   ....[77]....
        /*0170*/ 	.word	0xffffffff


	//   ....[78]....
        /*0174*/ 	.word	0xffffffff


	//   ....[79]....
        /*0178*/ 	.word	0xffffffff


	//   ....[80]....
        /*017c*/ 	.word	0xffffffff


	//   ....[81]....
        /*0180*/ 	.word	0xffffffff


	//   ....[82]....
        /*0184*/ 	.word	0xffffffff


	//   ....[83]....
        /*0188*/ 	.word	0xffffffff


	//   ....[84]....
        /*018c*/ 	.word	0xffffffff


	//   ....[85]....
        /*0190*/ 	.word	0xffffffff


	//   ....[86]....
        /*0194*/ 	.word	0xffffffff


	//   ....[87]....
        /*0198*/ 	.word	0xffffffff


	//   ....[88]....
        /*019c*/ 	.word	0xffffffff


	//   ....[89]....
        /*01a0*/ 	.word	0xffffffff


	//   ....[90]....
        /*01a4*/ 	.word	0xffffffff


	//   ....[91]....
        /*01a8*/ 	.word	0xffffffff


	//   ....[92]....
        /*01ac*/ 	.word	0xffffffff


	//   ....[93]....
        /*01b0*/ 	.word	0xffffffff


	//   ....[94]....
        /*01b4*/ 	.word	0xffffffff


	//   ....[95]....
        /*01b8*/ 	.word	0xffffffff


	//   ....[96]....
        /*01bc*/ 	.word	0xffffffff


	//   ....[97]....
        /*01c0*/ 	.word	0xffffffff


	//   ....[98]....
        /*01c4*/ 	.word	0xffffffff


	//   ....[99]....
        /*01c8*/ 	.word	0xffffffff


	//   ....[100]....
        /*01cc*/ 	.word	0xffffffff


	//   ....[101]....
        /*01d0*/ 	.word	0xffffffff


	//   ....[102]....
        /*01d4*/ 	.word	0xffffffff


	//   ....[103]....
        /*01d8*/ 	.word	0xffffffff


	//   ....[104]....
        /*01dc*/ 	.word	0xffffffff


	//   ....[105]....
        /*01e0*/ 	.word	0xffffffff


	//   ....[106]....
        /*01e4*/ 	.word	0xffffffff


	//   ....[107]....
        /*01e8*/ 	.word	0xffffffff


	//   ....[108]....
        /*01ec*/ 	.word	0xffffffff


	//   ....[109]....
        /*01f0*/ 	.word	0xffffffff


	//   ....[110]....
        /*01f4*/ 	.word	0xffffffff


	//   ....[111]....
        /*01f8*/ 	.word	0xffffffff


	//   ....[112]....
        /*01fc*/ 	.word	0xffffffff


	//   ....[113]....
        /*0200*/ 	.word	0xffffffff


	//   ....[114]....
        /*0204*/ 	.word	0xffffffff


	//   ....[115]....
        /*0208*/ 	.word	0xffffffff


	//   ....[116]....
        /*020c*/ 	.word	0xffffffff


	//   ....[117]....
        /*0210*/ 	.word	0xffffffff


	//   ....[118]....
        /*0214*/ 	.word	0xffffffff


	//   ....[119]....
        /*0218*/ 	.word	0xffffffff


	//   ....[120]....
        /*021c*/ 	.word	0xffffffff


	//   ....[121]....
        /*0220*/ 	.word	0xffffffff


	//   ....[122]....
        /*0224*/ 	.word	0xffffffff


	//   ....[123]....
        /*0228*/ 	.word	0xffffffff


	//   ....[124]....
        /*022c*/ 	.word	0xffffffff


	//   ....[125]....
        /*0230*/ 	.word	0xffffffff


	//   ....[126]....
        /*0234*/ 	.word	0xffffffff


	//   ....[127]....
        /*0238*/ 	.word	0xffffffff


	//   ....[128]....
        /*023c*/ 	.word	0xffffffff


	//   ....[129]....
        /*0240*/ 	.word	0xffffffff


	//   ....[130]....
        /*0244*/ 	.word	0xffffffff


	//   ....[131]....
        /*0248*/ 	.word	0xffffffff


	//   ....[132]....
        /*024c*/ 	.word	0xffffffff


	//   ....[133]....
        /*0250*/ 	.word	0xffffffff


	//   ....[134]....
        /*0254*/ 	.word	0xffffffff


	//   ....[135]....
        /*0258*/ 	.word	0xffffffff


	//   ....[136]....
        /*025c*/ 	.word	0xffffffff


	//   ....[137]....
        /*0260*/ 	.word	0xffffffff


	//   ....[138]....
        /*0264*/ 	.word	0xffffffff


	//   ....[139]....
        /*0268*/ 	.word	0xffffffff


	//   ....[140]....
        /*026c*/ 	.word	0xffffffff


	//   ....[141]....
        /*0270*/ 	.word	0xffffffff


	//   ....[142]....
        /*0274*/ 	.word	0xffffffff


	//   ....[143]....
        /*0278*/ 	.word	0xffffffff


	//   ....[144]....
        /*027c*/ 	.word	0xffffffff


	//   ....[145]....
        /*0280*/ 	.word	0xffffffff


	//   ....[146]....
        /*0284*/ 	.word	0xffffffff


	//   ....[147]....
        /*0288*/ 	.word	0xffffffff


	//   ....[148]....
        /*028c*/ 	.word	0xffffffff


	//   ....[149]....
        /*0290*/ 	.word	0xffffffff


	//   ....[150]....
        /*0294*/ 	.word	0xffffffff


	//   ....[151]....
        /*0298*/ 	.word	0xffffffff


	//   ....[152]....
        /*029c*/ 	.word	0xffffffff


	//   ....[153]....
        /*02a0*/ 	.word	0xffffffff


	//   ....[154]....
        /*02a4*/ 	.word	0xffffffff


	//   ....[155]....
        /*02a8*/ 	.word	0xffffffff


	//   ....[156]....
        /*02ac*/ 	.word	0xffffffff


	//   ....[157]....
        /*02b0*/ 	.word	0xffffffff


	//   ....[158]....
        /*02b4*/ 	.word	0xffffffff


	//   ....[159]....
        /*02b8*/ 	.word	0xffffffff


	//   ....[160]....
        /*02bc*/ 	.word	0xffffffff


	//   ....[161]....
        /*02c0*/ 	.word	0xffffffff


	//   ....[162]....
        /*02c4*/ 	.word	0xffffffff


	//   ....[163]....
        /*02c8*/ 	.word	0xffffffff


	//   ....[164]....
        /*02cc*/ 	.word	0xffffffff


	//   ....[165]....
        /*02d0*/ 	.word	0xffffffff


	//   ....[166]....
        /*02d4*/ 	.word	0xffffffff


	//   ....[167]....
        /*02d8*/ 	.word	0xffffffff


	//   ....[168]....
        /*02dc*/ 	.word	0xffffffff


	//   ....[169]....
        /*02e0*/ 	.word	0xffffffff


	//   ....[170]....
        /*02e4*/ 	.word	0xffffffff


	//   ....[171]....
        /*02e8*/ 	.word	0xffffffff


	//   ....[172]....
        /*02ec*/ 	.word	0xffffffff


	//   ....[173]....
        /*02f0*/ 	.word	0xffffffff


	//   ....[174]....
        /*02f4*/ 	.word	0xffffffff


	//   ....[175]....
        /*02f8*/ 	.word	0xffffffff


	//   ....[176]....
        /*02fc*/ 	.word	0xffffffff


	//   ....[177]....
        /*0300*/ 	.word	0xffffffff


	//   ....[178]....
        /*0304*/ 	.word	0xffffffff


	//   ....[179]....
        /*0308*/ 	.word	0xffffffff


	//   ....[180]....
        /*030c*/ 	.word	0xffffffff


	//   ....[181]....
        /*0310*/ 	.word	0xffffffff


	//   ....[182]....
        /*0314*/ 	.word	0xffffffff


	//   ....[183]....
        /*0318*/ 	.word	0xffffffff


	//   ....[184]....
        /*031c*/ 	.word	0xffffffff


	//   ....[185]....
        /*0320*/ 	.word	0xffffffff


	//   ....[186]....
        /*0324*/ 	.word	0xffffffff


	//   ....[187]....
        /*0328*/ 	.word	0xffffffff


	//   ....[188]....
        /*032c*/ 	.word	0xffffffff


	//   ....[189]....
        /*0330*/ 	.word	0xffffffff


	//   ....[190]....
        /*0334*/ 	.word	0xffffffff


	//   ....[191]....
        /*0338*/ 	.word	0xffffffff


	//   ....[192]....
        /*033c*/ 	.word	0xffffffff


	//   ....[193]....
        /*0340*/ 	.word	0xffffffff


	//   ....[194]....
        /*0344*/ 	.word	0xffffffff


	//   ....[195]....
        /*0348*/ 	.word	0xffffffff


	//   ....[196]....
        /*034c*/ 	.word	0xffffffff


	//   ....[197]....
        /*0350*/ 	.word	0xffffffff


	//   ....[198]....
        /*0354*/ 	.word	0xffffffff


	//   ....[199]....
        /*0358*/ 	.word	0xffffffff


	//   ....[200]....
        /*035c*/ 	.word	0xffffffff


	//   ....[201]....
        /*0360*/ 	.word	0xffffffff


	//   ....[202]....
        /*0364*/ 	.word	0xffffffff


	//   ....[203]....
        /*0368*/ 	.word	0xffffffff


	//   ....[204]....
        /*036c*/ 	.word	0xffffffff


	//   ....[205]....
        /*0370*/ 	.word	0xffffffff


	//   ....[206]....
        /*0374*/ 	.word	0xffffffff


	//   ....[207]....
        /*0378*/ 	.word	0xffffffff


	//   ....[208]....
        /*037c*/ 	.word	0xffffffff


	//   ....[209]....
        /*0380*/ 	.word	0xffffffff


	//   ....[210]....
        /*0384*/ 	.word	0xffffffff


	//   ....[211]....
        /*0388*/ 	.word	0xffffffff


	//   ....[212]....
        /*038c*/ 	.word	0xffffffff


	//   ....[213]....
        /*0390*/ 	.word	0xffffffff


	//   ....[214]....
        /*0394*/ 	.word	0xffffffff


	//   ....[215]....
        /*0398*/ 	.word	0xffffffff


	//   ....[216]....
        /*039c*/ 	.word	0xffffffff


	//----- nvinfo : EIATTR_COOP_GROUP_INSTR_OFFSETS
	.align		4
.L_366:
        /*03a0*/ 	.byte	0x04, 0x28
        /*03a2*/ 	.short	(.L_368 - .L_367)


	//   ....[0]....
.L_367:
        /*03a4*/ 	.word	0x00000090


	//   ....[1]....
        /*03a8*/ 	.word	0x00001560


	//   ....[2]....
        /*03ac*/ 	.word	0x00001590


	//   ....[3]....
        /*03b0*/ 	.word	0x000016c0


	//   ....[4]....
        /*03b4*/ 	.word	0x000016f0


	//   ....[5]....
        /*03b8*/ 	.word	0x00001780


	//   ....[6]....
        /*03bc*/ 	.word	0x000017b0


	//   ....[7]....
        /*03c0*/ 	.word	0x00001840


	//   ....[8]....
        /*03c4*/ 	.word	0x00001870


	//   ....[9]....
        /*03c8*/ 	.word	0x00001900


	//   ....[10]....
        /*03cc*/ 	.word	0x00001930


	//   ....[11]....
        /*03d0*/ 	.word	0x000019c0


	//   ....[12]....
        /*03d4*/ 	.word	0x000019f0


	//   ....[13]....
        /*03d8*/ 	.word	0x00001a80


	//   ....[14]....
        /*03dc*/ 	.word	0x00001ab0


	//   ....[15]....
        /*03e0*/ 	.word	0x00001b30


	//   ....[16]....
        /*03e4*/ 	.word	0x00001b70


	//   ....[17]....
        /*03e8*/ 	.word	0x00002030


	//   ....[18]....
        /*03ec*/ 	.word	0x00002050


	//   ....[19]....
        /*03f0*/ 	.word	0x00002060


	//   ....[20]....
        /*03f4*/ 	.word	0x00002070


	//   ....[21]....
        /*03f8*/ 	.word	0x00002080


	//   ....[22]....
        /*03fc*/ 	.word	0x00002090


	//   ....[23]....
        /*0400*/ 	.word	0x000020a0


	//   ....[24]....
        /*0404*/ 	.word	0x000020c0


	//   ....[25]....
        /*0408*/ 	.word	0x000020f0


	//   ....[26]....
        /*040c*/ 	.word	0x00002110


	//   ....[27]....
        /*0410*/ 	.word	0x00002140


	//   ....[28]....
        /*0414*/ 	.word	0x00002150


	//   ....[29]....
        /*0418*/ 	.word	0x00002400


	//   ....[30]....
        /*041c*/ 	.word	0x00002440


	//   ....[31]....
        /*0420*/ 	.word	0x00002480


	//   ....[32]....
        /*0424*/ 	.word	0x000024c0


	//   ....[33]....
        /*0428*/ 	.word	0x00002500


	//   ....[34]....
        /*042c*/ 	.word	0x000025a0


	//   ....[35]....
        /*0430*/ 	.word	0x000025b0


	//   ....[36]....
        /*0434*/ 	.word	0x000025c0


	//   ....[37]....
        /*0438*/ 	.word	0x000025d0


	//   ....[38]....
        /*043c*/ 	.word	0x000026e0


	//   ....[39]....
        /*0440*/ 	.word	0x00002710


	//   ....[40]....
        /*0444*/ 	.word	0x00002790


	//   ....[41]....
        /*0448*/ 	.word	0x000031d0


	//   ....[42]....
        /*044c*/ 	.word	0x000031e0


	//   ....[43]....
        /*0450*/ 	.word	0x000031f0


	//   ....[44]....
        /*0454*/ 	.word	0x00003200


	//   ....[45]....
        /*0458*/ 	.word	0x00003210


	//   ....[46]....
        /*045c*/ 	.word	0x00003220


	//   ....[47]....
        /*0460*/ 	.word	0x00003230


	//   ....[48]....
        /*0464*/ 	.word	0x00003250


	//   ....[49]....
        /*0468*/ 	.word	0x00003270


	//   ....[50]....
        /*046c*/ 	.word	0x00003290


	//   ....[51]....
        /*0470*/ 	.word	0x000032a0


	//   ....[52]....
        /*0474*/ 	.word	0x000032c0


	//   ....[53]....
        /*0478*/ 	.word	0x00003600


	//   ....[54]....
        /*047c*/ 	.word	0x00003800


	//   ....[55]....
        /*0480*/ 	.word	0x000039d0


	//   ....[56]....
        /*0484*/ 	.word	0x00004f20


	//   ....[57]....
        /*0488*/ 	.word	0x000058b0


	//   ....[58]....
        /*048c*/ 	.word	0x000058f0


	//   ....[59]....
        /*0490*/ 	.word	0x00005a10


	//   ....[60]....
        /*0494*/ 	.word	0x00005a50


	//   ....[61]....
        /*0498*/ 	.word	0x00006720


	//   ....[62]....
        /*049c*/ 	.word	0x000068f0


	//   ....[63]....
        /*04a0*/ 	.word	0x00006970


	//   ....[64]....
        /*04a4*/ 	.word	0x00006c60


	//   ....[65]....
        /*04a8*/ 	.word	0x00008590


	//   ....[66]....
        /*04ac*/ 	.word	0x000085a0


	//   ....[67]....
        /*04b0*/ 	.word	0x000085b0


	//   ....[68]....
        /*04b4*/ 	.word	0x000085c0


	//   ....[69]....
        /*04b8*/ 	.word	0x000085d0


	//   ....[70]....
        /*04bc*/ 	.word	0x000085e0


	//   ....[71]....
        /*04c0*/ 	.word	0x000085f0


	//   ....[72]....
        /*04c4*/ 	.word	0x00008600


	//   ....[73]....
        /*04c8*/ 	.word	0x00008610


	//   ....[74]....
        /*04cc*/ 	.word	0x00008620


	//   ....[75]....
        /*04d0*/ 	.word	0x00008630


	//   ....[76]....
        /*04d4*/ 	.word	0x00008640


	//   ....[77]....
        /*04d8*/ 	.word	0x00009080


	//   ....[78]....
        /*04dc*/ 	.word	0x00009090


	//   ....[79]....
        /*04e0*/ 	.word	0x000090a0


	//   ....[80]....
        /*04e4*/ 	.word	0x000090b0


	//   ....[81]....
        /*04e8*/ 	.word	0x000090c0


	//   ....[82]....
        /*04ec*/ 	.word	0x000090d0


	//   ....[83]....
        /*04f0*/ 	.word	0x000090e0


	//   ....[84]....
        /*04f4*/ 	.word	0x00009100


	//   ....[85]....
        /*04f8*/ 	.word	0x00009120


	//   ....[86]....
        /*04fc*/ 	.word	0x00009150


	//   ....[87]....
        /*0500*/ 	.word	0x00009170


	//   ....[88]....
        /*0504*/ 	.word	0x00009190


	//   ....[89]....
        /*0508*/ 	.word	0x00009360


	//   ....[90]....
        /*050c*/ 	.word	0x00009530


	//   ....[91]....
        /*0510*/ 	.word	0x00009720


	//   ....[92]....
        /*0514*/ 	.word	0x00009d70


	//   ....[93]....
        /*0518*/ 	.word	0x0000b820


	//   ....[94]....
        /*051c*/ 	.word	0x0000b9d0


	//   ....[95]....
        /*0520*/ 	.word	0x0000ba20


	//   ....[96]....
        /*0524*/ 	.word	0x0000bc40


	//   ....[97]....
        /*0528*/ 	.word	0x0000be50


	//   ....[98]....
        /*052c*/ 	.word	0x0000c1b0


	//   ....[99]....
        /*0530*/ 	.word	0x0000c480


	//   ....[100]....
        /*0534*/ 	.word	0x0000c620


	//   ....[101]....
        /*0538*/ 	.word	0x0000ed20


	//   ....[102]....
        /*053c*/ 	.word	0x0000ed30


	//   ....[103]....
        /*0540*/ 	.word	0x0000ed40


	//   ....[104]....
        /*0544*/ 	.word	0x0000ed50


	//   ....[105]....
        /*0548*/ 	.word	0x0000ed60


	//   ....[106]....
        /*054c*/ 	.word	0x0000ed70


	//   ....[107]....
        /*0550*/ 	.word	0x0000ed80


	//   ....[108]....
        /*0554*/ 	.word	0x0000ed90


	//   ....[109]....
        /*0558*/ 	.word	0x0000eda0


	//   ....[110]....
        /*055c*/ 	.word	0x0000edb0


	//   ....[111]....
        /*0560*/ 	.word	0x0000edc0


	//   ....[112]....
        /*0564*/ 	.word	0x0000edd0


	//   ....[113]....
        /*0568*/ 	.word	0x0000f810


	//   ....[114]....
        /*056c*/ 	.word	0x0000f820


	//   ....[115]....
        /*0570*/ 	.word	0x0000f830


	//   ....[116]....
        /*0574*/ 	.word	0x0000f840


	//   ....[117]....
        /*0578*/ 	.word	0x0000f850


	//   ....[118]....
        /*057c*/ 	.word	0x0000f860


	//   ....[119]....
        /*0580*/ 	.word	0x0000f870


	//   ....[120]....
        /*0584*/ 	.word	0x0000f890


	//   ....[121]....
        /*0588*/ 	.word	0x0000f8b0


	//   ....[122]....
        /*058c*/ 	.word	0x0000f8e0


	//   ....[123]....
        /*0590*/ 	.word	0x0000f900


	//   ....[124]....
        /*0594*/ 	.word	0x0000f920


	//   ....[125]....
        /*0598*/ 	.word	0x0000ffa0


	//   ....[126]....
        /*059c*/ 	.word	0x0000ffe0


	//   ....[127]....
        /*05a0*/ 	.word	0x00010000


	//   ....[128]....
        /*05a4*/ 	.word	0x00010040


	//   ....[129]....
        /*05a8*/ 	.word	0x00010080


	//   ....[130]....
        /*05ac*/ 	.word	0x000100b0


	//   ....[131]....
        /*05b0*/ 	.word	0x000100f0


	//   ....[132]....
        /*05b4*/ 	.word	0x00010230


	//   ....[133]....
        /*05b8*/ 	.word	0x000125b0


	//   ....[134]....
        /*05bc*/ 	.word	0x000125d0


	//   ....[135]....
        /*05c0*/ 	.word	0x000125e0


	//   ....[136]....
        /*05c4*/ 	.word	0x00012600


	//   ....[137]....
        /*05c8*/ 	.word	0x00012620


	//   ....[138]....
        /*05cc*/ 	.word	0x00012650


	//   ....[139]....
        /*05d0*/ 	.word	0x00012690


	//   ....[140]....
        /*05d4*/ 	.word	0x000126b0


	//   ....[141]....
        /*05d8*/ 	.word	0x000126f0


	//   ....[142]....
        /*05dc*/ 	.word	0x00012710


	//   ....[143]....
        /*05e0*/ 	.word	0x00012720


	//   ....[144]....
        /*05e4*/ 	.word	0x00012740


	//   ....[145]....
        /*05e8*/ 	.word	0x000130c0


	//   ....[146]....
        /*05ec*/ 	.word	0x000130d0


	//   ....[147]....
        /*05f0*/ 	.word	0x000130e0


	//   ....[148]....
        /*05f4*/ 	.word	0x000130f0


	//   ....[149]....
        /*05f8*/ 	.word	0x00013100


	//   ....[150]....
        /*05fc*/ 	.word	0x00013110


	//   ....[151]....
        /*0600*/ 	.word	0x00013120


	//   ....[152]....
        /*0604*/ 	.word	0x00013140


	//   ....[153]....
        /*0608*/ 	.word	0x00013160


	//   ....[154]....
        /*060c*/ 	.word	0x00013190


	//   ....[155]....
        /*0610*/ 	.word	0x000131b0


	//   ....[156]....
        /*0614*/ 	.word	0x000131d0


	//   ....[157]....
        /*0618*/ 	.word	0x000133b0


	//   ....[158]....
        /*061c*/ 	.word	0x00013570


	//   ....[159]....
        /*0620*/ 	.word	0x00013760


	//   ....[160]....
        /*0624*/ 	.word	0x000145a0


	//   ....[161]....
        /*0628*/ 	.word	0x000157a0


	//   ....[162]....
        /*062c*/ 	.word	0x00015a80


	//   ....[163]....
        /*0630*/ 	.word	0x00015ad0


	//   ....[164]....
        /*0634*/ 	.word	0x00015dd0


	//   ....[165]....
        /*0638*/ 	.word	0x00015f50


	//   ....[166]....
        /*063c*/ 	.word	0x00016230


	//   ....[167]....
        /*0640*/ 	.word	0x00016560


	//   ....[168]....
        /*0644*/ 	.word	0x000166b0


	//   ....[169]....
        /*0648*/ 	.word	0x00018580


	//   ....[170]....
        /*064c*/ 	.word	0x000185b0


	//   ....[171]....
        /*0650*/ 	.word	0x000185e0


	//   ....[172]....
        /*0654*/ 	.word	0x00018600


	//   ....[173]....
        /*0658*/ 	.word	0x00018630


	//   ....[174]....
        /*065c*/ 	.word	0x00018670


	//   ....[175]....
        /*0660*/ 	.word	0x00018680


	//   ....[176]....
        /*0664*/ 	.word	0x000186a0


	//   ....[177]....
        /*0668*/ 	.word	0x00019b00


	//   ....[178]....
        /*066c*/ 	.word	0x00019b40


	//   ....[179]....
        /*0670*/ 	.word	0x00019b60


	//   ....[180]....
        /*0674*/ 	.word	0x00019b90


	//   ....[181]....
        /*0678*/ 	.word	0x00019bd0


	//   ....[182]....
        /*067c*/ 	.word	0x00019c10


	//   ....[183]....
        /*0680*/ 	.word	0x00019c40


	//   ....[184]....
        /*0684*/ 	.word	0x00019c80


	//   ....[185]....
        /*0688*/ 	.word	0x00019d30


	//   ....[186]....
        /*068c*/ 	.word	0x00019d50


	//   ....[187]....
        /*0690*/ 	.word	0x00019d90


	//   ....[188]....
        /*0694*/ 	.word	0x00019da0


	//   ....[189]....
        /*0698*/ 	.word	0x00019e00


	//   ....[190]....
        /*069c*/ 	.word	0x00019e20


	//   ....[191]....
        /*06a0*/ 	.word	0x00019e40


	//   ....[192]....
        /*06a4*/ 	.word	0x00019ed0


	//   ....[193]....
        /*06a8*/ 	.word	0x00019f60


	//   ....[194]....
        /*06ac*/ 	.word	0x00019f70


	//   ....[195]....
        /*06b0*/ 	.word	0x00019f80


	//   ....[196]....
        /*06b4*/ 	.word	0x00019fb0


	//   ....[197]....
        /*06b8*/ 	.word	0x00019fc0


	//   ....[198]....
        /*06bc*/ 	.word	0x00019fd0


	//   ....[199]....
        /*06c0*/ 	.word	0x0001a050


	//   ....[200]....
        /*06c4*/ 	.word	0x0001a060


	//   ....[201]....
        /*06c8*/ 	.word	0x0001a930


	//   ....[202]....
        /*06cc*/ 	.word	0x0001a960


	//   ....[203]....
        /*06d0*/ 	.word	0x0001a990


	//   ....[204]....
        /*06d4*/ 	.word	0x0001a9c0


	//   ....[205]....
        /*06d8*/ 	.word	0x0001a9e0


	//   ....[206]....
        /*06dc*/ 	.word	0x0001aa00


	//   ....[207]....
        /*06e0*/ 	.word	0x0001aa30


	//   ....[208]....
        /*06e4*/ 	.word	0x0001aa60


	//   ....[209]....
        /*06e8*/ 	.word	0x0001aa90


	//   ....[210]....
        /*06ec*/ 	.word	0x0001aac0


	//   ....[211]....
        /*06f0*/ 	.word	0x0001aaf0


	//   ....[212]....
        /*06f4*/ 	.word	0x0001ab10


	//   ....[213]....
        /*06f8*/ 	.word	0x0001ab30


	//   ....[214]....
        /*06fc*/ 	.word	0x0001ab50


	//   ....[215]....
        /*0700*/ 	.word	0x0001abe0


	//   ....[216]....
        /*0704*/ 	.word	0x0001ac40


	//----- nvinfo : EIATTR_EXIT_INSTR_OFFSETS
	.align		4
.L_368:
        /*0708*/ 	.byte	0x04, 0x1c
        /*070a*/ 	.short	(.L_370 - .L_369)


	//   ....[0]....
.L_369:
        /*070c*/ 	.word	0x00000440


	//   ....[1]....
        /*0710*/ 	.word	0x0001a100


	//   ....[2]....
        /*0714*/ 	.word	0x0001a140


	//   ....[3]....
        /*0718*/ 	.word	0x0001ac60


	//   ....[4]....
        /*071c*/ 	.word	0x0001aca0


	//----- nvinfo : EIATTR_CTAIDZ_USED
	.align		4
.L_370:
        /*0720*/ 	.byte	0x01, 0x04
	.zero		2


	//----- nvinfo : EIATTR_MAX_THREADS
	.align		4
        /*0724*/ 	.byte	0x04, 0x05
        /*0726*/ 	.short	(.L_372 - .L_371)
.L_371:
        /*0728*/ 	.word	0x00000080
        /*072c*/ 	.word	0x00000001
        /*0730*/ 	.word	0x00000001


	//----- nvinfo : EIATTR_CRS_STACK_SIZE
	.align		4
.L_372:
        /*0734*/ 	.byte	0x04, 0x1e
        /*0736*/ 	.short	(.L_374 - .L_373)
.L_373:
        /*0738*/ 	.word	0x00000000
.L_374:


//--------------------- .nv.info._ZN7cutlass13device_kernelIN5flash19enable_sm80_to_sm89INS1_16FlashAttnFwdSm80INS1_25CollectiveMainloopFwdSm80ILi4ELi1ELb0EN4cute5tupleIJNS5_1CILi128EEENS7_ILi96EEENS7_ILi64EEEEEELi64ENS_6half_tEfNS_4arch4Sm80ELb0ELb1ELb0ELb1ELb1ELb1ELb1ELb0EEENS1_21CollectiveEpilogueFwdINS6_IJS8_SA_S9_EEENS6_IJNS7_ILi1EEESI_SI_EEESC_SE_Li128ELb1ELb1ELb0ELb0EEENS1_19SingleTileSchedulerILb1ELb0ELb1ELi128EEEEEEEEEvNT_6ParamsE --------------------------
	.section	.nv.info._ZN7cutlass13device_kernelIN5flash19enable_sm80_to_sm89INS1_16FlashAttnFwdSm80INS1_25CollectiveMainloopFwdSm80ILi4ELi1ELb0EN4cute5tupleIJNS5_1CILi128EEENS7_ILi96EEENS7_ILi64EEEEEELi64ENS_6half_tEfNS_4arch4Sm80ELb0ELb1ELb0ELb1ELb1ELb1ELb1ELb0EEENS1_21CollectiveEpilogueFwdINS6_IJS8_SA_S9_EEENS6_IJNS7_ILi1EEESI_SI_EEESC_SE_Li128ELb1ELb1ELb0ELb0EEENS1_19SingleTileSchedulerILb1ELb0ELb1ELi128EEEEEEEEEvNT_6ParamsE,"",@"SHT_CUDA_INFO"
	.sectionflags	@""
	.align	4


	//----- nvinfo : EIATTR_CUDA_API_VERSION
	.align		4
        /*0000*/ 	.byte	0x04, 0x37
        /*0002*/ 	.short	(.L_376 - .L_375)
.L_375:
        /*0004*/ 	.word	0x00000082


	//----- nvinfo : EIATTR_SW2861232_WAR
	.align		4
.L_376:
        /*0008*/ 	.byte	0x01, 0x35
	.zero		2


	//----- nvinfo : EIATTR_PARAM_CBANK
	.align		4
        /*000c*/ 	.byte	0x04, 0x0a
        /*000e*/ 	.short	(.L_378 - .L_377)
	.align		4
.L_377:
        /*0010*/ 	.word	index@(.nv.constant0._ZN7cutlass13device_kernelIN5flash19enable_sm80_to_sm89INS1_16FlashAttnFwdSm80INS1_25CollectiveMainloopFwdSm80ILi4ELi1ELb0EN4cute5tupleIJNS5_1CILi128EEENS7_ILi96EEENS7_ILi64EEEEEELi64ENS_6half_tEfNS_4arch4Sm80ELb0ELb1ELb0ELb1ELb1ELb1ELb1ELb0EEENS1_21CollectiveEpilogueFwdINS6_IJS8_SA_S9_EEENS6_IJNS7_ILi1EEESI_SI_EEESC_SE_Li128ELb1ELb1ELb0ELb0EEENS1_19SingleTileSchedulerILb1ELb0ELb1ELi128EEEEEEEEEvNT_6ParamsE)
        /*0014*/ 	.short	0x0160
        /*0016*/ 	.short	0x0418


	//----- nvinfo : EIATTR_CBANK_PARAM_SIZE
	.align		4
.L_378:
        /*0018*/ 	.byte	0x03, 0x19
        /*001a*/ 	.short	0x0418


	//----- nvinfo : EIATTR_KPARAM_INFO
	.align		4
        /*001c*/ 	.byte	0x04, 0x17
        /*001e*/ 	.short	(.L_380 - .L_379)
.L_379:
        /*0020*/ 	.word	0x00000000
        /*0024*/ 	.short	0x0000
        /*0026*/ 	.short	0x0000
        /*0028*/ 	.byte	0x00, 0xf0, 0x61, 0x10


	//----- nvinfo : EIATTR_MAXREG_COUNT
	.align		4
.L_380:
        /*002c*/ 	.byte	0x03, 0x1b
        /*002e*/ 	.short	0x00ff


	//----- nvinfo : EIATTR_NUM_BARRIERS
	.align		4
        /*0030*/ 	.byte	0x02, 0x4c
        /*0032*/ 	.byte	0x02
	.zero		1


	//----- nvinfo : EIATTR_ANNOTATIONS
	.align		4
        /*0034*/ 	.byte	0x04, 0x55
        /*0036*/ 	.short	(.L_382 - .L_381)


	//   ....[0]....
.L_381:
        /* <DEDUP_REMOVED lines=32> */


	//----- nvinfo : EIATTR_MERCURY_ISA_VERSION
	.align		4
.L_382:
        /*0228*/ 	.byte	0x03, 0x5f
        /*022a*/ 	.short	0x0000


	//----- nvinfo : EIATTR_COOP_GROUP_MASK_REGIDS
	.align		4
        /*022c*/ 	.byte	0x04, 0x29
        /*022e*/ 	.short	(.L_384 - .L_383)


	//   ....[0]....
.L_383:
        /*0230*/ 	.word	0xffffffff


	//   ....[1]....
        /*0234*/ 	.word	0xffffffff


	//   ....[2]....
        /*0238*/ 	.word	0xffffffff


	//   ....[3]....
        /*023c*/ 	.word	0xffffffff


	//   ....[4]....
        /*0240*/ 	.word	0xffffffff


	//   ....[5]....
        /*0244*/ 	.word	0xffffffff


	//   ....[6]....
        /*0248*/ 	.word	0xffffffff


	//   ....[7]....
        /*024c*/ 	.word	0xffffffff


	//   ....[8]....
        /*0250*/ 	.word	0xffffffff


	//   ....[9]....
        /*0254*/ 	.word	0xffffffff


	//   ....[10]....
        /*0258*/ 	.word	0xffffffff


	//   ....[11]....
        /*025c*/ 	.word	0xffffffff


	//   ....[12]....
        /*0260*/ 	.word	0xffffffff


	//   ....[13]....
        /*0264*/ 	.word	0xffffffff


	//   ....[14]....
        /*0268*/ 	.word	0xffffffff


	//   ....[15]....
        /*026c*/ 	.word	0xffffffff


	//   ....[16]....
        /*0270*/ 	.word	0xffffffff


	//   ....[17]....
        /*0274*/ 	.word	0xffffffff


	//   ....[18]....
        /*0278*/ 	.word	0xffffffff


	//   ....[19]....
        /*027c*/ 	.word	0xffffffff


	//   ....[20]....
        /*0280*/ 	.word	0xffffffff


	//   ....[21]....
        /*0284*/ 	.word	0xffffffff


	//   ....[22]....
        /*0288*/ 	.word	0xffffffff


	//   ....[23]....
        /*028c*/ 	.word	0xffffffff


	//   ....[24]....
        /*0290*/ 	.word	0xffffffff


	//   ....[25]....
        /*0294*/ 	.word	0xffffffff


	//   ....[26]....
        /*0298*/ 	.word	0xffffffff


	//   ....[27]....
        /*029c*/ 	.word	0xffffffff


	//   ....[28]....
        /*02a0*/ 	.word	0xffffffff


	//   ....[29]....
        /*02a4*/ 	.word	0xffffffff


	//   ....[30]....
        /*02a8*/ 	.word	0xffffffff


	//   ....[31]....
        /*02ac*/ 	.word	0xffffffff


	//   ....[32]....
        /*02b0*/ 	.word	0xffffffff


	//   ....[33]....
        /*02b4*/ 	.word	0xffffffff


	//   ....[34]....
        /*02b8*/ 	.word	0xffffffff


	//   ....[35]....
        /*02bc*/ 	.word	0xffffffff


	//   ....[36]....
        /*02c0*/ 	.word	0xffffffff


	//   ....[37]....
        /*02c4*/ 	.word	0xffffffff


	//   ....[38]....
        /*02c8*/ 	.word	0xffffffff


	//   ....[39]....
        /*02cc*/ 	.word	0xffffffff


	//   ....[40]....
        /*02d0*/ 	.word	0xffffffff


	//   ....[41]....
        /*02d4*/ 	.word	0xffffffff


	//   ....[42]....
        /*02d8*/ 	.word	0xffffffff


	//   ....[43]....
        /*02dc*/ 	.word	0xffffffff


	//   ....[44]....
        /*02e0*/ 	.word	0xffffffff


	//   ....[45]....
        /*02e4*/ 	.word	0xffffffff


	//   ....[46]....
        /*02e8*/ 	.word	0xffffffff


	//   ....[47]....
        /*02ec*/ 	.word	0xffffffff


	//   ....[48]....
        /*02f0*/ 	.word	0xffffffff


	//   ....[49]....
        /*02f4*/ 	.word	0xffffffff


	//   ....[50]....
        /*02f8*/ 	.word	0xffffffff


	//   ....[51]....
        /*02fc*/ 	.word	0xffffffff


	//   ....[52]....
        /*0300*/ 	.word	0xffffffff


	//   ....[53]....
        /*0304*/ 	.word	0xffffffff


	//   ....[54]....
        /*0308*/ 	.word	0xffffffff


	//   ....[55]....
        /*030c*/ 	.word	0xffffffff


	//   ....[56]....
        /*0310*/ 	.word	0xffffffff


	//   ....[57]....
        /*0314*/ 	.word	0xffffffff


	//   ....[58]....
        /*0318*/ 	.word	0xffffffff


	//   ....[59]....
        /*031c*/ 	.word	0xffffffff


	//   ....[60]....
        /*0320*/ 	.word	0xffffffff


	//   ....[61]....
        /*0324*/ 	.word	0xffffffff


	//   ....[62]....
        /*0328*/ 	.word	0xffffffff


	//   ....[63]....
        /*032c*/ 	.word	0xffffffff


	//   ....[64]....
        /*0330*/ 	.word	0xffffffff


	//   ....[65]....
        /*0334*/ 	.word	0xffffffff


	//   ....[66]....
        /*0338*/ 	.word	0xffffffff


	//   ....[67]....
        /*033c*/ 	.word	0xffffffff


	//   ....[68]....
        /*0340*/ 	.word	0xffffffff


	//   ....[69]....
        /*0344*/ 	.word	0xffffffff


	//   ....[70]....
        /*0348*/ 	.word	0xffffffff


	//   ....[71]....
        /*034c*/ 	.word	0xffffffff


	//   ....[72]....
        /*0350*/ 	.word	0xffffffff


	//   ....[73]....
        /*0354*/ 	.word	0xffffffff


	//   ....[74]....
        /*0358*/ 	.word	0xffffffff


	//   ....[75]....
        /*035c*/ 	.word	0xffffffff


	//   ....[76]....
        /*0360*/ 	.word	0xffffffff


	//   ....[77]....
        /*0364*/ 	.word	0xffffffff


	//   ....[78]....
        /*0368*/ 	.word	0xffffffff


	//   ....[79]....
        /*036c*/ 	.word	0xffffffff


	//   ....[80]....
        /*0370*/ 	.word	0xffffffff


	//   ....[81]....
        /*0374*/ 	.word	0xffffffff


	//   ....[82]....
        /*0378*/ 	.word	0xffffffff


	//   ....[83]....
        /*037c*/ 	.word	0xffffffff


	//   ....[84]....
        /*0380*/ 	.word	0xffffffff


	//   ....[85]....
        /*0384*/ 	.word	0xffffffff


	//   ....[86]....
        /*0388*/ 	.word	0xffffffff


	//   ....[87]....
        /*038c*/ 	.word	0xffffffff


	//   ....[88]....
        /*0390*/ 	.word	0xffffffff


	//   ....[89]....
        /*0394*/ 	.word	0xffffffff


	//   ....[90]....
        /*0398*/ 	.word	0xffffffff


	//   ....[91]....
        /*039c*/ 	.word	0xffffffff


	//   ....[92]....
        /*03a0*/ 	.word	0xffffffff


	//   ....[93]....
        /*03a4*/ 	.word	0xffffffff


	//   ....[94]....
        /*03a8*/ 	.word	0xffffffff


	//   ....[95]....
        /*03ac*/ 	.word	0xffffffff


	//   ....[96]....
        /*03b0*/ 	.word	0xffffffff


	//   ....[97]....
        /*03b4*/ 	.word	0xffffffff


	//   ....[98]....
        /*03b8*/ 	.word	0xffffffff


	//   ....[99]....
        /*03bc*/ 	.word	0xffffffff


	//   ....[100]....
        /*03c0*/ 	.word	0xffffffff


	//   ....[101]....
        /*03c4*/ 	.word	0xffffffff


	//   ....[102]....
        /*03c8*/ 	.word	0xffffffff


	//   ....[103]....
        /*03cc*/ 	.word	0xffffffff


	//   ....[104]....
        /*03d0*/ 	.word	0xffffffff


	//   ....[105]....
        /*03d4*/ 	.word	0xffffffff


	//   ....[106]....
        /*03d8*/ 	.word	0xffffffff


	//   ....[107]....
        /*03dc*/ 	.word	0xffffffff


	//   ....[108]....
        /*03e0*/ 	.word	0xffffffff


	//   ....[109]....
        /*03e4*/ 	.word	0xffffffff


	//   ....[110]....
        /*03e8*/ 	.word	0xffffffff


	//   ....[111]....
        /*03ec*/ 	.word	0xffffffff


	//   ....[112]....
        /*03f0*/ 	.word	0xffffffff


	//   ....[113]....
        /*03f4*/ 	.word	0xffffffff


	//   ....[114]....
        /*03f8*/ 	.word	0xffffffff


	//   ....[115]....
        /*03fc*/ 	.word	0xffffffff


	//   ....[116]....
        /*0400*/ 	.word	0xffffffff


	//   ....[117]....
        /*0404*/ 	.word	0xffffffff


	//   ....[118]....
        /*0408*/ 	.word	0xffffffff


	//   ....[119]....
        /*040c*/ 	.word	0xffffffff


	//   ....[120]....
        /*0410*/ 	.word	0xffffffff


	//   ....[121]....
        /*0414*/ 	.word	0xffffffff


	//   ....[122]....
        /*0418*/ 	.word	0xffffffff


	//   ....[123]....
        /*041c*/ 	.word	0xffffffff


	//   ....[124]....
        /*0420*/ 	.word	0xffffffff


	//   ....[125]....
        /*0424*/ 	.word	0xffffffff


	//   ....[126]....
        /*0428*/ 	.word	0xffffffff


	//   ....[127]....
        /*042c*/ 	.word	0xffffffff


	//   ....[128]....
        /*0430*/ 	.word	0xffffffff


	//   ....[129]....
        /*0434*/ 	.word	0xffffffff


	//   ....[130]....
        /*0438*/ 	.word	0xffffffff


	//   ....[131]....
        /*043c*/ 	.word	0xffffffff


	//   ....[132]....
        /*0440*/ 	.word	0xffffffff


	//   ....[133]....
        /*0444*/ 	.word	0xffffffff


	//   ....[134]....
        /*0448*/ 	.word	0xffffffff


	//   ....[135]....
        /*044c*/ 	.word	0xffffffff


	//   ....[136]....
        /*0450*/ 	.word	0xffffffff


	//   ....[137]....
        /*0454*/ 	.word	0xffffffff


	//   ....[138]....
        /*0458*/ 	.word	0xffffffff


	//   ....[139]....
        /*045c*/ 	.word	0xffffffff


	//   ....[140]....
        /*0460*/ 	.word	0xffffffff


	//   ....[141]....
        /*0464*/ 	.word	0xffffffff


	//   ....[142]....
        /*0468*/ 	.word	0xffffffff


	//   ....[143]....
        /*046c*/ 	.word	0xffffffff


	//   ....[144]....
        /*0470*/ 	.word	0xffffffff


	//   ....[145]....
        /*0474*/ 	.word	0xffffffff


	//   ....[146]....
        /*0478*/ 	.word	0xffffffff


	//   ....[147]....
        /*047c*/ 	.word	0xffffffff


	//   ....[148]....
        /*0480*/ 	.word	0xffffffff


	//   ....[149]....
        /*0484*/ 	.word	0xffffffff


	//   ....[150]....
        /*0488*/ 	.word	0xffffffff


	//   ....[151]....
        /*048c*/ 	.word	0xffffffff


	//   ....[152]....
        /*0490*/ 	.word	0xffffffff


	//   ....[153]....
        /*0494*/ 	.word	0xffffffff


	//   ....[154]....
        /*0498*/ 	.word	0xffffffff


	//   ....[155]....
        /*049c*/ 	.word	0xffffffff


	//   ....[156]....
        /*04a0*/ 	.word	0xffffffff


	//   ....[157]....
        /*04a4*/ 	.word	0xffffffff


	//   ....[158]....
        /*04a8*/ 	.word	0xffffffff


	//   ....[159]....
        /*04ac*/ 	.word	0xffffffff


	//   ....[160]....
        /*04b0*/ 	.word	0xffffffff


	//   ....[161]....
        /*04b4*/ 	.word	0xffffffff


	//   ....[162]....
        /*04b8*/ 	.word	0xffffffff


	//   ....[163]....
        /*04bc*/ 	.word	0xffffffff


	//   ....[164]....
        /*04c0*/ 	.word	0xffffffff


	//   ....[165]....
        /*04c4*/ 	.word	0xffffffff


	//   ....[166]....
        /*04c8*/ 	.word	0xffffffff


	//   ....[167]....
        /*04cc*/ 	.word	0xffffffff


	//   ....[168]....
        /*04d0*/ 	.word	0xffffffff


	//   ....[169]....
        /*04d4*/ 	.word	0xffffffff


	//   ....[170]....
        /*04d8*/ 	.word	0xffffffff


	//   ....[171]....
        /*04dc*/ 	.word	0xffffffff


	//   ....[172]....
        /*04e0*/ 	.word	0xffffffff


	//   ....[173]....
        /*04e4*/ 	.word	0xffffffff


	//   ....[174]....
        /*04e8*/ 	.word	0xffffffff


	//   ....[175]....
        /*04ec*/ 	.word	0xffffffff


	//   ....[176]....
        /*04f0*/ 	.word	0xffffffff


	//   ....[177]....
        /*04f4*/ 	.word	0xffffffff


	//   ....[178]....
        /*04f8*/ 	.word	0xffffffff


	//   ....[179]....
        /*04fc*/ 	.word	0xffffffff


	//   ....[180]....
        /*0500*/ 	.word	0xffffffff


	//   ....[181]....
        /*0504*/ 	.word	0xffffffff


	//   ....[182]....
        /*0508*/ 	.word	0xffffffff


	//   ....[183]....
        /*050c*/ 	.word	0xffffffff


	//   ....[184]....
        /*0510*/ 	.word	0xffffffff


	//   ....[185]....
        /*0514*/ 	.word	0xffffffff


	//   ....[186]....
        /*0518*/ 	.word	0xffffffff


	//   ....[187]....
        /*051c*/ 	.word	0xffffffff


	//   ....[188]....
        /*0520*/ 	.word	0xffffffff


	//   ....[189]....
        /*0524*/ 	.word	0xffffffff


	//   ....[190]....
        /*0528*/ 	.word	0xffffffff


	//   ....[191]....
        /*052c*/ 	.word	0xffffffff


	//   ....[192]....
        /*0530*/ 	.word	0xffffffff


	//   ....[193]....
        /*0534*/ 	.word	0xffffffff


	//   ....[194]....
        /*0538*/ 	.word	0xffffffff


	//   ....[195]....
        /*053c*/ 	.word	0xffffffff


	//   ....[196]....
        /*0540*/ 	.word	0xffffffff


	//   ....[197]....
        /*0544*/ 	.word	0xffffffff


	//   ....[198]....
        /*0548*/ 	.word	0xffffffff


	//   ....[199]....
        /*054c*/ 	.word	0xffffffff


	//   ....[200]....
        /*0550*/ 	.word	0xffffffff


	//   ....[201]....
        /*0554*/ 	.word	0xffffffff


	//   ....[202]....
        /*0558*/ 	.word	0xffffffff


	//   ....[203]....
        /*055c*/ 	.word	0xffffffff


	//   ....[204]....
        /*0560*/ 	.word	0xffffffff


	//   ....[205]....
        /*0564*/ 	.word	0xffffffff


	//   ....[206]....
        /*0568*/ 	.word	0xffffffff


	//   ....[207]....
        /*056c*/ 	.word	0xffffffff


	//   ....[208]....
        /*0570*/ 	.word	0xffffffff


	//   ....[209]....
        /*0574*/ 	.word	0xffffffff


	//   ....[210]....
        /*0578*/ 	.word	0xffffffff


	//   ....[211]....
        /*057c*/ 	.word	0xffffffff


	//   ....[212]....
        /*0580*/ 	.word	0xffffffff


	//   ....[213]....
        /*0584*/ 	.word	0xffffffff


	//   ....[214]....
        /*0588*/ 	.word	0xffffffff


	//   ....[215]....
        /*058c*/ 	.word	0xffffffff


	//   ....[216]....
        /*0590*/ 	.word	0xffffffff


	//   ....[217]....
        /*0594*/ 	.word	0xffffffff


	//   ....[218]....
        /*0598*/ 	.word	0xffffffff


	//   ....[219]....
        /*059c*/ 	.word	0xffffffff


	//   ....[220]....
        /*05a0*/ 	.word	0xffffffff


	//   ....[221]....
        /*05a4*/ 	.word	0xffffffff


	//   ....[222]....
        /*05a8*/ 	.word	0xffffffff


	//   ....[223]....
        /*05ac*/ 	.word	0xffffffff


	//   ....[224]....
        /*05b0*/ 	.word	0xffffffff


	//   ....[225]....
        /*05b4*/ 	.word	0xffffffff


	//   ....[226]....
        /*05b8*/ 	.word	0xffffffff


	//   ....[227]....
        /*05bc*/ 	.word	0xffffffff


	//   ....[228]....
        /*05c0*/ 	.word	0xffffffff


	//   ....[229]....
        /*05c4*/ 	.word	0xffffffff


	//   ....[230]....
        /*05c8*/ 	.word	0xffffffff


	//   ....[231]....
        /*05cc*/ 	.word	0xffffffff


	//   ....[232]....
        /*05d0*/ 	.word	0xffffffff


	//   ....[233]....
        /*05d4*/ 	.word	0xffffffff


	//   ....[234]....
        /*05d8*/ 	.word	0xffffffff


	//   ....[235]....
        /*05dc*/ 	.word	0xffffffff


	//   ....[236]....
        /*05e0*/ 	.word	0xffffffff


	//   ....[237]....
        /*05e4*/ 	.word	0xffffffff


	//   ....[238]....
        /*05e8*/ 	.word	0xffffffff


	//   ....[239]....
        /*05ec*/ 	.word	0xffffffff


	//   ....[240]....
        /*05f0*/ 	.word	0xffffffff


	//   ....[241]....
        /*05f4*/ 	.word	0xffffffff


	//   ....[242]....
        /*05f8*/ 	.word	0xffffffff


	//   ....[243]....
        /*05fc*/ 	.word	0xffffffff


	//   ....[244]....
        /*0600*/ 	.word	0xffffffff


	//   ....[245]....
        /*0604*/ 	.word	0xffffffff


	//   ....[246]....
        /*0608*/ 	.word	0xffffffff


	//   ....[247]....
        /*060c*/ 	.word	0xffffffff


	//   ....[248]....
        /*0610*/ 	.word	0xffffffff


	//   ....[249]....
        /*0614*/ 	.word	0xffffffff


	//   ....[250]....
        /*0618*/ 	.word	0xffffffff


	//   ....[251]....
        /*061c*/ 	.word	0xffffffff


	//   ....[252]....
        /*0620*/ 	.word	0xffffffff


	//   ....[253]....
        /*0624*/ 	.word	0xffffffff


	//   ....[254]....
        /*0628*/ 	.word	0xffffffff


	//   ....[255]....
        /*062c*/ 	.word	0xffffffff


	//   ....[0]....
        /*0630*/ 	.word	0xffffffff


	//   ....[1]....
        /*0634*/ 	.word	0xffffffff


	//   ....[2]....
        /*0638*/ 	.word	0xffffffff


	//   ....[3]....
        /*063c*/ 	.word	0xffffffff


	//   ....[4]....
        /*0640*/ 	.word	0xffffffff


	//   ....[5]....
        /*0644*/ 	.word	0xffffffff


	//   ....[6]....
        /*0648*/ 	.word	0xffffffff


	//   ....[7]....
        /*064c*/ 	.word	0xffffffff


	//   ....[8]....
        /*0650*/ 	.word	0xffffffff


	//   ....[9]....
        /*0654*/ 	.word	0xffffffff


	//   ....[10]....
        /*0658*/ 	.word	0xffffffff


	//   ....[11]....
        /*065c*/ 	.word	0xffffffff


	//   ....[12]....
        /*0660*/ 	.word	0xffffffff


	//   ....[13]....
        /*0664*/ 	.word	0xffffffff


	//   ....[14]....
        /*0668*/ 	.word	0xffffffff


	//   ....[15]....
        /*066c*/ 	.word	0xffffffff


	//   ....[16]....
        /*0670*/ 	.word	0xffffffff


	//----- nvinfo : EIATTR_COOP_GROUP_INSTR_OFFSETS
	.align		4
.L_384:
        /*0674*/ 	.byte	0x04, 0x28
        /*0676*/ 	.short	(.L_386 - .L_385)


	//   ....[0]....
.L_385:
        /*0678*/ 	.word	0x000000a0


	//   ....[1]....
        /*067c*/ 	.word	0x00002a10


	//   ....[2]....
        /*0680*/ 	.word	0x00002a60


	//   ....[3]....
        /*0684*/ 	.word	0x00003250


	//   ....[4]....
        /*0688*/ 	.word	0x00003270


	//   ....[5]....
        /*068c*/ 	.word	0x000039e0


	//   ....[6]....
        /*0690*/ 	.word	0x000039f0


	//   ....[7]....
        /*0694*/ 	.word	0x00004290


	//   ....[8]....
        /*0698*/ 	.word	0x00004300


	//   ....[9]....
        /*069c*/ 	.word	0x00004e70


	//   ....[10]....
        /*06a0*/ 	.word	0x00004ea0


	//   ....[11]....
        /*06a4*/ 	.word	0x000055e0


	//   ....[12]....
        /*06a8*/ 	.word	0x00005600


	//   ....[13]....
        /*06ac*/ 	.word	0x00005d60


	//   ....[14]....
        /*06b0*/ 	.word	0x00005d90


	//   ....[15]....
        /*06b4*/ 	.word	0x00005ed0


	//   ....[16]....
        /*06b8*/ 	.word	0x00005f00


	//   ....[17]....
        /*06bc*/ 	.word	0x00005ff0


	//   ....[18]....
        /*06c0*/ 	.word	0x00006010


	//   ....[19]....
        /*06c4*/ 	.word	0x00006740


	//   ....[20]....
        /*06c8*/ 	.word	0x00006760


	//   ....[21]....
        /*06cc*/ 	.word	0x00006850


	//   ....[22]....
        /*06d0*/ 	.word	0x00006880


	//   ....[23]....
        /*06d4*/ 	.word	0x00006970


	//   ....[24]....
        /*06d8*/ 	.word	0x000069a0


	//   ....[25]....
        /*06dc*/ 	.word	0x00007c60


	//   ....[26]....
        /*06e0*/ 	.word	0x00007cb0


	//   ....[27]....
        /*06e4*/ 	.word	0x00007e60


	//   ....[28]....
        /*06e8*/ 	.word	0x00007e90


	//   ....[29]....
        /*06ec*/ 	.word	0x00007f20


	//   ....[30]....
        /*06f0*/ 	.word	0x00007f50


	//   ....[31]....
        /*06f4*/ 	.word	0x00007fe0


	//   ....[32]....
        /*06f8*/ 	.word	0x00008010


	//   ....[33]....
        /*06fc*/ 	.word	0x000080a0


	//   ....[34]....
        /*0700*/ 	.word	0x000080d0


	//   ....[35]....
        /*0704*/ 	.word	0x00008160


	//   ....[36]....
        /*0708*/ 	.word	0x00008190


	//   ....[37]....
        /*070c*/ 	.word	0x00008220


	//   ....[38]....
        /*0710*/ 	.word	0x00008250


	//   ....[39]....
        /*0714*/ 	.word	0x000082d0


	//   ....[40]....
        /*0718*/ 	.word	0x00008310


	//   ....[41]....
        /*071c*/ 	.word	0x00008730


	//   ....[42]....
        /*0720*/ 	.word	0x00008750


	//   ....[43]....
        /*0724*/ 	.word	0x00008760


	//   ....[44]....
        /*0728*/ 	.word	0x00008770


	//   ....[45]....
        /*072c*/ 	.word	0x00008790


	//   ....[46]....
        /*0730*/ 	.word	0x000087a0


	//   ....[47]....
        /*0734*/ 	.word	0x000087b0


	//   ....[48]....
        /*0738*/ 	.word	0x000087d0


	//   ....[49]....
        /*073c*/ 	.word	0x000087f0


	//   ....[50]....
        /*0740*/ 	.word	0x00008810


	//   ....[51]....
        /*0744*/ 	.word	0x00008840


	//   ....[52]....
        /*0748*/ 	.word	0x00008850


	//   ....[53]....
        /*074c*/ 	.word	0x00008cf0


	//   ....[54]....
        /*0750*/ 	.word	0x00008d10


	//   ....[55]....
        /*0754*/ 	.word	0x00008d20


	//   ....[56]....
        /*0758*/ 	.word	0x00008d30


	//   ....[57]....
        /*075c*/ 	.word	0x00008ea0


	//   ....[58]....
        /*0760*/ 	.word	0x00008f60


	//   ....[59]....
        /*0764*/ 	.word	0x00008fa0


	//   ....[60]....
        /*0768*/ 	.word	0x00008fe0


	//   ....[61]....
        /*076c*/ 	.word	0x00009180


	//   ....[62]....
        /*0770*/ 	.word	0x00009240


	//   ....[63]....
        /*0774*/ 	.word	0x00009280


	//   ....[64]....
        /*0778*/ 	.word	0x000092c0


	//   ....[65]....
        /*077c*/ 	.word	0x00009480


	//   ....[66]....
        /*0780*/ 	.word	0x00009540


	//   ....[67]....
        /*0784*/ 	.word	0x00009580


	//   ....[68]....
        /*0788*/ 	.word	0x000095c0


	//   ....[69]....
        /*078c*/ 	.word	0x0000b2a0


	//   ....[70]....
        /*0790*/ 	.word	0x0000b2c0


	//   ....[71]....
        /*0794*/ 	.word	0x0000b2f0


	//   ....[72]....
        /*0798*/ 	.word	0x0000b300


	//   ....[73]....
        /*079c*/ 	.word	0x0000b3e0


	//   ....[74]....
        /*07a0*/ 	.word	0x0000b420


	//   ....[75]....
        /*07a4*/ 	.word	0x0000b440


	//   ....[76]....
        /*07a8*/ 	.word	0x0000b450


	//   ....[77]....
        /*07ac*/ 	.word	0x0000b640


	//   ....[78]....
        /*07b0*/ 	.word	0x0000b680


	//   ....[79]....
        /*07b4*/ 	.word	0x0000b6a0


	//   ....[80]....
        /*07b8*/ 	.word	0x0000b6b0


	//   ....[81]....
        /*07bc*/ 	.word	0x0000b830


	//   ....[82]....
        /*07c0*/ 	.word	0x0000b870


	//   ....[83]....
        /*07c4*/ 	.word	0x0000b8b0


	//   ....[84]....
        /*07c8*/ 	.word	0x0000b8d0


	//   ....[85]....
        /*07cc*/ 	.word	0x0000d990


	//   ....[86]....
        /*07d0*/ 	.word	0x0000d9a0


	//   ....[87]....
        /*07d4*/ 	.word	0x0000d9b0


	//   ....[88]....
        /*07d8*/ 	.word	0x0000da70


	//   ....[89]....
        /*07dc*/ 	.word	0x0000da80


	//   ....[90]....
        /*07e0*/ 	.word	0x0000db20


	//   ....[91]....
        /*07e4*/ 	.word	0x0000db70


	//   ....[92]....
        /*07e8*/ 	.word	0x0000db80


	//   ....[93]....
        /*07ec*/ 	.word	0x0000dba0


	//   ....[94]....
        /*07f0*/ 	.word	0x0000dc20


	//   ....[95]....
        /*07f4*/ 	.word	0x0000dc70


	//   ....[96]....
        /*07f8*/ 	.word	0x0000dcc0


	//   ....[97]....
        /*07fc*/ 	.word	0x0000e5c0


	//   ....[98]....
        /*0800*/ 	.word	0x0000e5d0


	//   ....[99]....
        /*0804*/ 	.word	0x0000e5e0


	//   ....[100]....
        /*0808*/ 	.word	0x0000e5f0


	//   ....[101]....
        /*080c*/ 	.word	0x0000e600


	//   ....[102]....
        /*0810*/ 	.word	0x0000e610


	//   ....[103]....
        /*0814*/ 	.word	0x0000e620


	//   ....[104]....
        /*0818*/ 	.word	0x0000e630


	//   ....[105]....
        /*081c*/ 	.word	0x0000e650


	//   ....[106]....
        /*0820*/ 	.word	0x0000e680


	//   ....[107]....
        /*0824*/ 	.word	0x0000e6a0


	//   ....[108]....
        /*0828*/ 	.word	0x0000e6c0


	//   ....[109]....
        /*082c*/ 	.word	0x0000e9b0


	//   ....[110]....
        /*0830*/ 	.word	0x0000ec10


	//   ....[111]....
        /*0834*/ 	.word	0x0000ede0


	//   ....[112]....
        /*0838*/ 	.word	0x0000f850


	//   ....[113]....
        /*083c*/ 	.word	0x00010d70


	//   ....[114]....
        /*0840*/ 	.word	0x00010e20


	//   ....[115]....
        /*0844*/ 	.word	0x000114b0


	//   ....[116]....
        /*0848*/ 	.word	0x00011520


	//   ....[117]....
        /*084c*/ 	.word	0x00011ab0


	//   ....[118]....
        /*0850*/ 	.word	0x00011b00


	//   ....[119]....
        /*0854*/ 	.word	0x00011b40


	//   ....[120]....
        /*0858*/ 	.word	0x00011b80


	//   ....[121]....
        /*085c*/ 	.word	0x00014590


	//   ....[122]....
        /*0860*/ 	.word	0x000145a0


	//   ....[123]....
        /*0864*/ 	.word	0x000145b0


	//   ....[124]....
        /*0868*/ 	.word	0x000145c0


	//   ....[125]....
        /*086c*/ 	.word	0x000145d0


	//   ....[126]....
        /*0870*/ 	.word	0x000145e0


	//   ....[127]....
        /*0874*/ 	.word	0x000145f0


	//   ....[128]....
        /*0878*/ 	.word	0x00014600


	//   ....[129]....
        /*087c*/ 	.word	0x00014610


	//   ....[130]....
        /*0880*/ 	.word	0x00014620


	//   ....[131]....
        /*0884*/ 	.word	0x00014630


	//   ....[132]....
        /*0888*/ 	.word	0x00014640


	//   ....[133]....
        /*088c*/ 	.word	0x000150e0


	//   ....[134]....
        /*0890*/ 	.word	0x000150f0


	//   ....[135]....
        /*0894*/ 	.word	0x00015100


	//   ....[136]....
        /*0898*/ 	.word	0x00015110


	//   ....[137]....
        /*089c*/ 	.word	0x00015120


	//   ....[138]....
        /*08a0*/ 	.word	0x00015130


	//   ....[139]....
        /*08a4*/ 	.word	0x00015140


	//   ....[140]....
        /*08a8*/ 	.word	0x00015160


	//   ....[141]....
        /*08ac*/ 	.word	0x00015180


	//   ....[142]....
        /*08b0*/ 	.word	0x000151c0


	//   ....[143]....
        /*08b4*/ 	.word	0x000151e0


	//   ....[144]....
        /*08b8*/ 	.word	0x00015200


	//   ....[145]....
        /*08bc*/ 	.word	0x000153a0


	//   ....[146]....
        /*08c0*/ 	.word	0x000155b0


	//   ....[147]....
        /*08c4*/ 	.word	0x000157a0


	//   ....[148]....
        /*08c8*/ 	.word	0x00016870


	//   ....[149]....
        /*08cc*/ 	.word	0x00017910


	//   ....[150]....
        /*08d0*/ 	.word	0x00017b50


	//   ....[151]....
        /*08d4*/ 	.word	0x00017bf0


	//   ....[152]....
        /*08d8*/ 	.word	0x00017eb0


	//   ....[153]....
        /*08dc*/ 	.word	0x00017f10


	//   ....[154]....
        /*08e0*/ 	.word	0x00018090


	//   ....[155]....
        /*08e4*/ 	.word	0x00018400


	//   ....[156]....
        /*08e8*/ 	.word	0x00018580


	//   ....[157]....
        /*08ec*/ 	.word	0x0001ae70


	//   ....[158]....
        /*08f0*/ 	.word	0x0001ae80


	//   ....[159]....
        /*08f4*/ 	.word	0x0001ae90


	//   ....[160]....
        /*08f8*/ 	.word	0x0001aea0


	//   ....[161]....
        /*08fc*/ 	.word	0x0001aeb0


	//   ....[162]....
        /*0900*/ 	.word	0x0001aec0


	//   ....[163]....
        /*0904*/ 	.word	0x0001aed0


	//   ....[164]....
        /*0908*/ 	.word	0x0001aee0


	//   ....[165]....
        /*090c*/ 	.word	0x0001aef0


	//   ....[166]....
        /*0910*/ 	.word	0x0001af00


	//   ....[167]....
        /*0914*/ 	.word	0x0001af10


	//   ....[168]....
        /*0918*/ 	.word	0x0001af20


	//   ....[169]....
        /*091c*/ 	.word	0x0001b9c0


	//   ....[170]....
        /*0920*/ 	.word	0x0001b9d0


	//   ....[171]....
        /*0924*/ 	.word	0x0001b9e0


	//   ....[172]....
        /*0928*/ 	.word	0x0001b9f0


	//   ....[173]....
        /*092c*/ 	.word	0x0001ba00


	//   ....[174]....
        /*0930*/ 	.word	0x0001ba10


	//   ....[175]....
        /*0934*/ 	.word	0x0001ba20


	//   ....[176]....
        /*0938*/ 	.word	0x0001ba30


	//   ....[177]....
        /*093c*/ 	.word	0x0001ba50


	//   ....[178]....
        /*0940*/ 	.word	0x0001ba80


	//   ....[179]....
        /*0944*/ 	.word	0x0001bac0


	//   ....[180]....
        /*0948*/ 	.word	0x0001bae0


	//   ....[181]....
        /*094c*/ 	.word	0x0001c060


	//   ....[182]....
        /*0950*/ 	.word	0x0001c100


	//   ....[183]....
        /*0954*/ 	.word	0x0001c180


	//   ....[184]....
        /*0958*/ 	.word	0x0001c210


	//   ....[185]....
        /*095c*/ 	.word	0x0001c250


	//   ....[186]....
        /*0960*/ 	.word	0x0001c280


	//   ....[187]....
        /*0964*/ 	.word	0x0001c440


	//   ....[188]....
        /*0968*/ 	.word	0x0001c800


	//   ....[189]....
        /*096c*/ 	.word	0x0001e7e0


	//   ....[190]....
        /*0970*/ 	.word	0x0001e7f0


	//   ....[191]....
        /*0974*/ 	.word	0x0001e810


	//   ....[192]....
        /*0978*/ 	.word	0x0001e830


	//   ....[193]....
        /*097c*/ 	.word	0x0001e850


	//   ....[194]....
        /*0980*/ 	.word	0x0001e860


	//   ....[195]....
        /*0984*/ 	.word	0x0001e880


	//   ....[196]....
        /*0988*/ 	.word	0x0001e8a0


	//   ....[197]....
        /*098c*/ 	.word	0x0001e8e0


	//   ....[198]....
        /*0990*/ 	.word	0x0001e900


	//   ....[199]....
        /*0994*/ 	.word	0x0001e910


	//   ....[200]....
        /*0998*/ 	.word	0x0001e930


	//   ....[201]....
        /*099c*/ 	.word	0x0001f330


	//   ....[202]....
        /*09a0*/ 	.word	0x0001f340


	//   ....[203]....
        /*09a4*/ 	.word	0x0001f350


	//   ....[204]....
        /*09a8*/ 	.word	0x0001f360


	//   ....[205]....
        /*09ac*/ 	.word	0x0001f370


	//   ....[206]....
        /*09b0*/ 	.word	0x0001f380


	//   ....[207]....
        /*09b4*/ 	.word	0x0001f390


	//   ....[208]....
        /*09b8*/ 	.word	0x0001f3b0


	//   ....[209]....
        /*09bc*/ 	.word	0x0001f3d0


	//   ....[210]....
        /*09c0*/ 	.word	0x0001f410


	//   ....[211]....
        /*09c4*/ 	.word	0x0001f430


	//   ....[212]....
        /*09c8*/ 	.word	0x0001f450


	//   ....[213]....
        /*09cc*/ 	.word	0x0001f600


	//   ....[214]....
        /*09d0*/ 	.word	0x0001f800


	//   ....[215]....
        /*09d4*/ 	.word	0x0001f9f0


	//   ....[216]....
        /*09d8*/ 	.word	0x00020ca0


	//   ....[217]....
        /*09dc*/ 	.word	0x00021c70


	//   ....[218]....
        /*09e0*/ 	.word	0x00021eb0


	//   ....[219]....
        /*09e4*/ 	.word	0x00021f40


	//   ....[220]....
        /*09e8*/ 	.word	0x000221c0


	//   ....[221]....
        /*09ec*/ 	.word	0x00022220


	//   ....[222]....
        /*09f0*/ 	.word	0x00022390


	//   ....[223]....
        /*09f4*/ 	.word	0x000226a0


	//   ....[224]....
        /*09f8*/ 	.word	0x00022820


	//   ....[225]....
        /*09fc*/ 	.word	0x00024af0


	//   ....[226]....
        /*0a00*/ 	.word	0x00024b00


	//   ....[227]....
        /*0a04*/ 	.word	0x00024b10


	//   ....[228]....
        /*0a08*/ 	.word	0x00024b20


	//   ....[229]....
        /*0a0c*/ 	.word	0x00024b50


	//   ....[230]....
        /*0a10*/ 	.word	0x00024b70


	//   ....[231]....
        /*0a14*/ 	.word	0x00024b90


	//   ....[232]....
        /*0a18*/ 	.word	0x00024ba0


	//   ....[233]....
        /*0a1c*/ 	.word	0x00026070


	//   ....[234]....
        /*0a20*/ 	.word	0x000260a0


	//   ....[235]....
        /*0a24*/ 	.word	0x000260d0


	//   ....[236]....
        /*0a28*/ 	.word	0x00026100


	//   ....[237]....
        /*0a2c*/ 	.word	0x00026140


	//   ....[238]....
        /*0a30*/ 	.word	0x00026170


	//   ....[239]....
        /*0a34*/ 	.word	0x000261b0


	//   ....[240]....
        /*0a38*/ 	.word	0x000261d0


	//   ....[241]....
        /*0a3c*/ 	.word	0x00026280


	//   ....[242]....
        /*0a40*/ 	.word	0x000262a0


	//   ....[243]....
        /*0a44*/ 	.word	0x000262d0


	//   ....[244]....
        /*0a48*/ 	.word	0x00026300


	//   ....[245]....
        /*0a4c*/ 	.word	0x00026330


	//   ....[246]....
        /*0a50*/ 	.word	0x00026380


	//   ....[247]....
        /*0a54*/ 	.word	0x000263b0


	//   ....[248]....
        /*0a58*/ 	.word	0x00026420


	//   ....[249]....
        /*0a5c*/ 	.word	0x000264e0


	//   ....[250]....
        /*0a60*/ 	.word	0x00026500


	//   ....[251]....
        /*0a64*/ 	.word	0x00026530


	//   ....[252]....
        /*0a68*/ 	.word	0x00026540


	//   ....[253]....
        /*0a6c*/ 	.word	0x00026550


	//   ....[254]....
        /*0a70*/ 	.word	0x00026560


	//   ....[255]....
        /*0a74*/ 	.word	0x00026650


	//   ....[0]....
        /*0a78*/ 	.word	0x00026670


	//   ....[1]....
        /*0a7c*/ 	.word	0x00026ee0


	//   ....[2]....
        /*0a80*/ 	.word	0x00026f10


	//   ....[3]....
        /*0a84*/ 	.word	0x00026f40


	//   ....[4]....
        /*0a88*/ 	.word	0x00026f70


	//   ....[5]....
        /*0a8c*/ 	.word	0x00026fa0


	//   ....[6]....
        /*0a90*/ 	.word	0x00026fd0


	//   ....[7]....
        /*0a94*/ 	.word	0x00027000


	//   ....[8]....
        /*0a98*/ 	.word	0x00027020


	//   ....[9]....
        /*0a9c*/ 	.word	0x00027040


	//   ....[10]....
        /*0aa0*/ 	.word	0x00027060


	//   ....[11]....
        /*0aa4*/ 	.word	0x00027070


	//   ....[12]....
        /*0aa8*/ 	.word	0x00027080


	//   ....[13]....
        /*0aac*/ 	.word	0x00027090


	//   ....[14]....
        /*0ab0*/ 	.word	0x000270a0


	//   ....[15]....
        /*0ab4*/ 	.word	0x000270b0


	//   ....[16]....
        /*0ab8*/ 	.word	0x000270e0


	//----- nvinfo : EIATTR_EXIT_INSTR_OFFSETS
	.align		4
.L_386:
        /*0abc*/ 	.byte	0x04, 0x1c
        /*0abe*/ 	.short	(.L_388 - .L_387)


	//   ....[0]....
.L_387:
        /*0ac0*/ 	.word	0x000003b0


	//   ....[1]....
        /*0ac4*/ 	.word	0x00026690


	//   ....[2]....
        /*0ac8*/ 	.word	0x000266d0


	//   ....[3]....
        /*0acc*/ 	.word	0x00027270


	//   ....[4]....
        /*0ad0*/ 	.word	0x000272b0


	//----- nvinfo : EIATTR_CTAIDZ_USED
	.align		4
.L_388:
        /*0ad4*/ 	.byte	0x01, 0x04
	.zero		2


	//----- nvinfo : EIATTR_MAX_THREADS
	.align		4
        /*0ad8*/ 	.byte	0x04, 0x05
        /*0ada*/ 	.short	(.L_390 - .L_389)
.L_389:
        /*0adc*/ 	.word	0x00000080
        /*0ae0*/ 	.word	0x00000001
        /*0ae4*/ 	.word	0x00000001


	//----- nvinfo : EIATTR_CRS_STACK_SIZE
	.align		4
.L_390:
        /*0ae8*/ 	.byte	0x04, 0x1e
        /*0aea*/ 	.short	(.L_392 - .L_391)
.L_391:
        /*0aec*/ 	.word	0x00000000
.L_392:


//--------------------- .nv.info._ZN7cutlass13device_kernelIN5flash19enable_sm80_to_sm89INS1_16FlashAttnFwdSm80INS1_25CollectiveMainloopFwdSm80ILi4ELi1ELb0EN4cute5tupleIJNS5_1CILi128EEENS7_ILi112EEENS7_ILi64EEEEEELi64ENS_6half_tEfNS_4arch4Sm80ELb1ELb0ELb0ELb0ELb1ELb0ELb1ELb0EEENS1_21CollectiveEpilogueFwdINS6_IJS8_SA_S9_EEENS6_IJNS7_ILi1EEESI_SI_EEESC_SE_Li128ELb0ELb1ELb0ELb0EEENS1_30DynamicPersistentTileSchedulerILi128ELi128ELb0ELb1ELb0EEEEEEEEEvNT_6ParamsE --------------------------
	.section	.nv.info._ZN7cutlass13device_kernelIN5flash19enable_sm80_to_sm89INS1_16FlashAttnFwdSm80INS1_25CollectiveMainloopFwdSm80ILi4ELi1ELb0EN4cute5tupleIJNS5_1CILi128EEENS7_ILi112EEENS7_ILi64EEEEEELi64ENS_6half_tEfNS_4arch4Sm80ELb1ELb0ELb0ELb0ELb1ELb0ELb1ELb0EEENS1_21CollectiveEpilogueFwdINS6_IJS8_SA_S9_EEENS6_IJNS7_ILi1EEESI_SI_EEESC_SE_Li128ELb0ELb1ELb0ELb0EEENS1_30DynamicPersistentTileSchedulerILi128ELi128ELb0ELb1ELb0EEEEEEEEEvNT_6ParamsE,"",@"SHT_CUDA_INFO"
	.sectionflags	@""
	.align	4


	//----- nvinfo : EIATTR_CUDA_API_VERSION
	.align		4
        /*0000*/ 	.byte	0x04, 0x37
        /*0002*/ 	.short	(.L_394 - .L_393)
.L_393:
        /*0004*/ 	.word	0x00000082


	//----- nvinfo : EIATTR_SW2861232_WAR
	.align		4
.L_394:
        /*0008*/ 	.byte	0x01, 0x35
	.zero		2


	//----- nvinfo : EIATTR_PARAM_CBANK
	.align		4
        /*000c*/ 	.byte	0x04, 0x0a
        /*000e*/ 	.short	(.L_396 - .L_395)
	.align		4
.L_395:
        /*0010*/ 	.word	index@(.nv.constant0._ZN7cutlass13device_kernelIN5flash19enable_sm80_to_sm89INS1_16FlashAttnFwdSm80INS1_25CollectiveMainloopFwdSm80ILi4ELi1ELb0EN4cute5tupleIJNS5_1CILi128EEENS7_ILi112EEENS7_ILi64EEEEEELi64ENS_6half_tEfNS_4arch4Sm80ELb1ELb0ELb0ELb0ELb1ELb0ELb1ELb0EEENS1_21CollectiveEpilogueFwdINS6_IJS8_SA_S9_EEENS6_IJNS7_ILi1EEESI_SI_EEESC_SE_Li128ELb0ELb1ELb0ELb0EEENS1_30DynamicPersistentTileSchedulerILi128ELi128ELb0ELb1ELb0EEEEEEEEEvNT_6ParamsE)
        /*0014*/ 	.short	0x0160
        /*0016*/ 	.short	0x0428


	//----- nvinfo : EIATTR_CBANK_PARAM_SIZE
	.align		4
.L_396:
        /*0018*/ 	.byte	0x03, 0x19
        /*001a*/ 	.short	0x0428


	//----- nvinfo : EIATTR_KPARAM_INFO
	.align		4
        /*001c*/ 	.byte	0x04, 0x17
        /*001e*/ 	.short	(.L_398 - .L_397)
.L_397:
        /*0020*/ 	.word	0x00000000
        /*0024*/ 	.short	0x0000
        /*0026*/ 	.short	0x0000
        /*0028*/ 	.byte	0x00, 0xf0, 0xa1, 0x10


	//----- nvinfo : EIATTR_MAXREG_COUNT
	.align		4
.L_398:
        /*002c*/ 	.byte	0x03, 0x1b
        /*002e*/ 	.short	0x00ff


	//----- nvinfo : EIATTR_NUM_BARRIERS
	.align		4
        /*0030*/ 	.byte	0x02, 0x4c
        /*0032*/ 	.byte	0x06
	.zero		1


	//----- nvinfo : EIATTR_ANNOTATIONS
	.align		4
        /*0034*/ 	.byte	0x04, 0x55
        /*0036*/ 	.short	(.L_400 - .L_399)


	//   ....[0]....
.L_399:
        /* <DEDUP_REMOVED lines=65> */


	//----- nvinfo : EIATTR_MERCURY_ISA_VERSION
	.align		4
.L_400:
        /*0430*/ 	.byte	0x03, 0x5f
        /*0432*/ 	.short	0x0000


	//----- nvinfo : EIATTR_INT_WARP_WIDE_INSTR_OFFSETS
	.align		4
        /*0434*/ 	.byte	0x04, 0x31
        /*0436*/ 	.short	(.L_402 - .L_401)


	//   ....[0]....
.L_401:
        /*0438*/ 	.word	0x00011ae0


	//   ....[1]....
        /*043c*/ 	.word	0x00011b60


	//----- nvinfo : EIATTR_COOP_GROUP_MASK_REGIDS
	.align		4
.L_402:
        /*0440*/ 	.byte	0x04, 0x29
        /*0442*/ 	.short	(.L_404 - .L_403)


	//   ....[0]....
.L_403:
        /*0444*/ 	.word	0xffffffff


	//   ....[1]....
        /*0448*/ 	.word	0xffffffff


	//   ....[2]....
        /*044c*/ 	.word	0xffffffff


	//   ....[3]....
        /*0450*/ 	.word	0xffffffff


	//   ....[4]....
        /*0454*/ 	.word	0xffffffff


	//   ....[5]....
        /*0458*/ 	.word	0xffffffff


	//   ....[6]....
        /*045c*/ 	.word	0xffffffff


	//   ....[7]....
        /*0460*/ 	.word	0xffffffff


	//   ....[8]....
        /*0464*/ 	.word	0xffffffff


	//   ....[9]....
        /*0468*/ 	.word	0xffffffff


	//   ....[10]....
        /*046c*/ 	.word	0xffffffff


	//   ....[11]....
        /*0470*/ 	.word	0xffffffff


	//   ....[12]....
        /*0474*/ 	.word	0xffffffff


	//   ....[13]....
        /*0478*/ 	.word	0xffffffff


	//   ....[14]....
        /*047c*/ 	.word	0xffffffff


	//   ....[15]....
        /*0480*/ 	.word	0xffffffff


	//   ....[16]....
        /*0484*/ 	.word	0xffffffff


	//   ....[17]....
        /*0488*/ 	.word	0xffffffff


	//   ....[18]....
        /*048c*/ 	.word	0xffffffff


	//   ....[19]....
        /*0490*/ 	.word	0xffffffff


	//   ....[20]....
        /*0494*/ 	.word	0xffffffff


	//   ....[21]....
        /*0498*/ 	.word	0xffffffff


	//   ....[22]....
        /*049c*/ 	.word	0xffffffff


	//   ....[23]....
        /*04a0*/ 	.word	0xffffffff


	//   ....[24]....
        /*04a4*/ 	.word	0xffffffff


	//   ....[25]....
        /*04a8*/ 	.word	0xffffffff


	//   ....[26]....
        /*04ac*/ 	.word	0xffffffff


	//   ....[27]....
        /*04b0*/ 	.word	0xffffffff


	//   ....[28]....
        /*04b4*/ 	.word	0xffffffff


	//   ....[29]....
        /*04b8*/ 	.word	0xffffffff


	//   ....[30]....
        /*04bc*/ 	.word	0xffffffff


	//   ....[31]....
        /*04c0*/ 	.word	0xffffffff


	//   ....[32]....
        /*04c4*/ 	.word	0xffffffff


	//   ....[33]....
        /*04c8*/ 	.word	0xffffffff


	//   ....[34]....
        /*04cc*/ 	.word	0xffffffff


	//   ....[35]....
        /*04d0*/ 	.word	0xffffffff


	//   ....[36]....
        /*04d4*/ 	.word	0xffffffff


	//   ....[37]....
        /*04d8*/ 	.word	0xffffffff


	//   ....[38]....
        /*04dc*/ 	.word	0xffffffff


	//   ....[39]....
        /*04e0*/ 	.word	0xffffffff


	//   ....[40]....
        /*04e4*/ 	.word	0xffffffff


	//   ....[41]....
        /*04e8*/ 	.word	0xffffffff


	//   ....[42]....
        /*04ec*/ 	.word	0xffffffff


	//   ....[43]....
        /*04f0*/ 	.word	0xffffffff


	//   ....[44]....
        /*04f4*/ 	.word	0xffffffff


	//   ....[45]....
        /*04f8*/ 	.word	0xffffffff


	//   ....[46]....
        /*04fc*/ 	.word	0xffffffff


	//   ....[47]....
        /*0500*/ 	.word	0xffffffff


	//   ....[48]....
        /*0504*/ 	.word	0xffffffff


	//   ....[49]....
        /*0508*/ 	.word	0xffffffff


	//   ....[50]....
        /*050c*/ 	.word	0xffffffff


	//   ....[51]....
        /*0510*/ 	.word	0xffffffff


	//   ....[52]....
        /*0514*/ 	.word	0xffffffff


	//   ....[53]....
        /*0518*/ 	.word	0xffffffff


	//   ....[54]....
        /*051c*/ 	.word	0xffffffff


	//   ....[55]....
        /*0520*/ 	.word	0xffffffff


	//   ....[56]....
        /*0524*/ 	.word	0xffffffff


	//   ....[57]....
        /*0528*/ 	.word	0xffffffff


	//   ....[58]....
        /*052c*/ 	.word	0xffffffff


	//   ....[59]....
        /*0530*/ 	.word	0xffffffff


	//   ....[60]....
        /*0534*/ 	.word	0xffffffff


	//   ....[61]....
        /*0538*/ 	.word	0xffffffff


	//   ....[62]....
        /*053c*/ 	.word	0xffffffff


	//   ....[63]....
        /*0540*/ 	.word	0xffffffff


	//   ....[64]....
        /*0544*/ 	.word	0xffffffff


	//   ....[65]....
        /*0548*/ 	.word	0xffffffff


	//   ....[66]....
        /*054c*/ 	.word	0xffffffff


	//   ....[67]....
        /*0550*/ 	.word	0xffffffff


	//   ....[68]....
        /*0554*/ 	.word	0xffffffff


	//   ....[69]....
        /*0558*/ 	.word	0xffffffff


	//   ....[70]....
        /*055c*/ 	.word	0xffffffff


	//   ....[71]....
        /*0560*/ 	.word	0xffffffff


	//   ....[72]....
        /*0564*/ 	.word	0xffffffff


	//   ....[73]....
        /*0568*/ 	.word	0xffffffff


	//   ....[74]....
        /*056c*/ 	.word	0xffffffff


	//   ....[75]....
        /*0570*/ 	.word	0xffffffff


	//   ....[76]....
        /*0574*/ 	.word	0xffffffff


	//   ....[77]....
        /*0578*/ 	.word	0xffffffff


	//   ....[78]....
        /*057c*/ 	.word	0xffffffff


	//   ....[79]....
        /*0580*/ 	.word	0xffffffff


	//   ....[80]....
        /*0584*/ 	.word	0xffffffff


	//   ....[81]....
        /*0588*/ 	.word	0xffffffff


	//   ....[82]....
        /*058c*/ 	.word	0xffffffff


	//   ....[83]....
        /*0590*/ 	.word	0xffffffff


	//   ....[84]....
        /*0594*/ 	.word	0xffffffff


	//   ....[85]....
        /*0598*/ 	.word	0xffffffff


	//   ....[86]....
        /*059c*/ 	.word	0xffffffff


	//   ....[87]....
        /*05a0*/ 	.word	0xffffffff


	//   ....[88]....
        /*05a4*/ 	.word	0xffffffff


	//   ....[89]....
        /*05a8*/ 	.word	0xffffffff


	//   ....[90]....
        /*05ac*/ 	.word	0xffffffff


	//   ....[91]....
        /*05b0*/ 	.word	0xffffffff


	//   ....[92]....
        /*05b4*/ 	.word	0xffffffff


	//   ....[93]....
        /*05b8*/ 	.word	0xffffffff


	//   ....[94]....
        /*05bc*/ 	.word	0xffffffff


	//   ....[95]....
        /*05c0*/ 	.word	0xffffffff


	//   ....[96]....
        /*05c4*/ 	.word	0xffffffff


	//   ....[97]....
        /*05c8*/ 	.word	0xffffffff


	//   ....[98]....
        /*05cc*/ 	.word	0xffffffff


	//   ....[99]....
        /*05d0*/ 	.word	0xffffffff


	//   ....[100]....
        /*05d4*/ 	.word	0xffffffff


	//   ....[101]....
        /*05d8*/ 	.word	0xffffffff


	//   ....[102]....
        /*05dc*/ 	.word	0xffffffff


	//   ....[103]....
        /*05e0*/ 	.word	0xffffffff


	//   ....[104]....
        /*05e4*/ 	.word	0xffffffff


	//   ....[105]....
        /*05e8*/ 	.word	0xffffffff


	//   ....[106]....
        /*05ec*/ 	.word	0xffffffff


	//   ....[107]....
        /*05f0*/ 	.word	0xffffffff


	//   ....[108]....
        /*05f4*/ 	.word	0xffffffff


	//   ....[109]....
        /*05f8*/ 	.word	0xffffffff


	//   ....[110]....
        /*05fc*/ 	.word	0xffffffff


	//   ....[111]....
        /*0600*/ 	.word	0xffffffff


	//   ....[112]....
        /*0604*/ 	.word	0xffffffff


	//   ....[113]....
        /*0608*/ 	.word	0xffffffff


	//   ....[114]....
        /*060c*/ 	.word	0xffffffff


	//   ....[115]....
        /*0610*/ 	.word	0xffffffff


	//   ....[116]....
        /*0614*/ 	.word	0xffffffff


	//   ....[117]....
        /*0618*/ 	.word	0xffffffff


	//   ....[118]....
        /*061c*/ 	.word	0xffffffff


	//   ....[119]....
        /*0620*/ 	.word	0xffffffff


	//   ....[120]....
        /*0624*/ 	.word	0xffffffff


	//   ....[121]....
        /*0628*/ 	.word	0xffffffff


	//   ....[122]....
        /*062c*/ 	.word	0xffffffff


	//   ....[123]....
        /*0630*/ 	.word	0xffffffff


	//   ....[124]....
        /*0634*/ 	.word	0xffffffff


	//   ....[125]....
        /*0638*/ 	.word	0xffffffff


	//   ....[126]....
        /*063c*/ 	.word	0xffffffff


	//   ....[127]....
        /*0640*/ 	.word	0xffffffff


	//   ....[128]....
        /*0644*/ 	.word	0xffffffff


	//   ....[129]....
        /*0648*/ 	.word	0xffffffff


	//   ....[130]....
        /*064c*/ 	.word	0xffffffff


	//   ....[131]....
        /*0650*/ 	.word	0xffffffff


	//   ....[132]....
        /*0654*/ 	.word	0xffffffff


	//   ....[133]....
        /*0658*/ 	.word	0xffffffff


	//   ....[134]....
        /*065c*/ 	.word	0xffffffff


	//   ....[135]....
        /*0660*/ 	.word	0xffffffff


	//   ....[136]....
        /*0664*/ 	.word	0xffffffff


	//   ....[137]....
        /*0668*/ 	.word	0xffffffff


	//   ....[138]....
        /*066c*/ 	.word	0xffffffff


	//   ....[139]....
        /*0670*/ 	.word	0xffffffff


	//   ....[140]....
        /*0674*/ 	.word	0xffffffff


	//   ....[141]....
        /*0678*/ 	.word	0xffffffff


	//   ....[142]....
        /*067c*/ 	.word	0xffffffff


	//   ....[143]....
        /*0680*/ 	.word	0xffffffff


	//   ....[144]....
        /*0684*/ 	.word	0xffffffff


	//   ....[145]....
        /*0688*/ 	.word	0xffffffff


	//   ....[146]....
        /*068c*/ 	.word	0xffffffff


	//   ....[147]....
        /*0690*/ 	.word	0xffffffff


	//   ....[148]....
        /*0694*/ 	.word	0xffffffff


	//   ....[149]....
        /*0698*/ 	.word	0xffffffff


	//   ....[150]....
        /*069c*/ 	.word	0xffffffff


	//   ....[151]....
        /*06a0*/ 	.word	0xffffffff


	//   ....[152]....
        /*06a4*/ 	.word	0xffffffff


	//   ....[153]....
        /*06a8*/ 	.word	0xffffffff


	//   ....[154]....
        /*06ac*/ 	.word	0xffffffff


	//   ....[155]....
        /*06b0*/ 	.word	0xffffffff


	//   ....[156]....
        /*06b4*/ 	.word	0xffffffff


	//   ....[157]....
        /*06b8*/ 	.word	0xffffffff


	//   ....[158]....
        /*06bc*/ 	.word	0xffffffff


	//   ....[159]....
        /*06c0*/ 	.word	0xffffffff


	//   ....[160]....
        /*06c4*/ 	.word	0xffffffff


	//   ....[161]....
        /*06c8*/ 	.word	0xffffffff


	//   ....[162]....
        /*06cc*/ 	.word	0xffffffff


	//   ....[163]....
        /*06d0*/ 	.word	0xffffffff


	//   ....[164]....
        /*06d4*/ 	.word	0xffffffff


	//   ....[165]....
        /*06d8*/ 	.word	0xffffffff


	//   ....[166]....
        /*06dc*/ 	.word	0xffffffff


	//   ....[167]....
        /*06e0*/ 	.word	0xffffffff


	//   ....[168]....
        /*06e4*/ 	.word	0xffffffff


	//   ....[169]....
        /*06e8*/ 	.word	0xffffffff


	//   ....[170]....
        /*06ec*/ 	.word	0xffffffff


	//   ....[171]....
        /*06f0*/ 	.word	0xffffffff


	//   ....[172]....
        /*06f4*/ 	.word	0xffffffff


	//   ....[173]....
        /*06f8*/ 	.word	0xffffffff


	//   ....[174]....
        /*06fc*/ 	.word	0xffffffff


	//   ....[175]....
        /*0700*/ 	.word	0xffffffff


	//   ....[176]....
        /*0704*/ 	.word	0xffffffff


	//   ....[177]....
        /*0708*/ 	.word	0xffffffff


	//   ....[178]....
        /*070c*/ 	.word	0xffffffff


	//   ....[179]....
        /*0710*/ 	.word	0xffffffff


	//   ....[180]....
        /*0714*/ 	.word	0xffffffff


	//   ....[181]....
        /*0718*/ 	.word	0xffffffff


	//   ....[182]....
        /*071c*/ 	.word	0xffffffff


	//   ....[183]....
        /*0720*/ 	.word	0xffffffff


	//   ....[184]....
        /*0724*/ 	.word	0xffffffff


	//   ....[185]....
        /*0728*/ 	.word	0xffffffff


	//   ....[186]....
        /*072c*/ 	.word	0xffffffff


	//   ....[187]....
        /*0730*/ 	.word	0xffffffff


	//   ....[188]....
        /*0734*/ 	.word	0xffffffff


	//   ....[189]....
        /*0738*/ 	.word	0xffffffff


	//   ....[190]....
        /*073c*/ 	.word	0xffffffff


	//   ....[191]....
        /*0740*/ 	.word	0xffffffff


	//   ....[192]....
        /*0744*/ 	.word	0xffffffff


	//   ....[193]....
        /*0748*/ 	.word	0xffffffff


	//   ....[194]....
        /*074c*/ 	.word	0xffffffff


	//   ....[195]....
        /*0750*/ 	.word	0xffffffff


	//   ....[196]....
        /*0754*/ 	.word	0xffffffff


	//   ....[197]....
        /*0758*/ 	.word	0xffffffff


	//   ....[198]....
        /*075c*/ 	.word	0xffffffff


	//   ....[199]....
        /*0760*/ 	.word	0xffffffff


	//   ....[200]....
        /*0764*/ 	.word	0xffffffff


	//   ....[201]....
        /*0768*/ 	.word	0xffffffff


	//   ....[202]....
        /*076c*/ 	.word	0xffffffff


	//   ....[203]....
        /*0770*/ 	.word	0xffffffff


	//   ....[204]....
        /*0774*/ 	.word	0xffffffff


	//   ....[205]....
        /*0778*/ 	.word	0xffffffff


	//   ....[206]....
        /*077c*/ 	.word	0xffffffff


	//   ....[207]....
        /*0780*/ 	.word	0xffffffff


	//   ....[208]....
        /*0784*/ 	.word	0xffffffff


	//   ....[209]....
        /*0788*/ 	.word	0xffffffff


	//   ....[210]....
        /*078c*/ 	.word	0xffffffff


	//   ....[211]....
        /*0790*/ 	.word	0xffffffff


	//   ....[212]....
        /*0794*/ 	.word	0xffffffff


	//   ....[213]....
        /*0798*/ 	.word	0xffffffff


	//   ....[214]....
        /*079c*/ 	.word	0xffffffff


	//   ....[215]....
        /*07a0*/ 	.word	0xffffffff


	//   ....[216]....
        /*07a4*/ 	.word	0xffffffff


	//   ....[217]....
        /*07a8*/ 	.word	0xffffffff


	//   ....[218]....
        /*07ac*/ 	.word	0xffffffff


	//   ....[219]....
        /*07b0*/ 	.word	0xffffffff


	//   ....[220]....
        /*07b4*/ 	.word	0xffffffff


	//   ....[221]....
        /*07b8*/ 	.word	0xffffffff


	//   ....[222]....
        /*07bc*/ 	.word	0xffffffff


	//   ....[223]....
        /*07c0*/ 	.word	0xffffffff


	//   ....[224]....
        /*07c4*/ 	.word	0xffffffff


	//   ....[225]....
        /*07c8*/ 	.word	0xffffffff


	//   ....[226]....
        /*07cc*/ 	.word	0xffffffff


	//   ....[227]....
        /*07d0*/ 	.word	0xffffffff


	//   ....[228]....
        /*07d4*/ 	.word	0xffffffff


	//   ....[229]....
        /*07d8*/ 	.word	0xffffffff


	//   ....[230]....
        /*07dc*/ 	.word	0xffffffff


	//   ....[231]....
        /*07e0*/ 	.word	0xffffffff


	//   ....[232]....
        /*07e4*/ 	.word	0xffffffff


	//   ....[233]....
        /*07e8*/ 	.word	0xffffffff


	//   ....[234]....
        /*07ec*/ 	.word	0xffffffff


	//   ....[235]....
        /*07f0*/ 	.word	0xffffffff


	//   ....[236]....
        /*07f4*/ 	.word	0xffffffff


	//   ....[237]....
        /*07f8*/ 	.word	0xffffffff


	//   ....[238]....
        /*07fc*/ 	.word	0xffffffff


	//   ....[239]....
        /*0800*/ 	.word	0xffffffff


	//   ....[240]....
        /*0804*/ 	.word	0xffffffff


	//   ....[241]....
        /*0808*/ 	.word	0xffffffff


	//   ....[242]....
        /*080c*/ 	.word	0xffffffff


	//   ....[243]....
        /*0810*/ 	.word	0xffffffff


	//   ....[244]....
        /*0814*/ 	.word	0xffffffff


	//   ....[245]....
        /*0818*/ 	.word	0xffffffff


	//   ....[246]....
        /*081c*/ 	.word	0xffffffff


	//   ....[247]....
        /*0820*/ 	.word	0xffffffff


	//   ....[248]....
        /*0824*/ 	.word	0xffffffff


	//   ....[249]....
        /*0828*/ 	.word	0xffffffff


	//   ....[250]....
        /*082c*/ 	.word	0xffffffff


	//   ....[251]....
        /*0830*/ 	.word	0xffffffff


	//   ....[252]....
        /*0834*/ 	.word	0xffffffff


	//   ....[253]....
        /*0838*/ 	.word	0xffffffff


	//   ....[254]....
        /*083c*/ 	.word	0xffffffff


	//   ....[255]....
        /*0840*/ 	.word	0xffffffff


	//   ....[0]....
        /*0844*/ 	.word	0xffffffff


	//   ....[1]....
        /*0848*/ 	.word	0xffffffff


	//   ....[2]....
        /*084c*/ 	.word	0xffffffff


	//   ....[3]....
        /*0850*/ 	.word	0xffffffff


	//   ....[4]....
        /*0854*/ 	.word	0xffffffff


	//   ....[5]....
        /*0858*/ 	.word	0xffffffff


	//   ....[6]....
        /*085c*/ 	.word	0xffffffff


	//   ....[7]....
        /*0860*/ 	.word	0xffffffff


	//   ....[8]....
        /*0864*/ 	.word	0xffffffff


	//   ....[9]....
        /*0868*/ 	.word	0xffffffff


	//   ....[10]....
        /*086c*/ 	.word	0xffffffff


	//   ....[11]....
        /*0870*/ 	.word	0xffffffff


	//   ....[12]....
        /*0874*/ 	.word	0xffffffff


	//   ....[13]....
        /*0878*/ 	.word	0xffffffff


	//   ....[14]....
        /*087c*/ 	.word	0xffffffff


	//   ....[15]....
        /*0880*/ 	.word	0xffffffff


	//   ....[16]....
        /*0884*/ 	.word	0xffffffff


	//   ....[17]....
        /*0888*/ 	.word	0xffffffff


	//   ....[18]....
        /*088c*/ 	.word	0xffffffff


	//   ....[19]....
        /*0890*/ 	.word	0xffffffff


	//   ....[20]....
        /*0894*/ 	.word	0xffffffff


	//   ....[21]....
        /*0898*/ 	.word	0xffffffff


	//   ....[22]....
        /*089c*/ 	.word	0xffffffff


	//   ....[23]....
        /*08a0*/ 	.word	0xffffffff


	//   ....[24]....
        /*08a4*/ 	.word	0xffffffff


	//   ....[25]....
        /*08a8*/ 	.word	0xffffffff


	//   ....[26]....
        /*08ac*/ 	.word	0xffffffff


	//   ....[27]....
        /*08b0*/ 	.word	0xffffffff


	//   ....[28]....
        /*08b4*/ 	.word	0xffffffff


	//   ....[29]....
        /*08b8*/ 	.word	0xffffffff


	//   ....[30]....
        /*08bc*/ 	.word	0xffffffff


	//   ....[31]....
        /*08c0*/ 	.word	0xffffffff


	//   ....[32]....
        /*08c4*/ 	.word	0xffffffff


	//   ....[33]....
        /*08c8*/ 	.word	0xffffffff


	//   ....[34]....
        /*08cc*/ 	.word	0xffffffff


	//   ....[35]....
        /*08d0*/ 	.word	0xffffffff


	//   ....[36]....
        /*08d4*/ 	.word	0xffffffff


	//   ....[37]....
        /*08d8*/ 	.word	0xffffffff


	//   ....[38]....
        /*08dc*/ 	.word	0xffffffff


	//   ....[39]....
        /*08e0*/ 	.word	0xffffffff


	//   ....[40]....
        /*08e4*/ 	.word	0xffffffff


	//   ....[41]....
        /*08e8*/ 	.word	0xffffffff


	//   ....[42]....
        /*08ec*/ 	.word	0xffffffff


	//   ....[43]....
        /*08f0*/ 	.word	0xffffffff


	//   ....[44]....
        /*08f4*/ 	.word	0xffffffff


	//   ....[45]....
        /*08f8*/ 	.word	0xffffffff


	//   ....[46]....
        /*08fc*/ 	.word	0xffffffff


	//   ....[47]....
        /*0900*/ 	.word	0xffffffff


	//   ....[48]....
        /*0904*/ 	.word	0xffffffff


	//   ....[49]....
        /*0908*/ 	.word	0xffffffff


	//   ....[50]....
        /*090c*/ 	.word	0xffffffff


	//   ....[51]....
        /*0910*/ 	.word	0xffffffff


	//   ....[52]....
        /*0914*/ 	.word	0xffffffff


	//   ....[53]....
        /*0918*/ 	.word	0xffffffff


	//   ....[54]....
        /*091c*/ 	.word	0xffffffff


	//   ....[55]....
        /*0920*/ 	.word	0xffffffff


	//   ....[56]....
        /*0924*/ 	.word	0xffffffff


	//   ....[57]....
        /*0928*/ 	.word	0xffffffff


	//   ....[58]....
        /*092c*/ 	.word	0xffffffff


	//   ....[59]....
        /*0930*/ 	.word	0xffffffff


	//   ....[60]....
        /*0934*/ 	.word	0xffffffff


	//   ....[61]....
        /*0938*/ 	.word	0xffffffff


	//   ....[62]....
        /*093c*/ 	.word	0xffffffff


	//   ....[63]....
        /*0940*/ 	.word	0xffffffff


	//   ....[64]....
        /*0944*/ 	.word	0xffffffff


	//   ....[65]....
        /*0948*/ 	.word	0xffffffff


	//   ....[66]....
        /*094c*/ 	.word	0xffffffff


	//   ....[67]....
        /*0950*/ 	.word	0xffffffff


	//   ....[68]....
        /*0954*/ 	.word	0xffffffff


	//   ....[69]....
        /*0958*/ 	.word	0xffffffff


	//   ....[70]....
        /*095c*/ 	.word	0xffffffff


	//----- nvinfo : EIATTR_COOP_GROUP_INSTR_OFFSETS
	.align		4
.L_404:
        /*0960*/ 	.byte	0x04, 0x28
        /*0962*/ 	.short	(.L_406 - .L_405)


	//   ....[0]....
.L_405:
        /*0964*/ 	.word	0x00000050


	//   ....[1]....
        /*0968*/ 	.word	0x00001370


	//   ....[2]....
        /*096c*/ 	.word	0x00001390


	//   ....[3]....
        /*0970*/ 	.word	0x000014e0


	//   ....[4]....
        /*0974*/ 	.word	0x000014f0


	//   ....[5]....
        /*0978*/ 	.word	0x000015d0


	//   ....[6]....
        /*097c*/ 	.word	0x000015f0


	//   ....[7]....
        /*0980*/ 	.word	0x000016d0


	//   ....[8]....
        /*0984*/ 	.word	0x000016e0


	//   ....[9]....
        /*0988*/ 	.word	0x000017c0


	//   ....[10]....
        /*098c*/ 	.word	0x000017e0


	//   ....[11]....
        /*0990*/ 	.word	0x000018c0


	//   ....[12]....
        /*0994*/ 	.word	0x000018d0


	//   ....[13]....
        /*0998*/ 	.word	0x000019b0


	//   ....[14]....
        /*099c*/ 	.word	0x000019d0


	//   ....[15]....
        /*09a0*/ 	.word	0x00001ab0


	//   ....[16]....
        /*09a4*/ 	.word	0x00001ac0


	//   ....[17]....
        /*09a8*/ 	.word	0x00001f20


	//   ....[18]....
        /*09ac*/ 	.word	0x00001f40


	//   ....[19]....
        /*09b0*/ 	.word	0x00001f60


	//   ....[20]....
        /*09b4*/ 	.word	0x00001f70


	//   ....[21]....
        /*09b8*/ 	.word	0x00001f80


	//   ....[22]....
        /*09bc*/ 	.word	0x00001fa0


	//   ....[23]....
        /*09c0*/ 	.word	0x00001fc0


	//   ....[24]....
        /*09c4*/ 	.word	0x00001fe0


	//   ....[25]....
        /*09c8*/ 	.word	0x00002000


	//   ....[26]....
        /*09cc*/ 	.word	0x00002050


	//   ....[27]....
        /*09d0*/ 	.word	0x00002070


	//   ....[28]....
        /*09d4*/ 	.word	0x00002090


	//   ....[29]....
        /*09d8*/ 	.word	0x000020c0


	//   ....[30]....
        /*09dc*/ 	.word	0x000020d0


	//   ....[31]....
        /*09e0*/ 	.word	0x00002530


	//   ....[32]....
        /*09e4*/ 	.word	0x00002550


	//   ....[33]....
        /*09e8*/ 	.word	0x000025c0


	//   ....[34]....
        /*09ec*/ 	.word	0x00002630


	//   ....[35]....
        /*09f0*/ 	.word	0x00002650


	//   ....[36]....
        /*09f4*/ 	.word	0x00002670


	//   ....[37]....
        /*09f8*/ 	.word	0x00002680


	//   ....[38]....
        /*09fc*/ 	.word	0x000026b0


	//   ....[39]....
        /*0a00*/ 	.word	0x000026c0


	//   ....[40]....
        /*0a04*/ 	.word	0x000026d0


	//   ....[41]....
        /*0a08*/ 	.word	0x000026e0


	//   ....[42]....
        /*0a0c*/ 	.word	0x00002700


	//   ....[43]....
        /*0a10*/ 	.word	0x00002730


	//   ....[44]....
        /*0a14*/ 	.word	0x00002770


	//   ....[45]....
        /*0a18*/ 	.word	0x00003330


	//   ....[46]....
        /*0a1c*/ 	.word	0x00003350


	//   ....[47]....
        /*0a20*/ 	.word	0x00003360


	//   ....[48]....
        /*0a24*/ 	.word	0x00003370


	//   ....[49]....
        /*0a28*/ 	.word	0x00003380


	//   ....[50]....
        /*0a2c*/ 	.word	0x00003390


	//   ....[51]....
        /*0a30*/ 	.word	0x000033a0


	//   ....[52]....
        /*0a34*/ 	.word	0x000033b0


	//   ....[53]....
        /*0a38*/ 	.word	0x000033d0


	//   ....[54]....
        /*0a3c*/ 	.word	0x00003400


	//   ....[55]....
        /*0a40*/ 	.word	0x00003420


	//   ....[56]....
        /*0a44*/ 	.word	0x00003440


	//   ....[57]....
        /*0a48*/ 	.word	0x000034b0


	//   ....[58]....
        /*0a4c*/ 	.word	0x000034d0


	//   ....[59]....
        /*0a50*/ 	.word	0x00003670


	//   ....[60]....
        /*0a54*/ 	.word	0x00003a30


	//   ....[61]....
        /*0a58*/ 	.word	0x00003a40


	//   ....[62]....
        /*0a5c*/ 	.word	0x00003a50


	//   ....[63]....
        /*0a60*/ 	.word	0x00004bd0


	//   ....[64]....
        /*0a64*/ 	.word	0x00004c00


	//   ....[65]....
        /*0a68*/ 	.word	0x00004c20


	//   ....[66]....
        /*0a6c*/ 	.word	0x00004c30


	//   ....[67]....
        /*0a70*/ 	.word	0x00004c60


	//   ....[68]....
        /*0a74*/ 	.word	0x00004c80


	//   ....[69]....
        /*0a78*/ 	.word	0x00004ca0


	//   ....[70]....
        /*0a7c*/ 	.word	0x00004cb0


	//   ....[71]....
        /*0a80*/ 	.word	0x00007900


	//   ....[72]....
        /*0a84*/ 	.word	0x00007920


	//   ....[73]....
        /*0a88*/ 	.word	0x00007930


	//   ....[74]....
        /*0a8c*/ 	.word	0x00007940


	//   ....[75]....
        /*0a90*/ 	.word	0x00007950


	//   ....[76]....
        /*0a94*/ 	.word	0x00007960


	//   ....[77]....
        /*0a98*/ 	.word	0x00007970


	//   ....[78]....
        /*0a9c*/ 	.word	0x00007980


	//   ....[79]....
        /*0aa0*/ 	.word	0x00007990


	//   ....[80]....
        /*0aa4*/ 	.word	0x000079a0


	//   ....[81]....
        /*0aa8*/ 	.word	0x000079b0


	//   ....[82]....
        /*0aac*/ 	.word	0x000079c0


	//   ....[83]....
        /*0ab0*/ 	.word	0x000079d0


	//   ....[84]....
        /*0ab4*/ 	.word	0x000079e0


	//   ....[85]....
        /*0ab8*/ 	.word	0x00008660


	//   ....[86]....
        /*0abc*/ 	.word	0x00008680


	//   ....[87]....
        /*0ac0*/ 	.word	0x000086e0


	//   ....[88]....
        /*0ac4*/ 	.word	0x000086f0


	//   ....[89]....
        /*0ac8*/ 	.word	0x00008730


	//   ....[90]....
        /*0acc*/ 	.word	0x00008740


	//   ....[91]....
        /*0ad0*/ 	.word	0x00008780


	//   ....[92]....
        /*0ad4*/ 	.word	0x00008790


	//   ....[93]....
        /*0ad8*/ 	.word	0x000087d0


	//   ....[94]....
        /*0adc*/ 	.word	0x000087e0


	//   ....[95]....
        /*0ae0*/ 	.word	0x00008820


	//   ....[96]....
        /*0ae4*/ 	.word	0x00008830


	//   ....[97]....
        /*0ae8*/ 	.word	0x00008840


	//   ....[98]....
        /*0aec*/ 	.word	0x00008850


	//   ....[99]....
        /*0af0*/ 	.word	0x000089d0


	//   ....[100]....
        /*0af4*/ 	.word	0x00008d90


	//   ....[101]....
        /*0af8*/ 	.word	0x00008dc0


	//   ....[102]....
        /*0afc*/ 	.word	0x00008df0


	//   ....[103]....
        /*0b00*/ 	.word	0x00009c90


	//   ....[104]....
        /*0b04*/ 	.word	0x00009dc0


	//   ....[105]....
        /*0b08*/ 	.word	0x00009ea0


	//   ....[106]....
        /*0b0c*/ 	.word	0x00009ef0


	//   ....[107]....
        /*0b10*/ 	.word	0x00009fb0


	//   ....[108]....
        /*0b14*/ 	.word	0x00009ff0


	//   ....[109]....
        /*0b18*/ 	.word	0x0000a010


	//   ....[110]....
        /*0b1c*/ 	.word	0x0000a030


	//   ....[111]....
        /*0b20*/ 	.word	0x0000ceb0


	//   ....[112]....
        /*0b24*/ 	.word	0x0000ced0


	//   ....[113]....
        /*0b28*/ 	.word	0x0000cf00


	//   ....[114]....
        /*0b2c*/ 	.word	0x0000cf20


	//   ....[115]....
        /*0b30*/ 	.word	0x0000cf40


	//   ....[116]....
        /*0b34*/ 	.word	0x0000cf60


	//   ....[117]....
        /*0b38*/ 	.word	0x0000cf80


	//   ....[118]....
        /*0b3c*/ 	.word	0x0000cfa0


	//   ....[119]....
        /*0b40*/ 	.word	0x0000cfc0


	//   ....[120]....
        /*0b44*/ 	.word	0x0000cfe0


	//   ....[121]....
        /*0b48*/ 	.word	0x0000d000


	//   ....[122]....
        /*0b4c*/ 	.word	0x0000d020


	//   ....[123]....
        /*0b50*/ 	.word	0x0000d040


	//   ....[124]....
        /*0b54*/ 	.word	0x0000d1e0


	//   ....[125]....
        /*0b58*/ 	.word	0x0000dbb0


	//   ....[126]....
        /*0b5c*/ 	.word	0x0000dbd0


	//   ....[127]....
        /*0b60*/ 	.word	0x0000dc30


	//   ....[128]....
        /*0b64*/ 	.word	0x0000dc40


	//   ....[129]....
        /*0b68*/ 	.word	0x0000dc80


	//   ....[130]....
        /*0b6c*/ 	.word	0x0000dc90


	//   ....[131]....
        /*0b70*/ 	.word	0x0000dcd0


	//   ....[132]....
        /*0b74*/ 	.word	0x0000dce0


	//   ....[133]....
        /*0b78*/ 	.word	0x0000dd20


	//   ....[134]....
        /*0b7c*/ 	.word	0x0000dd30


	//   ....[135]....
        /*0b80*/ 	.word	0x0000dd70


	//   ....[136]....
        /*0b84*/ 	.word	0x0000dd80


	//   ....[137]....
        /*0b88*/ 	.word	0x0000dd90


	//   ....[138]....
        /*0b8c*/ 	.word	0x0000dda0


	//   ....[139]....
        /*0b90*/ 	.word	0x0000e570


	//   ....[140]....
        /*0b94*/ 	.word	0x0000e580


	//   ....[141]....
        /*0b98*/ 	.word	0x0000e5b0


	//   ....[142]....
        /*0b9c*/ 	.word	0x0000e5c0


	//   ....[143]....
        /*0ba0*/ 	.word	0x0000e5d0


	//   ....[144]....
        /*0ba4*/ 	.word	0x0000e600


	//   ....[145]....
        /*0ba8*/ 	.word	0x0000e620


	//   ....[146]....
        /*0bac*/ 	.word	0x0000e650


	//   ....[147]....
        /*0bb0*/ 	.word	0x000112e0


	//   ....[148]....
        /*0bb4*/ 	.word	0x00011350


	//   ....[149]....
        /*0bb8*/ 	.word	0x00011360


	//   ....[150]....
        /*0bbc*/ 	.word	0x00011370


	//   ....[151]....
        /*0bc0*/ 	.word	0x000113a0


	//   ....[152]....
        /*0bc4*/ 	.word	0x000113c0


	//   ....[153]....
        /*0bc8*/ 	.word	0x000113d0


	//   ....[154]....
        /*0bcc*/ 	.word	0x000113e0


	//   ....[155]....
        /*0bd0*/ 	.word	0x00012150


	//   ....[156]....
        /*0bd4*/ 	.word	0x00012580


	//   ....[157]....
        /*0bd8*/ 	.word	0x000125a0


	//   ....[158]....
        /*0bdc*/ 	.word	0x000125b0


	//   ....[159]....
        /*0be0*/ 	.word	0x000125c0


	//   ....[160]....
        /*0be4*/ 	.word	0x000125d0


	//   ....[161]....
        /*0be8*/ 	.word	0x000125e0


	//   ....[162]....
        /*0bec*/ 	.word	0x000125f0


	//   ....[163]....
        /*0bf0*/ 	.word	0x00012600


	//   ....[164]....
        /*0bf4*/ 	.word	0x00012770


	//   ....[165]....
        /*0bf8*/ 	.word	0x000127a0


	//   ....[166]....
        /*0bfc*/ 	.word	0x000127b0


	//   ....[167]....
        /*0c00*/ 	.word	0x000127c0


	//   ....[168]....
        /*0c04*/ 	.word	0x000127e0


	//   ....[169]....
        /*0c08*/ 	.word	0x00012800


	//   ....[170]....
        /*0c0c*/ 	.word	0x00012890


	//   ....[171]....
        /*0c10*/ 	.word	0x000128c0


	//   ....[172]....
        /*0c14*/ 	.word	0x00012950


	//   ....[173]....
        /*0c18*/ 	.word	0x00012980


	//   ....[174]....
        /*0c1c*/ 	.word	0x00012990


	//   ....[175]....
        /*0c20*/ 	.word	0x000129a0


	//   ....[176]....
        /*0c24*/ 	.word	0x000129b0


	//   ....[177]....
        /*0c28*/ 	.word	0x000129c0


	//   ....[178]....
        /*0c2c*/ 	.word	0x00012b10


	//   ....[179]....
        /*0c30*/ 	.word	0x00012b20


	//   ....[180]....
        /*0c34*/ 	.word	0x00013020


	//   ....[181]....
        /*0c38*/ 	.word	0x00013040


	//   ....[182]....
        /*0c3c*/ 	.word	0x00013130


	//   ....[183]....
        /*0c40*/ 	.word	0x00013140


	//   ....[184]....
        /*0c44*/ 	.word	0x000131c0


	//   ....[185]....
        /*0c48*/ 	.word	0x000131e0


	//   ....[186]....
        /*0c4c*/ 	.word	0x00013260


	//   ....[187]....
        /*0c50*/ 	.word	0x00013270


	//   ....[188]....
        /*0c54*/ 	.word	0x000132f0


	//   ....[189]....
        /*0c58*/ 	.word	0x00013310


	//   ....[190]....
        /*0c5c*/ 	.word	0x00013390


	//   ....[191]....
        /*0c60*/ 	.word	0x000133a0


	//   ....[192]....
        /*0c64*/ 	.word	0x00013420


	//   ....[193]....
        /*0c68*/ 	.word	0x00013440


	//   ....[194]....
        /*0c6c*/ 	.word	0x000134c0


	//   ....[195]....
        /*0c70*/ 	.word	0x000134d0


	//   ....[196]....
        /*0c74*/ 	.word	0x000135e0


	//   ....[197]....
        /*0c78*/ 	.word	0x000136d0


	//   ....[198]....
        /*0c7c*/ 	.word	0x00013740


	//   ....[199]....
        /*0c80*/ 	.word	0x000137b0


	//   ....[200]....
        /*0c84*/ 	.word	0x00013810


	//   ....[201]....
        /*0c88*/ 	.word	0x00013880


	//   ....[202]....
        /*0c8c*/ 	.word	0x000138f0


	//   ....[203]....
        /*0c90*/ 	.word	0x00013960


	//   ....[204]....
        /*0c94*/ 	.word	0x000139c0


	//   ....[205]....
        /*0c98*/ 	.word	0x00013a30


	//   ....[206]....
        /*0c9c*/ 	.word	0x00013aa0


	//   ....[207]....
        /*0ca0*/ 	.word	0x00013b10


	//   ....[208]....
        /*0ca4*/ 	.word	0x00013b70


	//   ....[209]....
        /*0ca8*/ 	.word	0x00013be0


	//   ....[210]....
        /*0cac*/ 	.word	0x00013c50


	//   ....[211]....
        /*0cb0*/ 	.word	0x00013cc0


	//   ....[212]....
        /*0cb4*/ 	.word	0x00013d20


	//   ....[213]....
        /*0cb8*/ 	.word	0x00013d90


	//   ....[214]....
        /*0cbc*/ 	.word	0x00013e00


	//   ....[215]....
        /*0cc0*/ 	.word	0x00013eb0


	//   ....[216]....
        /*0cc4*/ 	.word	0x00013f10


	//   ....[217]....
        /*0cc8*/ 	.word	0x00013fc0


	//   ....[218]....
        /*0ccc*/ 	.word	0x00014020


	//   ....[219]....
        /*0cd0*/ 	.word	0x000140d0


	//   ....[220]....
        /*0cd4*/ 	.word	0x00014130


	//   ....[221]....
        /*0cd8*/ 	.word	0x000141e0


	//   ....[222]....
        /*0cdc*/ 	.word	0x00014240


	//   ....[223]....
        /*0ce0*/ 	.word	0x000142f0


	//   ....[224]....
        /*0ce4*/ 	.word	0x00014350


	//   ....[225]....
        /*0ce8*/ 	.word	0x00014400


	//   ....[226]....
        /*0cec*/ 	.word	0x00014460


	//   ....[227]....
        /*0cf0*/ 	.word	0x000144d0


	//   ....[228]....
        /*0cf4*/ 	.word	0x00014540


	//   ....[229]....
        /*0cf8*/ 	.word	0x00014930


	//   ....[230]....
        /*0cfc*/ 	.word	0x00014d20


	//   ....[231]....
        /*0d00*/ 	.word	0x000157c0


	//   ....[232]....
        /*0d04*/ 	.word	0x00015810


	//   ....[233]....
        /*0d08*/ 	.word	0x00015860


	//   ....[234]....
        /*0d0c*/ 	.word	0x000158b0


	//   ....[235]....
        /*0d10*/ 	.word	0x00015900


	//   ....[236]....
        /*0d14*/ 	.word	0x00015950


	//   ....[237]....
        /*0d18*/ 	.word	0x000159a0


	//   ....[238]....
        /*0d1c*/ 	.word	0x000159f0


	//   ....[239]....
        /*0d20*/ 	.word	0x00015a60


	//   ....[240]....
        /*0d24*/ 	.word	0x00015ad0


	//   ....[241]....
        /*0d28*/ 	.word	0x00015b80


	//   ....[242]....
        /*0d2c*/ 	.word	0x00015be0


	//   ....[243]....
        /*0d30*/ 	.word	0x00015c90


	//   ....[244]....
        /*0d34*/ 	.word	0x00015cf0


	//   ....[245]....
        /*0d38*/ 	.word	0x00015da0


	//   ....[246]....
        /*0d3c*/ 	.word	0x00015e00


	//   ....[247]....
        /*0d40*/ 	.word	0x00015eb0


	//   ....[248]....
        /*0d44*/ 	.word	0x00015f10


	//   ....[249]....
        /*0d48*/ 	.word	0x00015fc0


	//   ....[250]....
        /*0d4c*/ 	.word	0x00016020


	//   ....[251]....
        /*0d50*/ 	.word	0x000160d0


	//   ....[252]....
        /*0d54*/ 	.word	0x00016130


	//   ....[253]....
        /*0d58*/ 	.word	0x000161a0


	//   ....[254]....
        /*0d5c*/ 	.word	0x00016210


	//   ....[255]....
        /*0d60*/ 	.word	0x000162c0


	//   ....[0]....
        /*0d64*/ 	.word	0x00016320


	//   ....[1]....
        /*0d68*/ 	.word	0x000163d0


	//   ....[2]....
        /*0d6c*/ 	.word	0x00016430


	//   ....[3]....
        /*0d70*/ 	.word	0x000164e0


	//   ....[4]....
        /*0d74*/ 	.word	0x00016540


	//   ....[5]....
        /*0d78*/ 	.word	0x000165f0


	//   ....[6]....
        /*0d7c*/ 	.word	0x00016650


	//   ....[7]....
        /*0d80*/ 	.word	0x00016700


	//   ....[8]....
        /*0d84*/ 	.word	0x00016760


	//   ....[9]....
        /*0d88*/ 	.word	0x00016810


	//   ....[10]....
        /*0d8c*/ 	.word	0x00016870


	//   ....[11]....
        /*0d90*/ 	.word	0x000168e0


	//   ....[12]....
        /*0d94*/ 	.word	0x00016950


	//   ....[13]....
        /*0d98*/ 	.word	0x00016d30


	//   ....[14]....
        /*0d9c*/ 	.word	0x00017110


	//   ....[15]....
        /*0da0*/ 	.word	0x00017bd0


	//   ....[16]....
        /*0da4*/ 	.word	0x00017c10


	//   ....[17]....
        /*0da8*/ 	.word	0x00017c60


	//   ....[18]....
        /*0dac*/ 	.word	0x00017ca0


	//   ....[19]....
        /*0db0*/ 	.word	0x00017cf0


	//   ....[20]....
        /*0db4*/ 	.word	0x00017d30


	//   ....[21]....
        /*0db8*/ 	.word	0x00017d80


	//   ....[22]....
        /*0dbc*/ 	.word	0x00017dc0


	//   ....[23]....
        /*0dc0*/ 	.word	0x00017e20


	//   ....[24]....
        /*0dc4*/ 	.word	0x00017e90


	//   ....[25]....
        /*0dc8*/ 	.word	0x00017f00


	//   ....[26]....
        /*0dcc*/ 	.word	0x00017fb0


	//   ....[27]....
        /*0dd0*/ 	.word	0x00018010


	//   ....[28]....
        /*0dd4*/ 	.word	0x000180c0


	//   ....[29]....
        /*0dd8*/ 	.word	0x00018120


	//   ....[30]....
        /*0ddc*/ 	.word	0x000181d0


	//   ....[31]....
        /*0de0*/ 	.word	0x00018230


	//   ....[32]....
        /*0de4*/ 	.word	0x000182e0


	//   ....[33]....
        /*0de8*/ 	.word	0x00018340


	//   ....[34]....
        /*0dec*/ 	.word	0x000183f0


	//   ....[35]....
        /*0df0*/ 	.word	0x00018450


	//   ....[36]....
        /*0df4*/ 	.word	0x00018500


	//   ....[37]....
        /*0df8*/ 	.word	0x00018560


	//   ....[38]....
        /*0dfc*/ 	.word	0x000185b0


	//   ....[39]....
        /*0e00*/ 	.word	0x000185f0


	//   ....[40]....
        /*0e04*/ 	.word	0x00018640


	//   ....[41]....
        /*0e08*/ 	.word	0x00018680


	//   ....[42]....
        /*0e0c*/ 	.word	0x000186d0


	//   ....[43]....
        /*0e10*/ 	.word	0x00018710


	//   ....[44]....
        /*0e14*/ 	.word	0x00018760


	//   ....[45]....
        /*0e18*/ 	.word	0x000187a0


	//   ....[46]....
        /*0e1c*/ 	.word	0x000187f0


	//   ....[47]....
        /*0e20*/ 	.word	0x00018850


	//   ....[48]....
        /*0e24*/ 	.word	0x000188a0


	//   ....[49]....
        /*0e28*/ 	.word	0x00018900


	//   ....[50]....
        /*0e2c*/ 	.word	0x00018950


	//   ....[51]....
        /*0e30*/ 	.word	0x000189b0


	//   ....[52]....
        /*0e34*/ 	.word	0x00018a00


	//   ....[53]....
        /*0e38*/ 	.word	0x00018a60


	//   ....[54]....
        /*0e3c*/ 	.word	0x00018ad0


	//   ....[55]....
        /*0e40*/ 	.word	0x00018b40


	//   ....[56]....
        /*0e44*/ 	.word	0x00018bb0


	//   ....[57]....
        /*0e48*/ 	.word	0x00018c10


	//   ....[58]....
        /*0e4c*/ 	.word	0x00018c80


	//   ....[59]....
        /*0e50*/ 	.word	0x00018cf0


	//   ....[60]....
        /*0e54*/ 	.word	0x00018d60


	//   ....[61]....
        /*0e58*/ 	.word	0x00018dc0


	//   ....[62]....
        /*0e5c*/ 	.word	0x00018e30


	//   ....[63]....
        /*0e60*/ 	.word	0x00018ea0


	//   ....[64]....
        /*0e64*/ 	.word	0x00018f10


	//   ....[65]....
        /*0e68*/ 	.word	0x00018f70


	//   ....[66]....
        /*0e6c*/ 	.word	0x00018fe0


	//   ....[67]....
        /*0e70*/ 	.word	0x00019050


	//   ....[68]....
        /*0e74*/ 	.word	0x000190c0


	//   ....[69]....
        /*0e78*/ 	.word	0x00019120


	//   ....[70]....
        /*0e7c*/ 	.word	0x00019190


	//----- nvinfo : EIATTR_EXIT_INSTR_OFFSETS
	.align		4
.L_406:
        /*0e80*/ 	.byte	0x04, 0x1c
        /*0e82*/ 	.short	(.L_408 - .L_407)


	//   ....[0]....
.L_407:
        /*0e84*/ 	.word	0x000000a0


	//   ....[1]....
        /*0e88*/ 	.word	0x00013680


	//----- nvinfo : EIATTR_MAX_THREADS
	.align		4
.L_408:
        /*0e8c*/ 	.byte	0x04, 0x05
        /*0e8e*/ 	.short	(.L_410 - .L_409)
.L_409:
        /*0e90*/ 	.word	0x00000080
        /*0e94*/ 	.word	0x00000001
        /*0e98*/ 	.word	0x00000001


	//----- nvinfo : EIATTR_CRS_STACK_SIZE
	.align		4
.L_410:
        /*0e9c*/ 	.byte	0x04, 0x1e
        /*0e9e*/ 	.short	(.L_412 - .L_411)
.L_411:
        /*0ea0*/ 	.word	0x00000000
.L_412:


//--------------------- .nv.info._ZN7cutlass13device_kernelIN5flash19enable_sm80_to_sm89INS1_16FlashAttnFwdSm80INS1_25CollectiveMainloopFwdSm80ILi4ELi1ELb0EN4cute5tupleIJNS5_1CILi128EEENS7_ILi112EEENS7_ILi64EEEEEELi64ENS_6half_tEfNS_4arch4Sm80ELb1ELb0ELb0ELb1ELb1ELb0ELb1ELb0EEENS1_21CollectiveEpilogueFwdINS6_IJS8_SA_S9_EEENS6_IJNS7_ILi1EEESI_SI_EEESC_SE_Li128ELb1ELb1ELb0ELb0EEENS1_19SingleTileSchedulerILb1ELb0ELb1ELi128EEEEEEEEEvNT_6ParamsE --------------------------
	.section	.nv.info._ZN7cutlass13device_kernelIN5flash19enable_sm80_to_sm89INS1_16FlashAttnFwdSm80INS1_25CollectiveMainloopFwdSm80ILi4ELi1ELb0EN4cute5tupleIJNS5_1CILi128EEENS7_ILi112EEENS7_ILi64EEEEEELi64ENS_6half_tEfNS_4arch4Sm80ELb1ELb0ELb0ELb1ELb1ELb0ELb1ELb0EEENS1_21CollectiveEpilogueFwdINS6_IJS8_SA_S9_EEENS6_IJNS7_ILi1EEESI_SI_EEESC_SE_Li128ELb1ELb1ELb0ELb0EEENS1_19SingleTileSchedulerILb1ELb0ELb1ELi128EEEEEEEEEvNT_6ParamsE,"",@"SHT_CUDA_INFO"
	.sectionflags	@""
	.align	4


	//----- nvinfo : EIATTR_CUDA_API_VERSION
	.align		4
        /*0000*/ 	.byte	0x04, 0x37
        /*0002*/ 	.short	(.L_414 - .L_413)
.L_413:
        /*0004*/ 	.word	0x00000082


	//----- nvinfo : EIATTR_SW2861232_WAR
	.align		4
.L_414:
        /*0008*/ 	.byte	0x01, 0x35
	.zero		2


	//----- nvinfo : EIATTR_PARAM_CBANK
	.align		4
        /*000c*/ 	.byte	0x04, 0x0a
        /*000e*/ 	.short	(.L_416 - .L_415)
	.align		4
.L_415:
        /*0010*/ 	.word	index@(.nv.constant0._ZN7cutlass13device_kernelIN5flash19enable_sm80_to_sm89INS1_16FlashAttnFwdSm80INS1_25CollectiveMainloopFwdSm80ILi4ELi1ELb0EN4cute5tupleIJNS5_1CILi128EEENS7_ILi112EEENS7_ILi64EEEEEELi64ENS_6half_tEfNS_4arch4Sm80ELb1ELb0ELb0ELb1ELb1ELb0ELb1ELb0EEENS1_21CollectiveEpilogueFwdINS6_IJS8_SA_S9_EEENS6_IJNS7_ILi1EEESI_SI_EEESC_SE_Li128ELb1ELb1ELb0ELb0EEENS1_19SingleTileSchedulerILb1ELb0ELb1ELi128EEEEEEEEEvNT_6ParamsE)
        /*0014*/ 	.short	0x0160
        /*0016*/ 	.short	0x0418


	//----- nvinfo : EIATTR_CBANK_PARAM_SIZE
	.align		4
.L_416:
        /*0018*/ 	.byte	0x03, 0x19
        /*001a*/ 	.short	0x0418


	//----- nvinfo : EIATTR_KPARAM_INFO
	.align		4
        /*001c*/ 	.byte	0x04, 0x17
        /*001e*/ 	.short	(.L_418 - .L_417)
.L_417:
        /*0020*/ 	.word	0x00000000
        /*0024*/ 	.short	0x0000
        /*0026*/ 	.short	0x0000
        /*0028*/ 	.byte	0x00, 0xf0, 0x61, 0x10


	//----- nvinfo : EIATTR_MAXREG_COUNT
	.align		4
.L_418:
        /*002c*/ 	.byte	0x03, 0x1b
        /*002e*/ 	.short	0x00ff


	//----- nvinfo : EIATTR_NUM_BARRIERS
	.align		4
        /*0030*/ 	.byte	0x02, 0x4c
        /*0032*/ 	.byte	0x02
	.zero		1


	//----- nvinfo : EIATTR_ANNOTATIONS
	.align		4
        /*0034*/ 	.byte	0x04, 0x55
        /*0036*/ 	.short	(.L_420 - .L_419)


	//   ....[0]....
.L_419:
        /* <DEDUP_REMOVED lines=38> */


	//----- nvinfo : EIATTR_MERCURY_ISA_VERSION
	.align		4
.L_420:
        /*0288*/ 	.byte	0x03, 0x5f
        /*028a*/ 	.short	0x0000


	//----- nvinfo : EIATTR_COOP_GROUP_MASK_REGIDS
	.align		4
        /*028c*/ 	.byte	0x04, 0x29
        /*028e*/ 	.short	(.L_422 - .L_421)


	//   ....[0]....
.L_421:
        /*0290*/ 	.word	0xffffffff


	//   ....[1]....
        /*0294*/ 	.word	0xffffffff


	//   ....[2]....
        /*0298*/ 	.word	0xffffffff


	//   ....[3]....
        /*029c*/ 	.word	0xffffffff


	//   ....[4]....
        /*02a0*/ 	.word	0xffffffff


	//   ....[5]....
        /*02a4*/ 	.word	0xffffffff


	//   ....[6]....
        /*02a8*/ 	.word	0xffffffff


	//   ....[7]....
        /*02ac*/ 	.word	0xffffffff


	//   ....[8]....
        /*02b0*/ 	.word	0xffffffff


	//   ....[9]....
        /*02b4*/ 	.word	0xffffffff


	//   ....[10]....
        /*02b8*/ 	.word	0xffffffff


	//   ....[11]....
        /*02bc*/ 	.word	0xffffffff


	//   ....[12]....
        /*02c0*/ 	.word	0xffffffff


	//   ....[13]....
        /*02c4*/ 	.word	0xffffffff


	//   ....[14]....
        /*02c8*/ 	.word	0xffffffff


	//   ....[15]....
        /*02cc*/ 	.word	0xffffffff


	//   ....[16]....
        /*02d0*/ 	.word	0xffffffff


	//   ....[17]....
        /*02d4*/ 	.word	0xffffffff


	//   ....[18]....
        /*02d8*/ 	.word	0xffffffff


	//   ....[19]....
        /*02dc*/ 	.word	0xffffffff


	//   ....[20]....
        /*02e0*/ 	.word	0xffffffff


	//   ....[21]....
        /*02e4*/ 	.word	0xffffffff


	//   ....[22]....
        /*02e8*/ 	.word	0xffffffff


	//   ....[23]....
        /*02ec*/ 	.word	0xffffffff


	//   ....[24]....
        /*02f0*/ 	.word	0xffffffff


	//   ....[25]....
        /*02f4*/ 	.word	0xffffffff


	//   ....[26]....
        /*02f8*/ 	.word	0xffffffff


	//   ....[27]....
        /*02fc*/ 	.word	0xffffffff


	//   ....[28]....
        /*0300*/ 	.word	0xffffffff


	//   ....[29]....
        /*0304*/ 	.word	0xffffffff


	//   ....[30]....
        /*0308*/ 	.word	0xffffffff


	//   ....[31]....
        /*030c*/ 	.word	0xffffffff


	//   ....[32]....
        /*0310*/ 	.word	0xffffffff


	//   ....[33]....
        /*0314*/ 	.word	0xffffffff


	//   ....[34]....
        /*0318*/ 	.word	0xffffffff


	//   ....[35]....
        /*031c*/ 	.word	0xffffffff


	//   ....[36]....
        /*0320*/ 	.word	0xffffffff


	//   ....[37]....
        /*0324*/ 	.word	0xffffffff


	//   ....[38]....
        /*0328*/ 	.word	0xffffffff


	//   ....[39]....
        /*032c*/ 	.word	0xffffffff


	//   ....[40]....
        /*0330*/ 	.word	0xffffffff


	//   ....[41]....
        /*0334*/ 	.word	0xffffffff


	//   ....[42]....
        /*0338*/ 	.word	0xffffffff


	//   ....[43]....
        /*033c*/ 	.word	0xffffffff


	//   ....[44]....
        /*0340*/ 	.word	0xffffffff


	//   ....[45]....
        /*0344*/ 	.word	0xffffffff


	//   ....[46]....
        /*0348*/ 	.word	0xffffffff


	//   ....[47]....
        /*034c*/ 	.word	0xffffffff


	//   ....[48]....
        /*0350*/ 	.word	0xffffffff


	//   ....[49]....
        /*0354*/ 	.word	0xffffffff


	//   ....[50]....
        /*0358*/ 	.word	0xffffffff


	//   ....[51]....
        /*035c*/ 	.word	0xffffffff


	//   ....[52]....
        /*0360*/ 	.word	0xffffffff


	//   ....[53]....
        /*0364*/ 	.word	0xffffffff


	//   ....[54]....
        /*0368*/ 	.word	0xffffffff


	//   ....[55]....
        /*036c*/ 	.word	0xffffffff


	//   ....[56]....
        /*0370*/ 	.word	0xffffffff


	//   ....[57]....
        /*0374*/ 	.word	0xffffffff


	//   ....[58]....
        /*0378*/ 	.word	0xffffffff


	//   ....[59]....
        /*037c*/ 	.word	0xffffffff


	//   ....[60]....
        /*0380*/ 	.word	0xffffffff


	//   ....[61]....
        /*0384*/ 	.word	0xffffffff


	//   ....[62]....
        /*0388*/ 	.word	0xffffffff


	//   ....[63]....
        /*038c*/ 	.word	0xffffffff


	//   ....[64]....
        /*0390*/ 	.word	0xffffffff


	//   ....[65]....
        /*0394*/ 	.word	0xffffffff


	//   ....[66]....
        /*0398*/ 	.word	0xffffffff


	//   ....[67]....
        /*039c*/ 	.word	0xffffffff


	//   ....[68]....
        /*03a0*/ 	.word	0xffffffff


	//   ....[69]....
        /*03a4*/ 	.word	0xffffffff


	//   ....[70]....
        /*03a8*/ 	.word	0xffffffff


	//   ....[71]....
        /*03ac*/ 	.word	0xffffffff


	//   ....[72]....
        /*03b0*/ 	.word	0xffffffff


	//   ....[73]....
        /*03b4*/ 	.word	0xffffffff


	//   ....[74]....
        /*03b8*/ 	.word	0xffffffff


	//   ....[75]....
        /*03bc*/ 	.word	0xffffffff


	//   ....[76]....
        /*03c0*/ 	.word	0xffffffff


	//   ....[77]....
        /*03c4*/ 	.word	0xffffffff


	//   ....[78]....
        /*03c8*/ 	.word	0xffffffff


	//   ....[79]....
        /*03cc*/ 	.word	0xffffffff


	//   ....[80]....
        /*03d0*/ 	.word	0xffffffff


	//   ....[81]....
        /*03d4*/ 	.word	0xffffffff


	//   ....[82]....
        /*03d8*/ 	.word	0xffffffff


	//   ....[83]....
        /*03dc*/ 	.word	0xffffffff


	//   ....[84]....
        /*03e0*/ 	.word	0xffffffff


	//   ....[85]....
        /*03e4*/ 	.word	0xffffffff


	//   ....[86]....
        /*03e8*/ 	.word	0xffffffff


	//   ....[87]....
        /*03ec*/ 	.word	0xffffffff


	//   ....[88]....
        /*03f0*/ 	.word	0xffffffff


	//   ....[89]....
        /*03f4*/ 	.word	0xffffffff


	//   ....[90]....
        /*03f8*/ 	.word	0xffffffff


	//   ....[91]....
        /*03fc*/ 	.word	0xffffffff


	//   ....[92]....
        /*0400*/ 	.word	0xffffffff


	//   ....[93]....
        /*0404*/ 	.word	0xffffffff


	//   ....[94]....
        /*0408*/ 	.word	0xffffffff


	//   ....[95]....
        /*040c*/ 	.word	0xffffffff


	//   ....[96]....
        /*0410*/ 	.word	0xffffffff


	//   ....[97]....
        /*0414*/ 	.word	0xffffffff


	//   ....[98]....
        /*0418*/ 	.word	0xffffffff


	//   ....[99]....
        /*041c*/ 	.word	0xffffffff


	//   ....[100]....
        /*0420*/ 	.word	0xffffffff


	//   ....[101]....
        /*0424*/ 	.word	0xffffffff


	//   ....[102]....
        /*0428*/ 	.word	0xffffffff


	//   ....[103]....
        /*042c*/ 	.word	0xffffffff


	//   ....[104]....
        /*0430*/ 	.word	0xffffffff


	//   ....[105]....
        /*0434*/ 	.word	0xffffffff


	//   ....[106]....
        /*0438*/ 	.word	0xffffffff


	//   ....[107]....
        /*043c*/ 	.word	0xffffffff


	//   ....[108]....
        /*0440*/ 	.word	0xffffffff


	//   ....[109]....
        /*0444*/ 	.word	0xffffffff


	//   ....[110]....
        /*0448*/ 	.word	0xffffffff


	//   ....[111]....
        /*044c*/ 	.word	0xffffffff


	//   ....[112]....
        /*0450*/ 	.word	0xffffffff


	//   ....[113]....
        /*0454*/ 	.word	0xffffffff


	//   ....[114]....
        /*0458*/ 	.word	0xffffffff


	//   ....[115]....
        /*045c*/ 	.word	0xffffffff


	//   ....[116]....
        /*0460*/ 	.word	0xffffffff


	//   ....[117]....
        /*0464*/ 	.word	0xffffffff


	//   ....[118]....
        /*0468*/ 	.word	0xffffffff


	//   ....[119]....
        /*046c*/ 	.word	0xffffffff


	//   ....[120]....
        /*0470*/ 	.word	0xffffffff


	//   ....[121]....
        /*0474*/ 	.word	0xffffffff


	//   ....[122]....
        /*0478*/ 	.word	0xffffffff


	//   ....[123]....
        /*047c*/ 	.word	0xffffffff


	//   ....[124]....
        /*0480*/ 	.word	0xffffffff


	//   ....[125]....
        /*0484*/ 	.word	0xffffffff


	//   ....[126]....
        /*0488*/ 	.word	0xffffffff


	//   ....[127]....
        /*048c*/ 	.word	0xffffffff


	//   ....[128]....
        /*0490*/ 	.word	0xffffffff


	//   ....[129]....
        /*0494*/ 	.word	0xffffffff


	//   ....[130]....
        /*0498*/ 	.word	0xffffffff


	//   ....[131]....
        /*049c*/ 	.word	0xffffffff


	//   ....[132]....
        /*04a0*/ 	.word	0xffffffff


	//   ....[133]....
        /*04a4*/ 	.word	0xffffffff


	//   ....[134]....
        /*04a8*/ 	.word	0xffffffff


	//   ....[135]....
        /*04ac*/ 	.word	0xffffffff


	//   ....[136]....
        /*04b0*/ 	.word	0xffffffff


	//   ....[137]....
        /*04b4*/ 	.word	0xffffffff


	//   ....[138]....
        /*04b8*/ 	.word	0xffffffff


	//   ....[139]....
        /*04bc*/ 	.word	0xffffffff


	//   ....[140]....
        /*04c0*/ 	.word	0xffffffff


	//   ....[141]....
        /*04c4*/ 	.word	0xffffffff


	//   ....[142]....
        /*04c8*/ 	.word	0xffffffff


	//   ....[143]....
        /*04cc*/ 	.word	0xffffffff


	//   ....[144]....
        /*04d0*/ 	.word	0xffffffff


	//   ....[145]....
        /*04d4*/ 	.word	0xffffffff


	//   ....[146]....
        /*04d8*/ 	.word	0xffffffff


	//   ....[147]....
        /*04dc*/ 	.word	0xffffffff


	//   ....[148]....
        /*04e0*/ 	.word	0xffffffff


	//   ....[149]....
        /*04e4*/ 	.word	0xffffffff


	//   ....[150]....
        /*04e8*/ 	.word	0xffffffff


	//   ....[151]....
        /*04ec*/ 	.word	0xffffffff


	//   ....[152]....
        /*04f0*/ 	.word	0xffffffff


	//   ....[153]....
        /*04f4*/ 	.word	0xffffffff


	//   ....[154]....
        /*04f8*/ 	.word	0xffffffff


	//   ....[155]....
        /*04fc*/ 	.word	0xffffffff


	//   ....[156]....
        /*0500*/ 	.word	0xffffffff


	//   ....[157]....
        /*0504*/ 	.word	0xffffffff


	//   ....[158]....
        /*0508*/ 	.word	0xffffffff


	//   ....[159]....
        /*050c*/ 	.word	0xffffffff


	//   ....[160]....
        /*0510*/ 	.word	0xffffffff


	//   ....[161]....
        /*0514*/ 	.word	0xffffffff


	//   ....[162]....
        /*0518*/ 	.word	0xffffffff


	//   ....[163]....
        /*051c*/ 	.word	0xffffffff


	//   ....[164]....
        /*0520*/ 	.word	0xffffffff


	//   ....[165]....
        /*0524*/ 	.word	0xffffffff


	//   ....[166]....
        /*0528*/ 	.word	0xffffffff


	//   ....[167]....
        /*052c*/ 	.word	0xffffffff


	//   ....[168]....
        /*0530*/ 	.word	0xffffffff


	//   ....[169]....
        /*0534*/ 	.word	0xffffffff


	//   ....[170]....
        /*0538*/ 	.word	0xffffffff


	//   ....[171]....
        /*053c*/ 	.word	0xffffffff


	//   ....[172]....
        /*0540*/ 	.word	0xffffffff


	//   ....[173]....
        /*0544*/ 	.word	0xffffffff


	//   ....[174]....
        /*0548*/ 	.word	0xffffffff


	//   ....[175]....
        /*054c*/ 	.word	0xffffffff


	//   ....[176]....
        /*0550*/ 	.word	0xffffffff


	//   ....[177]....
        /*0554*/ 	.word	0xffffffff


	//   ....[178]....
        /*0558*/ 	.word	0xffffffff


	//   ....[179]....
        /*055c*/ 	.word	0xffffffff


	//   ....[180]....
        /*0560*/ 	.word	0xffffffff


	//   ....[181]....
        /*0564*/ 	.word	0xffffffff


	//   ....[182]....
        /*0568*/ 	.word	0xffffffff


	//   ....[183]....
        /*056c*/ 	.word	0xffffffff


	//   ....[184]....
        /*0570*/ 	.word	0xffffffff


	//   ....[185]....
        /*0574*/ 	.word	0xffffffff


	//   ....[186]....
        /*0578*/ 	.word	0xffffffff


	//   ....[187]....
        /*057c*/ 	.word	0xffffffff


	//   ....[188]....
        /*0580*/ 	.word	0xffffffff


	//   ....[189]....
        /*0584*/ 	.word	0xffffffff


	//   ....[190]....
        /*0588*/ 	.word	0xffffffff


	//   ....[191]....
        /*058c*/ 	.word	0xffffffff


	//   ....[192]....
        /*0590*/ 	.word	0xffffffff


	//   ....[193]....
        /*0594*/ 	.word	0xffffffff


	//   ....[194]....
        /*0598*/ 	.word	0xffffffff


	//----- nvinfo : EIATTR_COOP_GROUP_INSTR_OFFSETS
	.align		4
.L_422:
        /*059c*/ 	.byte	0x04, 0x28
        /*059e*/ 	.short	(.L_424 - .L_423)


	//   ....[0]....
.L_423:
        /*05a0*/ 	.word	0x000000a0


	//   ....[1]....
        /*05a4*/ 	.word	0x00001150


	//   ....[2]....
        /*05a8*/ 	.word	0x00001190


	//   ....[3]....
        /*05ac*/ 	.word	0x00001360


	//   ....[4]....
        /*05b0*/ 	.word	0x00001390


	//   ....[5]....
        /*05b4*/ 	.word	0x00001420


	//   ....[6]....
        /*05b8*/ 	.word	0x00001450


	//   ....[7]....
        /*05bc*/ 	.word	0x000014e0


	//   ....[8]....
        /*05c0*/ 	.word	0x00001510


	//   ....[9]....
        /*05c4*/ 	.word	0x000015a0


	//   ....[10]....
        /*05c8*/ 	.word	0x000015d0


	//   ....[11]....
        /*05cc*/ 	.word	0x00001660


	//   ....[12]....
        /*05d0*/ 	.word	0x00001690


	//   ....[13]....
        /*05d4*/ 	.word	0x00001720


	//   ....[14]....
        /*05d8*/ 	.word	0x00001750


	//   ....[15]....
        /*05dc*/ 	.word	0x000017d0


	//   ....[16]....
        /*05e0*/ 	.word	0x00001810


	//   ....[17]....
        /*05e4*/ 	.word	0x00001c80


	//   ....[18]....
        /*05e8*/ 	.word	0x00001ca0


	//   ....[19]....
        /*05ec*/ 	.word	0x00001cb0


	//   ....[20]....
        /*05f0*/ 	.word	0x00001cc0


	//   ....[21]....
        /*05f4*/ 	.word	0x00001cd0


	//   ....[22]....
        /*05f8*/ 	.word	0x00001ce0


	//   ....[23]....
        /*05fc*/ 	.word	0x00001cf0


	//   ....[24]....
        /*0600*/ 	.word	0x00001d20


	//   ....[25]....
        /*0604*/ 	.word	0x00001d40


	//   ....[26]....
        /*0608*/ 	.word	0x00001d70


	//   ....[27]....
        /*060c*/ 	.word	0x00001d80


	//   ....[28]....
        /*0610*/ 	.word	0x00001d90


	//   ....[29]....
        /*0614*/ 	.word	0x00001dc0


	//   ....[30]....
        /*0618*/ 	.word	0x00001df0


	//   ....[31]....
        /*061c*/ 	.word	0x000022f0


	//   ....[32]....
        /*0620*/ 	.word	0x00002300


	//   ....[33]....
        /*0624*/ 	.word	0x00002320


	//   ....[34]....
        /*0628*/ 	.word	0x00002440


	//   ....[35]....
        /*062c*/ 	.word	0x00002450


	//   ....[36]....
        /*0630*/ 	.word	0x00002470


	//   ....[37]....
        /*0634*/ 	.word	0x00002480


	//   ....[38]....
        /*0638*/ 	.word	0x000024c0


	//   ....[39]....
        /*063c*/ 	.word	0x000024e0


	//   ....[40]....
        /*0640*/ 	.word	0x00002520


	//   ....[41]....
        /*0644*/ 	.word	0x00002540


	//   ....[42]....
        /*0648*/ 	.word	0x00002560


	//   ....[43]....
        /*064c*/ 	.word	0x00002570


	//   ....[44]....
        /*0650*/ 	.word	0x00002620


	//   ....[45]....
        /*0654*/ 	.word	0x000030c0


	//   ....[46]....
        /*0658*/ 	.word	0x000030e0


	//   ....[47]....
        /*065c*/ 	.word	0x000030f0


	//   ....[48]....
        /*0660*/ 	.word	0x00003100


	//   ....[49]....
        /*0664*/ 	.word	0x00003110


	//   ....[50]....
        /*0668*/ 	.word	0x00003120


	//   ....[51]....
        /*066c*/ 	.word	0x00003130


	//   ....[52]....
        /*0670*/ 	.word	0x00003140


	//   ....[53]....
        /*0674*/ 	.word	0x00003160


	//   ....[54]....
        /*0678*/ 	.word	0x00003180


	//   ....[55]....
        /*067c*/ 	.word	0x000031a0


	//   ....[56]....
        /*0680*/ 	.word	0x000031d0


	//   ....[57]....
        /*0684*/ 	.word	0x000031f0


	//   ....[58]....
        /*0688*/ 	.word	0x00003210


	//   ....[59]....
        /*068c*/ 	.word	0x00003540


	//   ....[60]....
        /*0690*/ 	.word	0x00003550


	//   ....[61]....
        /*0694*/ 	.word	0x00003560


	//   ....[62]....
        /*0698*/ 	.word	0x00003570


	//   ....[63]....
        /*069c*/ 	.word	0x00004410


	//   ....[64]....
        /*06a0*/ 	.word	0x00004640


	//   ....[65]....
        /*06a4*/ 	.word	0x00004860


	//   ....[66]....
        /*06a8*/ 	.word	0x00004a00


	//   ....[67]....
        /*06ac*/ 	.word	0x00004a30


	//   ....[68]....
        /*06b0*/ 	.word	0x00004bd0


	//   ....[69]....
        /*06b4*/ 	.word	0x00004da0


	//   ....[70]....
        /*06b8*/ 	.word	0x00004ee0


	//   ....[71]....
        /*06bc*/ 	.word	0x00007aa0


	//   ....[72]....
        /*06c0*/ 	.word	0x00007ac0


	//   ....[73]....
        /*06c4*/ 	.word	0x00007ad0


	//   ....[74]....
        /*06c8*/ 	.word	0x00007ae0


	//   ....[75]....
        /*06cc*/ 	.word	0x00007af0


	//   ....[76]....
        /*06d0*/ 	.word	0x00007b00


	//   ....[77]....
        /*06d4*/ 	.word	0x00007b10


	//   ....[78]....
        /*06d8*/ 	.word	0x00007b20


	//   ....[79]....
        /*06dc*/ 	.word	0x00007b30


	//   ....[80]....
        /*06e0*/ 	.word	0x00007b40


	//   ....[81]....
        /*06e4*/ 	.word	0x00007b50


	//   ....[82]....
        /*06e8*/ 	.word	0x00007b60


	//   ....[83]....
        /*06ec*/ 	.word	0x00007b70


	//   ....[84]....
        /*06f0*/ 	.word	0x00007b80


	//   ....[85]....
        /*06f4*/ 	.word	0x00008710


	//   ....[86]....
        /*06f8*/ 	.word	0x00008730


	//   ....[87]....
        /*06fc*/ 	.word	0x00008740


	//   ....[88]....
        /*0700*/ 	.word	0x00008750


	//   ....[89]....
        /*0704*/ 	.word	0x00008760


	//   ....[90]....
        /*0708*/ 	.word	0x00008770


	//   ....[91]....
        /*070c*/ 	.word	0x00008780


	//   ....[92]....
        /*0710*/ 	.word	0x000087a0


	//   ....[93]....
        /*0714*/ 	.word	0x000087b0


	//   ....[94]....
        /*0718*/ 	.word	0x000087d0


	//   ....[95]....
        /*071c*/ 	.word	0x00008820


	//   ....[96]....
        /*0720*/ 	.word	0x00008860


	//   ....[97]....
        /*0724*/ 	.word	0x00008880


	//   ....[98]....
        /*0728*/ 	.word	0x00008890


	//   ....[99]....
        /*072c*/ 	.word	0x00008b00


	//   ....[100]....
        /*0730*/ 	.word	0x00008b10


	//   ....[101]....
        /*0734*/ 	.word	0x00008b20


	//   ....[102]....
        /*0738*/ 	.word	0x00008b30


	//   ....[103]....
        /*073c*/ 	.word	0x00009a10


	//   ....[104]....
        /*0740*/ 	.word	0x00009cd0


	//   ....[105]....
        /*0744*/ 	.word	0x00009ef0


	//   ....[106]....
        /*0748*/ 	.word	0x0000a030


	//   ....[107]....
        /*074c*/ 	.word	0x0000a240


	//   ....[108]....
        /*0750*/ 	.word	0x0000a290


	//   ....[109]....
        /*0754*/ 	.word	0x0000a2b0


	//   ....[110]....
        /*0758*/ 	.word	0x0000a3b0


	//   ....[111]....
        /*075c*/ 	.word	0x0000d120


	//   ....[112]....
        /*0760*/ 	.word	0x0000d140


	//   ....[113]....
        /*0764*/ 	.word	0x0000d150


	//   ....[114]....
        /*0768*/ 	.word	0x0000d160


	//   ....[115]....
        /*076c*/ 	.word	0x0000d170


	//   ....[116]....
        /*0770*/ 	.word	0x0000d180


	//   ....[117]....
        /*0774*/ 	.word	0x0000d190


	//   ....[118]....
        /*0778*/ 	.word	0x0000d1b0


	//   ....[119]....
        /*077c*/ 	.word	0x0000d1c0


	//   ....[120]....
        /*0780*/ 	.word	0x0000d1e0


	//   ....[121]....
        /*0784*/ 	.word	0x0000d200


	//   ....[122]....
        /*0788*/ 	.word	0x0000d270


	//   ....[123]....
        /*078c*/ 	.word	0x0000d290


	//   ....[124]....
        /*0790*/ 	.word	0x0000d2b0


	//   ....[125]....
        /*0794*/ 	.word	0x0000d6b0


	//   ....[126]....
        /*0798*/ 	.word	0x0000d6e0


	//   ....[127]....
        /*079c*/ 	.word	0x0000d6f0


	//   ....[128]....
        /*07a0*/ 	.word	0x0000d710


	//   ....[129]....
        /*07a4*/ 	.word	0x0000d730


	//   ....[130]....
        /*07a8*/ 	.word	0x0000d760


	//   ....[131]....
        /*07ac*/ 	.word	0x0000d780


	//   ....[132]....
        /*07b0*/ 	.word	0x0000d7a0


	//   ....[133]....
        /*07b4*/ 	.word	0x0000d7d0


	//   ....[134]....
        /*07b8*/ 	.word	0x0000d7f0


	//   ....[135]....
        /*07bc*/ 	.word	0x0000d810


	//   ....[136]....
        /*07c0*/ 	.word	0x0000d850


	//   ....[137]....
        /*07c4*/ 	.word	0x0000d900


	//   ....[138]....
        /*07c8*/ 	.word	0x0000d920


	//   ....[139]....
        /*07cc*/ 	.word	0x0000e570


	//   ....[140]....
        /*07d0*/ 	.word	0x0000e5f0


	//   ....[141]....
        /*07d4*/ 	.word	0x0000e6f0


	//   ....[142]....
        /*07d8*/ 	.word	0x0000e750


	//   ....[143]....
        /*07dc*/ 	.word	0x0000e780


	//   ....[144]....
        /*07e0*/ 	.word	0x0000e830


	//   ....[145]....
        /*07e4*/ 	.word	0x0000eab0


	//   ....[146]....
        /*07e8*/ 	.word	0x0000ede0


	//   ....[147]....
        /*07ec*/ 	.word	0x00011200


	//   ....[148]....
        /*07f0*/ 	.word	0x00011210


	//   ....[149]....
        /*07f4*/ 	.word	0x00011220


	//   ....[150]....
        /*07f8*/ 	.word	0x00011240


	//   ....[151]....
        /*07fc*/ 	.word	0x00011260


	//   ....[152]....
        /*0800*/ 	.word	0x00011270


	//   ....[153]....
        /*0804*/ 	.word	0x000112a0


	//   ....[154]....
        /*0808*/ 	.word	0x000112d0


	//   ....[155]....
        /*080c*/ 	.word	0x00012710


	//   ....[156]....
        /*0810*/ 	.word	0x00012750


	//   ....[157]....
        /*0814*/ 	.word	0x00012770


	//   ....[158]....
        /*0818*/ 	.word	0x000127a0


	//   ....[159]....
        /*081c*/ 	.word	0x000127d0


	//   ....[160]....
        /*0820*/ 	.word	0x00012810


	//   ....[161]....
        /*0824*/ 	.word	0x00012850


	//   ....[162]....
        /*0828*/ 	.word	0x00012870


	//   ....[163]....
        /*082c*/ 	.word	0x00012900


	//   ....[164]....
        /*0830*/ 	.word	0x00012910


	//   ....[165]....
        /*0834*/ 	.word	0x00012940


	//   ....[166]....
        /*0838*/ 	.word	0x00012980


	//   ....[167]....
        /*083c*/ 	.word	0x000129a0


	//   ....[168]....
        /*0840*/ 	.word	0x000129d0


	//   ....[169]....
        /*0844*/ 	.word	0x00012a20


	//   ....[170]....
        /*0848*/ 	.word	0x00012a50


	//   ....[171]....
        /*084c*/ 	.word	0x00012a60


	//   ....[172]....
        /*0850*/ 	.word	0x00012b60


	//   ....[173]....
        /*0854*/ 	.word	0x00012b80


	//   ....[174]....
        /*0858*/ 	.word	0x00012ba0


	//   ....[175]....
        /*085c*/ 	.word	0x00012bd0


	//   ....[176]....
        /*0860*/ 	.word	0x00012bf0


	//   ....[177]....
        /*0864*/ 	.word	0x00012c80


	//   ....[178]....
        /*0868*/ 	.word	0x00012ca0


	//   ....[179]....
        /*086c*/ 	.word	0x00013520


	//   ....[180]....
        /*0870*/ 	.word	0x00013550


	//   ....[181]....
        /*0874*/ 	.word	0x00013580


	//   ....[182]....
        /*0878*/ 	.word	0x000135b0


	//   ....[183]....
        /*087c*/ 	.word	0x000135e0


	//   ....[184]....
        /*0880*/ 	.word	0x00013610


	//   ....[185]....
        /*0884*/ 	.word	0x00013640


	//   ....[186]....
        /*0888*/ 	.word	0x00013660


	//   ....[187]....
        /*088c*/ 	.word	0x00013690


	//   ....[188]....
        /*0890*/ 	.word	0x000136a0


	//   ....[189]....
        /*0894*/ 	.word	0x000136b0


	//   ....[190]....
        /*0898*/ 	.word	0x000136c0


	//   ....[191]....
        /*089c*/ 	.word	0x000136d0


	//   ....[192]....
        /*08a0*/ 	.word	0x000136e0


	//   ....[193]....
        /*08a4*/ 	.word	0x00013710


	//   ....[194]....
        /*08a8*/ 	.word	0x00013730


	//----- nvinfo : EIATTR_EXIT_INSTR_OFFSETS
	.align		4
.L_424:
        /*08ac*/ 	.byte	0x04, 0x1c
        /*08ae*/ 	.short	(.L_426 - .L_425)


	//   ....[0]....
.L_425:
        /*08b0*/ 	.word	0x00000450


	//   ....[1]....
        /*08b4*/ 	.word	0x00012d30


	//   ....[2]....
        /*08b8*/ 	.word	0x00012d70


	//   ....[3]....
        /*08bc*/ 	.word	0x00013890


	//   ....[4]....
        /*08c0*/ 	.word	0x000138d0


	//----- nvinfo : EIATTR_CTAIDZ_USED
	.align		4
.L_426:
        /*08c4*/ 	.byte	0x01, 0x04
	.zero		2


	//----- nvinfo : EIATTR_MAX_THREADS
	.align		4
        /*08c8*/ 	.byte	0x04, 0x05
        /*08ca*/ 	.short	(.L_428 - .L_427)
.L_427:
        /*08cc*/ 	.word	0x00000080
        /*08d0*/ 	.word	0x00000001
        /*08d4*/ 	.word	0x00000001


	//----- nvinfo : EIATTR_CRS_STACK_SIZE
	.align		4
.L_428:
        /*08d8*/ 	.byte	0x04, 0x1e
        /*08da*/ 	.short	(.L_430 - .L_429)
.L_429:
        /*08dc*/ 	.word	0x00000000
.L_430:


//--------------------- .nv.info._ZN7cutlass13device_kernelIN5flash19enable_sm80_to_sm89INS1_16FlashAttnFwdSm80INS1_25CollectiveMainloopFwdSm80ILi4ELi1ELb0EN4cute5tupleIJNS5_1CILi128EEENS7_ILi112EEENS7_ILi64EEEEEELi64ENS_6half_tEfNS_4arch4Sm80ELb1ELb0ELb0ELb1ELb1ELb1ELb1ELb0EEENS1_21CollectiveEpilogueFwdINS6_IJS8_SA_S9_EEENS6_IJNS7_ILi1EEESI_SI_EEESC_SE_Li128ELb1ELb1ELb0ELb0EEENS1_19SingleTileSchedulerILb1ELb0ELb1ELi128EEEEEEEEEvNT_6ParamsE --------------------------
	.section	.nv.info._ZN7cutlass13device_kernelIN5flash19enable_sm80_to_sm89INS1_16FlashAttnFwdSm80INS1_25CollectiveMainloopFwdSm80ILi4ELi1ELb0EN4cute5tupleIJNS5_1CILi128EEENS7_ILi112EEENS7_ILi64EEEEEELi64ENS_6half_tEfNS_4arch4Sm80ELb1ELb0ELb0ELb1ELb1ELb1ELb1ELb0EEENS1_21CollectiveEpilogueFwdINS6_IJS8_SA_S9_EEENS6_IJNS7_ILi1EEESI_SI_EEESC_SE_Li128ELb1ELb1ELb0ELb0EEENS1_19SingleTileSchedulerILb1ELb0ELb1ELi128EEEEEEEEEvNT_6ParamsE,"",@"SHT_CUDA_INFO"
	.sectionflags	@""
	.align	4


	//----- nvinfo : EIATTR_CUDA_API_VERSION
	.align		4
        /*0000*/ 	.byte	0x04, 0x37
        /*0002*/ 	.short	(.L_432 - .L_431)
.L_431:
        /*0004*/ 	.word	0x00000082


	//----- nvinfo : EIATTR_SW2861232_WAR
	.align		4
.L_432:
        /*0008*/ 	.byte	0x01, 0x35
	.zero		2


	//----- nvinfo : EIATTR_PARAM_CBANK
	.align		4
        /*000c*/ 	.byte	0x04, 0x0a
        /*000e*/ 	.short	(.L_434 - .L_433)
	.align		4
.L_433:
        /*0010*/ 	.word	index@(.nv.constant0._ZN7cutlass13device_kernelIN5flash19enable_sm80_to_sm89INS1_16FlashAttnFwdSm80INS1_25CollectiveMainloopFwdSm80ILi4ELi1ELb0EN4cute5tupleIJNS5_1CILi128EEENS7_ILi112EEENS7_ILi64EEEEEELi64ENS_6half_tEfNS_4arch4Sm80ELb1ELb0ELb0ELb1ELb1ELb1ELb1ELb0EEENS1_21CollectiveEpilogueFwdINS6_IJS8_SA_S9_EEENS6_IJNS7_ILi1EEESI_SI_EEESC_SE_Li128ELb1ELb1ELb0ELb0EEENS1_19SingleTileSchedulerILb1ELb0ELb1ELi128EEEEEEEEEvNT_6ParamsE)
        /*0014*/ 	.short	0x0160
        /*0016*/ 	.short	0x0418


	//----- nvinfo : EIATTR_CBANK_PARAM_SIZE
	.align		4
.L_434:
        /*0018*/ 	.byte	0x03, 0x19
        /*001a*/ 	.short	0x0418


	//----- nvinfo : EIATTR_KPARAM_INFO
	.align		4
        /*001c*/ 	.byte	0x04, 0x17
        /*001e*/ 	.short	(.L_436 - .L_435)
.L_435:
        /*0020*/ 	.word	0x00000000
        /*0024*/ 	.short	0x0000
        /*0026*/ 	.short	0x0000
        /*0028*/ 	.byte	0x00, 0xf0, 0x61, 0x10


	//----- nvinfo : EIATTR_MAXREG_COUNT
	.align		4
.L_436:
        /*002c*/ 	.byte	0x03, 0x1b
        /*002e*/ 	.short	0x00ff


	//----- nvinfo : EIATTR_NUM_BARRIERS
	.align		4
        /*0030*/ 	.byte	0x02, 0x4c
        /*0032*/ 	.byte	0x02
	.zero		1


	//----- nvinfo : EIATTR_ANNOTATIONS
	.align		4
        /*0034*/ 	.byte	0x04, 0x55
        /*0036*/ 	.short	(.L_438 - .L_437)


	//   ....[0]....
.L_437:
        /* <DEDUP_REMOVED lines=38> */


	//----- nvinfo : EIATTR_MERCURY_ISA_VERSION
	.align		4
.L_438:
        /*0288*/ 	.byte	0x03, 0x5f
        /*028a*/ 	.short	0x0000


	//----- nvinfo : EIATTR_COOP_GROUP_MASK_REGIDS
	.align		4
        /*028c*/ 	.byte	0x04, 0x29
        /*028e*/ 	.short	(.L_440 - .L_439)


	//   ....[0]....
.L_439:
        /*0290*/ 	.word	0xffffffff


	//   ....[1]....
        /*0294*/ 	.word	0xffffffff


	//   ....[2]....
        /*0298*/ 	.word	0xffffffff


	//   ....[3]....
        /*029c*/ 	.word	0xffffffff


	//   ....[4]....
        /*02a0*/ 	.word	0xffffffff


	//   ....[5]....
        /*02a4*/ 	.word	0xffffffff


	//   ....[6]....
        /*02a8*/ 	.word	0xffffffff


	//   ....[7]....
        /*02ac*/ 	.word	0xffffffff


	//   ....[8]....
        /*02b0*/ 	.word	0xffffffff


	//   ....[9]....
        /*02b4*/ 	.word	0xffffffff


	//   ....[10]....
        /*02b8*/ 	.word	0xffffffff


	//   ....[11]....
        /*02bc*/ 	.word	0xffffffff


	//   ....[12]....
        /*02c0*/ 	.word	0xffffffff


	//   ....[13]....
        /*02c4*/ 	.word	0xffffffff


	//   ....[14]....
        /*02c8*/ 	.word	0xffffffff


	//   ....[15]....
        /*02cc*/ 	.word	0xffffffff


	//   ....[16]....
        /*02d0*/ 	.word	0xffffffff


	//   ....[17]....
        /*02d4*/ 	.word	0xffffffff


	//   ....[18]....
        /*02d8*/ 	.word	0xffffffff


	//   ....[19]....
        /*02dc*/ 	.word	0xffffffff


	//   ....[20]....
        /*02e0*/ 	.word	0xffffffff


	//   ....[21]....
        /*02e4*/ 	.word	0xffffffff


	//   ....[22]....
        /*02e8*/ 	.word	0xffffffff


	//   ....[23]....
        /*02ec*/ 	.word	0xffffffff


	//   ....[24]....
        /*02f0*/ 	.word	0xffffffff


	//   ....[25]....
        /*02f4*/ 	.word	0xffffffff


	//   ....[26]....
        /*02f8*/ 	.word	0xffffffff


	//   ....[27]....
        /*02fc*/ 	.word	0xffffffff


	//   ....[28]....
        /*0300*/ 	.word	0xffffffff


	//   ....[29]....
        /*0304*/ 	.word	0xffffffff


	//   ....[30]....
        /*0308*/ 	.word	0xffffffff


	//   ....[31]....
        /*030c*/ 	.word	0xffffffff


	//   ....[32]....
        /*0310*/ 	.word	0xffffffff


	//   ....[33]....
        /*0314*/ 	.word	0xffffffff


	//   ....[34]....
        /*0318*/ 	.word	0xffffffff


	//   ....[35]....
        /*031c*/ 	.word	0xffffffff


	//   ....[36]....
        /*0320*/ 	.word	0xffffffff


	//   ....[37]....
        /*0324*/ 	.word	0xffffffff


	//   ....[38]....
        /*0328*/ 	.word	0xffffffff


	//   ....[39]....
        /*032c*/ 	.word	0xffffffff


	//   ....[40]....
        /*0330*/ 	.word	0xffffffff


	//   ....[41]....
        /*0334*/ 	.word	0xffffffff


	//   ....[42]....
        /*0338*/ 	.word	0xffffffff


	//   ....[43]....
        /*033c*/ 	.word	0xffffffff


	//   ....[44]....
        /*0340*/ 	.word	0xffffffff


	//   ....[45]....
        /*0344*/ 	.word	0xffffffff


	//   ....[46]....
        /*0348*/ 	.word	0xffffffff


	//   ....[47]....
        /*034c*/ 	.word	0xffffffff


	//   ....[48]....
        /*0350*/ 	.word	0xffffffff


	//   ....[49]....
        /*0354*/ 	.word	0xffffffff


	//   ....[50]....
        /*0358*/ 	.word	0xffffffff


	//   ....[51]....
        /*035c*/ 	.word	0xffffffff


	//   ....[52]....
        /*0360*/ 	.word	0xffffffff


	//   ....[53]....
        /*0364*/ 	.word	0xffffffff


	//   ....[54]....
        /*0368*/ 	.word	0xffffffff


	//   ....[55]....
        /*036c*/ 	.word	0xffffffff


	//   ....[56]....
        /*0370*/ 	.word	0xffffffff


	//   ....[57]....
        /*0374*/ 	.word	0xffffffff


	//   ....[58]....
        /*0378*/ 	.word	0xffffffff


	//   ....[59]....
        /*037c*/ 	.word	0xffffffff


	//   ....[60]....
        /*0380*/ 	.word	0xffffffff


	//   ....[61]....
        /*0384*/ 	.word	0xffffffff


	//   ....[62]....
        /*0388*/ 	.word	0xffffffff


	//   ....[63]....
        /*038c*/ 	.word	0xffffffff


	//   ....[64]....
        /*0390*/ 	.word	0xffffffff


	//   ....[65]....
        /*0394*/ 	.word	0xffffffff


	//   ....[66]....
        /*0398*/ 	.word	0xffffffff


	//   ....[67]....
        /*039c*/ 	.word	0xffffffff


	//   ....[68]....
        /*03a0*/ 	.word	0xffffffff


	//   ....[69]....
        /*03a4*/ 	.word	0xffffffff


	//   ....[70]....
        /*03a8*/ 	.word	0xffffffff


	//   ....[71]....
        /*03ac*/ 	.word	0xffffffff


	//   ....[72]....
        /*03b0*/ 	.word	0xffffffff


	//   ....[73]....
        /*03b4*/ 	.word	0xffffffff


	//   ....[74]....
        /*03b8*/ 	.word	0xffffffff


	//   ....[75]....
        /*03bc*/ 	.word	0xffffffff


	//   ....[76]....
        /*03c0*/ 	.word	0xffffffff


	//   ....[77]....
        /*03c4*/ 	.word	0xffffffff


	//   ....[78]....
        /*03c8*/ 	.word	0xffffffff


	//   ....[79]....
        /*03cc*/ 	.word	0xffffffff


	//   ....[80]....
        /*03d0*/ 	.word	0xffffffff


	//   ....[81]....
        /*03d4*/ 	.word	0xffffffff


	//   ....[82]....
        /*03d8*/ 	.word	0xffffffff


	//   ....[83]....
        /*03dc*/ 	.word	0xffffffff


	//   ....[84]....
        /*03e0*/ 	.word	0xffffffff


	//   ....[85]....
        /*03e4*/ 	.word	0xffffffff


	//   ....[86]....
        /*03e8*/ 	.word	0xffffffff


	//   ....[87]....
        /*03ec*/ 	.word	0xffffffff


	//   ....[88]....
        /*03f0*/ 	.word	0xffffffff


	//   ....[89]....
        /*03f4*/ 	.word	0xffffffff


	//   ....[90]....
        /*03f8*/ 	.word	0xffffffff


	//   ....[91]....
        /*03fc*/ 	.word	0xffffffff


	//   ....[92]....
        /*0400*/ 	.word	0xffffffff


	//   ....[93]....
        /*0404*/ 	.word	0xffffffff


	//   ....[94]....
        /*0408*/ 	.word	0xffffffff


	//   ....[95]....
        /*040c*/ 	.word	0xffffffff


	//   ....[96]....
        /*0410*/ 	.word	0xffffffff


	//   ....[97]....
        /*0414*/ 	.word	0xffffffff


	//   ....[98]....
        /*0418*/ 	.word	0xffffffff


	//   ....[99]....
        /*041c*/ 	.word	0xffffffff


	//   ....[100]....
        /*0420*/ 	.word	0xffffffff


	//   ....[101]....
        /*0424*/ 	.word	0xffffffff


	//   ....[102]....
        /*0428*/ 	.word	0xffffffff


	//   ....[103]....
        /*042c*/ 	.word	0xffffffff


	//   ....[104]....
        /*0430*/ 	.word	0xffffffff


	//   ....[105]....
        /*0434*/ 	.word	0xffffffff


	//   ....[106]....
        /*0438*/ 	.word	0xffffffff


	//   ....[107]....
        /*043c*/ 	.word	0xffffffff


	//   ....[108]....
        /*0440*/ 	.word	0xffffffff


	//   ....[109]....
        /*0444*/ 	.word	0xffffffff


	//   ....[110]....
        /*0448*/ 	.word	0xffffffff


	//   ....[111]....
        /*044c*/ 	.word	0xffffffff


	//   ....[112]....
        /*0450*/ 	.word	0xffffffff


	//   ....[113]....
        /*0454*/ 	.word	0xffffffff


	//   ....[114]....
        /*0458*/ 	.word	0xffffffff


	//   ....[115]....
        /*045c*/ 	.word	0xffffffff


	//   ....[116]....
        /*0460*/ 	.word	0xffffffff


	//   ....[117]....
        /*0464*/ 	.word	0xffffffff


	//   ....[118]....
        /*0468*/ 	.word	0xffffffff


	//   ....[119]....
        /*046c*/ 	.word	0xffffffff


	//   ....[120]....
        /*0470*/ 	.word	0xffffffff


	//   ....[121]....
        /*0474*/ 	.word	0xffffffff


	//   ....[122]....
        /*0478*/ 	.word	0xffffffff


	//   ....[123]....
        /*047c*/ 	.word	0xffffffff


	//   ....[124]....
        /*0480*/ 	.word	0xffffffff


	//   ....[125]....
        /*0484*/ 	.word	0xffffffff


	//   ....[126]....
        /*0488*/ 	.word	0xffffffff


	//   ....[127]....
        /*048c*/ 	.word	0xffffffff


	//   ....[128]....
        /*0490*/ 	.word	0xffffffff


	//   ....[129]....
        /*0494*/ 	.word	0xffffffff


	//   ....[130]....
        /*0498*/ 	.word	0xffffffff


	//   ....[131]....
        /*049c*/ 	.word	0xffffffff


	//   ....[132]....
        /*04a0*/ 	.word	0xffffffff


	//   ....[133]....
        /*04a4*/ 	.word	0xffffffff


	//   ....[134]....
        /*04a8*/ 	.word	0xffffffff


	//   ....[135]....
        /*04ac*/ 	.word	0xffffffff


	//   ....[136]....
        /*04b0*/ 	.word	0xffffffff


	//   ....[137]....
        /*04b4*/ 	.word	0xffffffff


	//   ....[138]....
        /*04b8*/ 	.word	0xffffffff


	//   ....[139]....
        /*04bc*/ 	.word	0xffffffff


	//   ....[140]....
        /*04c0*/ 	.word	0xffffffff


	//   ....[141]....
        /*04c4*/ 	.word	0xffffffff


	//   ....[142]....
        /*04c8*/ 	.word	0xffffffff


	//   ....[143]....
        /*04cc*/ 	.word	0xffffffff


	//   ....[144]....
        /*04d0*/ 	.word	0xffffffff


	//   ....[145]....
        /*04d4*/ 	.word	0xffffffff


	//   ....[146]....
        /*04d8*/ 	.word	0xffffffff


	//   ....[147]....
        /*04dc*/ 	.word	0xffffffff


	//   ....[148]....
        /*04e0*/ 	.word	0xffffffff


	//   ....[149]....
        /*04e4*/ 	.word	0xffffffff


	//   ....[150]....
        /*04e8*/ 	.word	0xffffffff


	//   ....[151]....
        /*04ec*/ 	.word	0xffffffff


	//   ....[152]....
        /*04f0*/ 	.word	0xffffffff


	//   ....[153]....
        /*04f4*/ 	.word	0xffffffff


	//   ....[154]....
        /*04f8*/ 	.word	0xffffffff


	//   ....[155]....
        /*04fc*/ 	.word	0xffffffff


	//   ....[156]....
        /*0500*/ 	.word	0xffffffff


	//   ....[157]....
        /*0504*/ 	.word	0xffffffff


	//   ....[158]....
        /*0508*/ 	.word	0xffffffff


	//   ....[159]....
        /*050c*/ 	.word	0xffffffff


	//   ....[160]....
        /*0510*/ 	.word	0xffffffff


	//   ....[161]....
        /*0514*/ 	.word	0xffffffff


	//   ....[162]....
        /*0518*/ 	.word	0xffffffff


	//   ....[163]....
        /*051c*/ 	.word	0xffffffff


	//   ....[164]....
        /*0520*/ 	.word	0xffffffff


	//   ....[165]....
        /*0524*/ 	.word	0xffffffff


	//   ....[166]....
        /*0528*/ 	.word	0xffffffff


	//   ....[167]....
        /*052c*/ 	.word	0xffffffff


	//   ....[168]....
        /*0530*/ 	.word	0xffffffff


	//   ....[169]....
        /*0534*/ 	.word	0xffffffff


	//   ....[170]....
        /*0538*/ 	.word	0xffffffff


	//   ....[171]....
        /*053c*/ 	.word	0xffffffff


	//   ....[172]....
        /*0540*/ 	.word	0xffffffff


	//   ....[173]....
        /*0544*/ 	.word	0xffffffff


	//   ....[174]....
        /*0548*/ 	.word	0xffffffff


	//   ....[175]....
        /*054c*/ 	.word	0xffffffff


	//   ....[176]....
        /*0550*/ 	.word	0xffffffff


	//   ....[177]....
        /*0554*/ 	.word	0xffffffff


	//   ....[178]....
        /*0558*/ 	.word	0xffffffff


	//   ....[179]....
        /*055c*/ 	.word	0xffffffff


	//   ....[180]....
        /*0560*/ 	.word	0xffffffff


	//   ....[181]....
        /*0564*/ 	.word	0xffffffff


	//   ....[182]....
        /*0568*/ 	.word	0xffffffff


	//   ....[183]....
        /*056c*/ 	.word	0xffffffff


	//   ....[184]....
        /*0570*/ 	.word	0xffffffff


	//   ....[185]....
        /*0574*/ 	.word	0xffffffff


	//   ....[186]....
        /*0578*/ 	.word	0xffffffff


	//   ....[187]....
        /*057c*/ 	.word	0xffffffff


	//   ....[188]....
        /*0580*/ 	.word	0xffffffff


	//   ....[189]....
        /*0584*/ 	.word	0xffffffff


	//   ....[190]....
        /*0588*/ 	.word	0xffffffff


	//   ....[191]....
        /*058c*/ 	.word	0xffffffff


	//   ....[192]....
        /*0590*/ 	.word	0xffffffff


	//   ....[193]....
        /*0594*/ 	.word	0xffffffff


	//   ....[194]....
        /*0598*/ 	.word	0xffffffff


	//   ....[195]....
        /*059c*/ 	.word	0xffffffff


	//   ....[196]....
        /*05a0*/ 	.word	0xffffffff


	//   ....[197]....
        /*05a4*/ 	.word	0xffffffff


	//   ....[198]....
        /*05a8*/ 	.word	0xffffffff


	//   ....[199]....
        /*05ac*/ 	.word	0xffffffff


	//   ....[200]....
        /*05b0*/ 	.word	0xffffffff


	//   ....[201]....
        /*05b4*/ 	.word	0xffffffff


	//   ....[202]....
        /*05b8*/ 	.word	0xffffffff


	//   ....[203]....
        /*05bc*/ 	.word	0xffffffff


	//   ....[204]....
        /*05c0*/ 	.word	0xffffffff


	//   ....[205]....
        /*05c4*/ 	.word	0xffffffff


	//   ....[206]....
        /*05c8*/ 	.word	0xffffffff


	//   ....[207]....
        /*05cc*/ 	.word	0xffffffff


	//   ....[208]....
        /*05d0*/ 	.word	0xffffffff


	//   ....[209]....
        /*05d4*/ 	.word	0xffffffff


	//   ....[210]....
        /*05d8*/ 	.word	0xffffffff


	//   ....[211]....
        /*05dc*/ 	.word	0xffffffff


	//   ....[212]....
        /*05e0*/ 	.word	0xffffffff


	//   ....[213]....
        /*05e4*/ 	.word	0xffffffff


	//   ....[214]....
        /*05e8*/ 	.word	0xffffffff


	//   ....[215]....
        /*05ec*/ 	.word	0xffffffff


	//   ....[216]....
        /*05f0*/ 	.word	0xffffffff


	//   ....[217]....
        /*05f4*/ 	.word	0xffffffff


	//   ....[218]....
        /*05f8*/ 	.word	0xffffffff


	//   ....[219]....
        /*05fc*/ 	.word	0xffffffff


	//   ....[220]....
        /*0600*/ 	.word	0xffffffff


	//   ....[221]....
        /*0604*/ 	.word	0xffffffff


	//   ....[222]....
        /*0608*/ 	.word	0xffffffff


	//   ....[223]....
        /*060c*/ 	.word	0xffffffff


	//   ....[224]....
        /*0610*/ 	.word	0xffffffff


	//   ....[225]....
        /*0614*/ 	.word	0xffffffff


	//   ....[226]....
        /*0618*/ 	.word	0xffffffff


	//   ....[227]....
        /*061c*/ 	.word	0xffffffff


	//   ....[228]....
        /*0620*/ 	.word	0xffffffff


	//   ....[229]....
        /*0624*/ 	.word	0xffffffff


	//   ....[230]....
        /*0628*/ 	.word	0xffffffff


	//   ....[231]....
        /*062c*/ 	.word	0xffffffff


	//   ....[232]....
        /*0630*/ 	.word	0xffffffff


	//   ....[233]....
        /*0634*/ 	.word	0xffffffff


	//   ....[234]....
        /*0638*/ 	.word	0xffffffff


	//   ....[235]....
        /*063c*/ 	.word	0xffffffff


	//   ....[236]....
        /*0640*/ 	.word	0xffffffff


	//   ....[237]....
        /*0644*/ 	.word	0xffffffff


	//   ....[238]....
        /*0648*/ 	.word	0xffffffff


	//   ....[239]....
        /*064c*/ 	.word	0xffffffff


	//   ....[240]....
        /*0650*/ 	.word	0xffffffff


	//   ....[241]....
        /*0654*/ 	.word	0xffffffff


	//   ....[242]....
        /*0658*/ 	.word	0xffffffff


	//   ....[243]....
        /*065c*/ 	.word	0xffffffff


	//   ....[244]....
        /*0660*/ 	.word	0xffffffff


	//   ....[245]....
        /*0664*/ 	.word	0xffffffff


	//   ....[246]....
        /*0668*/ 	.word	0xffffffff


	//   ....[247]....
        /*066c*/ 	.word	0xffffffff


	//   ....[248]....
        /*0670*/ 	.word	0xffffffff


	//   ....[249]....
        /*0674*/ 	.word	0xffffffff


	//   ....[250]....
        /*0678*/ 	.word	0xffffffff


	//   ....[251]....
        /*067c*/ 	.word	0xffffffff


	//   ....[252]....
        /*0680*/ 	.word	0xffffffff


	//   ....[253]....
        /*0684*/ 	.word	0xffffffff


	//   ....[254]....
        /*0688*/ 	.word	0xffffffff


	//   ....[255]....
        /*068c*/ 	.word	0xffffffff


	//   ....[0]....
        /*0690*/ 	.word	0xffffffff


	//   ....[1]....
        /*0694*/ 	.word	0xffffffff


	//   ....[2]....
        /*0698*/ 	.word	0xffffffff


	//----- nvinfo : EIATTR_COOP_GROUP_INSTR_OFFSETS
	.align		4
.L_440:
        /*069c*/ 	.byte	0x04, 0x28
        /*069e*/ 	.short	(.L_442 - .L_441)


	//   ....[0]....
.L_441:
        /*06a0*/ 	.word	0x000000a0


	//   ....[1]....
        /*06a4*/ 	.word	0x00002c80


	//   ....[2]....
        /*06a8*/ 	.word	0x00002cd0


	//   ....[3]....
        /*06ac*/ 	.word	0x000034c0


	//   ....[4]....
        /*06b0*/ 	.word	0x000034e0


	//   ....[5]....
        /*06b4*/ 	.word	0x00003c50


	//   ....[6]....
        /*06b8*/ 	.word	0x00003c70


	//   ....[7]....
        /*06bc*/ 	.word	0x000043e0


	//   ....[8]....
        /*06c0*/ 	.word	0x000043f0


	//   ....[9]....
        /*06c4*/ 	.word	0x00004ca0


	//   ....[10]....
        /*06c8*/ 	.word	0x00004cf0


	//   ....[11]....
        /*06cc*/ 	.word	0x000059f0


	//   ....[12]....
        /*06d0*/ 	.word	0x00005a20


	//   ....[13]....
        /*06d4*/ 	.word	0x00006160


	//   ....[14]....
        /*06d8*/ 	.word	0x00006190


	//   ....[15]....
        /*06dc*/ 	.word	0x000068d0


	//   ....[16]....
        /*06e0*/ 	.word	0x000068f0


	//   ....[17]....
        /*06e4*/ 	.word	0x00007050


	//   ....[18]....
        /*06e8*/ 	.word	0x00007080


	//   ....[19]....
        /*06ec*/ 	.word	0x000071c0


	//   ....[20]....
        /*06f0*/ 	.word	0x000071f0


	//   ....[21]....
        /*06f4*/ 	.word	0x000072e0


	//   ....[22]....
        /*06f8*/ 	.word	0x00007310


	//   ....[23]....
        /*06fc*/ 	.word	0x00007400


	//   ....[24]....
        /*0700*/ 	.word	0x00007420


	//   ....[25]....
        /*0704*/ 	.word	0x00007c80


	//   ....[26]....
        /*0708*/ 	.word	0x00007ca0


	//   ....[27]....
        /*070c*/ 	.word	0x00007d90


	//   ....[28]....
        /*0710*/ 	.word	0x00007dc0


	//   ....[29]....
        /*0714*/ 	.word	0x00007eb0


	//   ....[30]....
        /*0718*/ 	.word	0x00007ee0


	//   ....[31]....
        /*071c*/ 	.word	0x00007fd0


	//   ....[32]....
        /*0720*/ 	.word	0x00008000


	//   ....[33]....
        /*0724*/ 	.word	0x00008ba0


	//   ....[34]....
        /*0728*/ 	.word	0x00008be0


	//   ....[35]....
        /*072c*/ 	.word	0x00008db0


	//   ....[36]....
        /*0730*/ 	.word	0x00008de0


	//   ....[37]....
        /*0734*/ 	.word	0x00008e70


	//   ....[38]....
        /*0738*/ 	.word	0x00008ea0


	//   ....[39]....
        /*073c*/ 	.word	0x00008f30


	//   ....[40]....
        /*0740*/ 	.word	0x00008f60


	//   ....[41]....
        /*0744*/ 	.word	0x00008ff0


	//   ....[42]....
        /*0748*/ 	.word	0x00009020


	//   ....[43]....
        /*074c*/ 	.word	0x000090b0


	//   ....[44]....
        /*0750*/ 	.word	0x000090e0


	//   ....[45]....
        /*0754*/ 	.word	0x00009170


	//   ....[46]....
        /*0758*/ 	.word	0x000091a0


	//   ....[47]....
        /*075c*/ 	.word	0x00009220


	//   ....[48]....
        /*0760*/ 	.word	0x00009260


	//   ....[49]....
        /*0764*/ 	.word	0x000096d0


	//   ....[50]....
        /*0768*/ 	.word	0x000096f0


	//   ....[51]....
        /*076c*/ 	.word	0x00009700


	//   ....[52]....
        /*0770*/ 	.word	0x00009710


	//   ....[53]....
        /*0774*/ 	.word	0x00009730


	//   ....[54]....
        /*0778*/ 	.word	0x00009740


	//   ....[55]....
        /*077c*/ 	.word	0x00009750


	//   ....[56]....
        /*0780*/ 	.word	0x00009770


	//   ....[57]....
        /*0784*/ 	.word	0x000097a0


	//   ....[58]....
        /*0788*/ 	.word	0x000097c0


	//   ....[59]....
        /*078c*/ 	.word	0x000097d0


	//   ....[60]....
        /*0790*/ 	.word	0x00009820


	//   ....[61]....
        /*0794*/ 	.word	0x00009850


	//   ....[62]....
        /*0798*/ 	.word	0x00009890


	//   ....[63]....
        /*079c*/ 	.word	0x00009cf0


	//   ....[64]....
        /*07a0*/ 	.word	0x00009d10


	//   ....[65]....
        /*07a4*/ 	.word	0x00009d20


	//   ....[66]....
        /*07a8*/ 	.word	0x00009d30


	//   ....[67]....
        /*07ac*/ 	.word	0x00009ea0


	//   ....[68]....
        /*07b0*/ 	.word	0x00009f60


	//   ....[69]....
        /*07b4*/ 	.word	0x00009fa0


	//   ....[70]....
        /*07b8*/ 	.word	0x00009fe0


	//   ....[71]....
        /*07bc*/ 	.word	0x0000a180


	//   ....[72]....
        /*07c0*/ 	.word	0x0000a240


	//   ....[73]....
        /*07c4*/ 	.word	0x0000a280


	//   ....[74]....
        /*07c8*/ 	.word	0x0000a2c0


	//   ....[75]....
        /*07cc*/ 	.word	0x0000a480


	//   ....[76]....
        /*07d0*/ 	.word	0x0000a540


	//   ....[77]....
        /*07d4*/ 	.word	0x0000a580


	//   ....[78]....
        /*07d8*/ 	.word	0x0000a5c0


	//   ....[79]....
        /*07dc*/ 	.word	0x0000c290


	//   ....[80]....
        /*07e0*/ 	.word	0x0000c2b0


	//   ....[81]....
        /*07e4*/ 	.word	0x0000c2e0


	//   ....[82]....
        /*07e8*/ 	.word	0x0000c2f0


	//   ....[83]....
        /*07ec*/ 	.word	0x0000c3d0


	//   ....[84]....
        /*07f0*/ 	.word	0x0000c410


	//   ....[85]....
        /*07f4*/ 	.word	0x0000c430


	//   ....[86]....
        /*07f8*/ 	.word	0x0000c440


	//   ....[87]....
        /*07fc*/ 	.word	0x0000c630


	//   ....[88]....
        /*0800*/ 	.word	0x0000c670


	//   ....[89]....
        /*0804*/ 	.word	0x0000c690


	//   ....[90]....
        /*0808*/ 	.word	0x0000c6a0


	//   ....[91]....
        /*080c*/ 	.word	0x0000c820


	//   ....[92]....
        /*0810*/ 	.word	0x0000c860


	//   ....[93]....
        /*0814*/ 	.word	0x0000c8a0


	//   ....[94]....
        /*0818*/ 	.word	0x0000c8c0


	//   ....[95]....
        /*081c*/ 	.word	0x0000e9a0


	//   ....[96]....
        /*0820*/ 	.word	0x0000e9b0


	//   ....[97]....
        /*0824*/ 	.word	0x0000e9d0


	//   ....[98]....
        /*0828*/ 	.word	0x0000eb10


	//   ....[99]....
        /*082c*/ 	.word	0x0000eb20


	//   ....[100]....
        /*0830*/ 	.word	0x0000eb40


	//   ....[101]....
        /*0834*/ 	.word	0x0000eba0


	//   ....[102]....
        /*0838*/ 	.word	0x0000ebc0


	//   ....[103]....
        /*083c*/ 	.word	0x0000ec70


	//   ....[104]....
        /*0840*/ 	.word	0x0000ec80


	//   ....[105]....
        /*0844*/ 	.word	0x0000ecc0


	//   ....[106]....
        /*0848*/ 	.word	0x0000ecd0


	//   ....[107]....
        /*084c*/ 	.word	0x0000ed00


	//   ....[108]....
        /*0850*/ 	.word	0x0000eda0


	//   ....[109]....
        /*0854*/ 	.word	0x0000f780


	//   ....[110]....
        /*0858*/ 	.word	0x0000f7a0


	//   ....[111]....
        /*085c*/ 	.word	0x0000f7b0


	//   ....[112]....
        /*0860*/ 	.word	0x0000f7c0


	//   ....[113]....
        /*0864*/ 	.word	0x0000f7d0


	//   ....[114]....
        /*0868*/ 	.word	0x0000f7e0


	//   ....[115]....
        /*086c*/ 	.word	0x0000f7f0


	//   ....[116]....
        /*0870*/ 	.word	0x0000f800


	//   ....[117]....
        /*0874*/ 	.word	0x0000f820


	//   ....[118]....
        /*0878*/ 	.word	0x0000f840


	//   ....[119]....
        /*087c*/ 	.word	0x0000f860


	//   ....[120]....
        /*0880*/ 	.word	0x0000f890


	//   ....[121]....
        /*0884*/ 	.word	0x0000f8b0


	//   ....[122]....
        /*0888*/ 	.word	0x0000f8d0


	//   ....[123]....
        /*088c*/ 	.word	0x0000fc10


	//   ....[124]....
        /*0890*/ 	.word	0x0000fc20


	//   ....[125]....
        /*0894*/ 	.word	0x0000fc30


	//   ....[126]....
        /*0898*/ 	.word	0x0000fc40


	//   ....[127]....
        /*089c*/ 	.word	0x00010dc0


	//   ....[128]....
        /*08a0*/ 	.word	0x00010f60


	//   ....[129]....
        /*08a4*/ 	.word	0x00011040


	//   ....[130]....
        /*08a8*/ 	.word	0x00011080


	//   ....[131]....
        /*08ac*/ 	.word	0x00011140


	//   ....[132]....
        /*08b0*/ 	.word	0x00011240


	//   ....[133]....
        /*08b4*/ 	.word	0x000113b0


	//   ....[134]....
        /*08b8*/ 	.word	0x000114e0


	//   ....[135]....
        /*08bc*/ 	.word	0x00014320


	//   ....[136]....
        /*08c0*/ 	.word	0x00014340


	//   ....[137]....
        /*08c4*/ 	.word	0x00014350


	//   ....[138]....
        /*08c8*/ 	.word	0x00014360


	//   ....[139]....
        /*08cc*/ 	.word	0x00014370


	//   ....[140]....
        /*08d0*/ 	.word	0x00014380


	//   ....[141]....
        /*08d4*/ 	.word	0x00014390


	//   ....[142]....
        /*08d8*/ 	.word	0x000143b0


	//   ....[143]....
        /*08dc*/ 	.word	0x000143d0


	//   ....[144]....
        /*08e0*/ 	.word	0x000143f0


	//   ....[145]....
        /*08e4*/ 	.word	0x00014410


	//   ....[146]....
        /*08e8*/ 	.word	0x00014420


	//   ....[147]....
        /*08ec*/ 	.word	0x00014430


	//   ....[148]....
        /*08f0*/ 	.word	0x00014440


	//   ....[149]....
        /*08f4*/ 	.word	0x00014ff0


	//   ....[150]....
        /*08f8*/ 	.word	0x00015010


	//   ....[151]....
        /*08fc*/ 	.word	0x00015020


	//   ....[152]....
        /*0900*/ 	.word	0x00015030


	//   ....[153]....
        /*0904*/ 	.word	0x00015040


	//   ....[154]....
        /*0908*/ 	.word	0x00015050


	//   ....[155]....
        /*090c*/ 	.word	0x00015060


	//   ....[156]....
        /*0910*/ 	.word	0x00015080


	//   ....[157]....
        /*0914*/ 	.word	0x00015090


	//   ....[158]....
        /*0918*/ 	.word	0x000150b0


	//   ....[159]....
        /*091c*/ 	.word	0x00015100


	//   ....[160]....
        /*0920*/ 	.word	0x00015140


	//   ....[161]....
        /*0924*/ 	.word	0x00015160


	//   ....[162]....
        /*0928*/ 	.word	0x00015170


	//   ....[163]....
        /*092c*/ 	.word	0x00015370


	//   ....[164]....
        /*0930*/ 	.word	0x00015380


	//   ....[165]....
        /*0934*/ 	.word	0x00015390


	//   ....[166]....
        /*0938*/ 	.word	0x000153a0


	//   ....[167]....
        /*093c*/ 	.word	0x00016260


	//   ....[168]....
        /*0940*/ 	.word	0x000164b0


	//   ....[169]....
        /*0944*/ 	.word	0x00016720


	//   ....[170]....
        /*0948*/ 	.word	0x00016870


	//   ....[171]....
        /*094c*/ 	.word	0x00016a70


	//   ....[172]....
        /*0950*/ 	.word	0x00016af0


	//   ....[173]....
        /*0954*/ 	.word	0x00016b40


	//   ....[174]....
        /*0958*/ 	.word	0x00016c20


	//   ....[175]....
        /*095c*/ 	.word	0x000199a0


	//   ....[176]....
        /*0960*/ 	.word	0x000199c0


	//   ....[177]....
        /*0964*/ 	.word	0x000199d0


	//   ....[178]....
        /*0968*/ 	.word	0x000199e0


	//   ....[179]....
        /*096c*/ 	.word	0x000199f0


	//   ....[180]....
        /*0970*/ 	.word	0x00019a00


	//   ....[181]....
        /*0974*/ 	.word	0x00019a10


	//   ....[182]....
        /*0978*/ 	.word	0x00019a30


	//   ....[183]....
        /*097c*/ 	.word	0x00019a40


	//   ....[184]....
        /*0980*/ 	.word	0x00019a60


	//   ....[185]....
        /*0984*/ 	.word	0x00019a80


	//   ....[186]....
        /*0988*/ 	.word	0x00019af0


	//   ....[187]....
        /*098c*/ 	.word	0x00019b10


	//   ....[188]....
        /*0990*/ 	.word	0x00019b30


	//   ....[189]....
        /*0994*/ 	.word	0x00019f40


	//   ....[190]....
        /*0998*/ 	.word	0x00019f70


	//   ....[191]....
        /*099c*/ 	.word	0x00019f80


	//   ....[192]....
        /*09a0*/ 	.word	0x00019fa0


	//   ....[193]....
        /*09a4*/ 	.word	0x00019fc0


	//   ....[194]....
        /*09a8*/ 	.word	0x00019ff0


	//   ....[195]....
        /*09ac*/ 	.word	0x0001a010


	//   ....[196]....
        /*09b0*/ 	.word	0x0001a030


	//   ....[197]....
        /*09b4*/ 	.word	0x0001a060


	//   ....[198]....
        /*09b8*/ 	.word	0x0001a080


	//   ....[199]....
        /*09bc*/ 	.word	0x0001a0a0


	//   ....[200]....
        /*09c0*/ 	.word	0x0001a0e0


	//   ....[201]....
        /*09c4*/ 	.word	0x0001a190


	//   ....[202]....
        /*09c8*/ 	.word	0x0001a1b0


	//   ....[203]....
        /*09cc*/ 	.word	0x0001ae00


	//   ....[204]....
        /*09d0*/ 	.word	0x0001ae80


	//   ....[205]....
        /*09d4*/ 	.word	0x0001af80


	//   ....[206]....
        /*09d8*/ 	.word	0x0001afe0


	//   ....[207]....
        /*09dc*/ 	.word	0x0001b010


	//   ....[208]....
        /*09e0*/ 	.word	0x0001b0c0


	//   ....[209]....
        /*09e4*/ 	.word	0x0001b340


	//   ....[210]....
        /*09e8*/ 	.word	0x0001b670


	//   ....[211]....
        /*09ec*/ 	.word	0x0001da70


	//   ....[212]....
        /*09f0*/ 	.word	0x0001da80


	//   ....[213]....
        /*09f4*/ 	.word	0x0001da90


	//   ....[214]....
        /*09f8*/ 	.word	0x0001dab0


	//   ....[215]....
        /*09fc*/ 	.word	0x0001dad0


	//   ....[216]....
        /*0a00*/ 	.word	0x0001dae0


	//   ....[217]....
        /*0a04*/ 	.word	0x0001db10


	//   ....[218]....
        /*0a08*/ 	.word	0x0001db40


	//   ....[219]....
        /*0a0c*/ 	.word	0x0001ef70


	//   ....[220]....
        /*0a10*/ 	.word	0x0001efa0


	//   ....[221]....
        /*0a14*/ 	.word	0x0001eff0


	//   ....[222]....
        /*0a18*/ 	.word	0x0001f020


	//   ....[223]....
        /*0a1c*/ 	.word	0x0001f050


	//   ....[224]....
        /*0a20*/ 	.word	0x0001f090


	//   ....[225]....
        /*0a24*/ 	.word	0x0001f0c0


	//   ....[226]....
        /*0a28*/ 	.word	0x0001f100


	//   ....[227]....
        /*0a2c*/ 	.word	0x0001f160


	//   ....[228]....
        /*0a30*/ 	.word	0x0001f170


	//   ....[229]....
        /*0a34*/ 	.word	0x0001f180


	//   ....[230]....
        /*0a38*/ 	.word	0x0001f1b0


	//   ....[231]....
        /*0a3c*/ 	.word	0x0001f1f0


	//   ....[232]....
        /*0a40*/ 	.word	0x0001f210


	//   ....[233]....
        /*0a44*/ 	.word	0x0001f240


	//   ....[234]....
        /*0a48*/ 	.word	0x0001f280


	//   ....[235]....
        /*0a4c*/ 	.word	0x0001f2d0


	//   ....[236]....
        /*0a50*/ 	.word	0x0001f390


	//   ....[237]....
        /*0a54*/ 	.word	0x0001f3b0


	//   ....[238]....
        /*0a58*/ 	.word	0x0001f400


	//   ....[239]....
        /*0a5c*/ 	.word	0x0001f420


	//   ....[240]....
        /*0a60*/ 	.word	0x0001f450


	//   ....[241]....
        /*0a64*/ 	.word	0x0001f480


	//   ....[242]....
        /*0a68*/ 	.word	0x0001f520


	//   ....[243]....
        /*0a6c*/ 	.word	0x0001fdb0


	//   ....[244]....
        /*0a70*/ 	.word	0x0001fde0


	//   ....[245]....
        /*0a74*/ 	.word	0x0001fe10


	//   ....[246]....
        /*0a78*/ 	.word	0x0001fe40


	//   ....[247]....
        /*0a7c*/ 	.word	0x0001fe70


	//   ....[248]....
        /*0a80*/ 	.word	0x0001fea0


	//   ....[249]....
        /*0a84*/ 	.word	0x0001fed0


	//   ....[250]....
        /*0a88*/ 	.word	0x0001fef0


	//   ....[251]....
        /*0a8c*/ 	.word	0x0001ff10


	//   ....[252]....
        /*0a90*/ 	.word	0x0001ff30


	//   ....[253]....
        /*0a94*/ 	.word	0x0001ff40


	//   ....[254]....
        /*0a98*/ 	.word	0x0001ff50


	//   ....[255]....
        /*0a9c*/ 	.word	0x0001ff60


	//   ....[0]....
        /*0aa0*/ 	.word	0x0001ff70


	//   ....[1]....
        /*0aa4*/ 	.word	0x0001ff80


	//   ....[2]....
        /*0aa8*/ 	.word	0x0001ffb0


	//----- nvinfo : EIATTR_EXIT_INSTR_OFFSETS
	.align		4
.L_442:
        /*0aac*/ 	.byte	0x04, 0x1c
        /*0aae*/ 	.short	(.L_444 - .L_443)


	//   ....[0]....
.L_443:
        /*0ab0*/ 	.word	0x00000450


	//   ....[1]....
        /*0ab4*/ 	.word	0x0001f5c0


	//   ....[2]....
        /*0ab8*/ 	.word	0x0001f600


	//   ....[3]....
        /*0abc*/ 	.word	0x00020140


	//   ....[4]....
        /*0ac0*/ 	.word	0x00020180


	//----- nvinfo : EIATTR_CTAIDZ_USED
	.align		4
.L_444:
        /*0ac4*/ 	.byte	0x01, 0x04
	.zero		2


	//----- nvinfo : EIATTR_MAX_THREADS
	.align		4
        /*0ac8*/ 	.byte	0x04, 0x05
        /*0aca*/ 	.short	(.L_446 - .L_445)
.L_445:
        /*0acc*/ 	.word	0x00000080
        /*0ad0*/ 	.word	0x00000001
        /*0ad4*/ 	.word	0x00000001


	//----- nvinfo : EIATTR_CRS_STACK_SIZE
	.align		4
.L_446:
        /*0ad8*/ 	.byte	0x04, 0x1e
        /*0ada*/ 	.short	(.L_448 - .L_447)
.L_447:
        /*0adc*/ 	.word	0x00000000
.L_448:


//--------------------- .nv.callgraph             --------------------------
	.section	.nv.callgraph,"",@"SHT_CUDA_CALLGRAPH"
	.align	4
	.sectionentsize	8
	.align		4
        /*0000*/ 	.word	0x00000000
	.align		4
        /*0004*/ 	.word	0xffffffff
	.align		4
        /*0008*/ 	.word	0x00000000
	.align		4
        /*000c*/ 	.word	0xfffffffe
	.align		4
        /*0010*/ 	.word	0x00000000
	.align		4
        /*0014*/ 	.word	0xfffffffd
	.align		4
        /*0018*/ 	.word	0x00000000
	.align		4
        /*001c*/ 	.word	0xfffffffc


//--------------------- .nv.rel.action            --------------------------
	.section	.nv.rel.action,"",@"SHT_CUDA_RELOCINFO"
	.align	8
	.sectionentsize	8
        /*0000*/ 	.byte	0x73, 0x00, 0x00, 0x00, 0x00, 0x00, 0x00, 0x00, 0x00, 0x00, 0x00, 0x11, 0x25, 0x00, 0x05, 0x36


//--------------------- .nv.constant4             --------------------------
	.section	.nv.constant4,"a",@progbits
	.align	8
	.align		8
.nv.constant4:
        /*0000*/ 	.dword	_ZN82_INTERNAL_fdc0a450_46_flash_fwd_hdim64_fp16_paged_softcapall_sm80_cu_f3e6f9ee_35704cuda3std3__45__cpo5beginE
	.align		8
        /*0008*/ 	.dword	_ZN82_INTERNAL_fdc0a450_46_flash_fwd_hdim64_fp16_paged_softcapall_sm80_cu_f3e6f9ee_35704cuda3std3__45__cpo3endE
	.align		8
        /*0010*/ 	.dword	_ZN82_INTERNAL_fdc0a450_46_flash_fwd_hdim64_fp16_paged_softcapall_sm80_cu_f3e6f9ee_35704cuda3std3__45__cpo6cbeginE
	.align		8
        /*0018*/ 	.dword	_ZN82_INTERNAL_fdc0a450_46_flash_fwd_hdim64_fp16_paged_softcapall_sm80_cu_f3e6f9ee_35704cuda3std3__45__cpo4cendE
	.align		8
        /*0020*/ 	.dword	_ZN82_INTERNAL_fdc0a450_46_flash_fwd_hdim64_fp16_paged_softcapall_sm80_cu_f3e6f9ee_35704cuda3std3__484_GLOBAL__N__fdc0a450_46_flash_fwd_hdim64_fp16_paged_softcapall_sm80_cu_f3e6f9ee_35706ignoreE
	.align		8
        /*0028*/ 	.dword	_ZN82_INTERNAL_fdc0a450_46_flash_fwd_hdim64_fp16_paged_softcapall_sm80_cu_f3e6f9ee_35704cuda3std3__419piecewise_constructE
	.align		8
        /*0030*/ 	.dword	_ZN82_INTERNAL_fdc0a450_46_flash_fwd_hdim64_fp16_paged_softcapall_sm80_cu_f3e6f9ee_35704cuda3std3__48in_placeE
	.align		8
        /*0038*/ 	.dword	_ZN82_INTERNAL_fdc0a450_46_flash_fwd_hdim64_fp16_paged_softcapall_sm80_cu_f3e6f9ee_35704cuda3std6ranges3__45__cpo4swapE
	.align		8
        /*0040*/ 	.dword	_ZN82_INTERNAL_fdc0a450_46_flash_fwd_hdim64_fp16_paged_softcapall_sm80_cu_f3e6f9ee_35704cuda3std6ranges3__45__cpo9iter_moveE
	.align		8
        /*0048*/ 	.dword	_ZN82_INTERNAL_fdc0a450_46_flash_fwd_hdim64_fp16_paged_softcapall_sm80_cu_f3e6f9ee_35704cute7productE
	.align		8
        /*0050*/ 	.dword	_ZN82_INTERNAL_fdc0a450_46_flash_fwd_hdim64_fp16_paged_softcapall_sm80_cu_f3e6f9ee_35704cute1_E


//--------------------- .nv.constant0._ZN7cutlass13device_kernelIN5flash19enable_sm80_to_sm89INS1_16FlashAttnFwdSm80INS1_25CollectiveMainloopFwdSm80ILi4ELi1ELb0EN4cute5tupleIJNS5_1CILi128EEENS7_ILi112EEENS7_ILi64EEEEEELi64ENS_6half_tEfNS_4arch4Sm80ELb0ELb0ELb1ELb0ELb1ELb0ELb1ELb0EEENS1_21CollectiveEpilogueFwdINS6_IJS8_SA_S9_EEENS6_IJNS7_ILi1EEESI_SI_EEESC_SE_Li128ELb0ELb1ELb0ELb0EEENS1_19SingleTileSchedulerILb0ELb0ELb1ELi128EEEEEEEEEvNT_6ParamsE --------------------------
	.section	.nv.constant0._ZN7cutlass13device_kernelIN5flash19enable_sm80_to_sm89INS1_16FlashAttnFwdSm80INS1_25CollectiveMainloopFwdSm80ILi4ELi1ELb0EN4cute5tupleIJNS5_1CILi128EEENS7_ILi112EEENS7_ILi64EEEEEELi64ENS_6half_tEfNS_4arch4Sm80ELb0ELb0ELb1ELb0ELb1ELb0ELb1ELb0EEENS1_21CollectiveEpilogueFwdINS6_IJS8_SA_S9_EEENS6_IJNS7_ILi1EEESI_SI_EEESC_SE_Li128ELb0ELb1ELb0ELb0EEENS1_19SingleTileSchedulerILb0ELb0ELb1ELi128EEEEEEEEEvNT_6ParamsE,"a",@progbits
	.sectionflags	@""
	.align	4
.nv.constant0._ZN7cutlass13device_kernelIN5flash19enable_sm80_to_sm89INS1_16FlashAttnFwdSm80INS1_25CollectiveMainloopFwdSm80ILi4ELi1ELb0EN4cute5tupleIJNS5_1CILi128EEENS7_ILi112EEENS7_ILi64EEEEEELi64ENS_6half_tEfNS_4arch4Sm80ELb0ELb0ELb1ELb0ELb1ELb0ELb1ELb0EEENS1_21CollectiveEpilogueFwdINS6_IJS8_SA_S9_EEENS6_IJNS7_ILi1EEESI_SI_EEESC_SE_Li128ELb0ELb1ELb0ELb0EEENS1_19SingleTileSchedulerILb0ELb0ELb1ELi128EEEEEEEEEvNT_6ParamsE:
	.zero		1400


//--------------------- .nv.constant0._ZN7cutlass13device_kernelIN5flash19enable_sm80_to_sm89INS1_16FlashAttnFwdSm80INS1_25CollectiveMainloopFwdSm80ILi4ELi1ELb0EN4cute5tupleIJNS5_1CILi128EEENS7_ILi112EEENS7_ILi64EEEEEELi64ENS_6half_tEfNS_4arch4Sm80ELb0ELb0ELb1ELb1ELb1ELb0ELb1ELb0EEENS1_21CollectiveEpilogueFwdINS6_IJS8_SA_S9_EEENS6_IJNS7_ILi1EEESI_SI_EEESC_SE_Li128ELb1ELb1ELb0ELb0EEENS1_19SingleTileSchedulerILb1ELb0ELb1ELi128EEEEEEEEEvNT_6ParamsE --------------------------
	.section	.nv.constant0._ZN7cutlass13device_kernelIN5flash19enable_sm80_to_sm89INS1_16FlashAttnFwdSm80INS1_25CollectiveMainloopFwdSm80ILi4ELi1ELb0EN4cute5tupleIJNS5_1CILi128EEENS7_ILi112EEENS7_ILi64EEEEEELi64ENS_6half_tEfNS_4arch4Sm80ELb0ELb0ELb1ELb1ELb1ELb0ELb1ELb0EEENS1_21CollectiveEpilogueFwdINS6_IJS8_SA_S9_EEENS6_IJNS7_ILi1EEESI_SI_EEESC_SE_Li128ELb1ELb1ELb0ELb0EEENS1_19SingleTileSchedulerILb1ELb0ELb1ELi128EEEEEEEEEvNT_6ParamsE,"a",@progbits
	.sectionflags	@""
	.align	4
.nv.constant0._ZN7cutlass13device_kernelIN5flash19enable_sm80_to_sm89INS1_16FlashAttnFwdSm80INS1_25CollectiveMainloopFwdSm80ILi4ELi1ELb0EN4cute5tupleIJNS5_1CILi128EEENS7_ILi112EEENS7_ILi64EEEEEELi64ENS_6half_tEfNS_4arch4Sm80ELb0ELb0ELb1ELb1ELb1ELb0ELb1ELb0EEENS1_21CollectiveEpilogueFwdINS6_IJS8_SA_S9_EEENS6_IJNS7_ILi1EEESI_SI_EEESC_SE_Li128ELb1ELb1ELb0ELb0EEENS1_19SingleTileSchedulerILb1ELb0ELb1ELi128EEEEEEEEEvNT_6ParamsE:
	.zero		1400


//--------------------- .nv.constant0._ZN7cutlass13device_kernelIN5flash19enable_sm80_to_sm89INS1_16FlashAttnFwdSm80INS1_25CollectiveMainloopFwdSm80ILi4ELi1ELb0EN4cute5tupleIJNS5_1CILi128EEENS7_ILi112EEENS7_ILi64EEEEEELi64ENS_6half_tEfNS_4arch4Sm80ELb0ELb0ELb1ELb1ELb1ELb1ELb1ELb0EEENS1_21CollectiveEpilogueFwdINS6_IJS8_SA_S9_EEENS6_IJNS7_ILi1EEESI_SI_EEESC_SE_Li128ELb1ELb1ELb0ELb0EEENS1_19SingleTileSchedulerILb1ELb0ELb1ELi128EEEEEEEEEvNT_6ParamsE --------------------------
	.section	.nv.constant0._ZN7cutlass13device_kernelIN5flash19enable_sm80_to_sm89INS1_16FlashAttnFwdSm80INS1_25CollectiveMainloopFwdSm80ILi4ELi1ELb0EN4cute5tupleIJNS5_1CILi128EEENS7_ILi112EEENS7_ILi64EEEEEELi64ENS_6half_tEfNS_4arch4Sm80ELb0ELb0ELb1ELb1ELb1ELb1ELb1ELb0EEENS1_21CollectiveEpilogueFwdINS6_IJS8_SA_S9_EEENS6_IJNS7_ILi1EEESI_SI_EEESC_SE_Li128ELb1ELb1ELb0ELb0EEENS1_19SingleTileSchedulerILb1ELb0ELb1ELi128EEEEEEEEEvNT_6ParamsE,"a",@progbits
	.sectionflags	@""
	.align	4
.nv.constant0._ZN7cutlass13device_kernelIN5flash19enable_sm80_to_sm89INS1_16FlashAttnFwdSm80INS1_25CollectiveMainloopFwdSm80ILi4ELi1ELb0EN4cute5tupleIJNS5_1CILi128EEENS7_ILi112EEENS7_ILi64EEEEEELi64ENS_6half_tEfNS_4arch4Sm80ELb0ELb0ELb1ELb1ELb1ELb1ELb1ELb0EEENS1_21CollectiveEpilogueFwdINS6_IJS8_SA_S9_EEENS6_IJNS7_ILi1EEESI_SI_EEESC_SE_Li128ELb1ELb1ELb0ELb0EEENS1_19SingleTileSchedulerILb1ELb0ELb1ELi128EEEEEEEEEvNT_6ParamsE:
	.zero		1400


//--------------------- .nv.constant0._ZN7cutlass13device_kernelIN5flash19enable_sm80_to_sm89INS1_16FlashAttnFwdSm80INS1_25CollectiveMainloopFwdSm80ILi4ELi1ELb0EN4cute5tupleIJNS5_1CILi128EEENS7_ILi96EEENS7_ILi64EEEEEELi64ENS_6half_tEfNS_4arch4Sm80ELb0ELb1ELb1ELb0ELb1ELb0ELb1ELb0EEENS1_21CollectiveEpilogueFwdINS6_IJS8_SA_S9_EEENS6_IJNS7_ILi1EEESI_SI_EEESC_SE_Li128ELb0ELb1ELb0ELb0EEENS1_19SingleTileSchedulerILb0ELb0ELb1ELi128EEEEEEEEEvNT_6ParamsE --------------------------
	.section	.nv.constant0._ZN7cutlass13device_kernelIN5flash19enable_sm80_to_sm89INS1_16FlashAttnFwdSm80INS1_25CollectiveMainloopFwdSm80ILi4ELi1ELb0EN4cute5tupleIJNS5_1CILi128EEENS7_ILi96EEENS7_ILi64EEEEEELi64ENS_6half_tEfNS_4arch4Sm80ELb0ELb1ELb1ELb0ELb1ELb0ELb1ELb0EEENS1_21CollectiveEpilogueFwdINS6_IJS8_SA_S9_EEENS6_IJNS7_ILi1EEESI_SI_EEESC_SE_Li128ELb0ELb1ELb0ELb0EEENS1_19SingleTileSchedulerILb0ELb0ELb1ELi128EEEEEEEEEvNT_6ParamsE,"a",@progbits
	.sectionflags	@""
	.align	4
.nv.constant0._ZN7cutlass13device_kernelIN5flash19enable_sm80_to_sm89INS1_16FlashAttnFwdSm80INS1_25CollectiveMainloopFwdSm80ILi4ELi1ELb0EN4cute5tupleIJNS5_1CILi128EEENS7_ILi96EEENS7_ILi64EEEEEELi64ENS_6half_tEfNS_4arch4Sm80ELb0ELb1ELb1ELb0ELb1ELb0ELb1ELb0EEENS1_21CollectiveEpilogueFwdINS6_IJS8_SA_S9_EEENS6_IJNS7_ILi1EEESI_SI_EEESC_SE_Li128ELb0ELb1ELb0ELb0EEENS1_19SingleTileSchedulerILb0ELb0ELb1ELi128EEEEEEEEEvNT_6ParamsE:
	.zero		1400


//--------------------- .nv.constant0._ZN7cutlass13device_kernelIN5flash19enable_sm80_to_sm89INS1_16FlashAttnFwdSm80INS1_25CollectiveMainloopFwdSm80ILi4ELi1ELb0EN4cute5tupleIJNS5_1CILi128EEENS7_ILi96EEENS7_ILi64EEEEEELi64ENS_6half_tEfNS_4arch4Sm80ELb0ELb1ELb1ELb1ELb1ELb0ELb1ELb0EEENS1_21CollectiveEpilogueFwdINS6_IJS8_SA_S9_EEENS6_IJNS7_ILi1EEESI_SI_EEESC_SE_Li128ELb1ELb1ELb0ELb0EEENS1_19SingleTileSchedulerILb1ELb0ELb1ELi128EEEEEEEEEvNT_6ParamsE --------------------------
	.section	.nv.constant0._ZN7cutlass13device_kernelIN5flash19enable_sm80_to_sm89INS1_16FlashAttnFwdSm80INS1_25CollectiveMainloopFwdSm80ILi4ELi1ELb0EN4cute5tupleIJNS5_1CILi128EEENS7_ILi96EEENS7_ILi64EEEEEELi64ENS_6half_tEfNS_4arch4Sm80ELb0ELb1ELb1ELb1ELb1ELb0ELb1ELb0EEENS1_21CollectiveEpilogueFwdINS6_IJS8_SA_S9_EEENS6_IJNS7_ILi1EEESI_SI_EEESC_SE_Li128ELb1ELb1ELb0ELb0EEENS1_19SingleTileSchedulerILb1ELb0ELb1ELi128EEEEEEEEEvNT_6ParamsE,"a",@progbits
	.sectionflags	@""
	.align	4
.nv.constant0._ZN7cutlass13device_kernelIN5flash19enable_sm80_to_sm89INS1_16FlashAttnFwdSm80INS1_25CollectiveMainloopFwdSm80ILi4ELi1ELb0EN4cute5tupleIJNS5_1CILi128EEENS7_ILi96EEENS7_ILi64EEEEEELi64ENS_6half_tEfNS_4arch4Sm80ELb0ELb1ELb1ELb1ELb1ELb0ELb1ELb0EEENS1_21CollectiveEpilogueFwdINS6_IJS8_SA_S9_EEENS6_IJNS7_ILi1EEESI_SI_EEESC_SE_Li128ELb1ELb1ELb0ELb0EEENS1_19SingleTileSchedulerILb1ELb0ELb1ELi128EEEEEEEEEvNT_6ParamsE:
	.zero		1400


//--------------------- .nv.constant0._ZN7cutlass13device_kernelIN5flash19enable_sm80_to_sm89INS1_16FlashAttnFwdSm80INS1_25CollectiveMainloopFwdSm80ILi4ELi1ELb0EN4cute5tupleIJNS5_1CILi128EEENS7_ILi96EEENS7_ILi64EEEEEELi64ENS_6half_tEfNS_4arch4Sm80ELb0ELb1ELb1ELb1ELb1ELb1ELb1ELb0EEENS1_21CollectiveEpilogueFwdINS6_IJS8_SA_S9_EEENS6_IJNS7_ILi1EEESI_SI_EEESC_SE_Li128ELb1ELb1ELb0ELb0EEENS1_19SingleTileSchedulerILb1ELb0ELb1ELi128EEEEEEEEEvNT_6ParamsE --------------------------
	.section	.nv.constant0._ZN7cutlass13device_kernelIN5flash19enable_sm80_to_sm89INS1_16FlashAttnFwdSm80INS1_25CollectiveMainloopFwdSm80ILi4ELi1ELb0EN4cute5tupleIJNS5_1CILi128EEENS7_ILi96EEENS7_ILi64EEEEEELi64ENS_6half_tEfNS_4arch4Sm80ELb0ELb1ELb1ELb1ELb1ELb1ELb1ELb0EEENS1_21CollectiveEpilogueFwdINS6_IJS8_SA_S9_EEENS6_IJNS7_ILi1EEESI_SI_EEESC_SE_Li128ELb1ELb1ELb0ELb0EEENS1_19SingleTileSchedulerILb1ELb0ELb1ELi128EEEEEEEEEvNT_6ParamsE,"a",@progbits
	.sectionflags	@""
	.align	4
.nv.constant0._ZN7cutlass13device_kernelIN5flash19enable_sm80_to_sm89INS1_16FlashAttnFwdSm80INS1_25CollectiveMainloopFwdSm80ILi4ELi1ELb0EN4cute5tupleIJNS5_1CILi128EEENS7_ILi96EEENS7_ILi64EEEEEELi64ENS_6half_tEfNS_4arch4Sm80ELb0ELb1ELb1ELb1ELb1ELb1ELb1ELb0EEENS1_21CollectiveEpilogueFwdINS6_IJS8_SA_S9_EEENS6_IJNS7_ILi1EEESI_SI_EEESC_SE_Li128ELb1ELb1ELb0ELb0EEENS1_19SingleTileSchedulerILb1ELb0ELb1ELi128EEEEEEEEEvNT_6ParamsE:
	.zero		1400


//--------------------- .nv.constant0._ZN7cutlass13device_kernelIN5flash19enable_sm80_to_sm89INS1_16FlashAttnFwdSm80INS1_25CollectiveMainloopFwdSm80ILi4ELi1ELb0EN4cute5tupleIJNS5_1CILi128EEENS7_ILi112EEENS7_ILi64EEEEEELi64ENS_6half_tEfNS_4arch4Sm80ELb1ELb0ELb1ELb0ELb1ELb0ELb1ELb0EEENS1_21CollectiveEpilogueFwdINS6_IJS8_SA_S9_EEENS6_IJNS7_ILi1EEESI_SI_EEESC_SE_Li128ELb0ELb1ELb0ELb0EEENS1_30DynamicPersistentTileSchedulerILi128ELi128ELb0ELb1ELb0EEEEEEEEEvNT_6ParamsE --------------------------
	.section	.nv.constant0._ZN7cutlass13device_kernelIN5flash19enable_sm80_to_sm89INS1_16FlashAttnFwdSm80INS1_25CollectiveMainloopFwdSm80ILi4ELi1ELb0EN4cute5tupleIJNS5_1CILi128EEENS7_ILi112EEENS7_ILi64EEEEEELi64ENS_6half_tEfNS_4arch4Sm80ELb1ELb0ELb1ELb0ELb1ELb0ELb1ELb0EEENS1_21CollectiveEpilogueFwdINS6_IJS8_SA_S9_EEENS6_IJNS7_ILi1EEESI_SI_EEESC_SE_Li128ELb0ELb1ELb0ELb0EEENS1_30DynamicPersistentTileSchedulerILi128ELi128ELb0ELb1ELb0EEEEEEEEEvNT_6ParamsE,"a",@progbits
	.sectionflags	@""
	.align	4
.nv.constant0._ZN7cutlass13device_kernelIN5flash19enable_sm80_to_sm89INS1_16FlashAttnFwdSm80INS1_25CollectiveMainloopFwdSm80ILi4ELi1ELb0EN4cute5tupleIJNS5_1CILi128EEENS7_ILi112EEENS7_ILi64EEEEEELi64ENS_6half_tEfNS_4arch4Sm80ELb1ELb0ELb1ELb0ELb1ELb0ELb1ELb0EEENS1_21CollectiveEpilogueFwdINS6_IJS8_SA_S9_EEENS6_IJNS7_ILi1EEESI_SI_EEESC_SE_Li128ELb0ELb1ELb0ELb0EEENS1_30DynamicPersistentTileSchedulerILi128ELi128ELb0ELb1ELb0EEEEEEEEEvNT_6ParamsE:
	.zero		1416


//--------------------- .nv.constant0._ZN7cutlass13device_kernelIN5flash19enable_sm80_to_sm89INS1_16FlashAttnFwdSm80INS1_25CollectiveMainloopFwdSm80ILi4ELi1ELb0EN4cute5tupleIJNS5_1CILi128EEENS7_ILi112EEENS7_ILi64EEEEEELi64ENS_6half_tEfNS_4arch4Sm80ELb1ELb0ELb1ELb1ELb1ELb0ELb1ELb0EEENS1_21CollectiveEpilogueFwdINS6_IJS8_SA_S9_EEENS6_IJNS7_ILi1EEESI_SI_EEESC_SE_Li128ELb1ELb1ELb0ELb0EEENS1_19SingleTileSchedulerILb1ELb0ELb1ELi128EEEEEEEEEvNT_6ParamsE --------------------------
	.section	.nv.constant0._ZN7cutlass13device_kernelIN5flash19enable_sm80_to_sm89INS1_16FlashAttnFwdSm80INS1_25CollectiveMainloopFwdSm80ILi4ELi1ELb0EN4cute5tupleIJNS5_1CILi128EEENS7_ILi112EEENS7_ILi64EEEEEELi64ENS_6half_tEfNS_4arch4Sm80ELb1ELb0ELb1ELb1ELb1ELb0ELb1ELb0EEENS1_21CollectiveEpilogueFwdINS6_IJS8_SA_S9_EEENS6_IJNS7_ILi1EEESI_SI_EEESC_SE_Li128ELb1ELb1ELb0ELb0EEENS1_19SingleTileSchedulerILb1ELb0ELb1ELi128EEEEEEEEEvNT_6ParamsE,"a",@progbits
	.sectionflags	@""
	.align	4
.nv.constant0._ZN7cutlass13device_kernelIN5flash19enable_sm80_to_sm89INS1_16FlashAttnFwdSm80INS1_25CollectiveMainloopFwdSm80ILi4ELi1ELb0EN4cute5tupleIJNS5_1CILi128EEENS7_ILi112EEENS7_ILi64EEEEEELi64ENS_6half_tEfNS_4arch4Sm80ELb1ELb0ELb1ELb1ELb1ELb0ELb1ELb0EEENS1_21CollectiveEpilogueFwdINS6_IJS8_SA_S9_EEENS6_IJNS7_ILi1EEESI_SI_EEESC_SE_Li128ELb1ELb1ELb0ELb0EEENS1_19SingleTileSchedulerILb1ELb0ELb1ELi128EEEEEEEEEvNT_6ParamsE:
	.zero		1400


//--------------------- .nv.constant0._ZN7cutlass13device_kernelIN5flash19enable_sm80_to_sm89INS1_16FlashAttnFwdSm80INS1_25CollectiveMainloopFwdSm80ILi4ELi1ELb0EN4cute5tupleIJNS5_1CILi128EEENS7_ILi112EEENS7_ILi64EEEEEELi64ENS_6half_tEfNS_4arch4Sm80ELb1ELb0ELb1ELb1ELb1ELb1ELb1ELb0EEENS1_21CollectiveEpilogueFwdINS6_IJS8_SA_S9_EEENS6_IJNS7_ILi1EEESI_SI_EEESC_SE_Li128ELb1ELb1ELb0ELb0EEENS1_19SingleTileSchedulerILb1ELb0ELb1ELi128EEEEEEEEEvNT_6ParamsE --------------------------
	.section	.nv.constant0._ZN7cutlass13device_kernelIN5flash19enable_sm80_to_sm89INS1_16FlashAttnFwdSm80INS1_25CollectiveMainloopFwdSm80ILi4ELi1ELb0EN4cute5tupleIJNS5_1CILi128EEENS7_ILi112EEENS7_ILi64EEEEEELi64ENS_6half_tEfNS_4arch4Sm80ELb1ELb0ELb1ELb1ELb1ELb1ELb1ELb0EEENS1_21CollectiveEpilogueFwdINS6_IJS8_SA_S9_EEENS6_IJNS7_ILi1EEESI_SI_EEESC_SE_Li128ELb1ELb1ELb0ELb0EEENS1_19SingleTileSchedulerILb1ELb0ELb1ELi128EEEEEEEEEvNT_6ParamsE,"a",@progbits
	.sectionflags	@""
	.align	4
.nv.constant0._ZN7cutlass13device_kernelIN5flash19enable_sm80_to_sm89INS1_16FlashAttnFwdSm80INS1_25CollectiveMainloopFwdSm80ILi4ELi1ELb0EN4cute5tupleIJNS5_1CILi128EEENS7_ILi112EEENS7_ILi64EEEEEELi64ENS_6half_tEfNS_4arch4Sm80ELb1ELb0ELb1ELb1ELb1ELb1ELb1ELb0EEENS1_21CollectiveEpilogueFwdINS6_IJS8_SA_S9_EEENS6_IJNS7_ILi1EEESI_SI_EEESC_SE_Li128ELb1ELb1ELb0ELb0EEENS1_19SingleTileSchedulerILb1ELb0ELb1ELi128EEEEEEEEEvNT_6ParamsE:
	.zero		1400


//--------------------- .nv.constant0._ZN7cutlass13device_kernelIN5flash19enable_sm80_to_sm89INS1_16FlashAttnFwdSm80INS1_25CollectiveMainloopFwdSm80ILi4ELi1ELb0EN4cute5tupleIJNS5_1CILi128EEENS7_ILi112EEENS7_ILi64EEEEEELi64ENS_6half_tEfNS_4arch4Sm80ELb0ELb0ELb0ELb0ELb1ELb0ELb1ELb0EEENS1_21CollectiveEpilogueFwdINS6_IJS8_SA_S9_EEENS6_IJNS7_ILi1EEESI_SI_EEESC_SE_Li128ELb0ELb1ELb0ELb0EEENS1_19SingleTileSchedulerILb0ELb0ELb1ELi128EEEEEEEEEvNT_6ParamsE --------------------------
	.section	.nv.constant0._ZN7cutlass13device_kernelIN5flash19enable_sm80_to_sm89INS1_16FlashAttnFwdSm80INS1_25CollectiveMainloopFwdSm80ILi4ELi1ELb0EN4cute5tupleIJNS5_1CILi128EEENS7_ILi112EEENS7_ILi64EEEEEELi64ENS_6half_tEfNS_4arch4Sm80ELb0ELb0ELb0ELb0ELb1ELb0ELb1ELb0EEENS1_21CollectiveEpilogueFwdINS6_IJS8_SA_S9_EEENS6_IJNS7_ILi1EEESI_SI_EEESC_SE_Li128ELb0ELb1ELb0ELb0EEENS1_19SingleTileSchedulerILb0ELb0ELb1ELi128EEEEEEEEEvNT_6ParamsE,"a",@progbits
	.sectionflags	@""
	.align	4
.nv.constant0._ZN7cutlass13device_kernelIN5flash19enable_sm80_to_sm89INS1_16FlashAttnFwdSm80INS1_25CollectiveMainloopFwdSm80ILi4ELi1ELb0EN4cute5tupleIJNS5_1CILi128EEENS7_ILi112EEENS7_ILi64EEEEEELi64ENS_6half_tEfNS_4arch4Sm80ELb0ELb0ELb0ELb0ELb1ELb0ELb1ELb0EEENS1_21CollectiveEpilogueFwdINS6_IJS8_SA_S9_EEENS6_IJNS7_ILi1EEESI_SI_EEESC_SE_Li128ELb0ELb1ELb0ELb0EEENS1_19SingleTileSchedulerILb0ELb0ELb1ELi128EEEEEEEEEvNT_6ParamsE:
	.zero		1400


//--------------------- .nv.constant0._ZN7cutlass13device_kernelIN5flash19enable_sm80_to_sm89INS1_16FlashAttnFwdSm80INS1_25CollectiveMainloopFwdSm80ILi4ELi1ELb0EN4cute5tupleIJNS5_1CILi128EEENS7_ILi112EEENS7_ILi64EEEEEELi64ENS_6half_tEfNS_4arch4Sm80ELb0ELb0ELb0ELb1ELb1ELb0ELb1ELb0EEENS1_21CollectiveEpilogueFwdINS6_IJS8_SA_S9_EEENS6_IJNS7_ILi1EEESI_SI_EEESC_SE_Li128ELb1ELb1ELb0ELb0EEENS1_19SingleTileSchedulerILb1ELb0ELb1ELi128EEEEEEEEEvNT_6ParamsE --------------------------
	.section	.nv.constant0._ZN7cutlass13device_kernelIN5flash19enable_sm80_to_sm89INS1_16FlashAttnFwdSm80INS1_25CollectiveMainloopFwdSm80ILi4ELi1ELb0EN4cute5tupleIJNS5_1CILi128EEENS7_ILi112EEENS7_ILi64EEEEEELi64ENS_6half_tEfNS_4arch4Sm80ELb0ELb0ELb0ELb1ELb1ELb0ELb1ELb0EEENS1_21CollectiveEpilogueFwdINS6_IJS8_SA_S9_EEENS6_IJNS7_ILi1EEESI_SI_EEESC_SE_Li128ELb1ELb1ELb0ELb0EEENS1_19SingleTileSchedulerILb1ELb0ELb1ELi128EEEEEEEEEvNT_6ParamsE,"a",@progbits
	.sectionflags	@""
	.align	4
.nv.constant0._ZN7cutlass13device_kernelIN5flash19enable_sm80_to_sm89INS1_16FlashAttnFwdSm80INS1_25CollectiveMainloopFwdSm80ILi4ELi1ELb0EN4cute5tupleIJNS5_1CILi128EEENS7_ILi112EEENS7_ILi64EEEEEELi64ENS_6half_tEfNS_4arch4Sm80ELb0ELb0ELb0ELb1ELb1ELb0ELb1ELb0EEENS1_21CollectiveEpilogueFwdINS6_IJS8_SA_S9_EEENS6_IJNS7_ILi1EEESI_SI_EEESC_SE_Li128ELb1ELb1ELb0ELb0EEENS1_19SingleTileSchedulerILb1ELb0ELb1ELi128EEEEEEEEEvNT_6ParamsE:
	.zero		1400


//--------------------- .nv.constant0._ZN7cutlass13device_kernelIN5flash19enable_sm80_to_sm89INS1_16FlashAttnFwdSm80INS1_25CollectiveMainloopFwdSm80ILi4ELi1ELb0EN4cute5tupleIJNS5_1CILi128EEENS7_ILi112EEENS7_ILi64EEEEEELi64ENS_6half_tEfNS_4arch4Sm80ELb0ELb0ELb0ELb1ELb1ELb1ELb1ELb0EEENS1_21CollectiveEpilogueFwdINS6_IJS8_SA_S9_EEENS6_IJNS7_ILi1EEESI_SI_EEESC_SE_Li128ELb1ELb1ELb0ELb0EEENS1_19SingleTileSchedulerILb1ELb0ELb1ELi128EEEEEEEEEvNT_6ParamsE --------------------------
	.section	.nv.constant0._ZN7cutlass13device_kernelIN5flash19enable_sm80_to_sm89INS1_16FlashAttnFwdSm80INS1_25CollectiveMainloopFwdSm80ILi4ELi1ELb0EN4cute5tupleIJNS5_1CILi128EEENS7_ILi112EEENS7_ILi64EEEEEELi64ENS_6half_tEfNS_4arch4Sm80ELb0ELb0ELb0ELb1ELb1ELb1ELb1ELb0EEENS1_21CollectiveEpilogueFwdINS6_IJS8_SA_S9_EEENS6_IJNS7_ILi1EEESI_SI_EEESC_SE_Li128ELb1ELb1ELb0ELb0EEENS1_19SingleTileSchedulerILb1ELb0ELb1ELi128EEEEEEEEEvNT_6ParamsE,"a",@progbits
	.sectionflags	@""
	.align	4
.nv.constant0._ZN7cutlass13device_kernelIN5flash19enable_sm80_to_sm89INS1_16FlashAttnFwdSm80INS1_25CollectiveMainloopFwdSm80ILi4ELi1ELb0EN4cute5tupleIJNS5_1CILi128EEENS7_ILi112EEENS7_ILi64EEEEEELi64ENS_6half_tEfNS_4arch4Sm80ELb0ELb0ELb0ELb1ELb1ELb1ELb1ELb0EEENS1_21CollectiveEpilogueFwdINS6_IJS8_SA_S9_EEENS6_IJNS7_ILi1EEESI_SI_EEESC_SE_Li128ELb1ELb1ELb0ELb0EEENS1_19SingleTileSchedulerILb1ELb0ELb1ELi128EEEEEEEEEvNT_6ParamsE:
	.zero		1400


//--------------------- .nv.constant0._ZN7cutlass13device_kernelIN5flash19enable_sm80_to_sm89INS1_16FlashAttnFwdSm80INS1_25CollectiveMainloopFwdSm80ILi4ELi1ELb0EN4cute5tupleIJNS5_1CILi128EEENS7_ILi96EEENS7_ILi64EEEEEELi64ENS_6half_tEfNS_4arch4Sm80ELb0ELb1ELb0ELb0ELb1ELb0ELb1ELb0EEENS1_21CollectiveEpilogueFwdINS6_IJS8_SA_S9_EEENS6_IJNS7_ILi1EEESI_SI_EEESC_SE_Li128ELb0ELb1ELb0ELb0EEENS1_19SingleTileSchedulerILb0ELb0ELb1ELi128EEEEEEEEEvNT_6ParamsE --------------------------
	.section	.nv.constant0._ZN7cutlass13device_kernelIN5flash19enable_sm80_to_sm89INS1_16FlashAttnFwdSm80INS1_25CollectiveMainloopFwdSm80ILi4ELi1ELb0EN4cute5tupleIJNS5_1CILi128EEENS7_ILi96EEENS7_ILi64EEEEEELi64ENS_6half_tEfNS_4arch4Sm80ELb0ELb1ELb0ELb0ELb1ELb0ELb1ELb0EEENS1_21CollectiveEpilogueFwdINS6_IJS8_SA_S9_EEENS6_IJNS7_ILi1EEESI_SI_EEESC_SE_Li128ELb0ELb1ELb0ELb0EEENS1_19SingleTileSchedulerILb0ELb0ELb1ELi128EEEEEEEEEvNT_6ParamsE,"a",@progbits
	.sectionflags	@""
	.align	4
.nv.constant0._ZN7cutlass13device_kernelIN5flash19enable_sm80_to_sm89INS1_16FlashAttnFwdSm80INS1_25CollectiveMainloopFwdSm80ILi4ELi1ELb0EN4cute5tupleIJNS5_1CILi128EEENS7_ILi96EEENS7_ILi64EEEEEELi64ENS_6half_tEfNS_4arch4Sm80ELb0ELb1ELb0ELb0ELb1ELb0ELb1ELb0EEENS1_21CollectiveEpilogueFwdINS6_IJS8_SA_S9_EEENS6_IJNS7_ILi1EEESI_SI_EEESC_SE_Li128ELb0ELb1ELb0ELb0EEENS1_19SingleTileSchedulerILb0ELb0ELb1ELi128EEEEEEEEEvNT_6ParamsE:
	.zero		1400


//--------------------- .nv.constant0._ZN7cutlass13device_kernelIN5flash19enable_sm80_to_sm89INS1_16FlashAttnFwdSm80INS1_25CollectiveMainloopFwdSm80ILi4ELi1ELb0EN4cute5tupleIJNS5_1CILi128EEENS7_ILi96EEENS7_ILi64EEEEEELi64ENS_6half_tEfNS_4arch4Sm80ELb0ELb1ELb0ELb1ELb1ELb0ELb1ELb0EEENS1_21CollectiveEpilogueFwdINS6_IJS8_SA_S9_EEENS6_IJNS7_ILi1EEESI_SI_EEESC_SE_Li128ELb1ELb1ELb0ELb0EEENS1_19SingleTileSchedulerILb1ELb0ELb1ELi128EEEEEEEEEvNT_6ParamsE --------------------------
	.section	.nv.constant0._ZN7cutlass13device_kernelIN5flash19enable_sm80_to_sm89INS1_16FlashAttnFwdSm80INS1_25CollectiveMainloopFwdSm80ILi4ELi1ELb0EN4cute5tupleIJNS5_1CILi128EEENS7_ILi96EEENS7_ILi64EEEEEELi64ENS_6half_tEfNS_4arch4Sm80ELb0ELb1ELb0ELb1ELb1ELb0ELb1ELb0EEENS1_21CollectiveEpilogueFwdINS6_IJS8_SA_S9_EEENS6_IJNS7_ILi1EEESI_SI_EEESC_SE_Li128ELb1ELb1ELb0ELb0EEENS1_19SingleTileSchedulerILb1ELb0ELb1ELi128EEEEEEEEEvNT_6ParamsE,"a",@progbits
	.sectionflags	@""
	.align	4
.nv.constant0._ZN7cutlass13device_kernelIN5flash19enable_sm80_to_sm89INS1_16FlashAttnFwdSm80INS1_25CollectiveMainloopFwdSm80ILi4ELi1ELb0EN4cute5tupleIJNS5_1CILi128EEENS7_ILi96EEENS7_ILi64EEEEEELi64ENS_6half_tEfNS_4arch4Sm80ELb0ELb1ELb0ELb1ELb1ELb0ELb1ELb0EEENS1_21CollectiveEpilogueFwdINS6_IJS8_SA_S9_EEENS6_IJNS7_ILi1EEESI_SI_EEESC_SE_Li128ELb1ELb1ELb0ELb0EEENS1_19SingleTileSchedulerILb1ELb0ELb1ELi128EEEEEEEEEvNT_6ParamsE:
	.zero		1400


//--------------------- .nv.constant0._ZN7cutlass13device_kernelIN5flash19enable_sm80_to_sm89INS1_16FlashAttnFwdSm80INS1_25CollectiveMainloopFwdSm80ILi4ELi1ELb0EN4cute5tupleIJNS5_1CILi128EEENS7_ILi96EEENS7_ILi64EEEEEELi64ENS_6half_tEfNS_4arch4Sm80ELb0ELb1ELb0ELb1ELb1ELb1ELb1ELb0EEENS1_21CollectiveEpilogueFwdINS6_IJS8_SA_S9_EEENS6_IJNS7_ILi1EEESI_SI_EEESC_SE_Li128ELb1ELb1ELb0ELb0EEENS1_19SingleTileSchedulerILb1ELb0ELb1ELi128EEEEEEEEEvNT_6ParamsE --------------------------
	.section	.nv.constant0._ZN7cutlass13device_kernelIN5flash19enable_sm80_to_sm89INS1_16FlashAttnFwdSm80INS1_25CollectiveMainloopFwdSm80ILi4ELi1ELb0EN4cute5tupleIJNS5_1CILi128EEENS7_ILi96EEENS7_ILi64EEEEEELi64ENS_6half_tEfNS_4arch4Sm80ELb0ELb1ELb0ELb1ELb1ELb1ELb1ELb0EEENS1_21CollectiveEpilogueFwdINS6_IJS8_SA_S9_EEENS6_IJNS7_ILi1EEESI_SI_EEESC_SE_Li128ELb1ELb1ELb0ELb0EEENS1_19SingleTileSchedulerILb1ELb0ELb1ELi128EEEEEEEEEvNT_6ParamsE,"a",@progbits
	.sectionflags	@""
	.align	4
.nv.constant0._ZN7cutlass13device_kernelIN5flash19enable_sm80_to_sm89INS1_16FlashAttnFwdSm80INS1_25CollectiveMainloopFwdSm80ILi4ELi1ELb0EN4cute5tupleIJNS5_1CILi128EEENS7_ILi96EEENS7_ILi64EEEEEELi64ENS_6half_tEfNS_4arch4Sm80ELb0ELb1ELb0ELb1ELb1ELb1ELb1ELb0EEENS1_21CollectiveEpilogueFwdINS6_IJS8_SA_S9_EEENS6_IJNS7_ILi1EEESI_SI_EEESC_SE_Li128ELb1ELb1ELb0ELb0EEENS1_19SingleTileSchedulerILb1ELb0ELb1ELi128EEEEEEEEEvNT_6ParamsE:
	.zero		1400


//--------------------- .nv.constant0._ZN7cutlass13device_kernelIN5flash19enable_sm80_to_sm89INS1_16FlashAttnFwdSm80INS1_25CollectiveMainloopFwdSm80ILi4ELi1ELb0EN4cute5tupleIJNS5_1CILi128EEENS7_ILi112EEENS7_ILi64EEEEEELi64ENS_6half_tEfNS_4arch4Sm80ELb1ELb0ELb0ELb0ELb1ELb0ELb1ELb0EEENS1_21CollectiveEpilogueFwdINS6_IJS8_SA_S9_EEENS6_IJNS7_ILi1EEESI_SI_EEESC_SE_Li128ELb0ELb1ELb0ELb0EEENS1_30DynamicPersistentTileSchedulerILi128ELi128ELb0ELb1ELb0EEEEEEEEEvNT_6ParamsE --------------------------
	.section	.nv.constant0._ZN7cutlass13device_kernelIN5flash19enable_sm80_to_sm89INS1_16FlashAttnFwdSm80INS1_25CollectiveMainloopFwdSm80ILi4ELi1ELb0EN4cute5tupleIJNS5_1CILi128EEENS7_ILi112EEENS7_ILi64EEEEEELi64ENS_6half_tEfNS_4arch4Sm80ELb1ELb0ELb0ELb0ELb1ELb0ELb1ELb0EEENS1_21CollectiveEpilogueFwdINS6_IJS8_SA_S9_EEENS6_IJNS7_ILi1EEESI_SI_EEESC_SE_Li128ELb0ELb1ELb0ELb0EEENS1_30DynamicPersistentTileSchedulerILi128ELi128ELb0ELb1ELb0EEEEEEEEEvNT_6ParamsE,"a",@progbits
	.sectionflags	@""
	.align	4
.nv.constant0._ZN7cutlass13device_kernelIN5flash19enable_sm80_to_sm89INS1_16FlashAttnFwdSm80INS1_25CollectiveMainloopFwdSm80ILi4ELi1ELb0EN4cute5tupleIJNS5_1CILi128EEENS7_ILi112EEENS7_ILi64EEEEEELi64ENS_6half_tEfNS_4arch4Sm80ELb1ELb0ELb0ELb0ELb1ELb0ELb1ELb0EEENS1_21CollectiveEpilogueFwdINS6_IJS8_SA_S9_EEENS6_IJNS7_ILi1EEESI_SI_EEESC_SE_Li128ELb0ELb1ELb0ELb0EEENS1_30DynamicPersistentTileSchedulerILi128ELi128ELb0ELb1ELb0EEEEEEEEEvNT_6ParamsE:
	.zero		1416


//--------------------- .nv.constant0._ZN7cutlass13device_kernelIN5flash19enable_sm80_to_sm89INS1_16FlashAttnFwdSm80INS1_25CollectiveMainloopFwdSm80ILi4ELi1ELb0EN4cute5tupleIJNS5_1CILi128EEENS7_ILi112EEENS7_ILi64EEEEEELi64ENS_6half_tEfNS_4arch4Sm80ELb1ELb0ELb0ELb1ELb1ELb0ELb1ELb0EEENS1_21CollectiveEpilogueFwdINS6_IJS8_SA_S9_EEENS6_IJNS7_ILi1EEESI_SI_EEESC_SE_Li128ELb1ELb1ELb0ELb0EEENS1_19SingleTileSchedulerILb1ELb0ELb1ELi128EEEEEEEEEvNT_6ParamsE --------------------------
	.section	.nv.constant0._ZN7cutlass13device_kernelIN5flash19enable_sm80_to_sm89INS1_16FlashAttnFwdSm80INS1_25CollectiveMainloopFwdSm80ILi4ELi1ELb0EN4cute5tupleIJNS5_1CILi128EEENS7_ILi112EEENS7_ILi64EEEEEELi64ENS_6half_tEfNS_4arch4Sm80ELb1ELb0ELb0ELb1ELb1ELb0ELb1ELb0EEENS1_21CollectiveEpilogueFwdINS6_IJS8_SA_S9_EEENS6_IJNS7_ILi1EEESI_SI_EEESC_SE_Li128ELb1ELb1ELb0ELb0EEENS1_19SingleTileSchedulerILb1ELb0ELb1ELi128EEEEEEEEEvNT_6ParamsE,"a",@progbits
	.sectionflags	@""
	.align	4
.nv.constant0._ZN7cutlass13device_kernelIN5flash19enable_sm80_to_sm89INS1_16FlashAttnFwdSm80INS1_25CollectiveMainloopFwdSm80ILi4ELi1ELb0EN4cute5tupleIJNS5_1CILi128EEENS7_ILi112EEENS7_ILi64EEEEEELi64ENS_6half_tEfNS_4arch4Sm80ELb1ELb0ELb0ELb1ELb1ELb0ELb1ELb0EEENS1_21CollectiveEpilogueFwdINS6_IJS8_SA_S9_EEENS6_IJNS7_ILi1EEESI_SI_EEESC_SE_Li128ELb1ELb1ELb0ELb0EEENS1_19SingleTileSchedulerILb1ELb0ELb1ELi128EEEEEEEEEvNT_6ParamsE:
	.zero		1400


//--------------------- .nv.constant0._ZN7cutlass13device_kernelIN5flash19enable_sm80_to_sm89INS1_16FlashAttnFwdSm80INS1_25CollectiveMainloopFwdSm80ILi4ELi1ELb0EN4cute5tupleIJNS5_1CILi128EEENS7_ILi112EEENS7_ILi64EEEEEELi64ENS_6half_tEfNS_4arch4Sm80ELb1ELb0ELb0ELb1ELb1ELb1ELb1ELb0EEENS1_21CollectiveEpilogueFwdINS6_IJS8_SA_S9_EEENS6_IJNS7_ILi1EEESI_SI_EEESC_SE_Li128ELb1ELb1ELb0ELb0EEENS1_19SingleTileSchedulerILb1ELb0ELb1ELi128EEEEEEEEEvNT_6ParamsE --------------------------
	.section	.nv.constant0._ZN7cutlass13device_kernelIN5flash19enable_sm80_to_sm89INS1_16FlashAttnFwdSm80INS1_25CollectiveMainloopFwdSm80ILi4ELi1ELb0EN4cute5tupleIJNS5_1CILi128EEENS7_ILi112EEENS7_ILi64EEEEEELi64ENS_6half_tEfNS_4arch4Sm80ELb1ELb0ELb0ELb1ELb1ELb1ELb1ELb0EEENS1_21CollectiveEpilogueFwdINS6_IJS8_SA_S9_EEENS6_IJNS7_ILi1EEESI_SI_EEESC_SE_Li128ELb1ELb1ELb0ELb0EEENS1_19SingleTileSchedulerILb1ELb0ELb1ELi128EEEEEEEEEvNT_6ParamsE,"a",@progbits
	.sectionflags	@""
	.align	4
.nv.constant0._ZN7cutlass13device_kernelIN5flash19enable_sm80_to_sm89INS1_16FlashAttnFwdSm80INS1_25CollectiveMainloopFwdSm80ILi4ELi1ELb0EN4cute5tupleIJNS5_1CILi128EEENS7_ILi112EEENS7_ILi64EEEEEELi64ENS_6half_tEfNS_4arch4Sm80ELb1ELb0ELb0ELb1ELb1ELb1ELb1ELb0EEENS1_21CollectiveEpilogueFwdINS6_IJS8_SA_S9_EEENS6_IJNS7_ILi1EEESI_SI_EEESC_SE_Li128ELb1ELb1ELb0ELb0EEENS1_19SingleTileSchedulerILb1ELb0ELb1ELi128EEEEEEEEEvNT_6ParamsE:
	.zero		1400


//--------------------- .text._ZN7cutlass13device_kernelIN5flash19enable_sm80_to_sm89INS1_16FlashAttnFwdSm80INS1_25CollectiveMainloopFwdSm80ILi4ELi1ELb0EN4cute5tupleIJNS5_1CILi128EEENS7_ILi112EEENS7_ILi64EEEEEELi64ENS_6half_tEfNS_4arch4Sm80ELb0ELb0ELb1ELb0ELb1ELb0ELb1ELb0EEENS1_21CollectiveEpilogueFwdINS6_IJS8_SA_S9_EEENS6_IJNS7_ILi1EEESI_SI_EEESC_SE_Li128ELb0ELb1ELb0ELb0EEENS1_19SingleTileSchedulerILb0ELb0ELb1ELi128EEEEEEEEEvNT_6ParamsE --------------------------
	.section	.text._ZN7cutlass13device_kernelIN5flash19enable_sm80_to_sm89INS1_16FlashAttnFwdSm80INS1_25CollectiveMainloopFwdSm80ILi4ELi1ELb0EN4cute5tupleIJNS5_1CILi128EEENS7_ILi112EEENS7_ILi64EEEEEELi64ENS_6half_tEfNS_4arch4Sm80ELb0ELb0ELb1ELb0ELb1ELb0ELb1ELb0EEENS1_21CollectiveEpilogueFwdINS6_IJS8_SA_S9_EEENS6_IJNS7_ILi1EEESI_SI_EEESC_SE_Li128ELb0ELb1ELb0ELb0EEENS1_19SingleTileSchedulerILb0ELb0ELb1ELi128EEEEEEEEEvNT_6ParamsE,"ax",@progbits
	.sectioninfo	@"SHI_REGISTERS=255"
	.align	128
.text._ZN7cutlass13device_kernelIN5flash19enable_sm80_to_sm89INS1_16FlashAttnFwdSm80INS1_25CollectiveMainloopFwdSm80ILi4ELi1ELb0EN4cute5tupleIJNS5_1CILi128EEENS7_ILi112EEENS7_ILi64EEEEEELi64ENS_6half_tEfNS_4arch4Sm80ELb0ELb0ELb1ELb0ELb1ELb0ELb1ELb0EEENS1_21CollectiveEpilogueFwdINS6_IJS8_SA_S9_EEENS6_IJNS7_ILi1EEESI_SI_EEESC_SE_Li128ELb0ELb1ELb0ELb0EEENS1_19SingleTileSchedulerILb0ELb0ELb1ELi128EEEEEEEEEvNT_6ParamsE:
        .type           _ZN7cutlass13device_kernelIN5flash19enable_sm80_to_sm89INS1_16FlashAttnFwdSm80INS1_25CollectiveMainloopFwdSm80ILi4ELi1ELb0EN4cute5tupleIJNS5_1CILi128EEENS7_ILi112EEENS7_ILi64EEEEEELi64ENS_6half_tEfNS_4arch4Sm80ELb0ELb0ELb1ELb0ELb1ELb0ELb1ELb0EEENS1_21CollectiveEpilogueFwdINS6_IJS8_SA_S9_EEENS6_IJNS7_ILi1EEESI_SI_EEESC_SE_Li128ELb0ELb1ELb0ELb0EEENS1_19SingleTileSchedulerILb0ELb0ELb1ELi128EEEEEEEEEvNT_6ParamsE,@function
        .size           _ZN7cutlass13device_kernelIN5flash19enable_sm80_to_sm89INS1_16FlashAttnFwdSm80INS1_25CollectiveMainloopFwdSm80ILi4ELi1ELb0EN4cute5tupleIJNS5_1CILi128EEENS7_ILi112EEENS7_ILi64EEEEEELi64ENS_6half_tEfNS_4arch4Sm80ELb0ELb0ELb1ELb0ELb1ELb0ELb1ELb0EEENS1_21CollectiveEpilogueFwdINS6_IJS8_SA_S9_EEENS6_IJNS7_ILi1EEESI_SI_EEESC_SE_Li128ELb0ELb1ELb0ELb0EEENS1_19SingleTileSchedulerILb0ELb0ELb1ELi128EEEEEEEEEvNT_6ParamsE,(.L_x_1596 - _ZN7cutlass13device_kernelIN5flash19enable_sm80_to_sm89INS1_16FlashAttnFwdSm80INS1_25CollectiveMainloopFwdSm80ILi4ELi1ELb0EN4cute5tupleIJNS5_1CILi128EEENS7_ILi112EEENS7_ILi64EEEEEELi64ENS_6half_tEfNS_4arch4Sm80ELb0ELb0ELb1ELb0ELb1ELb0ELb1ELb0EEENS1_21CollectiveEpilogueFwdINS6_IJS8_SA_S9_EEENS6_IJNS7_ILi1EEESI_SI_EEESC_SE_Li128ELb0ELb1ELb0ELb0EEENS1_19SingleTileSchedulerILb0ELb0ELb1ELi128EEEEEEEEEvNT_6ParamsE)
        .other          _ZN7cutlass13device_kernelIN5flash19enable_sm80_to_sm89INS1_16FlashAttnFwdSm80INS1_25CollectiveMainloopFwdSm80ILi4ELi1ELb0EN4cute5tupleIJNS5_1CILi128EEENS7_ILi112EEENS7_ILi64EEEEEELi64ENS_6half_tEfNS_4arch4Sm80ELb0ELb0ELb1ELb0ELb1ELb0ELb1ELb0EEENS1_21CollectiveEpilogueFwdINS6_IJS8_SA_S9_EEENS6_IJNS7_ILi1EEESI_SI_EEESC_SE_Li128ELb0ELb1ELb0ELb0EEENS1_19SingleTileSchedulerILb0ELb0ELb1ELi128EEEEEEEEEvNT_6ParamsE,@"STO_CUDA_ENTRY STV_DEFAULT"
_ZN7cutlass13device_kernelIN5flash19enable_sm80_to_sm89INS1_16FlashAttnFwdSm80INS1_25CollectiveMainloopFwdSm80ILi4ELi1ELb0EN4cute5tupleIJNS5_1CILi128EEENS7_ILi112EEENS7_ILi64EEEEEELi64ENS_6half_tEfNS_4arch4Sm80ELb0ELb0ELb1ELb0ELb1ELb0ELb1ELb0EEENS1_21CollectiveEpilogueFwdINS6_IJS8_SA_S9_EEENS6_IJNS7_ILi1EEESI_SI_EEESC_SE_Li128ELb0ELb1ELb0ELb0EEENS1_19SingleTileSchedulerILb0ELb0ELb1ELi128EEEEEEEEEvNT_6ParamsE:
[----:B------:R-:W-:-:S03]  /*0000*/  MOV R1, c[0x0][0x28] ;  /* 0x00000a0000017a02 */ /* 0x000fc60000000f00 */
[----:B------:R-:W1:Y:S01]  /*0010*/  S2UR UR14, SR_CTAID.Z ;  /* 0x00000000000e79c3 */ /* 0x000e620000002700 */
[----:B------:R-:W-:Y:S02]  /*0020*/  IADD3 R1, R1, -0x78, RZ ;  /* 0xffffff8801017810 */ /* 0x000fe40007ffe0ff */
[----:B-1----:R-:W-:-:S13]  /*0030*/  ISETP.LE.AND P0, PT, RZ, UR14, PT ;  /* 0x0000000eff007c0c */ /* 0x002fda000bf03270 */
[----:B------:R-:W-:Y:S05]  /*0040*/  @!P0 EXIT ;  /* 0x000000000000894d */ /* 0x000fea0003800000 */
[----:B------:R-:W-:Y:S02]  /*0050*/  ULDC.64 UR4, c[0x0][0x340] ;  /* 0x0000d00000047ab9 */ /* 0x000fe40000000a00 */
[----:B------:R-:W-:Y:S02]  /*0060*/  UISETP.NE.U32.AND UP1, UPT, URZ, UR4, UPT ;  /* 0x000000043f00728c */ /* 0x000fe4000bf25070 */
[----:B------:R-:W-:Y:S02]  /*0070*/  ULDC.64 UR8, c[0x0][0x340] ;  /* 0x0000d00000087ab9 */ /* 0x000fe40000000a00 */
[----:B------:R-:W-:Y:S02]  /*0080*/  UISETP.NE.AND.EX UP1, UPT, URZ, UR5, UPT, UP1 ;  /* 0x000000053f00728c */ /* 0x000fe4000bf25310 */
[----:B------:R-:W-:Y:S02]  /*0090*/  ULDC.64 UR12, c[0x0][0x118] ;  /* 0x00004600000c7ab9 */ /* 0x000fe40000000a00 */
[----:B------:R-:W-:-:S02]  /*00a0*/  ULDC.64 UR4, c[0x0][0x370] ;  /* 0x0000dc0000047ab9 */ /* 0x000fc40000000a00 */
[----:B------:R-:W-:Y:S01]  /*00b0*/  PLOP3.LUT P1, PT, PT, PT, UP1, 0x80, 0x0 ;  /* 0x000000000000781c */ /* 0x000fe20003f2f018 */
[----:B------:R-:W-:-:S04]  /*00c0*/  UISETP.NE.U32.AND UP0, UPT, URZ, UR4, UPT ;  /* 0x000000043f00728c */ /* 0x000fc8000bf05070 */
[----:B------:R-:W-:Y:S02]  /*00d0*/  @UP1 UMOV UR6, 0x4 ;  /* 0x0000000400061882 */ /* 0x000fe40000000000 */
[----:B------:R-:W-:Y:S02]  /*00e0*/  @UP1 UIMAD.WIDE UR6, UR14, UR6, UR8 ;  /* 0x000000060e0612a5 */ /* 0x000fe4000f8e0208 */
[----:B------:R-:W-:-:S04]  /*00f0*/  UISETP.NE.AND.EX UP0, UPT, URZ, UR5, UPT, UP0 ;  /* 0x000000053f00728c */ /* 0x000fc8000bf05300 */
[----:B------:R-:W-:Y:S02]  /*0100*/  IMAD.U32 R2, RZ, RZ, UR6 ;  /* 0x00000006ff027e24 */ /* 0x000fe4000f8e00ff */
[----:B------:R-:W-:Y:S01]  /*0110*/  IMAD.U32 R3, RZ, RZ, UR7 ;  /* 0x00000007ff037e24 */ /* 0x000fe2000f8e00ff */
[----:B------:R-:W-:Y:S01]  /*0120*/  ULDC.64 UR6, c[0x0][0x370] ;  /* 0x0000dc0000067ab9 */ /* 0x000fe20000000a00 */
[----:B------:R-:W-:-:S03]  /*0130*/  PLOP3.LUT P2, PT, PT, PT, UP0, 0x80, 0x0 ;  /* 0x000000000000781c */ /* 0x000fc60003f4f008 */
[----:B------:R1:W2:Y:S01]  /*0140*/  @P1 LDG.E R12, [R2.64] ;  /* 0x0000000c020c1981 */ /* 0x0002a2000c1e1900 */
[----:B------:R-:W-:Y:S02]  /*0150*/  @UP0 UMOV UR4, 0x4 ;  /* 0x0000000400040882 */ /* 0x000fe40000000000 */
[----:B------:R-:W-:-:S06]  /*0160*/  @UP0 UIMAD.WIDE UR4, UR14, UR4, UR6 ;  /* 0x000000040e0402a5 */ /* 0x000fcc000f8e0206 */
[----:B-1----:R-:W-:Y:S02]  /*0170*/  IMAD.U32 R2, RZ, RZ, UR4 ;  /* 0x00000004ff027e24 */ /* 0x002fe4000f8e00ff */
[----:B------:R-:W-:Y:S01]  /*0180*/  IMAD.U32 R3, RZ, RZ, UR5 ;  /* 0x00000005ff037e24 */ /* 0x000fe2000f8e00ff */
[----:B------:R-:W1:Y:S01]  /*0190*/  S2R R41, SR_TID.X ;  /* 0x0000000000297919 */ /* 0x000e620000002100 */
[----:B------:R-:W3:Y:S03]  /*01a0*/  S2UR UR7, SR_CTAID.Y ;  /* 0x00000000000779c3 */ /* 0x000ee60000002600 */
[----:B------:R-:W4:Y:S01]  /*01b0*/  S2R R13, SR_CTAID.X ;  /* 0x00000000000d7919 */ /* 0x000f220000002500 */
[----:B------:R-:W-:Y:S01]  /*01c0*/  IMAD.MOV.U32 R19, RZ, RZ, c[0x0][0x2c4] ;  /* 0x0000b100ff137624 */ /* 0x000fe200078e00ff */
[----:B------:R-:W-:Y:S02]  /*01d0*/  ULDC.64 UR4, c[0x0][0x1b8] ;  /* 0x00006e0000047ab9 */ /* 0x000fe40000000a00 */
[----:B------:R5:W2:Y:S01]  /*01e0*/  @P2 LDG.E R14, [R2.64] ;  /* 0x0000000c020e2981 */ /* 0x000aa2000c1e1900 */
[----:B------:R-:W-:Y:S01]  /*01f0*/  USHF.R.S32.HI UR9, URZ, 0x1f, UR14 ;  /* 0x0000001f3f097899 */ /* 0x000fe2000801140e */
[C---:B------:R-:W-:Y:S01]  /*0200*/  ISETP.NE.AND P0, PT, R19.reuse, 0x1, PT ;  /* 0x000000011300780c */ /* 0x040fe20003f05270 */
[----:B------:R-:W-:-:S02]  /*0210*/  IMAD R19, R19, c[0x0][0x168], RZ ;  /* 0x00005a0013137a24 */ /* 0x000fc400078e02ff */
[----:B------:R-:W-:Y:S01]  /*0220*/  IMAD.MOV.U32 R248, RZ, RZ, RZ ;  /* 0x000000fffff87224 */ /* 0x000fe200078e00ff */
[----:B-1----:R-:W-:Y:S01]  /*0230*/  SHF.R.S32.HI R24, RZ, 0x1f, R41 ;  /* 0x0000001fff187819 */ /* 0x002fe20000011429 */
[----:B---3--:R-:W-:Y:S02]  /*0240*/  USHF.R.S32.HI UR6, URZ, 0x1f, UR7 ;  /* 0x0000001f3f067899 */ /* 0x008fe40008011407 */
[----:B------:R-:W-:Y:S01]  /*0250*/  UIMAD.WIDE.U32 UR10, UR7, UR4, URZ ;  /* 0x00000004070a72a5 */ /* 0x000fe2000f8e003f */
[CC--:B------:R-:W-:Y:S01]  /*0260*/  LEA.HI R9, R24.reuse, R41.reuse, RZ, 0x6 ;  /* 0x0000002918097211 */ /* 0x0c0fe200078f30ff */
[----:B------:R-:W-:Y:S01]  /*0270*/  UIMAD UR8, UR6, UR4, URZ ;  /* 0x00000004060872a4 */ /* 0x000fe2000f8e023f */
[----:B-----5:R-:W-:-:S03]  /*0280*/  LEA.HI R2, R24, R41, RZ, 0x3 ;  /* 0x0000002918027211 */ /* 0x020fc600078f18ff */
[----:B------:R-:W-:Y:S01]  /*0290*/  UIMAD UR8, UR7, UR5, UR8 ;  /* 0x00000005070872a4 */ /* 0x000fe2000f8e0208 */
[----:B------:R-:W-:Y:S02]  /*02a0*/  LOP3.LUT R0, R2, 0xfffffff8, RZ, 0xc0, !PT ;  /* 0xfffffff802007812 */ /* 0x000fe400078ec0ff */
[----:B------:R-:W-:Y:S01]  /*02b0*/  ULDC.64 UR4, c[0x0][0x1c0] ;  /* 0x0000700000047ab9 */ /* 0x000fe20000000a00 */
[----:B------:R-:W-:Y:S01]  /*02c0*/  SHF.R.S32.HI R17, RZ, 0x3, R2 ;  /* 0x00000003ff117819 */ /* 0x000fe20000011402 */
[----:B------:R-:W-:Y:S01]  /*02d0*/  UIADD3 UR11, UR11, UR8, URZ ;  /* 0x000000080b0b7290 */ /* 0x000fe2000fffe03f */
[----:B------:R-:W-:Y:S01]  /*02e0*/  IMAD.IADD R16, R41, 0x1, -R0 ;  /* 0x0000000129107824 */ /* 0x000fe200078e0a00 */
[----:B------:R-:W-:Y:S02]  /*02f0*/  UIMAD UR9, UR9, UR4, URZ ;  /* 0x00000004090972a4 */ /* 0x000fe4000f8e023f */
[----:B------:R-:W-:Y:S01]  /*0300*/  UIMAD.WIDE.U32 UR10, UR14, UR4, UR10 ;  /* 0x000000040e0a72a5 */ /* 0x000fe2000f8e000a */
[C---:B------:R-:W-:Y:S01]  /*0310*/  IMAD R193, R16.reuse, 0x10, R17 ;  /* 0x0000001010c17824 */ /* 0x040fe200078e0211 */
[----:B------:R-:W-:Y:S01]  /*0320*/  UIMAD UR5, UR14, UR5, UR9 ;  /* 0x000000050e0572a4 */ /* 0x000fe2000f8e0209 */
[----:B------:R-:W-:Y:S01]  /*0330*/  IMAD.SHL.U32 R92, R16, 0x8, RZ ;  /* 0x00000008105c7824 */ /* 0x000fe200078e00ff */
[----:B------:R-:W-:Y:S01]  /*0340*/  ULDC UR4, c[0x0][0x2ac] ;  /* 0x0000ab0000047ab9 */ /* 0x000fe20000000800 */
[----:B----4-:R-:W-:Y:S01]  /*0350*/  IMAD R7, R13, 0x80, R193 ;  /* 0x000000800d077824 */ /* 0x010fe200078e02c1 */
[----:B------:R-:W-:Y:S01]  /*0360*/  UIADD3 UR5, UR11, UR5, URZ ;  /* 0x000000050b057290 */ /* 0x000fe2000fffe03f */
[----:B------:R-:W-:Y:S01]  /*0370*/  IMAD.U32 R3, RZ, RZ, UR11 ;  /* 0x0000000bff037e24 */ /* 0x000fe2000f8e00ff */
[----:B------:R-:W-:Y:S01]  /*0380*/  STL [R1+0x24], R193 ;  /* 0x000024c101007387 */ /* 0x000fe20000100800 */
[----:B------:R-:W-:Y:S01]  /*0390*/  @P0 IMAD.HI.U32 R0, R7, c[0x0][0x2c8], RZ ;  /* 0x0000b20007000a27 */ /* 0x000fe200078e00ff */
[----:B------:R-:W-:Y:S01]  /*03a0*/  ISETP.GE.AND P5, PT, R92, c[0x0][0x198], PT ;  /* 0x000066005c007a0c */ /* 0x000fe20003fa6270 */
[----:B------:R-:W-:Y:S01]  /*03b0*/  UMOV UR11, URZ ;  /* 0x0000003f000b7c82 */ /* 0x000fe20008000000 */
[----:B------:R1:W-:Y:S01]  /*03c0*/  STL [R1+0x30], R7 ;  /* 0x0000300701007387 */ /* 0x0003e20000100800 */
[----:B------:R-:W-:Y:S01]  /*03d0*/  IMAD.MOV.U32 R4, RZ, RZ, R7 ;  /* 0x000000ffff047224 */ /* 0x000fe200078e0007 */
[----:B------:R-:W-:Y:S01]  /*03e0*/  @P0 SHF.R.U32.HI R4, RZ, c[0x0][0x2cc], R0 ;  /* 0x0000b300ff040a19 */ /* 0x000fe20000011600 */
[----:B------:R-:W-:Y:S01]  /*03f0*/  IMAD.U32 R2, RZ, RZ, UR10 ;  /* 0x0000000aff027e24 */ /* 0x000fe2000f8e00ff */
[----:B------:R-:W-:Y:S01]  /*0400*/  SHF.R.S32.HI R192, RZ, 0x1f, R92 ;  /* 0x0000001fffc07819 */ /* 0x000fe2000001145c */
[----:B------:R-:W-:Y:S01]  /*0410*/  IMAD.U32 R3, RZ, RZ, UR5 ;  /* 0x00000005ff037e24 */ /* 0x000fe2000f8e00ff */
[--C-:B------:R-:W-:Y:S01]  /*0420*/  SHF.R.S32.HI R5, RZ, 0x1f, R4.reuse ;  /* 0x0000001fff057819 */ /* 0x100fe20000011404 */
[----:B------:R-:W-:Y:S01]  /*0430*/  IMAD.MOV R0, RZ, RZ, -R4 ;  /* 0x000000ffff007224 */ /* 0x000fe200078e0a04 */
[----:B------:R-:W-:Y:S01]  /*0440*/  ULDC UR10, c[0x0][0x1d0] ;  /* 0x00007400000a7ab9 */ /* 0x000fe20000000800 */
[----:B------:R-:W-:Y:S01]  /*0450*/  IMAD.WIDE.U32 R2, R4, c[0x0][0x1b0], R2 ;  /* 0x00006c0004027a25 */ /* 0x000fe200078e0002 */
[----:B------:R-:W-:-:S02]  /*0460*/  UIMAD UR10, UR4, UR10, URZ ;  /* 0x0000000a040a72a4 */ /* 0x000fc4000f8e023f */
[----:B------:R-:W-:Y:S01]  /*0470*/  UMOV UR8, 0x70 ;  /* 0x0000007000087882 */ /* 0x000fe20000000000 */
[----:B------:R-:W-:Y:S01]  /*0480*/  IMAD R6, R5, c[0x0][0x1b0], RZ ;  /* 0x00006c0005067a24 */ /* 0x000fe200078e02ff */
[----:B------:R-:W-:Y:S01]  /*0490*/  UIADD3 UR5, UR10, 0x6f, URZ ;  /* 0x0000006f0a057890 */ /* 0x000fe2000fffe03f */
[----:B------:R-:W-:Y:S01]  /*04a0*/  IMAD R5, R0, c[0x0][0x2c4], R7 ;  /* 0x0000b10000057a24 */ /* 0x000fe200078e0207 */
[----:B------:R-:W-:Y:S01]  /*04b0*/  UMOV UR4, URZ ;  /* 0x0000003f00047c82 */ /* 0x000fe20008000000 */
[----:B------:R-:W-:Y:S01]  /*04c0*/  IMAD R0, R4, c[0x0][0x1b4], R6 ;  /* 0x00006d0004007a24 */ /* 0x000fe200078e0206 */
[----:B------:R-:W-:Y:S01]  /*04d0*/  UIMAD.WIDE UR4, UR5, -0x6db6db6d, UR4 ;  /* 0x92492493050478a5 */ /* 0x000fe2000f8e0204 */
[----:B------:R-:W-:Y:S01]  /*04e0*/  IMAD R13, R13, 0x80, R17 ;  /* 0x000000800d0d7824 */ /* 0x000fe200078e0211 */
[----:B------:R-:W-:Y:S01]  /*04f0*/  SHF.R.S32.HI R4, RZ, 0x1f, R5 ;  /* 0x0000001fff047819 */ /* 0x000fe20000011405 */
[----:B------:R-:W-:Y:S01]  /*0500*/  IMAD.IADD R3, R3, 0x1, R0 ;  /* 0x0000000103037824 */ /* 0x000fe200078e0200 */
[----:B------:R-:W-:-:S02]  /*0510*/  USHF.R.U32.HI UR9, URZ, 0x1f, UR5 ;  /* 0x0000001f3f097899 */ /* 0x000fc40008011605 */
[CC--:B------:R-:W-:Y:S01]  /*0520*/  ISETP.GE.AND P6, PT, R13.reuse, R19.reuse, PT ;  /* 0x000000130d00720c */ /* 0x0c0fe20003fc6270 */
[----:B------:R-:W-:Y:S01]  /*0530*/  IMAD R0, R4, c[0x0][0x1a8], RZ ;  /* 0x00006a0004007a24 */ /* 0x000fe200078e02ff */
[----:B------:R-:W-:Y:S01]  /*0540*/  IADD3 R10, R13, 0x10, RZ ;  /* 0x000000100d0a7810 */ /* 0x000fe20007ffe0ff */
[----:B------:R-:W-:Y:S01]  /*0550*/  IMAD.WIDE.U32 R2, R5, c[0x0][0x1a8], R2 ;  /* 0x00006a0005027a25 */ /* 0x000fe200078e0002 */
[----:B------:R-:W-:Y:S01]  /*0560*/  IADD3 R11, R13, 0x20, RZ ;  /* 0x000000200d0b7810 */ /* 0x000fe20007ffe0ff */
[----:B------:R-:W-:Y:S01]  /*0570*/  ULEA.HI.SX32 UR9, UR5, UR9, 0x1a ;  /* 0x0000000905097291 */ /* 0x000fe2000f8fd23f */
[-C--:B------:R-:W-:Y:S01]  /*0580*/  ISETP.GE.AND P3, PT, R10, R19.reuse, PT ;  /* 0x000000130a00720c */ /* 0x080fe20003f66270 */
[----:B------:R-:W-:Y:S01]  /*0590*/  IMAD R0, R5, c[0x0][0x1ac], R0 ;  /* 0x00006b0005007a24 */ /* 0x000fe200078e0200 */
[----:B-1----:R-:W-:Y:S01]  /*05a0*/  LEA R7, P0, R2, c[0x0][0x160], 0x1 ;  /* 0x0000580002077a11 */ /* 0x002fe200078008ff */
[----:B------:R-:W-:Y:S01]  /*05b0*/  IMAD.MOV.U32 R10, RZ, RZ, c[0x0][0x2b8] ;  /* 0x0000ae00ff0a7624 */ /* 0x000fe200078e00ff */
[----:B------:R-:W-:Y:S01]  /*05c0*/  ISETP.GE.AND P4, PT, R11, R19, PT ;  /* 0x000000130b00720c */ /* 0x000fe20003f86270 */
[----:B------:R-:W-:Y:S01]  /*05d0*/  IMAD.IADD R0, R3, 0x1, R0 ;  /* 0x0000000103007824 */ /* 0x000fe200078e0200 */
[----:B------:R-:W-:Y:S01]  /*05e0*/  IADD3 R11, R13, 0x50, RZ ;  /* 0x000000500d0b7810 */ /* 0x000fe20007ffe0ff */
[----:B------:R-:W1:Y:S01]  /*05f0*/  SHFL.IDX PT, R3, R7, RZ, 0x181f ;  /* 0x00181fff07037589 */ /* 0x000e6200000e0000 */
[----:B------:R-:W-:-:S02]  /*0600*/  UIMAD UR8, UR9, UR8, -0x70 ;  /* 0xffffff90090874a4 */ /* 0x000fc4000f8e0208 */
[----:B------:R-:W-:Y:S01]  /*0610*/  LEA.HI.X R6, R2, c[0x0][0x164], R0, 0x1, P0 ;  /* 0x0000590002067a11 */ /* 0x000fe200000f0c00 */
[----:B------:R-:W-:Y:S01]  /*0620*/  IMAD.SHL.U32 R0, R17, 0x40, RZ ;  /* 0x0000004011007824 */ /* 0x000fe200078e00ff */
[----:B------:R-:W-:Y:S01]  /*0630*/  SHFL.IDX PT, R4, R7, 0x1, 0x181f ;  /* 0x00381f0007047f89 */ /* 0x000fe200000e0000 */
[----:B------:R-:W-:-:S03]  /*0640*/  ULDC.64 UR4, c[0x0][0x2b0] ;  /* 0x0000ac0000047ab9 */ /* 0x000fc60000000a00 */
[----:B------:R-:W3:Y:S01]  /*0650*/  SHFL.IDX PT, R5, R6, RZ, 0x181f ;  /* 0x00181fff06057589 */ /* 0x000ee200000e0000 */
[----:B------:R-:W-:-:S03]  /*0660*/  LOP3.LUT R0, R0, 0x1c0, RZ, 0xc0, !PT ;  /* 0x000001c000007812 */ /* 0x000fc600078ec0ff */
[----:B------:R-:W4:Y:S01]  /*0670*/  SHFL.IDX PT, R8, R6, 0x1, 0x181f ;  /* 0x00381f0006087f89 */ /* 0x000f2200000e0000 */
[----:B------:R-:W-:Y:S02]  /*0680*/  SHF.R.U32.HI R2, RZ, 0x3, R0 ;  /* 0x00000003ff027819 */ /* 0x000fe40000011600 */
[----:B------:R-:W-:Y:S01]  /*0690*/  LOP3.LUT R0, R0, 0x38, R92, 0xf8, !PT ;  /* 0x0000003800007812 */ /* 0x000fe200078ef85c */
[----:B------:R-:W-:Y:S03]  /*06a0*/  SHFL.IDX PT, R15, R6, 0x5, 0x181f ;  /* 0x00b81f00060f7f89 */ /* 0x000fe600000e0000 */
[----:B------:R-:W-:Y:S01]  /*06b0*/  LOP3.LUT R0, R0, R2, RZ, 0x3c, !PT ;  /* 0x0000000200007212 */ /* 0x000fe200078e3cff */
[----:B------:R-:W-:Y:S01]  /*06c0*/  IMAD.SHL.U32 R2, R9, 0x8, RZ ;  /* 0x0000000809027824 */ /* 0x000fe200078e00ff */
[----:B------:R-:W-:Y:S04]  /*06d0*/  SHFL.IDX PT, R18, R6, 0x7, 0x181f ;  /* 0x00f81f0006127f89 */ /* 0x000fe800000e0000 */
[----:B------:R-:W-:Y:S01]  /*06e0*/  LOP3.LUT R191, R0, 0xfffffe00, R2, 0xf8, !PT ;  /* 0xfffffe0000bf7812 */ /* 0x000fe200078ef802 */
[----:B------:R-:W-:Y:S01]  /*06f0*/  SHFL.IDX PT, R9, R7, 0x2, 0x181f ;  /* 0x00581f0007097f89 */ /* 0x000fe200000e0000 */
[----:B-1----:R-:W-:-:S03]  /*0700*/  @!P6 LEA R2, P0, R92, R3, 0x1 ;  /* 0x000000035c02e211 */ /* 0x002fc600078008ff */
[----:B------:R-:W-:Y:S01]  /*0710*/  @!P6 IMAD.SHL.U32 R0, R191, 0x2, RZ ;  /* 0x00000002bf00e824 */ /* 0x000fe200078e00ff */
[----:B--2---:R1:W2:Y:S01]  /*0720*/  @P1 R2UR UR15, R12 ;  /* 0x000000000c0f13c2 */ /* 0x0042a200000e0000 */
[----:B---3--:R-:W-:Y:S01]  /*0730*/  @!P6 LEA.HI.X R3, R92, R5, R192, 0x1, P0 ;  /* 0x000000055c03e211 */ /* 0x008fe200000f0cc0 */
[----:B--2---:R-:W-:Y:S01]  /*0740*/  @!UP1 UMOV UR15, UR14 ;  /* 0x0000000e000f9c82 */ /* 0x004fe20008000000 */
[----:B------:R-:W-:Y:S01]  /*0750*/  ISETP.NE.AND P0, PT, R10, 0x1, PT ;  /* 0x000000010a00780c */ /* 0x000fe20003f05270 */
[----:B------:R-:W-:Y:S01]  /*0760*/  SHFL.IDX PT, R5, R6, 0x3, 0x181f ;  /* 0x00781f0006057f89 */ /* 0x000fe200000e0000 */
[----:B------:R-:W-:Y:S02]  /*0770*/  USHF.R.S32.HI UR14, URZ, 0x1f, UR15 ;  /* 0x0000001f3f0e7899 */ /* 0x000fe4000801140f */
[----:B------:R-:W-:Y:S01]  /*0780*/  UIMAD.WIDE.U32 UR16, UR15, UR4, URZ ;  /* 0x000000040f1072a5 */ /* 0x000fe2000f8e003f */
[----:B------:R2:W-:Y:S01]  /*0790*/  @!P6 LDGSTS.E.BYPASS.LTC128B.128 [R0+0x7100], [R2.64], !P5 ;  /* 0x071000000200efae */ /* 0x0005e2000e901d4c */
[----:B------:R-:W-:-:S03]  /*07a0*/  UIMAD UR14, UR14, UR4, URZ ;  /* 0x000000040e0e72a4 */ /* 0x000fc6000f8e023f */
[----:B------:R-:W-:Y:S01]  /*07b0*/  SHFL.IDX PT, R10, R6, 0x2, 0x181f ;  /* 0x00581f00060a7f89 */ /* 0x000fe200000e0000 */
[----:B------:R-:W-:-:S03]  /*07c0*/  UIMAD UR14, UR15, UR5, UR14 ;  /* 0x000000050f0e72a4 */ /* 0x000fc6000f8e020e */
[----:B------:R-:W-:Y:S01]  /*07d0*/  ULDC.64 UR4, c[0x0][0x1e8] ;  /* 0x00007a0000047ab9 */ /* 0x000fe20000000a00 */
[----:B------:R-:W-:Y:S01]  /*07e0*/  STL [R1+0x28], R191 ;  /* 0x000028bf01007387 */ /* 0x000fe20000100800 */
[----:B------:R-:W-:Y:S01]  /*07f0*/  UIADD3 UR14, UR17, UR14, URZ ;  /* 0x0000000e110e7290 */ /* 0x000fe2000fffe03f */
[----:B-1----:R-:W-:Y:S02]  /*0800*/  IADD3 R12, R13, 0x40, RZ ;  /* 0x000000400d0c7810 */ /* 0x002fe40007ffe0ff */
[C---:B--2---:R-:W-:Y:S01]  /*0810*/  @!P3 LEA R2, P6, R92.reuse, R4, 0x1 ;  /* 0x000000045c02b211 */ /* 0x044fe200078c08ff */
[----:B------:R-:W-:Y:S01]  /*0820*/  @!P3 IMAD.SHL.U32 R0, R191, 0x2, RZ ;  /* 0x00000002bf00b824 */ /* 0x000fe200078e00ff */
[----:B------:R-:W-:Y:S01]  /*0830*/  IADD3 R4, R13, 0x30, RZ ;  /* 0x000000300d047810 */ /* 0x000fe20007ffe0ff */
[----:B------:R1:W2:Y:S01]  /*0840*/  @P2 R2UR UR11, R14 ;  /* 0x000000000e0b23c2 */ /* 0x0002a200000e0000 */
[----:B----4-:R-:W-:Y:S01]  /*0850*/  @!P3 LEA.HI.X R3, R92, R8, R192, 0x1, P6 ;  /* 0x000000085c03b211 */ /* 0x010fe200030f0cc0 */
[----:B------:R-:W-:Y:S01]  /*0860*/  UIMAD UR15, UR6, UR4, URZ ;  /* 0x00000004060f72a4 */ /* 0x000fe2000f8e023f */
[-C--:B------:R-:W-:Y:S01]  /*0870*/  ISETP.GE.AND P6, PT, R4, R19.reuse, PT ;  /* 0x000000130400720c */ /* 0x080fe20003fc6270 */
[----:B------:R-:W-:Y:S04]  /*0880*/  SHFL.IDX PT, R8, R7, 0x4, 0x181f ;  /* 0x00981f0007087f89 */ /* 0x000fe800000e0000 */
[----:B------:R-:W3:Y:S04]  /*0890*/  SHFL.IDX PT, R4, R7, 0x3, 0x181f ;  /* 0x00781f0007047f89 */ /* 0x000ee800000e0000 */
[----:B------:R4:W-:Y:S01]  /*08a0*/  @!P3 LDGSTS.E.BYPASS.LTC128B.128 [R0+0x7900], [R2.64], !P5 ;  /* 0x079000000200bfae */ /* 0x0009e2000e901d4c */
[----:B------:R-:W-:-:S03]  /*08b0*/  ISETP.GE.AND P3, PT, R12, R19, PT ;  /* 0x000000130c00720c */ /* 0x000fc60003f66270 */
[----:B------:R-:W-:Y:S01]  /*08c0*/  SHFL.IDX PT, R12, R6, 0x6, 0x181f ;  /* 0x00d81f00060c7f89 */ /* 0x000fe200000e0000 */
[----:B------:R-:W-:Y:S02]  /*08d0*/  UIMAD.WIDE.U32 UR20, UR7, UR4, URZ ;  /* 0x00000004071472a5 */ /* 0x000fe4000f8e003f */
[----:B------:R-:W-:Y:S01]  /*08e0*/  UIADD3 UR18, UR9, -0x1, URZ ;  /* 0xffffffff09127890 */ /* 0x000fe2000fffe03f */
[----:B------:R-:W-:Y:S04]  /*08f0*/  STL [R1+0x2c], R192 ;  /* 0x00002cc001007387 */ /* 0x000fe80000100800 */
[----:B-1----:R-:W-:Y:S01]  /*0900*/  SHFL.IDX PT, R14, R7, 0x7, 0x181f ;  /* 0x00f81f00070e7f89 */ /* 0x002fe200000e0000 */
[----:B---3--:R-:W-:-:S04]  /*0910*/  @!P6 LEA R4, P2, R92, R4, 0x1 ;  /* 0x000000045c04e211 */ /* 0x008fc800078408ff */
[C-C-:B------:R-:W-:Y:S02]  /*0920*/  @!P6 LEA.HI.X R5, R92.reuse, R5, R192.reuse, 0x1, P2 ;  /* 0x000000055c05e211 */ /* 0x140fe400010f0cc0 */
[C---:B----4-:R-:W-:Y:S01]  /*0930*/  @!P4 LEA R2, P1, R92.reuse, R9, 0x1 ;  /* 0x000000095c02c211 */ /* 0x050fe200078208ff */
[----:B------:R-:W-:Y:S01]  /*0940*/  @!P4 IMAD.SHL.U32 R0, R191, 0x2, RZ ;  /* 0x00000002bf00c824 */ /* 0x000fe200078e00ff */
[----:B------:R-:W1:Y:S02]  /*0950*/  SHFL.IDX PT, R9, R6, 0x4, 0x181f ;  /* 0x00981f0006097f89 */ /* 0x000e6400000e0000 */
[----:B------:R-:W-:Y:S02]  /*0960*/  @!P4 LEA.HI.X R3, R92, R10, R192, 0x1, P1 ;  /* 0x0000000a5c03c211 */ /* 0x000fe400008f0cc0 */
[----:B------:R-:W-:Y:S01]  /*0970*/  ISETP.GE.AND P1, PT, R11, R19, PT ;  /* 0x000000130b00720c */ /* 0x000fe20003f26270 */
[----:B------:R-:W-:Y:S04]  /*0980*/  SHFL.IDX PT, R10, R7, 0x6, 0x181f ;  /* 0x00d81f00070a7f89 */ /* 0x000fe800000e0000 */
[----:B------:R-:W3:Y:S04]  /*0990*/  SHFL.IDX PT, R11, R7, 0x5, 0x181f ;  /* 0x00b81f00070b7f89 */ /* 0x000ee800000e0000 */
[----:B------:R4:W-:Y:S02]  /*09a0*/  @!P4 LDGSTS.E.BYPASS.LTC128B.128 [R0+0x8100], [R2.64], !P5 ;  /* 0x081000000200cfae */ /* 0x0009e4000e901d4c */
[----:B----4-:R-:W-:-:S02]  /*09b0*/  IADD3 R0, R13, 0x60, RZ ;  /* 0x000000600d007810 */ /* 0x010fc40007ffe0ff */
[----:B------:R-:W-:Y:S01]  /*09c0*/  @!P3 LEA R2, P2, R92, R8, 0x1 ;  /* 0x000000085c02b211 */ /* 0x000fe200078408ff */
[C---:B------:R-:W-:Y:S01]  /*09d0*/  @!P6 IMAD.SHL.U32 R8, R191.reuse, 0x2, RZ ;  /* 0x00000002bf08e824 */ /* 0x040fe200078e00ff */
[----:B------:R-:W-:Y:S01]  /*09e0*/  ISETP.GE.AND P4, PT, R0, R19, PT ;  /* 0x000000130000720c */ /* 0x000fe20003f86270 */
[----:B------:R-:W-:Y:S01]  /*09f0*/  @!P3 IMAD.SHL.U32 R0, R191, 0x2, RZ ;  /* 0x00000002bf00b824 */ /* 0x000fe200078e00ff */
[----:B-1----:R-:W-:Y:S02]  /*0a00*/  @!P3 LEA.HI.X R3, R92, R9, R192, 0x1, P2 ;  /* 0x000000095c03b211 */ /* 0x002fe400010f0cc0 */
[----:B------:R1:W-:Y:S04]  /*0a10*/  @!P6 LDGSTS.E.BYPASS.LTC128B.128 [R8+0x8900], [R4.64], !P5 ;  /* 0x089000000408efae */ /* 0x0003e8000e901d4c */
[----:B------:R4:W-:Y:S01]  /*0a20*/  @!P3 LDGSTS.E.BYPASS.LTC128B.128 [R0+0x9100], [R2.64], !P5 ;  /* 0x091000000200bfae */ /* 0x0009e2000e901d4c */
[----:B-1----:R-:W-:-:S02]  /*0a30*/  IADD3 R5, R13, 0x70, RZ ;  /* 0x000000700d057810 */ /* 0x002fc40007ffe0ff */
[----:B----4-:R-:W-:Y:S02]  /*0a40*/  IADD3 R0, R193, UR8, RZ ;  /* 0x00000008c1007c10 */ /* 0x010fe4000fffe0ff */
[----:B---3--:R-:W-:Y:S02]  /*0a50*/  @!P1 LEA R2, P2, R92, R11, 0x1 ;  /* 0x0000000b5c029211 */ /* 0x008fe400078408ff */
[C---:B------:R-:W-:Y:S02]  /*0a60*/  ISETP.GE.AND P6, PT, R0.reuse, UR10, PT ;  /* 0x0000000a00007c0c */ /* 0x040fe4000bfc6270 */
[----:B--2---:R-:W-:Y:S01]  /*0a70*/  IADD3 R9, R0, UR11, RZ ;  /* 0x0000000b00097c10 */ /* 0x004fe2000fffe0ff */
[----:B------:R-:W-:Y:S01]  /*0a80*/  @!P1 IMAD.SHL.U32 R0, R191, 0x2, RZ ;  /* 0x00000002bf009824 */ /* 0x000fe200078e00ff */
[----:B------:R-:W-:Y:S02]  /*0a90*/  ISETP.GT.OR P6, PT, R193, 0x6f, P6 ;  /* 0x0000006fc100780c */ /* 0x000fe400037c4670 */
[----:B------:R-:W-:Y:S01]  /*0aa0*/  ISETP.GE.AND P3, PT, R5, R19, PT ;  /* 0x000000130500720c */ /* 0x000fe20003f66270 */
[----:B------:R-:W-:Y:S01]  /*0ab0*/  @P0 IMAD.HI.U32 R4, R9, c[0x0][0x2bc], RZ ;  /* 0x0000af0009040a27 */ /* 0x000fe200078e00ff */
[----:B------:R-:W-:-:S02]  /*0ac0*/  @!P1 LEA.HI.X R3, R92, R15, R192, 0x1, P2 ;  /* 0x0000000f5c039211 */ /* 0x000fc400010f0cc0 */
[C---:B------:R-:W-:Y:S01]  /*0ad0*/  @!P4 LEA R6, P2, R92.reuse, R10, 0x1 ;  /* 0x0000000a5c06c211 */ /* 0x040fe200078408ff */
[----:B------:R-:W-:Y:S01]  /*0ae0*/  IMAD.MOV.U32 R8, RZ, RZ, R9 ;  /* 0x000000ffff087224 */ /* 0x000fe200078e0009 */
[----:B------:R-:W-:Y:S01]  /*0af0*/  @P0 SHF.R.U32.HI R8, RZ, c[0x0][0x2c0], R4 ;  /* 0x0000b000ff080a19 */ /* 0x000fe20000011604 */
[----:B------:R1:W-:Y:S01]  /*0b00*/  @!P1 LDGSTS.E.BYPASS.LTC128B.128 [R0+0x9900], [R2.64], !P5 ;  /* 0x0990000002009fae */ /* 0x0003e2000e901d4c */
[----:B------:R-:W-:Y:S01]  /*0b10*/  @!P4 LEA.HI.X R7, R92, R12, R192, 0x1, P2 ;  /* 0x0000000c5c07c211 */ /* 0x000fe200010f0cc0 */
[----:B------:R-:W-:-:S04]  /*0b20*/  @!P4 IMAD.SHL.U32 R10, R191, 0x2, RZ ;  /* 0x00000002bf0ac824 */ /* 0x000fc800078e00ff */
[C---:B------:R-:W-:Y:S01]  /*0b30*/  @!P3 LEA R4, P2, R92.reuse, R14, 0x1 ;  /* 0x0000000e5c04b211 */ /* 0x040fe200078408ff */
[----:B------:R2:W-:Y:S03]  /*0b40*/  @!P4 LDGSTS.E.BYPASS.LTC128B.128 [R10+0xa100], [R6.64], !P5 ;  /* 0x0a100000060acfae */ /* 0x0005e6000e901d4c */
[----:B------:R-:W-:Y:S02]  /*0b50*/  @!P3 LEA.HI.X R5, R92, R18, R192, 0x1, P2 ;  /* 0x000000125c05b211 */ /* 0x000fe400010f0cc0 */
[----:B-1----:R-:W-:-:S04]  /*0b60*/  @!P6 IADD3 R0, P1, R8, UR16, RZ ;  /* 0x000000100800ec10 */ /* 0x002fc8000ff3e0ff */
[----:B------:R-:W-:Y:S02]  /*0b70*/  @!P6 LEA.HI.X.SX32 R3, R8, UR14, 0x1, P1 ;  /* 0x0000000e0803ec11 */ /* 0x000fe400088f0eff */
[----:B------:R-:W-:-:S04]  /*0b80*/  @!P6 LEA R2, P1, R0, c[0x0][0x2a0], 0x2 ;  /* 0x0000a8000002ea11 */ /* 0x000fc800078210ff */
[----:B------:R-:W-:Y:S01]  /*0b90*/  @!P6 LEA.HI.X R3, R0, c[0x0][0x2a4], R3, 0x2, P1 ;  /* 0x0000a9000003ea11 */ /* 0x000fe200008f1403 */
[----:B------:R-:W-:-:S05]  /*0ba0*/  @!P3 IMAD.SHL.U32 R0, R191, 0x2, RZ ;  /* 0x00000002bf00b824 */ /* 0x000fca00078e00ff */
[----:B------:R1:W-:Y:S04]  /*0bb0*/  @!P3 LDGSTS.E.BYPASS.LTC128B.128 [R0+0xa900], [R4.64], !P5 ;  /* 0x0a9000000400bfae */ /* 0x0003e8000e901d4c */
[----:B------:R-:W0:Y:S04]  /*0bc0*/  LDGDEPBAR ;  /* 0x00000000000079af */ /* 0x000e280000000000 */
[----:B------:R-:W-:Y:S06]  /*0bd0*/  BAR.SYNC.DEFER_BLOCKING 0x0 ;  /* 0x0000000000007b1d */ /* 0x000fec0000010000 */
[----:B------:R3:W4:Y:S01]  /*0be0*/  @!P6 LDG.E R248, [R2.64] ;  /* 0x0000000c02f8e981 */ /* 0x000722000c1e1900 */
[----:B-1----:R-:W-:Y:S01]  /*0bf0*/  IMAD.MOV R0, RZ, RZ, -R8 ;  /* 0x000000ffff007224 */ /* 0x002fe200078e0a08 */
[----:B------:R-:W-:Y:S01]  /*0c00*/  UIMAD UR15, UR7, UR5, UR15 ;  /* 0x00000005070f72a4 */ /* 0x000fe2000f8e020f */
[----:B------:R-:W-:Y:S01]  /*0c10*/  ISETP.GE.AND P3, PT, R92, c[0x0][0x1d4], PT ;  /* 0x000075005c007a0c */ /* 0x000fe20003f66270 */
[----:B------:R-:W-:Y:S01]  /*0c20*/  UIMAD UR18, UR18, -0x70, UR10 ;  /* 0xffffff90121278a4 */ /* 0x000fe2000f8e020a */
[----:B------:R-:W-:Y:S01]  /*0c30*/  IMAD R42, R0, c[0x0][0x2b8], R9 ;  /* 0x0000ae00002a7a24 */ /* 0x000fe200078e0209 */
[----:B------:R-:W-:Y:S01]  /*0c40*/  UIADD3 UR15, UR21, UR15, URZ ;  /* 0x0000000f150f7290 */ /* 0x000fe2000fffe03f */
[----:B--2---:R-:W-:Y:S01]  /*0c50*/  LEA.HI R10, R24, R41, RZ, 0x4 ;  /* 0x00000029180a7211 */ /* 0x004fe200078f20ff */
[----:B------:R-:W-:-:S02]  /*0c60*/  UISETP.GE.AND UP0, UPT, UR10, 0x1, UPT ;  /* 0x000000010a00788c */ /* 0x000fc4000bf06270 */
[----:B------:R-:W-:Y:S01]  /*0c70*/  SHF.R.S32.HI R23, RZ, 0x1f, R42 ;  /* 0x0000001fff177819 */ /* 0x000fe2000001142a */
[----:B------:R-:W-:Y:S01]  /*0c80*/  STL [R1+0x10], R42 ;  /* 0x0000102a01007387 */ /* 0x000fe20000100800 */
[----:B------:R-:W-:Y:S01]  /*0c90*/  IADD3 R18, -R17, UR18, RZ ;  /* 0x0000001211127c10 */ /* 0x000fe2000fffe1ff */
[----:B------:R-:W-:Y:S01]  /*0ca0*/  ULDC.64 UR4, c[0x0][0x210] ;  /* 0x0000840000047ab9 */ /* 0x000fe20000000a00 */
[----:B------:R-:W-:Y:S01]  /*0cb0*/  SHF.R.S32.HI R9, RZ, 0x4, R10 ;  /* 0x00000004ff097819 */ /* 0x000fe2000001140a */
[----:B------:R-:W-:Y:S01]  /*0cc0*/  IMAD R0, R23, c[0x0][0x1e0], RZ ;  /* 0x0000780017007a24 */ /* 0x000fe200078e02ff */
[C---:B------:R-:W-:Y:S01]  /*0cd0*/  ISETP.GE.AND P5, PT, R18.reuse, 0x1, PT ;  /* 0x000000011200780c */ /* 0x040fe20003fa6270 */
[----:B------:R-:W-:Y:S01]  /*0ce0*/  UIMAD UR6, UR6, UR4, URZ ;  /* 0x00000004060672a4 */ /* 0x000fe2000f8e023f */
[----:B------:R-:W-:Y:S01]  /*0cf0*/  ISETP.GE.AND P4, PT, R18, 0x11, PT ;  /* 0x000000111200780c */ /* 0x000fe20003f86270 */
[----:B------:R-:W-:Y:S01]  /*0d00*/  IMAD R0, R42, c[0x0][0x1e4], R0 ;  /* 0x000079002a007a24 */ /* 0x000fe200078e0200 */
[----:B------:R-:W-:Y:S01]  /*0d10*/  ISETP.GE.AND P6, PT, R18, 0x41, PT ;  /* 0x000000411200780c */ /* 0x000fe20003fc6270 */
[----:B------:R-:W-:-:S02]  /*0d20*/  UIMAD.WIDE.U32 UR22, UR7, UR4, URZ ;  /* 0x00000004071672a5 */ /* 0x000fc4000f8e003f */
[----:B------:R-:W-:Y:S01]  /*0d30*/  UIMAD UR5, UR7, UR5, UR6 ;  /* 0x00000005070572a4 */ /* 0x000fe2000f8e0206 */
[----:B---3--:R-:W-:-:S03]  /*0d40*/  IMAD.WIDE.U32 R2, R42, c[0x0][0x1e0], RZ ;  /* 0x000078002a027a25 */ /* 0x008fc600078e00ff */
[----:B------:R-:W-:Y:S01]  /*0d50*/  UIADD3 UR5, UR23, UR5, URZ ;  /* 0x0000000517057290 */ /* 0x000fe2000fffe03f */
[----:B------:R-:W-:Y:S01]  /*0d60*/  IMAD.IADD R3, R3, 0x1, R0 ;  /* 0x0000000103037824 */ /* 0x000fe200078e0200 */
[----:B----4-:R-:W-:-:S03]  /*0d70*/  SHF.R.S32.HI R40, RZ, 0x1f, R248 ;  /* 0x0000001fff287819 */ /* 0x010fc600000114f8 */
[----:B------:R-:W-:-:S04]  /*0d80*/  IMAD.WIDE.U32 R2, R248, c[0x0][0x1f0], R2 ;  /* 0x00007c00f8027a25 */ /* 0x000fc800078e0002 */
[----:B------:R-:W-:Y:S01]  /*0d90*/  IMAD R0, R40, c[0x0][0x1f0], RZ ;  /* 0x00007c0028007a24 */ /* 0x000fe200078e02ff */
[----:B------:R-:W-:-:S03]  /*0da0*/  IADD3 R6, P2, R2, UR20, RZ ;  /* 0x0000001402067c10 */ /* 0x000fc6000ff5e0ff */
[----:B------:R-:W-:Y:S01]  /*0db0*/  IMAD R0, R248, c[0x0][0x1f4], R0 ;  /* 0x00007d00f8007a24 */ /* 0x000fe200078e0200 */
[----:B------:R-:W-:-:S04]  /*0dc0*/  LEA R7, P1, R6, c[0x0][0x1c8], 0x1 ;  /* 0x0000720006077a11 */ /* 0x000fc800078208ff */
[----:B------:R-:W-:Y:S01]  /*0dd0*/  IADD3.X R2, R3, UR15, R0, P2, !PT ;  /* 0x0000000f03027c10 */ /* 0x000fe200097fe400 */
[----:B------:R-:W-:Y:S01]  /*0de0*/  SHFL.IDX PT, R11, R7, 0x2, 0x181f ;  /* 0x00581f00070b7f89 */ /* 0x000fe200000e0000 */
[----:B------:R-:W-:Y:S02]  /*0df0*/  LEA.HI R3, R10, R9, RZ, 0x1 ;  /* 0x000000090a037211 */ /* 0x000fe400078f08ff */
[----:B------:R-:W-:Y:S01]  /*0e00*/  LEA.HI.X R6, R6, c[0x0][0x1cc], R2, 0x1, P1 ;  /* 0x0000730006067a11 */ /* 0x000fe200008f0c02 */
[----:B------:R-:W1:Y:S01]  /*0e10*/  SHFL.IDX PT, R0, R7, RZ, 0x181f ;  /* 0x00181fff07007589 */ /* 0x000e6200000e0000 */
[----:B------:R-:W-:-:S03]  /*0e20*/  LOP3.LUT R3, R3, 0xfffffffe, RZ, 0xc0, !PT ;  /* 0xfffffffe03037812 */ /* 0x000fc600078ec0ff */
[----:B------:R-:W2:Y:S02]  /*0e30*/  SHFL.IDX PT, R5, R6, RZ, 0x181f ;  /* 0x00181fff06057589 */ /* 0x000ea400000e0000 */
[----:B------:R-:W-:Y:S02]  /*0e40*/  IMAD.IADD R21, R9, 0x1, -R3 ;  /* 0x0000000109157824 */ /* 0x000fe400078e0a03 */
[----:B------:R-:W3:Y:S01]  /*0e50*/  SHFL.IDX PT, R2, R7, 0x1, 0x181f ;  /* 0x00381f0007027f89 */ /* 0x000ee200000e0000 */
[----:B------:R-:W-:-:S03]  /*0e60*/  @P4 IMAD.SHL.U32 R9, R191, 0x2, RZ ;  /* 0x00000002bf094824 */ /* 0x000fc600078e00ff */
[----:B------:R-:W4:Y:S04]  /*0e70*/  SHFL.IDX PT, R8, R6, 0x1, 0x181f ;  /* 0x00381f0006087f89 */ /* 0x000f2800000e0000 */
[----:B------:R-:W5:Y:S04]  /*0e80*/  SHFL.IDX PT, R12, R6, 0x2, 0x181f ;  /* 0x00581f00060c7f89 */ /* 0x000f6800000e0000 */
[----:B------:R-:W-:Y:S01]  /*0e90*/  SHFL.IDX PT, R13, R7, 0x4, 0x181f ;  /* 0x00981f00070d7f89 */ /* 0x000fe200000e0000 */
[----:B-1----:R-:W-:Y:S01]  /*0ea0*/  @P5 LEA R4, P2, R92, R0, 0x1 ;  /* 0x000000005c045211 */ /* 0x002fe200078408ff */
[----:B------:R-:W-:-:S02]  /*0eb0*/  @P5 IMAD.SHL.U32 R0, R191, 0x2, RZ ;  /* 0x00000002bf005824 */ /* 0x000fc400078e00ff */
[----:B------:R-:W-:Y:S01]  /*0ec0*/  SHFL.IDX PT, R14, R7, 0x5, 0x181f ;  /* 0x00b81f00070e7f89 */ /* 0x000fe200000e0000 */
[----:B--2---:R-:W-:Y:S02]  /*0ed0*/  @P5 LEA.HI.X R5, R92, R5, R192, 0x1, P2 ;  /* 0x000000055c055211 */ /* 0x004fe400010f0cc0 */
[----:B------:R-:W-:Y:S01]  /*0ee0*/  ISETP.GE.AND P2, PT, R18, 0x31, PT ;  /* 0x000000311200780c */ /* 0x000fe20003f46270 */
[----:B------:R-:W-:Y:S01]  /*0ef0*/  SHFL.IDX PT, R20, R6, 0x5, 0x181f ;  /* 0x00b81f0006147f89 */ /* 0x000fe200000e0000 */
[----:B---3--:R-:W-:-:S03]  /*0f00*/  @P4 LEA R2, P1, R92, R2, 0x1 ;  /* 0x000000025c024211 */ /* 0x008fc600078208ff */
[----:B------:R1:W-:Y:S01]  /*0f10*/  @P5 LDGSTS.E.BYPASS.LTC128B.128 [R0+0x3900], [R4.64], !P3 ;  /* 0x0390000004005fae */ /* 0x0003e2000d901d4c */
[----:B----4-:R-:W-:Y:S02]  /*0f20*/  @P4 LEA.HI.X R3, R92, R8, R192, 0x1, P1 ;  /* 0x000000085c034211 */ /* 0x010fe400008f0cc0 */
[----:B------:R-:W-:Y:S01]  /*0f30*/  ISETP.GE.AND P1, PT, R18, 0x21, PT ;  /* 0x000000211200780c */ /* 0x000fe20003f26270 */
[----:B------:R-:W-:Y:S01]  /*0f40*/  SHFL.IDX PT, R19, R6, 0x6, 0x181f ;  /* 0x00d81f0006137f89 */ /* 0x000fe200000e0000 */
[----:B------:R-:W-:Y:S02]  /*0f50*/  LOP3.LUT R8, R10, 0xfffffff0, RZ, 0xc0, !PT ;  /* 0xfffffff00a087812 */ /* 0x000fe400078ec0ff */
[----:B------:R-:W-:Y:S01]  /*0f60*/  ISETP.GE.AND P5, PT, R18, 0x51, PT ;  /* 0x000000511200780c */ /* 0x000fe20003fa6270 */
[----:B------:R-:W-:Y:S02]  /*0f70*/  SHFL.IDX PT, R10, R6, 0x3, 0x181f ;  /* 0x00781f00060a7f89 */ /* 0x000fe400000e0000 */
[----:B------:R-:W-:-:S02]  /*0f80*/  IMAD.IADD R8, R41, 0x1, -R8 ;  /* 0x0000000129087824 */ /* 0x000fc400078e0a08 */
[----:B------:R2:W-:Y:S03]  /*0f90*/  @P4 LDGSTS.E.BYPASS.LTC128B.128 [R9+0x4100], [R2.64], !P3 ;  /* 0x0410000002094fae */ /* 0x0005e6000d901d4c */
[----:B------:R-:W-:Y:S01]  /*0fa0*/  SHF.R.S32.HI R22, RZ, 0x1f, R8 ;  /* 0x0000001fff167819 */ /* 0x000fe20000011408 */
[----:B-1----:R-:W-:Y:S01]  /*0fb0*/  IMAD R0, R42, c[0x0][0x1e0], RZ ;  /* 0x000078002a007a24 */ /* 0x002fe200078e02ff */
[----:B------:R1:W3:Y:S01]  /*0fc0*/  SHFL.IDX PT, R5, R7, 0x3, 0x181f ;  /* 0x00781f0007057f89 */ /* 0x0002e200000e0000 */
[----:B------:R-:W-:Y:S02]  /*0fd0*/  IMAD.SHL.U32 R4, R17, 0x8, RZ ;  /* 0x0000000811047824 */ /* 0x000fe400078e00ff */
[----:B------:R-:W-:Y:S01]  /*0fe0*/  IMAD R0, R248, c[0x0][0x1f0], R0 ;  /* 0x00007c00f8007a24 */ /* 0x000fe200078e0200 */
[----:B------:R-:W4:Y:S04]  /*0ff0*/  SHFL.IDX PT, R17, R6, 0x4, 0x181f ;  /* 0x00981f0006117f89 */ /* 0x000f2800000e0000 */
[----:B------:R-:W-:-:S02]  /*1000*/  IADD3 R0, R0, UR20, RZ ;  /* 0x0000001400007c10 */ /* 0x000fc4000fffe0ff */
[----:B--2---:R-:W-:Y:S01]  /*1010*/  @P1 LEA R2, P4, R92, R11, 0x1 ;  /* 0x0000000b5c021211 */ /* 0x004fe200078808ff */
[----:B------:R-:W-:Y:S01]  /*1020*/  IMAD.SHL.U32 R9, R16, 0x40, RZ ;  /* 0x0000004010097824 */ /* 0x000fe200078e00ff */
[----:B------:R-:W-:Y:S02]  /*1030*/  LEA R0, R0, c[0x0][0x1c8], 0x1 ;  /* 0x0000720000007a11 */ /* 0x000fe400078e08ff */
[----:B-----5:R-:W-:Y:S02]  /*1040*/  @P1 LEA.HI.X R3, R92, R12, R192, 0x1, P4 ;  /* 0x0000000c5c031211 */ /* 0x020fe400020f0cc0 */
[----:B------:R-:W-:Y:S01]  /*1050*/  ISETP.GE.AND P4, PT, R18, 0x61, PT ;  /* 0x000000611200780c */ /* 0x000fe20003f86270 */
[----:B------:R2:W5:Y:S01]  /*1060*/  SHFL.IDX PT, R15, R0, 0x6, 0x181f ;  /* 0x00d81f00000f7f89 */ /* 0x00056200000e0000 */
[----:B------:R-:W-:Y:S02]  /*1070*/  LOP3.LUT R9, R9, 0x1c0, RZ, 0xc0, !PT ;  /* 0x000001c009097812 */ /* 0x000fe400078ec0ff */
[----:B------:R-:W-:Y:S01]  /*1080*/  LEA.HI R12, R22, R8, RZ, 0x3 ;  /* 0x00000008160c7211 */ /* 0x000fe200078f18ff */
[----:B-1----:R-:W-:Y:S01]  /*1090*/  @P2 IMAD.SHL.U32 R7, R191, 0x2, RZ ;  /* 0x00000002bf072824 */ /* 0x002fe200078e00ff */
[----:B------:R-:W-:Y:S01]  /*10a0*/  LOP3.LUT R4, R9, 0x8, R4, 0xf8, !PT ;  /* 0x0000000809047812 */ /* 0x000fe200078ef804 */
[----:B--2---:R-:W-:-:S05]  /*10b0*/  @P1 IMAD.SHL.U32 R0, R191, 0x2, RZ ;  /* 0x00000002bf001824 */ /* 0x004fca00078e00ff */
[----:B------:R3:W-:Y:S02]  /*10c0*/  @P1 LDGSTS.E.BYPASS.LTC128B.128 [R0+0x4900], [R2.64], !P3 ;  /* 0x0490000002001fae */ /* 0x0007e4000d901d4c */
[C---:B---3--:R-:W-:Y:S02]  /*10d0*/  @P2 LEA R2, P1, R92.reuse, R5, 0x1 ;  /* 0x000000055c022211 */ /* 0x048fe400078208ff */
[----:B------:R-:W-:Y:S01]  /*10e0*/  SHF.R.U32.HI R0, RZ, 0x3, R9 ;  /* 0x00000003ff007819 */ /* 0x000fe20000011609 */
[C---:B------:R-:W-:Y:S01]  /*10f0*/  @P6 IMAD.SHL.U32 R9, R191.reuse, 0x2, RZ ;  /* 0x00000002bf096824 */ /* 0x040fe200078e00ff */
[C---:B------:R-:W-:Y:S02]  /*1100*/  @P2 LEA.HI.X R3, R92.reuse, R10, R192, 0x1, P1 ;  /* 0x0000000a5c032211 */ /* 0x040fe400008f0cc0 */
[----:B------:R-:W-:Y:S02]  /*1110*/  @P6 LEA R6, P1, R92, R13, 0x1 ;  /* 0x0000000d5c066211 */ /* 0x000fe400078208ff */
[----:B------:R-:W-:Y:S01]  /*1120*/  LOP3.LUT R5, R12, 0xfffffff8, RZ, 0xc0, !PT ;  /* 0xfffffff80c057812 */ /* 0x000fe200078ec0ff */
[----:B------:R4:W-:Y:S01]  /*1130*/  @P2 LDGSTS.E.BYPASS.LTC128B.128 [R7+0x5100], [R2.64], !P3 ;  /* 0x0510000002072fae */ /* 0x0009e2000d901d4c */
[----:B------:R-:W-:Y:S01]  /*1140*/  LOP3.LUT R10, R4, R0, RZ, 0x3c, !PT ;  /* 0x00000000040a7212 */ /* 0x000fe200078e3cff */
[----:B------:R-:W-:Y:S01]  /*1150*/  @P4 IMAD.SHL.U32 R0, R191, 0x2, RZ ;  /* 0x00000002bf004824 */ /* 0x000fe200078e00ff */
[----:B------:R-:W-:Y:S01]  /*1160*/  @P5 LEA R4, P2, R92, R14, 0x1 ;  /* 0x0000000e5c045211 */ /* 0x000fe200078408ff */
[----:B------:R-:W-:-:S02]  /*1170*/  IMAD.IADD R11, R8, 0x1, -R5 ;  /* 0x00000001080b7824 */ /* 0x000fc400078e0a05 */
[----:B------:R-:W-:Y:S01]  /*1180*/  @P5 IMAD.SHL.U32 R8, R191, 0x2, RZ ;  /* 0x00000002bf085824 */ /* 0x000fe200078e00ff */
[C-C-:B------:R-:W-:Y:S02]  /*1190*/  @P5 LEA.HI.X R5, R92.reuse, R20, R192.reuse, 0x1, P2 ;  /* 0x000000145c055211 */ /* 0x140fe400010f0cc0 */
[C---:B----4-:R-:W-:Y:S02]  /*11a0*/  @P6 LEA.HI.X R7, R92.reuse, R17, R192, 0x1, P1 ;  /* 0x000000115c076211 */ /* 0x050fe400008f0cc0 */
[----:B-----5:R-:W-:-:S03]  /*11b0*/  @P4 LEA R2, P1, R92, R15, 0x1 ;  /* 0x0000000f5c024211 */ /* 0x020fc600078208ff */
[----:B------:R1:W-:Y:S01]  /*11c0*/  @P6 LDGSTS.E.BYPASS.LTC128B.128 [R9+0x5900], [R6.64], !P3 ;  /* 0x0590000006096fae */ /* 0x0003e2000d901d4c */
[----:B------:R-:W-:-:S03]  /*11d0*/  @P4 LEA.HI.X R3, R92, R19, R192, 0x1, P1 ;  /* 0x000000135c034211 */ /* 0x000fc600008f0cc0 */
[----:B------:R2:W-:Y:S04]  /*11e0*/  @P5 LDGSTS.E.BYPASS.LTC128B.128 [R8+0x6100], [R4.64], !P3 ;  /* 0x0610000004085fae */ /* 0x0005e8000d901d4c */
[----:B------:R3:W-:Y:S02]  /*11f0*/  @P4 LDGSTS.E.BYPASS.LTC128B.128 [R0+0x6900], [R2.64], !P3 ;  /* 0x0690000002004fae */ /* 0x0007e4000d901d4c */
[----:B------:R-:W-:Y:S02]  /*1200*/  R2P PR, R11, 0x6 ;  /* 0x000000060b007804 */ /* 0x000fe40000000000 */
[----:B------:R-:W0:Y:S01]  /*1210*/  LDGDEPBAR ;  /* 0x00000000000079af */ /* 0x000e220000000000 */
[----:B------:R-:W-:Y:S02]  /*1220*/  LOP3.LUT P4, RZ, R16, 0x2, RZ, 0xc0, !PT ;  /* 0x0000000210ff7812 */ /* 0x000fe4000788c0ff */
[----:B-1----:R-:W-:Y:S01]  /*1230*/  LEA.HI R6, R24, R41, RZ, 0x5 ;  /* 0x0000002918067211 */ /* 0x002fe200078f28ff */
[----:B--2---:R-:W-:-:S03]  /*1240*/  IMAD.SHL.U32 R4, R12, 0x40, RZ ;  /* 0x000000400c047824 */ /* 0x004fc600078e00ff */
[----:B------:R-:W-:Y:S01]  /*1250*/  SHF.R.S32.HI R5, RZ, 0x5, R6 ;  /* 0x00000005ff057819 */ /* 0x000fe20000011406 */
[----:B---3--:R-:W-:Y:S01]  /*1260*/  IMAD.SHL.U32 R2, R11, 0x40, RZ ;  /* 0x000000400b027824 */ /* 0x008fe200078e00ff */
[----:B------:R-:W-:Y:S01]  /*1270*/  LOP3.LUT R95, R4, 0xfffffe00, RZ, 0xc0, !PT ;  /* 0xfffffe00045f7812 */ /* 0x000fe200078ec0ff */
[----:B------:R-:W-:Y:S01]  /*1280*/  IMAD.SHL.U32 R3, R21, 0x8, RZ ;  /* 0x0000000815037824 */ /* 0x000fe200078e00ff */
[----:B------:R-:W-:-:S04]  /*1290*/  DEPBAR.LE SB0, 0x1 ;  /* 0x000080400000791a */ /* 0x000fc80000000000 */
[----:B------:R-:W-:Y:S01]  /*12a0*/  LOP3.LUT R2, R2, 0x1c0, RZ, 0xc0, !PT ;  /* 0x000001c002027812 */ /* 0x000fe200078ec0ff */
[----:B------:R-:W-:Y:S01]  /*12b0*/  IMAD R0, R21, 0x200, R10 ;  /* 0x0000020015007824 */ /* 0x000fe200078e020a */
[----:B------:R-:W-:-:S04]  /*12c0*/  DEPBAR.LE SB0, 0x0 ;  /* 0x000080000000791a */ /* 0x000fc80000000000 */
[----:B------:R-:W-:Y:S01]  /*12d0*/  LOP3.LUT R3, R2, 0x8, R3, 0xf8, !PT ;  /* 0x0000000802037812 */ /* 0x000fe200078ef803 */
[----:B------:R-:W-:Y:S01]  /*12e0*/  IMAD.SHL.U32 R119, R0, 0x2, RZ ;  /* 0x0000000200777824 */ /* 0x000fe200078e00ff */
[----:B------:R-:W-:Y:S01]  /*12f0*/  SHF.R.U32.HI R2, RZ, 0x3, R2 ;  /* 0x00000003ff027819 */ /* 0x000fe20000011602 */
[----:B------:R-:W-:Y:S01]  /*1300*/  BAR.SYNC.DEFER_BLOCKING 0x0 ;  /* 0x0000000000007b1d */ /* 0x000fe20000010000 */
[----:B------:R-:W-:Y:S02]  /*1310*/  IMAD.MOV.U32 R4, RZ, RZ, 0x20 ;  /* 0x00000020ff047424 */ /* 0x000fe400078e00ff */
[----:B------:R-:W-:Y:S01]  /*1320*/  LOP3.LUT R94, R3, R2, RZ, 0x3c, !PT ;  /* 0x00000002035e7212 */ /* 0x000fe200078e3cff */
[----:B------:R-:W-:Y:S01]  /*1330*/  IMAD R2, R5, 0x400, R95 ;  /* 0x0000040005027824 */ /* 0x000fe200078e025f */
[C---:B------:R-:W-:Y:S01]  /*1340*/  IADD3 R234, R119.reuse, 0x3920, RZ ;  /* 0x0000392077ea7810 */ /* 0x040fe20007ffe0ff */
[----:B------:R-:W-:Y:S01]  /*1350*/  IMAD.MOV.U32 R3, RZ, RZ, 0x10 ;  /* 0x00000010ff037424 */ /* 0x000fe200078e00ff */
[----:B------:R-:W-:Y:S01]  /*1360*/  SEL R4, R4, 0xffffffe0, !P2 ;  /* 0xffffffe004047807 */ /* 0x000fe20005000000 */
[----:B------:R-:W-:Y:S01]  /*1370*/  IMAD.IADD R0, R94, 0x1, R2 ;  /* 0x000000015e007824 */ /* 0x000fe200078e0202 */
[----:B------:R-:W-:-:S02]  /*1380*/  IADD3 R2, R119, 0x3900, RZ ;  /* 0x0000390077027810 */ /* 0x000fc40007ffe0ff */
[----:B------:R-:W-:Y:S01]  /*1390*/  SEL R3, R3, 0xfffffff0, !P1 ;  /* 0xfffffff003037807 */ /* 0x000fe20004800000 */
[----:B------:R-:W-:Y:S01]  /*13a0*/  IMAD.SHL.U32 R230, R0, 0x2, RZ ;  /* 0x0000000200e67824 */ /* 0x000fe200078e00ff */
[----:B------:R-:W-:Y:S02]  /*13b0*/  @P4 IADD3 R234, R2, -0x20, RZ ;  /* 0xffffffe002ea4810 */ /* 0x000fe40007ffe0ff */
[----:B------:R-:W-:Y:S01]  /*13c0*/  PLOP3.LUT P4, PT, PT, PT, UP0, 0x80, 0x0 ;  /* 0x000000000000781c */ /* 0x000fe20003f8f008 */
[----:B------:R-:W-:Y:S01]  /*13d0*/  IMAD R233, R3, 0x2, R230 ;  /* 0x0000000203e97824 */ /* 0x000fe200078e02e6 */
[----:B------:R-:W-:Y:S02]  /*13e0*/  LOP3.LUT R0, R6, 0xffffffe0, RZ, 0xc0, !PT ;  /* 0xffffffe006007812 */ /* 0x000fe400078ec0ff */
[----:B------:R-:W-:Y:S02]  /*13f0*/  ISETP.GT.AND P1, PT, R193, 0x6f, PT ;  /* 0x0000006fc100780c */ /* 0x000fe40003f24270 */
[C---:B------:R-:W-:Y:S01]  /*1400*/  IADD3 R240, R234.reuse, 0x800, RZ ;  /* 0x00000800eaf07810 */ /* 0x040fe20007ffe0ff */
[----:B------:R-:W-:Y:S01]  /*1410*/  IMAD.IADD R93, R41, 0x1, -R0 ;  /* 0x00000001295d7824 */ /* 0x000fe200078e0a00 */
[C---:B------:R-:W-:Y:S01]  /*1420*/  IADD3 R239, R234.reuse, 0x1000, RZ ;  /* 0x00001000eaef7810 */ /* 0x040fe20007ffe0ff */
[----:B------:R1:W2:Y:S01]  /*1430*/  LDSM.16.M88.4 R36, [R230+0x7100] ;  /* 0x00710000e624783b */ /* 0x0002a20000000200 */
[----:B------:R-:W-:-:S02]  /*1440*/  IADD3 R238, R234, 0x1800, RZ ;  /* 0x00001800eaee7810 */ /* 0x000fc40007ffe0ff */
[C---:B------:R-:W-:Y:S01]  /*1450*/  IADD3 R237, R234.reuse, 0x2000, RZ ;  /* 0x00002000eaed7810 */ /* 0x040fe20007ffe0ff */
[----:B------:R1:W3:Y:S01]  /*1460*/  LDSM.16.M88.4 R32, [R230+0x9100] ;  /* 0x00910000e620783b */ /* 0x0002e20000000200 */
[C---:B------:R-:W-:Y:S02]  /*1470*/  IADD3 R236, R234.reuse, 0x2800, RZ ;  /* 0x00002800eaec7810 */ /* 0x040fe40007ffe0ff */
[----:B------:R-:W-:Y:S01]  /*1480*/  IADD3 R235, R234, 0x3000, RZ ;  /* 0x00003000eaeb7810 */ /* 0x000fe20007ffe0ff */
[----:B------:R1:W4:Y:S04]  /*1490*/  LDSM.16.M88.4 R56, [R119+0x3900] ;  /* 0x003900007738783b */ /* 0x0003280000000200 */
[----:B------:R1:W1:Y:S04]  /*14a0*/  LDSM.16.M88.4 R80, [R119+0x4100] ;  /* 0x004100007750783b */ /* 0x0002680000000200 */
[----:B------:R1:W1:Y:S04]  /*14b0*/  LDSM.16.M88.4 R88, [R119+0x4900] ;  /* 0x004900007758783b */ /* 0x0002680000000200 */
[----:B------:R1:W1:Y:S04]  /*14c0*/  LDSM.16.M88.4 R100, [R119+0x5100] ;  /* 0x005100007764783b */ /* 0x0002680000000200 */
[----:B------:R1:W1:Y:S04]  /*14d0*/  LDSM.16.M88.4 R108, [R119+0x5900] ;  /* 0x00590000776c783b */ /* 0x0002680000000200 */
[----:B------:R1:W1:Y:S04]  /*14e0*/  LDSM.16.M88.4 R120, [R119+0x6100] ;  /* 0x006100007778783b */ /* 0x0002680000000200 */
[----:B------:R1:W1:Y:S04]  /*14f0*/  LDSM.16.M88.4 R128, [R119+0x6900] ;  /* 0x006900007780783b */ /* 0x0002680000000200 */
[----:B------:R1:W1:Y:S04]  /*1500*/  LDSM.16.M88.4 R28, [R233+0x7100] ;  /* 0x00710000e91c783b */ /* 0x0002680000000200 */
[----:B------:R1:W1:Y:S04]  /*1510*/  LDSM.16.M88.4 R24, [R233+0x9100] ;  /* 0x00910000e918783b */ /* 0x0002680000000200 */
[----:B------:R1:W1:Y:S04]  /*1520*/  LDSM.16.M88.4 R68, [R234] ;  /* 0x00000000ea44783b */ /* 0x0002680000000200 */
[----:B------:R1:W1:Y:S04]  /*1530*/  LDSM.16.M88.4 R84, [R234+0x800] ;  /* 0x00080000ea54783b */ /* 0x0002680000000200 */
[----:B------:R1:W1:Y:S04]  /*1540*/  LDSM.16.M88.4 R96, [R234+0x1000] ;  /* 0x00100000ea60783b */ /* 0x0002680000000200 */
[----:B------:R1:W1:Y:S04]  /*1550*/  LDSM.16.M88.4 R104, [R234+0x1800] ;  /* 0x00180000ea68783b */ /* 0x0002680000000200 */
[----:B------:R1:W1:Y:S04]  /*1560*/  LDSM.16.M88.4 R112, [R234+0x2000] ;  /* 0x00200000ea70783b */ /* 0x0002680000000200 */
[----:B------:R1:W1:Y:S04]  /*1570*/  LDSM.16.M88.4 R124, [R234+0x2800] ;  /* 0x00280000ea7c783b */ /* 0x0002680000000200 */
[----:B------:R1:W1:Y:S01]  /*1580*/  LDSM.16.M88.4 R132, [R234+0x3000] ;  /* 0x00300000ea84783b */ /* 0x0002620000000200 */
[----:B------:R-:W-:Y:S05]  /*1590*/  @!P4 BRA `(.L_x_0) ;  /* 0x000003900000c947 */ /* 0x000fea0003800000 */
[----:B--234-:R-:W-:Y:S01]  /*15a0*/  IMAD R0, R23, c[0x0][0x208], RZ ;  /* 0x0000820017007a24 */ /* 0x01cfe200078e02ff */
[----:B------:R-:W-:Y:S01]  /*15b0*/  ISETP.GE.AND P4, PT, R92, c[0x0][0x1d4], PT ;  /* 0x000075005c007a0c */ /* 0x000fe20003f86270 */
[----:B------:R-:W-:-:S03]  /*15c0*/  IMAD.WIDE.U32 R6, R42, c[0x0][0x208], RZ ;  /* 0x000082002a067a25 */ /* 0x000fc600078e00ff */
[----:B------:R-:W-:Y:S01]  /*15d0*/  ISETP.LT.OR P6, PT, R18, 0x1, P4 ;  /* 0x000000011200780c */ /* 0x000fe200027c1670 */
[----:B------:R-:W-:Y:S01]  /*15e0*/  IMAD R0, R42, c[0x0][0x20c], R0 ;  /* 0x000083002a007a24 */ /* 0x000fe200078e0200 */
[----:B------:R-:W-:Y:S01]  /*15f0*/  ISETP.LT.OR P5, PT, R18, 0x11, P4 ;  /* 0x000000111200780c */ /* 0x000fe200027a1670 */
[----:B------:R-:W-:Y:S02]  /*1600*/  IMAD.SHL.U32 R21, R92, 0x2, RZ ;  /* 0x000000025c157824 */ /* 0x000fe400078e00ff */
[----:B------:R-:W-:Y:S02]  /*1610*/  IMAD.IADD R7, R7, 0x1, R0 ;  /* 0x0000000107077824 */ /* 0x000fe400078e0200 */
[----:B------:R-:W-:Y:S02]  /*1620*/  IMAD R0, R40, c[0x0][0x218], RZ ;  /* 0x0000860028007a24 */ /* 0x000fe400078e02ff */
[----:B------:R-:W-:-:S04]  /*1630*/  IMAD.WIDE.U32 R6, R248, c[0x0][0x218], R6 ;  /* 0x00008600f8067a25 */ /* 0x000fc800078e0006 */
[----:B------:R-:W-:Y:S01]  /*1640*/  IMAD R0, R248, c[0x0][0x21c], R0 ;  /* 0x00008700f8007a24 */ /* 0x000fe200078e0200 */
[----:B------:R-:W-:Y:S02]  /*1650*/  IADD3 R2, P2, R6, UR22, RZ ;  /* 0x0000001606027c10 */ /* 0x000fe4000ff5e0ff */
[----:B------:R-:W-:Y:S02]  /*1660*/  SHF.L.U64.HI R6, R92, 0x1, R192 ;  /* 0x000000015c067819 */ /* 0x000fe400000102c0 */
[----:B------:R-:W-:Y:S02]  /*1670*/  IADD3.X R0, R7, UR5, R0, P2, !PT ;  /* 0x0000000507007c10 */ /* 0x000fe400097fe400 */
[----:B------:R-:W-:-:S04]  /*1680*/  LEA R5, P2, R2, c[0x0][0x1f8], 0x1 ;  /* 0x00007e0002057a11 */ /* 0x000fc800078408ff */
[----:B------:R-:W-:Y:S01]  /*1690*/  LEA.HI.X R2, R2, c[0x0][0x1fc], R0, 0x1, P2 ;  /* 0x00007f0002027a11 */ /* 0x000fe200010f0c00 */
[----:B------:R-:W-:Y:S04]  /*16a0*/  SHFL.IDX PT, R7, R5, 0x1, 0x181f ;  /* 0x00381f0005077f89 */ /* 0x000fe800000e0000 */
[----:B------:R-:W2:Y:S04]  /*16b0*/  SHFL.IDX PT, R0, R5, RZ, 0x181f ;  /* 0x00181fff05007589 */ /* 0x000ea800000e0000 */
[----:B------:R-:W3:Y:S04]  /*16c0*/  SHFL.IDX PT, R8, R2, RZ, 0x181f ;  /* 0x00181fff02087589 */ /* 0x000ee800000e0000 */
[----:B------:R-:W4:Y:S04]  /*16d0*/  SHFL.IDX PT, R9, R2, 0x1, 0x181f ;  /* 0x00381f0002097f89 */ /* 0x000f2800000e0000 */
[----:B------:R-:W5:Y:S04]  /*16e0*/  SHFL.IDX PT, R12, R5, 0x2, 0x181f ;  /* 0x00581f00050c7f89 */ /* 0x000f6800000e0000 */
[----:B------:R-:W1:Y:S04]  /*16f0*/  SHFL.IDX PT, R19, R2, 0x2, 0x181f ;  /* 0x00581f0002137f89 */ /* 0x000e6800000e0000 */
[----:B------:R-:W1:Y:S01]  /*1700*/  SHFL.IDX PT, R17, R5, 0x3, 0x181f ;  /* 0x00781f0005117f89 */ /* 0x000e6200000e0000 */
[----:B--2---:R-:W-:-:S03]  /*1710*/  IADD3 R10, P2, R0, R21, RZ ;  /* 0x00000015000a7210 */ /* 0x004fc60007f5e0ff */
[----:B------:R-:W2:Y:S01]  /*1720*/  SHFL.IDX PT, R20, R2, 0x3, 0x181f ;  /* 0x00781f0002147f89 */ /* 0x000ea200000e0000 */
[----:B------:R-:W-:Y:S02]  /*1730*/  IMAD.SHL.U32 R0, R191, 0x2, RZ ;  /* 0x00000002bf007824 */ /* 0x000fe400078e00ff */
[--C-:B---3--:R-:W-:Y:S01]  /*1740*/  IMAD.X R11, R8, 0x1, R6.reuse, P2 ;  /* 0x00000001080b7824 */ /* 0x108fe200010e0606 */
[----:B------:R-:W-:Y:S01]  /*1750*/  IADD3 R8, P2, R7, R21, RZ ;  /* 0x0000001507087210 */ /* 0x000fe20007f5e0ff */
[----:B------:R-:W3:Y:S04]  /*1760*/  SHFL.IDX PT, R13, R5, 0x4, 0x181f ;  /* 0x00981f00050d7f89 */ /* 0x000ee800000e0000 */
[----:B------:R-:W-:Y:S01]  /*1770*/  SHFL.IDX PT, R7, R5, 0x5, 0x181f ;  /* 0x00b81f0005077f89 */ /* 0x000fe200000e0000 */
[----:B----4-:R-:W-:Y:S01]  /*1780*/  IMAD.X R9, R9, 0x1, R6, P2 ;  /* 0x0000000109097824 */ /* 0x010fe200010e0606 */
[----:B------:R-:W-:-:S02]  /*1790*/  ISETP.LT.OR P2, PT, R18, 0x31, P4 ;  /* 0x000000311200780c */ /* 0x000fc40002741670 */
[----:B------:R-:W4:Y:S04]  /*17a0*/  SHFL.IDX PT, R15, R2, 0x4, 0x181f ;  /* 0x00981f00020f7f89 */ /* 0x000f2800000e0000 */
[----:B------:R5:W-:Y:S01]  /*17b0*/  LDGSTS.E.BYPASS.LTC128B.128 [R0+0x100], [R10.64], !P6 ;  /* 0x001000000a007fae */ /* 0x000be2000f101d4c */
[----:B------:R-:W-:-:S03]  /*17c0*/  ISETP.LT.OR P6, PT, R18, 0x21, P4 ;  /* 0x000000211200780c */ /* 0x000fc600027c1670 */
[----:B------:R-:W1:Y:S04]  /*17d0*/  SHFL.IDX PT, R14, R2, 0x5, 0x181f ;  /* 0x00b81f00020e7f89 */ /* 0x000e6800000e0000 */
[----:B------:R2:W-:Y:S04]  /*17e0*/  LDGSTS.E.BYPASS.LTC128B.128 [R0+0x900], [R8.64], !P5 ;  /* 0x0090000008007fae */ /* 0x0005e8000e901d4c */
[----:B------:R-:W3:Y:S04]  /*17f0*/  SHFL.IDX PT, R5, R5, 0x6, 0x181f ;  /* 0x00d81f0005057f89 */ /* 0x000ee800000e0000 */
[----:B------:R-:W3:Y:S01]  /*1800*/  SHFL.IDX PT, R2, R2, 0x6, 0x181f ;  /* 0x00d81f0002027f89 */ /* 0x000ee200000e0000 */
[----:B-----5:R-:W-:-:S05]  /*1810*/  IADD3 R10, P5, R12, R21, RZ ;  /* 0x000000150c0a7210 */ /* 0x020fca0007fbe0ff */
[----:B-1----:R-:W-:Y:S01]  /*1820*/  IMAD.X R11, R19, 0x1, R6, P5 ;  /* 0x00000001130b7824 */ /* 0x002fe200028e0606 */
[----:B--2---:R-:W-:-:S04]  /*1830*/  IADD3 R8, P5, R17, R21, RZ ;  /* 0x0000001511087210 */ /* 0x004fc80007fbe0ff */
[----:B------:R1:W-:Y:S01]  /*1840*/  LDGSTS.E.BYPASS.LTC128B.128 [R0+0x1100], [R10.64], !P6 ;  /* 0x011000000a007fae */ /* 0x0003e2000f101d4c */
[----:B------:R-:W-:Y:S01]  /*1850*/  ISETP.LT.OR P6, PT, R18, 0x41, P4 ;  /* 0x000000411200780c */ /* 0x000fe200027c1670 */
[----:B------:R-:W-:Y:S01]  /*1860*/  IMAD.X R9, R20, 0x1, R6, P5 ;  /* 0x0000000114097824 */ /* 0x000fe200028e0606 */
[----:B---3--:R-:W-:-:S04]  /*1870*/  IADD3 R12, P5, R13, R21, RZ ;  /* 0x000000150d0c7210 */ /* 0x008fc80007fbe0ff */
[----:B------:R2:W-:Y:S01]  /*1880*/  LDGSTS.E.BYPASS.LTC128B.128 [R0+0x1900], [R8.64], !P2 ;  /* 0x0190000008007fae */ /* 0x0005e2000d101d4c */
[----:B----4-:R-:W-:Y:S01]  /*1890*/  IMAD.X R13, R15, 0x1, R6, P5 ;  /* 0x000000010f0d7824 */ /* 0x010fe200028e0606 */
[C---:B------:R-:W-:Y:S02]  /*18a0*/  ISETP.LT.OR P5, PT, R18.reuse, 0x51, P4 ;  /* 0x000000511200780c */ /* 0x040fe400027a1670 */
[----:B------:R-:W-:-:S03]  /*18b0*/  ISETP.LT.OR P4, PT, R18, 0x61, P4 ;  /* 0x000000611200780c */ /* 0x000fc60002781670 */
[----:B------:R3:W-:Y:S01]  /*18c0*/  LDGSTS.E.BYPASS.LTC128B.128 [R0+0x2100], [R12.64], !P6 ;  /* 0x021000000c007fae */ /* 0x0007e2000f101d4c */
[----:B-1----:R-:W-:-:S05]  /*18d0*/  IADD3 R10, P2, R7, R21, RZ ;  /* 0x00000015070a7210 */ /* 0x002fca0007f5e0ff */
[----:B------:R-:W-:Y:S01]  /*18e0*/  IMAD.X R11, R14, 0x1, R6, P2 ;  /* 0x000000010e0b7824 */ /* 0x000fe200010e0606 */
[----:B--2---:R-:W-:-:S04]  /*18f0*/  IADD3 R8, P2, R5, R21, RZ ;  /* 0x0000001505087210 */ /* 0x004fc80007f5e0ff */
[----:B------:R3:W-:Y:S01]  /*1900*/  LDGSTS.E.BYPASS.LTC128B.128 [R0+0x2900], [R10.64], !P5 ;  /* 0x029000000a007fae */ /* 0x0007e2000e901d4c */
[----:B------:R-:W-:-:S05]  /*1910*/  IMAD.X R9, R2, 0x1, R6, P2 ;  /* 0x0000000102097824 */ /* 0x000fca00010e0606 */
[----:B------:R3:W-:Y:S03]  /*1920*/  LDGSTS.E.BYPASS.LTC128B.128 [R0+0x3100], [R8.64], !P4 ;  /* 0x0310000008007fae */ /* 0x0007e6000e101d4c */
.L_x_0:
[----:B--234-:R-:W-:Y:S01]  /*1930*/  LOP3.LUT P2, RZ, R16, 0x4, RZ, 0xc0, !PT ;  /* 0x0000000410ff7812 */ /* 0x01cfe2000784c0ff */
[-C--:B------:R-:W-:Y:S01]  /*1940*/  HMMA.16816.F32 R8, R36, R56.reuse, RZ ;  /* 0x000000382408723c */ /* 0x080fe200000018ff */
[----:B------:R-:W-:Y:S01]  /*1950*/  MOV R0, 0x40 ;  /* 0x0000004000007802 */ /* 0x000fe20000000f00 */
[----:B------:R-:W0:Y:S01]  /*1960*/  LDGDEPBAR ;  /* 0x00000000000079af */ /* 0x000e220000000000 */
[----:B------:R-:W-:Y:S01]  /*1970*/  LEA R231, R4, R230, 0x1 ;  /* 0x000000e604e77211 */ /* 0x000fe200078e08ff */
[----:B------:R-:W-:Y:S01]  /*1980*/  UISETP.GE.AND UP0, UPT, UR10, 0x71, UPT ;  /* 0x000000710a00788c */ /* 0x000fe2000bf06270 */
[----:B------:R-:W-:Y:S02]  /*1990*/  SEL R0, R0, 0xffffffc0, !P2 ;  /* 0xffffffc000007807 */ /* 0x000fe40005000000 */
[----:B------:R-:W-:Y:S01]  /*19a0*/  LEA R232, R3, R231, 0x1 ;  /* 0x000000e703e87211 */ /* 0x000fe200078e08ff */
[----:B------:R-:W-:Y:S01]  /*19b0*/  LDSM.16.M88.4 R20, [R231+0x7100] ;  /* 0x00710000e714783b */ /* 0x000fe20000000200 */
[-C--:B------:R-:W-:Y:S01]  /*19c0*/  IADD3 R229, R119, R0.reuse, RZ ;  /* 0x0000000077e57210 */ /* 0x080fe20007ffe0ff */
[----:B------:R-:W-:Y:S01]  /*19d0*/  HMMA.16816.F32 R48, R32, R56, RZ ;  /* 0x000000382030723c */ /* 0x000fe200000018ff */
[----:B------:R-:W-:Y:S01]  /*19e0*/  IADD3 R228, R234, R0, RZ ;  /* 0x00000000eae47210 */ /* 0x000fe20007ffe0ff */
[----:B------:R-:W-:Y:S01]  /*19f0*/  LDSM.16.M88.4 R16, [R231+0x9100] ;  /* 0x00910000e710783b */ /* 0x000fe20000000200 */
[----:B------:R-:W-:-:S03]  /*1a00*/  PLOP3.LUT P2, PT, PT, PT, UP0, 0x80, 0x0 ;  /* 0x000000000000781c */ /* 0x000fc60003f4f008 */
[----:B------:R-:W2:Y:S02]  /*1a10*/  LDSM.16.M88.4 R40, [R229+0x3900] ;  /* 0x00390000e528783b */ /* 0x000ea40000000200 */
[----:B------:R-:W-:Y:S02]  /*1a20*/  HMMA.16816.F32 R64, R36, R58, RZ ;  /* 0x0000003a2440723c */ /* 0x000fe400000018ff */
[----:B------:R-:W-:Y:S04]  /*1a30*/  LDSM.16.M88.4 R12, [R232+0x7100] ;  /* 0x00710000e80c783b */ /* 0x000fe80000000200 */
[----:B------:R-:W3:Y:S02]  /*1a40*/  LDSM.16.M88.4 R44, [R228] ;  /* 0x00000000e42c783b */ /* 0x000ee40000000200 */
[-C--:B-1----:R-:W-:Y:S02]  /*1a50*/  HMMA.16816.F32 R52, R28, R68.reuse, R8 ;  /* 0x000000441c34723c */ /* 0x082fe40000001808 */
[----:B------:R-:W1:Y:S06]  /*1a60*/  LDSM.16.M88.4 R8, [R232+0x9100] ;  /* 0x00910000e808783b */ /* 0x000e6c0000000200 */
[----:B------:R-:W-:Y:S08]  /*1a70*/  HMMA.16816.F32 R48, R24, R68, R48 ;  /* 0x000000441830723c */ /* 0x000ff00000001830 */
[----:B------:R-:W-:Y:S08]  /*1a80*/  HMMA.16816.F32 R56, R32, R58, RZ ;  /* 0x0000003a2038723c */ /* 0x000ff000000018ff */
[-C--:B--2---:R-:W-:Y:S08]  /*1a90*/  HMMA.16816.F32 R60, R20, R40.reuse, R52 ;  /* 0x00000028143c723c */ /* 0x084ff00000001834 */
[----:B------:R-:W-:Y:S08]  /*1aa0*/  HMMA.16816.F32 R48, R16, R40, R48 ;  /* 0x000000281030723c */ /* 0x000ff00000001830 */
[----:B------:R-:W-:Y:S08]  /*1ab0*/  HMMA.16816.F32 R52, R28, R70, R64 ;  /* 0x000000461c34723c */ /* 0x000ff00000001840 */
[----:B---3--:R-:W-:Y:S08]  /*1ac0*/  HMMA.16816.F32 R72, R12, R44, R60 ;  /* 0x0000002c0c48723c */ /* 0x008ff0000000183c */
[----:B------:R-:W-:Y:S08]  /*1ad0*/  HMMA.16816.F32 R60, R36, R80, RZ ;  /* 0x00000050243c723c */ /* 0x000ff000000018ff */
[----:B------:R-:W-:Y:S08]  /*1ae0*/  HMMA.16816.F32 R64, R24, R70, R56 ;  /* 0x000000461840723c */ /* 0x000ff00000001838 */
[----:B-1----:R-:W-:Y:S01]  /*1af0*/  HMMA.16816.F32 R76, R8, R44, R48 ;  /* 0x0000002c084c723c */ /* 0x002fe20000001830 */
[----:B------:R-:W1:Y:S01]  /*1b00*/  LDSM.16.M88.4 R48, [R229+0x4100] ;  /* 0x00410000e530783b */ /* 0x000e620000000200 */
[----:B------:R-:W-:-:S04]  /*1b10*/  FMUL.FTZ R0, R72, c[0x0][0x320] ;  /* 0x0000c80048007a20 */ /* 0x000fc80000410000 */
[----:B------:R2:W3:Y:S02]  /*1b20*/  MUFU.TANH R190, R0 ;  /* 0x0000000000be7308 */ /* 0x0004e40000002400 */
[----:B------:R-:W-:Y:S08]  /*1b30*/  HMMA.16816.F32 R52, R20, R42, R52 ;  /* 0x0000002a1434723c */ /* 0x000ff00000001834 */
[----:B------:R-:W-:Y:S01]  /*1b40*/  HMMA.16816.F32 R56, R32, R80, RZ ;  /* 0x000000502038723c */ /* 0x000fe200000018ff */
[----:B--2---:R-:W-:-:S07]  /*1b50*/  FMUL.FTZ R0, R73, c[0x0][0x320] ;  /* 0x0000c80049007a20 */ /* 0x004fce0000410000 */
[----:B------:R-:W-:Y:S01]  /*1b60*/  HMMA.16816.F32 R60, R28, R84, R60 ;  /* 0x000000541c3c723c */ /* 0x000fe2000000183c */
[----:B------:R2:W4:Y:S07]  /*1b70*/  MUFU.TANH R189, R0 ;  /* 0x0000000000bd7308 */ /* 0x00052e0000002400 */
[----:B------:R-:W-:Y:S01]  /*1b80*/  HMMA.16816.F32 R64, R16, R42, R64 ;  /* 0x0000002a1040723c */ /* 0x000fe20000001840 */
[----:B------:R-:W5:Y:S07]  /*1b90*/  LDSM.16.M88.4 R40, [R228+0x800] ;  /* 0x00080000e428783b */ /* 0x000f6e0000000200 */
[----:B------:R-:W-:Y:S01]  /*1ba0*/  HMMA.16816.F32 R68, R12, R46, R52 ;  /* 0x0000002e0c44723c */ /* 0x000fe20000001834 */
[----:B--2---:R-:W-:-:S04]  /*1bb0*/  FMUL.FTZ R0, R74, c[0x0][0x320] ;  /* 0x0000c8004a007a20 */ /* 0x004fc80000410000 */
[----:B------:R2:W1:Y:S03]  /*1bc0*/  MUFU.TANH R188, R0 ;  /* 0x0000000000bc7308 */ /* 0x0004660000002400 */
[----:B------:R-:W-:Y:S08]  /*1bd0*/  HMMA.16816.F32 R52, R24, R84, R56 ;  /* 0x000000541834723c */ /* 0x000ff00000001838 */
[----:B------:R-:W-:Y:S01]  /*1be0*/  HMMA.16816.F32 R56, R36, R82, RZ ;  /* 0x000000522438723c */ /* 0x000fe200000018ff */
[----:B--2---:R-:W-:-:S07]  /*1bf0*/  FMUL.FTZ R0, R75, c[0x0][0x320] ;  /* 0x0000c8004b007a20 */ /* 0x004fce0000410000 */
[----:B-1----:R-:W-:Y:S01]  /*1c00*/  HMMA.16816.F32 R60, R20, R48, R60 ;  /* 0x00000030143c723c */ /* 0x002fe2000000183c */
[----:B------:R1:W2:Y:S07]  /*1c10*/  MUFU.TANH R187, R0 ;  /* 0x0000000000bb7308 */ /* 0x0002ae0000002400 */
[----:B------:R-:W-:Y:S08]  /*1c20*/  HMMA.16816.F32 R72, R8, R46, R64 ;  /* 0x0000002e0848723c */ /* 0x000ff00000001840 */
[----:B------:R-:W-:Y:S01]  /*1c30*/  HMMA.16816.F32 R64, R32, R82, RZ ;  /* 0x000000522040723c */ /* 0x000fe200000018ff */
[----:B-1----:R-:W-:-:S04]  /*1c40*/  FMUL.FTZ R0, R76, c[0x0][0x320] ;  /* 0x0000c8004c007a20 */ /* 0x002fc80000410000 */
[----:B------:R1:W1:Y:S03]  /*1c50*/  MUFU.TANH R186, R0 ;  /* 0x0000000000ba7308 */ /* 0x0002660000002400 */
[----:B------:R-:W-:Y:S08]  /*1c60*/  HMMA.16816.F32 R44, R16, R48, R52 ;  /* 0x00000030102c723c */ /* 0x000ff00000001834 */
[----:B------:R-:W-:Y:S01]  /*1c70*/  HMMA.16816.F32 R52, R28, R86, R56 ;  /* 0x000000561c34723c */ /* 0x000fe20000001838 */
[----:B-1----:R-:W-:-:S07]  /*1c80*/  FMUL.FTZ R0, R77, c[0x0][0x320] ;  /* 0x0000c8004d007a20 */ /* 0x002fce0000410000 */
[----:B------:R-:W-:Y:S01]  /*1c90*/  HMMA.16816.F32 R64, R24, R86, R64 ;  /* 0x000000561840723c */ /* 0x000fe20000001840 */
[----:B------:R1:W1:Y:S07]  /*1ca0*/  MUFU.TANH R185, R0 ;  /* 0x0000000000b97308 */ /* 0x00026e0000002400 */
[----:B------:R-:W-:Y:S08]  /*1cb0*/  HMMA.16816.F32 R56, R32, R88, RZ ;  /* 0x000000582038723c */ /* 0x000ff000000018ff */
[----:B------:R-:W-:Y:S01]  /*1cc0*/  HMMA.16816.F32 R52, R20, R50, R52 ;  /* 0x000000321434723c */ /* 0x000fe20000001834 */
[----:B-1----:R-:W-:-:S04]  /*1cd0*/  FMUL.FTZ R0, R78, c[0x0][0x320] ;  /* 0x0000c8004e007a20 */ /* 0x002fc80000410000 */
[----:B------:R1:W1:Y:S03]  /*1ce0*/  MUFU.TANH R181, R0 ;  /* 0x0000000000b57308 */ /* 0x0002660000002400 */
[----:B------:R-:W-:Y:S01]  /*1cf0*/  HMMA.16816.F32 R64, R16, R50, R64 ;  /* 0x000000321040723c */ /* 0x000fe20000001840 */
[----:B------:R-:W-:Y:S01]  /*1d00*/  LDSM.16.M88.4 R48, [R228+0x1000] ;  /* 0x00100000e430783b */ /* 0x000fe20000000200 */
[----:B-1----:R-:W-:-:S06]  /*1d10*/  FMUL.FTZ R0, R79, c[0x0][0x320] ;  /* 0x0000c8004f007a20 */ /* 0x002fcc0000410000 */
[----:B-----5:R-:W-:Y:S01]  /*1d20*/  HMMA.16816.F32 R76, R8, R40, R44 ;  /* 0x00000028084c723c */ /* 0x020fe2000000182c */
[----:B------:R-:W1:Y:S01]  /*1d30*/  LDSM.16.M88.4 R44, [R229+0x4900] ;  /* 0x00490000e52c783b */ /* 0x000e620000000200 */
[----:B------:R5:W1:Y:S02]  /*1d40*/  MUFU.TANH R182, R0 ;  /* 0x0000000000b67308 */ /* 0x000a640000002400 */
[----:B-----5:R-:W-:-:S06]  /*1d50*/  FMUL.FTZ R0, R68, c[0x0][0x320] ;  /* 0x0000c80044007a20 */ /* 0x020fcc0000410000 */
[----:B------:R5:W1:Y:S02]  /*1d60*/  MUFU.TANH R184, R0 ;  /* 0x0000000000b87308 */ /* 0x000a640000002400 */
[----:B-----5:R-:W-:-:S06]  /*1d70*/  FMUL.FTZ R0, R69, c[0x0][0x320] ;  /* 0x0000c80045007a20 */ /* 0x020fcc0000410000 */
[----:B------:R5:W1:Y:S02]  /*1d80*/  MUFU.TANH R183, R0 ;  /* 0x0000000000b77308 */ /* 0x000a640000002400 */
[----:B-----5:R-:W-:-:S06]  /*1d90*/  FMUL.FTZ R0, R70, c[0x0][0x320] ;  /* 0x0000c80046007a20 */ /* 0x020fcc0000410000 */
[----:B------:R5:W1:Y:S02]  /*1da0*/  MUFU.TANH R180, R0 ;  /* 0x0000000000b47308 */ /* 0x000a640000002400 */
[----:B-----5:R-:W-:Y:S02]  /*1db0*/  FMUL.FTZ R0, R71, c[0x0][0x320] ;  /* 0x0000c80047007a20 */ /* 0x020fe40000410000 */
[----:B------:R-:W-:Y:S04]  /*1dc0*/  HMMA.16816.F32 R68, R12, R40, R60 ;  /* 0x000000280c44723c */ /* 0x000fe8000000183c */
[----:B------:R5:W1:Y:S04]  /*1dd0*/  MUFU.TANH R179, R0 ;  /* 0x0000000000b37308 */ /* 0x000a680000002400 */
[----:B------:R-:W-:Y:S01]  /*1de0*/  HMMA.16816.F32 R60, R36, R88, RZ ;  /* 0x00000058243c723c */ /* 0x000fe200000018ff */
[----:B-----5:R-:W-:-:S04]  /*1df0*/  FMUL.FTZ R0, R72, c[0x0][0x320] ;  /* 0x0000c80048007a20 */ /* 0x020fc80000410000 */
[----:B------:R5:W1:Y:S11]  /*1e00*/  MUFU.TANH R178, R0 ;  /* 0x0000000000b27308 */ /* 0x000a760000002400 */
[----:B------:R-:W-:Y:S08]  /*1e10*/  @!UPT UIADD3 URZ, URZ, URZ, URZ ;  /* 0x0000003f3f3ff290 */ /* 0x000ff0000fffe03f */
[----:B------:R-:W-:Y:S01]  /*1e20*/  HMMA.16816.F32 R60, R28, R96, R60 ;  /* 0x000000601c3c723c */ /* 0x000fe2000000183c */
[----:B-----5:R-:W-:-:S04]  /*1e30*/  FMUL.FTZ R0, R73, c[0x0][0x320] ;  /* 0x0000c80049007a20 */ /* 0x020fc80000410000 */
[----:B------:R5:W2:Y:S11]  /*1e40*/  MUFU.TANH R177, R0 ;  /* 0x0000000000b17308 */ /* 0x000ab60000002400 */
[----:B------:R-:W-:Y:S08]  /*1e50*/  @!UPT UIADD3 URZ, URZ, URZ, URZ ;  /* 0x0000003f3f3ff290 */ /* 0x000ff0000fffe03f */
[----:B-1----:R-:W-:Y:S01]  /*1e60*/  HMMA.16816.F32 R60, R20, R44, R60 ;  /* 0x0000002c143c723c */ /* 0x002fe2000000183c */
[----:B-----5:R-:W-:-:S04]  /*1e70*/  FMUL.FTZ R0, R74, c[0x0][0x320] ;  /* 0x0000c8004a007a20 */ /* 0x020fc80000410000 */
[----:B------:R1:W1:Y:S02]  /*1e80*/  MUFU.TANH R173, R0 ;  /* 0x0000000000ad7308 */ /* 0x0002640000002400 */
[----:B-1----:R-:W-:Y:S02]  /*1e90*/  FMUL.FTZ R0, R75, c[0x0][0x320] ;  /* 0x0000c8004b007a20 */ /* 0x002fe40000410000 */
[----:B------:R-:W-:Y:S04]  /*1ea0*/  HMMA.16816.F32 R72, R8, R42, R64 ;  /* 0x0000002a0848723c */ /* 0x000fe80000001840 */
[----:B------:R1:W1:Y:S04]  /*1eb0*/  MUFU.TANH R174, R0 ;  /* 0x0000000000ae7308 */ /* 0x0002680000002400 */
[----:B------:R-:W-:Y:S01]  /*1ec0*/  HMMA.16816.F32 R64, R32, R90, RZ ;  /* 0x0000005a2040723c */ /* 0x000fe200000018ff */
[----:B-1----:R-:W-:-:S04]  /*1ed0*/  FMUL.FTZ R0, R68, c[0x0][0x320] ;  /* 0x0000c80044007a20 */ /* 0x002fc80000410000 */
[----:B------:R1:W1:Y:S11]  /*1ee0*/  MUFU.TANH R176, R0 ;  /* 0x0000000000b07308 */ /* 0x0002760000002400 */
[----:B------:R-:W-:Y:S08]  /*1ef0*/  @!UPT UIADD3 URZ, URZ, URZ, URZ ;  /* 0x0000003f3f3ff290 */ /* 0x000ff0000fffe03f */
[----:B------:R-:W-:Y:S01]  /*1f00*/  HMMA.16816.F32 R64, R24, R98, R64 ;  /* 0x000000621840723c */ /* 0x000fe20000001840 */
[----:B-1----:R-:W-:-:S04]  /*1f10*/  FMUL.FTZ R0, R69, c[0x0][0x320] ;  /* 0x0000c80045007a20 */ /* 0x002fc80000410000 */
[----:B------:R1:W1:Y:S11]  /*1f20*/  MUFU.TANH R175, R0 ;  /* 0x0000000000af7308 */ /* 0x0002760000002400 */
[----:B------:R-:W-:Y:S08]  /*1f30*/  @!UPT UIADD3 URZ, URZ, URZ, URZ ;  /* 0x0000003f3f3ff290 */ /* 0x000ff0000fffe03f */
[----:B------:R-:W-:Y:S01]  /*1f40*/  HMMA.16816.F32 R64, R16, R46, R64 ;  /* 0x0000002e1040723c */ /* 0x000fe20000001840 */
[----:B-1----:R-:W-:-:S04]  /*1f50*/  FMUL.FTZ R0, R70, c[0x0][0x320] ;  /* 0x0000c80046007a20 */ /* 0x002fc80000410000 */
[----:B------:R1:W1:Y:S02]  /*1f60*/  MUFU.TANH R172, R0 ;  /* 0x0000000000ac7308 */ /* 0x0002640000002400 */
[----:B-1----:R-:W-:Y:S02]  /*1f70*/  FMUL.FTZ R0, R71, c[0x0][0x320] ;  /* 0x0000c80047007a20 */ /* 0x002fe40000410000 */
[----:B------:R-:W-:Y:S04]  /*1f80*/  HMMA.16816.F32 R68, R12, R42, R52 ;  /* 0x0000002a0c44723c */ /* 0x000fe80000001834 */
[----:B------:R1:W1:Y:S04]  /*1f90*/  MUFU.TANH R171, R0 ;  /* 0x0000000000ab7308 */ /* 0x0002680000002400 */
[----:B------:R-:W-:Y:S08]  /*1fa0*/  HMMA.16816.F32 R52, R24, R96, R56 ;  /* 0x000000601834723c */ /* 0x000ff00000001838 */
[----:B------:R-:W-:Y:S01]  /*1fb0*/  HMMA.16816.F32 R56, R36, R90, RZ ;  /* 0x0000005a2438723c */ /* 0x000fe200000018ff */
[----:B-1----:R-:W-:-:S04]  /*1fc0*/  FMUL.FTZ R0, R76, c[0x0][0x320] ;  /* 0x0000c8004c007a20 */ /* 0x002fc80000410000 */
[----:B------:R1:W1:Y:S11]  /*1fd0*/  MUFU.TANH R168, R0 ;  /* 0x0000000000a87308 */ /* 0x0002760000002400 */
[----:B------:R-:W-:Y:S01]  /*1fe0*/  HMMA.16816.F32 R40, R16, R44, R52 ;  /* 0x0000002c1028723c */ /* 0x000fe20000001834 */
[----:B-1----:R-:W-:-:S07]  /*1ff0*/  FMUL.FTZ R0, R77, c[0x0][0x320] ;  /* 0x0000c8004d007a20 */ /* 0x002fce0000410000 */
[----:B------:R-:W-:Y:S01]  /*2000*/  HMMA.16816.F32 R52, R28, R98, R56 ;  /* 0x000000621c34723c */ /* 0x000fe20000001838 */
[----:B------:R1:W1:Y:S07]  /*2010*/  MUFU.TANH R165, R0 ;  /* 0x0000000000a57308 */ /* 0x00026e0000002400 */
[----:B------:R-:W-:Y:S01]  /*2020*/  HMMA.16816.F32 R56, R32, R100, RZ ;  /* 0x000000642038723c */ /* 0x000fe200000018ff */
[----:B-1----:R-:W-:-:S04]  /*2030*/  FMUL.FTZ R0, R78, c[0x0][0x320] ;  /* 0x0000c8004e007a20 */ /* 0x002fc80000410000 */
[----:B------:R1:W1:Y:S02]  /*2040*/  MUFU.TANH R160, R0 ;  /* 0x0000000000a07308 */ /* 0x0002640000002400 */
[----:B-1----:R-:W-:Y:S02]  /*2050*/  FMUL.FTZ R0, R79, c[0x0][0x320] ;  /* 0x0000c8004f007a20 */ /* 0x002fe40000410000 */
[----:B------:R-:W-:Y:S04]  /*2060*/  HMMA.16816.F32 R76, R8, R48, R40 ;  /* 0x00000030084c723c */ /* 0x000fe80000001828 */
[----:B------:R1:W1:Y:S04]  /*2070*/  MUFU.TANH R161, R0 ;  /* 0x0000000000a17308 */ /* 0x0002680000002400 */
[----:B------:R-:W-:Y:S01]  /*2080*/  HMMA.16816.F32 R40, R20, R46, R52 ;  /* 0x0000002e1428723c */ /* 0x000fe20000001834 */
[----:B------:R-:W5:Y:S07]  /*2090*/  LDSM.16.M88.4 R52, [R229+0x5100] ;  /* 0x00510000e534783b */ /* 0x000f6e0000000200 */
[----:B------:R-:W-:Y:S01]  /*20a0*/  HMMA.16816.F32 R44, R24, R104, R56 ;  /* 0x00000068182c723c */ /* 0x000fe20000001838 */
[----:B-1----:R-:W-:-:S04]  /*20b0*/  FMUL.FTZ R0, R68, c[0x0][0x320] ;  /* 0x0000c80044007a20 */ /* 0x002fc80000410000 */
[----:B------:R1:W1:Y:S02]  /*20c0*/  MUFU.TANH R164, R0 ;  /* 0x0000000000a47308 */ /* 0x0002640000002400 */
[----:B-1----:R-:W-:-:S06]  /*20d0*/  FMUL.FTZ R0, R69, c[0x0][0x320] ;  /* 0x0000c80045007a20 */ /* 0x002fcc0000410000 */
[----:B------:R1:W1:Y:S11]  /*20e0*/  MUFU.TANH R163, R0 ;  /* 0x0000000000a37308 */ /* 0x0002760000002400 */
[----:B-----5:R-:W-:Y:S01]  /*20f0*/  HMMA.16816.F32 R44, R16, R52, R44 ;  /* 0x00000034102c723c */ /* 0x020fe2000000182c */
[----:B-1----:R-:W-:-:S04]  /*2100*/  FMUL.FTZ R0, R70, c[0x0][0x320] ;  /* 0x0000c80046007a20 */ /* 0x002fc80000410000 */
        /* <DEDUP_REMOVED lines=14> */
[----:B------:R1:W1:Y:S03]  /*21f0*/  MUFU.TANH R96, R0 ;  /* 0x0000000000607308 */ /* 0x0002660000002400 */
[----:B------:R-:W-:Y:S01]  /*2200*/  HMMA.16816.F32 R60, R32, R102, RZ ;  /* 0x00000066203c723c */ /* 0x000fe200000018ff */
[----:B-1----:R-:W-:-:S07]  /*2210*/  FMUL.FTZ R0, R75, c[0x0][0x320] ;  /* 0x0000c8004b007a20 */ /* 0x002fce0000410000 */
[----:B------:R-:W-:Y:S01]  /*2220*/  HMMA.16816.F32 R72, R8, R50, R64 ;  /* 0x000000320848723c */ /* 0x000fe20000001840 */
[----:B------:R1:W1:Y:S11]  /*2230*/  MUFU.TANH R97, R0 ;  /* 0x0000000000617308 */ /* 0x0002760000002400 */
[----:B------:R-:W-:Y:S04]  /*2240*/  @!UPT UIADD3 URZ, URZ, URZ, URZ ;  /* 0x0000003f3f3ff290 */ /* 0x000fe8000fffe03f */
[----:B------:R-:W-:Y:S08]  /*2250*/  HMMA.16816.F32 R64, R24, R106, R60 ;  /* 0x0000006a1840723c */ /* 0x000ff0000000183c */
[----:B------:R-:W-:Y:S01]  /*2260*/  HMMA.16816.F32 R60, R36, R108, RZ ;  /* 0x0000006c243c723c */ /* 0x000fe200000018ff */
[----:B-1----:R-:W-:-:S04]  /*2270*/  FMUL.FTZ R0, R68, c[0x0][0x320] ;  /* 0x0000c80044007a20 */ /* 0x002fc80000410000 */
[----:B------:R1:W1:Y:S11]  /*2280*/  MUFU.TANH R118, R0 ;  /* 0x0000000000767308 */ /* 0x0002760000002400 */
[----:B------:R-:W-:Y:S01]  /*2290*/  HMMA.16816.F32 R64, R16, R54, R64 ;  /* 0x000000361040723c */ /* 0x000fe20000001840 */
[----:B-1----:R-:W-:-:S07]  /*22a0*/  FMUL.FTZ R0, R69, c[0x0][0x320] ;  /* 0x0000c80045007a20 */ /* 0x002fce0000410000 */
[----:B------:R-:W-:Y:S01]  /*22b0*/  HMMA.16816.F32 R60, R28, R112, R60 ;  /* 0x000000701c3c723c */ /* 0x000fe2000000183c */
[----:B------:R1:W1:Y:S02]  /*22c0*/  MUFU.TANH R144, R0 ;  /* 0x0000000000907308 */ /* 0x0002640000002400 */
[----:B-1----:R-:W-:-:S06]  /*22d0*/  FMUL.FTZ R0, R70, c[0x0][0x320] ;  /* 0x0000c80046007a20 */ /* 0x002fcc0000410000 */
[----:B------:R1:W1:Y:S02]  /*22e0*/  MUFU.TANH R148, R0 ;  /* 0x0000000000947308 */ /* 0x0002640000002400 */
[----:B-1----:R-:W-:Y:S02]  /*22f0*/  FMUL.FTZ R0, R71, c[0x0][0x320] ;  /* 0x0000c80047007a20 */ /* 0x002fe40000410000 */
[----:B------:R-:W-:Y:S01]  /*2300*/  HMMA.16816.F32 R68, R12, R50, R40 ;  /* 0x000000320c44723c */ /* 0x000fe20000001828 */
[----:B------:R-:W1:Y:S03]  /*2310*/  LDSM.16.M88.4 R40, [R228+0x1800] ;  /* 0x00180000e428783b */ /* 0x000e660000000200 */
[----:B------:R5:W1:Y:S04]  /*2320*/  MUFU.TANH R149, R0 ;  /* 0x0000000000957308 */ /* 0x000a680000002400 */
[----:B------:R-:W-:Y:S01]  /*2330*/  HMMA.16816.F32 R48, R36, R102, RZ ;  /* 0x000000662430723c */ /* 0x000fe200000018ff */
[----:B-----5:R-:W-:-:S04]  /*2340*/  FMUL.FTZ R0, R76, c[0x0][0x320] ;  /* 0x0000c8004c007a20 */ /* 0x020fc80000410000 */
[----:B------:R5:W1:Y:S11]  /*2350*/  MUFU.TANH R136, R0 ;  /* 0x0000000000887308 */ /* 0x000a760000002400 */
[----:B------:R-:W-:Y:S08]  /*2360*/  @!UPT UIADD3 URZ, URZ, URZ, URZ ;  /* 0x0000003f3f3ff290 */ /* 0x000ff0000fffe03f */
[----:B------:R-:W-:Y:S01]  /*2370*/  HMMA.16816.F32 R48, R28, R106, R48 ;  /* 0x0000006a1c30723c */ /* 0x000fe20000001830 */
[----:B-----5:R-:W-:-:S04]  /*2380*/  FMUL.FTZ R0, R77, c[0x0][0x320] ;  /* 0x0000c8004d007a20 */ /* 0x020fc80000410000 */
[----:B------:R5:W1:Y:S11]  /*2390*/  MUFU.TANH R137, R0 ;  /* 0x0000000000897308 */ /* 0x000a760000002400 */
[----:B------:R-:W-:Y:S08]  /*23a0*/  @!UPT UIADD3 URZ, URZ, URZ, URZ ;  /* 0x0000003f3f3ff290 */ /* 0x000ff0000fffe03f */
[----:B------:R-:W-:Y:S01]  /*23b0*/  HMMA.16816.F32 R48, R20, R54, R48 ;  /* 0x000000361430723c */ /* 0x000fe20000001830 */
[----:B-----5:R-:W-:-:S04]  /*23c0*/  FMUL.FTZ R0, R78, c[0x0][0x320] ;  /* 0x0000c8004e007a20 */ /* 0x020fc80000410000 */
[----:B------:R5:W1:Y:S02]  /*23d0*/  MUFU.TANH R140, R0 ;  /* 0x00000000008c7308 */ /* 0x000a640000002400 */
[----:B-----5:R-:W-:Y:S02]  /*23e0*/  FMUL.FTZ R0, R79, c[0x0][0x320] ;  /* 0x0000c8004f007a20 */ /* 0x020fe40000410000 */
[----:B-1----:R-:W-:Y:S01]  /*23f0*/  HMMA.16816.F32 R76, R8, R40, R44 ;  /* 0x00000028084c723c */ /* 0x002fe2000000182c */
[----:B------:R-:W1:Y:S03]  /*2400*/  LDSM.16.M88.4 R44, [R229+0x5900] ;  /* 0x00590000e52c783b */ /* 0x000e660000000200 */
[----:B------:R5:W1:Y:S02]  /*2410*/  MUFU.TANH R141, R0 ;  /* 0x00000000008d7308 */ /* 0x000a640000002400 */
[----:B-----5:R-:W-:-:S06]  /*2420*/  FMUL.FTZ R0, R68, c[0x0][0x320] ;  /* 0x0000c80044007a20 */ /* 0x020fcc0000410000 */
[----:B------:R5:W1:Y:S02]  /*2430*/  MUFU.TANH R145, R0 ;  /* 0x0000000000917308 */ /* 0x000a640000002400 */
[----:B-----5:R-:W-:Y:S01]  /*2440*/  FMUL.FTZ R0, R69, c[0x0][0x320] ;  /* 0x0000c80045007a20 */ /* 0x020fe20000410000 */
[----:B-1----:R-:W-:Y:S05]  /*2450*/  HMMA.16816.F32 R60, R20, R44, R60 ;  /* 0x0000002c143c723c */ /* 0x002fea000000183c */
[----:B------:R1:W1:Y:S02]  /*2460*/  MUFU.TANH R146, R0 ;  /* 0x0000000000927308 */ /* 0x0002640000002400 */
[----:B-1----:R-:W-:-:S06]  /*2470*/  FMUL.FTZ R0, R70, c[0x0][0x320] ;  /* 0x0000c80046007a20 */ /* 0x002fcc0000410000 */
        /* <DEDUP_REMOVED lines=9> */
[----:B-1----:R-:W-:-:S07]  /*2510*/  FMUL.FTZ R0, R73, c[0x0][0x320] ;  /* 0x0000c80049007a20 */ /* 0x002fce0000410000 */
[----:B------:R-:W-:Y:S01]  /*2520*/  HMMA.16816.F32 R56, R36, R110, RZ ;  /* 0x0000006e2438723c */ /* 0x000fe200000018ff */
        /* <DEDUP_REMOVED lines=18> */
[----:B------:R-:W-:Y:S01]  /*2650*/  HMMA.16816.F32 R68, R12, R42, R48 ;  /* 0x0000002a0c44723c */ /* 0x000fe20000001830 */
[----:B------:R-:W1:Y:S03]  /*2660*/  LDSM.16.M88.4 R48, [R228+0x2000] ;  /* 0x00200000e430783b */ /* 0x000e660000000200 */
[----:B------:R5:W1:Y:S04]  /*2670*/  MUFU.TANH R167, R0 ;  /* 0x0000000000a77308 */ /* 0x000a680000002400 */
[----:B------:R-:W-:Y:S08]  /*2680*/  HMMA.16816.F32 R40, R16, R44, R52 ;  /* 0x0000002c1028723c */ /* 0x000ff00000001834 */
[----:B------:R-:W-:Y:S01]  /*2690*/  HMMA.16816.F32 R52, R28, R114, R56 ;  /* 0x000000721c34723c */ /* 0x000fe20000001838 */
[----:B-----5:R-:W-:-:S04]  /*26a0*/  FMUL.FTZ R0, R76, c[0x0][0x320] ;  /* 0x0000c8004c007a20 */ /* 0x020fc80000410000 */
[----:B------:R5:W1:Y:S03]  /*26b0*/  MUFU.TANH R154, R0 ;  /* 0x00000000009a7308 */ /* 0x000a660000002400 */
[----:B------:R-:W-:Y:S01]  /*26c0*/  HMMA.16816.F32 R56, R32, R120, RZ ;  /* 0x000000782038723c */ /* 0x000fe200000018ff */
[----:B-----5:R-:W-:-:S04]  /*26d0*/  FMUL.FTZ R0, R77, c[0x0][0x320] ;  /* 0x0000c8004d007a20 */ /* 0x020fc80000410000 */
[----:B------:R5:W1:Y:S02]  /*26e0*/  MUFU.TANH R155, R0 ;  /* 0x00000000009b7308 */ /* 0x000a640000002400 */
[----:B-----5:R-:W-:-:S06]  /*26f0*/  FMUL.FTZ R0, R78, c[0x0][0x320] ;  /* 0x0000c8004e007a20 */ /* 0x020fcc0000410000 */
[----:B------:R5:W1:Y:S02]  /*2700*/  MUFU.TANH R158, R0 ;  /* 0x00000000009e7308 */ /* 0x000a640000002400 */
[----:B-----5:R-:W-:Y:S02]  /*2710*/  FMUL.FTZ R0, R79, c[0x0][0x320] ;  /* 0x0000c8004f007a20 */ /* 0x020fe40000410000 */
[----:B-1----:R-:W-:Y:S04]  /*2720*/  HMMA.16816.F32 R76, R8, R48, R40 ;  /* 0x00000030084c723c */ /* 0x002fe80000001828 */
        /* <DEDUP_REMOVED lines=33> */
[----:B------:R1:W1:Y:S02]  /*2940*/  MUFU.TANH R107, R0 ;  /* 0x00000000006b7308 */ /* 0x0002640000002400 */
[----:B-1----:R-:W-:Y:S11]  /*2950*/  FMUL.FTZ R0, R69, c[0x0][0x320] ;  /* 0x0000c80045007a20 */ /* 0x002ff60000410000 */
[----:B------:R-:W-:Y:S06]  /*2960*/  @!UPT UIADD3 URZ, URZ, URZ, URZ ;  /* 0x0000003f3f3ff290 */ /* 0x000fec000fffe03f */
        /* <DEDUP_REMOVED lines=8> */
[C---:B------:R-:W-:Y:S08]  /*29f0*/  HMMA.16816.F32 R48, R36.reuse, R122, RZ ;  /* 0x0000007a2430723c */ /* 0x040ff000000018ff */
[----:B------:R-:W-:Y:S01]  /*2a00*/  HMMA.16816.F32 R36, R36, R130, RZ ;  /* 0x000000822424723c */ /* 0x000fe200000018ff */
[----:B-----5:R-:W-:-:S04]  /*2a10*/  FMUL.FTZ R0, R76, c[0x0][0x320] ;  /* 0x0000c8004c007a20 */ /* 0x020fc80000410000 */
[----:B------:R5:W1:Y:S11]  /*2a20*/  MUFU.TANH R102, R0 ;  /* 0x0000000000667308 */ /* 0x000a760000002400 */
[----:B------:R-:W-:Y:S01]  /*2a30*/  HMMA.16816.F32 R48, R28, R126, R48 ;  /* 0x0000007e1c30723c */ /* 0x000fe20000001830 */
[----:B-----5:R-:W-:-:S07]  /*2a40*/  FMUL.FTZ R0, R77, c[0x0][0x320] ;  /* 0x0000c8004d007a20 */ /* 0x020fce0000410000 */
[----:B------:R-:W-:Y:S01]  /*2a50*/  HMMA.16816.F32 R28, R28, R134, R36 ;  /* 0x000000861c1c723c */ /* 0x000fe20000001824 */
[----:B------:R5:W1:Y:S11]  /*2a60*/  MUFU.TANH R101, R0 ;  /* 0x0000000000657308 */ /* 0x000a760000002400 */
[----:B------:R-:W-:Y:S04]  /*2a70*/  @!UPT UIADD3 URZ, URZ, URZ, URZ ;  /* 0x0000003f3f3ff290 */ /* 0x000fe8000fffe03f */
[----:B------:R-:W-:Y:S01]  /*2a80*/  HMMA.16816.F32 R48, R20, R54, R48 ;  /* 0x000000361430723c */ /* 0x000fe20000001830 */
[----:B-----5:R-:W-:-:S04]  /*2a90*/  FMUL.FTZ R0, R78, c[0x0][0x320] ;  /* 0x0000c8004e007a20 */ /* 0x020fc80000410000 */
[----:B------:R5:W1:Y:S03]  /*2aa0*/  MUFU.TANH R100, R0 ;  /* 0x0000000000647308 */ /* 0x000a660000002400 */
[----:B------:R-:W-:Y:S01]  /*2ab0*/  HMMA.16816.F32 R52, R16, R54, R64 ;  /* 0x000000361034723c */ /* 0x000fe20000001840 */
[----:B-----5:R-:W-:-:S07]  /*2ac0*/  FMUL.FTZ R0, R79, c[0x0][0x320] ;  /* 0x0000c8004f007a20 */ /* 0x020fce0000410000 */
[C---:B-1----:R-:W-:Y:S01]  /*2ad0*/  HMMA.16816.F32 R76, R8.reuse, R40, R44 ;  /* 0x00000028084c723c */ /* 0x042fe2000000182c */
[----:B------:R-:W1:Y:S01]  /*2ae0*/  LDSM.16.M88.4 R44, [R229+0x6900] ;  /* 0x00690000e52c783b */ /* 0x000e620000000200 */
[----:B------:R5:W1:Y:S11]  /*2af0*/  MUFU.TANH R91, R0 ;  /* 0x00000000005b7308 */ /* 0x000a760000002400 */
[----:B------:R-:W-:Y:S03]  /*2b00*/  @!UPT UIADD3 URZ, URZ, URZ, URZ ;  /* 0x0000003f3f3ff290 */ /* 0x000fe6000fffe03f */
[----:B------:R-:W-:Y:S08]  /*2b10*/  HMMA.16816.F32 R64, R8, R42, R52 ;  /* 0x0000002a0840723c */ /* 0x000ff00000001834 */
[----:B------:R-:W-:Y:S01]  /*2b20*/  HMMA.16816.F32 R52, R32, R130, RZ ;  /* 0x000000822034723c */ /* 0x000fe200000018ff */
[----:B-----5:R-:W-:-:S04]  /*2b30*/  FMUL.FTZ R0, R68, c[0x0][0x320] ;  /* 0x0000c80044007a20 */ /* 0x020fc80000410000 */
[----:B------:R5:W1:Y:S01]  /*2b40*/  MUFU.TANH R90, R0 ;  /* 0x00000000005a7308 */ /* 0x000a620000002400 */
[----:B------:R-:W-:Y:S02]  /*2b50*/  FMUL.FTZ R77, R77, c[0x0][0x320] ;  /* 0x0000c8004d4d7a20 */ /* 0x000fe40000410000 */
[----:B------:R-:W-:Y:S02]  /*2b60*/  FMUL.FTZ R78, R78, c[0x0][0x320] ;  /* 0x0000c8004e4e7a20 */ /* 0x000fe40000410000 */
[----:B------:R-:W-:-:S03]  /*2b70*/  FMUL.FTZ R79, R79, c[0x0][0x320] ;  /* 0x0000c8004f4f7a20 */ /* 0x000fc60000410000 */
[----:B------:R-:W1:Y:S03]  /*2b80*/  MUFU.TANH R77, R77 ;  /* 0x0000004d004d7308 */ /* 0x000e660000002400 */
[----:B------:R-:W-:Y:S02]  /*2b90*/  FMUL.FTZ R64, R64, c[0x0][0x320] ;  /* 0x0000c80040407a20 */ /* 0x000fe40000410000 */
[----:B------:R-:W-:Y:S02]  /*2ba0*/  FMUL.FTZ R65, R65, c[0x0][0x320] ;  /* 0x0000c80041417a20 */ /* 0x000fe40000410000 */
[----:B------:R-:W-:Y:S02]  /*2bb0*/  FMUL.FTZ R66, R66, c[0x0][0x320] ;  /* 0x0000c80042427a20 */ /* 0x000fe40000410000 */
[----:B-----5:R-:W-:Y:S01]  /*2bc0*/  FMUL.FTZ R0, R69, c[0x0][0x320] ;  /* 0x0000c80045007a20 */ /* 0x020fe20000410000 */
[----:B------:R-:W1:Y:S01]  /*2bd0*/  MUFU.TANH R78, R78 ;  /* 0x0000004e004e7308 */ /* 0x000e620000002400 */
[----:B------:R-:W-:Y:S01]  /*2be0*/  HMMA.16816.F32 R36, R24, R134, R52 ;  /* 0x000000861824723c */ /* 0x000fe20000001834 */
[----:B------:R-:W-:-:S06]  /*2bf0*/  FMUL.FTZ R67, R67, c[0x0][0x320] ;  /* 0x0000c80043437a20 */ /* 0x000fcc0000410000 */
[----:B------:R5:W1:Y:S08]  /*2c00*/  MUFU.TANH R89, R0 ;  /* 0x0000000000597308 */ /* 0x000a700000002400 */
[----:B------:R-:W1:Y:S01]  /*2c10*/  MUFU.TANH R79, R79 ;  /* 0x0000004f004f7308 */ /* 0x000e620000002400 */
[----:B-----5:R-:W-:-:S07]  /*2c20*/  FMUL.FTZ R0, R70, c[0x0][0x320] ;  /* 0x0000c80046007a20 */ /* 0x020fce0000410000 */
[----:B------:R-:W1:Y:S08]  /*2c30*/  MUFU.TANH R64, R64 ;  /* 0x0000004000407308 */ /* 0x000e700000002400 */
[----:B------:R5:W1:Y:S08]  /*2c40*/  MUFU.TANH R88, R0 ;  /* 0x0000000000587308 */ /* 0x000a700000002400 */
[----:B------:R-:W1:Y:S01]  /*2c50*/  MUFU.TANH R65, R65 ;  /* 0x0000004100417308 */ /* 0x000e620000002400 */
[----:B-----5:R-:W-:-:S07]  /*2c60*/  FMUL.FTZ R0, R71, c[0x0][0x320] ;  /* 0x0000c80047007a20 */ /* 0x020fce0000410000 */
[----:B------:R-:W1:Y:S01]  /*2c70*/  MUFU.TANH R66, R66 ;  /* 0x0000004200427308 */ /* 0x000e620000002400 */
[----:B------:R-:W-:Y:S07]  /*2c80*/  HMMA.16816.F32 R68, R12, R40, R56 ;  /* 0x000000280c44723c */ /* 0x000fee0000001838 */
[----:B------:R5:W1:Y:S01]  /*2c90*/  MUFU.TANH R87, R0 ;  /* 0x0000000000577308 */ /* 0x000a620000002400 */
[----:B------:R-:W-:Y:S07]  /*2ca0*/  HMMA.16816.F32 R56, R32, R128, RZ ;  /* 0x000000802038723c */ /* 0x000fee00000018ff */
[----:B------:R-:W1:Y:S01]  /*2cb0*/  MUFU.TANH R67, R67 ;  /* 0x0000004300437308 */ /* 0x000e620000002400 */
[----:B-----5:R-:W-:-:S07]  /*2cc0*/  FMUL.FTZ R0, R72, c[0x0][0x320] ;  /* 0x0000c80048007a20 */ /* 0x020fce0000410000 */
[----:B------:R5:W1:Y:S09]  /*2cd0*/  MUFU.TANH R86, R0 ;  /* 0x0000000000567308 */ /* 0x000a720000002400 */
[----:B------:R-:W-:Y:S01]  /*2ce0*/  HMMA.16816.F32 R56, R24, R132, R56 ;  /* 0x000000841838723c */ /* 0x000fe20000001838 */
[----:B-----5:R-:W-:-:S04]  /*2cf0*/  FMUL.FTZ R0, R73, c[0x0][0x320] ;  /* 0x0000c80049007a20 */ /* 0x020fc80000410000 */
[----:B------:R5:W2:Y:S11]  /*2d00*/  MUFU.TANH R85, R0 ;  /* 0x0000000000557308 */ /* 0x000ab60000002400 */
[----:B------:R-:W-:Y:S08]  /*2d10*/  @!UPT UIADD3 URZ, URZ, URZ, URZ ;  /* 0x0000003f3f3ff290 */ /* 0x000ff0000fffe03f */
[----:B-1----:R-:W-:Y:S01]  /*2d20*/  HMMA.16816.F32 R32, R16, R44, R56 ;  /* 0x0000002c1020723c */ /* 0x002fe20000001838 */
[----:B-----5:R-:W-:-:S07]  /*2d30*/  FMUL.FTZ R0, R74, c[0x0][0x320] ;  /* 0x0000c8004a007a20 */ /* 0x020fce0000410000 */
[----:B------:R-:W-:Y:S01]  /*2d40*/  HMMA.16816.F32 R16, R16, R46, R36 ;  /* 0x0000002e1010723c */ /* 0x000fe20000001824 */
[----:B------:R1:W1:Y:S02]  /*2d50*/  MUFU.TANH R84, R0 ;  /* 0x0000000000547308 */ /* 0x0002640000002400 */
[----:B-1----:R-:W-:-:S06]  /*2d60*/  FMUL.FTZ R0, R75, c[0x0][0x320] ;  /* 0x0000c8004b007a20 */ /* 0x002fcc0000410000 */
[----:B------:R1:W1:Y:S02]  /*2d70*/  MUFU.TANH R83, R0 ;  /* 0x0000000000537308 */ /* 0x0002640000002400 */
[----:B-1----:R-:W-:-:S06]  /*2d80*/  FMUL.FTZ R0, R68, c[0x0][0x320] ;  /* 0x0000c80044007a20 */ /* 0x002fcc0000410000 */
[----:B------:R1:W1:Y:S02]  /*2d90*/  MUFU.TANH R82, R0 ;  /* 0x0000000000527308 */ /* 0x0002640000002400 */
[----:B-1----:R-:W-:-:S06]  /*2da0*/  FMUL.FTZ R0, R69, c[0x0][0x320] ;  /* 0x0000c80045007a20 */ /* 0x002fcc0000410000 */
[----:B------:R1:W1:Y:S02]  /*2db0*/  MUFU.TANH R81, R0 ;  /* 0x0000000000517308 */ /* 0x0002640000002400 */
[----:B-1----:R-:W-:-:S06]  /*2dc0*/  FMUL.FTZ R0, R70, c[0x0][0x320] ;  /* 0x0000c80046007a20 */ /* 0x002fcc0000410000 */
[----:B------:R1:W1:Y:S02]  /*2dd0*/  MUFU.TANH R73, R0 ;  /* 0x0000000000497308 */ /* 0x0002640000002400 */
[----:B-1----:R-:W-:Y:S02]  /*2de0*/  FMUL.FTZ R0, R71, c[0x0][0x320] ;  /* 0x0000c80047007a20 */ /* 0x002fe40000410000 */
[----:B------:R-:W-:Y:S01]  /*2df0*/  HMMA.16816.F32 R68, R12, R42, R48 ;  /* 0x0000002a0c44723c */ /* 0x000fe20000001830 */
[----:B------:R-:W1:Y:S03]  /*2e00*/  LDSM.16.M88.4 R48, [R228+0x3000] ;  /* 0x00300000e430783b */ /* 0x000e660000000200 */
[----:B------:R5:W1:Y:S01]  /*2e10*/  MUFU.TANH R80, R0 ;  /* 0x0000000000507308 */ /* 0x000a620000002400 */
[----:B------:R-:W-:-:S04]  /*2e20*/  DEPBAR.LE SB0, 0x0 ;  /* 0x000080000000791a */ /* 0x000fc80000000000 */
[C---:B------:R-:W-:Y:S08]  /*2e30*/  HMMA.16816.F32 R40, R20.reuse, R44, R60 ;  /* 0x0000002c1428723c */ /* 0x040ff0000000183c */
[----:B------:R-:W-:Y:S01]  /*2e40*/  HMMA.16816.F32 R20, R20, R46, R28 ;  /* 0x0000002e1414723c */ /* 0x000fe2000000181c */
[----:B-----5:R-:W-:-:S04]  /*2e50*/  FMUL.FTZ R0, R76, c[0x0][0x320] ;  /* 0x0000c8004c007a20 */ /* 0x020fc80000410000 */
[----:B------:R5:W1:Y:S02]  /*2e60*/  MUFU.TANH R72, R0 ;  /* 0x0000000000487308 */ /* 0x000a640000002400 */
[----:B------:R-:W-:Y:S02]  /*2e70*/  FMUL.FTZ R68, R68, c[0x0][0x320] ;  /* 0x0000c80044447a20 */ /* 0x000fe40000410000 */
[----:B------:R-:W-:Y:S02]  /*2e80*/  FMUL.FTZ R69, R69, c[0x0][0x320] ;  /* 0x0000c80045457a20 */ /* 0x000fe40000410000 */
[----:B------:R-:W-:Y:S02]  /*2e90*/  FMUL.FTZ R70, R70, c[0x0][0x320] ;  /* 0x0000c80046467a20 */ /* 0x000fe40000410000 */
[----:B------:R-:W-:Y:S01]  /*2ea0*/  FMUL.FTZ R71, R71, c[0x0][0x320] ;  /* 0x0000c80047477a20 */ /* 0x000fe20000410000 */
[----:B------:R2:W2:Y:S01]  /*2eb0*/  MUFU.TANH R62, R68 ;  /* 0x00000044003e7308 */ /* 0x0004a20000002400 */
[----:B-----5:R-:W-:-:S07]  /*2ec0*/  IADD3 R0, R95, R94, RZ ;  /* 0x0000005e5f007210 */ /* 0x020fce0007ffe0ff */
[----:B------:R2:W2:Y:S01]  /*2ed0*/  MUFU.TANH R61, R69 ;  /* 0x00000045003d7308 */ /* 0x0004a20000002400 */
[-C--:B-1----:R-:W-:Y:S07]  /*2ee0*/  HMMA.16816.F32 R40, R12, R48.reuse, R40 ;  /* 0x000000300c28723c */ /* 0x082fee0000001828 */
[----:B------:R1:W1:Y:S01]  /*2ef0*/  MUFU.TANH R60, R70 ;  /* 0x00000046003c7308 */ /* 0x0002620000002400 */
[----:B------:R-:W-:Y:S07]  /*2f00*/  HMMA.16816.F32 R24, R8, R48, R32 ;  /* 0x000000300818723c */ /* 0x000fee0000001820 */
[----:B------:R1:W1:Y:S01]  /*2f10*/  MUFU.TANH R56, R71 ;  /* 0x0000004700387308 */ /* 0x0002620000002400 */
[-C--:B------:R-:W-:Y:S08]  /*2f20*/  HMMA.16816.F32 R12, R12, R50.reuse, R20 ;  /* 0x000000320c0c723c */ /* 0x080ff00000001814 */
[----:B------:R-:W-:Y:S01]  /*2f30*/  HMMA.16816.F32 R8, R8, R50, R16 ;  /* 0x000000320808723c */ /* 0x000fe20000001810 */
[----:B------:R-:W-:-:S02]  /*2f40*/  FMUL.FTZ R43, R43, c[0x0][0x320] ;  /* 0x0000c8002b2b7a20 */ /* 0x000fc40000410000 */
[----:B------:R-:W-:Y:S02]  /*2f50*/  FMUL.FTZ R42, R42, c[0x0][0x320] ;  /* 0x0000c8002a2a7a20 */ /* 0x000fe40000410000 */
[----:B------:R-:W-:Y:S01]  /*2f60*/  FMUL.FTZ R40, R40, c[0x0][0x320] ;  /* 0x0000c80028287a20 */ /* 0x000fe20000410000 */
[----:B------:R1:W1:Y:S01]  /*2f70*/  MUFU.TANH R48, R43 ;  /* 0x0000002b00307308 */ /* 0x0002620000002400 */
[----:B------:R-:W-:Y:S02]  /*2f80*/  FMUL.FTZ R41, R41, c[0x0][0x320] ;  /* 0x0000c80029297a20 */ /* 0x000fe40000410000 */
[----:B------:R-:W-:Y:S02]  /*2f90*/  FMUL.FTZ R24, R24, c[0x0][0x320] ;  /* 0x0000c80018187a20 */ /* 0x000fe40000410000 */
[----:B------:R-:W-:Y:S02]  /*2fa0*/  FMUL.FTZ R25, R25, c[0x0][0x320] ;  /* 0x0000c80019197a20 */ /* 0x000fe40000410000 */
[----:B------:R-:W-:Y:S01]  /*2fb0*/  FMUL.FTZ R26, R26, c[0x0][0x320] ;  /* 0x0000c8001a1a7a20 */ /* 0x000fe20000410000 */
[----:B------:R1:W1:Y:S01]  /*2fc0*/  MUFU.TANH R36, R24 ;  /* 0x0000001800247308 */ /* 0x0002620000002400 */
[----:B------:R-:W-:-:S02]  /*2fd0*/  FMUL.FTZ R27, R27, c[0x0][0x320] ;  /* 0x0000c8001b1b7a20 */ /* 0x000fc40000410000 */
[----:B------:R-:W-:Y:S02]  /*2fe0*/  FMUL.FTZ R12, R12, c[0x0][0x320] ;  /* 0x0000c8000c0c7a20 */ /* 0x000fe40000410000 */
[----:B------:R-:W-:Y:S02]  /*2ff0*/  FMUL.FTZ R13, R13, c[0x0][0x320] ;  /* 0x0000c8000d0d7a20 */ /* 0x000fe40000410000 */
[----:B------:R-:W-:Y:S01]  /*3000*/  FMUL.FTZ R14, R14, c[0x0][0x320] ;  /* 0x0000c8000e0e7a20 */ /* 0x000fe20000410000 */
[----:B------:R1:W1:Y:S01]  /*3010*/  MUFU.TANH R37, R25 ;  /* 0x0000001900257308 */ /* 0x0002620000002400 */
[----:B------:R-:W-:Y:S02]  /*3020*/  FMUL.FTZ R15, R15, c[0x0][0x320] ;  /* 0x0000c8000f0f7a20 */ /* 0x000fe40000410000 */
[----:B------:R-:W-:Y:S02]  /*3030*/  FMUL.FTZ R8, R8, c[0x0][0x320] ;  /* 0x0000c80008087a20 */ /* 0x000fe40000410000 */
[----:B------:R-:W-:-:S02]  /*3040*/  FMUL.FTZ R9, R9, c[0x0][0x320] ;  /* 0x0000c80009097a20 */ /* 0x000fc40000410000 */
[----:B------:R-:W-:Y:S01]  /*3050*/  FMUL.FTZ R10, R10, c[0x0][0x320] ;  /* 0x0000c8000a0a7a20 */ /* 0x000fe20000410000 */
[----:B------:R1:W1:Y:S01]  /*3060*/  MUFU.TANH R43, R27 ;  /* 0x0000001b002b7308 */ /* 0x0002620000002400 */
[----:B------:R-:W-:-:S07]  /*3070*/  FMUL.FTZ R11, R11, c[0x0][0x320] ;  /* 0x0000c8000b0b7a20 */ /* 0x000fce0000410000 */
[----:B------:R1:W1:Y:S08]  /*3080*/  MUFU.TANH R44, R40 ;  /* 0x00000028002c7308 */ /* 0x0002700000002400 */
[----:B------:R1:W1:Y:S08]  /*3090*/  MUFU.TANH R45, R41 ;  /* 0x00000029002d7308 */ /* 0x0002700000002400 */
[----:B------:R-:W1:Y:S08]  /*30a0*/  MUFU.TANH R42, R42 ;  /* 0x0000002a002a7308 */ /* 0x000e700000002400 */
[----:B------:R-:W1:Y:S08]  /*30b0*/  MUFU.TANH R26, R26 ;  /* 0x0000001a001a7308 */ /* 0x000e700000002400 */
[----:B------:R1:W1:Y:S08]  /*30c0*/  MUFU.TANH R25, R12 ;  /* 0x0000000c00197308 */ /* 0x0002700000002400 */
[----:B------:R1:W1:Y:S08]  /*30d0*/  MUFU.TANH R27, R13 ;  /* 0x0000000d001b7308 */ /* 0x0002700000002400 */
[----:B------:R1:W1:Y:S08]  /*30e0*/  MUFU.TANH R46, R14 ;  /* 0x0000000e002e7308 */ /* 0x0002700000002400 */
[----:B------:R1:W1:Y:S08]  /*30f0*/  MUFU.TANH R47, R15 ;  /* 0x0000000f002f7308 */ /* 0x0002700000002400 */
[----:B------:R1:W1:Y:S08]  /*3100*/  MUFU.TANH R23, R8 ;  /* 0x0000000800177308 */ /* 0x0002700000002400 */
[----:B------:R1:W1:Y:S08]  /*3110*/  MUFU.TANH R24, R9 ;  /* 0x0000000900187308 */ /* 0x0002700000002400 */
[----:B------:R1:W1:Y:S08]  /*3120*/  MUFU.TANH R39, R10 ;  /* 0x0000000a00277308 */ /* 0x0002700000002400 */
[----:B------:R1:W1:Y:S01]  /*3130*/  MUFU.TANH R38, R11 ;  /* 0x0000000b00267308 */ /* 0x0002620000002400 */
[----:B------:R-:W-:Y:S06]  /*3140*/  BAR.SYNC.DEFER_BLOCKING 0x0 ;  /* 0x0000000000007b1d */ /* 0x000fec0000010000 */
[----:B------:R-:W-:Y:S05]  /*3150*/  @!P2 BRA `(.L_x_1) ;  /* 0x000004200000a947 */ /* 0x000fea0003800000 */
[----:B--234-:R-:W-:Y:S02]  /*3160*/  IMAD.U32 R2, RZ, RZ, UR11 ;  /* 0x0000000bff027e24 */ /* 0x01cfe4000f8e00ff */
[----:B------:R-:W-:-:S03]  /*3170*/  IMAD.MOV.U32 R248, RZ, RZ, RZ ;  /* 0x000000fffff87224 */ /* 0x000fc600078e00ff */
[----:B------:R-:W-:-:S04]  /*3180*/  IADD3 R2, R193, UR8, R2 ;  /* 0x00000008c1027c10 */ /* 0x000fc8000fffe002 */
[----:B------:R-:W-:-:S05]  /*3190*/  IADD3 R5, R2, -0x70, RZ ;  /* 0xffffff9002057810 */ /* 0x000fca0007ffe0ff */
[----:B------:R-:W-:-:S04]  /*31a0*/  @P0 IMAD.HI.U32 R6, R5, c[0x0][0x2bc], RZ ;  /* 0x0000af0005060a27 */ /* 0x000fc800078e00ff */
[----:B------:R-:W-:Y:S01]  /*31b0*/  IMAD.MOV.U32 R2, RZ, RZ, R5 ;  /* 0x000000ffff027224 */ /* 0x000fe200078e0005 */
[----:B------:R-:W-:-:S04]  /*31c0*/  @P0 SHF.R.U32.HI R2, RZ, c[0x0][0x2c0], R6 ;  /* 0x0000b000ff020a19 */ /* 0x000fc80000011606 */
[----:B------:R-:W-:-:S04]  /*31d0*/  @!P1 IADD3 R7, P4, R2, UR16, RZ ;  /* 0x0000001002079c10 */ /* 0x000fc8000ff9e0ff */
[----:B-1----:R-:W-:Y:S02]  /*31e0*/  @!P1 LEA.HI.X.SX32 R8, R2, UR14, 0x1, P4 ;  /* 0x0000000e02089c11 */ /* 0x002fe4000a0f0eff */
[----:B------:R-:W-:-:S04]  /*31f0*/  @!P1 LEA R6, P4, R7, c[0x0][0x2a0], 0x2 ;  /* 0x0000a80007069a11 */ /* 0x000fc800078810ff */
[----:B------:R-:W-:-:S05]  /*3200*/  @!P1 LEA.HI.X R7, R7, c[0x0][0x2a4], R8, 0x2, P4 ;  /* 0x0000a90007079a11 */ /* 0x000fca00020f1408 */
[----:B------:R1:W2:Y:S01]  /*3210*/  @!P1 LDG.E R248, [R6.64] ;  /* 0x0000000c06f89981 */ /* 0x0002a2000c1e1900 */
[----:B------:R-:W-:-:S04]  /*3220*/  IMAD.MOV R2, RZ, RZ, -R2 ;  /* 0x000000ffff027224 */ /* 0x000fc800078e0a02 */
[----:B------:R-:W-:-:S05]  /*3230*/  IMAD R9, R2, c[0x0][0x2b8], R5 ;  /* 0x0000ae0002097a24 */ /* 0x000fca00078e0205 */
[----:B------:R-:W-:Y:S01]  /*3240*/  SHF.R.S32.HI R2, RZ, 0x1f, R9 ;  /* 0x0000001fff027819 */ /* 0x000fe20000011409 */
[----:B------:R-:W-:Y:S04]  /*3250*/  STL [R1+0x10], R9 ;  /* 0x0000100901007387 */ /* 0x000fe80000100800 */
[----:B------:R-:W-:-:S04]  /*3260*/  IMAD R2, R2, c[0x0][0x1e0], RZ ;  /* 0x0000780002027a24 */ /* 0x000fc800078e02ff */
[C---:B------:R-:W-:Y:S02]  /*3270*/  IMAD R2, R9.reuse, c[0x0][0x1e4], R2 ;  /* 0x0000790009027a24 */ /* 0x040fe400078e0202 */
[----:B-1----:R-:W-:-:S04]  /*3280*/  IMAD.WIDE.U32 R6, R9, c[0x0][0x1e0], RZ ;  /* 0x0000780009067a25 */ /* 0x002fc800078e00ff */
[----:B------:R-:W-:Y:S01]  /*3290*/  IMAD.IADD R7, R7, 0x1, R2 ;  /* 0x0000000107077824 */ /* 0x000fe200078e0202 */
[----:B--2---:R-:W-:-:S03]  /*32a0*/  SHF.R.S32.HI R2, RZ, 0x1f, R248 ;  /* 0x0000001fff027819 */ /* 0x004fc600000114f8 */
[----:B------:R-:W-:-:S04]  /*32b0*/  IMAD.WIDE.U32 R6, R248, c[0x0][0x1f0], R6 ;  /* 0x00007c00f8067a25 */ /* 0x000fc800078e0006 */
[----:B------:R-:W-:-:S04]  /*32c0*/  IMAD R2, R2, c[0x0][0x1f0], RZ ;  /* 0x00007c0002027a24 */ /* 0x000fc800078e02ff */
[----:B------:R-:W-:Y:S01]  /*32d0*/  IMAD R5, R248, c[0x0][0x1f4], R2 ;  /* 0x00007d00f8057a24 */ /* 0x000fe200078e0202 */
[----:B------:R-:W-:-:S04]  /*32e0*/  IADD3 R2, P4, R6, UR20, RZ ;  /* 0x0000001406027c10 */ /* 0x000fc8000ff9e0ff */
[----:B------:R-:W-:Y:S02]  /*32f0*/  IADD3.X R6, R7, UR15, R5, P4, !PT ;  /* 0x0000000f07067c10 */ /* 0x000fe4000a7fe405 */
[----:B------:R-:W-:-:S04]  /*3300*/  LEA R5, P4, R2, c[0x0][0x1c8], 0x1 ;  /* 0x0000720002057a11 */ /* 0x000fc800078808ff */
[----:B------:R-:W-:Y:S01]  /*3310*/  LEA.HI.X R2, R2, c[0x0][0x1cc], R6, 0x1, P4 ;  /* 0x0000730002027a11 */ /* 0x000fe200020f0c06 */
[----:B------:R-:W1:Y:S04]  /*3320*/  SHFL.IDX PT, R18, R5, RZ, 0x181f ;  /* 0x00181fff05127589 */ /* 0x000e6800000e0000 */
[----:B------:R-:W-:Y:S04]  /*3330*/  SHFL.IDX PT, R6, R2, RZ, 0x181f ;  /* 0x00181fff02067589 */ /* 0x000fe800000e0000 */
[----:B------:R-:W2:Y:S04]  /*3340*/  SHFL.IDX PT, R14, R5, 0x2, 0x181f ;  /* 0x00581f00050e7f89 */ /* 0x000ea800000e0000 */
[----:B------:R-:W-:Y:S04]  /*3350*/  SHFL.IDX PT, R12, R5, 0x3, 0x181f ;  /* 0x00781f00050c7f89 */ /* 0x000fe800000e0000 */
[----:B------:R-:W3:Y:S04]  /*3360*/  SHFL.IDX PT, R16, R5, 0x1, 0x181f ;  /* 0x00381f0005107f89 */ /* 0x000ee800000e0000 */
[----:B------:R-:W-:Y:S04]  /*3370*/  SHFL.IDX PT, R7, R2, 0x1, 0x181f ;  /* 0x00381f0002077f89 */ /* 0x000fe800000e0000 */
[----:B------:R-:W4:Y:S04]  /*3380*/  SHFL.IDX PT, R9, R2, 0x2, 0x181f ;  /* 0x00581f0002097f89 */ /* 0x000f2800000e0000 */
[----:B------:R-:W-:Y:S04]  /*3390*/  SHFL.IDX PT, R13, R2, 0x3, 0x181f ;  /* 0x00781f00020d7f89 */ /* 0x000fe800000e0000 */
[----:B------:R-:W5:Y:S04]  /*33a0*/  SHFL.IDX PT, R10, R5, 0x4, 0x181f ;  /* 0x00981f00050a7f89 */ /* 0x000f6800000e0000 */
[----:B------:R-:W1:Y:S04]  /*33b0*/  SHFL.IDX PT, R8, R5, 0x5, 0x181f ;  /* 0x00b81f0005087f89 */ /* 0x000e6800000e0000 */
[----:B------:R1:W2:Y:S04]  /*33c0*/  SHFL.IDX PT, R11, R5, 0x6, 0x181f ;  /* 0x00d81f00050b7f89 */ /* 0x0002a800000e0000 */
[----:B------:R-:W2:Y:S04]  /*33d0*/  SHFL.IDX PT, R22, R2, 0x4, 0x181f ;  /* 0x00981f0002167f89 */ /* 0x000ea800000e0000 */
[----:B------:R-:W2:Y:S04]  /*33e0*/  SHFL.IDX PT, R21, R2, 0x5, 0x181f ;  /* 0x00b81f0002157f89 */ /* 0x000ea800000e0000 */
[----:B------:R2:W3:Y:S01]  /*33f0*/  SHFL.IDX PT, R20, R2, 0x6, 0x181f ;  /* 0x00d81f0002147f89 */ /* 0x0004e200000e0000 */
[C---:B-1----:R-:W-:Y:S01]  /*3400*/  SHF.L.U64.HI R5, R92.reuse, 0x1, R192 ;  /* 0x000000015c057819 */ /* 0x042fe200000102c0 */
[----:B--2---:R-:W-:-:S05]  /*3410*/  IMAD.SHL.U32 R2, R92, 0x2, RZ ;  /* 0x000000025c027824 */ /* 0x004fca00078e00ff */
[-C--:B------:R-:W-:Y:S02]  /*3420*/  IADD3 R18, P4, R18, R2.reuse, RZ ;  /* 0x0000000212127210 */ /* 0x080fe40007f9e0ff */
[-C--:B------:R-:W-:Y:S02]  /*3430*/  IADD3 R14, P5, R14, R2.reuse, RZ ;  /* 0x000000020e0e7210 */ /* 0x080fe40007fbe0ff */
[-C--:B---3--:R-:W-:Y:S01]  /*3440*/  IADD3 R16, P6, R16, R2.reuse, RZ ;  /* 0x0000000210107210 */ /* 0x088fe20007fde0ff */
[--C-:B------:R-:W-:Y:S01]  /*3450*/  IMAD.X R19, R6, 0x1, R5.reuse, P4 ;  /* 0x0000000106137824 */ /* 0x100fe200020e0605 */
[-C--:B------:R-:W-:Y:S01]  /*3460*/  IADD3 R12, P4, R12, R2.reuse, RZ ;  /* 0x000000020c0c7210 */ /* 0x080fe20007f9e0ff */
[--C-:B----4-:R-:W-:Y:S01]  /*3470*/  IMAD.X R15, R9, 0x1, R5.reuse, P5 ;  /* 0x00000001090f7824 */ /* 0x110fe200028e0605 */
[----:B------:R-:W-:Y:S02]  /*3480*/  IADD3.X R17, R7, R5, RZ, P6, !PT ;  /* 0x0000000507117210 */ /* 0x000fe400037fe4ff */
[-C--:B-----5:R-:W-:Y:S01]  /*3490*/  IADD3 R10, P6, R10, R2.reuse, RZ ;  /* 0x000000020a0a7210 */ /* 0x0a0fe20007fde0ff */
[----:B------:R-:W-:Y:S01]  /*34a0*/  IMAD.X R13, R13, 0x1, R5, P4 ;  /* 0x000000010d0d7824 */ /* 0x000fe200020e0605 */
[----:B------:R-:W-:-:S02]  /*34b0*/  IADD3 R8, P5, R8, R2, RZ ;  /* 0x0000000208087210 */ /* 0x000fc40007fbe0ff */
[----:B------:R-:W-:Y:S01]  /*34c0*/  IADD3 R6, P4, R11, R2, RZ ;  /* 0x000000020b067210 */ /* 0x000fe20007f9e0ff */
[----:B------:R-:W-:Y:S01]  /*34d0*/  IMAD.SHL.U32 R2, R191, 0x2, RZ ;  /* 0x00000002bf027824 */ /* 0x000fe200078e00ff */
[----:B------:R-:W-:Y:S01]  /*34e0*/  IADD3.X R11, R22, R5, RZ, P6, !PT ;  /* 0x00000005160b7210 */ /* 0x000fe200037fe4ff */
[--C-:B------:R-:W-:Y:S02]  /*34f0*/  IMAD.X R9, R21, 0x1, R5.reuse, P5 ;  /* 0x0000000115097824 */ /* 0x100fe400028e0605 */
[----:B------:R-:W-:Y:S01]  /*3500*/  IMAD.X R7, R20, 0x1, R5, P4 ;  /* 0x0000000114077824 */ /* 0x000fe200020e0605 */
[----:B------:R1:W-:Y:S04]  /*3510*/  LDGSTS.E.BYPASS.LTC128B.128 [R2+0x3900], [R18.64], !P3 ;  /* 0x0390000012027fae */ /* 0x0003e8000d901d4c */
[----:B------:R1:W-:Y:S04]  /*3520*/  LDGSTS.E.BYPASS.LTC128B.128 [R2+0x4100], [R16.64], !P3 ;  /* 0x0410000010027fae */ /* 0x0003e8000d901d4c */
[----:B------:R1:W-:Y:S04]  /*3530*/  LDGSTS.E.BYPASS.LTC128B.128 [R2+0x4900], [R14.64], !P3 ;  /* 0x049000000e027fae */ /* 0x0003e8000d901d4c */
[----:B------:R1:W-:Y:S04]  /*3540*/  LDGSTS.E.BYPASS.LTC128B.128 [R2+0x5100], [R12.64], !P3 ;  /* 0x051000000c027fae */ /* 0x0003e8000d901d4c */
[----:B------:R1:W-:Y:S04]  /*3550*/  LDGSTS.E.BYPASS.LTC128B.128 [R2+0x5900], [R10.64], !P3 ;  /* 0x059000000a027fae */ /* 0x0003e8000d901d4c */
[----:B------:R1:W-:Y:S04]  /*3560*/  LDGSTS.E.BYPASS.LTC128B.128 [R2+0x6100], [R8.64], !P3 ;  /* 0x0610000008027fae */ /* 0x0003e8000d901d4c */
[----:B------:R1:W-:Y:S02]  /*3570*/  LDGSTS.E.BYPASS.LTC128B.128 [R2+0x6900], [R6.64], !P3 ;  /* 0x0690000006027fae */ /* 0x0003e4000d901d4c */
.L_x_1:
[----:B-1234-:R-:W-:Y:S01]  /*3580*/  SHF.R.S32.HI R2, RZ, 0x1f, R93 ;  /* 0x0000001fff027819 */ /* 0x01efe2000001145d */
[----:B------:R-:W-:Y:S01]  /*3590*/  STL [R1+0x58], R234 ;  /* 0x000058ea01007387 */ /* 0x000fe20000100800 */
[----:B------:R-:W-:-:S02]  /*35a0*/  IMAD.SHL.U32 R224, R0, 0x2, RZ ;  /* 0x0000000200e07824 */ /* 0x000fc400078e00ff */
[----:B------:R-:W-:Y:S01]  /*35b0*/  LEA.HI R5, R2, R93, RZ, 0x2 ;  /* 0x0000005d02057211 */ /* 0x000fe200078f10ff */
[----:B------:R-:W-:Y:S01]  /*35c0*/  STL [R1+0x54], R233 ;  /* 0x000054e901007387 */ /* 0x000fe20000100800 */
[----:B------:R-:W-:Y:S01]  /*35d0*/  IMAD R225, R4, 0x2, R224 ;  /* 0x0000000204e17824 */ /* 0x000fe200078e02e0 */
[----:B------:R-:W-:Y:S02]  /*35e0*/  LEA R227, R3, R224, 0x1 ;  /* 0x000000e003e37211 */ /* 0x000fe400078e08ff */
[----:B------:R-:W-:Y:S01]  /*35f0*/  STL [R1+0x50], R232 ;  /* 0x000050e801007387 */ /* 0x000fe20000100800 */
[----:B------:R-:W-:Y:S01]  /*3600*/  LOP3.LUT R2, R5, 0x7ffffffc, RZ, 0xc0, !PT ;  /* 0x7ffffffc05027812 */ /* 0x000fe200078ec0ff */
[----:B------:R-:W-:Y:S02]  /*3610*/  IMAD R226, R3, 0x2, R225 ;  /* 0x0000000203e27824 */ /* 0x000fe400078e02e1 */
[----:B------:R-:W-:Y:S02]  /*3620*/  STL [R1+0x4c], R231 ;  /* 0x00004ce701007387 */ /* 0x000fe40000100800 */
[----:B------:R-:W-:-:S02]  /*3630*/  IMAD.IADD R2, R93, 0x1, -R2 ;  /* 0x000000015d027824 */ /* 0x000fc400078e0a02 */
[----:B------:R-:W-:Y:S04]  /*3640*/  STL [R1+0x48], R230 ;  /* 0x000048e601007387 */ /* 0x000fe80000100800 */
[----:B------:R-:W-:Y:S04]  /*3650*/  STL [R1+0x44], R229 ;  /* 0x000044e501007387 */ /* 0x000fe80000100800 */
[----:B------:R-:W-:Y:S04]  /*3660*/  STL [R1+0x40], R228 ;  /* 0x000040e401007387 */ /* 0x000fe80000100800 */
[----:B------:R-:W-:Y:S04]  /*3670*/  STL [R1+0x3c], R119 ;  /* 0x00003c7701007387 */ /* 0x000fe80000100800 */
[----:B------:R-:W-:Y:S04]  /*3680*/  STL [R1+0x38], R92 ;  /* 0x0000385c01007387 */ /* 0x000fe80000100800 */
[----:B------:R1:W-:Y:S04]  /*3690*/  STL [R1+0x34], R5 ;  /* 0x0000340501007387 */ /* 0x0003e80000100800 */
[----:B------:R-:W0:Y:S01]  /*36a0*/  LDGDEPBAR ;  /* 0x00000000000079af */ /* 0x000e220000000000 */
[----:B-1----:R-:W-:-:S04]  /*36b0*/  IMAD.MOV.U32 R5, RZ, RZ, -0x2 ;  /* 0xfffffffeff057424 */ /* 0x002fc800078e00ff */
[----:B------:R-:W-:-:S05]  /*36c0*/  IMAD R2, R2, R5, UR18 ;  /* 0x0000001202027e24 */ /* 0x000fca000f8e0205 */
[C---:B------:R-:W-:Y:S02]  /*36d0*/  ISETP.GT.AND P6, PT, R2.reuse, 0x8, PT ;  /* 0x000000080200780c */ /* 0x040fe40003fc4270 */
[----:B------:R-:W-:Y:S02]  /*36e0*/  ISETP.GT.AND P4, PT, R2, 0x1, PT ;  /* 0x000000010200780c */ /* 0x000fe40003f84270 */
[----:B------:R-:W-:Y:S02]  /*36f0*/  FSEL R17, R173, -INF , P6 ;  /* 0xff800000ad117808 */ /* 0x000fe40003000000 */
[----:B------:R-:W-:Y:S02]  /*3700*/  FSEL R13, R178, -INF , P6 ;  /* 0xff800000b20d7808 */ /* 0x000fe40003000000 */
[----:B------:R-:W-:Y:S02]  /*3710*/  FSEL R34, R180, -INF , P6 ;  /* 0xff800000b4227808 */ /* 0x000fe40003000000 */
[----:B------:R-:W-:-:S02]  /*3720*/  FSEL R30, R184, -INF , P6 ;  /* 0xff800000b81e7808 */ /* 0x000fc40003000000 */
[----:B------:R-:W-:Y:S02]  /*3730*/  ISETP.GT.AND P6, PT, R2, 0x11, PT ;  /* 0x000000110200780c */ /* 0x000fe40003fc4270 */
[----:B------:R-:W-:Y:S02]  /*3740*/  FSEL R16, R182, -INF , P4 ;  /* 0xff800000b6107808 */ /* 0x000fe40002000000 */
[----:B------:R-:W-:Y:S02]  /*3750*/  FSEL R74, R161, -INF , P6 ;  /* 0xff800000a14a7808 */ /* 0x000fe40003000000 */
[----:B------:R-:W-:Y:S02]  /*3760*/  FSEL R41, R165, -INF , P6 ;  /* 0xff800000a5297808 */ /* 0x000fe40003000000 */
[----:B------:R-:W-:Y:S02]  /*3770*/  FSEL R99, R171, -INF , P6 ;  /* 0xff800000ab637808 */ /* 0x000fe40003000000 */
[----:B------:R-:W-:-:S02]  /*3780*/  FSEL R95, R175, -INF , P6 ;  /* 0xff800000af5f7808 */ /* 0x000fc40003000000 */
[C---:B------:R-:W-:Y:S02]  /*3790*/  ISETP.GT.AND P6, PT, R2.reuse, 0x20, PT ;  /* 0x000000200200780c */ /* 0x040fe40003fc4270 */
[----:B------:R-:W-:Y:S02]  /*37a0*/  FSEL R12, R185, -INF , P4 ;  /* 0xff800000b90c7808 */ /* 0x000fe40002000000 */
[----:B------:R-:W-:Y:S02]  /*37b0*/  FSEL R33, R187, -INF , P4 ;  /* 0xff800000bb217808 */ /* 0x000fe40002000000 */
[----:B------:R-:W-:Y:S02]  /*37c0*/  FSEL R29, R189, -INF , P4 ;  /* 0xff800000bd1d7808 */ /* 0x000fe40002000000 */
[C---:B------:R-:W-:Y:S02]  /*37d0*/  ISETP.GT.AND P5, PT, R2.reuse, RZ, PT ;  /* 0x000000ff0200720c */ /* 0x040fe40003fa4270 */
[----:B------:R-:W-:-:S02]  /*37e0*/  ISETP.GT.AND P4, PT, R2, 0x10, PT ;  /* 0x000000100200780c */ /* 0x000fc40003f84270 */
[----:B------:R-:W-:Y:S02]  /*37f0*/  FSEL R140, R140, -INF , P6 ;  /* 0xff8000008c8c7808 */ /* 0x000fe40003000000 */
[----:B------:R-:W-:Y:S02]  /*3800*/  FSEL R136, R136, -INF , P6 ;  /* 0xff80000088887808 */ /* 0x000fe40003000000 */
[----:B------:R-:W-:Y:S02]  /*3810*/  FSEL R148, R148, -INF , P6 ;  /* 0xff80000094947808 */ /* 0x000fe40003000000 */
[----:B------:R-:W-:Y:S02]  /*3820*/  FSEL R118, R118, -INF , P6 ;  /* 0xff80000076767808 */ /* 0x000fe40003000000 */
[----:B------:R-:W-:Y:S02]  /*3830*/  ISETP.GT.AND P6, PT, R2, 0x29, PT ;  /* 0x000000290200780c */ /* 0x000fe40003fc4270 */
[----:B------:R-:W-:-:S02]  /*3840*/  FSEL R15, R181, -INF , P5 ;  /* 0xff800000b50f7808 */ /* 0x000fc40002800000 */
[----:B------:R-:W-:Y:S02]  /*3850*/  FSEL R11, R186, -INF , P5 ;  /* 0xff800000ba0b7808 */ /* 0x000fe40002800000 */
[----:B------:R-:W-:Y:S02]  /*3860*/  FSEL R32, R188, -INF , P5 ;  /* 0xff800000bc207808 */ /* 0x000fe40002800000 */
[----:B------:R-:W-:Y:S02]  /*3870*/  FSEL R10, R190, -INF , P5 ;  /* 0xff800000be0a7808 */ /* 0x000fe40002800000 */
[----:B------:R-:W-:Y:S02]  /*3880*/  FSEL R70, R160, -INF , P4 ;  /* 0xff800000a0467808 */ /* 0x000fe40002000000 */
[----:B------:R-:W-:Y:S02]  /*3890*/  FSEL R40, R168, -INF , P4 ;  /* 0xff800000a8287808 */ /* 0x000fe40002000000 */
[----:B------:R-:W-:-:S02]  /*38a0*/  FSEL R98, R172, -INF , P4 ;  /* 0xff800000ac627808 */ /* 0x000fc40002000000 */
[----:B------:R-:W-:Y:S02]  /*38b0*/  FSEL R94, R176, -INF , P4 ;  /* 0xff800000b05e7808 */ /* 0x000fe40002000000 */
[C---:B------:R-:W-:Y:S02]  /*38c0*/  ISETP.GT.AND P5, PT, R2.reuse, 0x9, PT ;  /* 0x000000090200780c */ /* 0x040fe40003fa4270 */
[----:B------:R-:W-:Y:S02]  /*38d0*/  ISETP.GT.AND P4, PT, R2, 0x19, PT ;  /* 0x000000190200780c */ /* 0x000fe40003f84270 */
[----:B------:R-:W-:Y:S02]  /*38e0*/  FSEL R143, R143, -INF , P6 ;  /* 0xff8000008f8f7808 */ /* 0x000fe40003000000 */
[----:B------:R-:W-:Y:S02]  /*38f0*/  FSEL R139, R139, -INF , P6 ;  /* 0xff8000008b8b7808 */ /* 0x000fe40003000000 */
[----:B------:R-:W-:-:S02]  /*3900*/  FSEL R151, R151, -INF , P6 ;  /* 0xff80000097977808 */ /* 0x000fc40003000000 */
[----:B------:R-:W-:Y:S02]  /*3910*/  FSEL R146, R146, -INF , P6 ;  /* 0xff80000092927808 */ /* 0x000fe40003000000 */
[----:B------:R-:W-:Y:S02]  /*3920*/  ISETP.GT.AND P6, PT, R2, 0x38, PT ;  /* 0x000000380200780c */ /* 0x000fe40003fc4270 */
[----:B------:R-:W-:Y:S02]  /*3930*/  FSEL R28, R174, -INF , P5 ;  /* 0xff800000ae1c7808 */ /* 0x000fe40002800000 */
        /* <DEDUP_REMOVED lines=16> */
[----:B------:R-:W-:Y:S02]  /*3a40*/  FSEL R164, R105, -INF , P6 ;  /* 0xff80000069a47808 */ /* 0x000fe40003000000 */
[----:B------:R-:W-:Y:S02]  /*3a50*/  ISETP.GT.AND P6, PT, R2, 0x50, PT ;  /* 0x000000500200780c */ /* 0x000fe40003fc4270 */
[----:B------:R-:W-:Y:S02]  /*3a60*/  FMNMX.FTZ R71, R11, R12, !PT ;  /* 0x0000000c0b477209 */ /* 0x000fe40007810000 */
[----:B------:R-:W-:Y:S02]  /*3a70*/  FSEL R205, R73, -INF , P6 ;  /* 0xff80000049cd7808 */ /* 0x000fe40003000000 */
[----:B------:R-:W-:-:S02]  /*3a80*/  FMNMX.FTZ R73, R10, R29, !PT ;  /* 0x0000001d0a497209 */ /* 0x000fc40007810000 */
[----:B------:R-:W-:Y:S02]  /*3a90*/  FMNMX.FTZ R71, R13, R71, !PT ;  /* 0x000000470d477209 */ /* 0x000fe40007810000 */
[----:B------:R-:W-:Y:S02]  /*3aa0*/  FMNMX.FTZ R73, R30, R73, !PT ;  /* 0x000000491e497209 */ /* 0x000fe40007810000 */
[----:B------:R-:W-:Y:S02]  /*3ab0*/  FSEL R68, R116, -INF , P5 ;  /* 0xff80000074447808 */ /* 0x000fe40002800000 */
[----:B------:R-:W-:Y:S02]  /*3ac0*/  FMNMX.FTZ R73, R31, R73, !PT ;  /* 0x000000491f497209 */ /* 0x000fe40007810000 */
[----:B------:R-:W-:Y:S02]  /*3ad0*/  FMNMX.FTZ R71, R14, R71, !PT ;  /* 0x000000470e477209 */ /* 0x000fe40007810000 */
[----:B------:R-:W-:-:S02]  /*3ae0*/  FMNMX.FTZ R73, R94, R73, !PT ;  /* 0x000000495e497209 */ /* 0x000fc40007810000 */
[----:B------:R-:W-:Y:S02]  /*3af0*/  FSEL R116, R157, -INF , P5 ;  /* 0xff8000009d747808 */ /* 0x000fe40002800000 */
[----:B------:R-:W-:Y:S02]  /*3b00*/  ISETP.GT.AND P5, PT, R2, 0x21, PT ;  /* 0x000000210200780c */ /* 0x000fe40003fa4270 */
[----:B------:R-:W-:Y:S02]  /*3b10*/  FMNMX.FTZ R71, R40, R71, !PT ;  /* 0x0000004728477209 */ /* 0x000fe40007810000 */
[----:B------:R-:W-:Y:S02]  /*3b20*/  FMNMX.FTZ R73, R95, R73, !PT ;  /* 0x000000495f497209 */ /* 0x000fe40007810000 */
[----:B------:R-:W-:Y:S02]  /*3b30*/  FSEL R93, R97, -INF , P4 ;  /* 0xff800000615d7808 */ /* 0x000fe40002000000 */
[----:B------:R-:W-:-:S02]  /*3b40*/  FSEL R97, R163, -INF , P4 ;  /* 0xff800000a3617808 */ /* 0x000fc40002000000 */
[----:B------:R-:W-:Y:S02]  /*3b50*/  FSEL R141, R141, -INF , P5 ;  /* 0xff8000008d8d7808 */ /* 0x000fe40002800000 */
[----:B------:R-:W-:Y:S02]  /*3b60*/  FSEL R137, R137, -INF , P5 ;  /* 0xff80000089897808 */ /* 0x000fe40002800000 */
[----:B------:R-:W-:Y:S02]  /*3b70*/  FSEL R149, R149, -INF , P5 ;  /* 0xff80000095957808 */ /* 0x000fe40002800000 */
[----:B------:R-:W-:Y:S02]  /*3b80*/  FSEL R144, R144, -INF , P5 ;  /* 0xff80000090907808 */ /* 0x000fe40002800000 */
[C---:B------:R-:W-:Y:S02]  /*3b90*/  ISETP.GT.AND P4, PT, R2.reuse, 0x28, PT ;  /* 0x000000280200780c */ /* 0x040fe40003f84270 */
[----:B------:R-:W-:-:S02]  /*3ba0*/  ISETP.GT.AND P5, PT, R2, 0x30, PT ;  /* 0x000000300200780c */ /* 0x000fc40003fa4270 */
[----:B------:R-:W-:Y:S02]  /*3bb0*/  FMNMX.FTZ R71, R41, R71, !PT ;  /* 0x0000004729477209 */ /* 0x000fe40007810000 */
[----:B------:R-:W-:Y:S02]  /*3bc0*/  FMNMX.FTZ R73, R96, R73, !PT ;  /* 0x0000004960497209 */ /* 0x000fe40007810000 */
[----:B------:R-:W-:Y:S02]  /*3bd0*/  FSEL R142, R142, -INF , P4 ;  /* 0xff8000008e8e7808 */ /* 0x000fe40002000000 */
[----:B------:R-:W-:Y:S02]  /*3be0*/  FSEL R138, R138, -INF , P4 ;  /* 0xff8000008a8a7808 */ /* 0x000fe40002000000 */
        /* <DEDUP_REMOVED lines=10> */
[----:B------:R-:W-:Y:S02]  /*3c90*/  FMNMX.FTZ R5, R15, R16, !PT ;  /* 0x000000100f057209 */ /* 0x000fe40007810000 */
[----:B------:R-:W-:Y:S02]  /*3ca0*/  FSEL R159, R159, -INF , P4 ;  /* 0xff8000009f9f7808 */ /* 0x000fe40002000000 */
[----:B------:R-:W-:Y:S02]  /*3cb0*/  FSEL R155, R155, -INF , P4 ;  /* 0xff8000009b9b7808 */ /* 0x000fe40002000000 */
[----:B------:R-:W-:-:S02]  /*3cc0*/  FSEL R167, R167, -INF , P4 ;  /* 0xff800000a7a77808 */ /* 0x000fc40002000000 */
[----:B------:R-:W-:Y:S02]  /*3cd0*/  FSEL R152, R152, -INF , P4 ;  /* 0xff80000098987808 */ /* 0x000fe40002000000 */
[----:B------:R-:W-:Y:S02]  /*3ce0*/  FSEL R161, R108, -INF , P5 ;  /* 0xff8000006ca17808 */ /* 0x000fe40002800000 */
[----:B------:R-:W-:Y:S02]  /*3cf0*/  FSEL R157, R109, -INF , P5 ;  /* 0xff8000006d9d7808 */ /* 0x000fe40002800000 */
[----:B------:R-:W-:Y:S02]  /*3d00*/  FSEL R170, R170, -INF , P5 ;  /* 0xff800000aaaa7808 */ /* 0x000fe40002800000 */
[----:B------:R-:W-:Y:S02]  /*3d10*/  FSEL R162, R162, -INF , P5 ;  /* 0xff800000a2a27808 */ /* 0x000fe40002800000 */
[----:B------:R-:W-:-:S02]  /*3d20*/  FMNMX.FTZ R71, R69, R71, !PT ;  /* 0x0000004745477209 */ /* 0x000fc40007810000 */
[----:B------:R-:W-:Y:S02]  /*3d30*/  FMNMX.FTZ R73, R118, R73, !PT ;  /* 0x0000004976497209 */ /* 0x000fe40007810000 */
[C---:B------:R-:W-:Y:S02]  /*3d40*/  ISETP.GT.AND P4, PT, R2.reuse, 0x40, PT ;  /* 0x000000400200780c */ /* 0x040fe40003f84270 */
[----:B------:R-:W-:Y:S02]  /*3d50*/  ISETP.GT.AND P5, PT, R2, 0x48, PT ;  /* 0x000000480200780c */ /* 0x000fe40003fa4270 */
[----:B------:R-:W-:Y:S02]  /*3d60*/  FMNMX.FTZ R5, R17, R5, !PT ;  /* 0x0000000511057209 */ /* 0x000fe40007810000 */
[----:B------:R-:W-:Y:S02]  /*3d70*/  FMNMX.FTZ R71, R136, R71, !PT ;  /* 0x0000004788477209 */ /* 0x000fe40007810000 */
[----:B------:R-:W-:-:S02]  /*3d80*/  FMNMX.FTZ R73, R144, R73, !PT ;  /* 0x0000004990497209 */ /* 0x000fc40007810000 */
[----:B------:R-:W-:Y:S02]  /*3d90*/  FSEL R175, R100, -INF , P4 ;  /* 0xff80000064af7808 */ /* 0x000fe40002000000 */
[----:B------:R-:W-:Y:S02]  /*3da0*/  FSEL R171, R102, -INF , P4 ;  /* 0xff80000066ab7808 */ /* 0x000fe40002000000 */
[----:B------:R-:W-:Y:S02]  /*3db0*/  FSEL R180, R104, -INF , P4 ;  /* 0xff80000068b47808 */ /* 0x000fe40002000000 */
[----:B------:R-:W-:Y:S02]  /*3dc0*/  FSEL R163, R107, -INF , P4 ;  /* 0xff8000006ba37808 */ /* 0x000fe40002000000 */
[----:B------:R-:W-:Y:S02]  /*3dd0*/  FSEL R177, R84, -INF , P5 ;  /* 0xff80000054b17808 */ /* 0x000fe40002800000 */
[----:B------:R-:W-:-:S02]  /*3de0*/  FSEL R173, R86, -INF , P5 ;  /* 0xff80000056ad7808 */ /* 0x000fc40002800000 */
[----:B------:R-:W-:Y:S02]  /*3df0*/  FSEL R181, R88, -INF , P5 ;  /* 0xff80000058b57808 */ /* 0x000fe40002800000 */
[----:B------:R-:W-:Y:S02]  /*3e00*/  FSEL R165, R90, -INF , P5 ;  /* 0xff8000005aa57808 */ /* 0x000fe40002800000 */
[----:B------:R-:W-:Y:S02]  /*3e10*/  FMNMX.FTZ R5, R28, R5, !PT ;  /* 0x000000051c057209 */ /* 0x000fe40007810000 */
[C---:B------:R-:W-:Y:S02]  /*3e20*/  ISETP.GT.AND P4, PT, R2.reuse, 0x49, PT ;  /* 0x000000490200780c */ /* 0x040fe40003f84270 */
[----:B------:R-:W-:Y:S02]  /*3e30*/  ISETP.GT.AND P5, PT, R2, 0x51, PT ;  /* 0x000000510200780c */ /* 0x000fe40003fa4270 */
[----:B------:R-:W-:-:S02]  /*3e40*/  FMNMX.FTZ R71, R137, R71, !PT ;  /* 0x0000004789477209 */ /* 0x000fc40007810000 */
        /* <DEDUP_REMOVED lines=14> */
[C---:B------:R-:W-:Y:S02]  /*3f30*/  ISETP.GT.AND P6, PT, R2.reuse, 0x59, PT ;  /* 0x000000590200780c */ /* 0x040fe40003fc4270 */
[----:B------:R-:W-:Y:S02]  /*3f40*/  ISETP.GT.AND P5, PT, R2, 0x60, PT ;  /* 0x000000600200780c */ /* 0x000fe40003fa4270 */
[----:B------:R-:W-:Y:S02]  /*3f50*/  FMNMX.FTZ R71, R138, R71, !PT ;  /* 0x000000478a477209 */ /* 0x000fe40007810000 */
[----:B------:R-:W-:-:S02]  /*3f60*/  FMNMX.FTZ R73, R146, R73, !PT ;  /* 0x0000004992497209 */ /* 0x000fc40007810000 */
[----:B------:R-:W-:Y:S02]  /*3f70*/  FMNMX.FTZ R5, R74, R5, !PT ;  /* 0x000000054a057209 */ /* 0x000fe40007810000 */
[----:B------:R-:W-:Y:S02]  /*3f80*/  FSEL R223, R66, -INF , P4 ;  /* 0xff80000042df7808 */ /* 0x000fe40002000000 */
        /* <DEDUP_REMOVED lines=13> */
[----:B------:R-:W-:Y:S02]  /*4060*/  FMNMX.FTZ R71, R139, R71, !PT ;  /* 0x000000478b477209 */ /* 0x000fe40007810000 */
[----:B------:R-:W-:Y:S02]  /*4070*/  FMNMX.FTZ R73, R147, R73, !PT ;  /* 0x0000004993497209 */ /* 0x000fe40007810000 */
[----:B------:R-:W-:-:S02]  /*4080*/  ISETP.GT.AND P5, PT, R2, 0x69, PT ;  /* 0x000000690200780c */ /* 0x000fc40003fa4270 */
[----:B------:R-:W-:Y:S02]  /*4090*/  FMNMX.FTZ R2, R75, R5, !PT ;  /* 0x000000054b027209 */ /* 0x000fe40007810000 */
[----:B------:R-:W-:Y:S02]  /*40a0*/  FMNMX.FTZ R71, R154, R71, !PT ;  /* 0x000000479a477209 */ /* 0x000fe40007810000 */
[----:B------:R-:W-:Y:S02]  /*40b0*/  FMNMX.FTZ R73, R152, R73, !PT ;  /* 0x0000004998497209 */ /* 0x000fe40007810000 */
[----:B------:R-:W-:Y:S02]  /*40c0*/  FMNMX.FTZ R2, R93, R2, !PT ;  /* 0x000000025d027209 */ /* 0x000fe40007810000 */
[----:B------:R-:W-:Y:S02]  /*40d0*/  FMNMX.FTZ R71, R155, R71, !PT ;  /* 0x000000479b477209 */ /* 0x000fe40007810000 */
[----:B------:R-:W-:-:S02]  /*40e0*/  FMNMX.FTZ R73, R153, R73, !PT ;  /* 0x0000004999497209 */ /* 0x000fc40007810000 */
        /* <DEDUP_REMOVED lines=34> */
[----:B------:R-:W-:Y:S02]  /*4310*/  FSEL R197, R45, -INF , P4 ;  /* 0xff8000002dc57808 */ /* 0x000fe40002000000 */
[----:B------:R-:W-:-:S02]  /*4320*/  FMNMX.FTZ R71, R183, R71, !PT ;  /* 0x00000047b7477209 */ /* 0x000fc40007810000 */
[----:B------:R-:W-:Y:S02]  /*4330*/  FMNMX.FTZ R73, R195, R73, !PT ;  /* 0x00000049c3497209 */ /* 0x000fe40007810000 */
[----:B------:R-:W-:Y:S02]  /*4340*/  FMNMX.FTZ R2, R177, R2, !PT ;  /* 0x00000002b1027209 */ /* 0x000fe40007810000 */
[----:B------:R-:W-:Y:S02]  /*4350*/  FMNMX.FTZ R5, R117, R5, !PT ;  /* 0x0000000575057209 */ /* 0x000fe40007810000 */
[----:B------:R-:W-:Y:S02]  /*4360*/  FSEL R189, R37, -INF , P4 ;  /* 0xff80000025bd7808 */ /* 0x000fe40002000000 */
[----:B------:R-:W-:Y:S02]  /*4370*/  FSEL R196, R25, -INF , P6 ;  /* 0xff80000019c47808 */ /* 0x000fe40003000000 */
[----:B------:R-:W-:-:S02]  /*4380*/  FMNMX.FTZ R71, R212, R71, !PT ;  /* 0x00000047d4477209 */ /* 0x000fc40007810000 */
[----:B------:R-:W-:Y:S02]  /*4390*/  FMNMX.FTZ R73, R197, R73, !PT ;  /* 0x00000049c5497209 */ /* 0x000fe40007810000 */
[----:B------:R-:W-:Y:S02]  /*43a0*/  FMNMX.FTZ R2, R178, R2, !PT ;  /* 0x00000002b2027209 */ /* 0x000fe40007810000 */
[----:B------:R-:W-:Y:S02]  /*43b0*/  FMNMX.FTZ R5, R148, R5, !PT ;  /* 0x0000000594057209 */ /* 0x000fe40007810000 */
[----:B------:R-:W-:Y:S02]  /*43c0*/  FSEL R207, R23, -INF , P6 ;  /* 0xff80000017cf7808 */ /* 0x000fe40003000000 */
[----:B------:R-:W-:Y:S01]  /*43d0*/  FSEL R193, R27, -INF , P5 ;  /* 0xff8000001bc17808 */ /* 0x000fe20002800000 */
[----:B------:R-:W-:Y:S01]  /*43e0*/  LDSM.16.MT88.4 R20, [R224+0x100] ;  /* 0x00010000e014783b */ /* 0x000fe20000004200 */
[----:B------:R-:W-:-:S02]  /*43f0*/  FMNMX.FTZ R71, R189, R71, !PT ;  /* 0x00000047bd477209 */ /* 0x000fc40007810000 */
[----:B------:R-:W-:Y:S02]  /*4400*/  FMNMX.FTZ R73, R196, R73, !PT ;  /* 0x00000049c4497209 */ /* 0x000fe40007810000 */
[----:B------:R-:W-:Y:S02]  /*4410*/  FMNMX.FTZ R2, R221, R2, !PT ;  /* 0x00000002dd027209 */ /* 0x000fe40007810000 */
[----:B------:R-:W-:Y:S02]  /*4420*/  FMNMX.FTZ R5, R149, R5, !PT ;  /* 0x0000000595057209 */ /* 0x000fe40007810000 */
[----:B------:R-:W-:Y:S02]  /*4430*/  FSEL R233, R24, -INF , P5 ;  /* 0xff80000018e97808 */ /* 0x000fe40002800000 */
[----:B------:R-:W-:Y:S01]  /*4440*/  FMNMX.FTZ R71, R207, R71, !PT ;  /* 0x00000047cf477209 */ /* 0x000fe20007810000 */
[----:B------:R-:W-:Y:S01]  /*4450*/  LDSM.16.MT88.4 R24, [R225+0x100] ;  /* 0x00010000e118783b */ /* 0x000fe20000004200 */
[----:B------:R-:W-:-:S02]  /*4460*/  FMNMX.FTZ R73, R193, R73, !PT ;  /* 0x00000049c1497209 */ /* 0x000fc40007810000 */
[----:B------:R-:W-:Y:S02]  /*4470*/  FMNMX.FTZ R2, R241, R2, !PT ;  /* 0x00000002f1027209 */ /* 0x000fe40007810000 */
[----:B------:R-:W-:Y:S01]  /*4480*/  FMNMX.FTZ R5, R150, R5, !PT ;  /* 0x0000000596057209 */ /* 0x000fe20007810000 */
[----:B------:R-:W1:Y:S01]  /*4490*/  SHFL.BFLY PT, R6, R73, 0x2, 0x1f ;  /* 0x0c401f0049067f89 */ /* 0x000e6200000e0000 */
[----:B------:R-:W-:Y:S02]  /*44a0*/  FMNMX.FTZ R71, R233, R71, !PT ;  /* 0x00000047e9477209 */ /* 0x000fe40007810000 */
[----:B------:R-:W-:Y:S02]  /*44b0*/  FMNMX.FTZ R2, R223, R2, !PT ;  /* 0x00000002df027209 */ /* 0x000fe40007810000 */
[----:B------:R-:W-:Y:S01]  /*44c0*/  FMNMX.FTZ R5, R151, R5, !PT ;  /* 0x0000000597057209 */ /* 0x000fe20007810000 */
[----:B------:R-:W2:Y:S01]  /*44d0*/  SHFL.BFLY PT, R7, R71, 0x2, 0x1f ;  /* 0x0c401f0047077f89 */ /* 0x000ea200000e0000 */
[----:B------:R-:W-:-:S02]  /*44e0*/  FMNMX.FTZ R2, R222, R2, !PT ;  /* 0x00000002de027209 */ /* 0x000fc40007810000 */
[----:B------:R-:W-:Y:S02]  /*44f0*/  FMNMX.FTZ R5, R166, R5, !PT ;  /* 0x00000005a6057209 */ /* 0x000fe40007810000 */
[----:B------:R-:W-:Y:S02]  /*4500*/  FSEL R242, R43, -INF , P4 ;  /* 0xff8000002bf27808 */ /* 0x000fe40002000000 */
[----:B------:R-:W-:Y:S02]  /*4510*/  FMNMX.FTZ R2, R194, R2, !PT ;  /* 0x00000002c2027209 */ /* 0x000fe40007810000 */
[----:B------:R-:W-:Y:S02]  /*4520*/  FMNMX.FTZ R5, R167, R5, !PT ;  /* 0x00000005a7057209 */ /* 0x000fe40007810000 */
[----:B------:R-:W-:Y:S02]  /*4530*/  FSEL R243, R39, -INF , P6 ;  /* 0xff80000027f37808 */ /* 0x000fe40003000000 */
[----:B------:R-:W-:-:S02]  /*4540*/  FMNMX.FTZ R2, R242, R2, !PT ;  /* 0x00000002f2027209 */ /* 0x000fc40007810000 */
[----:B------:R-:W-:Y:S02]  /*4550*/  FMNMX.FTZ R5, R169, R5, !PT ;  /* 0x00000005a9057209 */ /* 0x000fe40007810000 */
[----:B------:R-:W-:Y:S02]  /*4560*/  FSEL R230, R38, -INF , P5 ;  /* 0xff80000026e67808 */ /* 0x000fe40002800000 */
[----:B------:R-:W-:Y:S01]  /*4570*/  FMNMX.FTZ R2, R243, R2, !PT ;  /* 0x00000002f3027209 */ /* 0x000fe20007810000 */
[----:B------:R-:W-:Y:S01]  /*4580*/  LDSM.16.MT88.4 R36, [R226+0x100] ;  /* 0x00010000e224783b */ /* 0x000fe20000004200 */
[----:B------:R-:W-:Y:S02]  /*4590*/  FMNMX.FTZ R5, R170, R5, !PT ;  /* 0x00000005aa057209 */ /* 0x000fe40007810000 */
[----:B------:R-:W-:Y:S02]  /*45a0*/  FMNMX.FTZ R2, R230, R2, !PT ;  /* 0x00000002e6027209 */ /* 0x000fe40007810000 */
[----:B------:R-:W-:-:S02]  /*45b0*/  FMNMX.FTZ R5, R180, R5, !PT ;  /* 0x00000005b4057209 */ /* 0x000fc40007810000 */
[----:B-1----:R-:W-:Y:S02]  /*45c0*/  FMNMX.FTZ R73, R73, R6, !PT ;  /* 0x0000000649497209 */ /* 0x002fe40007810000 */
[----:B------:R-:W1:Y:S01]  /*45d0*/  SHFL.BFLY PT, R6, R2, 0x2, 0x1f ;  /* 0x0c401f0002067f89 */ /* 0x000e6200000e0000 */
[----:B------:R-:W-:Y:S02]  /*45e0*/  FMNMX.FTZ R5, R179, R5, !PT ;  /* 0x00000005b3057209 */ /* 0x000fe40007810000 */
[----:B--2---:R-:W-:Y:S02]  /*45f0*/  FMNMX.FTZ R71, R71, R7, !PT ;  /* 0x0000000747477209 */ /* 0x004fe40007810000 */
[----:B------:R-:W2:Y:S01]  /*4600*/  SHFL.BFLY PT, R7, R73, 0x1, 0x1f ;  /* 0x0c201f0049077f89 */ /* 0x000ea200000e0000 */
[----:B------:R-:W-:Y:S02]  /*4610*/  FMNMX.FTZ R5, R181, R5, !PT ;  /* 0x00000005b5057209 */ /* 0x000fe40007810000 */
[----:B------:R-:W-:Y:S01]  /*4620*/  FSEL R228, R48, -INF , P4 ;  /* 0xff80000030e47808 */ /* 0x000fe20002000000 */
[----:B------:R-:W3:Y:S01]  /*4630*/  SHFL.BFLY PT, R8, R71, 0x1, 0x1f ;  /* 0x0c201f0047087f89 */ /* 0x000ee200000e0000 */
[----:B------:R-:W-:-:S02]  /*4640*/  FMNMX.FTZ R5, R182, R5, !PT ;  /* 0x00000005b6057209 */ /* 0x000fc40007810000 */
[----:B------:R-:W-:Y:S02]  /*4650*/  FSEL R211, R46, -INF , P6 ;  /* 0xff8000002ed37808 */ /* 0x000fe40003000000 */
[----:B------:R-:W-:Y:S02]  /*4660*/  FMNMX.FTZ R5, R205, R5, !PT ;  /* 0x00000005cd057209 */ /* 0x000fe40007810000 */
[----:B------:R-:W-:Y:S02]  /*4670*/  FSEL R247, R47, -INF , P5 ;  /* 0xff8000002ff77808 */ /* 0x000fe40002800000 */
[----:B------:R-:W-:-:S04]  /*4680*/  FMNMX.FTZ R5, R192, R5, !PT ;  /* 0x00000005c0057209 */ /* 0x000fc80007810000 */
[----:B------:R-:W-:Y:S02]  /*4690*/  FMNMX.FTZ R5, R186, R5, !PT ;  /* 0x00000005ba057209 */ /* 0x000fe40007810000 */
[----:B-1----:R-:W-:Y:S02]  /*46a0*/  FMNMX.FTZ R2, R2, R6, !PT ;  /* 0x0000000602027209 */ /* 0x002fe40007810000 */
[----:B------:R-:W-:Y:S02]  /*46b0*/  FMNMX.FTZ R5, R199, R5, !PT ;  /* 0x00000005c7057209 */ /* 0x000fe40007810000 */
[----:B--2---:R-:W-:Y:S01]  /*46c0*/  FMNMX.FTZ R73, R73, R7, !PT ;  /* 0x0000000749497209 */ /* 0x004fe20007810000 */
[----:B------:R-:W1:Y:S01]  /*46d0*/  SHFL.BFLY PT, R9, R2, 0x1, 0x1f ;  /* 0x0c201f0002097f89 */ /* 0x000e6200000e0000 */
[----:B------:R-:W-:Y:S02]  /*46e0*/  FMNMX.FTZ R5, R202, R5, !PT ;  /* 0x00000005ca057209 */ /* 0x000fe40007810000 */
[----:B---3--:R-:W-:Y:S01]  /*46f0*/  FMNMX.FTZ R71, R71, R8, !PT ;  /* 0x0000000847477209 */ /* 0x008fe20007810000 */
[----:B------:R-:W-:Y:S01]  /*4700*/  FMUL.FTZ R7, R73, c[0x0][0x2d0] ;  /* 0x0000b40049077a20 */ /* 0x000fe20000410000 */
[----:B------:R-:W-:-:S02]  /*4710*/  FMNMX.FTZ R5, R228, R5, !PT ;  /* 0x00000005e4057209 */ /* 0x000fc40007810000 */
[----:B------:R-:W-:Y:S01]  /*4720*/  FSETP.NEU.FTZ.AND P4, PT, R73, -INF , PT ;  /* 0xff8000004900780b */ /* 0x000fe20003f9d000 */
[----:B------:R-:W-:Y:S01]  /*4730*/  FMUL.FTZ R6, R71, c[0x0][0x2d0] ;  /* 0x0000b40047067a20 */ /* 0x000fe20000410000 */
[----:B------:R-:W-:Y:S02]  /*4740*/  FMNMX.FTZ R8, R211, R5, !PT ;  /* 0x00000005d3087209 */ /* 0x000fe40007810000 */
[----:B------:R-:W-:Y:S02]  /*4750*/  FSEL R7, R7, RZ, P4 ;  /* 0x000000ff07077208 */ /* 0x000fe40002000000 */
[----:B------:R-:W-:Y:S02]  /*4760*/  FSETP.NEU.FTZ.AND P4, PT, R71, -INF , PT ;  /* 0xff8000004700780b */ /* 0x000fe40003f9d000 */
[----:B------:R-:W-:Y:S01]  /*4770*/  FMNMX.FTZ R8, R247, R8, !PT ;  /* 0x00000008f7087209 */ /* 0x000fe20007810000 */
[----:B------:R-:W-:Y:S01]  /*4780*/  FFMA.FTZ R5, R10, c[0x0][0x2d0], -R7 ;  /* 0x0000b4000a057a23 */ /* 0x000fe20000010807 */
[----:B------:R-:W-:-:S03]  /*4790*/  FSEL R6, R6, RZ, P4 ;  /* 0x000000ff06067208 */ /* 0x000fc60002000000 */
[----:B------:R-:W2:Y:S01]  /*47a0*/  SHFL.BFLY PT, R10, R8, 0x2, 0x1f ;  /* 0x0c401f00080a7f89 */ /* 0x000ea200000e0000 */
[----:B------:R3:W-:Y:S01]  /*47b0*/  MUFU.EX2 R244, R5 ;  /* 0x0000000500f47308 */ /* 0x0007e20000000800 */
[----:B-1----:R-:W-:Y:S01]  /*47c0*/  FMNMX.FTZ R2, R2, R9, !PT ;  /* 0x0000000902027209 */ /* 0x002fe20007810000 */
[----:B------:R-:W-:-:S03]  /*47d0*/  FFMA.FTZ R9, R13, c[0x0][0x2d0], -R6 ;  /* 0x0000b4000d097a23 */ /* 0x000fc60000010806 */
[----:B------:R-:W-:-:S03]  /*47e0*/  FSETP.NEU.FTZ.AND P4, PT, R2, -INF , PT ;  /* 0xff8000000200780b */ /* 0x000fc60003f9d000 */
[----:B------:R1:W-:Y:S01]  /*47f0*/  MUFU.EX2 R204, R9 ;  /* 0x0000000900cc7308 */ /* 0x0003e20000000800 */
[----:B---3--:R-:W-:-:S07]  /*4800*/  FFMA.FTZ R5, R11, c[0x0][0x2d0], -R6 ;  /* 0x0000b4000b057a23 */ /* 0x008fce0000010806 */
[----:B------:R3:W-:Y:S01]  /*4810*/  MUFU.EX2 R201, R5 ;  /* 0x0000000500c97308 */ /* 0x0007e20000000800 */
[----:B--2---:R-:W-:Y:S01]  /*4820*/  FMNMX.FTZ R8, R8, R10, !PT ;  /* 0x0000000a08087209 */ /* 0x004fe20007810000 */
[----:B-1----:R-:W-:-:S06]  /*4830*/  FFMA.FTZ R9, R14, c[0x0][0x2d0], -R6 ;  /* 0x0000b4000e097a23 */ /* 0x002fcc0000010806 */
[----:B------:R-:W1:Y:S01]  /*4840*/  MUFU.EX2 R190, R9 ;  /* 0x0000000900be7308 */ /* 0x000e620000000800 */
[----:B---3--:R-:W-:-:S07]  /*4850*/  FFMA.FTZ R5, R12, c[0x0][0x2d0], -R6 ;  /* 0x0000b4000c057a23 */ /* 0x008fce0000010806 */
[----:B------:R2:W3:Y:S01]  /*4860*/  MUFU.EX2 R200, R5 ;  /* 0x0000000500c87308 */ /* 0x0004e20000000800 */
[----:B-1----:R-:W-:Y:S01]  /*4870*/  F2FP.PACK_AB R10, R190, R204 ;  /* 0x000000ccbe0a723e */ /* 0x002fe200000000ff */
[----:B--2---:R-:W-:-:S05]  /*4880*/  FMUL.FTZ R5, R2, c[0x0][0x2d0] ;  /* 0x0000b40002057a20 */ /* 0x004fca0000410000 */
[----:B------:R-:W-:-:S05]  /*4890*/  FSEL R5, R5, RZ, P4 ;  /* 0x000000ff05057208 */ /* 0x000fca0002000000 */
[--C-:B------:R-:W-:Y:S02]  /*48a0*/  FFMA.FTZ R9, R15, c[0x0][0x2d0], -R5.reuse ;  /* 0x0000b4000f097a23 */ /* 0x100fe40000010805 */
[--C-:B------:R-:W-:Y:S02]  /*48b0*/  FFMA.FTZ R0, R16, c[0x0][0x2d0], -R5.reuse ;  /* 0x0000b40010007a23 */ /* 0x100fe40000010805 */
[----:B------:R1:W-:Y:S08]  /*48c0*/  MUFU.EX2 R92, R9 ;  /* 0x00000009005c7308 */ /* 0x0003f00000000800 */
[----:B------:R2:W4:Y:S01]  /*48d0*/  MUFU.EX2 R206, R0 ;  /* 0x0000000000ce7308 */ /* 0x0005220000000800 */
[----:B-1----:R-:W1:Y:S01]  /*48e0*/  SHFL.BFLY PT, R9, R8, 0x1, 0x1f ;  /* 0x0c201f0008097f89 */ /* 0x002e6200000e0000 */
[----:B--2---:R-:W-:-:S03]  /*48f0*/  FFMA.FTZ R0, R17, c[0x0][0x2d0], -R5 ;  /* 0x0000b40011007a23 */ /* 0x004fc60000010805 */
[----:B------:R-:W2:Y:S03]  /*4900*/  LDSM.16.MT88.4 R16, [R227+0x100] ;  /* 0x00010000e310783b */ /* 0x000ea60000004200 */
[----:B------:R4:W-:Y:S01]  /*4910*/  MUFU.EX2 R113, R0 ;  /* 0x0000000000717308 */ /* 0x0009e20000000800 */
[----:B-1----:R-:W-:Y:S02]  /*4920*/  FMNMX.FTZ R72, R8, R9, !PT ;  /* 0x0000000908487209 */ /* 0x002fe40007810000 */
[----:B---3--:R-:W-:Y:S01]  /*4930*/  F2FP.PACK_AB R8, R200, R201 ;  /* 0x000000c9c808723e */ /* 0x008fe200000000ff */
[----:B----4-:R-:W-:Y:S01]  /*4940*/  FFMA.FTZ R0, R28, c[0x0][0x2d0], -R5 ;  /* 0x0000b4001c007a23 */ /* 0x010fe20000010805 */
[C---:B------:R-:W-:Y:S01]  /*4950*/  FSETP.NEU.FTZ.AND P4, PT, R72.reuse, -INF , PT ;  /* 0xff8000004800780b */ /* 0x040fe20003f9d000 */
[----:B------:R-:W-:Y:S01]  /*4960*/  FMUL.FTZ R3, R72, c[0x0][0x2d0] ;  /* 0x0000b40048037a20 */ /* 0x000fe20000410000 */
[----:B------:R-:W-:Y:S01]  /*4970*/  F2FP.PACK_AB R9, R206, R92 ;  /* 0x0000005cce09723e */ /* 0x000fe200000000ff */
[----:B------:R1:W3:Y:S02]  /*4980*/  MUFU.EX2 R119, R0 ;  /* 0x0000000000777308 */ /* 0x0002e40000000800 */
[----:B-1----:R-:W-:Y:S01]  /*4990*/  FFMA.FTZ R0, R29, c[0x0][0x2d0], -R7 ;  /* 0x0000b4001d007a23 */ /* 0x002fe20000010807 */
[----:B---3--:R-:W-:-:S05]  /*49a0*/  F2FP.PACK_AB R11, R119, R113 ;  /* 0x00000071770b723e */ /* 0x008fca00000000ff */
[----:B------:R1:W3:Y:S02]  /*49b0*/  MUFU.EX2 R213, R0 ;  /* 0x0000000000d57308 */ /* 0x0002e40000000800 */
[C---:B------:R-:W-:Y:S08]  /*49c0*/  HMMA.16816.F32 R76, R8.reuse, R20, RZ ;  /* 0x00000014084c723c */ /* 0x040ff000000018ff */
[----:B--2---:R-:W-:Y:S01]  /*49d0*/  HMMA.16816.F32 R60, R8, R16, RZ ;  /* 0x00000010083c723c */ /* 0x004fe200000018ff */
[----:B-1----:R-:W-:Y:S01]  /*49e0*/  FFMA.FTZ R0, R30, c[0x0][0x2d0], -R7 ;  /* 0x0000b4001e007a23 */ /* 0x002fe20000010807 */
[----:B---3--:R-:W-:-:S03]  /*49f0*/  F2FP.PACK_AB R12, R213, R244 ;  /* 0x000000f4d50c723e */ /* 0x008fc600000000ff */
[----:B------:R1:W-:Y:S03]  /*4a00*/  MUFU.EX2 R231, R0 ;  /* 0x0000000000e77308 */ /* 0x0003e60000000800 */
[C---:B------:R-:W-:Y:S08]  /*4a10*/  HMMA.16816.F32 R52, R8.reuse, R24, RZ ;  /* 0x000000180834723c */ /* 0x040ff000000018ff */
[----:B------:R-:W-:Y:S01]  /*4a20*/  HMMA.16816.F32 R44, R8, R36, RZ ;  /* 0x00000024082c723c */ /* 0x000fe200000018ff */
[----:B-1----:R-:W-:Y:S01]  /*4a30*/  FSEL R0, R3, RZ, P4 ;  /* 0x000000ff03007208 */ /* 0x002fe20002000000 */
[----:B------:R-:W-:-:S06]  /*4a40*/  FFMA.FTZ R3, R31, c[0x0][0x2d0], -R7 ;  /* 0x0000b4001f037a23 */ /* 0x000fcc0000010807 */
[C---:B------:R-:W-:Y:S01]  /*4a50*/  HMMA.16816.F32 R64, R8.reuse, R22, RZ ;  /* 0x000000160840723c */ /* 0x040fe200000018ff */
[----:B------:R-:W-:Y:S01]  /*4a60*/  LDSM.16.MT88.4 R28, [R226+0x900] ;  /* 0x00090000e21c783b */ /* 0x000fe20000004200 */
[----:B------:R1:W2:Y:S06]  /*4a70*/  MUFU.EX2 R234, R3 ;  /* 0x0000000300ea7308 */ /* 0x0002ac0000000800 */
[C---:B------:R-:W-:Y:S08]  /*4a80*/  HMMA.16816.F32 R56, R8.reuse, R18, RZ ;  /* 0x000000120838723c */ /* 0x040ff000000018ff */
[----:B------:R-:W-:Y:S01]  /*4a90*/  HMMA.16816.F32 R48, R8, R26, RZ ;  /* 0x0000001a0830723c */ /* 0x000fe200000018ff */
[----:B-1----:R-:W-:Y:S01]  /*4aa0*/  FFMA.FTZ R3, R32, c[0x0][0x2d0], -R0 ;  /* 0x0000b40020037a23 */ /* 0x002fe20000010800 */
[----:B--2---:R-:W-:-:S03]  /*4ab0*/  F2FP.PACK_AB R14, R234, R231 ;  /* 0x000000e7ea0e723e */ /* 0x004fc600000000ff */
[----:B------:R1:W-:Y:S02]  /*4ac0*/  MUFU.EX2 R249, R3 ;  /* 0x0000000300f97308 */ /* 0x0003e40000000800 */
[----:B-1----:R-:W-:-:S06]  /*4ad0*/  FFMA.FTZ R3, R33, c[0x0][0x2d0], -R0 ;  /* 0x0000b40021037a23 */ /* 0x002fcc0000010800 */
[----:B------:R1:W2:Y:S02]  /*4ae0*/  MUFU.EX2 R245, R3 ;  /* 0x0000000300f57308 */ /* 0x0002a40000000800 */
[----:B-1----:R-:W-:Y:S01]  /*4af0*/  FFMA.FTZ R3, R34, c[0x0][0x2d0], -R0 ;  /* 0x0000b40022037a23 */ /* 0x002fe20000010800 */
[----:B--2---:R-:W-:-:S05]  /*4b00*/  F2FP.PACK_AB R13, R245, R249 ;  /* 0x000000f9f50d723e */ /* 0x004fca00000000ff */
[----:B------:R1:W-:Y:S02]  /*4b10*/  MUFU.EX2 R203, R3 ;  /* 0x0000000300cb7308 */ /* 0x0003e40000000800 */
[----:B-1----:R-:W-:Y:S02]  /*4b20*/  FFMA.FTZ R3, R35, c[0x0][0x2d0], -R0 ;  /* 0x0000b40023037a23 */ /* 0x002fe40000010800 */
[----:B------:R-:W-:Y:S04]  /*4b30*/  LDSM.16.MT88.4 R32, [R227+0x900] ;  /* 0x00090000e320783b */ /* 0x000fe80000004200 */
[----:B------:R1:W2:Y:S02]  /*4b40*/  MUFU.EX2 R188, R3 ;  /* 0x0000000300bc7308 */ /* 0x0002a40000000800 */
[----:B-1----:R-:W-:Y:S01]  /*4b50*/  FFMA.FTZ R3, R40, c[0x0][0x2d0], -R6 ;  /* 0x0000b40028037a23 */ /* 0x002fe20000010806 */
[----:B--2---:R-:W-:-:S05]  /*4b60*/  F2FP.PACK_AB R15, R188, R203 ;  /* 0x000000cbbc0f723e */ /* 0x004fca00000000ff */
[----:B------:R1:W-:Y:S02]  /*4b70*/  MUFU.EX2 R198, R3 ;  /* 0x0000000300c67308 */ /* 0x0003e40000000800 */
[C---:B------:R-:W-:Y:S08]  /*4b80*/  HMMA.16816.F32 R88, R12.reuse, R20, RZ ;  /* 0x000000140c58723c */ /* 0x040ff000000018ff */
[----:B------:R-:W-:Y:S01]  /*4b90*/  HMMA.16816.F32 R104, R12, R22, RZ ;  /* 0x000000160c68723c */ /* 0x000fe200000018ff */
[----:B------:R-:W2:Y:S01]  /*4ba0*/  LDSM.16.MT88.4 R20, [R224+0x900] ;  /* 0x00090000e014783b */ /* 0x000ea20000004200 */
[----:B-1----:R-:W-:-:S04]  /*4bb0*/  FFMA.FTZ R3, R41, c[0x0][0x2d0], -R6 ;  /* 0x0000b40029037a23 */ /* 0x002fc80000010806 */
[----:B------:R1:W-:Y:S02]  /*4bc0*/  MUFU.EX2 R111, R3 ;  /* 0x00000003006f7308 */ /* 0x0003e40000000800 */
[----:B------:R-:W-:Y:S08]  /*4bd0*/  HMMA.16816.F32 R40, R8, R38, RZ ;  /* 0x000000260828723c */ /* 0x000ff000000018ff */
[----:B------:R-:W-:Y:S01]  /*4be0*/  HMMA.16816.F32 R84, R12, R16, RZ ;  /* 0x000000100c54723c */ /* 0x000fe200000018ff */
[----:B-1----:R-:W-:-:S07]  /*4bf0*/  FFMA.FTZ R3, R68, c[0x0][0x2d0], -R6 ;  /* 0x0000b40044037a23 */ /* 0x002fce0000010806 */
[C---:B------:R-:W-:Y:S01]  /*4c00*/  HMMA.16816.F32 R128, R12.reuse, R18, RZ ;  /* 0x000000120c80723c */ /* 0x040fe200000018ff */
[----:B------:R-:W1:Y:S01]  /*4c10*/  LDSM.16.MT88.4 R16, [R225+0x900] ;  /* 0x00090000e110783b */ /* 0x000e620000004200 */
[----:B------:R-:W-:Y:S01]  /*4c20*/  IMAD.MOV.U32 R68, RZ, RZ, R206 ;  /* 0x000000ffff447224 */ /* 0x000fe200078e00ce */
[----:B------:R3:W-:Y:S05]  /*4c30*/  MUFU.EX2 R232, R3 ;  /* 0x0000000300e87308 */ /* 0x0007ea0000000800 */
[C---:B------:R-:W-:Y:S08]  /*4c40*/  HMMA.16816.F32 R80, R12.reuse, R24, RZ ;  /* 0x000000180c50723c */ /* 0x040ff000000018ff */
[----:B------:R-:W-:Y:S01]  /*4c50*/  HMMA.16816.F32 R132, R12, R26, RZ ;  /* 0x0000001a0c84723c */ /* 0x000fe200000018ff */
[----:B---3--:R-:W-:-:S04]  /*4c60*/  FFMA.FTZ R3, R69, c[0x0][0x2d0], -R6 ;  /* 0x0000b40045037a23 */ /* 0x008fc80000010806 */
[----:B------:R3:W4:Y:S03]  /*4c70*/  MUFU.EX2 R112, R3 ;  /* 0x0000000300707308 */ /* 0x0007260000000800 */
[C---:B------:R-:W-:Y:S08]  /*4c80*/  HMMA.16816.F32 R24, R12.reuse, R36, RZ ;  /* 0x000000240c18723c */ /* 0x040ff000000018ff */
[----:B------:R-:W-:Y:S01]  /*4c90*/  HMMA.16816.F32 R120, R12, R38, RZ ;  /* 0x000000260c78723c */ /* 0x000fe200000018ff */
[----:B------:R-:W1:Y:S01]  /*4ca0*/  LDSM.16.MT88.4 R12, [R224+0x1100] ;  /* 0x00110000e00c783b */ /* 0x000e620000004200 */
[----:B---3--:R-:W-:-:S02]  /*4cb0*/  FFMA.FTZ R3, R70, c[0x0][0x2d0], -R5 ;  /* 0x0000b40046037a23 */ /* 0x008fc40000010805 */
[----:B------:R-:W-:Y:S02]  /*4cc0*/  IMAD.MOV.U32 R70, RZ, RZ, R113 ;  /* 0x000000ffff467224 */ /* 0x000fe400078e0071 */
[----:B------:R3:W-:Y:S02]  /*4cd0*/  MUFU.EX2 R4, R3 ;  /* 0x0000000300047308 */ /* 0x0007e40000000800 */
[----:B---3--:R-:W-:Y:S02]  /*4ce0*/  FFMA.FTZ R3, R74, c[0x0][0x2d0], -R5 ;  /* 0x0000b4004a037a23 */ /* 0x008fe40000010805 */
[----:B------:R-:W-:-:S04]  /*4cf0*/  IMAD.MOV.U32 R74, RZ, RZ, R203 ;  /* 0x000000ffff4a7224 */ /* 0x000fc800078e00cb */
[----:B------:R3:W-:Y:S02]  /*4d00*/  MUFU.EX2 R8, R3 ;  /* 0x0000000300087308 */ /* 0x0007e40000000800 */
[----:B---3--:R-:W-:Y:S01]  /*4d10*/  FFMA.FTZ R3, R75, c[0x0][0x2d0], -R5 ;  /* 0x0000b4004b037a23 */ /* 0x008fe20000010805 */
[----:B----4-:R-:W-:-:S05]  /*4d20*/  MOV R75, R112 ;  /* 0x00000070004b7202 */ /* 0x010fca0000000f00 */
[----:B------:R3:W-:Y:S01]  /*4d30*/  MUFU.EX2 R229, R3 ;  /* 0x0000000300e57308 */ /* 0x0007e20000000800 */
[----:B------:R-:W-:Y:S01]  /*4d40*/  F2FP.PACK_AB R10, R75, R232 ;  /* 0x000000e84b0a723e */ /* 0x000fe200000000ff */
[----:B---3--:R-:W-:Y:S02]  /*4d50*/  FFMA.FTZ R3, R93, c[0x0][0x2d0], -R5 ;  /* 0x0000b4005d037a23 */ /* 0x008fe40000010805 */
[----:B------:R-:W-:-:S04]  /*4d60*/  IMAD.MOV.U32 R93, RZ, RZ, R111 ;  /* 0x000000ffff5d7224 */ /* 0x000fc800078e006f */
[----:B------:R3:W4:Y:S02]  /*4d70*/  MUFU.EX2 R69, R3 ;  /* 0x0000000300457308 */ /* 0x0007240000000800 */
[----:B---3--:R-:W-:Y:S01]  /*4d80*/  FFMA.FTZ R3, R94, c[0x0][0x2d0], -R7 ;  /* 0x0000b4005e037a23 */ /* 0x008fe20000010807 */
[----:B----4-:R-:W-:Y:S01]  /*4d90*/  F2FP.PACK_AB R11, R69, R229 ;  /* 0x000000e5450b723e */ /* 0x010fe200000000ff */
[----:B------:R-:W-:Y:S01]  /*4da0*/  IMAD.MOV.U32 R94, RZ, RZ, R8 ;  /* 0x000000ffff5e7224 */ /* 0x000fe200078e0008 */
[----:B------:R-:W-:-:S03]  /*4db0*/  F2FP.PACK_AB R8, R93, R198 ;  /* 0x000000c65d08723e */ /* 0x000fc600000000ff */
[----:B------:R3:W-:Y:S01]  /*4dc0*/  MUFU.EX2 R252, R3 ;  /* 0x0000000300fc7308 */ /* 0x0007e20000000800 */
[----:B------:R-:W-:-:S07]  /*4dd0*/  F2FP.PACK_AB R9, R94, R4 ;  /* 0x000000045e09723e */ /* 0x000fce00000000ff */
[----:B--2---:R-:W-:Y:S01]  /*4de0*/  HMMA.16816.F32 R124, R8, R20, R76 ;  /* 0x00000014087c723c */ /* 0x004fe2000000184c */
[----:B---3--:R-:W-:Y:S01]  /*4df0*/  FFMA.FTZ R3, R95, c[0x0][0x2d0], -R7 ;  /* 0x0000b4005f037a23 */ /* 0x008fe20000010807 */
[----:B------:R-:W-:-:S06]  /*4e00*/  MOV R95, R201 ;  /* 0x000000c9005f7202 */ /* 0x000fcc0000000f00 */
[C---:B------:R-:W-:Y:S01]  /*4e10*/  HMMA.16816.F32 R112, R8.reuse, R32, R60 ;  /* 0x000000200870723c */ /* 0x040fe2000000183c */
[----:B------:R2:W3:Y:S07]  /*4e20*/  MUFU.EX2 R251, R3 ;  /* 0x0000000300fb7308 */ /* 0x0004ee0000000800 */
[C---:B------:R-:W-:Y:S08]  /*4e30*/  HMMA.16816.F32 R100, R8.reuse, R28, R44 ;  /* 0x0000001c0864723c */ /* 0x040ff0000000182c */
[----:B-1----:R-:W-:Y:S01]  /*4e40*/  HMMA.16816.F32 R108, R8, R16, R52 ;  /* 0x00000010086c723c */ /* 0x002fe20000001834 */
[----:B--2---:R-:W-:-:S04]  /*4e50*/  FFMA.FTZ R3, R96, c[0x0][0x2d0], -R7 ;  /* 0x0000b40060037a23 */ /* 0x004fc80000010807 */
[----:B------:R1:W-:Y:S03]  /*4e60*/  MUFU.EX2 R246, R3 ;  /* 0x0000000300f67308 */ /* 0x0003e60000000800 */
[C---:B------:R-:W-:Y:S08]  /*4e70*/  HMMA.16816.F32 R76, R8.reuse, R34, R56 ;  /* 0x00000022084c723c */ /* 0x040ff00000001838 */
[----:B------:R-:W-:Y:S01]  /*4e80*/  HMMA.16816.F32 R60, R8, R18, R48 ;  /* 0x00000012083c723c */ /* 0x000fe20000001830 */
[----:B-1----:R-:W-:-:S07]  /*4e90*/  FFMA.FTZ R3, R97, c[0x0][0x2d0], -R7 ;  /* 0x0000b40061037a23 */ /* 0x002fce0000010807 */
[----:B------:R-:W-:Y:S01]  /*4ea0*/  HMMA.16816.F32 R44, R8, R30, R40 ;  /* 0x0000001e082c723c */ /* 0x000fe20000001828 */
[----:B------:R1:W2:Y:S02]  /*4eb0*/  MUFU.EX2 R250, R3 ;  /* 0x0000000300fa7308 */ /* 0x0002a40000000800 */
[----:B-1----:R-:W-:-:S06]  /*4ec0*/  FFMA.FTZ R3, R98, c[0x0][0x2d0], -R0 ;  /* 0x0000b40062037a23 */ /* 0x002fcc0000010800 */
[----:B------:R1:W-:Y:S02]  /*4ed0*/  MUFU.EX2 R216, R3 ;  /* 0x0000000300d87308 */ /* 0x0003e40000000800 */
[----:B-1----:R-:W-:Y:S02]  /*4ee0*/  FFMA.FTZ R3, R99, c[0x0][0x2d0], -R0 ;  /* 0x0000b40063037a23 */ /* 0x002fe40000010800 */
[----:B------:R-:W-:Y:S04]  /*4ef0*/  HMMA.16816.F32 R96, R8, R22, R64 ;  /* 0x000000160860723c */ /* 0x000fe80000001840 */
[----:B------:R1:W4:Y:S03]  /*4f00*/  MUFU.EX2 R218, R3 ;  /* 0x0000000300da7308 */ /* 0x0003260000000800 */
[----:B---3--:R-:W-:-:S02]  /*4f10*/  F2FP.PACK_AB R8, R251, R252 ;  /* 0x000000fcfb08723e */ /* 0x008fc400000000ff */
[----:B--2---:R-:W-:Y:S01]  /*4f20*/  F2FP.PACK_AB R10, R250, R246 ;  /* 0x000000f6fa0a723e */ /* 0x004fe200000000ff */
[----:B-1----:R-:W-:Y:S01]  /*4f30*/  FFMA.FTZ R3, R116, c[0x0][0x2d0], -R0 ;  /* 0x0000b40074037a23 */ /* 0x002fe20000010800 */
[----:B----4-:R-:W-:Y:S01]  /*4f40*/  F2FP.PACK_AB R9, R218, R216 ;  /* 0x000000d8da09723e */ /* 0x010fe200000000ff */
[----:B------:R-:W-:Y:S02]  /*4f50*/  IMAD.MOV.U32 R116, RZ, RZ, R200 ;  /* 0x000000ffff747224 */ /* 0x000fe400078e00c8 */
[----:B------:R1:W-:Y:S02]  /*4f60*/  MUFU.EX2 R220, R3 ;  /* 0x0000000300dc7308 */ /* 0x0003e40000000800 */
[----:B-1----:R-:W-:Y:S01]  /*4f70*/  FFMA.FTZ R3, R117, c[0x0][0x2d0], -R0 ;  /* 0x0000b40075037a23 */ /* 0x002fe20000010800 */
[----:B------:R-:W-:-:S05]  /*4f80*/  MOV R117, R205 ;  /* 0x000000cd00757202 */ /* 0x000fca0000000f00 */
[----:B------:R1:W2:Y:S02]  /*4f90*/  MUFU.EX2 R217, R3 ;  /* 0x0000000300d97308 */ /* 0x0002a40000000800 */
[----:B-1----:R-:W-:Y:S01]  /*4fa0*/  FFMA.FTZ R3, R118, c[0x0][0x2d0], -R7 ;  /* 0x0000b40076037a23 */ /* 0x002fe20000010807 */
[----:B--2---:R-:W-:Y:S01]  /*4fb0*/  F2FP.PACK_AB R11, R217, R220 ;  /* 0x000000dcd90b723e */ /* 0x004fe200000000ff */
[----:B------:R-:W-:-:S04]  /*4fc0*/  IMAD.MOV.U32 R118, RZ, RZ, R204 ;  /* 0x000000ffff767224 */ /* 0x000fc800078e00cc */
[----:B------:R1:W-:Y:S02]  /*4fd0*/  MUFU.EX2 R219, R3 ;  /* 0x0000000300db7308 */ /* 0x0003e40000000800 */
[C---:B------:R-:W-:Y:S08]  /*4fe0*/  HMMA.16816.F32 R48, R8.reuse, R20, R88 ;  /* 0x000000140830723c */ /* 0x040ff00000001858 */
[----:B------:R-:W-:Y:S01]  /*4ff0*/  HMMA.16816.F32 R40, R8, R22, R104 ;  /* 0x000000160828723c */ /* 0x000fe20000001868 */
[----:B------:R-:W2:Y:S01]  /*5000*/  LDSM.16.MT88.4 R20, [R227+0x1100] ;  /* 0x00110000e314783b */ /* 0x000ea20000004200 */
[----:B-1----:R-:W-:-:S02]  /*5010*/  FFMA.FTZ R3, R136, c[0x0][0x2d0], -R6 ;  /* 0x0000b40088037a23 */ /* 0x002fc40000010806 */
[----:B------:R-:W-:Y:S02]  /*5020*/  IMAD.MOV.U32 R136, RZ, RZ, R202 ;  /* 0x000000ffff887224 */ /* 0x000fe400078e00ca */
[----:B------:R1:W-:Y:S02]  /*5030*/  MUFU.EX2 R214, R3 ;  /* 0x0000000300d67308 */ /* 0x0003e40000000800 */
[C---:B------:R-:W-:Y:S07]  /*5040*/  HMMA.16816.F32 R52, R8.reuse, R32, R84 ;  /* 0x000000200834723c */ /* 0x040fee0000001854 */
[----:B------:R-:W-:Y:S01]  /*5050*/  IMAD.MOV.U32 R87, RZ, RZ, R199 ;  /* 0x000000ffff577224 */ /* 0x000fe200078e00c7 */
[----:B------:R-:W-:Y:S01]  /*5060*/  HMMA.16816.F32 R88, R8, R28, R24 ;  /* 0x0000001c0858723c */ /* 0x000fe20000001818 */
[----:B------:R-:W3:Y:S01]  /*5070*/  LDSM.16.MT88.4 R24, [R225+0x1100] ;  /* 0x00110000e118783b */ /* 0x000ee20000004200 */
[----:B-1----:R-:W-:-:S06]  /*5080*/  FFMA.FTZ R3, R137, c[0x0][0x2d0], -R6 ;  /* 0x0000b40089037a23 */ /* 0x002fcc0000010806 */
[C---:B------:R-:W-:Y:S01]  /*5090*/  HMMA.16816.F32 R36, R8.reuse, R34, R128 ;  /* 0x000000220824723c */ /* 0x040fe20000001880 */
[----:B------:R-:W-:Y:S01]  /*50a0*/  IMAD.MOV.U32 R137, RZ, RZ, R212 ;  /* 0x000000ffff897224 */ /* 0x000fe200078e00d4 */
[----:B------:R-:W1:Y:S01]  /*50b0*/  LDSM.16.MT88.4 R32, [R226+0x1100] ;  /* 0x00110000e220783b */ /* 0x000e620000004200 */
[----:B------:R4:W2:Y:S01]  /*50c0*/  MUFU.EX2 R215, R3 ;  /* 0x0000000300d77308 */ /* 0x0008a20000000800 */
[----:B------:R-:W-:Y:S02]  /*50d0*/  IMAD.MOV.U32 R29, RZ, RZ, R136 ;  /* 0x000000ffff1d7224 */ /* 0x000fe400078e0088 */
[----:B------:R-:W-:Y:S02]  /*50e0*/  IMAD.MOV.U32 R136, RZ, RZ, R197 ;  /* 0x000000ffff887224 */ /* 0x000fe400078e00c5 */
[----:B------:R-:W-:Y:S01]  /*50f0*/  HMMA.16816.F32 R80, R8, R16, R80 ;  /* 0x000000100850723c */ /* 0x000fe20000001850 */
[----:B------:R-:W-:-:S06]  /*5100*/  IMAD.MOV.U32 R128, RZ, RZ, R192 ;  /* 0x000000ffff807224 */ /* 0x000fcc00078e00c0 */
[----:B------:R-:W-:Y:S01]  /*5110*/  MOV R17, R94 ;  /* 0x0000005e00117202 */ /* 0x000fe20000000f00 */
[----:B------:R-:W-:Y:S01]  /*5120*/  IMAD.MOV.U32 R16, RZ, RZ, R117 ;  /* 0x000000ffff107224 */ /* 0x000fe200078e0075 */
[C---:B------:R-:W-:Y:S01]  /*5130*/  HMMA.16816.F32 R56, R8.reuse, R18, R132 ;  /* 0x000000120838723c */ /* 0x040fe20000001884 */
[----:B------:R-:W-:Y:S02]  /*5140*/  IMAD.MOV.U32 R117, RZ, RZ, R194 ;  /* 0x000000ffff757224 */ /* 0x000fe400078e00c2 */
[----:B----4-:R-:W-:Y:S01]  /*5150*/  FFMA.FTZ R3, R138, c[0x0][0x2d0], -R6 ;  /* 0x0000b4008a037a23 */ /* 0x010fe20000010806 */
[----:B------:R-:W-:Y:S01]  /*5160*/  MOV R138, R211 ;  /* 0x000000d3008a7202 */ /* 0x000fe20000000f00 */
[----:B------:R-:W-:Y:S02]  /*5170*/  IMAD.MOV.U32 R130, RZ, RZ, R16 ;  /* 0x000000ffff827224 */ /* 0x000fe400078e0010 */
[----:B------:R4:W-:Y:S01]  /*5180*/  MUFU.EX2 R212, R3 ;  /* 0x0000000300d47308 */ /* 0x0009e20000000800 */
[----:B------:R-:W-:Y:S01]  /*5190*/  HMMA.16816.F32 R64, R8, R30, R120 ;  /* 0x0000001e0840723c */ /* 0x000fe20000001878 */
[----:B------:R-:W-:-:S02]  /*51a0*/  IMAD.MOV.U32 R129, RZ, RZ, R17 ;  /* 0x000000ffff817224 */ /* 0x000fc400078e0011 */
[----:B------:R-:W-:Y:S01]  /*51b0*/  LDSM.16.MT88.4 R16, [R224+0x1900] ;  /* 0x00190000e010783b */ /* 0x000fe20000004200 */
[----:B------:R-:W-:Y:S02]  /*51c0*/  IMAD.MOV.U32 R134, RZ, RZ, R116 ;  /* 0x000000ffff867224 */ /* 0x000fe400078e0074 */
[----:B------:R-:W-:Y:S01]  /*51d0*/  IMAD.MOV.U32 R133, RZ, RZ, R95 ;  /* 0x000000ffff857224 */ /* 0x000fe200078e005f */
[----:B--2---:R-:W-:Y:S01]  /*51e0*/  F2FP.PACK_AB R8, R215, R214 ;  /* 0x000000d6d708723e */ /* 0x004fe200000000ff */
[----:B----4-:R-:W-:Y:S02]  /*51f0*/  FFMA.FTZ R3, R139, c[0x0][0x2d0], -R6 ;  /* 0x0000b4008b037a23 */ /* 0x010fe40000010806 */
[----:B------:R-:W-:Y:S02]  /*5200*/  IMAD.MOV.U32 R139, RZ, RZ, R4 ;  /* 0x000000ffff8b7224 */ /* 0x000fe400078e0004 */
[----:B------:R2:W4:Y:S01]  /*5210*/  MUFU.EX2 R211, R3 ;  /* 0x0000000300d37308 */ /* 0x0005220000000800 */
[----:B------:R-:W-:-:S04]  /*5220*/  IMAD.MOV.U32 R4, RZ, RZ, R207 ;  /* 0x000000ffff047224 */ /* 0x000fc800078e00cf */
[----:B------:R-:W-:Y:S01]  /*5230*/  IMAD.MOV.U32 R94, RZ, RZ, R4 ;  /* 0x000000ffff5e7224 */ /* 0x000fe200078e0004 */
[----:B------:R-:W-:-:S03]  /*5240*/  MOV R4, R195 ;  /* 0x000000c300047202 */ /* 0x000fc60000000f00 */
[----:B------:R-:W-:Y:S02]  /*5250*/  IMAD.MOV.U32 R135, RZ, RZ, R94 ;  /* 0x000000ffff877224 */ /* 0x000fe400078e005e */
[----:B--2---:R-:W-:Y:S01]  /*5260*/  FFMA.FTZ R3, R140, c[0x0][0x2d0], -R5 ;  /* 0x0000b4008c037a23 */ /* 0x004fe20000010805 */
[----:B----4-:R-:W-:Y:S01]  /*5270*/  F2FP.PACK_AB R10, R211, R212 ;  /* 0x000000d4d30a723e */ /* 0x010fe200000000ff */
[----:B------:R-:W-:Y:S02]  /*5280*/  IMAD.MOV.U32 R140, RZ, RZ, R118 ;  /* 0x000000ffff8c7224 */ /* 0x000fe400078e0076 */
[----:B------:R2:W-:Y:S01]  /*5290*/  MUFU.EX2 R207, R3 ;  /* 0x0000000300cf7308 */ /* 0x0005e20000000800 */
[----:B------:R-:W-:Y:S02]  /*52a0*/  IMAD.MOV.U32 R118, RZ, RZ, R196 ;  /* 0x000000ffff767224 */ /* 0x000fe400078e00c4 */
[----:B------:R-:W-:Y:S02]  /*52b0*/  MOV R131, R140 ;  /* 0x0000008c00837202 */ /* 0x000fe40000000f00 */
[----:B------:R-:W-:-:S05]  /*52c0*/  MOV R140, R188 ;  /* 0x000000bc008c7202 */ /* 0x000fca0000000f00 */
[----:B------:R-:W-:Y:S02]  /*52d0*/  IMAD.MOV.U32 R132, RZ, RZ, R140 ;  /* 0x000000ffff847224 */ /* 0x000fe400078e008c */
[----:B--2---:R-:W-:Y:S02]  /*52e0*/  FFMA.FTZ R3, R141, c[0x0][0x2d0], -R5 ;  /* 0x0000b4008d037a23 */ /* 0x004fe40000010805 */
[----:B------:R-:W-:Y:S02]  /*52f0*/  IMAD.MOV.U32 R141, RZ, RZ, R191 ;  /* 0x000000ffff8d7224 */ /* 0x000fe400078e00bf */
[----:B------:R2:W4:Y:S02]  /*5300*/  MUFU.EX2 R206, R3 ;  /* 0x0000000300ce7308 */ /* 0x0005240000000800 */
[----:B--2---:R-:W-:Y:S01]  /*5310*/  FFMA.FTZ R3, R142, c[0x0][0x2d0], -R5 ;  /* 0x0000b4008e037a23 */ /* 0x004fe20000010805 */
[----:B----4-:R-:W-:Y:S02]  /*5320*/  F2FP.PACK_AB R9, R206, R207 ;  /* 0x000000cfce09723e */ /* 0x010fe400000000ff */
[----:B------:R-:W-:-:S03]  /*5330*/  MOV R142, R118 ;  /* 0x00000076008e7202 */ /* 0x000fc60000000f00 */
[----:B------:R2:W-:Y:S01]  /*5340*/  MUFU.EX2 R205, R3 ;  /* 0x0000000300cd7308 */ /* 0x0005e20000000800 */
[----:B------:R-:W-:Y:S02]  /*5350*/  IMAD.MOV.U32 R118, RZ, RZ, R117 ;  /* 0x000000ffff767224 */ /* 0x000fe400078e0075 */
[----:B------:R-:W-:Y:S02]  /*5360*/  IMAD.MOV.U32 R117, RZ, RZ, R189 ;  /* 0x000000ffff757224 */ /* 0x000fe400078e00bd */
[----:B--2---:R-:W-:Y:S02]  /*5370*/  FFMA.FTZ R3, R143, c[0x0][0x2d0], -R5 ;  /* 0x0000b4008f037a23 */ /* 0x004fe40000010805 */
[----:B------:R-:W-:Y:S02]  /*5380*/  IMAD.MOV.U32 R143, RZ, RZ, R136 ;  /* 0x000000ffff8f7224 */ /* 0x000fe400078e0088 */
[----:B------:R2:W4:Y:S01]  /*5390*/  MUFU.EX2 R204, R3 ;  /* 0x0000000300cc7308 */ /* 0x0005220000000800 */
[----:B------:R-:W-:-:S02]  /*53a0*/  IMAD.MOV.U32 R136, RZ, RZ, R190 ;  /* 0x000000ffff887224 */ /* 0x000fc400078e00be */
[----:B--2---:R-:W-:Y:S01]  /*53b0*/  FFMA.FTZ R3, R144, c[0x0][0x2d0], -R7 ;  /* 0x0000b40090037a23 */ /* 0x004fe20000010807 */
[----:B----4-:R-:W-:-:S04]  /*53c0*/  F2FP.PACK_AB R11, R204, R205 ;  /* 0x000000cdcc0b723e */ /* 0x010fc800000000ff */
[----:B------:R2:W4:Y:S03]  /*53d0*/  MUFU.EX2 R203, R3 ;  /* 0x0000000300cb7308 */ /* 0x0005260000000800 */
[C---:B------:R-:W-:Y:S07]  /*53e0*/  HMMA.16816.F32 R120, R8.reuse, R12, R124 ;  /* 0x0000000c0878723c */ /* 0x040fee000000187c */
[----:B------:R-:W-:Y:S01]  /*53f0*/  IMAD.MOV.U32 R127, RZ, RZ, R142 ;  /* 0x000000ffff7f7224 */ /* 0x000fe200078e008e */
[----:B------:R-:W-:Y:S01]  /*5400*/  HMMA.16816.F32 R112, R8, R20, R112 ;  /* 0x000000140870723c */ /* 0x000fe20000001870 */
[----:B------:R-:W-:Y:S01]  /*5410*/  IMAD.MOV.U32 R142, RZ, RZ, R187 ;  /* 0x000000ffff8e7224 */ /* 0x000fe200078e00bb */
[----:B------:R-:W-:Y:S01]  /*5420*/  MOV R126, R118 ;  /* 0x00000076007e7202 */ /* 0x000fe20000000f00 */
[----:B------:R-:W-:Y:S01]  /*5430*/  IMAD.MOV.U32 R124, RZ, RZ, R74 ;  /* 0x000000ffff7c7224 */ /* 0x000fe200078e004a */
[----:B------:R-:W-:Y:S01]  /*5440*/  MOV R125, R131 ;  /* 0x00000083007d7202 */ /* 0x000fe20000000f00 */
[----:B--2---:R-:W-:-:S02]  /*5450*/  FFMA.FTZ R3, R145, c[0x0][0x2d0], -R7 ;  /* 0x0000b40091037a23 */ /* 0x004fc40000010807 */
[----:B------:R-:W-:Y:S01]  /*5460*/  IMAD.MOV.U32 R74, RZ, RZ, R184 ;  /* 0x000000ffff4a7224 */ /* 0x000fe200078e00b8 */
[C---:B---3--:R-:W-:Y:S01]  /*5470*/  HMMA.16816.F32 R108, R8.reuse, R24, R108 ;  /* 0x00000018086c723c */ /* 0x048fe2000000186c */
[----:B------:R2:W-:Y:S07]  /*5480*/  MUFU.EX2 R202, R3 ;  /* 0x0000000300ca7308 */ /* 0x0005ee0000000800 */
[C---:B-1----:R-:W-:Y:S08]  /*5490*/  HMMA.16816.F32 R104, R8.reuse, R32, R100 ;  /* 0x000000200868723c */ /* 0x042ff00000001864 */
[----:B------:R-:W-:Y:S01]  /*54a0*/  HMMA.16816.F32 R96, R8, R14, R96 ;  /* 0x0000000e0860723c */ /* 0x000fe20000001860 */
[----:B--2---:R-:W-:-:S04]  /*54b0*/  FFMA.FTZ R3, R146, c[0x0][0x2d0], -R7 ;  /* 0x0000b40092037a23 */ /* 0x004fc80000010807 */
[----:B------:R1:W-:Y:S02]  /*54c0*/  MUFU.EX2 R201, R3 ;  /* 0x0000000300c97308 */ /* 0x0003e40000000800 */
[----:B-1----:R-:W-:-:S06]  /*54d0*/  FFMA.FTZ R3, R147, c[0x0][0x2d0], -R7 ;  /* 0x0000b40093037a23 */ /* 0x002fcc0000010807 */
[----:B------:R1:W-:Y:S02]  /*54e0*/  MUFU.EX2 R200, R3 ;  /* 0x0000000300c87308 */ /* 0x0003e40000000800 */
[----:B-1----:R-:W-:Y:S02]  /*54f0*/  FFMA.FTZ R3, R148, c[0x0][0x2d0], -R0 ;  /* 0x0000b40094037a23 */ /* 0x002fe40000010800 */
[----:B------:R-:W-:-:S04]  /*5500*/  IMAD.MOV.U32 R148, RZ, RZ, R136 ;  /* 0x000000ffff947224 */ /* 0x000fc800078e0088 */
[----:B------:R1:W-:Y:S01]  /*5510*/  MUFU.EX2 R199, R3 ;  /* 0x0000000300c77308 */ /* 0x0003e20000000800 */
[----:B------:R-:W-:Y:S02]  /*5520*/  IMAD.MOV.U32 R136, RZ, RZ, R75 ;  /* 0x000000ffff887224 */ /* 0x000fe400078e004b */
[----:B-1----:R-:W-:Y:S02]  /*5530*/  FFMA.FTZ R3, R149, c[0x0][0x2d0], -R0 ;  /* 0x0000b40095037a23 */ /* 0x002fe40000010800 */
[----:B------:R-:W-:-:S03]  /*5540*/  IMAD.MOV.U32 R149, RZ, RZ, R198 ;  /* 0x000000ffff957224 */ /* 0x000fc600078e00c6 */
[----:B------:R1:W2:Y:S02]  /*5550*/  MUFU.EX2 R198, R3 ;  /* 0x0000000300c67308 */ /* 0x0002a40000000800 */
[--C-:B-1----:R-:W-:Y:S01]  /*5560*/  FFMA.FTZ R3, R150, c[0x0][0x2d0], -R0.reuse ;  /* 0x0000b40096037a23 */ /* 0x102fe20000010800 */
[----:B------:R-:W-:Y:S02]  /*5570*/  MOV R150, R87 ;  /* 0x0000005700967202 */ /* 0x000fe40000000f00 */
[C---:B------:R-:W-:Y:S03]  /*5580*/  HMMA.16816.F32 R84, R8.reuse, R22, R76 ;  /* 0x000000160854723c */ /* 0x040fe6000000184c */
[----:B------:R1:W-:Y:S05]  /*5590*/  MUFU.EX2 R197, R3 ;  /* 0x0000000300c57308 */ /* 0x0003ea0000000800 */
[C---:B------:R-:W-:Y:S08]  /*55a0*/  HMMA.16816.F32 R76, R8.reuse, R26, R60 ;  /* 0x0000001a084c723c */ /* 0x040ff0000000183c */
[----:B------:R-:W-:Y:S01]  /*55b0*/  HMMA.16816.F32 R60, R8, R34, R44 ;  /* 0x00000022083c723c */ /* 0x000fe2000000182c */
[----:B-1----:R-:W-:-:S02]  /*55c0*/  FFMA.FTZ R3, R151, c[0x0][0x2d0], -R0 ;  /* 0x0000b40097037a23 */ /* 0x002fc40000010800 */
[----:B------:R-:W-:Y:S02]  /*55d0*/  IMAD.MOV.U32 R151, RZ, RZ, R193 ;  /* 0x000000ffff977224 */ /* 0x000fe400078e00c1 */
[----:B------:R1:W3:Y:S02]  /*55e0*/  MUFU.EX2 R195, R3 ;  /* 0x0000000300c37308 */ /* 0x0002e40000000800 */
[----:B----4-:R-:W-:Y:S02]  /*55f0*/  F2FP.PACK_AB R8, R203, R219 ;  /* 0x000000dbcb08723e */ /* 0x010fe400000000ff */
[----:B--2---:R-:W-:Y:S02]  /*5600*/  F2FP.PACK_AB R9, R198, R199 ;  /* 0x000000c7c609723e */ /* 0x004fe400000000ff */
[----:B------:R-:W-:Y:S01]  /*5610*/  F2FP.PACK_AB R10, R201, R202 ;  /* 0x000000cac90a723e */ /* 0x000fe200000000ff */
[----:B-1----:R-:W-:Y:S01]  /*5620*/  FFMA.FTZ R3, R152, c[0x0][0x2d0], -R7 ;  /* 0x0000b40098037a23 */ /* 0x002fe20000010807 */
[----:B---3--:R-:W-:-:S02]  /*5630*/  F2FP.PACK_AB R11, R195, R197 ;  /* 0x000000c5c30b723e */ /* 0x008fc400000000ff */
[----:B------:R-:W-:Y:S01]  /*5640*/  MOV R152, R117 ;  /* 0x0000007500987202 */ /* 0x000fe20000000f00 */
[----:B------:R1:W-:Y:S04]  /*5650*/  MUFU.EX2 R196, R3 ;  /* 0x0000000300c47308 */ /* 0x0003e80000000800 */
[C---:B------:R-:W-:Y:S08]  /*5660*/  HMMA.16816.F32 R48, R8.reuse, R12, R48 ;  /* 0x0000000c0830723c */ /* 0x040ff00000001830 */
[----:B------:R-:W-:Y:S01]  /*5670*/  HMMA.16816.F32 R44, R8, R14, R40 ;  /* 0x0000000e082c723c */ /* 0x000fe20000001828 */
[----:B------:R-:W-:Y:S01]  /*5680*/  LDSM.16.MT88.4 R12, [R227+0x1900] ;  /* 0x00190000e30c783b */ /* 0x000fe20000004200 */
[----:B-1----:R-:W-:Y:S01]  /*5690*/  FFMA.FTZ R3, R153, c[0x0][0x2d0], -R7 ;  /* 0x0000b40099037a23 */ /* 0x002fe20000010807 */
[----:B------:R-:W-:-:S03]  /*56a0*/  MOV R153, R129 ;  /* 0x0000008100997202 */ /* 0x000fc60000000f00 */
[----:B------:R1:W-:Y:S02]  /*56b0*/  MUFU.EX2 R194, R3 ;  /* 0x0000000300c27308 */ /* 0x0003e40000000800 */
[C---:B------:R-:W-:Y:S08]  /*56c0*/  HMMA.16816.F32 R40, R8.reuse, R20, R52 ;  /* 0x000000140828723c */ /* 0x040ff00000001834 */
[----:B------:R-:W-:Y:S01]  /*56d0*/  HMMA.16816.F32 R36, R8, R22, R36 ;  /* 0x000000160824723c */ /* 0x000fe20000001824 */
[----:B------:R-:W2:Y:S01]  /*56e0*/  LDSM.16.MT88.4 R20, [R225+0x1900] ;  /* 0x00190000e114783b */ /* 0x000ea20000004200 */
[----:B-1----:R-:W-:-:S06]  /*56f0*/  FFMA.FTZ R3, R154, c[0x0][0x2d0], -R6 ;  /* 0x0000b4009a037a23 */ /* 0x002fcc0000010806 */
[----:B------:R-:W-:Y:S01]  /*5700*/  HMMA.16816.F32 R56, R8, R26, R56 ;  /* 0x0000001a0838723c */ /* 0x000fe20000001838 */
[----:B------:R-:W-:Y:S01]  /*5710*/  IMAD.MOV.U32 R154, RZ, RZ, R93 ;  /* 0x000000ffff9a7224 */ /* 0x000fe200078e005d */
[----:B------:R1:W-:Y:S01]  /*5720*/  MUFU.EX2 R193, R3 ;  /* 0x0000000300c17308 */ /* 0x0003e20000000800 */
[----:B------:R-:W-:-:S05]  /*5730*/  IMAD.MOV.U32 R93, RZ, RZ, R185 ;  /* 0x000000ffff5d7224 */ /* 0x000fca00078e00b9 */
[C---:B------:R-:W-:Y:S01]  /*5740*/  HMMA.16816.F32 R100, R8.reuse, R32, R88 ;  /* 0x000000200864723c */ /* 0x040fe20000001858 */
[--C-:B-1----:R-:W-:Y:S02]  /*5750*/  FFMA.FTZ R3, R155, c[0x0][0x2d0], -R6.reuse ;  /* 0x0000b4009b037a23 */ /* 0x102fe40000010806 */
[----:B------:R-:W-:Y:S02]  /*5760*/  IMAD.MOV.U32 R155, RZ, RZ, R29 ;  /* 0x000000ffff9b7224 */ /* 0x000fe400078e001d */
[----:B------:R1:W3:Y:S03]  /*5770*/  MUFU.EX2 R192, R3 ;  /* 0x0000000300c07308 */ /* 0x0002e60000000800 */
[C---:B------:R-:W-:Y:S01]  /*5780*/  HMMA.16816.F32 R28, R8.reuse, R24, R80 ;  /* 0x00000018081c723c */ /* 0x040fe20000001850 */
[----:B------:R-:W4:Y:S07]  /*5790*/  LDSM.16.MT88.4 R24, [R226+0x1900] ;  /* 0x00190000e218783b */ /* 0x000f2e0000004200 */
[----:B------:R-:W-:Y:S01]  /*57a0*/  HMMA.16816.F32 R80, R8, R34, R64 ;  /* 0x000000220850723c */ /* 0x000fe20000001840 */
[----:B-1----:R-:W-:-:S06]  /*57b0*/  FFMA.FTZ R3, R156, c[0x0][0x2d0], -R6 ;  /* 0x0000b4009c037a23 */ /* 0x002fcc0000010806 */
[----:B---3--:R-:W-:Y:S01]  /*57c0*/  F2FP.PACK_AB R8, R192, R193 ;  /* 0x000000c1c008723e */ /* 0x008fe200000000ff */
[----:B------:R1:W-:Y:S02]  /*57d0*/  MUFU.EX2 R191, R3 ;  /* 0x0000000300bf7308 */ /* 0x0003e40000000800 */
[----:B-1----:R-:W-:-:S06]  /*57e0*/  FFMA.FTZ R3, R157, c[0x0][0x2d0], -R6 ;  /* 0x0000b4009d037a23 */ /* 0x002fcc0000010806 */
[----:B------:R1:W3:Y:S02]  /*57f0*/  MUFU.EX2 R190, R3 ;  /* 0x0000000300be7308 */ /* 0x0002e40000000800 */
[----:B-1----:R-:W-:Y:S01]  /*5800*/  FFMA.FTZ R3, R158, c[0x0][0x2d0], -R5 ;  /* 0x0000b4009e037a23 */ /* 0x002fe20000010805 */
[----:B---3--:R-:W-:-:S05]  /*5810*/  F2FP.PACK_AB R10, R190, R191 ;  /* 0x000000bfbe0a723e */ /* 0x008fca00000000ff */
[----:B------:R1:W-:Y:S02]  /*5820*/  MUFU.EX2 R189, R3 ;  /* 0x0000000300bd7308 */ /* 0x0003e40000000800 */
[----:B-1----:R-:W-:-:S06]  /*5830*/  FFMA.FTZ R3, R159, c[0x0][0x2d0], -R5 ;  /* 0x0000b4009f037a23 */ /* 0x002fcc0000010805 */
[----:B------:R1:W3:Y:S02]  /*5840*/  MUFU.EX2 R188, R3 ;  /* 0x0000000300bc7308 */ /* 0x0002e40000000800 */
[----:B-1----:R-:W-:Y:S01]  /*5850*/  FFMA.FTZ R3, R160, c[0x0][0x2d0], -R5 ;  /* 0x0000b400a0037a23 */ /* 0x002fe20000010805 */
[----:B---3--:R-:W-:Y:S01]  /*5860*/  F2FP.PACK_AB R9, R188, R189 ;  /* 0x000000bdbc09723e */ /* 0x008fe200000000ff */
[----:B------:R-:W-:-:S04]  /*5870*/  IMAD.MOV.U32 R160, RZ, RZ, R186 ;  /* 0x000000ffffa07224 */ /* 0x000fc800078e00ba */
[----:B------:R1:W-:Y:S02]  /*5880*/  MUFU.EX2 R186, R3 ;  /* 0x0000000300ba7308 */ /* 0x0003e40000000800 */
[----:B-1----:R-:W-:Y:S01]  /*5890*/  FFMA.FTZ R3, R161, c[0x0][0x2d0], -R5 ;  /* 0x0000b400a1037a23 */ /* 0x002fe20000010805 */
[----:B------:R-:W-:-:S05]  /*58a0*/  MOV R161, R143 ;  /* 0x0000008f00a17202 */ /* 0x000fca0000000f00 */
[----:B------:R1:W3:Y:S02]  /*58b0*/  MUFU.EX2 R187, R3 ;  /* 0x0000000300bb7308 */ /* 0x0002e40000000800 */
[----:B-1----:R-:W-:Y:S01]  /*58c0*/  FFMA.FTZ R3, R162, c[0x0][0x2d0], -R7 ;  /* 0x0000b400a2037a23 */ /* 0x002fe20000010807 */
[----:B---3--:R-:W-:Y:S01]  /*58d0*/  F2FP.PACK_AB R11, R187, R186 ;  /* 0x000000babb0b723e */ /* 0x008fe200000000ff */
[----:B------:R-:W-:-:S04]  /*58e0*/  IMAD.MOV.U32 R162, RZ, RZ, R128 ;  /* 0x000000ffffa27224 */ /* 0x000fc800078e0080 */
[----:B------:R1:W3:Y:S02]  /*58f0*/  MUFU.EX2 R185, R3 ;  /* 0x0000000300b97308 */ /* 0x0002e40000000800 */
[C---:B--2---:R-:W-:Y:S08]  /*5900*/  HMMA.16816.F32 R156, R8.reuse, R20, R108 ;  /* 0x00000014089c723c */ /* 0x044ff0000000186c */
[----:B------:R-:W-:Y:S01]  /*5910*/  HMMA.16816.F32 R144, R8, R14, R84 ;  /* 0x0000000e0890723c */ /* 0x000fe20000001854 */
[----:B-1----:R-:W-:-:S02]  /*5920*/  FFMA.FTZ R3, R163, c[0x0][0x2d0], -R7 ;  /* 0x0000b400a3037a23 */ /* 0x002fc40000010807 */
[----:B------:R-:W-:Y:S02]  /*5930*/  IMAD.MOV.U32 R163, RZ, RZ, R130 ;  /* 0x000000ffffa37224 */ /* 0x000fe400078e0082 */
[----:B------:R1:W-:Y:S03]  /*5940*/  MUFU.EX2 R184, R3 ;  /* 0x0000000300b87308 */ /* 0x0003e60000000800 */
[C---:B----4-:R-:W-:Y:S08]  /*5950*/  HMMA.16816.F32 R84, R8.reuse, R24, R104 ;  /* 0x000000180854723c */ /* 0x050ff00000001868 */
[----:B------:R-:W-:Y:S01]  /*5960*/  HMMA.16816.F32 R88, R8, R22, R76 ;  /* 0x000000160858723c */ /* 0x000fe2000000184c */
[----:B-1----:R-:W-:-:S07]  /*5970*/  FFMA.FTZ R3, R164, c[0x0][0x2d0], -R7 ;  /* 0x0000b400a4037a23 */ /* 0x002fce0000010807 */
[C---:B------:R-:W-:Y:S01]  /*5980*/  HMMA.16816.F32 R120, R8.reuse, R16, R120 ;  /* 0x000000100878723c */ /* 0x040fe20000001878 */
[----:B------:R-:W-:Y:S01]  /*5990*/  IMAD.MOV.U32 R164, RZ, RZ, R142 ;  /* 0x000000ffffa47224 */ /* 0x000fe200078e008e */
[----:B------:R1:W-:Y:S06]  /*59a0*/  MUFU.EX2 R118, R3 ;  /* 0x0000000300767308 */ /* 0x0003ec0000000800 */
[C---:B------:R-:W-:Y:S08]  /*59b0*/  HMMA.16816.F32 R96, R8.reuse, R18, R96 ;  /* 0x000000120860723c */ /* 0x040ff00000001860 */
[----:B------:R-:W-:Y:S01]  /*59c0*/  HMMA.16816.F32 R76, R8, R26, R60 ;  /* 0x0000001a084c723c */ /* 0x000fe2000000183c */
[----:B-1----:R-:W-:-:S02]  /*59d0*/  FFMA.FTZ R3, R165, c[0x0][0x2d0], -R7 ;  /* 0x0000b400a5037a23 */ /* 0x002fc40000010807 */
[----:B------:R-:W-:Y:S02]  /*59e0*/  IMAD.MOV.U32 R165, RZ, RZ, R141 ;  /* 0x000000ffffa57224 */ /* 0x000fe400078e008d */
[----:B------:R1:W-:Y:S03]  /*59f0*/  MUFU.EX2 R117, R3 ;  /* 0x0000000300757308 */ /* 0x0003e60000000800 */
[----:B------:R-:W-:Y:S07]  /*5a00*/  HMMA.16816.F32 R140, R8, R12, R112 ;  /* 0x0000000c088c723c */ /* 0x000fee0000001870 */
[----:B------:R-:W-:-:S02]  /*5a10*/  F2FP.PACK_AB R8, R196, R200 ;  /* 0x000000c8c408723e */ /* 0x000fc400000000ff */
[----:B---3--:R-:W-:Y:S01]  /*5a20*/  F2FP.PACK_AB R10, R185, R194 ;  /* 0x000000c2b90a723e */ /* 0x008fe200000000ff */
[----:B-1----:R-:W-:Y:S01]  /*5a30*/  FFMA.FTZ R3, R166, c[0x0][0x2d0], -R0 ;  /* 0x0000b400a6037a23 */ /* 0x002fe20000010800 */
[----:B------:R-:W-:-:S03]  /*5a40*/  MOV R166, R93 ;  /* 0x0000005d00a67202 */ /* 0x000fc60000000f00 */
[----:B------:R1:W-:Y:S02]  /*5a50*/  MUFU.EX2 R115, R3 ;  /* 0x0000000300737308 */ /* 0x0003e40000000800 */
[----:B-1----:R-:W-:Y:S02]  /*5a60*/  FFMA.FTZ R3, R167, c[0x0][0x2d0], -R0 ;  /* 0x0000b400a7037a23 */ /* 0x002fe40000010800 */
[----:B------:R-:W-:-:S04]  /*5a70*/  IMAD.MOV.U32 R167, RZ, RZ, R74 ;  /* 0x000000ffffa77224 */ /* 0x000fc800078e004a */
[----:B------:R1:W2:Y:S02]  /*5a80*/  MUFU.EX2 R114, R3 ;  /* 0x0000000300727308 */ /* 0x0002a40000000800 */
[----:B-1----:R-:W-:Y:S01]  /*5a90*/  FFMA.FTZ R3, R169, c[0x0][0x2d0], -R0 ;  /* 0x0000b400a9037a23 */ /* 0x002fe20000010800 */
[----:B--2---:R-:W-:Y:S01]  /*5aa0*/  F2FP.PACK_AB R9, R114, R115 ;  /* 0x000000737209723e */ /* 0x004fe200000000ff */
[----:B------:R-:W-:-:S04]  /*5ab0*/  IMAD.MOV.U32 R169, RZ, RZ, R166 ;  /* 0x000000ffffa97224 */ /* 0x000fc800078e00a6 */
[----:B------:R1:W-:Y:S01]  /*5ac0*/  MUFU.EX2 R113, R3 ;  /* 0x0000000300717308 */ /* 0x0003e20000000800 */
[----:B------:R-:W-:Y:S02]  /*5ad0*/  IMAD.MOV.U32 R166, RZ, RZ, R164 ;  /* 0x000000ffffa67224 */ /* 0x000fe400078e00a4 */
[----:B------:R-:W-:Y:S02]  /*5ae0*/  IMAD.MOV.U32 R164, RZ, RZ, R162 ;  /* 0x000000ffffa47224 */ /* 0x000fe400078e00a2 */
[----:B------:R-:W-:Y:S02]  /*5af0*/  IMAD.MOV.U32 R162, RZ, RZ, R150 ;  /* 0x000000ffffa27224 */ /* 0x000fe400078e0096 */
[----:B------:R-:W-:Y:S02]  /*5b00*/  IMAD.MOV.U32 R150, RZ, RZ, R139 ;  /* 0x000000ffff967224 */ /* 0x000fe400078e008b */
[----:B------:R-:W-:Y:S02]  /*5b10*/  IMAD.MOV.U32 R139, RZ, RZ, R137 ;  /* 0x000000ffff8b7224 */ /* 0x000fe400078e0089 */
[----:B------:R-:W-:-:S02]  /*5b20*/  IMAD.MOV.U32 R137, RZ, RZ, R234 ;  /* 0x000000ffff897224 */ /* 0x000fc400078e00ea */
[----:B------:R-:W-:Y:S01]  /*5b30*/  FFMA.FTZ R4, R4, c[0x0][0x2d0], -R7 ;  /* 0x0000b40004047a23 */ /* 0x000fe20000010807 */
[----:B------:R2:W5:Y:S01]  /*5b40*/  LDL.LU R234, [R1+0x58] ;  /* 0x0000580001ea7983 */ /* 0x0005620000300800 */
[----:B-1----:R-:W-:-:S04]  /*5b50*/  FFMA.FTZ R3, R170, c[0x0][0x2d0], -R0 ;  /* 0x0000b400aa037a23 */ /* 0x002fc80000010800 */
[----:B------:R1:W3:Y:S02]  /*5b60*/  MUFU.EX2 R112, R3 ;  /* 0x0000000300707308 */ /* 0x0002e40000000800 */
[----:B-1----:R-:W-:Y:S01]  /*5b70*/  FFMA.FTZ R3, R168, c[0x0][0x2d0], -R7 ;  /* 0x0000b400a8037a23 */ /* 0x002fe20000010807 */
[----:B---3--:R-:W-:-:S05]  /*5b80*/  F2FP.PACK_AB R11, R112, R113 ;  /* 0x00000071700b723e */ /* 0x008fca00000000ff */
[----:B------:R1:W-:Y:S02]  /*5b90*/  MUFU.EX2 R116, R3 ;  /* 0x0000000300747308 */ /* 0x0003e40000000800 */
[C---:B------:R-:W-:Y:S08]  /*5ba0*/  HMMA.16816.F32 R60, R8.reuse, R18, R44 ;  /* 0x00000012083c723c */ /* 0x040ff0000000182c */
[----:B------:R-:W-:Y:S01]  /*5bb0*/  HMMA.16816.F32 R44, R8, R24, R100 ;  /* 0x00000018082c723c */ /* 0x000fe20000001864 */
[----:B-1----:R-:W-:-:S04]  /*5bc0*/  FFMA.FTZ R3, R171, c[0x0][0x2d0], -R6 ;  /* 0x0000b400ab037a23 */ /* 0x002fc80000010806 */
[----:B------:R1:W-:Y:S03]  /*5bd0*/  MUFU.EX2 R110, R3 ;  /* 0x00000003006e7308 */ /* 0x0003e60000000800 */
[C---:B------:R-:W-:Y:S08]  /*5be0*/  HMMA.16816.F32 R52, R8.reuse, R12, R40 ;  /* 0x0000000c0834723c */ /* 0x040ff00000001828 */
[----:B------:R-:W-:Y:S01]  /*5bf0*/  HMMA.16816.F32 R40, R8, R26, R80 ;  /* 0x0000001a0828723c */ /* 0x000fe20000001850 */
[----:B------:R-:W-:Y:S01]  /*5c00*/  LDSM.16.MT88.4 R24, [R224+0x2900] ;  /* 0x00290000e018783b */ /* 0x000fe20000004200 */
[----:B-1----:R-:W-:-:S06]  /*5c10*/  FFMA.FTZ R3, R172, c[0x0][0x2d0], -R6 ;  /* 0x0000b400ac037a23 */ /* 0x002fcc0000010806 */
[C---:B------:R-:W-:Y:S01]  /*5c20*/  HMMA.16816.F32 R64, R8.reuse, R16, R48 ;  /* 0x000000100840723c */ /* 0x040fe20000001830 */
[----:B------:R-:W1:Y:S01]  /*5c30*/  LDSM.16.MT88.4 R16, [R224+0x2100] ;  /* 0x00210000e010783b */ /* 0x000e620000004200 */
[----:B------:R3:W4:Y:S06]  /*5c40*/  MUFU.EX2 R111, R3 ;  /* 0x00000003006f7308 */ /* 0x00072c0000000800 */
[C---:B------:R-:W-:Y:S01]  /*5c50*/  HMMA.16816.F32 R48, R8.reuse, R14, R36 ;  /* 0x0000000e0830723c */ /* 0x040fe20000001824 */
[----:B------:R-:W1:Y:S07]  /*5c60*/  LDSM.16.MT88.4 R12, [R227+0x2100] ;  /* 0x00210000e30c783b */ /* 0x000e6e0000004200 */
[----:B------:R-:W-:Y:S01]  /*5c70*/  HMMA.16816.F32 R32, R8, R20, R28 ;  /* 0x000000140820723c */ /* 0x000fe2000000181c */
[----:B------:R-:W-:Y:S01]  /*5c80*/  LDSM.16.MT88.4 R28, [R226+0x2100] ;  /* 0x00210000e21c783b */ /* 0x000fe20000004200 */
[----:B---3--:R-:W-:-:S04]  /*5c90*/  FFMA.FTZ R3, R173, c[0x0][0x2d0], -R6 ;  /* 0x0000b400ad037a23 */ /* 0x008fc80000010806 */
[----:B------:R3:W-:Y:S02]  /*5ca0*/  MUFU.EX2 R109, R3 ;  /* 0x00000003006d7308 */ /* 0x0007e40000000800 */
[----:B------:R-:W-:Y:S01]  /*5cb0*/  HMMA.16816.F32 R36, R8, R22, R56 ;  /* 0x000000160824723c */ /* 0x000fe20000001838 */
[----:B------:R-:W1:Y:S06]  /*5cc0*/  LDSM.16.MT88.4 R20, [R225+0x2100] ;  /* 0x00210000e114783b */ /* 0x000e6c0000004200 */
[----:B----4-:R-:W-:Y:S01]  /*5cd0*/  F2FP.PACK_AB R8, R111, R110 ;  /* 0x0000006e6f08723e */ /* 0x010fe200000000ff */
[----:B---3--:R-:W-:-:S04]  /*5ce0*/  FFMA.FTZ R3, R174, c[0x0][0x2d0], -R6 ;  /* 0x0000b400ae037a23 */ /* 0x008fc80000010806 */
[----:B------:R3:W4:Y:S02]  /*5cf0*/  MUFU.EX2 R108, R3 ;  /* 0x00000003006c7308 */ /* 0x0007240000000800 */
[----:B---3--:R-:W-:Y:S01]  /*5d00*/  FFMA.FTZ R3, R175, c[0x0][0x2d0], -R5 ;  /* 0x0000b400af037a23 */ /* 0x008fe20000010805 */
[----:B----4-:R-:W-:-:S05]  /*5d10*/  F2FP.PACK_AB R10, R108, R109 ;  /* 0x0000006d6c0a723e */ /* 0x010fca00000000ff */
[----:B------:R3:W-:Y:S02]  /*5d20*/  MUFU.EX2 R107, R3 ;  /* 0x00000003006b7308 */ /* 0x0007e40000000800 */
[----:B---3--:R-:W-:-:S06]  /*5d30*/  FFMA.FTZ R3, R176, c[0x0][0x2d0], -R5 ;  /* 0x0000b400b0037a23 */ /* 0x008fcc0000010805 */
        /* <DEDUP_REMOVED lines=9> */
[C---:B-1----:R-:W-:Y:S08]  /*5dd0*/  HMMA.16816.F32 R120, R8.reuse, R16, R120 ;  /* 0x000000100878723c */ /* 0x042ff00000001878 */
[----:B------:R-:W-:Y:S01]  /*5de0*/  HMMA.16816.F32 R128, R8, R18, R96 ;  /* 0x000000120880723c */ /* 0x000fe20000001860 */
[----:B---3--:R-:W-:-:S04]  /*5df0*/  FFMA.FTZ R3, R179, c[0x0][0x2d0], -R0 ;  /* 0x0000b400b3037a23 */ /* 0x008fc80000010800 */
[----:B------:R1:W3:Y:S03]  /*5e00*/  MUFU.EX2 R101, R3 ;  /* 0x0000000300657308 */ /* 0x0002e60000000800 */
[C---:B------:R-:W-:Y:S08]  /*5e10*/  HMMA.16816.F32 R140, R8.reuse, R12, R140 ;  /* 0x0000000c088c723c */ /* 0x040ff0000000188c */
[----:B------:R-:W-:Y:S01]  /*5e20*/  HMMA.16816.F32 R144, R8, R14, R144 ;  /* 0x0000000e0890723c */ /* 0x000fe20000001890 */
[----:B-1----:R-:W-:-:S07]  /*5e30*/  FFMA.FTZ R3, R181, c[0x0][0x2d0], -R0 ;  /* 0x0000b400b5037a23 */ /* 0x002fce0000010800 */
[C---:B------:R-:W-:Y:S01]  /*5e40*/  HMMA.16816.F32 R156, R8.reuse, R20, R156 ;  /* 0x00000014089c723c */ /* 0x040fe2000000189c */
[----:B------:R1:W-:Y:S07]  /*5e50*/  MUFU.EX2 R100, R3 ;  /* 0x0000000300647308 */ /* 0x0003ee0000000800 */
[C---:B------:R-:W-:Y:S08]  /*5e60*/  HMMA.16816.F32 R88, R8.reuse, R22, R88 ;  /* 0x000000160858723c */ /* 0x040ff00000001858 */
[----:B------:R-:W-:Y:S01]  /*5e70*/  HMMA.16816.F32 R84, R8, R28, R84 ;  /* 0x0000001c0854723c */ /* 0x000fe20000001854 */
[----:B-1----:R-:W-:-:S04]  /*5e80*/  FFMA.FTZ R3, R182, c[0x0][0x2d0], -R0 ;  /* 0x0000b400b6037a23 */ /* 0x002fc80000010800 */
[----:B------:R1:W4:Y:S03]  /*5e90*/  MUFU.EX2 R95, R3 ;  /* 0x00000003005f7308 */ /* 0x0003260000000800 */
[----:B------:R-:W-:Y:S07]  /*5ea0*/  HMMA.16816.F32 R76, R8, R30, R76 ;  /* 0x0000001e084c723c */ /* 0x000fee000000184c */
[----:B------:R-:W-:-:S02]  /*5eb0*/  F2FP.PACK_AB R8, R118, R184 ;  /* 0x000000b87608723e */ /* 0x000fc400000000ff */
[----:B---3--:R-:W-:Y:S02]  /*5ec0*/  F2FP.PACK_AB R9, R101, R102 ;  /* 0x000000666509723e */ /* 0x008fe400000000ff */
[----:B------:R-:W-:Y:S01]  /*5ed0*/  F2FP.PACK_AB R10, R116, R117 ;  /* 0x00000075740a723e */ /* 0x000fe200000000ff */
[----:B-1----:R-:W-:Y:S01]  /*5ee0*/  FFMA.FTZ R3, R209, c[0x0][0x2d0], -R6 ;  /* 0x0000b400d1037a23 */ /* 0x002fe20000010806 */
[----:B----4-:R-:W-:-:S03]  /*5ef0*/  F2FP.PACK_AB R11, R95, R100 ;  /* 0x000000645f0b723e */ /* 0x010fc600000000ff */
[----:B------:R1:W-:Y:S04]  /*5f00*/  MUFU.EX2 R94, R3 ;  /* 0x00000003005e7308 */ /* 0x0003e80000000800 */
[C---:B------:R-:W-:Y:S08]  /*5f10*/  HMMA.16816.F32 R64, R8.reuse, R16, R64 ;  /* 0x000000100840723c */ /* 0x040ff00000001840 */
[----:B------:R-:W-:Y:S01]  /*5f20*/  HMMA.16816.F32 R60, R8, R18, R60 ;  /* 0x00000012083c723c */ /* 0x000fe2000000183c */
[----:B------:R-:W-:Y:S01]  /*5f30*/  LDSM.16.MT88.4 R16, [R225+0x2900] ;  /* 0x00290000e110783b */ /* 0x000fe20000004200 */
[----:B-1----:R-:W-:-:S04]  /*5f40*/  FFMA.FTZ R3, R210, c[0x0][0x2d0], -R6 ;  /* 0x0000b400d2037a23 */ /* 0x002fc80000010806 */
[----:B------:R1:W3:Y:S02]  /*5f50*/  MUFU.EX2 R93, R3 ;  /* 0x00000003005d7308 */ /* 0x0002e40000000800 */
[C---:B------:R-:W-:Y:S08]  /*5f60*/  HMMA.16816.F32 R52, R8.reuse, R12, R52 ;  /* 0x0000000c0834723c */ /* 0x040ff00000001834 */
[----:B------:R-:W-:Y:S01]  /*5f70*/  HMMA.16816.F32 R48, R8, R14, R48 ;  /* 0x0000000e0830723c */ /* 0x000fe20000001830 */
[----:B------:R-:W-:Y:S01]  /*5f80*/  LDSM.16.MT88.4 R12, [R226+0x2900] ;  /* 0x00290000e20c783b */ /* 0x000fe20000004200 */
[----:B-1----:R-:W-:-:S06]  /*5f90*/  FFMA.FTZ R3, R208, c[0x0][0x2d0], -R6 ;  /* 0x0000b400d0037a23 */ /* 0x002fcc0000010806 */
[C---:B------:R-:W-:Y:S01]  /*5fa0*/  HMMA.16816.F32 R32, R8.reuse, R20, R32 ;  /* 0x000000140820723c */ /* 0x040fe20000001820 */
[----:B------:R1:W-:Y:S07]  /*5fb0*/  MUFU.EX2 R83, R3 ;  /* 0x0000000300537308 */ /* 0x0003ee0000000800 */
[C---:B------:R-:W-:Y:S01]  /*5fc0*/  HMMA.16816.F32 R36, R8.reuse, R22, R36 ;  /* 0x000000160824723c */ /* 0x040fe20000001824 */
[----:B------:R-:W4:Y:S07]  /*5fd0*/  LDSM.16.MT88.4 R20, [R227+0x2900] ;  /* 0x00290000e314783b */ /* 0x000f2e0000004200 */
[----:B------:R-:W-:Y:S01]  /*5fe0*/  HMMA.16816.F32 R40, R8, R30, R40 ;  /* 0x0000001e0828723c */ /* 0x000fe20000001828 */
[----:B-1----:R-:W-:-:S04]  /*5ff0*/  FFMA.FTZ R3, R183, c[0x0][0x2d0], -R6 ;  /* 0x0000b400b7037a23 */ /* 0x002fc80000010806 */
[----:B------:R1:W-:Y:S03]  /*6000*/  MUFU.EX2 R82, R3 ;  /* 0x0000000300527308 */ /* 0x0003e60000000800 */
[----:B------:R-:W-:Y:S01]  /*6010*/  HMMA.16816.F32 R44, R8, R28, R44 ;  /* 0x0000001c082c723c */ /* 0x000fe2000000182c */
[----:B-1----:R-:W-:-:S04]  /*6020*/  FFMA.FTZ R3, R221, c[0x0][0x2d0], -R5 ;  /* 0x0000b400dd037a23 */ /* 0x002fc80000010805 */
[----:B------:R1:W-:Y:S02]  /*6030*/  MUFU.EX2 R81, R3 ;  /* 0x0000000300517308 */ /* 0x0003e40000000800 */
[----:B-1----:R-:W-:-:S06]  /*6040*/  FFMA.FTZ R3, R241, c[0x0][0x2d0], -R5 ;  /* 0x0000b400f1037a23 */ /* 0x002fcc0000010805 */
[----:B------:R1:W1:Y:S02]  /*6050*/  MUFU.EX2 R80, R3 ;  /* 0x0000000300507308 */ /* 0x0002640000000800 */
[----:B-1----:R-:W-:-:S06]  /*6060*/  FFMA.FTZ R3, R223, c[0x0][0x2d0], -R5 ;  /* 0x0000b400df037a23 */ /* 0x002fcc0000010805 */
[----:B------:R1:W-:Y:S02]  /*6070*/  MUFU.EX2 R74, R3 ;  /* 0x00000003004a7308 */ /* 0x0003e40000000800 */
[----:B-1----:R-:W-:-:S06]  /*6080*/  FFMA.FTZ R3, R222, c[0x0][0x2d0], -R5 ;  /* 0x0000b400de037a23 */ /* 0x002fcc0000010805 */
[----:B------:R1:W1:Y:S02]  /*6090*/  MUFU.EX2 R75, R3 ;  /* 0x00000003004b7308 */ /* 0x0002640000000800 */
[----:B-1----:R-:W-:Y:S01]  /*60a0*/  FFMA.FTZ R3, R167, c[0x0][0x2d0], -R7 ;  /* 0x0000b400a7037a23 */ /* 0x002fe20000010807 */
[----:B------:R-:W-:Y:S01]  /*60b0*/  MOV R167, R165 ;  /* 0x000000a500a77202 */ /* 0x000fe20000000f00 */
[----:B------:R-:W-:Y:S01]  /*60c0*/  IMAD.MOV.U32 R165, RZ, RZ, R163 ;  /* 0x000000ffffa57224 */ /* 0x000fe200078e00a3 */
[----:B------:R-:W-:Y:S01]  /*60d0*/  MOV R163, R160 ;  /* 0x000000a000a37202 */ /* 0x000fe20000000f00 */
[----:B------:R-:W-:Y:S01]  /*60e0*/  IMAD.MOV.U32 R160, RZ, RZ, R151 ;  /* 0x000000ffffa07224 */ /* 0x000fe200078e0097 */
[----:B------:R-:W-:Y:S01]  /*60f0*/  MOV R151, R138 ;  /* 0x0000008a00977202 */ /* 0x000fe20000000f00 */
[----:B------:R-:W-:Y:S02]  /*6100*/  IMAD.MOV.U32 R138, RZ, RZ, R70 ;  /* 0x000000ffff8a7224 */ /* 0x000fe400078e0046 */
[----:B------:R1:W-:Y:S02]  /*6110*/  MUFU.EX2 R70, R3 ;  /* 0x0000000300467308 */ /* 0x0003e40000000800 */
[----:B-1----:R-:W-:Y:S01]  /*6120*/  FFMA.FTZ R3, R169, c[0x0][0x2d0], -R7 ;  /* 0x0000b400a9037a23 */ /* 0x002fe20000010807 */
[----:B------:R-:W-:Y:S01]  /*6130*/  MOV R169, R167 ;  /* 0x000000a700a97202 */ /* 0x000fe20000000f00 */
[----:B------:R-:W-:-:S02]  /*6140*/  IMAD.MOV.U32 R167, RZ, RZ, R166 ;  /* 0x000000ffffa77224 */ /* 0x000fc400078e00a6 */
[----:B------:R-:W-:Y:S02]  /*6150*/  IMAD.MOV.U32 R166, RZ, RZ, R165 ;  /* 0x000000ffffa67224 */ /* 0x000fe400078e00a5 */
[----:B------:R-:W-:Y:S01]  /*6160*/  IMAD.MOV.U32 R165, RZ, RZ, R164 ;  /* 0x000000ffffa57224 */ /* 0x000fe200078e00a4 */
[----:B------:R-:W-:Y:S01]  /*6170*/  MOV R164, R163 ;  /* 0x000000a300a47202 */ /* 0x000fe20000000f00 */
[----:B------:R-:W-:Y:S02]  /*6180*/  IMAD.MOV.U32 R163, RZ, RZ, R162 ;  /* 0x000000ffffa37224 */ /* 0x000fe400078e00a2 */
[----:B------:R-:W-:Y:S02]  /*6190*/  IMAD.MOV.U32 R162, RZ, RZ, R139 ;  /* 0x000000ffffa27224 */ /* 0x000fe400078e008b */
[----:B------:R-:W-:Y:S01]  /*61a0*/  IMAD.MOV.U32 R139, RZ, RZ, R138 ;  /* 0x000000ffff8b7224 */ /* 0x000fe200078e008a */
[----:B------:R-:W-:Y:S01]  /*61b0*/  MOV R138, R137 ;  /* 0x00000089008a7202 */ /* 0x000fe20000000f00 */
[----:B------:R-:W-:-:S02]  /*61c0*/  IMAD.MOV.U32 R137, RZ, RZ, R136 ;  /* 0x000000ffff897224 */ /* 0x000fc400078e0088 */
[----:B------:R-:W-:Y:S02]  /*61d0*/  IMAD.MOV.U32 R136, RZ, RZ, R69 ;  /* 0x000000ffff887224 */ /* 0x000fe400078e0045 */
[----:B------:R1:W1:Y:S01]  /*61e0*/  MUFU.EX2 R69, R3 ;  /* 0x0000000300457308 */ /* 0x0002620000000800 */
[----:B------:R-:W-:Y:S02]  /*61f0*/  IMAD.MOV.U32 R170, RZ, RZ, R167 ;  /* 0x000000ffffaa7224 */ /* 0x000fe400078e00a7 */
[----:B------:R-:W-:Y:S02]  /*6200*/  IMAD.MOV.U32 R167, RZ, RZ, R165 ;  /* 0x000000ffffa77224 */ /* 0x000fe400078e00a5 */
[----:B------:R-:W-:Y:S02]  /*6210*/  IMAD.MOV.U32 R165, RZ, RZ, R163 ;  /* 0x000000ffffa57224 */ /* 0x000fe400078e00a3 */
[----:B-1----:R-:W-:Y:S01]  /*6220*/  FFMA.FTZ R3, R169, c[0x0][0x2d0], -R7 ;  /* 0x0000b400a9037a23 */ /* 0x002fe20000010807 */
[----:B------:R-:W-:Y:S01]  /*6230*/  MOV R169, R166 ;  /* 0x000000a600a97202 */ /* 0x000fe20000000f00 */
[----:B------:R-:W-:Y:S01]  /*6240*/  IMAD.MOV.U32 R166, RZ, RZ, R164 ;  /* 0x000000ffffa67224 */ /* 0x000fe200078e00a4 */
[----:B------:R-:W-:Y:S01]  /*6250*/  MOV R164, R162 ;  /* 0x000000a200a47202 */ /* 0x000fe20000000f00 */
[----:B------:R-:W-:-:S02]  /*6260*/  IMAD.MOV.U32 R162, RZ, RZ, R135 ;  /* 0x000000ffffa27224 */ /* 0x000fc400078e0087 */
[----:B------:R-:W-:Y:S02]  /*6270*/  IMAD.MOV.U32 R135, RZ, RZ, R68 ;  /* 0x000000ffff877224 */ /* 0x000fe400078e0044 */
[----:B------:R1:W-:Y:S01]  /*6280*/  MUFU.EX2 R68, R3 ;  /* 0x0000000300447308 */ /* 0x0003e20000000800 */
[----:B------:R-:W-:Y:S01]  /*6290*/  IMAD.MOV.U32 R163, RZ, RZ, R152 ;  /* 0x000000ffffa37224 */ /* 0x000fe200078e0098 */
[----:B------:R-:W-:Y:S02]  /*62a0*/  MOV R152, R233 ;  /* 0x000000e900987202 */ /* 0x000fe40000000f00 */
[----:B---3--:R-:W-:Y:S01]  /*62b0*/  F2FP.PACK_AB R8, R93, R94 ;  /* 0x0000005e5d08723e */ /* 0x008fe200000000ff */
[----:B------:R2:W5:Y:S01]  /*62c0*/  LDL.LU R233, [R1+0x54] ;  /* 0x0000540001e97983 */ /* 0x0005620000300800 */
[----:B-1----:R-:W-:Y:S02]  /*62d0*/  FFMA.FTZ R3, R170, c[0x0][0x2d0], -R7 ;  /* 0x0000b400aa037a23 */ /* 0x002fe40000010807 */
[----:B------:R-:W-:-:S02]  /*62e0*/  IMAD.MOV.U32 R170, RZ, RZ, R169 ;  /* 0x000000ffffaa7224 */ /* 0x000fc400078e00a9 */
[----:B------:R-:W-:Y:S02]  /*62f0*/  IMAD.MOV.U32 R169, RZ, RZ, R167 ;  /* 0x000000ffffa97224 */ /* 0x000fe400078e00a7 */
[----:B------:R-:W-:Y:S01]  /*6300*/  IMAD.MOV.U32 R167, RZ, RZ, R166 ;  /* 0x000000ffffa77224 */ /* 0x000fe200078e00a6 */
[----:B------:R-:W-:Y:S01]  /*6310*/  MOV R166, R165 ;  /* 0x000000a500a67202 */ /* 0x000fe20000000f00 */
[----:B------:R1:W-:Y:S01]  /*6320*/  MUFU.EX2 R59, R3 ;  /* 0x00000003003b7308 */ /* 0x0003e20000000800 */
[----:B------:R-:W-:Y:S02]  /*6330*/  IMAD.MOV.U32 R165, RZ, RZ, R164 ;  /* 0x000000ffffa57224 */ /* 0x000fe400078e00a4 */
[----:B------:R-:W-:Y:S02]  /*6340*/  IMAD.MOV.U32 R164, RZ, RZ, R163 ;  /* 0x000000ffffa47224 */ /* 0x000fe400078e00a3 */
[----:B------:R-:W-:Y:S01]  /*6350*/  IMAD.MOV.U32 R163, RZ, RZ, R162 ;  /* 0x000000ffffa37224 */ /* 0x000fe200078e00a2 */
[----:B------:R-:W-:Y:S01]  /*6360*/  MOV R162, R152 ;  /* 0x0000009800a27202 */ /* 0x000fe20000000f00 */
[----:B-1----:R-:W-:-:S02]  /*6370*/  FFMA.FTZ R3, R170, c[0x0][0x2d0], -R0 ;  /* 0x0000b400aa037a23 */ /* 0x002fc40000010800 */
[----:B------:R-:W-:Y:S01]  /*6380*/  IMAD.MOV.U32 R170, RZ, RZ, R169 ;  /* 0x000000ffffaa7224 */ /* 0x000fe200078e00a9 */
[----:B------:R-:W-:Y:S01]  /*6390*/  MOV R169, R167 ;  /* 0x000000a700a97202 */ /* 0x000fe20000000f00 */
[----:B------:R-:W-:Y:S01]  /*63a0*/  IMAD.MOV.U32 R167, RZ, RZ, R166 ;  /* 0x000000ffffa77224 */ /* 0x000fe200078e00a6 */
[----:B------:R1:W-:Y:S01]  /*63b0*/  MUFU.EX2 R58, R3 ;  /* 0x00000003003a7308 */ /* 0x0003e20000000800 */
[----:B------:R-:W-:Y:S02]  /*63c0*/  IMAD.MOV.U32 R166, RZ, RZ, R165 ;  /* 0x000000ffffa67224 */ /* 0x000fe400078e00a5 */
[----:B------:R-:W-:Y:S01]  /*63d0*/  IMAD.MOV.U32 R165, RZ, RZ, R164 ;  /* 0x000000ffffa57224 */ /* 0x000fe200078e00a4 */
[----:B------:R-:W-:Y:S01]  /*63e0*/  MOV R164, R163 ;  /* 0x000000a300a47202 */ /* 0x000fe20000000f00 */
[----:B------:R-:W-:Y:S02]  /*63f0*/  IMAD.MOV.U32 R163, RZ, RZ, R162 ;  /* 0x000000ffffa37224 */ /* 0x000fe400078e00a2 */
[----:B-1----:R-:W-:Y:S01]  /*6400*/  FFMA.FTZ R3, R170, c[0x0][0x2d0], -R0 ;  /* 0x0000b400aa037a23 */ /* 0x002fe20000010800 */
[----:B------:R-:W-:Y:S01]  /*6410*/  MOV R170, R169 ;  /* 0x000000a900aa7202 */ /* 0x000fe20000000f00 */
[----:B------:R-:W-:-:S02]  /*6420*/  IMAD.MOV.U32 R169, RZ, RZ, R167 ;  /* 0x000000ffffa97224 */ /* 0x000fc400078e00a7 */
[----:B------:R1:W3:Y:S01]  /*6430*/  MUFU.EX2 R57, R3 ;  /* 0x0000000300397308 */ /* 0x0002e20000000800 */
[----:B------:R-:W-:Y:S02]  /*6440*/  IMAD.MOV.U32 R167, RZ, RZ, R166 ;  /* 0x000000ffffa77224 */ /* 0x000fe400078e00a6 */
[----:B------:R-:W-:Y:S01]  /*6450*/  IMAD.MOV.U32 R166, RZ, RZ, R165 ;  /* 0x000000ffffa67224 */ /* 0x000fe200078e00a5 */
[----:B------:R-:W-:Y:S01]  /*6460*/  MOV R165, R164 ;  /* 0x000000a400a57202 */ /* 0x000fe20000000f00 */
[----:B------:R-:W-:Y:S02]  /*6470*/  IMAD.MOV.U32 R152, RZ, RZ, R126 ;  /* 0x000000ffff987224 */ /* 0x000fe400078e007e */
[----:B------:R-:W-:Y:S02]  /*6480*/  IMAD.MOV.U32 R164, RZ, RZ, R163 ;  /* 0x000000ffffa47224 */ /* 0x000fe400078e00a3 */
[----:B-1----:R-:W-:Y:S01]  /*6490*/  FFMA.FTZ R3, R170, c[0x0][0x2d0], -R0 ;  /* 0x0000b400aa037a23 */ /* 0x002fe20000010800 */
[----:B------:R-:W-:Y:S01]  /*64a0*/  MOV R170, R169 ;  /* 0x000000a900aa7202 */ /* 0x000fe20000000f00 */
[----:B------:R-:W-:-:S02]  /*64b0*/  IMAD.MOV.U32 R169, RZ, RZ, R167 ;  /* 0x000000ffffa97224 */ /* 0x000fc400078e00a7 */
[----:B------:R1:W-:Y:S01]  /*64c0*/  MUFU.EX2 R56, R3 ;  /* 0x0000000300387308 */ /* 0x0003e20000000800 */
[----:B------:R-:W-:Y:S02]  /*64d0*/  IMAD.MOV.U32 R167, RZ, RZ, R166 ;  /* 0x000000ffffa77224 */ /* 0x000fe400078e00a6 */
[----:B------:R-:W-:Y:S02]  /*64e0*/  IMAD.MOV.U32 R166, RZ, RZ, R165 ;  /* 0x000000ffffa67224 */ /* 0x000fe400078e00a5 */
[----:B------:R-:W-:Y:S01]  /*64f0*/  IMAD.MOV.U32 R162, RZ, RZ, R152 ;  /* 0x000000ffffa27224 */ /* 0x000fe200078e0098 */
[----:B------:R-:W-:Y:S01]  /*6500*/  MOV R165, R164 ;  /* 0x000000a400a57202 */ /* 0x000fe20000000f00 */
[----:B------:R-:W-:Y:S01]  /*6510*/  IMAD.MOV.U32 R173, RZ, RZ, R169 ;  /* 0x000000ffffad7224 */ /* 0x000fe200078e00a9 */
[----:B------:R-:W-:Y:S01]  /*6520*/  MOV R171, R166 ;  /* 0x000000a600ab7202 */ /* 0x000fe20000000f00 */
[----:B------:R-:W-:Y:S02]  /*6530*/  IMAD.MOV.U32 R163, RZ, RZ, R162 ;  /* 0x000000ffffa37224 */ /* 0x000fe400078e00a2 */
[----:B-1----:R-:W-:-:S02]  /*6540*/  FFMA.FTZ R3, R170, c[0x0][0x2d0], -R0 ;  /* 0x0000b400aa037a23 */ /* 0x002fc40000010800 */
[----:B------:R-:W-:Y:S02]  /*6550*/  IMAD.MOV.U32 R172, RZ, RZ, R167 ;  /* 0x000000ffffac7224 */ /* 0x000fe400078e00a7 */
[----:B------:R1:W1:Y:S01]  /*6560*/  MUFU.EX2 R31, R3 ;  /* 0x00000003001f7308 */ /* 0x0002620000000800 */
[----:B------:R-:W-:Y:S02]  /*6570*/  IMAD.MOV.U32 R162, RZ, RZ, R230 ;  /* 0x000000ffffa27224 */ /* 0x000fe400078e00e6 */
[----:B------:R-:W-:Y:S02]  /*6580*/  IMAD.MOV.U32 R164, RZ, RZ, R163 ;  /* 0x000000ffffa47224 */ /* 0x000fe400078e00a3 */
[----:B------:R-:W-:Y:S01]  /*6590*/  IMAD.MOV.U32 R168, RZ, RZ, R165 ;  /* 0x000000ffffa87224 */ /* 0x000fe200078e00a5 */
[----:B------:R-:W-:Y:S01]  /*65a0*/  F2FP.PACK_AB R9, R80, R81 ;  /* 0x000000515009723e */ /* 0x000fe200000000ff */
[----:B------:R-:W-:Y:S01]  /*65b0*/  IMAD.MOV.U32 R163, RZ, RZ, R162 ;  /* 0x000000ffffa37224 */ /* 0x000fe200078e00a2 */
[----:B------:R-:W-:Y:S01]  /*65c0*/  F2FP.PACK_AB R10, R82, R83 ;  /* 0x00000053520a723e */ /* 0x000fe200000000ff */
[----:B------:R-:W-:Y:S01]  /*65d0*/  IMAD.MOV.U32 R162, RZ, RZ, R161 ;  /* 0x000000ffffa27224 */ /* 0x000fe200078e00a1 */
[----:B------:R-:W-:-:S02]  /*65e0*/  F2FP.PACK_AB R11, R75, R74 ;  /* 0x0000004a4b0b723e */ /* 0x000fc400000000ff */
[----:B------:R-:W-:Y:S01]  /*65f0*/  MOV R161, R127 ;  /* 0x0000007f00a17202 */ /* 0x000fe20000000f00 */
[----:B-1----:R-:W-:Y:S02]  /*6600*/  FFMA.FTZ R3, R173, c[0x0][0x2d0], -R6 ;  /* 0x0000b400ad037a23 */ /* 0x002fe40000010806 */
[----:B------:R-:W-:Y:S02]  /*6610*/  IMAD.MOV.U32 R173, RZ, RZ, R172 ;  /* 0x000000ffffad7224 */ /* 0x000fe400078e00ac */
[----:B------:R-:W-:Y:S01]  /*6620*/  IMAD.MOV.U32 R172, RZ, RZ, R171 ;  /* 0x000000ffffac7224 */ /* 0x000fe200078e00ab */
[----:B------:R1:W-:Y:S01]  /*6630*/  MUFU.EX2 R29, R3 ;  /* 0x00000003001d7308 */ /* 0x0003e20000000800 */
[----:B------:R-:W-:Y:S02]  /*6640*/  IMAD.MOV.U32 R171, RZ, RZ, R168 ;  /* 0x000000ffffab7224 */ /* 0x000fe400078e00a8 */
[----:B------:R-:W-:Y:S01]  /*6650*/  IMAD.MOV.U32 R170, RZ, RZ, R164 ;  /* 0x000000ffffaa7224 */ /* 0x000fe200078e00a4 */
[----:B------:R-:W-:Y:S01]  /*6660*/  MOV R167, R162 ;  /* 0x000000a200a77202 */ /* 0x000fe20000000f00 */
[----:B------:R-:W-:Y:S01]  /*6670*/  IMAD.MOV.U32 R169, RZ, RZ, R163 ;  /* 0x000000ffffa97224 */ /* 0x000fe200078e00a3 */
[----:B------:R-:W-:Y:S01]  /*6680*/  HMMA.16816.F32 R120, R8, R24, R120 ;  /* 0x000000180878723c */ /* 0x000fe20000001878 */
[----:B------:R-:W-:-:S02]  /*6690*/  IMAD.MOV.U32 R166, RZ, RZ, R161 ;  /* 0x000000ffffa67224 */ /* 0x000fc400078e00a1 */
[----:B------:R-:W-:Y:S01]  /*66a0*/  IMAD.MOV.U32 R165, RZ, RZ, R160 ;  /* 0x000000ffffa57224 */ /* 0x000fe200078e00a0 */
[----:B------:R-:W-:Y:S01]  /*66b0*/  MOV R168, R170 ;  /* 0x000000aa00a87202 */ /* 0x000fe20000000f00 */
[----:B-1----:R-:W-:Y:S02]  /*66c0*/  FFMA.FTZ R3, R173, c[0x0][0x2d0], -R6 ;  /* 0x0000b400ad037a23 */ /* 0x002fe40000010806 */
[----:B------:R-:W-:Y:S01]  /*66d0*/  IMAD.MOV.U32 R173, RZ, RZ, R172 ;  /* 0x000000ffffad7224 */ /* 0x000fe200078e00ac */
[----:B------:R-:W-:Y:S01]  /*66e0*/  HMMA.16816.F32 R128, R8, R26, R128 ;  /* 0x0000001a0880723c */ /* 0x000fe20000001880 */
[----:B------:R1:W-:Y:S01]  /*66f0*/  MUFU.EX2 R30, R3 ;  /* 0x00000003001e7308 */ /* 0x0003e20000000800 */
[----:B------:R-:W-:-:S06]  /*6700*/  MOV R172, R171 ;  /* 0x000000ab00ac7202 */ /* 0x000fcc0000000f00 */
[----:B----4-:R-:W-:Y:S01]  /*6710*/  HMMA.16816.F32 R140, R8, R20, R140 ;  /* 0x00000014088c723c */ /* 0x010fe2000000188c */
[----:B------:R-:W-:-:S07]  /*6720*/  IMAD.MOV.U32 R171, RZ, RZ, R168 ;  /* 0x000000ffffab7224 */ /* 0x000fce00078e00a8 */
[----:B------:R-:W-:Y:S01]  /*6730*/  HMMA.16816.F32 R144, R8, R22, R144 ;  /* 0x000000160890723c */ /* 0x000fe20000001890 */
[----:B-1----:R-:W-:-:S07]  /*6740*/  FFMA.FTZ R3, R173, c[0x0][0x2d0], -R6 ;  /* 0x0000b400ad037a23 */ /* 0x002fce0000010806 */
[C---:B------:R-:W-:Y:S01]  /*6750*/  HMMA.16816.F32 R156, R8.reuse, R16, R156 ;  /* 0x00000010089c723c */ /* 0x040fe2000000189c */
[----:B------:R1:W-:Y:S07]  /*6760*/  MUFU.EX2 R28, R3 ;  /* 0x00000003001c7308 */ /* 0x0003ee0000000800 */
[C---:B------:R-:W-:Y:S08]  /*6770*/  HMMA.16816.F32 R160, R8.reuse, R18, R88 ;  /* 0x0000001208a0723c */ /* 0x040ff00000001858 */
[----:B------:R-:W-:Y:S01]  /*6780*/  HMMA.16816.F32 R84, R8, R12, R84 ;  /* 0x0000000c0854723c */ /* 0x000fe20000001854 */
[----:B-1----:R-:W-:-:S07]  /*6790*/  FFMA.FTZ R3, R172, c[0x0][0x2d0], -R6 ;  /* 0x0000b400ac037a23 */ /* 0x002fce0000010806 */
[----:B------:R-:W-:Y:S07]  /*67a0*/  HMMA.16816.F32 R76, R8, R14, R76 ;  /* 0x0000000e084c723c */ /* 0x000fee000000184c */
[----:B------:R-:W-:Y:S02]  /*67b0*/  F2FP.PACK_AB R8, R69, R70 ;  /* 0x000000464508723e */ /* 0x000fe400000000ff */
[----:B---3--:R-:W-:Y:S02]  /*67c0*/  F2FP.PACK_AB R9, R57, R58 ;  /* 0x0000003a3909723e */ /* 0x008fe400000000ff */
[----:B------:R-:W-:-:S02]  /*67d0*/  F2FP.PACK_AB R10, R59, R68 ;  /* 0x000000443b0a723e */ /* 0x000fc400000000ff */
[----:B------:R-:W-:Y:S01]  /*67e0*/  F2FP.PACK_AB R11, R31, R56 ;  /* 0x000000381f0b723e */ /* 0x000fe200000000ff */
[----:B------:R-:W-:Y:S01]  /*67f0*/  IMAD.MOV.U32 R164, RZ, RZ, R155 ;  /* 0x000000ffffa47224 */ /* 0x000fe200078e009b */
[----:B------:R-:W-:Y:S01]  /*6800*/  MOV R155, R228 ;  /* 0x000000e4009b7202 */ /* 0x000fe20000000f00 */
[----:B------:R-:W-:-:S04]  /*6810*/  IMAD.MOV.U32 R170, RZ, RZ, R169 ;  /* 0x000000ffffaa7224 */ /* 0x000fc800078e00a9 */
[C---:B------:R-:W-:Y:S01]  /*6820*/  HMMA.16816.F32 R60, R8.reuse, R26, R60 ;  /* 0x0000001a083c723c */ /* 0x040fe2000000183c */
[----:B------:R1:W-:Y:S01]  /*6830*/  MUFU.EX2 R26, R3 ;  /* 0x00000003001a7308 */ /* 0x0003e20000000800 */
[----:B------:R-:W-:Y:S01]  /*6840*/  IMAD.MOV.U32 R169, RZ, RZ, R167 ;  /* 0x000000ffffa97224 */ /* 0x000fe200078e00a7 */
[----:B------:R-:W-:Y:S01]  /*6850*/  MOV R167, R166 ;  /* 0x000000a600a77202 */ /* 0x000fe20000000f00 */
[----:B------:R-:W-:Y:S02]  /*6860*/  IMAD.MOV.U32 R166, RZ, RZ, R165 ;  /* 0x000000ffffa67224 */ /* 0x000fe400078e00a5 */
[----:B------:R-:W-:Y:S02]  /*6870*/  IMAD.MOV.U32 R165, RZ, RZ, R164 ;  /* 0x000000ffffa57224 */ /* 0x000fe400078e00a4 */
[----:B------:R-:W-:Y:S01]  /*6880*/  HMMA.16816.F32 R64, R8, R24, R64 ;  /* 0x000000180840723c */ /* 0x000fe20000001840 */
[----:B------:R-:W-:Y:S01]  /*6890*/  MOV R164, R155 ;  /* 0x0000009b00a47202 */ /* 0x000fe20000000f00 */
[----:B------:R-:W-:Y:S01]  /*68a0*/  IMAD.MOV.U32 R168, RZ, RZ, R170 ;  /* 0x000000ffffa87224 */ /* 0x000fe200078e00aa */
[----:B------:R-:W-:Y:S01]  /*68b0*/  MOV R170, R169 ;  /* 0x000000a900aa7202 */ /* 0x000fe20000000f00 */
[----:B-1----:R-:W-:-:S02]  /*68c0*/  FFMA.FTZ R3, R171, c[0x0][0x2d0], -R5 ;  /* 0x0000b400ab037a23 */ /* 0x002fc40000010805 */
[----:B------:R-:W-:Y:S02]  /*68d0*/  IMAD.MOV.U32 R155, RZ, RZ, R151 ;  /* 0x000000ffff9b7224 */ /* 0x000fe400078e0097 */
[----:B------:R1:W-:Y:S01]  /*68e0*/  MUFU.EX2 R25, R3 ;  /* 0x0000000300197308 */ /* 0x0003e20000000800 */
[----:B------:R-:W-:Y:S01]  /*68f0*/  IMAD.MOV.U32 R151, RZ, RZ, R150 ;  /* 0x000000ffff977224 */ /* 0x000fe200078e0096 */
[----:B------:R-:W-:Y:S01]  /*6900*/  MOV R150, R149 ;  /* 0x0000009500967202 */ /* 0x000fe20000000f00 */
[----:B------:R-:W-:Y:S02]  /*6910*/  IMAD.MOV.U32 R169, RZ, RZ, R167 ;  /* 0x000000ffffa97224 */ /* 0x000fe400078e00a7 */
[----:B------:R-:W-:Y:S01]  /*6920*/  IMAD.MOV.U32 R167, RZ, RZ, R166 ;  /* 0x000000ffffa77224 */ /* 0x000fe200078e00a6 */
[----:B------:R-:W-:Y:S01]  /*6930*/  MOV R166, R165 ;  /* 0x000000a500a67202 */ /* 0x000fe20000000f00 */
[----:B------:R-:W-:Y:S01]  /*6940*/  IMAD.MOV.U32 R149, RZ, RZ, R119 ;  /* 0x000000ffff957224 */ /* 0x000fe200078e0077 */
[----:B------:R-:W-:Y:S01]  /*6950*/  MOV R181, R168 ;  /* 0x000000a800b57202 */ /* 0x000fe20000000f00 */
[----:B------:R-:W-:-:S02]  /*6960*/  IMAD.MOV.U32 R165, RZ, RZ, R164 ;  /* 0x000000ffffa57224 */ /* 0x000fc400078e00a4 */
[----:B-1----:R-:W-:Y:S02]  /*6970*/  FFMA.FTZ R3, R242, c[0x0][0x2d0], -R5 ;  /* 0x0000b400f2037a23 */ /* 0x002fe40000010805 */
[----:B------:R-:W-:Y:S02]  /*6980*/  IMAD.MOV.U32 R164, RZ, RZ, R155 ;  /* 0x000000ffffa47224 */ /* 0x000fe400078e009b */
[----:B------:R1:W-:Y:S01]  /*6990*/  MUFU.EX2 R24, R3 ;  /* 0x0000000300187308 */ /* 0x0003e20000000800 */
[----:B------:R-:W-:Y:S01]  /*69a0*/  MOV R155, R151 ;  /* 0x00000097009b7202 */ /* 0x000fe20000000f00 */
[----:B------:R-:W-:Y:S01]  /*69b0*/  IMAD.MOV.U32 R151, RZ, RZ, R150 ;  /* 0x000000ffff977224 */ /* 0x000fe200078e0096 */
[----:B------:R-:W-:Y:S01]  /*69c0*/  HMMA.16816.F32 R48, R8, R22, R48 ;  /* 0x000000160830723c */ /* 0x000fe20000001830 */
[----:B------:R-:W-:Y:S01]  /*69d0*/  IMAD.MOV.U32 R150, RZ, RZ, R149 ;  /* 0x000000ffff967224 */ /* 0x000fe200078e0095 */
[----:B------:R-:W-:Y:S01]  /*69e0*/  MOV R149, R148 ;  /* 0x0000009400957202 */ /* 0x000fe20000000f00 */
[----:B------:R-:W-:Y:S01]  /*69f0*/  IMAD.MOV.U32 R148, RZ, RZ, R132 ;  /* 0x000000ffff947224 */ /* 0x000fe200078e0084 */
[----:B------:R-:W-:Y:S01]  /*6a00*/  MOV R103, R167 ;  /* 0x000000a700677202 */ /* 0x000fe20000000f00 */
[----:B------:R-:W-:Y:S01]  /*6a10*/  IMAD.MOV.U32 R179, RZ, RZ, R170 ;  /* 0x000000ffffb37224 */ /* 0x000fe200078e00aa */
[----:B------:R-:W-:Y:S01]  /*6a20*/  MOV R176, R164 ;  /* 0x000000a400b07202 */ /* 0x000fe20000000f00 */
[----:B------:R-:W-:-:S02]  /*6a30*/  IMAD.MOV.U32 R180, RZ, RZ, R169 ;  /* 0x000000ffffb47224 */ /* 0x000fc400078e00a9 */
[----:B-1----:R-:W-:-:S04]  /*6a40*/  FFMA.FTZ R3, R243, c[0x0][0x2d0], -R5 ;  /* 0x0000b400f3037a23 */ /* 0x002fc80000010805 */
[----:B------:R1:W-:Y:S01]  /*6a50*/  MUFU.EX2 R23, R3 ;  /* 0x0000000300177308 */ /* 0x0003e20000000800 */
[----:B------:R-:W-:Y:S02]  /*6a60*/  IMAD.MOV.U32 R132, RZ, RZ, R92 ;  /* 0x000000ffff847224 */ /* 0x000fe400078e005c */
[----:B------:R-:W-:Y:S01]  /*6a70*/  IMAD.MOV.U32 R178, RZ, RZ, R166 ;  /* 0x000000ffffb27224 */ /* 0x000fe200078e00a6 */
[C---:B------:R-:W-:Y:S01]  /*6a80*/  HMMA.16816.F32 R52, R8.reuse, R20, R52 ;  /* 0x000000140834723c */ /* 0x040fe20000001834 */
[----:B------:R-:W-:Y:S02]  /*6a90*/  IMAD.MOV.U32 R177, RZ, RZ, R165 ;  /* 0x000000ffffb17224 */ /* 0x000fe400078e00a5 */
[----:B------:R-:W-:Y:S01]  /*6aa0*/  IMAD.MOV.U32 R172, RZ, RZ, R134 ;  /* 0x000000ffffac7224 */ /* 0x000fe200078e0086 */
[----:B------:R3:W4:Y:S01]  /*6ab0*/  MUFU.EX2 R21, R4 ;  /* 0x0000000400157308 */ /* 0x0007220000000800 */
[----:B------:R-:W-:Y:S02]  /*6ac0*/  IMAD.MOV.U32 R168, RZ, RZ, R155 ;  /* 0x000000ffffa87224 */ /* 0x000fe400078e009b */
[----:B-1----:R-:W-:Y:S01]  /*6ad0*/  FFMA.FTZ R3, R181, c[0x0][0x2d0], -R5 ;  /* 0x0000b400b5037a23 */ /* 0x002fe20000010805 */
[----:B------:R-:W-:Y:S01]  /*6ae0*/  HMMA.16816.F32 R44, R8, R12, R44 ;  /* 0x0000000c082c723c */ /* 0x000fe2000000182c */
[----:B------:R-:W-:Y:S01]  /*6af0*/  FFMA.FTZ R5, R180, c[0x0][0x2d0], -R7 ;  /* 0x0000b400b4057a23 */ /* 0x000fe20000010807 */
[----:B------:R-:W-:-:S02]  /*6b00*/  MOV R169, R135 ;  /* 0x0000008700a97202 */ /* 0x000fc40000000f00 */
[----:B------:R1:W-:Y:S01]  /*6b10*/  MUFU.EX2 R22, R3 ;  /* 0x0000000300167308 */ /* 0x0003e20000000800 */
[----:B------:R-:W-:Y:S01]  /*6b20*/  MOV R155, R132 ;  /* 0x00000084009b7202 */ /* 0x000fe20000000f00 */
[----:B------:R-:W-:Y:S02]  /*6b30*/  IMAD.MOV.U32 R170, RZ, RZ, R133 ;  /* 0x000000ffffaa7224 */ /* 0x000fe400078e0085 */
[----:B------:R-:W-:Y:S01]  /*6b40*/  IMAD.MOV.U32 R152, RZ, RZ, R231 ;  /* 0x000000ffff987224 */ /* 0x000fe200078e00e7 */
[C---:B------:R-:W-:Y:S01]  /*6b50*/  HMMA.16816.F32 R40, R8.reuse, R14, R40 ;  /* 0x0000000e0828723c */ /* 0x040fe20000001828 */
[--C-:B---3--:R-:W-:Y:S01]  /*6b60*/  FFMA.FTZ R4, R178, c[0x0][0x2d0], -R0.reuse ;  /* 0x0000b400b2047a23 */ /* 0x108fe20000010800 */
[----:B------:R-:W-:Y:S01]  /*6b70*/  MOV R175, R150 ;  /* 0x0000009600af7202 */ /* 0x000fe20000000f00 */
[--C-:B------:R-:W-:Y:S01]  /*6b80*/  FFMA.FTZ R12, R176, c[0x0][0x2d0], -R0.reuse ;  /* 0x0000b400b00c7a23 */ /* 0x100fe20000010800 */
[----:B------:R-:W-:Y:S01]  /*6b90*/  MOV R99, R137 ;  /* 0x0000008900637202 */ /* 0x000fe20000000f00 */
[----:B------:R-:W-:Y:S01]  /*6ba0*/  FFMA.FTZ R6, R177, c[0x0][0x2d0], -R0 ;  /* 0x0000b400b1067a23 */ /* 0x000fe20000010800 */
[----:B------:R3:W-:Y:S01]  /*6bb0*/  MUFU.EX2 R15, R5 ;  /* 0x00000005000f7308 */ /* 0x0007e20000000800 */
[----:B------:R-:W-:Y:S01]  /*6bc0*/  IMAD.MOV.U32 R173, RZ, RZ, R148 ;  /* 0x000000ffffad7224 */ /* 0x000fe200078e0094 */
[----:B------:R-:W-:Y:S01]  /*6bd0*/  HMMA.16816.F32 R32, R8, R16, R32 ;  /* 0x000000100820723c */ /* 0x000fe20000001820 */
[----:B------:R-:W-:Y:S01]  /*6be0*/  IMAD.MOV.U32 R174, RZ, RZ, R149 ;  /* 0x000000ffffae7224 */ /* 0x000fe200078e0095 */
[----:B------:R-:W2:Y:S01]  /*6bf0*/  LDSM.16.MT88.4 R132, [R224+0x3100] ;  /* 0x00310000e084783b */ /* 0x000ea20000004200 */
[----:B-1----:R-:W-:-:S02]  /*6c00*/  FFMA.FTZ R3, R179, c[0x0][0x2d0], -R7 ;  /* 0x0000b400b3037a23 */ /* 0x002fc40000010807 */
[----:B------:R-:W-:Y:S01]  /*6c10*/  FFMA.FTZ R7, R103, c[0x0][0x2d0], -R7 ;  /* 0x0000b40067077a23 */ /* 0x000fe20000010807 */
[----:B------:R-:W-:Y:S01]  /*6c20*/  LDSM.16.MT88.4 R164, [R225+0x3100] ;  /* 0x00310000e1a4783b */ /* 0x000fe20000004200 */
[----:B------:R-:W-:Y:S01]  /*6c30*/  IMAD.MOV.U32 R103, RZ, RZ, R172 ;  /* 0x000000ffff677224 */ /* 0x000fe200078e00ac */
[----:B------:R-:W-:Y:S01]  /*6c40*/  HMMA.16816.F32 R36, R8, R18, R36 ;  /* 0x000000120824723c */ /* 0x000fe20000001824 */
[----:B------:R-:W-:Y:S01]  /*6c50*/  FFMA.FTZ R0, R247, c[0x0][0x2d0], -R0 ;  /* 0x0000b400f7007a23 */ /* 0x000fe20000010800 */
[----:B------:R1:W1:Y:S01]  /*6c60*/  MUFU.EX2 R9, R4 ;  /* 0x0000000400097308 */ /* 0x0002620000000800 */
[----:B------:R-:W-:Y:S02]  /*6c70*/  FADD.FTZ R13, R244, R213 ;  /* 0x000000d5f40d7221 */ /* 0x000fe40000010000 */
[----:B---3--:R-:W-:Y:S01]  /*6c80*/  FADD.FTZ R5, R249, R245 ;  /* 0x000000f5f9057221 */ /* 0x008fe20000010000 */
[----:B------:R-:W-:Y:S01]  /*6c90*/  MOV R210, R173 ;  /* 0x000000ad00d27202 */ /* 0x000fe20000000f00 */
[----:B------:R-:W-:Y:S01]  /*6ca0*/  IMAD.MOV.U32 R209, RZ, RZ, R174 ;  /* 0x000000ffffd17224 */ /* 0x000fe200078e00ae */
[----:B------:R-:W-:Y:S02]  /*6cb0*/  LDSM.16.MT88.4 R16, [R226+0x3100] ;  /* 0x00310000e210783b */ /* 0x000fe40000004200 */
[----:B------:R3:W2:Y:S01]  /*6cc0*/  MUFU.EX2 R20, R3 ;  /* 0x0000000300147308 */ /* 0x0006a20000000800 */
[----:B------:R-:W-:-:S07]  /*6cd0*/  IMAD.MOV.U32 R96, RZ, RZ, R175 ;  /* 0x000000ffff607224 */ /* 0x000fce00078e00af */
[----:B------:R-:W-:Y:S01]  /*6ce0*/  MUFU.EX2 R11, R12 ;  /* 0x0000000c000b7308 */ /* 0x000fe20000000800 */
[----:B-1----:R-:W-:-:S04]  /*6cf0*/  FADD.FTZ R4, R170, R103 ;  /* 0x00000067aa047221 */ /* 0x002fc80000010000 */
[----:B------:R-:W-:-:S03]  /*6d00*/  FADD.FTZ R4, R125, R4 ;  /* 0x000000047d047221 */ /* 0x000fc60000010000 */
[----:B------:R1:W-:Y:S01]  /*6d10*/  MUFU.EX2 R12, R0 ;  /* 0x00000000000c7308 */ /* 0x0003e20000000800 */
[----:B---3--:R-:W-:-:S07]  /*6d20*/  FADD.FTZ R3, R155, R169 ;  /* 0x000000a99b037221 */ /* 0x008fce0000010000 */
[----:B------:R3:W2:Y:S01]  /*6d30*/  MUFU.EX2 R10, R6 ;  /* 0x00000006000a7308 */ /* 0x0006a20000000800 */
[----:B------:R-:W-:Y:S02]  /*6d40*/  IMAD.MOV.U32 R171, RZ, RZ, R151 ;  /* 0x000000ffffab7224 */ /* 0x000fe400078e0097 */
[----:B-1----:R-:W-:-:S05]  /*6d50*/  FADD.FTZ R0, R152, R13 ;  /* 0x0000000d98007221 */ /* 0x002fca0000010000 */
[----:B------:R1:W1:Y:S01]  /*6d60*/  MUFU.EX2 R14, R7 ;  /* 0x00000007000e7308 */ /* 0x0002620000000800 */
[----:B------:R-:W-:Y:S01]  /*6d70*/  IMAD.MOV.U32 R126, RZ, RZ, R232 ;  /* 0x000000ffff7e7224 */ /* 0x000fe200078e00e8 */
[----:B------:R-:W-:Y:S01]  /*6d80*/  MOV R169, R153 ;  /* 0x0000009900a97202 */ /* 0x000fe20000000f00 */
[----:B------:R-:W-:Y:S01]  /*6d90*/  IMAD.MOV.U32 R170, RZ, RZ, R154 ;  /* 0x000000ffffaa7224 */ /* 0x000fe200078e009a */
[----:B------:R-:W2:Y:S01]  /*6da0*/  LDSM.16.MT88.4 R148, [R227+0x3100] ;  /* 0x00310000e394783b */ /* 0x000ea20000004200 */
[----:B---3--:R-:W-:-:S03]  /*6db0*/  FADD.FTZ R6, R124, R5 ;  /* 0x000000057c067221 */ /* 0x008fc60000010000 */
[----:B------:R3:W5:Y:S01]  /*6dc0*/  LDL.LU R232, [R1+0x50] ;  /* 0x0000500001e87983 */ /* 0x0007620000300800 */
[----:B------:R-:W-:Y:S02]  /*6dd0*/  FADD.FTZ R5, R139, R3 ;  /* 0x000000038b057221 */ /* 0x000fe40000010000 */
[----:B------:R-:W-:Y:S01]  /*6de0*/  FADD.FTZ R3, R209, R4 ;  /* 0x00000004d1037221 */ /* 0x000fe20000010000 */
[----:B------:R3:W5:Y:S01]  /*6df0*/  LDL.LU R231, [R1+0x4c] ;  /* 0x00004c0001e77983 */ /* 0x0007620000300800 */
[----:B------:R-:W-:Y:S02]  /*6e00*/  FADD.FTZ R5, R96, R5 ;  /* 0x0000000560057221 */ /* 0x000fe40000010000 */
[----:B-1----:R-:W-:Y:S01]  /*6e10*/  FADD.FTZ R7, R138, R0 ;  /* 0x000000008a077221 */ /* 0x002fe20000010000 */
[----:B------:R3:W5:Y:S01]  /*6e20*/  LDL.LU R230, [R1+0x48] ;  /* 0x0000480001e67983 */ /* 0x0007620000300800 */
[----:B------:R-:W-:Y:S02]  /*6e30*/  FADD.FTZ R0, R210, R6 ;  /* 0x00000006d2007221 */ /* 0x000fe40000010000 */
[----:B------:R-:W-:-:S02]  /*6e40*/  FADD.FTZ R7, R252, R7 ;  /* 0x00000007fc077221 */ /* 0x000fc40000010000 */
[----:B------:R-:W-:Y:S02]  /*6e50*/  FADD.FTZ R6, R216, R0 ;  /* 0x00000000d8067221 */ /* 0x000fe40000010000 */
[----:B------:R-:W-:Y:S02]  /*6e60*/  FADD.FTZ R4, R171, R3 ;  /* 0x00000003ab047221 */ /* 0x000fe40000010000 */
[----:B------:R-:W-:Y:S02]  /*6e70*/  IMAD.MOV.U32 R127, RZ, RZ, R229 ;  /* 0x000000ffff7f7224 */ /* 0x000fe400078e00e5 */
[----:B------:R-:W-:Y:S01]  /*6e80*/  FADD.FTZ R3, R168, R5 ;  /* 0x00000005a8037221 */ /* 0x000fe20000010000 */
[----:B------:R3:W5:Y:S01]  /*6e90*/  LDL.LU R229, [R1+0x44] ;  /* 0x0000440001e57983 */ /* 0x0007620000300800 */
[----:B------:R-:W-:Y:S02]  /*6ea0*/  FADD.FTZ R0, R251, R7 ;  /* 0x00000007fb007221 */ /* 0x000fe40000010000 */
[----:B------:R-:W-:Y:S01]  /*6eb0*/  FADD.FTZ R8, R218, R6 ;  /* 0x00000006da087221 */ /* 0x000fe20000010000 */
[----:B------:R3:W5:Y:S01]  /*6ec0*/  LDL.LU R228, [R1+0x40] ;  /* 0x0000400001e47983 */ /* 0x0007620000300800 */
[----:B------:R-:W-:-:S02]  /*6ed0*/  IMAD.MOV.U32 R97, RZ, RZ, R126 ;  /* 0x000000ffff617224 */ /* 0x000fc400078e007e */
[----:B------:R-:W-:Y:S01]  /*6ee0*/  FADD.FTZ R7, R170, R4 ;  /* 0x00000004aa077221 */ /* 0x000fe20000010000 */
[----:B------:R3:W5:Y:S01]  /*6ef0*/  LDL.LU R119, [R1+0x3c] ;  /* 0x00003c0001777983 */ /* 0x0007620000300800 */
[----:B------:R-:W-:Y:S02]  /*6f00*/  IMAD.MOV.U32 R98, RZ, RZ, R127 ;  /* 0x000000ffff627224 */ /* 0x000fe400078e007f */
[----:B------:R-:W-:Y:S01]  /*6f10*/  FADD.FTZ R6, R169, R3 ;  /* 0x00000003a9067221 */ /* 0x000fe20000010000 */
[----:B------:R3:W5:Y:S01]  /*6f20*/  LDL.LU R92, [R1+0x38] ;  /* 0x00003800015c7983 */ /* 0x0007620000300800 */
[----:B------:R-:W-:Y:S02]  /*6f30*/  FADD.FTZ R5, R246, R0 ;  /* 0x00000000f6057221 */ /* 0x000fe40000010000 */
[----:B------:R-:W-:Y:S02]  /*6f40*/  FADD.FTZ R4, R220, R8 ;  /* 0x00000008dc047221 */ /* 0x000fe40000010000 */
[----:B------:R-:W-:-:S02]  /*6f50*/  FADD.FTZ R3, R97, R7 ;  /* 0x0000000761037221 */ /* 0x000fc40000010000 */
[----:B------:R-:W-:Y:S02]  /*6f60*/  IMAD.MOV.U32 R103, RZ, RZ, R136 ;  /* 0x000000ffff677224 */ /* 0x000fe400078e0088 */
[----:B------:R-:W-:Y:S02]  /*6f70*/  FADD.FTZ R0, R98, R6 ;  /* 0x0000000662007221 */ /* 0x000fe40000010000 */
[----:B------:R-:W-:Y:S02]  /*6f80*/  FADD.FTZ R6, R250, R5 ;  /* 0x00000005fa067221 */ /* 0x000fe40000010000 */
[----:B------:R-:W-:Y:S02]  /*6f90*/  FADD.FTZ R4, R217, R4 ;  /* 0x00000004d9047221 */ /* 0x000fe40000010000 */
[----:B------:R-:W-:Y:S02]  /*6fa0*/  FADD.FTZ R5, R99, R3 ;  /* 0x0000000363057221 */ /* 0x000fe40000010000 */
[----:B------:R-:W-:-:S02]  /*6fb0*/  FADD.FTZ R3, R103, R0 ;  /* 0x0000000067037221 */ /* 0x000fc40000010000 */
[----:B------:R-:W-:Y:S02]  /*6fc0*/  FADD.FTZ R0, R219, R6 ;  /* 0x00000006db007221 */ /* 0x000fe40000010000 */
        /* <DEDUP_REMOVED lines=63> */
[----:B----4-:R-:W-:Y:S02]  /*73c0*/  FADD.FTZ R3, R21, R0 ;  /* 0x0000000015037221 */ /* 0x010fe40000010000 */
[----:B------:R-:W-:-:S02]  /*73d0*/  FADD.FTZ R0, R9, R4 ;  /* 0x0000000409007221 */ /* 0x000fc40000010000 */
[----:B------:R-:W-:Y:S02]  /*73e0*/  FADD.FTZ R5, R29, R5 ;  /* 0x000000051d057221 */ /* 0x000fe40000010000 */
[----:B------:R-:W-:Y:S02]  /*73f0*/  FADD.FTZ R6, R25, R6 ;  /* 0x0000000619067221 */ /* 0x000fe40000010000 */
[----:B--2---:R-:W-:Y:S02]  /*7400*/  FADD.FTZ R4, R20, R3 ;  /* 0x0000000314047221 */ /* 0x004fe40000010000 */
        /* <DEDUP_REMOVED lines=10> */
[----:B------:R-:W-:Y:S01]  /*74b0*/  FADD.FTZ R3, R26, R3 ;  /* 0x000000031a037221 */ /* 0x000fe20000010000 */
[----:B------:R3:W-:Y:S04]  /*74c0*/  STL [R1+0x20], R5 ;  /* 0x0000200501007387 */ /* 0x0007e80000100800 */
[----:B------:R3:W-:Y:S04]  /*74d0*/  STL [R1+0x1c], R4 ;  /* 0x00001c0401007387 */ /* 0x0007e80000100800 */
[----:B------:R3:W-:Y:S04]  /*74e0*/  STL [R1+0x14], R0 ;  /* 0x0000140001007387 */ /* 0x0007e80000100800 */
[----:B------:R3:W-:Y:S01]  /*74f0*/  STL [R1+0x18], R3 ;  /* 0x0000180301007387 */ /* 0x0007e20000100800 */
[----:B------:R-:W-:-:S02]  /*7500*/  F2FP.PACK_AB R176, R30, R29 ;  /* 0x0000001d1eb0723e */ /* 0x000fc400000000ff */
[----:B------:R-:W-:Y:S02]  /*7510*/  F2FP.PACK_AB R177, R24, R25 ;  /* 0x0000001918b1723e */ /* 0x000fe400000000ff */
[----:B------:R-:W-:Y:S02]  /*7520*/  F2FP.PACK_AB R178, R26, R28 ;  /* 0x0000001c1ab2723e */ /* 0x000fe400000000ff */
[----:B------:R-:W-:Y:S02]  /*7530*/  F2FP.PACK_AB R179, R22, R23 ;  /* 0x0000001716b3723e */ /* 0x000fe400000000ff */
[----:B------:R-:W-:Y:S02]  /*7540*/  F2FP.PACK_AB R180, R20, R21 ;  /* 0x0000001514b4723e */ /* 0x000fe400000000ff */
[----:B------:R-:W-:Y:S02]  /*7550*/  F2FP.PACK_AB R181, R10, R9 ;  /* 0x000000090ab5723e */ /* 0x000fe400000000ff */
[----:B------:R-:W-:-:S02]  /*7560*/  F2FP.PACK_AB R182, R14, R15 ;  /* 0x0000000f0eb6723e */ /* 0x000fc400000000ff */
[----:B------:R-:W-:Y:S01]  /*7570*/  F2FP.PACK_AB R183, R12, R11 ;  /* 0x0000000b0cb7723e */ /* 0x000fe200000000ff */
[C---:B------:R-:W-:Y:S08]  /*7580*/  HMMA.16816.F32 R120, R176.reuse, R132, R120 ;  /* 0x00000084b078723c */ /* 0x040ff00000001878 */
[C---:B------:R-:W-:Y:S08]  /*7590*/  HMMA.16816.F32 R128, R176.reuse, R134, R128 ;  /* 0x00000086b080723c */ /* 0x040ff00000001880 */
[C---:B------:R-:W-:Y:S08]  /*75a0*/  HMMA.16816.F32 R140, R176.reuse, R148, R140 ;  /* 0x00000094b08c723c */ /* 0x040ff0000000188c */
[C---:B------:R-:W-:Y:S08]  /*75b0*/  HMMA.16816.F32 R144, R176.reuse, R150, R144 ;  /* 0x00000096b090723c */ /* 0x040ff00000001890 */
[C---:B------:R-:W-:Y:S08]  /*75c0*/  HMMA.16816.F32 R156, R176.reuse, R164, R156 ;  /* 0x000000a4b09c723c */ /* 0x040ff0000000189c */
[----:B------:R-:W-:Y:S08]  /*75d0*/  HMMA.16816.F32 R160, R176, R166, R160 ;  /* 0x000000a6b0a0723c */ /* 0x000ff000000018a0 */
[C---:B------:R-:W-:Y:S08]  /*75e0*/  HMMA.16816.F32 R124, R180.reuse, R132, R64 ;  /* 0x00000084b47c723c */ /* 0x040ff00000001840 */
[C---:B------:R-:W-:Y:S08]  /*75f0*/  HMMA.16816.F32 R136, R180.reuse, R148, R52 ;  /* 0x00000094b488723c */ /* 0x040ff00000001834 */
[----:B------:R-:W-:Y:S08]  /*7600*/  HMMA.16816.F32 R152, R180, R164, R32 ;  /* 0x000000a4b498723c */ /* 0x000ff00000001820 */
[----:B------:R-:W-:Y:S08]  /*7610*/  HMMA.16816.F32 R172, R176, R16, R84 ;  /* 0x00000010b0ac723c */ /* 0x000ff00000001854 */
[C---:B------:R-:W-:Y:S08]  /*7620*/  HMMA.16816.F32 R132, R180.reuse, R134, R60 ;  /* 0x00000086b484723c */ /* 0x040ff0000000183c */
[C---:B------:R-:W-:Y:S08]  /*7630*/  HMMA.16816.F32 R148, R180.reuse, R150, R48 ;  /* 0x00000096b494723c */ /* 0x040ff00000001830 */
[C---:B------:R-:W-:Y:S08]  /*7640*/  HMMA.16816.F32 R164, R180.reuse, R166, R36 ;  /* 0x000000a6b4a4723c */ /* 0x040ff00000001824 */
[----:B------:R-:W-:Y:S08]  /*7650*/  HMMA.16816.F32 R168, R180, R16, R44 ;  /* 0x00000010b4a8723c */ /* 0x000ff0000000182c */
[-C--:B------:R-:W-:Y:S08]  /*7660*/  HMMA.16816.F32 R176, R176, R18.reuse, R76 ;  /* 0x00000012b0b0723c */ /* 0x080ff0000000184c */
[----:B------:R-:W-:Y:S01]  /*7670*/  HMMA.16816.F32 R180, R180, R18, R40 ;  /* 0x00000012b4b4723c */ /* 0x000fe20000001828 */
[----:B------:R-:W-:Y:S07]  /*7680*/  @!P2 BRA `(.L_x_2) ;  /* 0x000057700000a947 */ /* 0x000fee0003800000 */
[----:B---3-5:R-:W-:Y:S01]  /*7690*/  SHF.R.S32.HI R103, RZ, 0x1f, R92 ;  /* 0x0000001fff677819 */ /* 0x028fe2000001145c */
[----:B------:R-:W-:Y:S01]  /*76a0*/  IMAD.MOV.U32 R116, RZ, RZ, R72 ;  /* 0x000000ffff747224 */ /* 0x000fe200078e0048 */
[----:B------:R-:W-:Y:S01]  /*76b0*/  MOV R3, R73 ;  /* 0x0000004900037202 */ /* 0x000fe20000000f00 */
[----:B------:R-:W-:Y:S01]  /*76c0*/  IMAD.MOV.U32 R118, RZ, RZ, R2 ;  /* 0x000000ffff767224 */ /* 0x000fe200078e0002 */
[----:B------:R-:W-:Y:S01]  /*76d0*/  MOV R117, R71 ;  /* 0x0000004700757202 */ /* 0x000fe20000000f00 */
[C---:B------:R-:W-:Y:S01]  /*76e0*/  IMAD.SHL.U32 R242, R92.reuse, 0x2, RZ ;  /* 0x000000025cf27824 */ /* 0x040fe200078e00ff */
[----:B------:R-:W-:Y:S01]  /*76f0*/  SHF.L.U64.HI R243, R92, 0x1, R103 ;  /* 0x000000015cf37819 */ /* 0x000fe20000010267 */
[----:B------:R-:W-:-:S09]  /*7700*/  UIADD3 UR9, UR9, -0x2, URZ ;  /* 0xfffffffe09097890 */ /* 0x000fd2000fffe03f */
[----:B------:R-:W2:Y:S02]  /*7710*/  LDL R103, [R1+0x28] ;  /* 0x0000280001677983 */ /* 0x000ea40000100800 */
[----:B--2---:R-:W-:Y:S01]  /*7720*/  SHF.L.U32 R241, R103, 0x1, RZ ;  /* 0x0000000167f17819 */ /* 0x004fe200000006ff */
[----:B------:R-:W-:Y:S05]  /*7730*/  BRA `(.L_x_3) ;  /* 0x0000041000007947 */ /* 0x000fea0003800000 */
.L_x_5:
[----:B------:R-:W2:Y:S01]  /*7740*/  LDL R4, [R1+0x24] ;  /* 0x0000240001047983 */ /* 0x000ea20000100800 */
[----:B------:R-:W-:Y:S01]  /*7750*/  UIMAD UR4, UR9, 0x70, UR11 ;  /* 0x00000070090478a4 */ /* 0x000fe2000f8e020b */
[----:B------:R-:W-:Y:S05]  /*7760*/  IMAD.MOV.U32 R248, RZ, RZ, RZ ;  /* 0x000000fffff87224 */ /* 0x000fea00078e00ff */
[----:B------:R-:W-:Y:S05]  /*7770*/  IMAD.U32 R2, RZ, RZ, UR4 ;  /* 0x00000004ff027e24 */ /* 0x000fea000f8e00ff */
[----:B--2---:R-:W-:Y:S05]  /*7780*/  IADD3 R2, R2, -0x70, R4 ;  /* 0xffffff9002027810 */ /* 0x004fea0007ffe004 */
[----:B------:R-:W-:Y:S04]  /*7790*/  @P0 IMAD.HI.U32 R4, R2, c[0x0][0x2bc], RZ ;  /* 0x0000af0002040a27 */ /* 0x000fe800078e00ff */
[----:B------:R-:W-:Y:S01]  /*77a0*/  IMAD.MOV.U32 R0, RZ, RZ, R2 ;  /* 0x000000ffff007224 */ /* 0x000fe200078e0002 */
[----:B------:R-:W-:Y:S04]  /*77b0*/  @P0 SHF.R.U32.HI R0, RZ, c[0x0][0x2c0], R4 ;  /* 0x0000b000ff000a19 */ /* 0x000fe80000011604 */
[C---:B------:R-:W-:Y:S04]  /*77c0*/  @!P1 IADD3 R5, P2, R0.reuse, UR16, RZ ;  /* 0x0000001000059c10 */ /* 0x040fe8000ff5e0ff */
[----:B------:R-:W-:Y:S01]  /*77d0*/  @!P1 LEA.HI.X.SX32 R6, R0, UR14, 0x1, P2 ;  /* 0x0000000e00069c11 */ /* 0x000fe200090f0eff */
[----:B------:R-:W-:Y:S01]  /*77e0*/  IMAD.MOV R0, RZ, RZ, -R0 ;  /* 0x000000ffff007224 */ /* 0x000fe200078e0a00 */
[C---:B------:R-:W-:Y:S03]  /*77f0*/  @!P1 LEA R4, P2, R5.reuse, c[0x0][0x2a0], 0x2 ;  /* 0x0000a80005049a11 */ /* 0x040fe600078410ff */
[----:B------:R-:W-:Y:S01]  /*7800*/  IMAD R7, R0, c[0x0][0x2b8], R2 ;  /* 0x0000ae0000077a24 */ /* 0x000fe200078e0202 */
[----:B------:R-:W-:Y:S04]  /*7810*/  @!P1 LEA.HI.X R5, R5, c[0x0][0x2a4], R6, 0x2, P2 ;  /* 0x0000a90005059a11 */ /* 0x000fe800010f1406 */
[----:B------:R-:W-:Y:S01]  /*7820*/  STL [R1+0x10], R7 ;  /* 0x0000100701007387 */ /* 0x000fe20000100800 */
[----:B------:R-:W-:Y:S03]  /*7830*/  SHF.R.S32.HI R0, RZ, 0x1f, R7 ;  /* 0x0000001fff007819 */ /* 0x000fe60000011407 */
[----:B------:R1:W2:Y:S02]  /*7840*/  @!P1 LDG.E R248, [R4.64] ;  /* 0x0000000c04f89981 */ /* 0x0002a4000c1e1900 */
[----:B------:R-:W-:Y:S04]  /*7850*/  IMAD R0, R0, c[0x0][0x1e0], RZ ;  /* 0x0000780000007a24 */ /* 0x000fe800078e02ff */
[C---:B------:R-:W-:Y:S02]  /*7860*/  IMAD R0, R7.reuse, c[0x0][0x1e4], R0 ;  /* 0x0000790007007a24 */ /* 0x040fe400078e0200 */
[----:B-1----:R-:W-:Y:S04]  /*7870*/  IMAD.WIDE.U32 R4, R7, c[0x0][0x1e0], RZ ;  /* 0x0000780007047a25 */ /* 0x002fe800078e00ff */
[----:B------:R-:W-:Y:S01]  /*7880*/  IMAD.IADD R5, R5, 0x1, R0 ;  /* 0x0000000105057824 */ /* 0x000fe200078e0200 */
[----:B--2---:R-:W-:Y:S03]  /*7890*/  SHF.R.S32.HI R2, RZ, 0x1f, R248 ;  /* 0x0000001fff027819 */ /* 0x004fe600000114f8 */
[----:B------:R-:W-:Y:S04]  /*78a0*/  IMAD.WIDE.U32 R4, R248, c[0x0][0x1f0], R4 ;  /* 0x00007c00f8047a25 */ /* 0x000fe800078e0004 */
[----:B------:R-:W-:Y:S01]  /*78b0*/  IMAD R2, R2, c[0x0][0x1f0], RZ ;  /* 0x00007c0002027a24 */ /* 0x000fe200078e02ff */
[----:B------:R-:W-:Y:S03]  /*78c0*/  IADD3 R0, P4, R4, UR20, RZ ;  /* 0x0000001404007c10 */ /* 0x000fe6000ff9e0ff */
[----:B------:R-:W-:Y:S01]  /*78d0*/  IMAD R4, R248, c[0x0][0x1f4], R2 ;  /* 0x00007d00f8047a24 */ /* 0x000fe200078e0202 */
[C---:B------:R-:W-:Y:S04]  /*78e0*/  LEA R2, P2, R0.reuse, c[0x0][0x1c8], 0x1 ;  /* 0x0000720000027a11 */ /* 0x040fe800078408ff */
[----:B------:R-:W-:Y:S01]  /*78f0*/  IADD3.X R4, R5, UR15, R4, P4, !PT ;  /* 0x0000000f05047c10 */ /* 0x000fe2000a7fe404 */
[----:B------:R-:W1:Y:S03]  /*7900*/  SHFL.IDX PT, R6, R2, RZ, 0x181f ;  /* 0x00181fff02067589 */ /* 0x000e6600000e0000 */
[----:B------:R-:W-:Y:S01]  /*7910*/  LEA.HI.X R0, R0, c[0x0][0x1cc], R4, 0x1, P2 ;  /* 0x0000730000007a11 */ /* 0x000fe200010f0c04 */
[----:B------:R-:W-:Y:S04]  /*7920*/  SHFL.IDX PT, R12, R2, 0x2, 0x181f ;  /* 0x00581f00020c7f89 */ /* 0x000fe800000e0000 */
[----:B------:R-:W2:Y:S04]  /*7930*/  SHFL.IDX PT, R7, R0, RZ, 0x181f ;  /* 0x00181fff00077589 */ /* 0x000ea800000e0000 */
[----:B------:R-:W3:Y:S04]  /*7940*/  SHFL.IDX PT, R4, R2, 0x1, 0x181f ;  /* 0x00381f0002047f89 */ /* 0x000ee800000e0000 */
[----:B------:R-:W4:Y:S04]  /*7950*/  SHFL.IDX PT, R5, R0, 0x1, 0x181f ;  /* 0x00381f0000057f89 */ /* 0x000f2800000e0000 */
[----:B------:R-:W5:Y:S04]  /*7960*/  SHFL.IDX PT, R10, R2, 0x3, 0x181f ;  /* 0x00781f00020a7f89 */ /* 0x000f6800000e0000 */
[----:B------:R-:W5:Y:S01]  /*7970*/  SHFL.IDX PT, R9, R0, 0x2, 0x181f ;  /* 0x00581f0000097f89 */ /* 0x000f6200000e0000 */
[-C--:B-1----:R-:W-:Y:S03]  /*7980*/  IADD3 R6, P4, R6, R242.reuse, RZ ;  /* 0x000000f206067210 */ /* 0x082fe60007f9e0ff */
[----:B------:R-:W1:Y:S04]  /*7990*/  SHFL.IDX PT, R8, R2, 0x4, 0x181f ;  /* 0x00981f0002087f89 */ /* 0x000e6800000e0000 */
[----:B------:R-:W1:Y:S01]  /*79a0*/  SHFL.IDX PT, R11, R2, 0x5, 0x181f ;  /* 0x00b81f00020b7f89 */ /* 0x000e6200000e0000 */
[--C-:B--2---:R-:W-:Y:S03]  /*79b0*/  IMAD.X R7, R7, 0x1, R243.reuse, P4 ;  /* 0x0000000107077824 */ /* 0x104fe600020e06f3 */
[----:B------:R-:W2:Y:S01]  /*79c0*/  SHFL.IDX PT, R16, R0, 0x3, 0x181f ;  /* 0x00781f0000107f89 */ /* 0x000ea200000e0000 */
[-C--:B---3--:R-:W-:Y:S03]  /*79d0*/  IADD3 R4, P2, R4, R242.reuse, RZ ;  /* 0x000000f204047210 */ /* 0x088fe60007f5e0ff */
[----:B------:R3:W-:Y:S01]  /*79e0*/  LDGSTS.E.BYPASS.LTC128B.128 [R241+0x3900], [R6.64], !P3 ;  /* 0x0390000006f17fae */ /* 0x0007e2000d901d4c */
[-C--:B----4-:R-:W-:Y:S02]  /*79f0*/  IADD3.X R5, R5, R243.reuse, RZ, P2, !PT ;  /* 0x000000f305057210 */ /* 0x090fe400017fe4ff */
[-C--:B------:R-:W-:Y:S01]  /*7a00*/  IADD3 R12, P2, R12, R242.reuse, RZ ;  /* 0x000000f20c0c7210 */ /* 0x080fe20007f5e0ff */
[----:B------:R-:W4:Y:S01]  /*7a10*/  SHFL.IDX PT, R15, R0, 0x4, 0x181f ;  /* 0x00981f00000f7f89 */ /* 0x000f2200000e0000 */
[-C--:B-----5:R-:W-:Y:S03]  /*7a20*/  IADD3 R10, P6, R10, R242.reuse, RZ ;  /* 0x000000f20a0a7210 */ /* 0x0a0fe60007fde0ff */
[----:B------:R5:W-:Y:S01]  /*7a30*/  LDGSTS.E.BYPASS.LTC128B.128 [R241+0x4100], [R4.64], !P3 ;  /* 0x0410000004f17fae */ /* 0x000be2000d901d4c */
[--C-:B------:R-:W-:Y:S03]  /*7a40*/  IMAD.X R13, R9, 0x1, R243.reuse, P2 ;  /* 0x00000001090d7824 */ /* 0x100fe600010e06f3 */
[----:B------:R-:W5:Y:S01]  /*7a50*/  SHFL.IDX PT, R2, R2, 0x6, 0x181f ;  /* 0x00d81f0002027f89 */ /* 0x000f6200000e0000 */
[-C--:B-1----:R-:W-:Y:S03]  /*7a60*/  IADD3 R8, P5, R8, R242.reuse, RZ ;  /* 0x000000f208087210 */ /* 0x082fe60007fbe0ff */
[----:B------:R-:W1:Y:S04]  /*7a70*/  SHFL.IDX PT, R14, R0, 0x5, 0x181f ;  /* 0x00b81f00000e7f89 */ /* 0x000e6800000e0000 */
[----:B------:R-:W1:Y:S04]  /*7a80*/  SHFL.IDX PT, R0, R0, 0x6, 0x181f ;  /* 0x00d81f0000007f89 */ /* 0x000e6800000e0000 */
[----:B------:R1:W-:Y:S01]  /*7a90*/  LDGSTS.E.BYPASS.LTC128B.128 [R241+0x4900], [R12.64], !P3 ;  /* 0x049000000cf17fae */ /* 0x0003e2000d901d4c */
[-C--:B---3--:R-:W-:Y:S01]  /*7aa0*/  IADD3 R6, P4, R11, R242.reuse, RZ ;  /* 0x000000f20b067210 */ /* 0x088fe20007f9e0ff */
[--C-:B--2---:R-:W-:Y:S02]  /*7ab0*/  IMAD.X R11, R16, 0x1, R243.reuse, P6 ;  /* 0x00000001100b7824 */ /* 0x104fe400030e06f3 */
[--C-:B----4-:R-:W-:Y:S03]  /*7ac0*/  IMAD.X R9, R15, 0x1, R243.reuse, P5 ;  /* 0x000000010f097824 */ /* 0x110fe600028e06f3 */
[----:B------:R2:W-:Y:S01]  /*7ad0*/  LDGSTS.E.BYPASS.LTC128B.128 [R241+0x5100], [R10.64], !P3 ;  /* 0x051000000af17fae */ /* 0x0005e2000d901d4c */
[----:B-----5:R-:W-:Y:S03]  /*7ae0*/  IADD3 R4, P2, R2, R242, RZ ;  /* 0x000000f202047210 */ /* 0x020fe60007f5e0ff */
[----:B------:R2:W-:Y:S01]  /*7af0*/  LDGSTS.E.BYPASS.LTC128B.128 [R241+0x5900], [R8.64], !P3 ;  /* 0x0590000008f17fae */ /* 0x0005e2000d901d4c */
[----:B-1----:R-:W-:Y:S01]  /*7b00*/  IADD3.X R7, R14, R243, RZ, P4, !PT ;  /* 0x000000f30e077210 */ /* 0x002fe200027fe4ff */
[----:B------:R-:W-:Y:S04]  /*7b10*/  IMAD.X R5, R0, 0x1, R243, P2 ;  /* 0x0000000100057824 */ /* 0x000fe800010e06f3 */
[----:B------:R2:W-:Y:S04]  /*7b20*/  LDGSTS.E.BYPASS.LTC128B.128 [R241+0x6100], [R6.64], !P3 ;  /* 0x0610000006f17fae */ /* 0x0005e8000d901d4c */
[----:B------:R2:W-:Y:S01]  /*7b30*/  LDGSTS.E.BYPASS.LTC128B.128 [R241+0x6900], [R4.64], !P3 ;  /* 0x0690000004f17fae */ /* 0x0005e2000d901d4c */
[----:B------:R-:W-:-:S05]  /*7b40*/  BRA `(.L_x_4) ;  /* 0x00001b1000007947 */ /* 0x000fca0003800000 */
.L_x_3:
[----:B------:R-:W2:Y:S01]  /*7b50*/  LDL R2, [R1+0x10] ;  /* 0x0000100001027983 */ /* 0x000ea20000100800 */
[----:B------:R-:W-:Y:S04]  /*7b60*/  DEPBAR.LE SB0, 0x0 ;  /* 0x000080000000791a */ /* 0x000fe80000000000 */
[----:B------:R-:W-:Y:S01]  /*7b70*/  BAR.SYNC.DEFER_BLOCKING 0x0 ;  /* 0x0000000000007b1d */ /* 0x000fe20000010000 */
[----:B------:R-:W-:Y:S07]  /*7b80*/  UISETP.GE.AND UP0, UPT, UR9, 0x1, UPT ;  /* 0x000000010900788c */ /* 0x000fee000bf06270 */
[----:B------:R-:W-:Y:S08]  /*7b90*/  LDSM.16.M88.4 R112, [R230+0x7100] ;  /* 0x00710000e670783b */ /* 0x000ff00000000200 */
[----:B------:R-:W1:Y:S08]  /*7ba0*/  LDSM.16.M88.4 R16, [R119+0x3900] ;  /* 0x003900007710783b */ /* 0x000e700000000200 */
[----:B------:R-:W3:Y:S08]  /*7bb0*/  LDSM.16.M88.4 R108, [R230+0x9100] ;  /* 0x00910000e66c783b */ /* 0x000ef00000000200 */
[----:B------:R-:W4:Y:S08]  /*7bc0*/  LDSM.16.M88.4 R32, [R119+0x4100] ;  /* 0x004100007720783b */ /* 0x000f300000000200 */
[----:B------:R-:W5:Y:S08]  /*7bd0*/  LDSM.16.M88.4 R48, [R119+0x4900] ;  /* 0x004900007730783b */ /* 0x000f700000000200 */
[----:B------:R-:W1:Y:S08]  /*7be0*/  LDSM.16.M88.4 R64, [R119+0x5100] ;  /* 0x005100007740783b */ /* 0x000e700000000200 */
[----:B------:R-:W1:Y:S08]  /*7bf0*/  LDSM.16.M88.4 R80, [R119+0x5900] ;  /* 0x005900007750783b */ /* 0x000e700000000200 */
[----:B------:R-:W-:Y:S08]  /*7c00*/  LDSM.16.M88.4 R96, [R119+0x6100] ;  /* 0x006100007760783b */ /* 0x000ff00000000200 */
[----:B------:R-:W-:Y:S08]  /*7c10*/  LDSM.16.M88.4 R184, [R119+0x6900] ;  /* 0x0069000077b8783b */ /* 0x000ff00000000200 */
[----:B------:R-:W-:Y:S08]  /*7c20*/  LDSM.16.M88.4 R188, [R233+0x7100] ;  /* 0x00710000e9bc783b */ /* 0x000ff00000000200 */
[----:B------:R-:W-:Y:S08]  /*7c30*/  LDSM.16.M88.4 R192, [R234] ;  /* 0x00000000eac0783b */ /* 0x000ff00000000200 */
[----:B------:R-:W-:Y:S08]  /*7c40*/  LDSM.16.M88.4 R196, [R233+0x9100] ;  /* 0x00910000e9c4783b */ /* 0x000ff00000000200 */
[----:B------:R-:W-:Y:S08]  /*7c50*/  LDSM.16.M88.4 R200, [R240] ;  /* 0x00000000f0c8783b */ /* 0x000ff00000000200 */
[----:B------:R-:W-:Y:S08]  /*7c60*/  LDSM.16.M88.4 R204, [R239] ;  /* 0x00000000efcc783b */ /* 0x000ff00000000200 */
[----:B------:R-:W-:Y:S08]  /*7c70*/  LDSM.16.M88.4 R208, [R238] ;  /* 0x00000000eed0783b */ /* 0x000ff00000000200 */
[----:B------:R-:W-:Y:S08]  /*7c80*/  LDSM.16.M88.4 R212, [R237] ;  /* 0x00000000edd4783b */ /* 0x000ff00000000200 */
[----:B------:R-:W-:Y:S08]  /*7c90*/  LDSM.16.M88.4 R216, [R236] ;  /* 0x00000000ecd8783b */ /* 0x000ff00000000200 */
[----:B------:R-:W-:Y:S01]  /*7ca0*/  LDSM.16.M88.4 R220, [R235] ;  /* 0x00000000ebdc783b */ /* 0x000fe20000000200 */
[----:B--2---:R-:W-:Y:S01]  /*7cb0*/  IMAD.WIDE.U32 R52, R2, c[0x0][0x208], RZ ;  /* 0x0000820002347a25 */ /* 0x004fe200078e00ff */
[-C--:B-1----:R-:W-:Y:S03]  /*7cc0*/  HMMA.16816.F32 R4, R112, R16.reuse, RZ ;  /* 0x000000107004723c */ /* 0x082fe600000018ff */
[----:B------:R-:W-:Y:S05]  /*7cd0*/  SHF.R.S32.HI R0, RZ, 0x1f, R2 ;  /* 0x0000001fff007819 */ /* 0x000fea0000011402 */
[C---:B---3--:R-:W-:Y:S04]  /*7ce0*/  HMMA.16816.F32 R8, R108.reuse, R16, RZ ;  /* 0x000000106c08723c */ /* 0x048fe800000018ff */
[----:B------:R-:W-:Y:S04]  /*7cf0*/  IMAD R0, R0, c[0x0][0x208], RZ ;  /* 0x0000820000007a24 */ /* 0x000fe800078e02ff */
[-C--:B------:R-:W-:Y:S01]  /*7d00*/  HMMA.16816.F32 R12, R108, R18.reuse, RZ ;  /* 0x000000126c0c723c */ /* 0x080fe200000018ff */
[----:B------:R-:W-:Y:S05]  /*7d10*/  IMAD R0, R2, c[0x0][0x20c], R0 ;  /* 0x0000830002007a24 */ /* 0x000fea00078e0200 */
[----:B------:R-:W-:Y:S02]  /*7d20*/  IADD3 R53, R53, R0, RZ ;  /* 0x0000000035357210 */ /* 0x000fe40007ffe0ff */
[C---:B------:R-:W-:Y:S04]  /*7d30*/  HMMA.16816.F32 R16, R112.reuse, R18, RZ ;  /* 0x000000127010723c */ /* 0x040fe800000018ff */
[----:B------:R-:W-:Y:S01]  /*7d40*/  IMAD.WIDE.U32 R60, R248, c[0x0][0x218], R52 ;  /* 0x00008600f83c7a25 */ /* 0x000fe200078e0034 */
[----:B------:R-:W-:Y:S03]  /*7d50*/  SHF.R.S32.HI R0, RZ, 0x1f, R248 ;  /* 0x0000001fff007819 */ /* 0x000fe600000114f8 */
[-C--:B----4-:R-:W-:Y:S01]  /*7d60*/  HMMA.16816.F32 R20, R112, R32.reuse, RZ ;  /* 0x000000207014723c */ /* 0x090fe200000018ff */
[----:B------:R-:W-:Y:S03]  /*7d70*/  IADD3 R2, P2, R60, UR22, RZ ;  /* 0x000000163c027c10 */ /* 0x000fe6000ff5e0ff */
[----:B------:R-:W-:Y:S04]  /*7d80*/  IMAD R0, R0, c[0x0][0x218], RZ ;  /* 0x0000860000007a24 */ /* 0x000fe800078e02ff */
[C---:B------:R-:W-:Y:S04]  /*7d90*/  HMMA.16816.F32 R24, R108.reuse, R32, RZ ;  /* 0x000000206c18723c */ /* 0x040fe800000018ff */
[----:B------:R-:W-:Y:S04]  /*7da0*/  IMAD R0, R248, c[0x0][0x21c], R0 ;  /* 0x00008700f8007a24 */ /* 0x000fe800078e0200 */
[-C--:B------:R-:W-:Y:S08]  /*7db0*/  HMMA.16816.F32 R28, R108, R34.reuse, RZ ;  /* 0x000000226c1c723c */ /* 0x080ff000000018ff */
[C---:B------:R-:W-:Y:S08]  /*7dc0*/  HMMA.16816.F32 R32, R112.reuse, R34, RZ ;  /* 0x000000227020723c */ /* 0x040ff000000018ff */
[-C--:B-----5:R-:W-:Y:S08]  /*7dd0*/  HMMA.16816.F32 R36, R112, R48.reuse, RZ ;  /* 0x000000307024723c */ /* 0x0a0ff000000018ff */
[C---:B------:R-:W-:Y:S08]  /*7de0*/  HMMA.16816.F32 R40, R108.reuse, R48, RZ ;  /* 0x000000306c28723c */ /* 0x040ff000000018ff */
[-C--:B------:R-:W-:Y:S08]  /*7df0*/  HMMA.16816.F32 R44, R108, R50.reuse, RZ ;  /* 0x000000326c2c723c */ /* 0x080ff000000018ff */
[C---:B------:R-:W-:Y:S08]  /*7e00*/  HMMA.16816.F32 R48, R112.reuse, R50, RZ ;  /* 0x000000327030723c */ /* 0x040ff000000018ff */
[-C--:B------:R-:W-:Y:S08]  /*7e10*/  HMMA.16816.F32 R52, R112, R64.reuse, RZ ;  /* 0x000000407034723c */ /* 0x080ff000000018ff */
[C---:B------:R-:W-:Y:S07]  /*7e20*/  HMMA.16816.F32 R56, R108.reuse, R64, RZ ;  /* 0x000000406c38723c */ /* 0x040fee00000018ff */
[----:B------:R-:W-:Y:S02]  /*7e30*/  IADD3.X R64, R61, UR5, R0, P2, !PT ;  /* 0x000000053d407c10 */ /* 0x000fe400097fe400 */
[C---:B------:R-:W-:Y:S01]  /*7e40*/  LEA R0, P2, R2.reuse, c[0x0][0x1f8], 0x1 ;  /* 0x00007e0002007a11 */ /* 0x040fe200078408ff */
[-C--:B------:R-:W-:Y:S03]  /*7e50*/  HMMA.16816.F32 R60, R108, R66.reuse, RZ ;  /* 0x000000426c3c723c */ /* 0x080fe600000018ff */
[----:B------:R-:W-:Y:S01]  /*7e60*/  LEA.HI.X R2, R2, c[0x0][0x1fc], R64, 0x1, P2 ;  /* 0x00007f0002027a11 */ /* 0x000fe200010f0c40 */
[----:B------:R-:W1:Y:S04]  /*7e70*/  SHFL.IDX PT, R84, R0, RZ, 0x181f ;  /* 0x00181fff00547589 */ /* 0x000e6800000e0000 */
[C---:B------:R-:W-:Y:S04]  /*7e80*/  HMMA.16816.F32 R64, R112.reuse, R66, RZ ;  /* 0x000000427040723c */ /* 0x040fe800000018ff */
[----:B------:R-:W2:Y:S04]  /*7e90*/  SHFL.IDX PT, R85, R2, RZ, 0x181f ;  /* 0x00181fff02557589 */ /* 0x000ea800000e0000 */
[-C--:B------:R-:W-:Y:S04]  /*7ea0*/  HMMA.16816.F32 R68, R112, R80.reuse, RZ ;  /* 0x000000507044723c */ /* 0x080fe800000018ff */
[----:B------:R-:W3:Y:S04]  /*7eb0*/  SHFL.IDX PT, R88, R0, 0x1, 0x181f ;  /* 0x00381f0000587f89 */ /* 0x000ee800000e0000 */
[C---:B------:R-:W-:Y:S04]  /*7ec0*/  HMMA.16816.F32 R72, R108.reuse, R80, RZ ;  /* 0x000000506c48723c */ /* 0x040fe800000018ff */
[-C--:B-1----:R-:W-:Y:S01]  /*7ed0*/  IADD3 R84, P2, R84, R242.reuse, RZ ;  /* 0x000000f254547210 */ /* 0x082fe20007f5e0ff */
[----:B------:R-:W1:Y:S03]  /*7ee0*/  SHFL.IDX PT, R89, R2, 0x1, 0x181f ;  /* 0x00381f0002597f89 */ /* 0x000e6600000e0000 */
[-C--:B------:R-:W-:Y:S01]  /*7ef0*/  HMMA.16816.F32 R76, R108, R82.reuse, RZ ;  /* 0x000000526c4c723c */ /* 0x080fe200000018ff */
[-C--:B--2---:R-:W-:Y:S04]  /*7f00*/  IADD3.X R85, R85, R243.reuse, RZ, P2, !PT ;  /* 0x000000f355557210 */ /* 0x084fe800017fe4ff */
[----:B------:R-:W2:Y:S03]  /*7f10*/  SHFL.IDX PT, R94, R0, 0x2, 0x181f ;  /* 0x00581f00005e7f89 */ /* 0x000ea600000e0000 */
[C---:B------:R-:W-:Y:S04]  /*7f20*/  HMMA.16816.F32 R80, R112.reuse, R82, RZ ;  /* 0x000000527050723c */ /* 0x040fe800000018ff */
[-C--:B---3--:R-:W-:Y:S01]  /*7f30*/  IADD3 R88, P5, R88, R242.reuse, RZ ;  /* 0x000000f258587210 */ /* 0x088fe20007fbe0ff */
[----:B------:R3:W-:Y:S03]  /*7f40*/  LDGSTS.E.BYPASS.LTC128B.128 [R241+0x100], [R84.64], !P3 ;  /* 0x0010000054f17fae */ /* 0x0007e6000d901d4c */
[-C--:B-1----:R-:W-:Y:S05]  /*7f50*/  IADD3.X R89, R89, R243.reuse, RZ, P5, !PT ;  /* 0x000000f359597210 */ /* 0x082fea0002ffe4ff */
[----:B------:R-:W1:Y:S01]  /*7f60*/  SHFL.IDX PT, R92, R0, 0x3, 0x181f ;  /* 0x00781f00005c7f89 */ /* 0x000e6200000e0000 */
[-C--:B--2---:R-:W-:Y:S07]  /*7f70*/  IADD3 R94, P4, R94, R242.reuse, RZ ;  /* 0x000000f25e5e7210 */ /* 0x084fee0007f9e0ff */
[----:B------:R2:W-:Y:S08]  /*7f80*/  LDGSTS.E.BYPASS.LTC128B.128 [R241+0x900], [R88.64], !P3 ;  /* 0x0090000058f17fae */ /* 0x0005f0000d901d4c */
[----:B------:R-:W4:Y:S01]  /*7f90*/  SHFL.IDX PT, R91, R2, 0x2, 0x181f ;  /* 0x00581f00025b7f89 */ /* 0x000f2200000e0000 */
[-C--:B---3--:R-:W-:Y:S01]  /*7fa0*/  HMMA.16816.F32 R84, R112, R96.reuse, RZ ;  /* 0x000000607054723c */ /* 0x088fe200000018ff */
[-C--:B-1----:R-:W-:Y:S06]  /*7fb0*/  IADD3 R92, P2, R92, R242.reuse, RZ ;  /* 0x000000f25c5c7210 */ /* 0x082fec0007f5e0ff */
[----:B------:R-:W1:Y:S08]  /*7fc0*/  SHFL.IDX PT, R90, R2, 0x3, 0x181f ;  /* 0x00781f00025a7f89 */ /* 0x000e7000000e0000 */
[----:B------:R-:W3:Y:S01]  /*7fd0*/  SHFL.IDX PT, R100, R0, 0x4, 0x181f ;  /* 0x00981f0000647f89 */ /* 0x000ee200000e0000 */
[-C--:B----4-:R-:W-:Y:S07]  /*7fe0*/  IADD3.X R95, R91, R243.reuse, RZ, P4, !PT ;  /* 0x000000f35b5f7210 */ /* 0x090fee00027fe4ff */
[----:B------:R-:W4:Y:S08]  /*7ff0*/  SHFL.IDX PT, R103, R2, 0x4, 0x181f ;  /* 0x00981f0002677f89 */ /* 0x000f3000000e0000 */
[----:B------:R5:W-:Y:S01]  /*8000*/  LDGSTS.E.BYPASS.LTC128B.128 [R241+0x1100], [R94.64], !P3 ;  /* 0x011000005ef17fae */ /* 0x000be2000d901d4c */
[-C--:B-1----:R-:W-:Y:S02]  /*8010*/  IADD3.X R93, R90, R243.reuse, RZ, P2, !PT ;  /* 0x000000f35a5d7210 */ /* 0x082fe400017fe4ff */
[C---:B--2---:R-:W-:Y:S05]  /*8020*/  HMMA.16816.F32 R88, R108.reuse, R96, RZ ;  /* 0x000000606c58723c */ /* 0x044fea00000018ff */
[----:B------:R5:W-:Y:S02]  /*8030*/  LDGSTS.E.BYPASS.LTC128B.128 [R241+0x1900], [R92.64], !P3 ;  /* 0x019000005cf17fae */ /* 0x000be4000d901d4c */
[-C--:B---3--:R-:W-:Y:S05]  /*8040*/  IADD3 R96, P5, R100, R242.reuse, RZ ;  /* 0x000000f264607210 */ /* 0x088fea0007fbe0ff */
[-C--:B----4-:R-:W-:Y:S01]  /*8050*/  IADD3.X R97, R103, R243.reuse, RZ, P5, !PT ;  /* 0x000000f367617210 */ /* 0x090fe20002ffe4ff */
[----:B------:R-:W1:Y:S08]  /*8060*/  SHFL.IDX PT, R102, R0, 0x5, 0x181f ;  /* 0x00b81f0000667f89 */ /* 0x000e7000000e0000 */
[----:B------:R2:W-:Y:S08]  /*8070*/  LDGSTS.E.BYPASS.LTC128B.128 [R241+0x2100], [R96.64], !P3 ;  /* 0x0210000060f17fae */ /* 0x0005f0000d901d4c */
[----:B------:R-:W3:Y:S01]  /*8080*/  SHFL.IDX PT, R101, R2, 0x5, 0x181f ;  /* 0x00b81f0002657f89 */ /* 0x000ee200000e0000 */
[-C--:B-----5:R-:W-:Y:S01]  /*8090*/  HMMA.16816.F32 R92, R108, R98.reuse, RZ ;  /* 0x000000626c5c723c */ /* 0x0a0fe200000018ff */
[-C--:B-1----:R-:W-:Y:S06]  /*80a0*/  IADD3 R102, P4, R102, R242.reuse, RZ ;  /* 0x000000f266667210 */ /* 0x082fec0007f9e0ff */
[----:B------:R-:W1:Y:S08]  /*80b0*/  SHFL.IDX PT, R0, R0, 0x6, 0x181f ;  /* 0x00d81f0000007f89 */ /* 0x000e7000000e0000 */
[----:B------:R-:W4:Y:S01]  /*80c0*/  SHFL.IDX PT, R2, R2, 0x6, 0x181f ;  /* 0x00d81f0002027f89 */ /* 0x000f2200000e0000 */
[C---:B--2---:R-:W-:Y:S02]  /*80d0*/  HMMA.16816.F32 R96, R112.reuse, R98, RZ ;  /* 0x000000627060723c */ /* 0x044fe400000018ff */
[-C--:B---3--:R-:W-:Y:S05]  /*80e0*/  IADD3.X R103, R101, R243.reuse, RZ, P4, !PT ;  /* 0x000000f365677210 */ /* 0x088fea00027fe4ff */
[----:B------:R2:W-:Y:S01]  /*80f0*/  LDGSTS.E.BYPASS.LTC128B.128 [R241+0x2900], [R102.64], !P3 ;  /* 0x0290000066f17fae */ /* 0x0005e2000d901d4c */
[----:B-1----:R-:W-:Y:S04]  /*8100*/  IADD3 R100, P2, R0, R242, RZ ;  /* 0x000000f200647210 */ /* 0x002fe80007f5e0ff */
[----:B----4-:R-:W-:Y:S02]  /*8110*/  IADD3.X R101, R2, R243, RZ, P2, !PT ;  /* 0x000000f302657210 */ /* 0x010fe400017fe4ff */
[----:B------:R-:W-:Y:S03]  /*8120*/  PLOP3.LUT P2, PT, PT, PT, UP0, 0x80, 0x0 ;  /* 0x000000000000781c */ /* 0x000fe60003f4f008 */
[----:B------:R2:W-:Y:S08]  /*8130*/  LDGSTS.E.BYPASS.LTC128B.128 [R241+0x3100], [R100.64], !P3 ;  /* 0x0310000064f17fae */ /* 0x0005f0000d901d4c */
[----:B------:R-:W0:Y:S01]  /*8140*/  LDGDEPBAR ;  /* 0x00000000000079af */ /* 0x000e220000000000 */
[-C--:B--2---:R-:W-:Y:S08]  /*8150*/  HMMA.16816.F32 R100, R112, R184.reuse, RZ ;  /* 0x000000b87064723c */ /* 0x084ff000000018ff */
[C---:B------:R-:W-:Y:S08]  /*8160*/  HMMA.16816.F32 R104, R108.reuse, R184, RZ ;  /* 0x000000b86c68723c */ /* 0x040ff000000018ff */
[-C--:B------:R-:W-:Y:S08]  /*8170*/  HMMA.16816.F32 R108, R108, R186.reuse, RZ ;  /* 0x000000ba6c6c723c */ /* 0x080ff000000018ff */
[----:B------:R-:W-:Y:S01]  /*8180*/  HMMA.16816.F32 R112, R112, R186, RZ ;  /* 0x000000ba7070723c */ /* 0x000fe200000018ff */
[----:B------:R-:W-:Y:S07]  /*8190*/  LDSM.16.M88.4 R184, [R231+0x7100] ;  /* 0x00710000e7b8783b */ /* 0x000fee0000000200 */
[-C--:B------:R-:W-:Y:S08]  /*81a0*/  HMMA.16816.F32 R4, R188, R192.reuse, R4 ;  /* 0x000000c0bc04723c */ /* 0x080ff00000001804 */
[C---:B------:R-:W-:Y:S08]  /*81b0*/  HMMA.16816.F32 R8, R196.reuse, R192, R8 ;  /* 0x000000c0c408723c */ /* 0x040ff00000001808 */
[-C--:B------:R-:W-:Y:S08]  /*81c0*/  HMMA.16816.F32 R12, R196, R194.reuse, R12 ;  /* 0x000000c2c40c723c */ /* 0x080ff0000000180c */
[C---:B------:R-:W-:Y:S01]  /*81d0*/  HMMA.16816.F32 R16, R188.reuse, R194, R16 ;  /* 0x000000c2bc10723c */ /* 0x040fe20000001810 */
[----:B------:R-:W1:Y:S07]  /*81e0*/  LDSM.16.M88.4 R192, [R229+0x3900] ;  /* 0x00390000e5c0783b */ /* 0x000e6e0000000200 */
[-C--:B------:R-:W-:Y:S08]  /*81f0*/  HMMA.16816.F32 R20, R188, R200.reuse, R20 ;  /* 0x000000c8bc14723c */ /* 0x080ff00000001814 */
[C---:B------:R-:W-:Y:S08]  /*8200*/  HMMA.16816.F32 R24, R196.reuse, R200, R24 ;  /* 0x000000c8c418723c */ /* 0x040ff00000001818 */
[-C--:B------:R-:W-:Y:S08]  /*8210*/  HMMA.16816.F32 R28, R196, R202.reuse, R28 ;  /* 0x000000cac41c723c */ /* 0x080ff0000000181c */
[C---:B------:R-:W-:Y:S01]  /*8220*/  HMMA.16816.F32 R32, R188.reuse, R202, R32 ;  /* 0x000000cabc20723c */ /* 0x040fe20000001820 */
[----:B------:R-:W2:Y:S07]  /*8230*/  LDSM.16.M88.4 R200, [R231+0x9100] ;  /* 0x00910000e7c8783b */ /* 0x000eae0000000200 */
[-C--:B------:R-:W-:Y:S08]  /*8240*/  HMMA.16816.F32 R36, R188, R204.reuse, R36 ;  /* 0x000000ccbc24723c */ /* 0x080ff00000001824 */
[C---:B------:R-:W-:Y:S08]  /*8250*/  HMMA.16816.F32 R40, R196.reuse, R204, R40 ;  /* 0x000000ccc428723c */ /* 0x040ff00000001828 */
[-C--:B------:R-:W-:Y:S08]  /*8260*/  HMMA.16816.F32 R44, R196, R206.reuse, R44 ;  /* 0x000000cec42c723c */ /* 0x080ff0000000182c */
[C---:B------:R-:W-:Y:S01]  /*8270*/  HMMA.16816.F32 R48, R188.reuse, R206, R48 ;  /* 0x000000cebc30723c */ /* 0x040fe20000001830 */
[----:B------:R-:W3:Y:S07]  /*8280*/  LDSM.16.M88.4 R204, [R229+0x4100] ;  /* 0x00410000e5cc783b */ /* 0x000eee0000000200 */
[-C--:B------:R-:W-:Y:S08]  /*8290*/  HMMA.16816.F32 R52, R188, R208.reuse, R52 ;  /* 0x000000d0bc34723c */ /* 0x080ff00000001834 */
[C---:B------:R-:W-:Y:S08]  /*82a0*/  HMMA.16816.F32 R56, R196.reuse, R208, R56 ;  /* 0x000000d0c438723c */ /* 0x040ff00000001838 */
[-C--:B------:R-:W-:Y:S08]  /*82b0*/  HMMA.16816.F32 R60, R196, R210.reuse, R60 ;  /* 0x000000d2c43c723c */ /* 0x080ff0000000183c */
[C---:B------:R-:W-:Y:S01]  /*82c0*/  HMMA.16816.F32 R64, R188.reuse, R210, R64 ;  /* 0x000000d2bc40723c */ /* 0x040fe20000001840 */
[----:B------:R-:W-:Y:S07]  /*82d0*/  LDSM.16.M88.4 R208, [R229+0x6100] ;  /* 0x00610000e5d0783b */ /* 0x000fee0000000200 */
        /* <DEDUP_REMOVED lines=9> */
[----:B------:R-:W-:Y:S07]  /*8370*/  LDSM.16.M88.4 R216, [R228] ;  /* 0x00000000e4d8783b */ /* 0x000fee0000000200 */
[-C--:B------:R-:W-:Y:S08]  /*8380*/  HMMA.16816.F32 R100, R188, R220.reuse, R100 ;  /* 0x000000dcbc64723c */ /* 0x080ff00000001864 */
[C---:B------:R-:W-:Y:S08]  /*8390*/  HMMA.16816.F32 R104, R196.reuse, R220, R104 ;  /* 0x000000dcc468723c */ /* 0x040ff00000001868 */
[-C--:B------:R-:W-:Y:S01]  /*83a0*/  HMMA.16816.F32 R108, R196, R222.reuse, R108 ;  /* 0x000000dec46c723c */ /* 0x080fe2000000186c */
[----:B------:R-:W-:Y:S07]  /*83b0*/  LDSM.16.M88.4 R196, [R229+0x5100] ;  /* 0x00510000e5c4783b */ /* 0x000fee0000000200 */
[----:B------:R-:W-:Y:S01]  /*83c0*/  HMMA.16816.F32 R112, R188, R222, R112 ;  /* 0x000000debc70723c */ /* 0x000fe20000001870 */
[----:B------:R-:W4:Y:S07]  /*83d0*/  LDSM.16.M88.4 R188, [R229+0x4900] ;  /* 0x00490000e5bc783b */ /* 0x000f2e0000000200 */
[-C--:B-1----:R-:W-:Y:S08]  /*83e0*/  HMMA.16816.F32 R4, R184, R192.reuse, R4 ;  /* 0x000000c0b804723c */ /* 0x082ff00000001804 */
[C---:B--2---:R-:W-:Y:S08]  /*83f0*/  HMMA.16816.F32 R8, R200.reuse, R192, R8 ;  /* 0x000000c0c808723c */ /* 0x044ff00000001808 */
[-C--:B------:R-:W-:Y:S08]  /*8400*/  HMMA.16816.F32 R12, R200, R194.reuse, R12 ;  /* 0x000000c2c80c723c */ /* 0x080ff0000000180c */
[C---:B------:R-:W-:Y:S01]  /*8410*/  HMMA.16816.F32 R16, R184.reuse, R194, R16 ;  /* 0x000000c2b810723c */ /* 0x040fe20000001810 */
[----:B------:R-:W1:Y:S07]  /*8420*/  LDSM.16.M88.4 R192, [R229+0x5900] ;  /* 0x00590000e5c0783b */ /* 0x000e6e0000000200 */
[-C--:B---3--:R-:W-:Y:S08]  /*8430*/  HMMA.16816.F32 R20, R184, R204.reuse, R20 ;  /* 0x000000ccb814723c */ /* 0x088ff00000001814 */
[C---:B------:R-:W-:Y:S08]  /*8440*/  HMMA.16816.F32 R24, R200.reuse, R204, R24 ;  /* 0x000000ccc818723c */ /* 0x040ff00000001818 */
[-C--:B------:R-:W-:Y:S08]  /*8450*/  HMMA.16816.F32 R28, R200, R206.reuse, R28 ;  /* 0x000000cec81c723c */ /* 0x080ff0000000181c */
[C---:B------:R-:W-:Y:S01]  /*8460*/  HMMA.16816.F32 R32, R184.reuse, R206, R32 ;  /* 0x000000ceb820723c */ /* 0x040fe20000001820 */
[----:B------:R-:W2:Y:S07]  /*8470*/  LDSM.16.M88.4 R204, [R232+0x7100] ;  /* 0x00710000e8cc783b */ /* 0x000eae0000000200 */
[-C--:B----4-:R-:W-:Y:S08]  /*8480*/  HMMA.16816.F32 R36, R184, R188.reuse, R36 ;  /* 0x000000bcb824723c */ /* 0x090ff00000001824 */
[C---:B------:R-:W-:Y:S08]  /*8490*/  HMMA.16816.F32 R40, R200.reuse, R188, R40 ;  /* 0x000000bcc828723c */ /* 0x040ff00000001828 */
[-C--:B------:R-:W-:Y:S08]  /*84a0*/  HMMA.16816.F32 R44, R200, R190.reuse, R44 ;  /* 0x000000bec82c723c */ /* 0x080ff0000000182c */
[C---:B------:R-:W-:Y:S01]  /*84b0*/  HMMA.16816.F32 R48, R184.reuse, R190, R48 ;  /* 0x000000beb830723c */ /* 0x040fe20000001830 */
[----:B------:R-:W3:Y:S07]  /*84c0*/  LDSM.16.M88.4 R188, [R232+0x9100] ;  /* 0x00910000e8bc783b */ /* 0x000eee0000000200 */
[-C--:B------:R-:W-:Y:S08]  /*84d0*/  HMMA.16816.F32 R52, R184, R196.reuse, R52 ;  /* 0x000000c4b834723c */ /* 0x080ff00000001834 */
[C---:B------:R-:W-:Y:S08]  /*84e0*/  HMMA.16816.F32 R56, R200.reuse, R196, R56 ;  /* 0x000000c4c838723c */ /* 0x040ff00000001838 */
[-C--:B------:R-:W-:Y:S08]  /*84f0*/  HMMA.16816.F32 R60, R200, R198.reuse, R60 ;  /* 0x000000c6c83c723c */ /* 0x080ff0000000183c */
[C---:B------:R-:W-:Y:S08]  /*8500*/  HMMA.16816.F32 R64, R184.reuse, R198, R64 ;  /* 0x000000c6b840723c */ /* 0x040ff00000001840 */
[-C--:B-1----:R-:W-:Y:S08]  /*8510*/  HMMA.16816.F32 R68, R184, R192.reuse, R68 ;  /* 0x000000c0b844723c */ /* 0x082ff00000001844 */
[C---:B------:R-:W-:Y:S08]  /*8520*/  HMMA.16816.F32 R72, R200.reuse, R192, R72 ;  /* 0x000000c0c848723c */ /* 0x040ff00000001848 */
[-C--:B------:R-:W-:Y:S08]  /*8530*/  HMMA.16816.F32 R76, R200, R194.reuse, R76 ;  /* 0x000000c2c84c723c */ /* 0x080ff0000000184c */
        /* <DEDUP_REMOVED lines=8> */
[----:B------:R-:W-:Y:S08]  /*85c0*/  HMMA.16816.F32 R112, R184, R214, R112 ;  /* 0x000000d6b870723c */ /* 0x000ff00000001870 */
[-C--:B--2---:R-:W-:Y:S08]  /*85d0*/  HMMA.16816.F32 R4, R204, R216.reuse, R4 ;  /* 0x000000d8cc04723c */ /* 0x084ff00000001804 */
[C---:B---3--:R-:W-:Y:S08]  /*85e0*/  HMMA.16816.F32 R8, R188.reuse, R216, R8 ;  /* 0x000000d8bc08723c */ /* 0x048ff00000001808 */
[-C--:B------:R-:W-:Y:S08]  /*85f0*/  HMMA.16816.F32 R12, R188, R218.reuse, R12 ;  /* 0x000000dabc0c723c */ /* 0x080ff0000000180c */
[----:B------:R-:W-:Y:S01]  /*8600*/  FMUL.FTZ R4, R4, c[0x0][0x320] ;  /* 0x0000c80004047a20 */ /* 0x000fe20000410000 */
[C---:B------:R-:W-:Y:S03]  /*8610*/  HMMA.16816.F32 R16, R204.reuse, R218, R16 ;  /* 0x000000dacc10723c */ /* 0x040fe60000001810 */
[----:B------:R-:W-:Y:S01]  /*8620*/  MUFU.TANH R185, R4 ;  /* 0x0000000400b97308 */ /* 0x000fe20000002400 */
[----:B------:R-:W-:Y:S02]  /*8630*/  FMUL.FTZ R5, R5, c[0x0][0x320] ;  /* 0x0000c80005057a20 */ /* 0x000fe40000410000 */
[----:B------:R-:W-:Y:S02]  /*8640*/  FMUL.FTZ R6, R6, c[0x0][0x320] ;  /* 0x0000c80006067a20 */ /* 0x000fe40000410000 */
[----:B------:R-:W-:Y:S04]  /*8650*/  FMUL.FTZ R7, R7, c[0x0][0x320] ;  /* 0x0000c80007077a20 */ /* 0x000fe80000410000 */
[----:B------:R-:W-:Y:S01]  /*8660*/  FMUL.FTZ R8, R8, c[0x0][0x320] ;  /* 0x0000c80008087a20 */ /* 0x000fe20000410000 */
[----:B------:R-:W-:Y:S01]  /*8670*/  MUFU.TANH R197, R5 ;  /* 0x0000000500c57308 */ /* 0x000fe20000002400 */
[----:B------:R-:W-:Y:S02]  /*8680*/  FMUL.FTZ R9, R9, c[0x0][0x320] ;  /* 0x0000c80009097a20 */ /* 0x000fe40000410000 */
[----:B------:R-:W-:Y:S02]  /*8690*/  FMUL.FTZ R10, R10, c[0x0][0x320] ;  /* 0x0000c8000a0a7a20 */ /* 0x000fe40000410000 */
[----:B------:R-:W-:Y:S02]  /*86a0*/  FMUL.FTZ R11, R11, c[0x0][0x320] ;  /* 0x0000c8000b0b7a20 */ /* 0x000fe40000410000 */
[----:B------:R-:W-:Y:S02]  /*86b0*/  FMUL.FTZ R12, R12, c[0x0][0x320] ;  /* 0x0000c8000c0c7a20 */ /* 0x000fe40000410000 */
[----:B------:R-:W-:Y:S01]  /*86c0*/  FMUL.FTZ R13, R13, c[0x0][0x320] ;  /* 0x0000c8000d0d7a20 */ /* 0x000fe20000410000 */
[----:B------:R-:W-:Y:S01]  /*86d0*/  MUFU.TANH R186, R6 ;  /* 0x0000000600ba7308 */ /* 0x000fe20000002400 */
[----:B------:R-:W-:Y:S02]  /*86e0*/  FMUL.FTZ R17, R17, c[0x0][0x320] ;  /* 0x0000c80011117a20 */ /* 0x000fe40000410000 */
[----:B------:R-:W-:Y:S02]  /*86f0*/  FMUL.FTZ R18, R18, c[0x0][0x320] ;  /* 0x0000c80012127a20 */ /* 0x000fe40000410000 */
[----:B------:R-:W-:Y:S02]  /*8700*/  FMUL.FTZ R19, R19, c[0x0][0x320] ;  /* 0x0000c80013137a20 */ /* 0x000fe40000410000 */
[----:B------:R-:W-:Y:S02]  /*8710*/  FMUL.FTZ R14, R14, c[0x0][0x320] ;  /* 0x0000c8000e0e7a20 */ /* 0x000fe40000410000 */
[----:B------:R-:W-:Y:S01]  /*8720*/  FMUL.FTZ R15, R15, c[0x0][0x320] ;  /* 0x0000c8000f0f7a20 */ /* 0x000fe20000410000 */
[----:B------:R1:W-:Y:S01]  /*8730*/  MUFU.TANH R198, R7 ;  /* 0x0000000700c67308 */ /* 0x0003e20000002400 */
[----:B------:R-:W-:Y:S09]  /*8740*/  FMUL.FTZ R16, R16, c[0x0][0x320] ;  /* 0x0000c80010107a20 */ /* 0x000ff20000410000 */
[----:B------:R-:W-:Y:S10]  /*8750*/  MUFU.TANH R196, R8 ;  /* 0x0000000800c47308 */ /* 0x000ff40000002400 */
[----:B------:R-:W-:Y:S01]  /*8760*/  MUFU.TANH R199, R9 ;  /* 0x0000000900c77308 */ /* 0x000fe20000002400 */
[----:B-1----:R-:W1:Y:S09]  /*8770*/  LDSM.16.M88.4 R4, [R228+0x800] ;  /* 0x00080000e404783b */ /* 0x002e720000000200 */
[----:B------:R-:W-:Y:S10]  /*8780*/  MUFU.TANH R187, R10 ;  /* 0x0000000a00bb7308 */ /* 0x000ff40000002400 */
[----:B------:R2:W-:Y:S10]  /*8790*/  MUFU.TANH R200, R11 ;  /* 0x0000000b00c87308 */ /* 0x0005f40000002400 */
[----:B------:R-:W-:Y:S10]  /*87a0*/  MUFU.TANH R194, R12 ;  /* 0x0000000c00c27308 */ /* 0x000ff40000002400 */
[----:B------:R-:W-:Y:S01]  /*87b0*/  MUFU.TANH R192, R13 ;  /* 0x0000000d00c07308 */ /* 0x000fe20000002400 */
[----:B--2---:R-:W2:Y:S01]  /*87c0*/  LDSM.16.M88.4 R8, [R228+0x1000] ;  /* 0x00100000e408783b */ /* 0x004ea20000000200 */
[-C--:B-1----:R-:W-:Y:S08]  /*87d0*/  HMMA.16816.F32 R20, R204, R4.reuse, R20 ;  /* 0x00000004cc14723c */ /* 0x082ff00000001814 */
[----:B------:R-:W-:Y:S01]  /*87e0*/  MUFU.TANH R195, R14 ;  /* 0x0000000e00c37308 */ /* 0x000fe20000002400 */
[C---:B------:R-:W-:Y:S09]  /*87f0*/  HMMA.16816.F32 R24, R188.reuse, R4, R24 ;  /* 0x00000004bc18723c */ /* 0x040ff20000001818 */
[----:B------:R-:W-:Y:S01]  /*8800*/  MUFU.TANH R193, R15 ;  /* 0x0000000f00c17308 */ /* 0x000fe20000002400 */
[-C--:B------:R-:W-:Y:S08]  /*8810*/  HMMA.16816.F32 R28, R188, R6.reuse, R28 ;  /* 0x00000006bc1c723c */ /* 0x080ff0000000181c */
[C---:B------:R-:W-:Y:S01]  /*8820*/  HMMA.16816.F32 R32, R204.reuse, R6, R32 ;  /* 0x00000006cc20723c */ /* 0x040fe20000001820 */
[----:B------:R-:W-:Y:S01]  /*8830*/  MUFU.TANH R184, R16 ;  /* 0x0000001000b87308 */ /* 0x000fe20000002400 */
[----:B------:R-:W1:Y:S02]  /*8840*/  LDSM.16.M88.4 R4, [R228+0x1800] ;  /* 0x00180000e404783b */ /* 0x000e640000000200 */
[----:B------:R-:W-:Y:S02]  /*8850*/  FMUL.FTZ R20, R20, c[0x0][0x320] ;  /* 0x0000c80014147a20 */ /* 0x000fe40000410000 */
[----:B------:R-:W-:Y:S02]  /*8860*/  FMUL.FTZ R21, R21, c[0x0][0x320] ;  /* 0x0000c80015157a20 */ /* 0x000fe40000410000 */
[----:B------:R-:W-:Y:S03]  /*8870*/  FMUL.FTZ R22, R22, c[0x0][0x320] ;  /* 0x0000c80016167a20 */ /* 0x000fe60000410000 */
[----:B------:R-:W-:Y:S01]  /*8880*/  MUFU.TANH R17, R17 ;  /* 0x0000001100117308 */ /* 0x000fe20000002400 */
[----:B------:R-:W-:Y:S02]  /*8890*/  FMUL.FTZ R23, R23, c[0x0][0x320] ;  /* 0x0000c80017177a20 */ /* 0x000fe40000410000 */
[----:B------:R-:W-:Y:S01]  /*88a0*/  FMUL.FTZ R24, R24, c[0x0][0x320] ;  /* 0x0000c80018187a20 */ /* 0x000fe20000410000 */
[-C--:B--2---:R-:W-:Y:S03]  /*88b0*/  HMMA.16816.F32 R36, R204, R8.reuse, R36 ;  /* 0x00000008cc24723c */ /* 0x084fe60000001824 */
[----:B------:R-:W-:Y:S02]  /*88c0*/  FMUL.FTZ R25, R25, c[0x0][0x320] ;  /* 0x0000c80019197a20 */ /* 0x000fe40000410000 */
[----:B------:R-:W-:Y:S01]  /*88d0*/  FMUL.FTZ R26, R26, c[0x0][0x320] ;  /* 0x0000c8001a1a7a20 */ /* 0x000fe20000410000 */
[----:B------:R-:W-:Y:S01]  /*88e0*/  MUFU.TANH R18, R18 ;  /* 0x0000001200127308 */ /* 0x000fe20000002400 */
[----:B------:R-:W-:Y:S01]  /*88f0*/  FMUL.FTZ R27, R27, c[0x0][0x320] ;  /* 0x0000c8001b1b7a20 */ /* 0x000fe20000410000 */
[C---:B------:R-:W-:Y:S04]  /*8900*/  HMMA.16816.F32 R40, R188.reuse, R8, R40 ;  /* 0x00000008bc28723c */ /* 0x040fe80000001828 */
[----:B------:R-:W-:Y:S02]  /*8910*/  FMUL.FTZ R28, R28, c[0x0][0x320] ;  /* 0x0000c8001c1c7a20 */ /* 0x000fe40000410000 */
[----:B------:R-:W-:Y:S02]  /*8920*/  FMUL.FTZ R29, R29, c[0x0][0x320] ;  /* 0x0000c8001d1d7a20 */ /* 0x000fe40000410000 */
[----:B------:R-:W-:Y:S01]  /*8930*/  MUFU.TANH R19, R19 ;  /* 0x0000001300137308 */ /* 0x000fe20000002400 */
[-C--:B------:R-:W-:Y:S03]  /*8940*/  HMMA.16816.F32 R44, R188, R10.reuse, R44 ;  /* 0x0000000abc2c723c */ /* 0x080fe6000000182c */
[----:B------:R-:W-:Y:S02]  /*8950*/  FMUL.FTZ R30, R30, c[0x0][0x320] ;  /* 0x0000c8001e1e7a20 */ /* 0x000fe40000410000 */
[----:B------:R-:W-:Y:S02]  /*8960*/  FMUL.FTZ R31, R31, c[0x0][0x320] ;  /* 0x0000c8001f1f7a20 */ /* 0x000fe40000410000 */
[----:B------:R-:W-:Y:S01]  /*8970*/  FMUL.FTZ R32, R32, c[0x0][0x320] ;  /* 0x0000c80020207a20 */ /* 0x000fe20000410000 */
[C---:B------:R-:W-:Y:S01]  /*8980*/  HMMA.16816.F32 R48, R204.reuse, R10, R48 ;  /* 0x0000000acc30723c */ /* 0x040fe20000001830 */
[----:B------:R-:W-:Y:S01]  /*8990*/  MUFU.TANH R20, R20 ;  /* 0x0000001400147308 */ /* 0x000fe20000002400 */
[----:B------:R-:W2:Y:S02]  /*89a0*/  LDSM.16.M88.4 R8, [R228+0x2000] ;  /* 0x00200000e408783b */ /* 0x000ea40000000200 */
[----:B------:R-:W-:Y:S02]  /*89b0*/  FMUL.FTZ R33, R33, c[0x0][0x320] ;  /* 0x0000c80021217a20 */ /* 0x000fe40000410000 */
[----:B------:R-:W-:Y:S02]  /*89c0*/  FMUL.FTZ R34, R34, c[0x0][0x320] ;  /* 0x0000c80022227a20 */ /* 0x000fe40000410000 */
[-C--:B-1----:R-:W-:Y:S03]  /*89d0*/  HMMA.16816.F32 R52, R204, R4.reuse, R52 ;  /* 0x00000004cc34723c */ /* 0x082fe60000001834 */
[----:B------:R-:W-:Y:S01]  /*89e0*/  MUFU.TANH R21, R21 ;  /* 0x0000001500157308 */ /* 0x000fe20000002400 */
[----:B------:R-:W-:Y:S02]  /*89f0*/  FMUL.FTZ R35, R35, c[0x0][0x320] ;  /* 0x0000c80023237a20 */ /* 0x000fe40000410000 */
[----:B------:R-:W-:Y:S02]  /*8a00*/  FMUL.FTZ R36, R36, c[0x0][0x320] ;  /* 0x0000c80024247a20 */ /* 0x000fe40000410000 */
[C---:B------:R-:W-:Y:S04]  /*8a10*/  HMMA.16816.F32 R56, R188.reuse, R4, R56 ;  /* 0x00000004bc38723c */ /* 0x040fe80000001838 */
[----:B------:R-:W-:Y:S01]  /*8a20*/  FMUL.FTZ R37, R37, c[0x0][0x320] ;  /* 0x0000c80025257a20 */ /* 0x000fe20000410000 */
[----:B------:R-:W-:Y:S01]  /*8a30*/  MUFU.TANH R22, R22 ;  /* 0x0000001600167308 */ /* 0x000fe20000002400 */
[----:B------:R-:W-:Y:S02]  /*8a40*/  FMUL.FTZ R38, R38, c[0x0][0x320] ;  /* 0x0000c80026267a20 */ /* 0x000fe40000410000 */
[-C--:B------:R-:W-:Y:S04]  /*8a50*/  HMMA.16816.F32 R60, R188, R6.reuse, R60 ;  /* 0x00000006bc3c723c */ /* 0x080fe8000000183c */
[----:B------:R-:W-:Y:S02]  /*8a60*/  FMUL.FTZ R39, R39, c[0x0][0x320] ;  /* 0x0000c80027277a20 */ /* 0x000fe40000410000 */
[----:B------:R-:W-:Y:S01]  /*8a70*/  FMUL.FTZ R40, R40, c[0x0][0x320] ;  /* 0x0000c80028287a20 */ /* 0x000fe20000410000 */
[----:B------:R-:W-:Y:S01]  /*8a80*/  MUFU.TANH R23, R23 ;  /* 0x0000001700177308 */ /* 0x000fe20000002400 */
[C---:B------:R-:W-:Y:S01]  /*8a90*/  HMMA.16816.F32 R64, R204.reuse, R6, R64 ;  /* 0x00000006cc40723c */ /* 0x040fe20000001840 */
[----:B------:R-:W1:Y:S03]  /*8aa0*/  LDSM.16.M88.4 R4, [R228+0x2800] ;  /* 0x00280000e404783b */ /* 0x000e660000000200 */
[----:B------:R-:W-:Y:S02]  /*8ab0*/  FMUL.FTZ R41, R41, c[0x0][0x320] ;  /* 0x0000c80029297a20 */ /* 0x000fe40000410000 */
[----:B------:R-:W-:Y:S02]  /*8ac0*/  FMUL.FTZ R42, R42, c[0x0][0x320] ;  /* 0x0000c8002a2a7a20 */ /* 0x000fe40000410000 */
[----:B------:R-:W-:Y:S01]  /*8ad0*/  FMUL.FTZ R43, R43, c[0x0][0x320] ;  /* 0x0000c8002b2b7a20 */ /* 0x000fe20000410000 */
[----:B------:R-:W-:Y:S01]  /*8ae0*/  MUFU.TANH R24, R24 ;  /* 0x0000001800187308 */ /* 0x000fe20000002400 */
[-C--:B--2---:R-:W-:Y:S03]  /*8af0*/  HMMA.16816.F32 R68, R204, R8.reuse, R68 ;  /* 0x00000008cc44723c */ /* 0x084fe60000001844 */
[----:B------:R-:W-:Y:S02]  /*8b00*/  FMUL.FTZ R44, R44, c[0x0][0x320] ;  /* 0x0000c8002c2c7a20 */ /* 0x000fe40000410000 */
[----:B------:R-:W-:Y:S02]  /*8b10*/  FMUL.FTZ R45, R45, c[0x0][0x320] ;  /* 0x0000c8002d2d7a20 */ /* 0x000fe40000410000 */
[----:B------:R-:W-:Y:S01]  /*8b20*/  FMUL.FTZ R46, R46, c[0x0][0x320] ;  /* 0x0000c8002e2e7a20 */ /* 0x000fe20000410000 */
[C---:B------:R-:W-:Y:S01]  /*8b30*/  HMMA.16816.F32 R72, R188.reuse, R8, R72 ;  /* 0x00000008bc48723c */ /* 0x040fe20000001848 */
[----:B------:R-:W-:Y:S03]  /*8b40*/  MUFU.TANH R25, R25 ;  /* 0x0000001900197308 */ /* 0x000fe60000002400 */
[----:B------:R-:W-:Y:S02]  /*8b50*/  FMUL.FTZ R47, R47, c[0x0][0x320] ;  /* 0x0000c8002f2f7a20 */ /* 0x000fe40000410000 */
[----:B------:R-:W-:Y:S02]  /*8b60*/  FMUL.FTZ R65, R65, c[0x0][0x320] ;  /* 0x0000c80041417a20 */ /* 0x000fe40000410000 */
[-C--:B------:R-:W-:Y:S03]  /*8b70*/  HMMA.16816.F32 R76, R188, R10.reuse, R76 ;  /* 0x0000000abc4c723c */ /* 0x080fe6000000184c */
[----:B------:R-:W-:Y:S01]  /*8b80*/  MUFU.TANH R208, R65 ;  /* 0x0000004100d07308 */ /* 0x000fe20000002400 */
[----:B------:R-:W-:Y:S02]  /*8b90*/  FMUL.FTZ R48, R48, c[0x0][0x320] ;  /* 0x0000c80030307a20 */ /* 0x000fe40000410000 */
[----:B------:R-:W-:Y:S02]  /*8ba0*/  FMUL.FTZ R49, R49, c[0x0][0x320] ;  /* 0x0000c80031317a20 */ /* 0x000fe40000410000 */
[C---:B------:R-:W-:Y:S01]  /*8bb0*/  HMMA.16816.F32 R80, R204.reuse, R10, R80 ;  /* 0x0000000acc50723c */ /* 0x040fe20000001850 */
[----:B------:R-:W2:Y:S01]  /*8bc0*/  LDSM.16.M88.4 R8, [R228+0x3000] ;  /* 0x00300000e408783b */ /* 0x000ea20000000200 */
[----:B------:R-:W-:Y:S04]  /*8bd0*/  DEPBAR.LE SB0, 0x0 ;  /* 0x000080000000791a */ /* 0x000fe80000000000 */
[----:B------:R-:W-:Y:S01]  /*8be0*/  MUFU.TANH R26, R26 ;  /* 0x0000001a001a7308 */ /* 0x000fe20000002400 */
[----:B------:R-:W-:Y:S01]  /*8bf0*/  FMUL.FTZ R50, R50, c[0x0][0x320] ;  /* 0x0000c80032327a20 */ /* 0x000fe20000410000 */
[-C--:B-1----:R-:W-:Y:S01]  /*8c00*/  HMMA.16816.F32 R84, R204, R4.reuse, R84 ;  /* 0x00000004cc54723c */ /* 0x082fe20000001854 */
[----:B------:R-:W-:Y:S04]  /*8c10*/  BAR.SYNC.DEFER_BLOCKING 0x0 ;  /* 0x0000000000007b1d */ /* 0x000fe80000010000 */
[----:B------:R-:W-:Y:S02]  /*8c20*/  FMUL.FTZ R75, R75, c[0x0][0x320] ;  /* 0x0000c8004b4b7a20 */ /* 0x000fe40000410000 */
[----:B------:R-:W-:Y:S01]  /*8c30*/  FMUL.FTZ R51, R51, c[0x0][0x320] ;  /* 0x0000c80033337a20 */ /* 0x000fe20000410000 */
[----:B------:R-:W-:Y:S01]  /*8c40*/  MUFU.TANH R27, R27 ;  /* 0x0000001b001b7308 */ /* 0x000fe20000002400 */
[C---:B------:R-:W-:Y:S04]  /*8c50*/  HMMA.16816.F32 R88, R188.reuse, R4, R88 ;  /* 0x00000004bc58723c */ /* 0x040fe80000001858 */
[----:B------:R-:W-:Y:S02]  /*8c60*/  FMUL.FTZ R52, R52, c[0x0][0x320] ;  /* 0x0000c80034347a20 */ /* 0x000fe40000410000 */
[----:B------:R-:W-:Y:S02]  /*8c70*/  FMUL.FTZ R53, R53, c[0x0][0x320] ;  /* 0x0000c80035357a20 */ /* 0x000fe40000410000 */
[-C--:B------:R-:W-:Y:S01]  /*8c80*/  HMMA.16816.F32 R92, R188, R6.reuse, R92 ;  /* 0x00000006bc5c723c */ /* 0x080fe2000000185c */
[----:B------:R-:W-:Y:S03]  /*8c90*/  MUFU.TANH R65, R75 ;  /* 0x0000004b00417308 */ /* 0x000fe60000002400 */
[----:B------:R-:W-:Y:S02]  /*8ca0*/  FMUL.FTZ R54, R54, c[0x0][0x320] ;  /* 0x0000c80036367a20 */ /* 0x000fe40000410000 */
[----:B------:R-:W-:Y:S02]  /*8cb0*/  FMUL.FTZ R55, R55, c[0x0][0x320] ;  /* 0x0000c80037377a20 */ /* 0x000fe40000410000 */
[----:B------:R-:W-:Y:S01]  /*8cc0*/  FMUL.FTZ R87, R87, c[0x0][0x320] ;  /* 0x0000c80057577a20 */ /* 0x000fe20000410000 */
[C---:B------:R-:W-:Y:S02]  /*8cd0*/  HMMA.16816.F32 R96, R204.reuse, R6, R96 ;  /* 0x00000006cc60723c */ /* 0x040fe40000001860 */
[----:B------:R-:W-:Y:S02]  /*8ce0*/  MUFU.TANH R28, R28 ;  /* 0x0000001c001c7308 */ /* 0x000fe40000002400 */
[----:B------:R-:W-:Y:S02]  /*8cf0*/  FMUL.FTZ R56, R56, c[0x0][0x320] ;  /* 0x0000c80038387a20 */ /* 0x000fe40000410000 */
[----:B------:R-:W-:Y:S02]  /*8d00*/  FMUL.FTZ R57, R57, c[0x0][0x320] ;  /* 0x0000c80039397a20 */ /* 0x000fe40000410000 */
[-C--:B--2---:R-:W-:Y:S04]  /*8d10*/  HMMA.16816.F32 R100, R204, R8.reuse, R100 ;  /* 0x00000008cc64723c */ /* 0x084fe80000001864 */
[----:B------:R-:W1:Y:S01]  /*8d20*/  MUFU.TANH R0, R87 ;  /* 0x0000005700007308 */ /* 0x000e620000002400 */
[----:B------:R-:W-:Y:S02]  /*8d30*/  FMUL.FTZ R58, R58, c[0x0][0x320] ;  /* 0x0000c8003a3a7a20 */ /* 0x000fe40000410000 */
[----:B------:R-:W-:Y:S01]  /*8d40*/  FMUL.FTZ R92, R92, c[0x0][0x320] ;  /* 0x0000c8005c5c7a20 */ /* 0x000fe20000410000 */
[C---:B------:R-:W-:Y:S04]  /*8d50*/  HMMA.16816.F32 R104, R188.reuse, R8, R104 ;  /* 0x00000008bc68723c */ /* 0x040fe80000001868 */
[----:B------:R-:W-:Y:S02]  /*8d60*/  FMUL.FTZ R59, R59, c[0x0][0x320] ;  /* 0x0000c8003b3b7a20 */ /* 0x000fe40000410000 */
[----:B------:R-:W-:Y:S01]  /*8d70*/  MUFU.TANH R29, R29 ;  /* 0x0000001d001d7308 */ /* 0x000fe20000002400 */
[----:B------:R-:W-:Y:S01]  /*8d80*/  FMUL.FTZ R60, R60, c[0x0][0x320] ;  /* 0x0000c8003c3c7a20 */ /* 0x000fe20000410000 */
[-C--:B------:R-:W-:Y:S04]  /*8d90*/  HMMA.16816.F32 R108, R188, R10.reuse, R108 ;  /* 0x0000000abc6c723c */ /* 0x080fe8000000186c */
[----:B------:R-:W-:Y:S02]  /*8da0*/  FMUL.FTZ R98, R98, c[0x0][0x320] ;  /* 0x0000c80062627a20 */ /* 0x000fe40000410000 */
[----:B------:R-:W-:Y:S02]  /*8db0*/  FMUL.FTZ R99, R99, c[0x0][0x320] ;  /* 0x0000c80063637a20 */ /* 0x000fe40000410000 */
[----:B------:R-:W-:Y:S01]  /*8dc0*/  MUFU.TANH R2, R98 ;  /* 0x0000006200027308 */ /* 0x000fe20000002400 */
[----:B------:R-:W-:Y:S01]  /*8dd0*/  HMMA.16816.F32 R112, R204, R10, R112 ;  /* 0x0000000acc70723c */ /* 0x000fe20000001870 */
[----:B-1----:R1:W-:Y:S03]  /*8de0*/  STL [R1+0x8], R0 ;  /* 0x0000080001007387 */ /* 0x0023e60000100800 */
[----:B------:R-:W-:Y:S02]  /*8df0*/  FMUL.FTZ R61, R61, c[0x0][0x320] ;  /* 0x0000c8003d3d7a20 */ /* 0x000fe40000410000 */
[----:B------:R-:W-:Y:S02]  /*8e00*/  FMUL.FTZ R62, R62, c[0x0][0x320] ;  /* 0x0000c8003e3e7a20 */ /* 0x000fe40000410000 */
[----:B------:R-:W-:Y:S01]  /*8e10*/  FMUL.FTZ R63, R63, c[0x0][0x320] ;  /* 0x0000c8003f3f7a20 */ /* 0x000fe20000410000 */
[----:B------:R-:W-:Y:S03]  /*8e20*/  MUFU.TANH R30, R30 ;  /* 0x0000001e001e7308 */ /* 0x000fe60000002400 */
        /* <DEDUP_REMOVED lines=10> */
[----:B-1----:R-:W1:Y:S01]  /*8ed0*/  MUFU.TANH R0, R92 ;  /* 0x0000005c00007308 */ /* 0x002e620000002400 */
        /* <DEDUP_REMOVED lines=13> */
[----:B------:R-:W-:Y:S01]  /*8fb0*/  FMUL.FTZ R79, R79, c[0x0][0x320] ;  /* 0x0000c8004f4f7a20 */ /* 0x000fe20000410000 */
[----:B-1----:R1:W-:Y:S01]  /*8fc0*/  STL [R1+0xc], R0 ;  /* 0x00000c0001007387 */ /* 0x0023e20000100800 */
[----:B------:R-:W-:Y:S02]  /*8fd0*/  FMUL.FTZ R80, R80, c[0x0][0x320] ;  /* 0x0000c80050507a20 */ /* 0x000fe40000410000 */
[----:B------:R-:W-:Y:S01]  /*8fe0*/  FMUL.FTZ R81, R81, c[0x0][0x320] ;  /* 0x0000c80051517a20 */ /* 0x000fe20000410000 */
[----:B------:R-:W-:Y:S01]  /*8ff0*/  STL [R1+0x4], R2 ;  /* 0x0000040201007387 */ /* 0x000fe20000100800 */
        /* <DEDUP_REMOVED lines=19> */
[----:B------:R-:W2:Y:S01]  /*9130*/  MUFU.TANH R36, R36 ;  /* 0x0000002400247308 */ /* 0x000ea20000002400 */
[----:B------:R-:W-:Y:S02]  /*9140*/  FMUL.FTZ R105, R105, c[0x0][0x320] ;  /* 0x0000c80069697a20 */ /* 0x000fe40000410000 */
[----:B------:R-:W-:Y:S02]  /*9150*/  FMUL.FTZ R106, R106, c[0x0][0x320] ;  /* 0x0000c8006a6a7a20 */ /* 0x000fe40000410000 */
[----:B------:R-:W-:Y:S02]  /*9160*/  FMUL.FTZ R107, R107, c[0x0][0x320] ;  /* 0x0000c8006b6b7a20 */ /* 0x000fe40000410000 */
[----:B------:R-:W-:Y:S02]  /*9170*/  FMUL.FTZ R108, R108, c[0x0][0x320] ;  /* 0x0000c8006c6c7a20 */ /* 0x000fe40000410000 */
[----:B------:R-:W-:Y:S01]  /*9180*/  FMUL.FTZ R109, R109, c[0x0][0x320] ;  /* 0x0000c8006d6d7a20 */ /* 0x000fe20000410000 */
[----:B------:R-:W3:Y:S01]  /*9190*/  MUFU.TANH R37, R37 ;  /* 0x0000002500257308 */ /* 0x000ee20000002400 */
[----:B------:R-:W-:Y:S01]  /*91a0*/  FMUL.FTZ R114, R114, c[0x0][0x320] ;  /* 0x0000c80072727a20 */ /* 0x000fe20000410000 */
[----:B-1----:R1:W-:Y:S08]  /*91b0*/  STL [R1], R0 ;  /* 0x0000000001007387 */ /* 0x0023f00000100800 */
[----:B------:R-:W4:Y:S10]  /*91c0*/  MUFU.TANH R38, R38 ;  /* 0x0000002600267308 */ /* 0x000f340000002400 */
[----:B------:R-:W2:Y:S01]  /*91d0*/  MUFU.TANH R39, R39 ;  /* 0x0000002700277308 */ /* 0x000ea20000002400 */
[----:B-1----:R-:W-:Y:S09]  /*91e0*/  FMUL.FTZ R0, R111, c[0x0][0x320] ;  /* 0x0000c8006f007a20 */ /* 0x002ff20000410000 */
[----:B------:R-:W1:Y:S10]  /*91f0*/  MUFU.TANH R40, R40 ;  /* 0x0000002800287308 */ /* 0x000e740000002400 */
[----:B------:R-:W1:Y:S10]  /*9200*/  MUFU.TANH R41, R41 ;  /* 0x0000002900297308 */ /* 0x000e740000002400 */
[----:B------:R-:W1:Y:S10]  /*9210*/  MUFU.TANH R42, R42 ;  /* 0x0000002a002a7308 */ /* 0x000e740000002400 */
[----:B------:R-:W1:Y:S10]  /*9220*/  MUFU.TANH R43, R43 ;  /* 0x0000002b002b7308 */ /* 0x000e740000002400 */
[----:B------:R-:W1:Y:S10]  /*9230*/  MUFU.TANH R44, R44 ;  /* 0x0000002c002c7308 */ /* 0x000e740000002400 */
[----:B------:R-:W1:Y:S10]  /*9240*/  MUFU.TANH R45, R45 ;  /* 0x0000002d002d7308 */ /* 0x000e740000002400 */
[----:B------:R1:W1:Y:S10]  /*9250*/  MUFU.TANH R201, R46 ;  /* 0x0000002e00c97308 */ /* 0x0002740000002400 */
[----:B------:R-:W1:Y:S10]  /*9260*/  MUFU.TANH R47, R47 ;  /* 0x0000002f002f7308 */ /* 0x000e740000002400 */
[----:B------:R-:W1:Y:S10]  /*9270*/  MUFU.TANH R48, R48 ;  /* 0x0000003000307308 */ /* 0x000e740000002400 */
[----:B------:R-:W1:Y:S10]  /*9280*/  MUFU.TANH R49, R49 ;  /* 0x0000003100317308 */ /* 0x000e740000002400 */
[----:B------:R-:W1:Y:S10]  /*9290*/  MUFU.TANH R50, R50 ;  /* 0x0000003200327308 */ /* 0x000e740000002400 */
[----:B------:R-:W1:Y:S10]  /*92a0*/  MUFU.TANH R51, R51 ;  /* 0x0000003300337308 */ /* 0x000e740000002400 */
[----:B------:R1:W1:Y:S10]  /*92b0*/  MUFU.TANH R46, R52 ;  /* 0x00000034002e7308 */ /* 0x0002740000002400 */
        /* <DEDUP_REMOVED lines=53> */
[----:B------:R-:W1:Y:S10]  /*9610*/  MUFU.TANH R112, R112 ;  /* 0x0000007000707308 */ /* 0x000e740000002400 */
[----:B------:R-:W1:Y:S10]  /*9620*/  MUFU.TANH R113, R113 ;  /* 0x0000007100717308 */ /* 0x000e740000002400 */
[----:B------:R1:W1:Y:S10]  /*9630*/  MUFU.TANH R104, R114 ;  /* 0x0000007200687308 */ /* 0x0002740000002400 */
[----:B------:R-:W1:Y:S02]  /*9640*/  MUFU.TANH R115, R115 ;  /* 0x0000007300737308 */ /* 0x000e640000002400 */
[----:B-1234-:R-:W-:-:S05]  /*9650*/  @P2 BRA `(.L_x_5) ;  /* 0xffffe0e000002947 */ /* 0x01efca000383ffff */
.L_x_4:
[----:B------:R-:W3:Y:S01]  /*9660*/  LDL.LU R98, [R1+0x8] ;  /* 0x0000080001627983 */ /* 0x000ee20000300800 */
[----:B------:R-:W-:Y:S02]  /*9670*/  FMNMX.FTZ R73, R185, R3, !PT ;  /* 0x00000003b9497209 */ /* 0x000fe40007810000 */
[----:B------:R-:W-:Y:S01]  /*9680*/  FMNMX.FTZ R0, R186, R116, !PT ;  /* 0x00000074ba007209 */ /* 0x000fe20007810000 */
[----:B------:R-:W4:Y:S01]  /*9690*/  LDL.LU R111, [R1+0x4] ;  /* 0x00000400016f7983 */ /* 0x000f220000300800 */
[----:B------:R-:W-:Y:S02]  /*96a0*/  FMNMX.FTZ R73, R197, R73, !PT ;  /* 0x00000049c5497209 */ /* 0x000fe40007810000 */
[----:B------:R-:W-:Y:S01]  /*96b0*/  FMNMX.FTZ R0, R198, R0, !PT ;  /* 0x00000000c6007209 */ /* 0x000fe20007810000 */
[----:B--2---:R-:W2:Y:S01]  /*96c0*/  LDL.LU R103, [R1] ;  /* 0x0000000001677983 */ /* 0x004ea20000300800 */
[----:B------:R-:W-:Y:S02]  /*96d0*/  FMNMX.FTZ R73, R184, R73, !PT ;  /* 0x00000049b8497209 */ /* 0x000fe40007810000 */
[----:B------:R-:W-:Y:S01]  /*96e0*/  FMNMX.FTZ R0, R18, R0, !PT ;  /* 0x0000000012007209 */ /* 0x000fe20007810000 */
[----:B------:R-:W2:Y:S01]  /*96f0*/  LDL.LU R105, [R1+0xc] ;  /* 0x00000c0001697983 */ /* 0x000ea20000300800 */
[----:B------:R-:W-:Y:S02]  /*9700*/  FMNMX.FTZ R73, R17, R73, !PT ;  /* 0x0000004911497209 */ /* 0x000fe40007810000 */
[----:B------:R-:W-:Y:S01]  /*9710*/  FMNMX.FTZ R0, R19, R0, !PT ;  /* 0x0000000013007209 */ /* 0x000fe20007810000 */
[----:B------:R-:W-:Y:S01]  /*9720*/  STL [R1+0x74], R242 ;  /* 0x000074f201007387 */ /* 0x000fe20000100800 */
        /* <DEDUP_REMOVED lines=47> */
[----:B------:R-:W0:Y:S01]  /*9a20*/  LDGDEPBAR ;  /* 0x00000000000079af */ /* 0x000e220000000000 */
[----:B------:R-:W-:Y:S02]  /*9a30*/  FMNMX.FTZ R73, R223, R73, !PT ;  /* 0x00000049df497209 */ /* 0x000fe40007810000 */
[----:B------:R-:W-:Y:S02]  /*9a40*/  FMNMX.FTZ R0, R210, R0, !PT ;  /* 0x00000000d2007209 */ /* 0x000fe40007810000 */
[----:B------:R-:W-:Y:S02]  /*9a50*/  FMNMX.FTZ R2, R41, R2, !PT ;  /* 0x0000000229027209 */ /* 0x000fe40007810000 */
[----:B------:R-:W-:Y:S02]  /*9a60*/  FMNMX.FTZ R73, R213, R73, !PT ;  /* 0x00000049d5497209 */ /* 0x000fe40007810000 */
[----:B------:R-:W-:Y:S02]  /*9a70*/  FMNMX.FTZ R2, R44, R2, !PT ;  /* 0x000000022c027209 */ /* 0x000fe40007810000 */
[----:B------:R-:W-:Y:S02]  /*9a80*/  FMNMX.FTZ R0, R212, R0, !PT ;  /* 0x00000000d4007209 */ /* 0x000fe40007810000 */
[----:B------:R-:W-:Y:S02]  /*9a90*/  MOV R85, R63 ;  /* 0x0000003f00557202 */ /* 0x000fe40000000f00 */
        /* <DEDUP_REMOVED lines=30> */
[----:B------:R-:W-:Y:S02]  /*9c80*/  MOV R92, R52 ;  /* 0x00000034005c7202 */ /* 0x000fe40000000f00 */
[----:B------:R-:W-:Y:S02]  /*9c90*/  MOV R109, R71 ;  /* 0x00000047006d7202 */ /* 0x000fe40000000f00 */
[----:B------:R-:W-:Y:S02]  /*9ca0*/  FMNMX.FTZ R2, R62, R2, !PT ;  /* 0x000000023e027209 */ /* 0x000fe40007810000 */
[----:B------:R-:W-:Y:S02]  /*9cb0*/  FMNMX.FTZ R4, R31, R4, !PT ;  /* 0x000000041f047209 */ /* 0x000fe40007810000 */
[----:B------:R-:W-:Y:S02]  /*9cc0*/  FMNMX.FTZ R73, R113, R73, !PT ;  /* 0x0000004971497209 */ /* 0x000fe40007810000 */
[----:B------:R-:W-:Y:S02]  /*9cd0*/  MOV R90, R54 ;  /* 0x00000036005a7202 */ /* 0x000fe40000000f00 */
[----:B------:R-:W-:Y:S01]  /*9ce0*/  FMNMX.FTZ R2, R92, R2, !PT ;  /* 0x000000025c027209 */ /* 0x000fe20007810000 */
[----:B------:R-:W1:Y:S01]  /*9cf0*/  SHFL.BFLY PT, R5, R73, 0x2, 0x1f ;  /* 0x0c401f0049057f89 */ /* 0x000e6200000e0000 */
[----:B------:R-:W-:Y:S02]  /*9d00*/  FMNMX.FTZ R4, R42, R4, !PT ;  /* 0x000000042a047209 */ /* 0x000fe40007810000 */
[----:B------:R-:W-:Y:S02]  /*9d10*/  MOV R91, R53 ;  /* 0x00000035005b7202 */ /* 0x000fe40000000f00 */
[----:B------:R-:W-:Y:S02]  /*9d20*/  FMNMX.FTZ R2, R90, R2, !PT ;  /* 0x000000025a027209 */ /* 0x000fe40007810000 */
[----:B------:R-:W-:Y:S01]  /*9d30*/  FMNMX.FTZ R4, R43, R4, !PT ;  /* 0x000000042b047209 */ /* 0x000fe20007810000 */
[----:B------:R-:W-:Y:S01]  /*9d40*/  LDSM.16.MT88.4 R52, [R225+0x100] ;  /* 0x00010000e134783b */ /* 0x000fe20000004200 */
[----:B------:R-:W-:Y:S02]  /*9d50*/  FMNMX.FTZ R2, R91, R2, !PT ;  /* 0x000000025b027209 */ /* 0x000fe40007810000 */
[----:B------:R-:W-:Y:S02]  /*9d60*/  FMNMX.FTZ R4, R201, R4, !PT ;  /* 0x00000004c9047209 */ /* 0x000fe40007810000 */
[----:B------:R-:W-:Y:S02]  /*9d70*/  MOV R106, R72 ;  /* 0x00000048006a7202 */ /* 0x000fe40000000f00 */
        /* <DEDUP_REMOVED lines=14> */
[----:B------:R-:W-:Y:S02]  /*9e60*/  MOV R114, R66 ;  /* 0x0000004200727202 */ /* 0x000fe40000000f00 */
[----:B------:R-:W-:Y:S01]  /*9e70*/  ISETP.LT.AND P2, PT, RZ, UR9, PT ;  /* 0x00000009ff007c0c */ /* 0x000fe2000bf41270 */
[----:B------:R-:W-:Y:S01]  /*9e80*/  UIADD3 UR9, UR9, -0x1, URZ ;  /* 0xffffffff09097890 */ /* 0x000fe2000fffe03f */
[----:B--2---:R-:W-:Y:S02]  /*9e90*/  FMNMX.FTZ R2, R105, R2, !PT ;  /* 0x0000000269027209 */ /* 0x004fe40007810000 */
[----:B---3--:R-:W-:Y:S02]  /*9ea0*/  FMNMX.FTZ R0, R98, R0, !PT ;  /* 0x0000000062007209 */ /* 0x008fe40007810000 */
[----:B------:R-:W-:Y:S02]  /*9eb0*/  FMNMX.FTZ R2, R106, R2, !PT ;  /* 0x000000026a027209 */ /* 0x000fe40007810000 */
[----:B----4-:R-:W-:Y:S02]  /*9ec0*/  FMNMX.FTZ R0, R111, R0, !PT ;  /* 0x000000006f007209 */ /* 0x010fe40007810000 */
[----:B------:R-:W-:Y:S02]  /*9ed0*/  FMNMX.FTZ R2, R191, R2, !PT ;  /* 0x00000002bf027209 */ /* 0x000fe40007810000 */
[----:B------:R-:W-:Y:S02]  /*9ee0*/  FMNMX.FTZ R0, R103, R0, !PT ;  /* 0x0000000067007209 */ /* 0x000fe40007810000 */
[----:B------:R-:W-:Y:S02]  /*9ef0*/  FMNMX.FTZ R2, R190, R2, !PT ;  /* 0x00000002be027209 */ /* 0x000fe40007810000 */
[----:B------:R-:W-:Y:S02]  /*9f00*/  FMNMX.FTZ R0, R109, R0, !PT ;  /* 0x000000006d007209 */ /* 0x000fe40007810000 */
[----:B-1----:R-:W-:Y:S02]  /*9f10*/  FMNMX.FTZ R73, R73, R5, !PT ;  /* 0x0000000549497209 */ /* 0x002fe40007810000 */
[----:B------:R-:W-:Y:S02]  /*9f20*/  FMNMX.FTZ R0, R252, R0, !PT ;  /* 0x00000000fc007209 */ /* 0x000fe40007810000 */
[----:B------:R-:W-:Y:S01]  /*9f30*/  FMNMX.FTZ R2, R189, R2, !PT ;  /* 0x00000002bd027209 */ /* 0x000fe20007810000 */
[----:B------:R-:W1:Y:S01]  /*9f40*/  SHFL.BFLY PT, R5, R73, 0x1, 0x1f ;  /* 0x0c201f0049057f89 */ /* 0x000e6200000e0000 */
[----:B------:R-:W-:Y:S02]  /*9f50*/  FMNMX.FTZ R0, R104, R0, !PT ;  /* 0x0000000068007209 */ /* 0x000fe40007810000 */
[----:B------:R-:W-:Y:S02]  /*9f60*/  FMNMX.FTZ R2, R188, R2, !PT ;  /* 0x00000002bc027209 */ /* 0x000fe40007810000 */
[----:B------:R-:W-:Y:S03]  /*9f70*/  FMNMX.FTZ R0, R115, R0, !PT ;  /* 0x0000000073007209 */ /* 0x000fe60007810000 */
[----:B------:R-:W2:Y:S08]  /*9f80*/  SHFL.BFLY PT, R71, R2, 0x2, 0x1f ;  /* 0x0c401f0002477f89 */ /* 0x000eb000000e0000 */
[----:B------:R-:W3:Y:S01]  /*9f90*/  SHFL.BFLY PT, R72, R0, 0x2, 0x1f ;  /* 0x0c401f0000487f89 */ /* 0x000ee200000e0000 */
[----:B-1----:R-:W-:Y:S05]  /*9fa0*/  FMNMX.FTZ R73, R73, R5, !PT ;  /* 0x0000000549497209 */ /* 0x002fea0007810000 */
[----:B------:R-:W-:Y:S01]  /*9fb0*/  FMUL.FTZ R96, R73, c[0x0][0x2d0] ;  /* 0x0000b40049607a20 */ /* 0x000fe20000410000 */
[----:B--2---:R-:W-:Y:S03]  /*9fc0*/  FMNMX.FTZ R71, R2, R71, !PT ;  /* 0x0000004702477209 */ /* 0x004fe60007810000 */
[--C-:B------:R-:W-:Y:S02]  /*9fd0*/  FFMA.FTZ R9, R20, c[0x0][0x2d0], -R96.reuse ;  /* 0x0000b40014097a23 */ /* 0x100fe40000010860 */
[--C-:B------:R-:W-:Y:S02]  /*9fe0*/  FFMA.FTZ R112, R112, c[0x0][0x2d0], -R96.reuse ;  /* 0x0000b40070707a23 */ /* 0x100fe40000010860 */
[----:B------:R1:W-:Y:S01]  /*9ff0*/  MUFU.EX2 R240, R9 ;  /* 0x0000000900f07308 */ /* 0x0003e20000000800 */
[----:B------:R-:W2:Y:S01]  /*a000*/  SHFL.BFLY PT, R6, R71, 0x1, 0x1f ;  /* 0x0c201f0047067f89 */ /* 0x000ea200000e0000 */
[----:B---3--:R-:W-:Y:S02]  /*a010*/  FMNMX.FTZ R72, R0, R72, !PT ;  /* 0x0000004800487209 */ /* 0x008fe40007810000 */
[----:B------:R-:W-:Y:S04]  /*a020*/  FMNMX.FTZ R0, R88, R4, !PT ;  /* 0x0000000458007209 */ /* 0x000fe80007810000 */
[----:B------:R-:W-:Y:S02]  /*a030*/  FMNMX.FTZ R0, R87, R0, !PT ;  /* 0x0000000057007209 */ /* 0x000fe40007810000 */
[----:B------:R-:W-:Y:S01]  /*a040*/  MUFU.EX2 R112, R112 ;  /* 0x0000007000707308 */ /* 0x000fe20000000800 */
[----:B------:R-:W3:Y:S01]  /*a050*/  SHFL.BFLY PT, R4, R72, 0x1, 0x1f ;  /* 0x0c201f0048047f89 */ /* 0x000ee200000e0000 */
[----:B------:R-:W-:Y:S04]  /*a060*/  FMNMX.FTZ R0, R99, R0, !PT ;  /* 0x0000000063007209 */ /* 0x000fe80007810000 */
[----:B------:R-:W-:Y:S04]  /*a070*/  FMNMX.FTZ R0, R100, R0, !PT ;  /* 0x0000000064007209 */ /* 0x000fe80007810000 */
[----:B------:R-:W-:Y:S01]  /*a080*/  FMNMX.FTZ R0, R108, R0, !PT ;  /* 0x000000006c007209 */ /* 0x000fe20007810000 */
[--C-:B-1----:R-:W-:Y:S03]  /*a090*/  FFMA.FTZ R9, R48, c[0x0][0x2d0], -R96.reuse ;  /* 0x0000b40030097a23 */ /* 0x102fe60000010860 */
[----:B------:R-:W-:Y:S01]  /*a0a0*/  FMNMX.FTZ R2, R110, R0, !PT ;  /* 0x000000006e027209 */ /* 0x000fe20007810000 */
[----:B------:R-:W-:Y:S01]  /*a0b0*/  FADD.FTZ R0, -R73, R3 ;  /* 0x0000000349007221 */ /* 0x000fe20000010100 */
[----:B--2---:R-:W-:Y:S01]  /*a0c0*/  FMNMX.FTZ R71, R71, R6, !PT ;  /* 0x0000000647477209 */ /* 0x004fe20007810000 */
[----:B------:R-:W-:Y:S01]  /*a0d0*/  MUFU.EX2 R82, R9 ;  /* 0x0000000900527308 */ /* 0x000fe20000000800 */
[----:B------:R-:W-:Y:S01]  /*a0e0*/  FMNMX.FTZ R3, R114, R2, !PT ;  /* 0x0000000272037209 */ /* 0x000fe20007810000 */
[----:B------:R-:W-:Y:S02]  /*a0f0*/  FMUL.FTZ R2, R0, c[0x0][0x2d0] ;  /* 0x0000b40000027a20 */ /* 0x000fe40000410000 */
[--C-:B------:R-:W-:Y:S01]  /*a100*/  FFMA.FTZ R6, R33, c[0x0][0x2d0], -R96.reuse ;  /* 0x0000b40021067a23 */ /* 0x100fe20000010860 */
[----:B------:R-:W-:Y:S01]  /*a110*/  FMNMX.FTZ R0, R60, R3, !PT ;  /* 0x000000033c007209 */ /* 0x000fe20007810000 */
[--C-:B------:R-:W-:Y:S01]  /*a120*/  FFMA.FTZ R48, R46, c[0x0][0x2d0], -R96.reuse ;  /* 0x0000b4002e307a23 */ /* 0x100fe20000010860 */
[----:B---3--:R-:W-:Y:S01]  /*a130*/  FMNMX.FTZ R72, R72, R4, !PT ;  /* 0x0000000448487209 */ /* 0x008fe20007810000 */
[----:B------:R-:W-:Y:S01]  /*a140*/  FFMA.FTZ R4, R185, c[0x0][0x2d0], -R96 ;  /* 0x0000b400b9047a23 */ /* 0x000fe20000010860 */
[----:B------:R-:W-:Y:S01]  /*a150*/  FMNMX.FTZ R0, R75, R0, !PT ;  /* 0x000000004b007209 */ /* 0x000fe20007810000 */
[----:B------:R1:W2:Y:S01]  /*a160*/  MUFU.EX2 R70, R2 ;  /* 0x0000000200467308 */ /* 0x0002a20000000800 */
[----:B------:R-:W-:Y:S02]  /*a170*/  FMUL.FTZ R107, R71, c[0x0][0x2d0] ;  /* 0x0000b400476b7a20 */ /* 0x000fe40000410000 */
[----:B------:R-:W-:Y:S01]  /*a180*/  FMNMX.FTZ R0, R74, R0, !PT ;  /* 0x000000004a007209 */ /* 0x000fe20007810000 */
[----:B------:R-:W-:Y:S02]  /*a190*/  FMUL.FTZ R102, R72, c[0x0][0x2d0] ;  /* 0x0000b40048667a20 */ /* 0x000fe40000410000 */
[--C-:B------:R-:W-:Y:S02]  /*a1a0*/  FFMA.FTZ R16, R40, c[0x0][0x2d0], -R107.reuse ;  /* 0x0000b40028107a23 */ /* 0x100fe4000001086b */
[----:B------:R-:W3:Y:S01]  /*a1b0*/  SHFL.BFLY PT, R3, R0, 0x2, 0x1f ;  /* 0x0c401f0000037f89 */ /* 0x000ee200000e0000 */
[--C-:B------:R-:W-:Y:S01]  /*a1c0*/  FFMA.FTZ R5, R22, c[0x0][0x2d0], -R102.reuse ;  /* 0x0000b40016057a23 */ /* 0x100fe20000010866 */
[----:B------:R-:W4:Y:S01]  /*a1d0*/  MUFU.EX2 R8, R4 ;  /* 0x0000000400087308 */ /* 0x000f220000000800 */
[--C-:B------:R-:W-:Y:S02]  /*a1e0*/  FFMA.FTZ R103, R103, c[0x0][0x2d0], -R102.reuse ;  /* 0x0000b40067677a23 */ /* 0x100fe40000010866 */
[--C-:B------:R-:W-:Y:S02]  /*a1f0*/  FFMA.FTZ R109, R109, c[0x0][0x2d0], -R102.reuse ;  /* 0x0000b4006d6d7a23 */ /* 0x100fe40000010866 */
[----:B------:R-:W-:Y:S02]  /*a200*/  FFMA.FTZ R115, R115, c[0x0][0x2d0], -R102 ;  /* 0x0000b40073737a23 */ /* 0x000fe40000010866 */
[--C-:B------:R-:W-:Y:S02]  /*a210*/  FFMA.FTZ R105, R105, c[0x0][0x2d0], -R107.reuse ;  /* 0x0000b40069697a23 */ /* 0x100fe4000001086b */
[--C-:B------:R-:W-:Y:S01]  /*a220*/  FFMA.FTZ R106, R106, c[0x0][0x2d0], -R107.reuse ;  /* 0x0000b4006a6a7a23 */ /* 0x100fe2000001086b */
[----:B------:R4:W-:Y:S01]  /*a230*/  MUFU.EX2 R228, R6 ;  /* 0x0000000600e47308 */ /* 0x0009e20000000800 */
[----:B-1----:R-:W-:Y:S01]  /*a240*/  FADD.FTZ R2, -R72, R116 ;  /* 0x0000007448027221 */ /* 0x002fe20000010100 */
[----:B------:R-:W-:Y:S01]  /*a250*/  MOV R116, R60 ;  /* 0x0000003c00747202 */ /* 0x000fe20000000f00 */
[----:B--2---:R-:W-:Y:S02]  /*a260*/  FMUL.FTZ R33, R70, R149 ;  /* 0x0000009546217220 */ /* 0x004fe40000410000 */
[----:B------:R-:W-:Y:S05]  /*a270*/  FMUL.FTZ R2, R2, c[0x0][0x2d0] ;  /* 0x0000b40002027a20 */ /* 0x000fea0000410000 */
[----:B------:R1:W-:Y:S01]  /*a280*/  MUFU.EX2 R239, R5 ;  /* 0x0000000500ef7308 */ /* 0x0003e20000000800 */
[----:B------:R-:W-:Y:S01]  /*a290*/  FFMA.FTZ R60, R211, c[0x0][0x2d0], -R102 ;  /* 0x0000b400d33c7a23 */ /* 0x000fe20000010866 */
[----:B---3--:R-:W-:Y:S01]  /*a2a0*/  FMNMX.FTZ R0, R0, R3, !PT ;  /* 0x0000000300007209 */ /* 0x008fe20007810000 */
[--C-:B------:R-:W-:Y:S02]  /*a2b0*/  FFMA.FTZ R3, R17, c[0x0][0x2d0], -R96.reuse ;  /* 0x0000b40011037a23 */ /* 0x100fe40000010860 */
[----:B------:R-:W-:Y:S05]  /*a2c0*/  FMUL.FTZ R17, R70, R133 ;  /* 0x0000008546117220 */ /* 0x000fea0000410000 */
[----:B------:R2:W3:Y:S01]  /*a2d0*/  MUFU.EX2 R69, R2 ;  /* 0x0000000200457308 */ /* 0x0004e20000000800 */
[----:B----4-:R-:W-:Y:S09]  /*a2e0*/  FFMA.FTZ R6, R36, c[0x0][0x2d0], -R96 ;  /* 0x0000b40024067a23 */ /* 0x010ff20000010860 */
[----:B------:R4:W-:Y:S01]  /*a2f0*/  MUFU.EX2 R11, R3 ;  /* 0x00000003000b7308 */ /* 0x0009e20000000800 */
[----:B-1----:R-:W-:Y:S09]  /*a300*/  FFMA.FTZ R5, R28, c[0x0][0x2d0], -R107 ;  /* 0x0000b4001c057a23 */ /* 0x002ff2000001086b */
[----:B------:R3:W-:Y:S01]  /*a310*/  MUFU.EX2 R83, R6 ;  /* 0x0000000600537308 */ /* 0x0007e20000000800 */
[----:B--2---:R-:W-:Y:S04]  /*a320*/  FADD.FTZ R2, -R71, R117 ;  /* 0x0000007547027221 */ /* 0x004fe80000010100 */
[----:B------:R-:W-:Y:S05]  /*a330*/  FMUL.FTZ R2, R2, c[0x0][0x2d0] ;  /* 0x0000b40002027a20 */ /* 0x000fea0000410000 */
[----:B------:R1:W-:Y:S01]  /*a340*/  MUFU.EX2 R230, R5 ;  /* 0x0000000500e67308 */ /* 0x0003e20000000800 */
[----:B----4-:R-:W-:Y:S01]  /*a350*/  FFMA.FTZ R3, R186, c[0x0][0x2d0], -R102 ;  /* 0x0000b400ba037a23 */ /* 0x010fe20000010866 */
[----:B------:R-:W-:Y:S01]  /*a360*/  MOV R186, R8 ;  /* 0x0000000800ba7202 */ /* 0x000fe20000000f00 */
[--C-:B------:R-:W-:Y:S07]  /*a370*/  FFMA.FTZ R8, R21, c[0x0][0x2d0], -R96.reuse ;  /* 0x0000b40015087a23 */ /* 0x100fee0000010860 */
[----:B------:R2:W4:Y:S01]  /*a380*/  MUFU.EX2 R68, R2 ;  /* 0x0000000200447308 */ /* 0x0005220000000800 */
[----:B---3--:R-:W-:Y:S09]  /*a390*/  FMUL.FTZ R6, R69, R126 ;  /* 0x0000007e45067220 */ /* 0x008ff20000410000 */
[----:B------:R3:W-:Y:S01]  /*a3a0*/  MUFU.EX2 R206, R3 ;  /* 0x0000000300ce7308 */ /* 0x0007e20000000800 */
[----:B-1----:R-:W-:Y:S09]  /*a3b0*/  FMUL.FTZ R5, R70, R125 ;  /* 0x0000007d46057220 */ /* 0x002ff20000410000 */
[----:B------:R1:W-:Y:S01]  /*a3c0*/  MUFU.EX2 R236, R8 ;  /* 0x0000000800ec7308 */ /* 0x0003e20000000800 */
[----:B--2---:R-:W-:Y:S01]  /*a3d0*/  FFMA.FTZ R2, R197, c[0x0][0x2d0], -R96 ;  /* 0x0000b400c5027a23 */ /* 0x004fe20000010860 */
[----:B------:R-:W-:Y:S01]  /*a3e0*/  MOV R197, R91 ;  /* 0x0000005b00c57202 */ /* 0x000fe20000000f00 */
[----:B----4-:R-:W-:Y:S07]  /*a3f0*/  FMUL.FTZ R9, R68, R121 ;  /* 0x0000007944097220 */ /* 0x010fee0000410000 */
[----:B------:R2:W-:Y:S01]  /*a400*/  MUFU.EX2 R7, R2 ;  /* 0x0000000200077308 */ /* 0x0005e20000000800 */
[----:B---3--:R-:W-:Y:S01]  /*a410*/  FFMA.FTZ R3, R198, c[0x0][0x2d0], -R102 ;  /* 0x0000b400c6037a23 */ /* 0x008fe20000010866 */
[----:B------:R-:W-:Y:S08]  /*a420*/  MOV R198, R81 ;  /* 0x0000005100c67202 */ /* 0x000ff00000000f00 */
[----:B------:R3:W4:Y:S01]  /*a430*/  MUFU.EX2 R28, R16 ;  /* 0x00000010001c7308 */ /* 0x0007220000000800 */
[----:B-1----:R-:W-:Y:S09]  /*a440*/  FMUL.FTZ R8, R68, R120 ;  /* 0x0000007844087220 */ /* 0x002ff20000410000 */
[----:B------:R1:W-:Y:S01]  /*a450*/  MUFU.EX2 R121, R48 ;  /* 0x0000003000797308 */ /* 0x0003e20000000800 */
[----:B--2---:R-:W-:Y:S09]  /*a460*/  FFMA.FTZ R2, R184, c[0x0][0x2d0], -R96 ;  /* 0x0000b400b8027a23 */ /* 0x004ff20000010860 */
[----:B------:R2:W2:Y:S01]  /*a470*/  MUFU.EX2 R184, R3 ;  /* 0x0000000300b87308 */ /* 0x0004a20000000800 */
[C---:B---3--:R-:W-:Y:S01]  /*a480*/  FMUL.FTZ R16, R70.reuse, R132 ;  /* 0x0000008446107220 */ /* 0x048fe20000410000 */
[----:B----4-:R-:W-:Y:S08]  /*a490*/  MOV R133, R28 ;  /* 0x0000001c00857202 */ /* 0x010ff00000000f00 */
[----:B------:R3:W-:Y:S01]  /*a4a0*/  MUFU.EX2 R117, R2 ;  /* 0x0000000200757308 */ /* 0x0007e20000000800 */
[----:B-1----:R-:W-:Y:S09]  /*a4b0*/  FMUL.FTZ R48, R70, R164 ;  /* 0x000000a446307220 */ /* 0x002ff20000410000 */
[----:B------:R-:W-:Y:S01]  /*a4c0*/  MUFU.EX2 R105, R105 ;  /* 0x0000006900697308 */ /* 0x000fe20000000800 */
[--C-:B--2---:R-:W-:Y:S01]  /*a4d0*/  FFMA.FTZ R3, R18, c[0x0][0x2d0], -R102.reuse ;  /* 0x0000b40012037a23 */ /* 0x104fe20000010866 */
[----:B------:R-:W-:Y:S01]  /*a4e0*/  F2FP.PACK_AB R77, R184, R206 ;  /* 0x000000ceb84d723e */ /* 0x000fe200000000ff */
[----:B------:R-:W-:Y:S07]  /*a4f0*/  FMUL.FTZ R18, R69, R134 ;  /* 0x0000008645127220 */ /* 0x000fee0000410000 */
[----:B------:R1:W-:Y:S01]  /*a500*/  MUFU.EX2 R185, R3 ;  /* 0x0000000300b97308 */ /* 0x0003e20000000800 */
[----:B---3--:R-:W2:Y:S09]  /*a510*/  SHFL.BFLY PT, R2, R0, 0x1, 0x1f ;  /* 0x0c201f0000027f89 */ /* 0x008eb200000e0000 */
[----:B------:R-:W-:Y:S10]  /*a520*/  MUFU.EX2 R106, R106 ;  /* 0x0000006a006a7308 */ /* 0x000ff40000000800 */
[----:B------:R-:W-:Y:S01]  /*a530*/  MUFU.EX2 R109, R109 ;  /* 0x0000006d006d7308 */ /* 0x000fe20000000800 */
[--C-:B-1----:R-:W-:Y:S01]  /*a540*/  FFMA.FTZ R3, R196, c[0x0][0x2d0], -R107.reuse ;  /* 0x0000b400c4037a23 */ /* 0x102fe2000001086b */
[----:B------:R-:W-:Y:S02]  /*a550*/  MOV R196, R59 ;  /* 0x0000003b00c47202 */ /* 0x000fe40000000f00 */
[----:B--2---:R-:W-:Y:S01]  /*a560*/  FMNMX.FTZ R2, R0, R2, !PT ;  /* 0x0000000200027209 */ /* 0x004fe20007810000 */
[----:B------:R-:W-:Y:S05]  /*a570*/  FFMA.FTZ R0, R19, c[0x0][0x2d0], -R102 ;  /* 0x0000b40013007a23 */ /* 0x000fea0000010866 */
[----:B------:R1:W-:Y:S01]  /*a580*/  MUFU.EX2 R205, R3 ;  /* 0x0000000300cd7308 */ /* 0x0003e20000000800 */
[----:B------:R-:W-:Y:S01]  /*a590*/  FMUL.FTZ R19, R69, R135 ;  /* 0x0000008745137220 */ /* 0x000fe20000410000 */
[----:B------:R-:W-:Y:S08]  /*a5a0*/  MOV R135, R82 ;  /* 0x0000005200877202 */ /* 0x000ff00000000f00 */
[----:B------:R2:W3:Y:S10]  /*a5b0*/  MUFU.EX2 R12, R0 ;  /* 0x00000000000c7308 */ /* 0x0004f40000000800 */
[----:B------:R-:W-:Y:S01]  /*a5c0*/  MUFU.EX2 R115, R115 ;  /* 0x0000007300737308 */ /* 0x000fe20000000800 */
[--C-:B-1----:R-:W-:Y:S01]  /*a5d0*/  FFMA.FTZ R3, R199, c[0x0][0x2d0], -R107.reuse ;  /* 0x0000b400c7037a23 */ /* 0x102fe2000001086b */
[----:B------:R-:W-:Y:S01]  /*a5e0*/  MOV R199, R61 ;  /* 0x0000003d00c77202 */ /* 0x000fe20000000f00 */
[----:B------:R-:W-:Y:S07]  /*a5f0*/  FMUL.FTZ R61, R68, R177 ;  /* 0x000000b1443d7220 */ /* 0x000fee0000410000 */
[----:B------:R1:W4:Y:S01]  /*a600*/  MUFU.EX2 R207, R3 ;  /* 0x0000000300cf7308 */ /* 0x0003220000000800 */
[----:B--2---:R-:W-:Y:S01]  /*a610*/  FADD.FTZ R0, -R2, R118 ;  /* 0x0000007602007221 */ /* 0x004fe20000010100 */
[----:B------:R-:W-:Y:S01]  /*a620*/  MOV R118, R7 ;  /* 0x0000000700767202 */ /* 0x000fe20000000f00 */
[----:B------:R-:W-:Y:S01]  /*a630*/  FFMA.FTZ R7, R32, c[0x0][0x2d0], -R96 ;  /* 0x0000b40020077a23 */ /* 0x000fe20000010860 */
[----:B---3--:R-:W-:Y:S01]  /*a640*/  MOV R126, R12 ;  /* 0x0000000c007e7202 */ /* 0x008fe20000000f00 */
[----:B------:R-:W-:Y:S01]  /*a650*/  FMUL.FTZ R0, R0, c[0x0][0x2d0] ;  /* 0x0000b40000007a20 */ /* 0x000fe20000410000 */
[----:B------:R-:W-:Y:S04]  /*a660*/  F2FP.PACK_AB R76, R118, R186 ;  /* 0x000000ba764c723e */ /* 0x000fe800000000ff */
[----:B------:R2:W-:Y:S01]  /*a670*/  MUFU.EX2 R232, R7 ;  /* 0x0000000700e87308 */ /* 0x0005e20000000800 */
[----:B------:R-:W-:Y:S01]  /*a680*/  F2FP.PACK_AB R79, R126, R185 ;  /* 0x000000b97e4f723e */ /* 0x000fe200000000ff */
[--C-:B------:R-:W-:Y:S02]  /*a690*/  FFMA.FTZ R12, R51, c[0x0][0x2d0], -R102.reuse ;  /* 0x0000b400330c7a23 */ /* 0x100fe40000010866 */
[--C-:B------:R-:W-:Y:S02]  /*a6a0*/  FFMA.FTZ R32, R44, c[0x0][0x2d0], -R107.reuse ;  /* 0x0000b4002c207a23 */ /* 0x100fe4000001086b */
[----:B------:R-:W-:Y:S04]  /*a6b0*/  FMUL.FTZ R51, R69, R167 ;  /* 0x000000a745337220 */ /* 0x000fe80000410000 */
[----:B------:R-:W3:Y:S01]  /*a6c0*/  MUFU.EX2 R0, R0 ;  /* 0x0000000000007308 */ /* 0x000ee20000000800 */
[--C-:B-1----:R-:W-:Y:S01]  /*a6d0*/  FFMA.FTZ R3, R194, c[0x0][0x2d0], -R107.reuse ;  /* 0x0000b400c2037a23 */ /* 0x102fe2000001086b */
[----:B----4-:R-:W-:Y:S02]  /*a6e0*/  F2FP.PACK_AB R64, R207, R205 ;  /* 0x000000cdcf40723e */ /* 0x010fe400000000ff */
[----:B------:R-:W-:Y:S06]  /*a6f0*/  MOV R194, R62 ;  /* 0x0000003e00c27202 */ /* 0x000fec0000000f00 */
[----:B------:R1:W4:Y:S01]  /*a700*/  MUFU.EX2 R10, R3 ;  /* 0x00000003000a7308 */ /* 0x0003220000000800 */
[----:B--2---:R-:W-:Y:S01]  /*a710*/  FMUL.FTZ R7, R69, R127 ;  /* 0x0000007f45077220 */ /* 0x004fe20000410000 */
[----:B------:R-:W-:Y:S04]  /*a720*/  MOV R127, R11 ;  /* 0x0000000b007f7202 */ /* 0x000fe80000000f00 */
[----:B------:R-:W-:Y:S01]  /*a730*/  F2FP.PACK_AB R78, R127, R117 ;  /* 0x000000757f4e723e */ /* 0x000fe200000000ff */
[C---:B---3--:R-:W-:Y:S02]  /*a740*/  FMUL.FTZ R11, R0.reuse, R123 ;  /* 0x0000007b000b7220 */ /* 0x048fe40000410000 */
[C---:B------:R-:W-:Y:S01]  /*a750*/  FMUL.FTZ R15, R0.reuse, R131 ;  /* 0x00000083000f7220 */ /* 0x040fe20000410000 */
[----:B------:R-:W-:Y:S01]  /*a760*/  MOV R131, R83 ;  /* 0x0000005300837202 */ /* 0x000fe20000000f00 */
[C---:B------:R-:W-:Y:S02]  /*a770*/  FMUL.FTZ R46, R0.reuse, R162 ;  /* 0x000000a2002e7220 */ /* 0x040fe40000410000 */
[C---:B------:R-:W-:Y:S02]  /*a780*/  FMUL.FTZ R59, R0.reuse, R175 ;  /* 0x000000af003b7220 */ /* 0x040fe40000410000 */
[----:B------:R-:W-:Y:S02]  /*a790*/  FMUL.FTZ R62, R0, R178 ;  /* 0x000000b2003e7220 */ /* 0x000fe40000410000 */
[----:B-1----:R-:W-:Y:S01]  /*a7a0*/  FFMA.FTZ R3, R192, c[0x0][0x2d0], -R107 ;  /* 0x0000b400c0037a23 */ /* 0x002fe2000001086b */
[----:B----4-:R-:W-:Y:S01]  /*a7b0*/  MOV R120, R10 ;  /* 0x0000000a00787202 */ /* 0x010fe20000000f00 */
[----:B------:R-:W-:Y:S01]  /*a7c0*/  FMUL.FTZ R10, R0, R122 ;  /* 0x0000007a000a7220 */ /* 0x000fe20000410000 */
[----:B------:R-:W-:Y:S01]  /*a7d0*/  MOV R192, R92 ;  /* 0x0000005c00c07202 */ /* 0x000fe20000000f00 */
[----:B------:R1:W2:Y:S01]  /*a7e0*/  MUFU.EX2 R13, R3 ;  /* 0x00000003000d7308 */ /* 0x0002a20000000800 */
[--C-:B------:R-:W-:Y:S09]  /*a7f0*/  FFMA.FTZ R92, R212, c[0x0][0x2d0], -R102.reuse ;  /* 0x0000b400d45c7a23 */ /* 0x100ff20000010866 */
[----:B------:R3:W-:Y:S01]  /*a800*/  MUFU.EX2 R122, R60 ;  /* 0x0000003c007a7308 */ /* 0x0007e20000000800 */
[----:B-1----:R-:W-:Y:S01]  /*a810*/  FMUL.FTZ R3, R2, c[0x0][0x2d0] ;  /* 0x0000b40002037a20 */ /* 0x002fe20000410000 */
[----:B--2---:R-:W-:Y:S01]  /*a820*/  MOV R125, R13 ;  /* 0x0000000d007d7202 */ /* 0x004fe20000000f00 */
[----:B------:R-:W-:Y:S01]  /*a830*/  FMUL.FTZ R13, R68, R129 ;  /* 0x00000081440d7220 */ /* 0x000fe20000410000 */
[----:B------:R-:W-:Y:S01]  /*a840*/  MOV R129, R85 ;  /* 0x0000005500817202 */ /* 0x000fe20000000f00 */
[--C-:B------:R-:W-:Y:S01]  /*a850*/  FFMA.FTZ R4, R187, c[0x0][0x2d0], -R3.reuse ;  /* 0x0000b400bb047a23 */ /* 0x100fe20000010803 */
[----:B------:R-:W-:Y:S01]  /*a860*/  F2FP.PACK_AB R66, R125, R120 ;  /* 0x000000787d42723e */ /* 0x000fe200000000ff */
[--C-:B------:R-:W-:Y:S01]  /*a870*/  FFMA.FTZ R28, R43, c[0x0][0x2d0], -R3.reuse ;  /* 0x0000b4002b1c7a23 */ /* 0x100fe20000010803 */
[----:B------:R-:W-:Y:S02]  /*a880*/  MOV R187, R90 ;  /* 0x0000005a00bb7202 */ /* 0x000fe40000000f00 */
[----:B------:R1:W-:Y:S01]  /*a890*/  MUFU.EX2 R204, R4 ;  /* 0x0000000400cc7308 */ /* 0x0003e20000000800 */
[--C-:B------:R-:W-:Y:S02]  /*a8a0*/  FFMA.FTZ R40, R201, c[0x0][0x2d0], -R3.reuse ;  /* 0x0000b400c9287a23 */ /* 0x100fe40000010803 */
[--C-:B------:R-:W-:Y:S02]  /*a8b0*/  FFMA.FTZ R44, R47, c[0x0][0x2d0], -R3.reuse ;  /* 0x0000b4002f2c7a23 */ /* 0x100fe40000010803 */
[C---:B------:R-:W-:Y:S02]  /*a8c0*/  FMUL.FTZ R43, R0.reuse, R159 ;  /* 0x0000009f002b7220 */ /* 0x040fe40000410000 */
[----:B------:R-:W-:Y:S02]  /*a8d0*/  FMUL.FTZ R47, R0, R163 ;  /* 0x000000a3002f7220 */ /* 0x000fe40000410000 */
[----:B---3--:R-:W-:Y:S01]  /*a8e0*/  FMUL.FTZ R60, R68, R176 ;  /* 0x000000b0443c7220 */ /* 0x008fe20000410000 */
[----:B------:R2:W-:Y:S01]  /*a8f0*/  MUFU.EX2 R134, R28 ;  /* 0x0000001c00867308 */ /* 0x0005e20000000800 */
[--C-:B------:R-:W-:Y:S02]  /*a900*/  FFMA.FTZ R75, R75, c[0x0][0x2d0], -R3.reuse ;  /* 0x0000b4004b4b7a23 */ /* 0x100fe40000010803 */
[--C-:B-1----:R-:W-:Y:S01]  /*a910*/  FFMA.FTZ R4, R200, c[0x0][0x2d0], -R3.reuse ;  /* 0x0000b400c8047a23 */ /* 0x102fe20000010803 */
[----:B------:R-:W-:Y:S06]  /*a920*/  MOV R200, R89 ;  /* 0x0000005900c87202 */ /* 0x000fec0000000f00 */
[----:B------:R1:W3:Y:S01]  /*a930*/  MUFU.EX2 R242, R4 ;  /* 0x0000000400f27308 */ /* 0x0002e20000000800 */
[----:B--2---:R-:W-:Y:S09]  /*a940*/  FMUL.FTZ R28, R68, R144 ;  /* 0x00000090441c7220 */ /* 0x004ff20000410000 */
[----:B------:R2:W-:Y:S01]  /*a950*/  MUFU.EX2 R144, R40 ;  /* 0x0000002800907308 */ /* 0x0005e20000000800 */
[--C-:B-1----:R-:W-:Y:S01]  /*a960*/  FFMA.FTZ R4, R195, c[0x0][0x2d0], -R3.reuse ;  /* 0x0000b400c3047a23 */ /* 0x102fe20000010803 */
[----:B---3--:R-:W-:Y:S02]  /*a970*/  F2FP.PACK_AB R65, R242, R204 ;  /* 0x000000ccf241723e */ /* 0x008fe400000000ff */
[----:B------:R-:W-:Y:S06]  /*a980*/  MOV R195, R88 ;  /* 0x0000005800c37202 */ /* 0x000fec0000000f00 */
[----:B------:R1:W-:Y:S01]  /*a990*/  MUFU.EX2 R241, R4 ;  /* 0x0000000400f17308 */ /* 0x0003e20000000800 */
[----:B------:R-:W-:Y:S01]  /*a9a0*/  LDSM.16.MT88.4 R88, [R227+0x900] ;  /* 0x00090000e358783b */ /* 0x000fe20000004200 */
[----:B--2---:R-:W-:Y:S02]  /*a9b0*/  FMUL.FTZ R40, R68, R156 ;  /* 0x0000009c44287220 */ /* 0x004fe40000410000 */
[----:B-1----:R-:W-:Y:S01]  /*a9c0*/  FFMA.FTZ R4, R193, c[0x0][0x2d0], -R3 ;  /* 0x0000b400c1047a23 */ /* 0x002fe20000010803 */
[----:B------:R-:W-:Y:S05]  /*a9d0*/  MOV R193, R87 ;  /* 0x0000005700c17202 */ /* 0x000fea0000000f00 */
[----:B------:R1:W-:Y:S02]  /*a9e0*/  MUFU.EX2 R14, R4 ;  /* 0x00000004000e7308 */ /* 0x0003e40000000800 */
[--C-:B-1----:R-:W-:Y:S02]  /*a9f0*/  FFMA.FTZ R4, R23, c[0x0][0x2d0], -R102.reuse ;  /* 0x0000b40017047a23 */ /* 0x102fe40000010866 */
[----:B------:R-:W1:Y:S06]  /*aa00*/  LDSM.16.MT88.4 R20, [R224+0x100] ;  /* 0x00010000e014783b */ /* 0x000e6c0000004200 */
[----:B------:R2:W-:Y:S02]  /*aa10*/  MUFU.EX2 R235, R4 ;  /* 0x0000000400eb7308 */ /* 0x0005e40000000800 */
[--C-:B--2---:R-:W-:Y:S02]  /*aa20*/  FFMA.FTZ R4, R34, c[0x0][0x2d0], -R102.reuse ;  /* 0x0000b40022047a23 */ /* 0x104fe40000010866 */
[----:B------:R-:W-:Y:S06]  /*aa30*/  FMUL.FTZ R34, R69, R150 ;  /* 0x0000009645227220 */ /* 0x000fec0000410000 */
[----:B------:R2:W-:Y:S02]  /*aa40*/  MUFU.EX2 R231, R4 ;  /* 0x0000000400e77308 */ /* 0x0005e40000000800 */
[----:B--2---:R-:W-:Y:S02]  /*aa50*/  FFMA.FTZ R4, R35, c[0x0][0x2d0], -R102 ;  /* 0x0000b40023047a23 */ /* 0x004fe40000010866 */
[----:B------:R-:W-:Y:S06]  /*aa60*/  FMUL.FTZ R35, R69, R151 ;  /* 0x0000009745237220 */ /* 0x000fec0000410000 */
[----:B------:R2:W-:Y:S02]  /*aa70*/  MUFU.EX2 R119, R4 ;  /* 0x0000000400777308 */ /* 0x0005e40000000800 */
[----:B--2---:R-:W-:Y:S02]  /*aa80*/  FFMA.FTZ R4, R24, c[0x0][0x2d0], -R107 ;  /* 0x0000b40018047a23 */ /* 0x004fe4000001086b */
[----:B------:R-:W-:Y:S06]  /*aa90*/  FFMA.FTZ R24, R42, c[0x0][0x2d0], -R3 ;  /* 0x0000b4002a187a23 */ /* 0x000fec0000010803 */
[----:B------:R2:W-:Y:S01]  /*aaa0*/  MUFU.EX2 R238, R4 ;  /* 0x0000000400ee7308 */ /* 0x0005e20000000800 */
[----:B------:R-:W-:Y:S02]  /*aab0*/  FMUL.FTZ R42, R0, R158 ;  /* 0x0000009e002a7220 */ /* 0x000fe40000410000 */
[----:B--2---:R-:W-:Y:S02]  /*aac0*/  FFMA.FTZ R4, R25, c[0x0][0x2d0], -R107 ;  /* 0x0000b40019047a23 */ /* 0x004fe4000001086b */
[----:B------:R-:W-:Y:S05]  /*aad0*/  FMUL.FTZ R25, R68, R141 ;  /* 0x0000008d44197220 */ /* 0x000fea0000410000 */
[----:B------:R2:W-:Y:S02]  /*aae0*/  MUFU.EX2 R234, R4 ;  /* 0x0000000400ea7308 */ /* 0x0005e40000000800 */
[--C-:B--2---:R-:W-:Y:S08]  /*aaf0*/  FFMA.FTZ R4, R26, c[0x0][0x2d0], -R3.reuse ;  /* 0x0000b4001a047a23 */ /* 0x104ff00000010803 */
[----:B------:R2:W-:Y:S02]  /*ab00*/  MUFU.EX2 R237, R4 ;  /* 0x0000000400ed7308 */ /* 0x0005e40000000800 */
[----:B--2---:R-:W-:Y:S02]  /*ab10*/  FFMA.FTZ R4, R27, c[0x0][0x2d0], -R3 ;  /* 0x0000b4001b047a23 */ /* 0x004fe40000010803 */
[----:B------:R-:W-:Y:S06]  /*ab20*/  FMUL.FTZ R27, R0, R143 ;  /* 0x0000008f001b7220 */ /* 0x000fec0000410000 */
[----:B------:R2:W-:Y:S02]  /*ab30*/  MUFU.EX2 R233, R4 ;  /* 0x0000000400e97308 */ /* 0x0005e40000000800 */
[----:B--2---:R-:W-:Y:S02]  /*ab40*/  FFMA.FTZ R4, R29, c[0x0][0x2d0], -R107 ;  /* 0x0000b4001d047a23 */ /* 0x004fe4000001086b */
[----:B------:R-:W-:Y:S06]  /*ab50*/  FMUL.FTZ R29, R68, R145 ;  /* 0x00000091441d7220 */ /* 0x000fec0000410000 */
[----:B------:R2:W3:Y:S02]  /*ab60*/  MUFU.EX2 R93, R4 ;  /* 0x00000004005d7308 */ /* 0x0004e40000000800 */
[--C-:B--2---:R-:W-:Y:S01]  /*ab70*/  FFMA.FTZ R4, R30, c[0x0][0x2d0], -R3.reuse ;  /* 0x0000b4001e047a23 */ /* 0x104fe20000010803 */
[----:B---3--:R-:W-:Y:S01]  /*ab80*/  MOV R141, R93 ;  /* 0x0000005d008d7202 */ /* 0x008fe20000000f00 */
[----:B------:R-:W-:Y:S06]  /*ab90*/  FMUL.FTZ R30, R0, R146 ;  /* 0x00000092001e7220 */ /* 0x000fec0000410000 */
[----:B------:R2:W-:Y:S02]  /*aba0*/  MUFU.EX2 R229, R4 ;  /* 0x0000000400e57308 */ /* 0x0005e40000000800 */
[----:B--2---:R-:W-:Y:S08]  /*abb0*/  FFMA.FTZ R4, R31, c[0x0][0x2d0], -R3 ;  /* 0x0000b4001f047a23 */ /* 0x004ff00000010803 */
[----:B------:R2:W3:Y:S10]  /*abc0*/  MUFU.EX2 R31, R12 ;  /* 0x0000000c001f7308 */ /* 0x0004f40000000800 */
[----:B------:R4:W-:Y:S01]  /*abd0*/  MUFU.EX2 R94, R4 ;  /* 0x00000004005e7308 */ /* 0x0009e20000000800 */
[----:B--2---:R-:W-:Y:S01]  /*abe0*/  FMUL.FTZ R12, R68, R128 ;  /* 0x00000080440c7220 */ /* 0x004fe20000410000 */
[----:B---3--:R-:W-:Y:S01]  /*abf0*/  MOV R146, R31 ;  /* 0x0000001f00927202 */ /* 0x008fe20000000f00 */
[----:B------:R-:W-:Y:S01]  /*ac00*/  FMUL.FTZ R31, R0, R147 ;  /* 0x00000093001f7220 */ /* 0x000fe20000410000 */
[----:B------:R-:W-:Y:S01]  /*ac10*/  MOV R128, R86 ;  /* 0x0000005600807202 */ /* 0x000fe20000000f00 */
[----:B----4-:R-:W-:Y:S05]  /*ac20*/  FFMA.FTZ R4, R37, c[0x0][0x2d0], -R96 ;  /* 0x0000b40025047a23 */ /* 0x010fea0000010860 */
[----:B------:R2:W3:Y:S02]  /*ac30*/  MUFU.EX2 R63, R4 ;  /* 0x00000004003f7308 */ /* 0x0004e40000000800 */
[--C-:B--2---:R-:W-:Y:S01]  /*ac40*/  FFMA.FTZ R4, R38, c[0x0][0x2d0], -R102.reuse ;  /* 0x0000b40026047a23 */ /* 0x104fe20000010866 */
[----:B---3--:R-:W-:Y:S01]  /*ac50*/  MOV R143, R63 ;  /* 0x0000003f008f7202 */ /* 0x008fe20000000f00 */
[----:B------:R-:W-:Y:S06]  /*ac60*/  FMUL.FTZ R63, R0, R179 ;  /* 0x000000b3003f7220 */ /* 0x000fec0000410000 */
[----:B------:R2:W3:Y:S02]  /*ac70*/  MUFU.EX2 R57, R4 ;  /* 0x0000000400397308 */ /* 0x0004e40000000800 */
[----:B--2---:R-:W-:Y:S01]  /*ac80*/  FFMA.FTZ R4, R39, c[0x0][0x2d0], -R102 ;  /* 0x0000b40027047a23 */ /* 0x004fe20000010866 */
[----:B---3--:R-:W-:Y:S01]  /*ac90*/  MOV R132, R57 ;  /* 0x0000003900847202 */ /* 0x008fe20000000f00 */
[----:B------:R-:W2:Y:S01]  /*aca0*/  LDSM.16.MT88.4 R36, [R227+0x100] ;  /* 0x00010000e324783b */ /* 0x000ea20000004200 */
[----:B------:R-:W-:Y:S05]  /*acb0*/  FMUL.FTZ R57, R68, R173 ;  /* 0x000000ad44397220 */ /* 0x000fea0000410000 */
[----:B------:R3:W-:Y:S02]  /*acc0*/  MUFU.EX2 R80, R4 ;  /* 0x0000000400507308 */ /* 0x0007e40000000800 */
[----:B---3--:R-:W-:Y:S02]  /*acd0*/  FFMA.FTZ R4, R49, c[0x0][0x2d0], -R96 ;  /* 0x0000b40031047a23 */ /* 0x008fe40000010860 */
[----:B------:R-:W-:Y:S06]  /*ace0*/  FMUL.FTZ R49, R70, R165 ;  /* 0x000000a546317220 */ /* 0x000fec0000410000 */
[----:B------:R3:W4:Y:S02]  /*acf0*/  MUFU.EX2 R56, R4 ;  /* 0x0000000400387308 */ /* 0x0007240000000800 */
[--C-:B---3--:R-:W-:Y:S01]  /*ad00*/  FFMA.FTZ R4, R50, c[0x0][0x2d0], -R102.reuse ;  /* 0x0000b40032047a23 */ /* 0x108fe20000010866 */
[----:B----4-:R-:W-:Y:S01]  /*ad10*/  MOV R145, R56 ;  /* 0x0000003800917202 */ /* 0x010fe20000000f00 */
[----:B------:R-:W-:Y:S06]  /*ad20*/  FFMA.FTZ R56, R209, c[0x0][0x2d0], -R102 ;  /* 0x0000b400d1387a23 */ /* 0x000fec0000010866 */
[----:B------:R3:W-:Y:S01]  /*ad30*/  MUFU.EX2 R58, R4 ;  /* 0x00000004003a7308 */ /* 0x0007e20000000800 */
[----:B------:R-:W-:Y:S02]  /*ad40*/  FMUL.FTZ R50, R69, R166 ;  /* 0x000000a645327220 */ /* 0x000fe40000410000 */
[----:B------:R-:W-:Y:S01]  /*ad50*/  LDSM.16.MT88.4 R164, [R225+0x3100] ;  /* 0x00310000e1a4783b */ /* 0x000fe20000004200 */
[----:B---3--:R-:W-:Y:S01]  /*ad60*/  FMUL.FTZ R4, R70, R124 ;  /* 0x0000007c46047220 */ /* 0x008fe20000410000 */
[----:B------:R-:W-:Y:S01]  /*ad70*/  MOV R124, R14 ;  /* 0x0000000e007c7202 */ /* 0x000fe20000000f00 */
[----:B------:R-:W-:Y:S01]  /*ad80*/  FMUL.FTZ R14, R0, R130 ;  /* 0x00000082000e7220 */ /* 0x000fe20000410000 */
[----:B------:R-:W-:Y:S04]  /*ad90*/  MOV R130, R84 ;  /* 0x0000005400827202 */ /* 0x000fe80000000f00 */
[----:B------:R-:W-:Y:S01]  /*ada0*/  LDSM.16.MT88.4 R84, [R224+0x900] ;  /* 0x00090000e054783b */ /* 0x000fe20000004200 */
[----:B------:R-:W-:Y:S01]  /*adb0*/  F2FP.PACK_AB R67, R124, R241 ;  /* 0x000000f17c43723e */ /* 0x000fe200000000ff */
[-C--:B-1----:R-:W-:Y:S08]  /*adc0*/  HMMA.16816.F32 R4, R76, R20.reuse, R4 ;  /* 0x000000144c04723c */ /* 0x082ff00000001804 */
[C---:B------:R-:W-:Y:S07]  /*add0*/  HMMA.16816.F32 R8, R64.reuse, R20, R8 ;  /* 0x000000144008723c */ /* 0x040fee0000001808 */
[--C-:B------:R-:W-:Y:S01]  /*ade0*/  FFMA.FTZ R20, R41, c[0x0][0x2d0], -R107.reuse ;  /* 0x0000b40029147a23 */ /* 0x100fe2000001086b */
[-C--:B------:R-:W-:Y:S03]  /*adf0*/  HMMA.16816.F32 R12, R64, R22.reuse, R12 ;  /* 0x00000016400c723c */ /* 0x080fe6000000180c */
[----:B------:R1:W3:Y:S01]  /*ae00*/  MUFU.EX2 R26, R20 ;  /* 0x00000014001a7308 */ /* 0x0002e20000000800 */
[----:B------:R-:W-:Y:S02]  /*ae10*/  FMUL.FTZ R21, R70, R137 ;  /* 0x0000008946157220 */ /* 0x000fe40000410000 */
[----:B------:R-:W-:Y:S02]  /*ae20*/  FMUL.FTZ R41, R68, R157 ;  /* 0x0000009d44297220 */ /* 0x000fe40000410000 */
[C---:B------:R-:W-:Y:S05]  /*ae30*/  HMMA.16816.F32 R16, R76.reuse, R22, R16 ;  /* 0x000000164c10723c */ /* 0x040fea0000001810 */
[----:B------:R4:W-:Y:S02]  /*ae40*/  MUFU.EX2 R137, R24 ;  /* 0x0000001800897308 */ /* 0x0009e40000000800 */
[C---:B------:R-:W-:Y:S02]  /*ae50*/  FMUL.FTZ R22, R69.reuse, R138 ;  /* 0x0000008a45167220 */ /* 0x040fe40000410000 */
[----:B------:R-:W-:Y:S06]  /*ae60*/  FMUL.FTZ R23, R69, R139 ;  /* 0x0000008b45177220 */ /* 0x000fec0000410000 */
[----:B------:R4:W-:Y:S01]  /*ae70*/  MUFU.EX2 R138, R32 ;  /* 0x00000020008a7308 */ /* 0x0009e20000000800 */
[----:B-1----:R-:W-:Y:S01]  /*ae80*/  FMUL.FTZ R20, R70, R136 ;  /* 0x0000008846147220 */ /* 0x002fe20000410000 */
[----:B---3--:R-:W-:Y:S01]  /*ae90*/  MOV R139, R26 ;  /* 0x0000001a008b7202 */ /* 0x008fe20000000f00 */
[----:B------:R-:W-:Y:S01]  /*aea0*/  FMUL.FTZ R26, R0, R142 ;  /* 0x0000008e001a7220 */ /* 0x000fe20000410000 */
[----:B------:R-:W-:Y:S02]  /*aeb0*/  MOV R142, R80 ;  /* 0x00000050008e7202 */ /* 0x000fe40000000f00 */
[----:B------:R-:W1:Y:S01]  /*aec0*/  LDSM.16.MT88.4 R80, [R226+0x100] ;  /* 0x00010000e250783b */ /* 0x000e620000004200 */
[----:B------:R-:W-:Y:S01]  /*aed0*/  MOV R136, R58 ;  /* 0x0000003a00887202 */ /* 0x000fe20000000f00 */
[-C--:B--2---:R-:W-:Y:S03]  /*aee0*/  HMMA.16816.F32 R20, R76, R36.reuse, R20 ;  /* 0x000000244c14723c */ /* 0x084fe60000001814 */
[----:B----4-:R-:W-:Y:S01]  /*aef0*/  FMUL.FTZ R24, R68, R140 ;  /* 0x0000008c44187220 */ /* 0x010fe20000410000 */
[----:B------:R-:W-:Y:S01]  /*af00*/  MOV R140, R94 ;  /* 0x0000005e008c7202 */ /* 0x000fe20000000f00 */
[----:B------:R-:W-:Y:S05]  /*af10*/  FMUL.FTZ R58, R0, R174 ;  /* 0x000000ae003a7220 */ /* 0x000fea0000410000 */
[C---:B------:R-:W-:Y:S04]  /*af20*/  HMMA.16816.F32 R24, R64.reuse, R36, R24 ;  /* 0x000000244018723c */ /* 0x040fe80000001818 */
[C---:B------:R-:W-:Y:S02]  /*af30*/  FMUL.FTZ R32, R70.reuse, R148 ;  /* 0x0000009446207220 */ /* 0x040fe40000410000 */
[----:B------:R2:W-:Y:S01]  /*af40*/  MUFU.EX2 R148, R44 ;  /* 0x0000002c00947308 */ /* 0x0005e20000000800 */
[--C-:B------:R-:W-:Y:S01]  /*af50*/  FFMA.FTZ R36, R45, c[0x0][0x2d0], -R107.reuse ;  /* 0x0000b4002d247a23 */ /* 0x100fe2000001086b */
[-C--:B------:R-:W-:Y:S04]  /*af60*/  HMMA.16816.F32 R28, R64, R38.reuse, R28 ;  /* 0x00000026401c723c */ /* 0x080fe8000000181c */
[----:B------:R-:W-:Y:S02]  /*af70*/  FMUL.FTZ R37, R70, R153 ;  /* 0x0000009946257220 */ /* 0x000fe40000410000 */
[C---:B------:R-:W-:Y:S02]  /*af80*/  FMUL.FTZ R45, R68.reuse, R161 ;  /* 0x000000a1442d7220 */ /* 0x040fe40000410000 */
[C---:B------:R-:W-:Y:S01]  /*af90*/  HMMA.16816.F32 R32, R76.reuse, R38, R32 ;  /* 0x000000264c20723c */ /* 0x040fe20000001820 */
[----:B------:R3:W-:Y:S06]  /*afa0*/  MUFU.EX2 R147, R36 ;  /* 0x0000002400937308 */ /* 0x0007ec0000000800 */
[C---:B------:R-:W-:Y:S02]  /*afb0*/  FMUL.FTZ R38, R69.reuse, R154 ;  /* 0x0000009a45267220 */ /* 0x040fe40000410000 */
[----:B------:R-:W-:Y:S02]  /*afc0*/  FMUL.FTZ R39, R69, R155 ;  /* 0x0000009b45277220 */ /* 0x000fe40000410000 */
[----:B------:R4:W-:Y:S01]  /*afd0*/  MUFU.EX2 R154, R56 ;  /* 0x00000038009a7308 */ /* 0x0009e20000000800 */
[----:B--2---:R-:W-:Y:S02]  /*afe0*/  FMUL.FTZ R44, R68, R160 ;  /* 0x000000a0442c7220 */ /* 0x004fe40000410000 */
[----:B---3--:R-:W-:Y:S07]  /*aff0*/  FMUL.FTZ R36, R70, R152 ;  /* 0x0000009846247220 */ /* 0x008fee0000410000 */
[-C--:B------:R-:W-:Y:S03]  /*b000*/  HMMA.16816.F32 R36, R76, R52.reuse, R36 ;  /* 0x000000344c24723c */ /* 0x080fe60000001824 */
[----:B----4-:R-:W-:Y:S05]  /*b010*/  FMUL.FTZ R56, R68, R172 ;  /* 0x000000ac44387220 */ /* 0x010fea0000410000 */
[C---:B------:R-:W-:Y:S07]  /*b020*/  HMMA.16816.F32 R40, R64.reuse, R52, R40 ;  /* 0x000000344028723c */ /* 0x040fee0000001828 */
[--C-:B------:R-:W-:Y:S01]  /*b030*/  FFMA.FTZ R52, R203, c[0x0][0x2d0], -R96.reuse ;  /* 0x0000b400cb347a23 */ /* 0x100fe20000010860 */
[-C--:B------:R-:W-:Y:S03]  /*b040*/  HMMA.16816.F32 R44, R64, R54.reuse, R44 ;  /* 0x00000036402c723c */ /* 0x080fe6000000182c */
[----:B------:R2:W-:Y:S01]  /*b050*/  MUFU.EX2 R155, R52 ;  /* 0x00000034009b7308 */ /* 0x0005e20000000800 */
[C---:B------:R-:W-:Y:S04]  /*b060*/  FMUL.FTZ R53, R70.reuse, R169 ;  /* 0x000000a946357220 */ /* 0x040fe80000410000 */
[C---:B------:R-:W-:Y:S07]  /*b070*/  HMMA.16816.F32 R48, R76.reuse, R54, R48 ;  /* 0x000000364c30723c */ /* 0x040fee0000001830 */
[C---:B------:R-:W-:Y:S02]  /*b080*/  FMUL.FTZ R55, R69.reuse, R171 ;  /* 0x000000ab45377220 */ /* 0x040fe40000410000 */
[----:B------:R-:W-:Y:S03]  /*b090*/  FMUL.FTZ R54, R69, R170 ;  /* 0x000000aa45367220 */ /* 0x000fe60000410000 */
[----:B--2---:R-:W-:Y:S07]  /*b0a0*/  FMUL.FTZ R52, R70, R168 ;  /* 0x000000a846347220 */ /* 0x004fee0000410000 */
[-C--:B-1----:R-:W-:Y:S08]  /*b0b0*/  HMMA.16816.F32 R52, R76, R80.reuse, R52 ;  /* 0x000000504c34723c */ /* 0x082ff00000001834 */
[C---:B------:R-:W-:Y:S07]  /*b0c0*/  HMMA.16816.F32 R56, R64.reuse, R80, R56 ;  /* 0x000000504038723c */ /* 0x040fee0000001838 */
[--C-:B------:R-:W-:Y:S01]  /*b0d0*/  FFMA.FTZ R80, R202, c[0x0][0x2d0], -R96.reuse ;  /* 0x0000b400ca507a23 */ /* 0x100fe20000010860 */
[-C--:B------:R-:W-:Y:S03]  /*b0e0*/  HMMA.16816.F32 R60, R64, R82.reuse, R60 ;  /* 0x00000052403c723c */ /* 0x080fe6000000183c */
[----:B------:R1:W-:Y:S01]  /*b0f0*/  MUFU.EX2 R211, R80 ;  /* 0x0000005000d37308 */ /* 0x0003e20000000800 */
[----:B------:R-:W-:Y:S03]  /*b100*/  F2FP.PACK_AB R81, R233, R237 ;  /* 0x000000ede951723e */ /* 0x000fe600000000ff */
[C---:B------:R-:W-:Y:S02]  /*b110*/  FMUL.FTZ R64, R70.reuse, R180 ;  /* 0x000000b446407220 */ /* 0x040fe40000410000 */
[----:B------:R-:W-:Y:S03]  /*b120*/  FMUL.FTZ R65, R70, R181 ;  /* 0x000000b546417220 */ /* 0x000fe60000410000 */
[C---:B------:R-:W-:Y:S02]  /*b130*/  FMUL.FTZ R66, R69.reuse, R182 ;  /* 0x000000b645427220 */ /* 0x040fe40000410000 */
[----:B------:R-:W-:Y:S07]  /*b140*/  FMUL.FTZ R67, R69, R183 ;  /* 0x000000b745437220 */ /* 0x000fee0000410000 */
[----:B------:R-:W-:Y:S04]  /*b150*/  HMMA.16816.F32 R64, R76, R82, R64 ;  /* 0x000000524c40723c */ /* 0x000fe80000001840 */
[----:B-1----:R-:W-:Y:S03]  /*b160*/  FFMA.FTZ R80, R208, c[0x0][0x2d0], -R96 ;  /* 0x0000b400d0507a23 */ /* 0x002fe60000010860 */
[----:B------:R-:W-:Y:S02]  /*b170*/  F2FP.PACK_AB R76, R236, R240 ;  /* 0x000000f0ec4c723e */ /* 0x000fe400000000ff */
[----:B------:R-:W-:Y:S01]  /*b180*/  F2FP.PACK_AB R77, R235, R239 ;  /* 0x000000efeb4d723e */ /* 0x000fe200000000ff */
[----:B------:R1:W2:Y:S02]  /*b190*/  MUFU.EX2 R123, R80 ;  /* 0x00000050007b7308 */ /* 0x0002a40000000800 */
[----:B------:R-:W-:Y:S02]  /*b1a0*/  F2FP.PACK_AB R78, R228, R232 ;  /* 0x000000e8e44e723e */ /* 0x000fe400000000ff */
[----:B------:R-:W-:Y:S02]  /*b1b0*/  F2FP.PACK_AB R79, R119, R231 ;  /* 0x000000e7774f723e */ /* 0x000fe400000000ff */
[----:B------:R-:W-:Y:S02]  /*b1c0*/  F2FP.PACK_AB R82, R141, R230 ;  /* 0x000000e68d52723e */ /* 0x000fe400000000ff */
[----:B------:R-:W-:Y:S03]  /*b1d0*/  F2FP.PACK_AB R83, R140, R229 ;  /* 0x000000e58c53723e */ /* 0x000fe600000000ff */
[-C--:B------:R-:W-:Y:S03]  /*b1e0*/  HMMA.16816.F32 R4, R76, R84.reuse, R4 ;  /* 0x000000544c04723c */ /* 0x080fe60000001804 */
[----:B-1----:R-:W-:Y:S01]  /*b1f0*/  FFMA.FTZ R80, R210, c[0x0][0x2d0], -R102 ;  /* 0x0000b400d2507a23 */ /* 0x002fe20000010866 */
[----:B--2---:R-:W-:Y:S01]  /*b200*/  MOV R212, R123 ;  /* 0x0000007b00d47202 */ /* 0x004fe20000000f00 */
[----:B------:R1:W-:Y:S01]  /*b210*/  MUFU.EX2 R210, R92 ;  /* 0x0000005c00d27308 */ /* 0x0003e20000000800 */
[----:B------:R-:W-:Y:S02]  /*b220*/  MOV R123, R186 ;  /* 0x000000ba007b7202 */ /* 0x000fe40000000f00 */
[----:B------:R-:W-:Y:S01]  /*b230*/  MOV R186, R100 ;  /* 0x0000006400ba7202 */ /* 0x000fe20000000f00 */
[--C-:B------:R-:W-:Y:S06]  /*b240*/  FFMA.FTZ R100, R250, c[0x0][0x2d0], -R96.reuse ;  /* 0x0000b400fa647a23 */ /* 0x100fec0000010860 */
[----:B------:R2:W-:Y:S01]  /*b250*/  MUFU.EX2 R209, R80 ;  /* 0x0000005000d17308 */ /* 0x0005e20000000800 */
[----:B-1----:R-:W1:Y:S01]  /*b260*/  LDSM.16.MT88.4 R92, [R225+0x900] ;  /* 0x00090000e15c783b */ /* 0x002e620000004200 */
[----:B--2---:R-:W-:Y:S07]  /*b270*/  F2FP.PACK_AB R80, R234, R238 ;  /* 0x000000eeea50723e */ /* 0x004fee00000000ff */
[C---:B------:R-:W-:Y:S07]  /*b280*/  HMMA.16816.F32 R8, R80.reuse, R84, R8 ;  /* 0x000000545008723c */ /* 0x040fee0000001808 */
[--C-:B------:R-:W-:Y:S01]  /*b290*/  FFMA.FTZ R84, R214, c[0x0][0x2d0], -R107.reuse ;  /* 0x0000b400d6547a23 */ /* 0x100fe2000001086b */
[-C--:B------:R-:W-:Y:S03]  /*b2a0*/  HMMA.16816.F32 R12, R80, R86.reuse, R12 ;  /* 0x00000056500c723c */ /* 0x080fe6000000180c */
[----:B------:R2:W-:Y:S01]  /*b2b0*/  MUFU.EX2 R153, R84 ;  /* 0x0000005400997308 */ /* 0x0005e20000000800 */
[----:B------:R-:W-:Y:S02]  /*b2c0*/  MOV R214, R122 ;  /* 0x0000007a00d67202 */ /* 0x000fe40000000f00 */
[----:B------:R-:W-:Y:S02]  /*b2d0*/  MOV R122, R116 ;  /* 0x00000074007a7202 */ /* 0x000fe40000000f00 */
[C---:B------:R-:W-:Y:S04]  /*b2e0*/  HMMA.16816.F32 R16, R76.reuse, R86, R16 ;  /* 0x000000564c10723c */ /* 0x040fe80000001810 */
[----:B------:R-:W-:Y:S04]  /*b2f0*/  MOV R116, R99 ;  /* 0x0000006300747202 */ /* 0x000fe80000000f00 */
[-C--:B------:R-:W-:Y:S08]  /*b300*/  HMMA.16816.F32 R20, R76, R88.reuse, R20 ;  /* 0x000000584c14723c */ /* 0x080ff00000001814 */
[C---:B------:R-:W-:Y:S04]  /*b310*/  HMMA.16816.F32 R24, R80.reuse, R88, R24 ;  /* 0x000000585018723c */ /* 0x040fe80000001818 */
[--C-:B--2---:R-:W-:Y:S01]  /*b320*/  FFMA.FTZ R84, R216, c[0x0][0x2d0], -R107.reuse ;  /* 0x0000b400d8547a23 */ /* 0x104fe2000001086b */
[----:B------:R-:W-:Y:S02]  /*b330*/  MOV R216, R121 ;  /* 0x0000007900d87202 */ /* 0x000fe40000000f00 */
[----:B------:R-:W-:Y:S01]  /*b340*/  FFMA.FTZ R88, R220, c[0x0][0x2d0], -R107 ;  /* 0x0000b400dc587a23 */ /* 0x000fe2000001086b */
[-C--:B------:R-:W-:Y:S01]  /*b350*/  HMMA.16816.F32 R28, R80, R90.reuse, R28 ;  /* 0x0000005a501c723c */ /* 0x080fe2000000181c */
[----:B------:R2:W-:Y:S03]  /*b360*/  MUFU.EX2 R159, R84 ;  /* 0x00000054009f7308 */ /* 0x0005e60000000800 */
[----:B------:R-:W-:Y:S01]  /*b370*/  MOV R121, R114 ;  /* 0x0000007200797202 */ /* 0x000fe20000000f00 */
[----:B------:R-:W-:Y:S01]  /*b380*/  FFMA.FTZ R114, R113, c[0x0][0x2d0], -R96 ;  /* 0x0000b40071727a23 */ /* 0x000fe20000010860 */
[----:B------:R-:W-:Y:S01]  /*b390*/  MOV R220, R146 ;  /* 0x0000009200dc7202 */ /* 0x000fe20000000f00 */
[----:B------:R-:W-:Y:S01]  /*b3a0*/  FFMA.FTZ R113, R104, c[0x0][0x2d0], -R102 ;  /* 0x0000b40068717a23 */ /* 0x000fe20000010866 */
[C---:B------:R-:W-:Y:S03]  /*b3b0*/  HMMA.16816.F32 R32, R76.reuse, R90, R32 ;  /* 0x0000005a4c20723c */ /* 0x040fe60000001820 */
[----:B------:R3:W-:Y:S01]  /*b3c0*/  MUFU.EX2 R157, R88 ;  /* 0x00000058009d7308 */ /* 0x0007e20000000800 */
[----:B------:R-:W-:Y:S04]  /*b3d0*/  MOV R146, R143 ;  /* 0x0000008f00927202 */ /* 0x000fe80000000f00 */
[-C--:B-1----:R-:W-:Y:S05]  /*b3e0*/  HMMA.16816.F32 R36, R76, R92.reuse, R36 ;  /* 0x0000005c4c24723c */ /* 0x082fea0000001824 */
[----:B------:R-:W1:Y:S03]  /*b3f0*/  MUFU.EX2 R114, R114 ;  /* 0x0000007200727308 */ /* 0x000e660000000800 */
[C---:B------:R-:W-:Y:S04]  /*b400*/  HMMA.16816.F32 R40, R80.reuse, R92, R40 ;  /* 0x0000005c5028723c */ /* 0x040fe80000001828 */
[----:B--2---:R-:W-:Y:S01]  /*b410*/  FFMA.FTZ R84, R218, c[0x0][0x2d0], -R3 ;  /* 0x0000b400da547a23 */ /* 0x004fe20000010803 */
[----:B------:R-:W-:Y:S02]  /*b420*/  MOV R218, R148 ;  /* 0x0000009400da7202 */ /* 0x000fe40000000f00 */
[----:B------:R-:W-:Y:S01]  /*b430*/  LDSM.16.MT88.4 R148, [R227+0x3100] ;  /* 0x00310000e394783b */ /* 0x000fe20000004200 */
[-C--:B------:R-:W-:Y:S01]  /*b440*/  HMMA.16816.F32 R44, R80, R94.reuse, R44 ;  /* 0x0000005e502c723c */ /* 0x080fe2000000182c */
[----:B------:R2:W-:Y:S03]  /*b450*/  MUFU.EX2 R152, R84 ;  /* 0x0000005400987308 */ /* 0x0005e60000000800 */
[----:B---3--:R-:W-:Y:S01]  /*b460*/  FFMA.FTZ R88, R222, c[0x0][0x2d0], -R107 ;  /* 0x0000b400de587a23 */ /* 0x008fe2000001086b */
[----:B------:R-:W-:Y:S01]  /*b470*/  MOV R222, R145 ;  /* 0x0000009100de7202 */ /* 0x000fe20000000f00 */
[----:B------:R-:W-:Y:S01]  /*b480*/  FFMA.FTZ R92, R223, c[0x0][0x2d0], -R96 ;  /* 0x0000b400df5c7a23 */ /* 0x000fe20000010860 */
[----:B------:R-:W-:Y:S01]  /*b490*/  MOV R145, R142 ;  /* 0x0000008e00917202 */ /* 0x000fe20000000f00 */
[C---:B------:R-:W-:Y:S03]  /*b4a0*/  HMMA.16816.F32 R48, R76.reuse, R94, R48 ;  /* 0x0000005e4c30723c */ /* 0x040fe60000001830 */
[----:B------:R3:W-:Y:S01]  /*b4b0*/  MUFU.EX2 R208, R88 ;  /* 0x0000005800d07308 */ /* 0x0007e20000000800 */
[----:B------:R-:W-:Y:S02]  /*b4c0*/  MOV R223, R135 ;  /* 0x0000008700df7202 */ /* 0x000fe40000000f00 */
[----:B------:R-:W-:Y:S02]  /*b4d0*/  MOV R135, R121 ;  /* 0x0000007900877202 */ /* 0x000fe40000000f00 */
[----:B------:R-:W-:Y:S04]  /*b4e0*/  MOV R121, R185 ;  /* 0x000000b900797202 */ /* 0x000fe80000000f00 */
[----:B-1----:R-:W-:Y:S01]  /*b4f0*/  F2FP.PACK_AB R182, R114, R112 ;  /* 0x0000007072b6723e */ /* 0x002fe200000000ff */
[----:B------:R1:W-:Y:S01]  /*b500*/  MUFU.EX2 R203, R92 ;  /* 0x0000005c00cb7308 */ /* 0x0003e20000000800 */
[--C-:B--2---:R-:W-:Y:S01]  /*b510*/  FFMA.FTZ R84, R219, c[0x0][0x2d0], -R3.reuse ;  /* 0x0000b400db547a23 */ /* 0x104fe20000010803 */
[----:B------:R-:W-:Y:S02]  /*b520*/  MOV R219, R147 ;  /* 0x0000009300db7202 */ /* 0x000fe40000000f00 */
[----:B------:R-:W-:Y:S06]  /*b530*/  MOV R147, R137 ;  /* 0x0000008900937202 */ /* 0x000fec0000000f00 */
[----:B------:R2:W-:Y:S01]  /*b540*/  MUFU.EX2 R158, R84 ;  /* 0x00000054009e7308 */ /* 0x0005e20000000800 */
[----:B---3--:R-:W-:Y:S01]  /*b550*/  FFMA.FTZ R88, R244, c[0x0][0x2d0], -R3 ;  /* 0x0000b400f4587a23 */ /* 0x008fe20000010803 */
[----:B------:R-:W-:Y:S02]  /*b560*/  MOV R244, R144 ;  /* 0x0000009000f47202 */ /* 0x000fe40000000f00 */
[----:B------:R-:W-:Y:S02]  /*b570*/  MOV R144, R139 ;  /* 0x0000008b00907202 */ /* 0x000fe40000000f00 */
[----:B------:R-:W-:Y:S04]  /*b580*/  MOV R139, R116 ;  /* 0x00000074008b7202 */ /* 0x000fe80000000f00 */
[----:B------:R3:W-:Y:S01]  /*b590*/  MUFU.EX2 R156, R88 ;  /* 0x00000058009c7308 */ /* 0x0007e20000000800 */
[--C-:B------:R-:W-:Y:S02]  /*b5a0*/  FFMA.FTZ R116, R191, c[0x0][0x2d0], -R107.reuse ;  /* 0x0000b400bf747a23 */ /* 0x100fe4000001086b */
[----:B-1----:R-:W-:Y:S01]  /*b5b0*/  FFMA.FTZ R92, R245, c[0x0][0x2d0], -R102 ;  /* 0x0000b400f55c7a23 */ /* 0x002fe20000010866 */
[----:B------:R-:W-:Y:S02]  /*b5c0*/  MOV R245, R134 ;  /* 0x0000008600f57202 */ /* 0x000fe40000000f00 */
[----:B------:R-:W-:Y:S02]  /*b5d0*/  MOV R134, R122 ;  /* 0x0000007a00867202 */ /* 0x000fe40000000f00 */
[----:B------:R-:W-:Y:S02]  /*b5e0*/  MOV R122, R117 ;  /* 0x00000075007a7202 */ /* 0x000fe40000000f00 */
[----:B------:R1:W-:Y:S01]  /*b5f0*/  MUFU.EX2 R161, R92 ;  /* 0x0000005c00a17308 */ /* 0x0003e20000000800 */
[----:B------:R-:W-:Y:S01]  /*b600*/  FFMA.FTZ R117, R190, c[0x0][0x2d0], -R107 ;  /* 0x0000b400be757a23 */ /* 0x000fe2000001086b */
[----:B--2---:R-:W2:Y:S08]  /*b610*/  LDSM.16.MT88.4 R84, [R226+0x900] ;  /* 0x00090000e254783b */ /* 0x004eb00000004200 */
[----:B------:R-:W4:Y:S01]  /*b620*/  MUFU.EX2 R113, R113 ;  /* 0x0000007100717308 */ /* 0x000f220000000800 */
[--C-:B---3--:R-:W-:Y:S01]  /*b630*/  FFMA.FTZ R88, R247, c[0x0][0x2d0], -R3.reuse ;  /* 0x0000b400f7587a23 */ /* 0x108fe20000010803 */
[----:B------:R-:W-:Y:S02]  /*b640*/  MOV R247, R138 ;  /* 0x0000008a00f77202 */ /* 0x000fe40000000f00 */
[----:B------:R-:W-:Y:S06]  /*b650*/  MOV R138, R186 ;  /* 0x000000ba008a7202 */ /* 0x000fec0000000f00 */
[----:B------:R3:W-:Y:S01]  /*b660*/  MUFU.EX2 R163, R88 ;  /* 0x0000005800a37308 */ /* 0x0007e20000000800 */
[----:B-1----:R-:W-:Y:S09]  /*b670*/  LDSM.16.MT88.4 R92, [R227+0x1100] ;  /* 0x00110000e35c783b */ /* 0x002ff20000004200 */
[----:B------:R1:W-:Y:S01]  /*b680*/  MUFU.EX2 R186, R100 ;  /* 0x0000006400ba7308 */ /* 0x0003e20000000800 */
[----:B----4-:R-:W-:Y:S09]  /*b690*/  F2FP.PACK_AB R183, R115, R113 ;  /* 0x0000007173b7723e */ /* 0x010ff200000000ff */
[----:B------:R-:W-:Y:S01]  /*b6a0*/  MUFU.EX2 R116, R116 ;  /* 0x0000007400747308 */ /* 0x000fe20000000800 */
[-C--:B--2---:R-:W-:Y:S03]  /*b6b0*/  HMMA.16816.F32 R52, R76, R84.reuse, R52 ;  /* 0x000000544c34723c */ /* 0x084fe60000001834 */
[----:B---3--:R-:W-:Y:S01]  /*b6c0*/  FFMA.FTZ R88, R217, c[0x0][0x2d0], -R96 ;  /* 0x0000b400d9587a23 */ /* 0x008fe20000010860 */
[----:B------:R-:W-:Y:S05]  /*b6d0*/  MOV R217, R136 ;  /* 0x0000008800d97202 */ /* 0x000fea0000000f00 */
[----:B------:R-:W2:Y:S01]  /*b6e0*/  MUFU.EX2 R117, R117 ;  /* 0x0000007500757308 */ /* 0x000ea20000000800 */
[C---:B------:R-:W-:Y:S04]  /*b6f0*/  HMMA.16816.F32 R56, R80.reuse, R84, R56 ;  /* 0x000000545038723c */ /* 0x040fe80000001838 */
[----:B-1----:R-:W-:Y:S03]  /*b700*/  FFMA.FTZ R100, R135, c[0x0][0x2d0], -R3 ;  /* 0x0000b40087647a23 */ /* 0x002fe60000010803 */
[----:B------:R-:W-:Y:S01]  /*b710*/  FFMA.FTZ R84, R249, c[0x0][0x2d0], -R102 ;  /* 0x0000b400f9547a23 */ /* 0x000fe20000010866 */
[-C--:B------:R-:W-:Y:S01]  /*b720*/  HMMA.16816.F32 R60, R80, R86.reuse, R60 ;  /* 0x00000056503c723c */ /* 0x080fe2000000183c */
[----:B------:R1:W-:Y:S03]  /*b730*/  MUFU.EX2 R162, R88 ;  /* 0x0000005800a27308 */ /* 0x0003e60000000800 */
[----:B------:R-:W-:Y:S02]  /*b740*/  MOV R249, R133 ;  /* 0x0000008500f97202 */ /* 0x000fe40000000f00 */
[----:B------:R-:W-:Y:S01]  /*b750*/  MOV R133, R130 ;  /* 0x0000008200857202 */ /* 0x000fe20000000f00 */
[--C-:B------:R-:W-:Y:S01]  /*b760*/  FFMA.FTZ R80, R213, c[0x0][0x2d0], -R96.reuse ;  /* 0x0000b400d5507a23 */ /* 0x100fe20000010860 */
[----:B------:R-:W-:Y:S03]  /*b770*/  HMMA.16816.F32 R64, R76, R86, R64 ;  /* 0x000000564c40723c */ /* 0x000fe60000001840 */
[----:B------:R3:W-:Y:S01]  /*b780*/  MUFU.EX2 R201, R80 ;  /* 0x0000005000c97308 */ /* 0x0007e20000000800 */
[----:B------:R-:W-:Y:S02]  /*b790*/  MOV R130, R193 ;  /* 0x000000c100827202 */ /* 0x000fe40000000f00 */
[----:B------:R-:W-:Y:S02]  /*b7a0*/  MOV R193, R200 ;  /* 0x000000c800c17202 */ /* 0x000fe40000000f00 */
[----:B------:R-:W-:Y:S04]  /*b7b0*/  MOV R213, R132 ;  /* 0x0000008400d57202 */ /* 0x000fe80000000f00 */
[----:B------:R-:W-:Y:S01]  /*b7c0*/  F2FP.PACK_AB R77, R145, R213 ;  /* 0x000000d5914d723e */ /* 0x000fe200000000ff */
[----:B------:R4:W-:Y:S01]  /*b7d0*/  MUFU.EX2 R202, R84 ;  /* 0x0000005400ca7308 */ /* 0x0009e20000000800 */
[----:B------:R-:W-:Y:S02]  /*b7e0*/  F2FP.PACK_AB R78, R222, R223 ;  /* 0x000000dfde4e723e */ /* 0x000fe400000000ff */
[----:B------:R-:W-:Y:S01]  /*b7f0*/  F2FP.PACK_AB R79, R220, R217 ;  /* 0x000000d9dc4f723e */ /* 0x000fe200000000ff */
[----:B-1----:R-:W1:Y:S01]  /*b800*/  LDSM.16.MT88.4 R88, [R224+0x1100] ;  /* 0x00110000e058783b */ /* 0x002e620000004200 */
[----:B------:R-:W-:Y:S02]  /*b810*/  MOV R132, R192 ;  /* 0x000000c000847202 */ /* 0x000fe40000000f00 */
[----:B------:R-:W-:Y:S02]  /*b820*/  MOV R192, R199 ;  /* 0x000000c700c07202 */ /* 0x000fe40000000f00 */
[----:B------:R-:W-:Y:S01]  /*b830*/  F2FP.PACK_AB R81, R245, R147 ;  /* 0x00000093f551723e */ /* 0x000fe200000000ff */
[----:B------:R-:W-:Y:S01]  /*b840*/  MUFU.EX2 R100, R100 ;  /* 0x0000006400647308 */ /* 0x000fe20000000800 */
[----:B------:R-:W-:Y:S02]  /*b850*/  F2FP.PACK_AB R82, R219, R247 ;  /* 0x000000f7db52723e */ /* 0x000fe400000000ff */
[----:B------:R-:W-:Y:S01]  /*b860*/  F2FP.PACK_AB R83, R218, R244 ;  /* 0x000000f4da53723e */ /* 0x000fe200000000ff */
[----:B---3--:R-:W-:Y:S01]  /*b870*/  FFMA.FTZ R80, R215, c[0x0][0x2d0], -R96 ;  /* 0x0000b400d7507a23 */ /* 0x008fe20000010860 */
[----:B------:R-:W-:Y:S02]  /*b880*/  MOV R215, R131 ;  /* 0x0000008300d77202 */ /* 0x000fe40000000f00 */
[----:B------:R-:W-:Y:S02]  /*b890*/  MOV R131, R195 ;  /* 0x000000c300837202 */ /* 0x000fe40000000f00 */
[----:B------:R-:W-:Y:S01]  /*b8a0*/  F2FP.PACK_AB R76, R146, R215 ;  /* 0x000000d7924c723e */ /* 0x000fe200000000ff */
[----:B------:R3:W-:Y:S01]  /*b8b0*/  MUFU.EX2 R200, R80 ;  /* 0x0000005000c87308 */ /* 0x0007e20000000800 */
[----:B--2---:R-:W-:Y:S02]  /*b8c0*/  F2FP.PACK_AB R176, R117, R116 ;  /* 0x0000007475b0723e */ /* 0x004fe400000000ff */
[----:B------:R-:W-:Y:S01]  /*b8d0*/  MOV R195, R198 ;  /* 0x000000c600c37202 */ /* 0x000fe20000000f00 */
[--C-:B----4-:R-:W-:Y:S06]  /*b8e0*/  FFMA.FTZ R84, R221, c[0x0][0x2d0], -R102.reuse ;  /* 0x0000b400dd547a23 */ /* 0x110fec0000010866 */
[----:B------:R2:W-:Y:S01]  /*b8f0*/  MUFU.EX2 R199, R84 ;  /* 0x0000005400c77308 */ /* 0x0005e20000000800 */
[-C--:B-1----:R-:W-:Y:S03]  /*b900*/  HMMA.16816.F32 R4, R76, R88.reuse, R4 ;  /* 0x000000584c04723c */ /* 0x082fe60000001804 */
[----:B---3--:R-:W-:Y:S07]  /*b910*/  F2FP.PACK_AB R80, R144, R249 ;  /* 0x000000f99050723e */ /* 0x008fee00000000ff */
[C---:B------:R-:W-:Y:S01]  /*b920*/  HMMA.16816.F32 R8, R80.reuse, R88, R8 ;  /* 0x000000585008723c */ /* 0x040fe20000001808 */
[----:B--2---:R-:W1:Y:S06]  /*b930*/  LDSM.16.MT88.4 R84, [R225+0x1100] ;  /* 0x00110000e154783b */ /* 0x004e6c0000004200 */
[----:B------:R-:W-:Y:S01]  /*b940*/  FFMA.FTZ R88, R246, c[0x0][0x2d0], -R102 ;  /* 0x0000b400f6587a23 */ /* 0x000fe20000010866 */
[-C--:B------:R-:W-:Y:S03]  /*b950*/  HMMA.16816.F32 R12, R80, R90.reuse, R12 ;  /* 0x0000005a500c723c */ /* 0x080fe6000000180c */
[----:B------:R2:W-:Y:S05]  /*b960*/  MUFU.EX2 R198, R88 ;  /* 0x0000005800c67308 */ /* 0x0005ea0000000800 */
[C---:B------:R-:W-:Y:S08]  /*b970*/  HMMA.16816.F32 R16, R76.reuse, R90, R16 ;  /* 0x0000005a4c10723c */ /* 0x040ff00000001810 */
[-C--:B------:R-:W-:Y:S08]  /*b980*/  HMMA.16816.F32 R20, R76, R92.reuse, R20 ;  /* 0x0000005c4c14723c */ /* 0x080ff00000001814 */
[C---:B------:R-:W-:Y:S04]  /*b990*/  HMMA.16816.F32 R24, R80.reuse, R92, R24 ;  /* 0x0000005c5018723c */ /* 0x040fe80000001818 */
[----:B--2---:R-:W-:Y:S01]  /*b9a0*/  FFMA.FTZ R88, R133, c[0x0][0x2d0], -R107 ;  /* 0x0000b40085587a23 */ /* 0x004fe2000001086b */
[----:B------:R-:W-:Y:S02]  /*b9b0*/  MOV R133, R123 ;  /* 0x0000007b00857202 */ /* 0x000fe40000000f00 */
[----:B------:R-:W-:Y:S01]  /*b9c0*/  FFMA.FTZ R92, R195, c[0x0][0x2d0], -R3 ;  /* 0x0000b400c35c7a23 */ /* 0x000fe20000010803 */
[-C--:B------:R-:W-:Y:S01]  /*b9d0*/  HMMA.16816.F32 R28, R80, R94.reuse, R28 ;  /* 0x0000005e501c723c */ /* 0x080fe2000000181c */
[----:B------:R2:W-:Y:S03]  /*b9e0*/  MUFU.EX2 R160, R88 ;  /* 0x0000005800a07308 */ /* 0x0005e60000000800 */
[----:B------:R-:W-:Y:S04]  /*b9f0*/  MOV R123, R184 ;  /* 0x000000b8007b7202 */ /* 0x000fe80000000f00 */
[C---:B------:R-:W-:Y:S03]  /*ba00*/  HMMA.16816.F32 R32, R76.reuse, R94, R32 ;  /* 0x0000005e4c20723c */ /* 0x040fe60000001820 */
[----:B------:R3:W-:Y:S05]  /*ba10*/  MUFU.EX2 R195, R92 ;  /* 0x0000005c00c37308 */ /* 0x0007ea0000000800 */
[-C--:B-1----:R-:W-:Y:S05]  /*ba20*/  HMMA.16816.F32 R36, R76, R84.reuse, R36 ;  /* 0x000000544c24723c */ /* 0x082fea0000001824 */
[----:B------:R-:W-:Y:S03]  /*ba30*/  MUFU.EX2 R184, R103 ;  /* 0x0000006700b87308 */ /* 0x000fe60000000800 */
[C---:B------:R-:W-:Y:S04]  /*ba40*/  HMMA.16816.F32 R40, R80.reuse, R84, R40 ;  /* 0x000000545028723c */ /* 0x040fe80000001828 */
[----:B--2---:R-:W-:Y:S01]  /*ba50*/  FFMA.FTZ R88, R193, c[0x0][0x2d0], -R107 ;  /* 0x0000b400c1587a23 */ /* 0x004fe2000001086b */
[----:B------:R-:W-:Y:S02]  /*ba60*/  MOV R193, R197 ;  /* 0x000000c500c17202 */ /* 0x000fe40000000f00 */
[----:B------:R-:W-:Y:S01]  /*ba70*/  FFMA.FTZ R84, R131, c[0x0][0x2d0], -R3 ;  /* 0x0000b40083547a23 */ /* 0x000fe20000010803 */
[-C--:B------:R-:W-:Y:S01]  /*ba80*/  HMMA.16816.F32 R44, R80, R86.reuse, R44 ;  /* 0x00000056502c723c */ /* 0x080fe2000000182c */
[----:B------:R1:W-:Y:S03]  /*ba90*/  MUFU.EX2 R197, R88 ;  /* 0x0000005800c57308 */ /* 0x0003e60000000800 */
[----:B---3--:R-:W-:Y:S04]  /*baa0*/  FFMA.FTZ R92, R194, c[0x0][0x2d0], -R107 ;  /* 0x0000b400c25c7a23 */ /* 0x008fe8000001086b */
[C---:B------:R-:W-:Y:S03]  /*bab0*/  HMMA.16816.F32 R48, R76.reuse, R86, R48 ;  /* 0x000000564c30723c */ /* 0x040fe60000001830 */
[----:B------:R2:W-:Y:S10]  /*bac0*/  MUFU.EX2 R170, R84 ;  /* 0x0000005400aa7308 */ /* 0x0005f40000000800 */
[----:B------:R3:W-:Y:S01]  /*bad0*/  MUFU.EX2 R194, R92 ;  /* 0x0000005c00c27308 */ /* 0x0007e20000000800 */
[--C-:B-1----:R-:W-:Y:S01]  /*bae0*/  FFMA.FTZ R88, R192, c[0x0][0x2d0], -R3.reuse ;  /* 0x0000b400c0587a23 */ /* 0x102fe20000010803 */
[----:B------:R-:W-:Y:S08]  /*baf0*/  MOV R192, R196 ;  /* 0x000000c400c07202 */ /* 0x000ff00000000f00 */
[----:B------:R1:W-:Y:S01]  /*bb00*/  MUFU.EX2 R196, R88 ;  /* 0x0000005800c47308 */ /* 0x0003e20000000800 */
[----:B--2---:R-:W-:Y:S01]  /*bb10*/  FFMA.FTZ R84, R130, c[0x0][0x2d0], -R3 ;  /* 0x0000b40082547a23 */ /* 0x004fe20000010803 */
[----:B------:R-:W-:Y:S02]  /*bb20*/  MOV R130, R187 ;  /* 0x000000bb00827202 */ /* 0x000fe40000000f00 */
[----:B------:R-:W-:Y:S01]  /*bb30*/  MOV R187, R110 ;  /* 0x0000006e00bb7202 */ /* 0x000fe20000000f00 */
[----:B------:R-:W-:Y:S05]  /*bb40*/  FFMA.FTZ R110, R101, c[0x0][0x2d0], -R96 ;  /* 0x0000b400656e7a23 */ /* 0x000fea0000010860 */
[----:B------:R2:W-:Y:S01]  /*bb50*/  MUFU.EX2 R169, R84 ;  /* 0x0000005400a97308 */ /* 0x0005e20000000800 */
[----:B------:R-:W-:Y:S01]  /*bb60*/  MOV R136, R187 ;  /* 0x000000bb00887202 */ /* 0x000fe20000000f00 */
[--C-:B------:R-:W-:Y:S02]  /*bb70*/  FFMA.FTZ R101, R111, c[0x0][0x2d0], -R102.reuse ;  /* 0x0000b4006f657a23 */ /* 0x100fe40000010866 */
[--C-:B---3--:R-:W-:Y:S02]  /*bb80*/  FFMA.FTZ R92, R132, c[0x0][0x2d0], -R107.reuse ;  /* 0x0000b400845c7a23 */ /* 0x108fe4000001086b */
[----:B------:R-:W3:Y:S01]  /*bb90*/  LDL.LU R132, [R1+0x20] ;  /* 0x0000200001847983 */ /* 0x000ee20000300800 */
[----:B------:R-:W-:Y:S03]  /*bba0*/  FFMA.FTZ R111, R252, c[0x0][0x2d0], -R102 ;  /* 0x0000b400fc6f7a23 */ /* 0x000fe60000010866 */
[----:B------:R4:W-:Y:S01]  /*bbb0*/  MUFU.EX2 R171, R92 ;  /* 0x0000005c00ab7308 */ /* 0x0009e20000000800 */
[----:B------:R-:W3:Y:S04]  /*bbc0*/  LDL.LU R131, [R1+0x1c] ;  /* 0x00001c0001837983 */ /* 0x000ee80000300800 */
[----:B-1----:R-:W1:Y:S05]  /*bbd0*/  LDSM.16.MT88.4 R88, [R226+0x1100] ;  /* 0x00110000e258783b */ /* 0x002e6a0000004200 */
[----:B------:R4:W-:Y:S01]  /*bbe0*/  MUFU.EX2 R185, R101 ;  /* 0x0000006500b97308 */ /* 0x0009e20000000800 */
[--C-:B--2---:R-:W-:Y:S01]  /*bbf0*/  FFMA.FTZ R84, R129, c[0x0][0x2d0], -R96.reuse ;  /* 0x0000b40081547a23 */ /* 0x104fe20000010860 */
[----:B------:R-:W-:Y:S08]  /*bc00*/  MOV R129, R193 ;  /* 0x000000c100817202 */ /* 0x000ff00000000f00 */
[----:B------:R2:W-:Y:S01]  /*bc10*/  MUFU.EX2 R168, R84 ;  /* 0x0000005400a87308 */ /* 0x0005e20000000800 */
[----:B------:R-:W-:Y:S01]  /*bc20*/  FFMA.FTZ R104, R129, c[0x0][0x2d0], -R107 ;  /* 0x0000b40081687a23 */ /* 0x000fe2000001086b */
[----:B----4-:R-:W-:Y:S08]  /*bc30*/  LDSM.16.MT88.4 R92, [R227+0x1900] ;  /* 0x00190000e35c783b */ /* 0x010ff00000004200 */
[----:B------:R-:W-:Y:S01]  /*bc40*/  MUFU.EX2 R173, R104 ;  /* 0x0000006800ad7308 */ /* 0x000fe20000000800 */
[----:B------:R-:W-:Y:S09]  /*bc50*/  FFMA.FTZ R101, R134, c[0x0][0x2d0], -R3 ;  /* 0x0000b40086657a23 */ /* 0x000ff20000010803 */
[----:B------:R-:W4:Y:S01]  /*bc60*/  MUFU.EX2 R101, R101 ;  /* 0x0000006500657308 */ /* 0x000f220000000800 */
[--C-:B--2---:R-:W-:Y:S01]  /*bc70*/  FFMA.FTZ R84, R128, c[0x0][0x2d0], -R96.reuse ;  /* 0x0000b40080547a23 */ /* 0x104fe20000010860 */
[-C--:B-1----:R-:W-:Y:S03]  /*bc80*/  HMMA.16816.F32 R52, R76, R88.reuse, R52 ;  /* 0x000000584c34723c */ /* 0x082fe60000001834 */
[----:B------:R-:W-:Y:S05]  /*bc90*/  MOV R128, R118 ;  /* 0x0000007600807202 */ /* 0x000fea0000000f00 */
[----:B------:R1:W-:Y:S01]  /*bca0*/  MUFU.EX2 R193, R84 ;  /* 0x0000005400c17308 */ /* 0x0003e20000000800 */
[----:B------:R-:W-:Y:S03]  /*bcb0*/  MOV R118, R108 ;  /* 0x0000006c00767202 */ /* 0x000fe60000000f00 */
[--C-:B------:R-:W-:Y:S01]  /*bcc0*/  FFMA.FTZ R108, R97, c[0x0][0x2d0], -R96.reuse ;  /* 0x0000b400616c7a23 */ /* 0x100fe20000010860 */
[C---:B------:R-:W-:Y:S04]  /*bcd0*/  HMMA.16816.F32 R56, R80.reuse, R88, R56 ;  /* 0x000000585038723c */ /* 0x040fe80000001838 */
[----:B------:R-:W-:Y:S01]  /*bce0*/  MOV R137, R118 ;  /* 0x0000007600897202 */ /* 0x000fe20000000f00 */
[--C-:B------:R-:W-:Y:S02]  /*bcf0*/  FFMA.FTZ R118, R189, c[0x0][0x2d0], -R107.reuse ;  /* 0x0000b400bd767a23 */ /* 0x100fe4000001086b */
[----:B------:R-:W-:Y:S01]  /*bd00*/  FFMA.FTZ R89, R251, c[0x0][0x2d0], -R96 ;  /* 0x0000b400fb597a23 */ /* 0x000fe20000010860 */
[-C--:B------:R-:W-:Y:S01]  /*bd10*/  HMMA.16816.F32 R60, R80, R90.reuse, R60 ;  /* 0x0000005a503c723c */ /* 0x080fe2000000183c */
[----:B------:R-:W-:Y:S03]  /*bd20*/  MUFU.EX2 R108, R108 ;  /* 0x0000006c006c7308 */ /* 0x000fe60000000800 */
[--C-:B------:R-:W-:Y:S01]  /*bd30*/  FFMA.FTZ R88, R192, c[0x0][0x2d0], -R102.reuse ;  /* 0x0000b400c0587a23 */ /* 0x100fe20000010866 */
[----:B----4-:R-:W-:Y:S02]  /*bd40*/  F2FP.PACK_AB R177, R101, R100 ;  /* 0x0000006465b1723e */ /* 0x010fe400000000ff */
[----:B------:R-:W-:Y:S01]  /*bd50*/  FFMA.FTZ R80, R98, c[0x0][0x2d0], -R102 ;  /* 0x0000b40062507a23 */ /* 0x000fe20000010866 */
[----:B------:R-:W-:Y:S01]  /*bd60*/  HMMA.16816.F32 R64, R76, R90, R64 ;  /* 0x0000005a4c40723c */ /* 0x000fe20000001840 */
[----:B------:R-:W-:Y:S02]  /*bd70*/  LDSM.16.MT88.4 R96, [R225+0x1900] ;  /* 0x00190000e160783b */ /* 0x000fe40000004200 */
[----:B------:R2:W-:Y:S01]  /*bd80*/  MUFU.EX2 R175, R80 ;  /* 0x0000005000af7308 */ /* 0x0005e20000000800 */
[----:B------:R-:W-:Y:S01]  /*bd90*/  F2FP.PACK_AB R81, R158, R152 ;  /* 0x000000989e51723e */ /* 0x000fe200000000ff */
[--C-:B------:R-:W-:Y:S01]  /*bda0*/  FFMA.FTZ R102, R130, c[0x0][0x2d0], -R107.reuse ;  /* 0x0000b40082667a23 */ /* 0x100fe2000001086b */
[----:B------:R-:W-:Y:S01]  /*bdb0*/  F2FP.PACK_AB R82, R208, R157 ;  /* 0x0000009dd052723e */ /* 0x000fe200000000ff */
[----:B------:R-:W-:Y:S01]  /*bdc0*/  FFMA.FTZ R107, R188, c[0x0][0x2d0], -R107 ;  /* 0x0000b400bc6b7a23 */ /* 0x000fe2000001086b */
[----:B------:R-:W-:Y:S01]  /*bdd0*/  F2FP.PACK_AB R76, R155, R216 ;  /* 0x000000d89b4c723e */ /* 0x000fe200000000ff */
[----:B-1----:R-:W1:Y:S03]  /*bde0*/  LDSM.16.MT88.4 R84, [R224+0x1900] ;  /* 0x00190000e054783b */ /* 0x002e660000004200 */
[----:B------:R-:W-:Y:S01]  /*bdf0*/  F2FP.PACK_AB R77, R214, R154 ;  /* 0x0000009ad64d723e */ /* 0x000fe200000000ff */
[----:B------:R-:W-:Y:S01]  /*be00*/  MUFU.EX2 R192, R88 ;  /* 0x0000005800c07308 */ /* 0x000fe20000000800 */
[----:B------:R-:W-:Y:S02]  /*be10*/  F2FP.PACK_AB R78, R212, R211 ;  /* 0x000000d3d44e723e */ /* 0x000fe400000000ff */
[----:B------:R-:W-:Y:S01]  /*be20*/  F2FP.PACK_AB R79, R210, R209 ;  /* 0x000000d1d24f723e */ /* 0x000fe200000000ff */
[----:B------:R-:W4:Y:S01]  /*be30*/  LDL.LU R130, [R1+0x18] ;  /* 0x0000180001827983 */ /* 0x000f220000300800 */
[----:B------:R-:W-:Y:S03]  /*be40*/  F2FP.PACK_AB R83, R163, R156 ;  /* 0x0000009ca353723e */ /* 0x000fe600000000ff */
[----:B------:R-:W4:Y:S02]  /*be50*/  LDL.LU R129, [R1+0x14] ;  /* 0x0000140001817983 */ /* 0x000f240000300800 */
[----:B------:R1:W-:Y:S01]  /*be60*/  MUFU.EX2 R187, R89 ;  /* 0x0000005900bb7308 */ /* 0x0003e20000000800 */
[----:B--2---:R-:W-:Y:S09]  /*be70*/  F2FP.PACK_AB R80, R159, R153 ;  /* 0x000000999f50723e */ /* 0x004ff200000000ff */
[----:B------:R-:W-:Y:S10]  /*be80*/  MUFU.EX2 R107, R107 ;  /* 0x0000006b006b7308 */ /* 0x000ff40000000800 */
[----:B------:R-:W2:Y:S01]  /*be90*/  MUFU.EX2 R118, R118 ;  /* 0x0000007600767308 */ /* 0x000ea20000000800 */
[----:B-1----:R-:W1:Y:S01]  /*bea0*/  LDSM.16.MT88.4 R88, [R226+0x1900] ;  /* 0x00190000e258783b */ /* 0x002e620000004200 */
[-C--:B------:R-:W-:Y:S08]  /*beb0*/  HMMA.16816.F32 R4, R76, R84.reuse, R4 ;  /* 0x000000544c04723c */ /* 0x080ff00000001804 */
[----:B------:R-:W-:Y:S01]  /*bec0*/  MUFU.EX2 R174, R102 ;  /* 0x0000006600ae7308 */ /* 0x000fe20000000800 */
[C---:B------:R-:W-:Y:S09]  /*bed0*/  HMMA.16816.F32 R8, R80.reuse, R84, R8 ;  /* 0x000000545008723c */ /* 0x040ff20000001808 */
[----:B------:R-:W1:Y:S03]  /*bee0*/  MUFU.EX2 R110, R110 ;  /* 0x0000006e006e7308 */ /* 0x000e660000000800 */
[--C-:B------:R-:W-:Y:S01]  /*bef0*/  FFMA.FTZ R84, R139, c[0x0][0x2d0], -R3.reuse ;  /* 0x0000b4008b547a23 */ /* 0x100fe20000010803 */
[-C--:B------:R-:W-:Y:S03]  /*bf00*/  HMMA.16816.F32 R12, R80, R86.reuse, R12 ;  /* 0x00000056500c723c */ /* 0x080fe6000000180c */
[----:B--2---:R-:W-:Y:S05]  /*bf10*/  F2FP.PACK_AB R178, R107, R118 ;  /* 0x000000766bb2723e */ /* 0x004fea00000000ff */
[C---:B------:R-:W-:Y:S01]  /*bf20*/  HMMA.16816.F32 R16, R76.reuse, R86, R16 ;  /* 0x000000564c10723c */ /* 0x040fe20000001810 */
[----:B------:R2:W-:Y:S07]  /*bf30*/  MUFU.EX2 R172, R84 ;  /* 0x0000005400ac7308 */ /* 0x0005ee0000000800 */
[-C--:B------:R-:W-:Y:S03]  /*bf40*/  HMMA.16816.F32 R20, R76, R92.reuse, R20 ;  /* 0x0000005c4c14723c */ /* 0x080fe60000001814 */
[----:B------:R-:W2:Y:S01]  /*bf50*/  MUFU.EX2 R111, R111 ;  /* 0x0000006f006f7308 */ /* 0x000ea20000000800 */
[----:B-1----:R-:W-:Y:S04]  /*bf60*/  F2FP.PACK_AB R180, R110, R108 ;  /* 0x0000006c6eb4723e */ /* 0x002fe800000000ff */
[C---:B------:R-:W-:Y:S07]  /*bf70*/  HMMA.16816.F32 R24, R80.reuse, R92, R24 ;  /* 0x0000005c5018723c */ /* 0x040fee0000001818 */
[--C-:B------:R-:W-:Y:S01]  /*bf80*/  FFMA.FTZ R92, R138, c[0x0][0x2d0], -R3.reuse ;  /* 0x0000b4008a5c7a23 */ /* 0x100fe20000010803 */
[-C--:B------:R-:W-:Y:S01]  /*bf90*/  HMMA.16816.F32 R28, R80, R94.reuse, R28 ;  /* 0x0000005e501c723c */ /* 0x080fe2000000181c */
[----:B--2---:R-:W1:Y:S02]  /*bfa0*/  LDSM.16.MT88.4 R84, [R224+0x2100] ;  /* 0x00210000e054783b */ /* 0x004e640000004200 */
[----:B------:R2:W1:Y:S05]  /*bfb0*/  MUFU.EX2 R104, R92 ;  /* 0x0000005c00687308 */ /* 0x00046a0000000800 */
[C---:B------:R-:W-:Y:S04]  /*bfc0*/  HMMA.16816.F32 R32, R76.reuse, R94, R32 ;  /* 0x0000005e4c20723c */ /* 0x040fe80000001820 */
[----:B------:R-:W-:Y:S04]  /*bfd0*/  F2FP.PACK_AB R181, R111, R109 ;  /* 0x0000006d6fb5723e */ /* 0x000fe800000000ff */
[-C--:B------:R-:W-:Y:S08]  /*bfe0*/  HMMA.16816.F32 R36, R76, R96.reuse, R36 ;  /* 0x000000604c24723c */ /* 0x080ff00000001824 */
[C---:B------:R-:W-:Y:S01]  /*bff0*/  HMMA.16816.F32 R40, R80.reuse, R96, R40 ;  /* 0x000000605028723c */ /* 0x040fe20000001828 */
[----:B--2---:R-:W2:Y:S07]  /*c000*/  LDSM.16.MT88.4 R92, [R227+0x2100] ;  /* 0x00210000e35c783b */ /* 0x004eae0000004200 */
[-C--:B------:R-:W-:Y:S08]  /*c010*/  HMMA.16816.F32 R44, R80, R98.reuse, R44 ;  /* 0x00000062502c723c */ /* 0x080ff0000000182c */
[C---:B------:R-:W-:Y:S01]  /*c020*/  HMMA.16816.F32 R48, R76.reuse, R98, R48 ;  /* 0x000000624c30723c */ /* 0x040fe20000001830 */
[----:B------:R-:W1:Y:S07]  /*c030*/  LDSM.16.MT88.4 R96, [R225+0x2100] ;  /* 0x00210000e160783b */ /* 0x000e6e0000004200 */
[-C--:B------:R-:W-:Y:S08]  /*c040*/  HMMA.16816.F32 R52, R76, R88.reuse, R52 ;  /* 0x000000584c34723c */ /* 0x080ff00000001834 */
[C---:B------:R-:W-:Y:S08]  /*c050*/  HMMA.16816.F32 R56, R80.reuse, R88, R56 ;  /* 0x000000585038723c */ /* 0x040ff00000001838 */
[-C--:B------:R-:W-:Y:S07]  /*c060*/  HMMA.16816.F32 R60, R80, R90.reuse, R60 ;  /* 0x0000005a503c723c */ /* 0x080fee000000183c */
[--C-:B------:R-:W-:Y:S01]  /*c070*/  FFMA.FTZ R80, R137, c[0x0][0x2d0], -R3.reuse ;  /* 0x0000b40089507a23 */ /* 0x100fe20000010803 */
[----:B------:R-:W-:Y:S01]  /*c080*/  HMMA.16816.F32 R64, R76, R90, R64 ;  /* 0x0000005a4c40723c */ /* 0x000fe20000001840 */
[----:B------:R-:W2:Y:S02]  /*c090*/  LDSM.16.MT88.4 R88, [R226+0x2100] ;  /* 0x00210000e258783b */ /* 0x000ea40000004200 */
[----:B------:R1:W-:Y:S01]  /*c0a0*/  MUFU.EX2 R103, R80 ;  /* 0x0000005000677308 */ /* 0x0003e20000000800 */
[--C-:B------:R-:W-:Y:S01]  /*c0b0*/  FFMA.FTZ R81, R136, c[0x0][0x2d0], -R3.reuse ;  /* 0x0000b40088517a23 */ /* 0x100fe20000010803 */
[----:B------:R-:W-:Y:S01]  /*c0c0*/  F2FP.PACK_AB R82, R171, R194 ;  /* 0x000000c2ab52723e */ /* 0x000fe200000000ff */
[----:B------:R-:W-:Y:S01]  /*c0d0*/  FFMA.FTZ R3, R74, c[0x0][0x2d0], -R3 ;  /* 0x0000b4004a037a23 */ /* 0x000fe20000010803 */
[----:B------:R-:W-:Y:S02]  /*c0e0*/  F2FP.PACK_AB R76, R203, R162 ;  /* 0x000000a2cb4c723e */ /* 0x000fe400000000ff */
[----:B------:R-:W-:Y:S03]  /*c0f0*/  F2FP.PACK_AB R77, R202, R161 ;  /* 0x000000a1ca4d723e */ /* 0x000fe600000000ff */
[----:B------:R-:W-:Y:S01]  /*c100*/  F2FP.PACK_AB R78, R200, R201 ;  /* 0x000000c9c84e723e */ /* 0x000fe200000000ff */
[----:B------:R2:W2:Y:S01]  /*c110*/  MUFU.EX2 R102, R81 ;  /* 0x0000005100667308 */ /* 0x0004a20000000800 */
[----:B------:R-:W-:Y:S02]  /*c120*/  F2FP.PACK_AB R79, R198, R199 ;  /* 0x000000c7c64f723e */ /* 0x000fe400000000ff */
[----:B------:R-:W-:Y:S05]  /*c130*/  F2FP.PACK_AB R83, R169, R170 ;  /* 0x000000aaa953723e */ /* 0x000fea00000000ff */
[-C--:B-1----:R-:W-:Y:S03]  /*c140*/  HMMA.16816.F32 R4, R76, R84.reuse, R4 ;  /* 0x000000544c04723c */ /* 0x082fe60000001804 */
[----:B------:R-:W-:Y:S02]  /*c150*/  F2FP.PACK_AB R80, R197, R160 ;  /* 0x000000a0c550723e */ /* 0x000fe400000000ff */
[----:B--2---:R-:W-:Y:S07]  /*c160*/  F2FP.PACK_AB R81, R195, R196 ;  /* 0x000000c4c351723e */ /* 0x004fee00000000ff */
[C---:B------:R-:W-:Y:S08]  /*c170*/  HMMA.16816.F32 R8, R80.reuse, R84, R8 ;  /* 0x000000545008723c */ /* 0x040ff00000001808 */
[-C--:B------:R-:W-:Y:S04]  /*c180*/  HMMA.16816.F32 R12, R80, R86.reuse, R12 ;  /* 0x00000056500c723c */ /* 0x080fe8000000180c */
[----:B---3--:R-:W-:Y:S04]  /*c190*/  FFMA.FTZ R70, R70, R132, R133 ;  /* 0x0000008446467223 */ /* 0x008fe80000010085 */
[C---:B------:R-:W-:Y:S01]  /*c1a0*/  HMMA.16816.F32 R16, R76.reuse, R86, R16 ;  /* 0x000000564c10723c */ /* 0x040fe20000001810 */
[----:B------:R-:W1:Y:S03]  /*c1b0*/  LDSM.16.MT88.4 R84, [R224+0x2900] ;  /* 0x00290000e054783b */ /* 0x000e660000004200 */
[----:B------:R-:W-:Y:S02]  /*c1c0*/  FADD.FTZ R74, R128, R70 ;  /* 0x00000046804a7221 */ /* 0x000fe40000010000 */
[----:B------:R-:W-:Y:S02]  /*c1d0*/  FFMA.FTZ R69, R69, R131, R206 ;  /* 0x0000008345457223 */ /* 0x000fe400000100ce */
[-C--:B------:R-:W-:Y:S01]  /*c1e0*/  HMMA.16816.F32 R20, R76, R92.reuse, R20 ;  /* 0x0000005c4c14723c */ /* 0x080fe20000001814 */
[----:B------:R-:W-:Y:S03]  /*c1f0*/  LDSM.16.MT88.4 R132, [R224+0x3100] ;  /* 0x00310000e084783b */ /* 0x000fe60000004200 */
[----:B------:R-:W-:Y:S04]  /*c200*/  FADD.FTZ R70, R123, R69 ;  /* 0x000000457b467221 */ /* 0x000fe80000010000 */
[C---:B------:R-:W-:Y:S04]  /*c210*/  HMMA.16816.F32 R24, R80.reuse, R92, R24 ;  /* 0x0000005c5018723c */ /* 0x040fe80000001818 */
[----:B------:R-:W-:Y:S04]  /*c220*/  FADD.FTZ R70, R121, R70 ;  /* 0x0000004679467221 */ /* 0x000fe80000010000 */
[-C--:B------:R-:W-:Y:S08]  /*c230*/  HMMA.16816.F32 R28, R80, R94.reuse, R28 ;  /* 0x0000005e501c723c */ /* 0x080ff0000000181c */
[C---:B------:R-:W-:Y:S01]  /*c240*/  HMMA.16816.F32 R32, R76.reuse, R94, R32 ;  /* 0x0000005e4c20723c */ /* 0x040fe20000001820 */
[----:B------:R-:W2:Y:S07]  /*c250*/  LDSM.16.MT88.4 R92, [R227+0x2900] ;  /* 0x00290000e35c783b */ /* 0x000eae0000004200 */
[-C--:B------:R-:W-:Y:S08]  /*c260*/  HMMA.16816.F32 R36, R76, R96.reuse, R36 ;  /* 0x000000604c24723c */ /* 0x080ff00000001824 */
[C---:B------:R-:W-:Y:S08]  /*c270*/  HMMA.16816.F32 R40, R80.reuse, R96, R40 ;  /* 0x000000605028723c */ /* 0x040ff00000001828 */
[-C--:B------:R-:W-:Y:S08]  /*c280*/  HMMA.16816.F32 R44, R80, R98.reuse, R44 ;  /* 0x00000062502c723c */ /* 0x080ff0000000182c */
[C---:B------:R-:W-:Y:S01]  /*c290*/  HMMA.16816.F32 R48, R76.reuse, R98, R48 ;  /* 0x000000624c30723c */ /* 0x040fe20000001830 */
[----:B------:R-:W3:Y:S07]  /*c2a0*/  LDSM.16.MT88.4 R96, [R225+0x2900] ;  /* 0x00290000e160783b */ /* 0x000eee0000004200 */
[-C--:B------:R-:W-:Y:S08]  /*c2b0*/  HMMA.16816.F32 R52, R76, R88.reuse, R52 ;  /* 0x000000584c34723c */ /* 0x080ff00000001834 */
[C---:B------:R-:W-:Y:S08]  /*c2c0*/  HMMA.16816.F32 R56, R80.reuse, R88, R56 ;  /* 0x000000585038723c */ /* 0x040ff00000001838 */
[-C--:B------:R-:W-:Y:S04]  /*c2d0*/  HMMA.16816.F32 R60, R80, R90.reuse, R60 ;  /* 0x0000005a503c723c */ /* 0x080fe8000000183c */
[----:B----4-:R-:W-:Y:S02]  /*c2e0*/  FFMA.FTZ R0, R0, R129, R204 ;  /* 0x0000008100007223 */ /* 0x010fe400000100cc */
[----:B------:R-:W-:Y:S01]  /*c2f0*/  FFMA.FTZ R68, R68, R130, R205 ;  /* 0x0000008244447223 */ /* 0x000fe200000100cd */
[----:B------:R-:W-:Y:S01]  /*c300*/  F2FP.PACK_AB R80, R173, R174 ;  /* 0x000000aead50723e */ /* 0x000fe200000000ff */
[----:B------:R-:W-:Y:S01]  /*c310*/  HMMA.16816.F32 R64, R76, R90, R64 ;  /* 0x0000005a4c40723c */ /* 0x000fe20000001840 */
[----:B------:R-:W4:Y:S03]  /*c320*/  LDSM.16.MT88.4 R88, [R226+0x2900] ;  /* 0x00290000e258783b */ /* 0x000f260000004200 */
[----:B------:R-:W-:Y:S01]  /*c330*/  F2FP.PACK_AB R81, R104, R172 ;  /* 0x000000ac6851723e */ /* 0x000fe200000000ff */
[----:B------:R-:W-:Y:S01]  /*c340*/  FADD.FTZ R0, R242, R0 ;  /* 0x00000000f2007221 */ /* 0x000fe20000010000 */
[----:B------:R-:W-:Y:S01]  /*c350*/  F2FP.PACK_AB R82, R106, R105 ;  /* 0x000000696a52723e */ /* 0x000fe200000000ff */
[----:B------:R-:W-:Y:S01]  /*c360*/  FADD.FTZ R69, R207, R68 ;  /* 0x00000044cf457221 */ /* 0x000fe20000010000 */
[----:B------:R-:W-:Y:S01]  /*c370*/  F2FP.PACK_AB R76, R193, R168 ;  /* 0x000000a8c14c723e */ /* 0x000fe200000000ff */
[----:B------:R-:W-:Y:S01]  /*c380*/  FADD.FTZ R68, R122, R74 ;  /* 0x0000004a7a447221 */ /* 0x000fe20000010000 */
[----:B------:R2:W5:Y:S02]  /*c390*/  LDL.LU R242, [R1+0x74] ;  /* 0x0000740001f27983 */ /* 0x0005640000300800 */
[----:B------:R-:W-:Y:S01]  /*c3a0*/  F2FP.PACK_AB R77, R175, R192 ;  /* 0x000000c0af4d723e */ /* 0x000fe200000000ff */
[----:B------:R-:W-:Y:S01]  /*c3b0*/  FADD.FTZ R0, R241, R0 ;  /* 0x00000000f1007221 */ /* 0x000fe20000010000 */
[----:B------:R-:W-:Y:S01]  /*c3c0*/  F2FP.PACK_AB R78, R186, R187 ;  /* 0x000000bbba4e723e */ /* 0x000fe200000000ff */
[----:B------:R-:W-:Y:S01]  /*c3d0*/  FADD.FTZ R69, R120, R69 ;  /* 0x0000004578457221 */ /* 0x000fe20000010000 */
[----:B------:R-:W-:Y:S01]  /*c3e0*/  F2FP.PACK_AB R79, R184, R185 ;  /* 0x000000b9b84f723e */ /* 0x000fe200000000ff */
[----:B------:R2:W5:Y:S01]  /*c3f0*/  LDL.LU R241, [R1+0x70] ;  /* 0x0000700001f17983 */ /* 0x0005620000300800 */
[----:B------:R-:W-:Y:S01]  /*c400*/  FADD.FTZ R74, R127, R68 ;  /* 0x000000447f4a7221 */ /* 0x000fe20000010000 */
[----:B------:R-:W-:Y:S01]  /*c410*/  F2FP.PACK_AB R83, R102, R103 ;  /* 0x000000676653723e */ /* 0x000fe200000000ff */
[----:B------:R-:W-:Y:S02]  /*c420*/  FADD.FTZ R68, R126, R70 ;  /* 0x000000467e447221 */ /* 0x000fe40000010000 */
[----:B------:R-:W-:Y:S01]  /*c430*/  FADD.FTZ R70, R125, R69 ;  /* 0x000000457d467221 */ /* 0x000fe20000010000 */
[-C--:B-1----:R-:W-:Y:S03]  /*c440*/  HMMA.16816.F32 R4, R76, R84.reuse, R4 ;  /* 0x000000544c04723c */ /* 0x082fe60000001804 */
[----:B------:R-:W-:Y:S02]  /*c450*/  FADD.FTZ R69, R240, R74 ;  /* 0x0000004af0457221 */ /* 0x000fe40000010000 */
[----:B------:R1:W5:Y:S01]  /*c460*/  LDL.LU R240, [R1+0x6c] ;  /* 0x00006c0001f07983 */ /* 0x0003620000300800 */
[----:B------:R-:W-:Y:S02]  /*c470*/  FADD.FTZ R68, R239, R68 ;  /* 0x00000044ef447221 */ /* 0x000fe40000010000 */
[C---:B------:R-:W-:Y:S01]  /*c480*/  HMMA.16816.F32 R8, R80.reuse, R84, R8 ;  /* 0x000000545008723c */ /* 0x040fe20000001808 */
[----:B------:R1:W5:Y:S01]  /*c490*/  LDL.LU R239, [R1+0x68] ;  /* 0x0000680001ef7983 */ /* 0x0003620000300800 */
[----:B------:R-:W-:Y:S02]  /*c4a0*/  MUFU.EX2 R84, R75 ;  /* 0x0000004b00547308 */ /* 0x000fe40000000800 */
[----:B------:R-:W-:Y:S02]  /*c4b0*/  FADD.FTZ R69, R236, R69 ;  /* 0x00000045ec457221 */ /* 0x000fe40000010000 */
[----:B------:R-:W-:Y:S02]  /*c4c0*/  FADD.FTZ R68, R235, R68 ;  /* 0x00000044eb447221 */ /* 0x000fe40000010000 */
[-C--:B------:R-:W-:Y:S04]  /*c4d0*/  HMMA.16816.F32 R12, R80, R86.reuse, R12 ;  /* 0x00000056500c723c */ /* 0x080fe8000000180c */
[----:B------:R1:W1:Y:S01]  /*c4e0*/  MUFU.EX2 R75, R3 ;  /* 0x00000003004b7308 */ /* 0x0002620000000800 */
[----:B------:R-:W-:Y:S03]  /*c4f0*/  FADD.FTZ R0, R124, R0 ;  /* 0x000000007c007221 */ /* 0x000fe60000010000 */
[C---:B------:R-:W-:Y:S04]  /*c500*/  HMMA.16816.F32 R16, R76.reuse, R86, R16 ;  /* 0x000000564c10723c */ /* 0x040fe80000001810 */
[----:B------:R-:W-:Y:S04]  /*c510*/  FADD.FTZ R0, R237, R0 ;  /* 0x00000000ed007221 */ /* 0x000fe80000010000 */
[-C--:B--2---:R-:W-:Y:S04]  /*c520*/  HMMA.16816.F32 R20, R76, R92.reuse, R20 ;  /* 0x0000005c4c14723c */ /* 0x084fe80000001814 */
[----:B------:R-:W-:Y:S04]  /*c530*/  FADD.FTZ R0, R233, R0 ;  /* 0x00000000e9007221 */ /* 0x000fe80000010000 */
[C---:B------:R-:W-:Y:S04]  /*c540*/  HMMA.16816.F32 R24, R80.reuse, R92, R24 ;  /* 0x0000005c5018723c */ /* 0x040fe80000001818 */
[----:B-1----:R-:W-:Y:S01]  /*c550*/  FADD.FTZ R3, R238, R70 ;  /* 0x00000046ee037221 */ /* 0x002fe20000010000 */
[----:B------:R-:W-:Y:S01]  /*c560*/  F2FP.PACK_AB R179, R75, R84 ;  /* 0x000000544bb3723e */ /* 0x000fe200000000ff */
[----:B------:R1:W5:Y:S01]  /*c570*/  LDL.LU R238, [R1+0x64] ;  /* 0x0000640001ee7983 */ /* 0x0003620000300800 */
[----:B------:R-:W-:Y:S01]  /*c580*/  FADD.FTZ R0, R229, R0 ;  /* 0x00000000e5007221 */ /* 0x000fe20000010000 */
[-C--:B------:R-:W-:Y:S02]  /*c590*/  HMMA.16816.F32 R28, R80, R94.reuse, R28 ;  /* 0x0000005e501c723c */ /* 0x080fe4000000181c */
[----:B------:R1:W5:Y:S02]  /*c5a0*/  LDL.LU R237, [R1+0x60] ;  /* 0x0000600001ed7983 */ /* 0x0003640000300800 */
[----:B------:R-:W-:Y:S02]  /*c5b0*/  FADD.FTZ R3, R234, R3 ;  /* 0x00000003ea037221 */ /* 0x000fe40000010000 */
[----:B------:R1:W5:Y:S02]  /*c5c0*/  LDL.LU R236, [R1+0x5c] ;  /* 0x00005c0001ec7983 */ /* 0x0003640000300800 */
[C---:B------:R-:W-:Y:S02]  /*c5d0*/  HMMA.16816.F32 R32, R76.reuse, R94, R32 ;  /* 0x0000005e4c20723c */ /* 0x040fe40000001820 */
[----:B------:R1:W5:Y:S02]  /*c5e0*/  LDL.LU R235, [R1+0x58] ;  /* 0x0000580001eb7983 */ /* 0x0003640000300800 */
[----:B------:R-:W-:Y:S02]  /*c5f0*/  FADD.FTZ R3, R230, R3 ;  /* 0x00000003e6037221 */ /* 0x000fe40000010000 */
[----:B------:R1:W5:Y:S02]  /*c600*/  LDL.LU R234, [R1+0x54] ;  /* 0x0000540001ea7983 */ /* 0x0003640000300800 */
[-C--:B---3--:R-:W-:Y:S02]  /*c610*/  HMMA.16816.F32 R36, R76, R96.reuse, R36 ;  /* 0x000000604c24723c */ /* 0x088fe40000001824 */
[----:B------:R1:W5:Y:S06]  /*c620*/  LDL.LU R233, [R1+0x50] ;  /* 0x0000500001e97983 */ /* 0x00036c0000300800 */
[C---:B------:R-:W-:Y:S08]  /*c630*/  HMMA.16816.F32 R40, R80.reuse, R96, R40 ;  /* 0x000000605028723c */ /* 0x040ff00000001828 */
[-C--:B------:R-:W-:Y:S08]  /*c640*/  HMMA.16816.F32 R44, R80, R98.reuse, R44 ;  /* 0x00000062502c723c */ /* 0x080ff0000000182c */
[C---:B------:R-:W-:Y:S08]  /*c650*/  HMMA.16816.F32 R48, R76.reuse, R98, R48 ;  /* 0x000000624c30723c */ /* 0x040ff00000001830 */
[-C--:B----4-:R-:W-:Y:S08]  /*c660*/  HMMA.16816.F32 R52, R76, R88.reuse, R52 ;  /* 0x000000584c34723c */ /* 0x090ff00000001834 */
[C---:B------:R-:W-:Y:S08]  /*c670*/  HMMA.16816.F32 R56, R80.reuse, R88, R56 ;  /* 0x000000585038723c */ /* 0x040ff00000001838 */
[-C--:B------:R-:W-:Y:S08]  /*c680*/  HMMA.16816.F32 R60, R80, R90.reuse, R60 ;  /* 0x0000005a503c723c */ /* 0x080ff0000000183c */
[----:B------:R-:W-:Y:S08]  /*c690*/  HMMA.16816.F32 R64, R76, R90, R64 ;  /* 0x0000005a4c40723c */ /* 0x000ff00000001840 */
[-C--:B------:R-:W-:Y:S07]  /*c6a0*/  HMMA.16816.F32 R124, R180, R132.reuse, R4 ;  /* 0x00000084b47c723c */ /* 0x080fee0000001804 */
[----:B------:R-:W-:Y:S01]  /*c6b0*/  FADD.FTZ R5, R232, R69 ;  /* 0x00000045e8057221 */ /* 0x000fe20000010000 */
[C---:B------:R-:W-:Y:S01]  /*c6c0*/  HMMA.16816.F32 R120, R176.reuse, R132, R8 ;  /* 0x00000084b078723c */ /* 0x040fe20000001808 */
[----:B------:R1:W5:Y:S03]  /*c6d0*/  LDL.LU R232, [R1+0x4c] ;  /* 0x00004c0001e87983 */ /* 0x0003660000300800 */
[----:B------:R-:W-:Y:S02]  /*c6e0*/  FADD.FTZ R4, R231, R68 ;  /* 0x00000044e7047221 */ /* 0x000fe40000010000 */
[----:B------:R-:W-:Y:S01]  /*c6f0*/  FADD.FTZ R6, R141, R3 ;  /* 0x000000038d067221 */ /* 0x000fe20000010000 */
[----:B------:R1:W5:Y:S01]  /*c700*/  LDL.LU R231, [R1+0x48] ;  /* 0x0000480001e77983 */ /* 0x0003620000300800 */
[----:B------:R-:W-:Y:S01]  /*c710*/  FADD.FTZ R8, R228, R5 ;  /* 0x00000005e4087221 */ /* 0x000fe20000010000 */
[-C--:B------:R-:W-:Y:S02]  /*c720*/  HMMA.16816.F32 R128, R176, R134.reuse, R12 ;  /* 0x00000086b080723c */ /* 0x080fe4000000180c */
[----:B------:R1:W5:Y:S01]  /*c730*/  LDL.LU R230, [R1+0x44] ;  /* 0x0000440001e67983 */ /* 0x0003620000300800 */
[----:B------:R-:W-:Y:S02]  /*c740*/  FADD.FTZ R7, R119, R4 ;  /* 0x0000000477077221 */ /* 0x000fe40000010000 */
[----:B------:R-:W-:Y:S01]  /*c750*/  FADD.FTZ R5, R140, R0 ;  /* 0x000000008c057221 */ /* 0x000fe20000010000 */
[----:B------:R1:W5:Y:S01]  /*c760*/  LDL.LU R229, [R1+0x40] ;  /* 0x0000400001e57983 */ /* 0x0003620000300800 */
[----:B------:R-:W-:Y:S01]  /*c770*/  FADD.FTZ R4, R215, R8 ;  /* 0x00000008d7047221 */ /* 0x000fe20000010000 */
[C---:B------:R-:W-:Y:S02]  /*c780*/  HMMA.16816.F32 R132, R180.reuse, R134, R16 ;  /* 0x00000086b484723c */ /* 0x040fe40000001810 */
[----:B------:R1:W5:Y:S02]  /*c790*/  LDL.LU R228, [R1+0x3c] ;  /* 0x00003c0001e47983 */ /* 0x0003640000300800 */
[----:B------:R-:W-:Y:S02]  /*c7a0*/  FADD.FTZ R3, R213, R7 ;  /* 0x00000007d5037221 */ /* 0x000fe40000010000 */
[----:B------:R-:W-:Y:S01]  /*c7b0*/  FADD.FTZ R0, R249, R6 ;  /* 0x00000006f9007221 */ /* 0x000fe20000010000 */
[----:B------:R1:W5:Y:S01]  /*c7c0*/  LDL.LU R119, [R1+0x38] ;  /* 0x0000380001777983 */ /* 0x0003620000300800 */
[----:B------:R-:W-:Y:S01]  /*c7d0*/  FADD.FTZ R8, R147, R5 ;  /* 0x0000000593087221 */ /* 0x000fe20000010000 */
[-C--:B------:R-:W-:Y:S03]  /*c7e0*/  HMMA.16816.F32 R136, R180, R148.reuse, R20 ;  /* 0x00000094b488723c */ /* 0x080fe60000001814 */
[----:B------:R-:W-:Y:S02]  /*c7f0*/  FADD.FTZ R7, R146, R4 ;  /* 0x0000000492077221 */ /* 0x000fe40000010000 */
[----:B------:R-:W-:Y:S02]  /*c800*/  FADD.FTZ R6, R145, R3 ;  /* 0x0000000391067221 */ /* 0x000fe40000010000 */
[----:B------:R-:W-:Y:S01]  /*c810*/  FADD.FTZ R5, R144, R0 ;  /* 0x0000000090057221 */ /* 0x000fe20000010000 */
[C---:B------:R-:W-:Y:S04]  /*c820*/  HMMA.16816.F32 R140, R176.reuse, R148, R24 ;  /* 0x00000094b08c723c */ /* 0x040fe80000001818 */
[----:B------:R-:W-:Y:S02]  /*c830*/  FADD.FTZ R4, R245, R8 ;  /* 0x00000008f5047221 */ /* 0x000fe40000010000 */
[----:B------:R-:W-:Y:S02]  /*c840*/  FADD.FTZ R3, R223, R7 ;  /* 0x00000007df037221 */ /* 0x000fe40000010000 */
[----:B------:R-:W-:Y:S01]  /*c850*/  FADD.FTZ R0, R217, R6 ;  /* 0x00000006d9007221 */ /* 0x000fe20000010000 */
[-C--:B------:R-:W-:Y:S03]  /*c860*/  HMMA.16816.F32 R144, R176, R150.reuse, R28 ;  /* 0x00000096b090723c */ /* 0x080fe6000000181c */
[----:B------:R-:W-:Y:S02]  /*c870*/  FADD.FTZ R8, R247, R5 ;  /* 0x00000005f7087221 */ /* 0x000fe40000010000 */
[----:B------:R-:W-:Y:S02]  /*c880*/  FADD.FTZ R11, R244, R4 ;  /* 0x00000004f40b7221 */ /* 0x000fe40000010000 */
[----:B------:R-:W-:Y:S01]  /*c890*/  FADD.FTZ R10, R222, R3 ;  /* 0x00000003de0a7221 */ /* 0x000fe20000010000 */
[----:B------:R-:W2:Y:S01]  /*c8a0*/  LDSM.16.MT88.4 R4, [R226+0x3100] ;  /* 0x00310000e204783b */ /* 0x000ea20000004200 */
[----:B------:R-:W-:Y:S01]  /*c8b0*/  FADD.FTZ R9, R220, R0 ;  /* 0x00000000dc097221 */ /* 0x000fe20000010000 */
[C---:B------:R-:W-:Y:S04]  /*c8c0*/  HMMA.16816.F32 R148, R180.reuse, R150, R32 ;  /* 0x00000096b494723c */ /* 0x040fe80000001820 */
[----:B------:R-:W-:Y:S02]  /*c8d0*/  FADD.FTZ R8, R219, R8 ;  /* 0x00000008db087221 */ /* 0x000fe40000010000 */
[----:B------:R-:W-:Y:S02]  /*c8e0*/  FADD.FTZ R3, R218, R11 ;  /* 0x0000000bda037221 */ /* 0x000fe40000010000 */
[----:B------:R-:W-:Y:S04]  /*c8f0*/  FADD.FTZ R0, R216, R10 ;  /* 0x0000000ad8007221 */ /* 0x000fe80000010000 */
[----:B------:R-:W-:Y:S02]  /*c900*/  FADD.FTZ R12, R154, R9 ;  /* 0x000000099a0c7221 */ /* 0x000fe40000010000 */
[----:B------:R-:W-:Y:S02]  /*c910*/  FADD.FTZ R11, R153, R8 ;  /* 0x00000008990b7221 */ /* 0x000fe40000010000 */
[----:B------:R-:W-:Y:S02]  /*c920*/  FADD.FTZ R10, R152, R3 ;  /* 0x00000003980a7221 */ /* 0x000fe40000010000 */
[----:B------:R-:W-:Y:S02]  /*c930*/  FADD.FTZ R9, R155, R0 ;  /* 0x000000009b097221 */ /* 0x000fe40000010000 */
[----:B------:R-:W-:Y:S01]  /*c940*/  FADD.FTZ R8, R214, R12 ;  /* 0x0000000cd6087221 */ /* 0x000fe20000010000 */
[-C--:B------:R-:W-:Y:S03]  /*c950*/  HMMA.16816.F32 R152, R180, R164.reuse, R36 ;  /* 0x000000a4b498723c */ /* 0x080fe60000001824 */
[----:B------:R-:W-:Y:S02]  /*c960*/  FADD.FTZ R3, R159, R11 ;  /* 0x0000000b9f037221 */ /* 0x000fe40000010000 */
[----:B------:R-:W-:Y:S02]  /*c970*/  FADD.FTZ R0, R158, R10 ;  /* 0x0000000a9e007221 */ /* 0x000fe40000010000 */
[----:B------:R-:W-:Y:S02]  /*c980*/  FADD.FTZ R12, R211, R9 ;  /* 0x00000009d30c7221 */ /* 0x000fe40000010000 */
[----:B------:R-:W-:Y:S03]  /*c990*/  FADD.FTZ R11, R209, R8 ;  /* 0x00000008d10b7221 */ /* 0x000fe60000010000 */
[----:B------:R-:W-:Y:S02]  /*c9a0*/  FADD.FTZ R10, R157, R3 ;  /* 0x000000039d0a7221 */ /* 0x000fe40000010000 */
[----:B------:R-:W-:Y:S02]  /*c9b0*/  FADD.FTZ R9, R156, R0 ;  /* 0x000000009c097221 */ /* 0x000fe40000010000 */
        /* <DEDUP_REMOVED lines=21> */
[----:B------:R-:W-:Y:S02]  /*cb10*/  FADD.FTZ R11, R171, R8 ;  /* 0x00000008ab0b7221 */ /* 0x000fe40000010000 */
[----:B------:R-:W-:Y:S02]  /*cb20*/  FADD.FTZ R10, R169, R3 ;  /* 0x00000003a90a7221 */ /* 0x000fe40000010000 */
[----:B------:R-:W-:Y:S02]  /*cb30*/  FADD.FTZ R9, R168, R0 ;  /* 0x00000000a8097221 */ /* 0x000fe40000010000 */
[----:B------:R-:W-:Y:S01]  /*cb40*/  FADD.FTZ R8, R192, R12 ;  /* 0x0000000cc0087221 */ /* 0x000fe20000010000 */
[-C--:B--2---:R-:W-:Y:S03]  /*cb50*/  HMMA.16816.F32 R168, R180, R4.reuse, R52 ;  /* 0x00000004b4a8723c */ /* 0x084fe60000001834 */
[----:B------:R-:W-:Y:S02]  /*cb60*/  FADD.FTZ R3, R174, R11 ;  /* 0x0000000bae037221 */ /* 0x000fe40000010000 */
[----:B------:R-:W-:Y:S02]  /*cb70*/  FADD.FTZ R0, R172, R10 ;  /* 0x0000000aac007221 */ /* 0x000fe40000010000 */
[----:B------:R-:W-:Y:S02]  /*cb80*/  FADD.FTZ R11, R193, R9 ;  /* 0x00000009c10b7221 */ /* 0x000fe40000010000 */
[----:B------:R-:W-:Y:S03]  /*cb90*/  FADD.FTZ R10, R175, R8 ;  /* 0x00000008af0a7221 */ /* 0x000fe60000010000 */
        /* <DEDUP_REMOVED lines=10> */
[----:B------:R-:W-:Y:S04]  /*cc40*/  HMMA.16816.F32 R180, R180, R6, R64 ;  /* 0x00000006b4b4723c */ /* 0x000fe80000001840 */
[----:B------:R-:W-:Y:S02]  /*cc50*/  FADD.FTZ R3, R108, R9 ;  /* 0x000000096c037221 */ /* 0x000fe40000010000 */
[----:B------:R-:W-:Y:S02]  /*cc60*/  FADD.FTZ R8, R106, R0 ;  /* 0x000000006a087221 */ /* 0x000fe40000010000 */
[----:B------:R-:W-:Y:S04]  /*cc70*/  FADD.FTZ R4, R102, R10 ;  /* 0x0000000a66047221 */ /* 0x000fe80000010000 */
[----:B------:R-:W-:Y:S02]  /*cc80*/  FADD.FTZ R0, R109, R5 ;  /* 0x000000056d007221 */ /* 0x000fe40000010000 */
[----:B------:R-:W-:Y:S02]  /*cc90*/  FADD.FTZ R3, R110, R3 ;  /* 0x000000036e037221 */ /* 0x000fe40000010000 */
[----:B------:R-:W-:Y:S01]  /*cca0*/  FADD.FTZ R8, R116, R8 ;  /* 0x0000000874087221 */ /* 0x000fe20000010000 */
[----:B------:R-:W-:Y:S01]  /*ccb0*/  MOV R116, R72 ;  /* 0x0000004800747202 */ /* 0x000fe20000000f00 */
[----:B------:R-:W-:Y:S02]  /*ccc0*/  FADD.FTZ R4, R100, R4 ;  /* 0x0000000464047221 */ /* 0x000fe40000010000 */
[----:B------:R-:W-:Y:S02]  /*ccd0*/  FADD.FTZ R5, R111, R0 ;  /* 0x000000006f057221 */ /* 0x000fe40000010000 */
[----:B------:R-:W-:Y:S02]  /*cce0*/  FADD.FTZ R6, R112, R3 ;  /* 0x0000000370067221 */ /* 0x000fe40000010000 */
[----:B------:R-:W-:Y:S01]  /*ccf0*/  FADD.FTZ R0, R117, R8 ;  /* 0x0000000875007221 */ /* 0x000fe20000010000 */
[----:B------:R-:W-:Y:S01]  /*cd00*/  MOV R117, R71 ;  /* 0x0000004700757202 */ /* 0x000fe20000000f00 */
[----:B------:R-:W-:Y:S02]  /*cd10*/  FADD.FTZ R6, R114, R6 ;  /* 0x0000000672067221 */ /* 0x000fe40000010000 */
[----:B------:R-:W-:Y:S02]  /*cd20*/  FADD.FTZ R4, R101, R4 ;  /* 0x0000000465047221 */ /* 0x000fe40000010000 */
[----:B------:R-:W-:Y:S01]  /*cd30*/  FADD.FTZ R5, R113, R5 ;  /* 0x0000000571057221 */ /* 0x000fe20000010000 */
[----:B------:R-:W-:Y:S01]  /*cd40*/  STL [R1+0x20], R6 ;  /* 0x0000200601007387 */ /* 0x000fe20000100800 */
[----:B------:R-:W-:Y:S01]  /*cd50*/  FADD.FTZ R3, R118, R0 ;  /* 0x0000000076037221 */ /* 0x000fe20000010000 */
[----:B------:R-:W-:Y:S01]  /*cd60*/  MOV R118, R2 ;  /* 0x0000000200767202 */ /* 0x000fe20000000f00 */
[----:B------:R-:W-:Y:S02]  /*cd70*/  FADD.FTZ R0, R84, R4 ;  /* 0x0000000454007221 */ /* 0x000fe40000010000 */
[----:B------:R-:W-:Y:S02]  /*cd80*/  FADD.FTZ R4, R115, R5 ;  /* 0x0000000573047221 */ /* 0x000fe40000010000 */
[----:B------:R-:W-:Y:S02]  /*cd90*/  FADD.FTZ R3, R107, R3 ;  /* 0x000000036b037221 */ /* 0x000fe40000010000 */
[----:B------:R-:W-:Y:S01]  /*cda0*/  FADD.FTZ R0, R75, R0 ;  /* 0x000000004b007221 */ /* 0x000fe20000010000 */
[----:B------:R-:W-:Y:S04]  /*cdb0*/  STL [R1+0x1c], R4 ;  /* 0x00001c0401007387 */ /* 0x000fe80000100800 */
[----:B------:R2:W-:Y:S04]  /*cdc0*/  STL [R1+0x18], R3 ;  /* 0x0000180301007387 */ /* 0x0005e80000100800 */
[----:B------:R1:W-:Y:S01]  /*cdd0*/  STL [R1+0x14], R0 ;  /* 0x0000140001007387 */ /* 0x0003e20000100800 */
[----:B--2---:R-:W-:Y:S01]  /*cde0*/  MOV R3, R73 ;  /* 0x0000004900037202 */ /* 0x004fe20000000f00 */
[----:B-1---5:R-:W-:-:S05]  /*cdf0*/  @P2 BRA `(.L_x_3) ;  /* 0xffffad5000002947 */ /* 0x022fca000383ffff */
.L_x_2:
[----:B---3--:R-:W2:Y:S04]  /*ce00*/  LDL.LU R5, [R1+0x20] ;  /* 0x0000200001057983 */ /* 0x008ea80000300800 */
[----:B------:R-:W1:Y:S01]  /*ce10*/  S2R R8, SR_TID.X ;  /* 0x0000000000087919 */ /* 0x000e620000002100 */
[----:B------:R-:W-:Y:S01]  /*ce20*/  IMAD.MOV.U32 R57, RZ, RZ, c[0x0][0x4e8] ;  /* 0x00013a00ff397624 */ /* 0x000fe200078e00ff */
[----:B------:R-:W3:Y:S01]  /*ce30*/  S2UR UR7, SR_CTAID.Y ;  /* 0x00000000000779c3 */ /* 0x000ee20000002600 */
[----:B------:R-:W-:Y:S01]  /*ce40*/  ULDC.64 UR4, c[0x0][0x490] ;  /* 0x0001240000047ab9 */ /* 0x000fe20000000a00 */
[----:B------:R-:W4:Y:S04]  /*ce50*/  LDL.LU R6, [R1+0x1c] ;  /* 0x00001c0001067983 */ /* 0x000f280000300800 */
[----:B------:R-:W4:Y:S04]  /*ce60*/  LDL.LU R4, [R1+0x18] ;  /* 0x0000180001047983 */ /* 0x000f280000300800 */
[----:B------:R-:W4:Y:S04]  /*ce70*/  LDL.LU R0, [R1+0x14] ;  /* 0x0000140001007983 */ /* 0x000f280000300800 */
[----:B------:R-:W4:Y:S01]  /*ce80*/  LDL.LU R9, [R1+0x30] ;  /* 0x0000300001097983 */ /* 0x000f220000300800 */
[----:B------:R-:W-:-:S03]  /*ce90*/  ISETP.NE.AND P0, PT, R57, 0x1, PT ;  /* 0x000000013900780c */ /* 0x000fc60003f05270 */
[----:B------:R-:W4:Y:S01]  /*cea0*/  LDL.LU R58, [R1+0x34] ;  /* 0x00003400013a7983 */ /* 0x000f220000300800 */
[----:B-1----:R-:W-:-:S03]  /*ceb0*/  SHF.R.S32.HI R54, RZ, 0x1f, R8 ;  /* 0x0000001fff367819 */ /* 0x002fc60000011408 */
[----:B------:R-:W4:Y:S01]  /*cec0*/  LDL.LU R59, [R1+0x28] ;  /* 0x00002800013b7983 */ /* 0x000f220000300800 */
[----:B------:R-:W-:Y:S01]  /*ced0*/  LEA.HI R22, R54, R8, RZ, 0x5 ;  /* 0x0000000836167211 */ /* 0x000fe200078f28ff */
[----:B---3--:R-:W-:-:S04]  /*cee0*/  USHF.R.S32.HI UR6, URZ, 0x1f, UR7 ;  /* 0x0000001f3f067899 */ /* 0x008fc80008011407 */
[----:B------:R-:W-:Y:S02]  /*cef0*/  UIMAD UR8, UR6, UR4, URZ ;  /* 0x00000004060872a4 */ /* 0x000fe4000f8e023f */
[----:B------:R-:W-:Y:S02]  /*cf00*/  UIMAD.WIDE.U32 UR10, UR7, UR4, URZ ;  /* 0x00000004070a72a5 */ /* 0x000fe4000f8e003f */
[----:B------:R-:W-:-:S03]  /*cf10*/  UIMAD UR8, UR7, UR5, UR8 ;  /* 0x00000005070872a4 */ /* 0x000fc6000f8e0208 */
[----:B------:R-:W-:Y:S02]  /*cf20*/  ULDC.64 UR4, c[0x0][0x3e8] ;  /* 0x0000fa0000047ab9 */ /* 0x000fe40000000a00 */
[----:B------:R-:W-:Y:S01]  /*cf30*/  UIMAD.WIDE.U32 UR14, UR7, UR4, URZ ;  /* 0x00000004070e72a5 */ /* 0x000fe2000f8e003f */
[----:B------:R-:W-:Y:S01]  /*cf40*/  IMAD.MOV.U32 R53, RZ, RZ, -0x800000 ;  /* 0xff800000ff357424 */ /* 0x000fe200078e00ff */
[----:B------:R-:W-:Y:S01]  /*cf50*/  UIMAD UR6, UR6, UR4, URZ ;  /* 0x00000004060672a4 */ /* 0x000fe2000f8e023f */
[----:B------:R-:W-:-:S03]  /*cf60*/  MOV R51, 0xff800000 ;  /* 0xff80000000337802 */ /* 0x000fc60000000f00 */
[----:B------:R-:W-:Y:S01]  /*cf70*/  UIMAD UR5, UR7, UR5, UR6 ;  /* 0x00000005070572a4 */ /* 0x000fe2000f8e0206 */
[----:B------:R-:W-:-:S03]  /*cf80*/  IMAD.MOV.U32 R50, RZ, RZ, -0x800000 ;  /* 0xff800000ff327424 */ /* 0x000fc600078e00ff */
[----:B------:R-:W-:Y:S01]  /*cf90*/  UIADD3 UR5, UR15, UR5, URZ ;  /* 0x000000050f057290 */ /* 0x000fe2000fffe03f */
[----:B------:R-:W1:Y:S01]  /*cfa0*/  S2R R56, SR_CTAID.X ;  /* 0x0000000000387919 */ /* 0x000e620000002500 */
[----:B------:R-:W-:-:S03]  /*cfb0*/  IMAD.MOV.U32 R52, RZ, RZ, -0x800000 ;  /* 0xff800000ff347424 */ /* 0x000fc600078e00ff */
[----:B------:R-:W-:Y:S06]  /*cfc0*/  BAR.SYNC.DEFER_BLOCKING 0x1, 0x80 ;  /* 0x0042000000007b1d */ /* 0x000fec0000010000 */
[----:B--2---:R-:W2:Y:S04]  /*cfd0*/  SHFL.BFLY PT, R16, R5, 0x2, 0x1f ;  /* 0x0c401f0005107f89 */ /* 0x004ea800000e0000 */
[----:B----4-:R-:W3:Y:S04]  /*cfe0*/  SHFL.BFLY PT, R13, R6, 0x2, 0x1f ;  /* 0x0c401f00060d7f89 */ /* 0x010ee800000e0000 */
[----:B------:R-:W4:Y:S04]  /*cff0*/  SHFL.BFLY PT, R10, R4, 0x2, 0x1f ;  /* 0x0c401f00040a7f89 */ /* 0x000f2800000e0000 */
[----:B------:R-:W1:Y:S01]  /*d000*/  SHFL.BFLY PT, R15, R0, 0x2, 0x1f ;  /* 0x0c401f00000f7f89 */ /* 0x000e6200000e0000 */
[----:B------:R-:W-:Y:S01]  /*d010*/  MOV R25, R9 ;  /* 0x0000000900197202 */ /* 0x000fe20000000f00 */
[----:B--2---:R-:W-:-:S05]  /*d020*/  FADD.FTZ R16, R16, R5 ;  /* 0x0000000510107221 */ /* 0x004fca0000010000 */
[----:B------:R-:W2:Y:S01]  /*d030*/  SHFL.BFLY PT, R5, R16, 0x1, 0x1f ;  /* 0x0c201f0010057f89 */ /* 0x000ea200000e0000 */
[----:B---3--:R-:W-:Y:S02]  /*d040*/  FADD.FTZ R13, R13, R6 ;  /* 0x000000060d0d7221 */ /* 0x008fe40000010000 */
[----:B----4-:R-:W-:Y:S02]  /*d050*/  FADD.FTZ R10, R10, R4 ;  /* 0x000000040a0a7221 */ /* 0x010fe40000010000 */
[----:B-1----:R-:W-:-:S03]  /*d060*/  FADD.FTZ R15, R15, R0 ;  /* 0x000000000f0f7221 */ /* 0x002fc60000010000 */
[----:B------:R-:W1:Y:S04]  /*d070*/  SHFL.BFLY PT, R3, R10, 0x1, 0x1f ;  /* 0x0c201f000a037f89 */ /* 0x000e6800000e0000 */
[----:B------:R-:W3:Y:S04]  /*d080*/  SHFL.BFLY PT, R4, R15, 0x1, 0x1f ;  /* 0x0c201f000f047f89 */ /* 0x000ee800000e0000 */
[----:B------:R-:W4:Y:S01]  /*d090*/  SHFL.BFLY PT, R0, R13, 0x1, 0x1f ;  /* 0x0c201f000d007f89 */ /* 0x000f2200000e0000 */
[----:B--2---:R-:W-:Y:S01]  /*d0a0*/  FADD.FTZ R16, R16, R5 ;  /* 0x0000000510107221 */ /* 0x004fe20000010000 */
[----:B------:R-:W-:-:S02]  /*d0b0*/  LEA.HI R5, R54, R8, RZ, 0x2 ;  /* 0x0000000836057211 */ /* 0x000fc400078f10ff */
[----:B------:R-:W-:Y:S02]  /*d0c0*/  LEA.HI R54, R54, R8, RZ, 0x3 ;  /* 0x0000000836367211 */ /* 0x000fe400078f18ff */
[----:B------:R-:W-:Y:S02]  /*d0d0*/  FSETP.NE.FTZ.AND P4, PT, R16, RZ, PT ;  /* 0x000000ff1000720b */ /* 0x000fe40003f95000 */
[----:B------:R-:W-:Y:S02]  /*d0e0*/  LOP3.LUT R7, R54, 0xfffffff8, RZ, 0xc0, !PT ;  /* 0xfffffff836077812 */ /* 0x000fe400078ec0ff */
[----:B------:R-:W-:Y:S01]  /*d0f0*/  LOP3.LUT R17, R5, 0xfffffffc, RZ, 0xc0, !PT ;  /* 0xfffffffc05117812 */ /* 0x000fe200078ec0ff */
[----:B-1----:R-:W-:-:S03]  /*d100*/  FADD.FTZ R10, R10, R3 ;  /* 0x000000030a0a7221 */ /* 0x002fc60000010000 */
[----:B------:R-:W-:Y:S01]  /*d110*/  IADD3 R17, -R17, R8, RZ ;  /* 0x0000000811117210 */ /* 0x000fe20007ffe1ff */
[----:B------:R-:W-:-:S04]  /*d120*/  @P0 IMAD.HI.U32 R3, R9, c[0x0][0x4ec], RZ ;  /* 0x00013b0009030a27 */ /* 0x000fc800078e00ff */
[----:B---3--:R-:W-:Y:S01]  /*d130*/  FADD.FTZ R15, R15, R4 ;  /* 0x000000040f0f7221 */ /* 0x008fe20000010000 */
[----:B------:R-:W-:Y:S01]  /*d140*/  LOP3.LUT R4, R22, 0xffffffe0, RZ, 0xc0, !PT ;  /* 0xffffffe016047812 */ /* 0x000fe200078ec0ff */
[----:B----4-:R-:W-:Y:S01]  /*d150*/  FADD.FTZ R13, R13, R0 ;  /* 0x000000000d0d7221 */ /* 0x010fe20000010000 */
[----:B------:R-:W-:Y:S01]  /*d160*/  @P0 SHF.R.U32.HI R25, RZ, c[0x0][0x4f0], R3 ;  /* 0x00013c00ff190a19 */ /* 0x000fe20000011603 */
[----:B------:R-:W-:Y:S01]  /*d170*/  IMAD.MOV.U32 R0, RZ, RZ, RZ ;  /* 0x000000ffff007224 */ /* 0x000fe200078e00ff */
[----:B------:R-:W-:Y:S01]  /*d180*/  FSETP.NE.FTZ.AND P2, PT, R10, RZ, PT ;  /* 0x000000ff0a00720b */ /* 0x000fe20003f55000 */
[C---:B------:R-:W-:Y:S01]  /*d190*/  IMAD.IADD R3, R8.reuse, 0x1, -R4 ;  /* 0x0000000108037824 */ /* 0x040fe200078e0a04 */
[----:B------:R-:W-:Y:S01]  /*d1a0*/  FSETP.NE.FTZ.AND P3, PT, R13, RZ, PT ;  /* 0x000000ff0d00720b */ /* 0x000fe20003f75000 */
[----:B------:R-:W-:Y:S02]  /*d1b0*/  IMAD.MOV.U32 R4, RZ, RZ, RZ ;  /* 0x000000ffff047224 */ /* 0x000fe400078e00ff */
[----:B------:R-:W1:Y:S01]  /*d1c0*/  @P4 MUFU.RCP R0, R16 ;  /* 0x0000001000004308 */ /* 0x000e620000001000 */
[----:B------:R-:W-:Y:S01]  /*d1d0*/  LOP3.LUT P6, RZ, R3, 0x3, RZ, 0xc0, !PT ;  /* 0x0000000303ff7812 */ /* 0x000fe200078cc0ff */
[----:B------:R-:W-:Y:S01]  /*d1e0*/  IMAD.IADD R55, R8, 0x1, -R7 ;  /* 0x0000000108377824 */ /* 0x000fe200078e0a07 */
[----:B------:R-:W-:Y:S01]  /*d1f0*/  MOV R3, RZ ;  /* 0x000000ff00037202 */ /* 0x000fe20000000f00 */
[----:B------:R-:W-:Y:S01]  /*d200*/  IMAD.MOV R6, RZ, RZ, -R25 ;  /* 0x000000ffff067224 */ /* 0x000fe200078e0a19 */
[----:B------:R-:W-:-:S05]  /*d210*/  FSETP.NE.FTZ.AND P1, PT, R15, RZ, PT ;  /* 0x000000ff0f00720b */ /* 0x000fca0003f35000 */
[----:B------:R-:W-:Y:S01]  /*d220*/  @P3 MUFU.RCP R4, R13 ;  /* 0x0000000d00043308 */ /* 0x000fe20000001000 */
[----:B------:R-:W-:Y:S01]  /*d230*/  SHF.R.S32.HI R8, RZ, 0x2, R5 ;  /* 0x00000002ff087819 */ /* 0x000fe20000011405 */
[----:B------:R-:W-:-:S06]  /*d240*/  IMAD R49, R6, c[0x0][0x4e8], R9 ;  /* 0x00013a0006317a24 */ /* 0x000fcc00078e0209 */
[----:B------:R-:W2:Y:S01]  /*d250*/  @P2 MUFU.RCP R3, R10 ;  /* 0x0000000a00032308 */ /* 0x000ea20000001000 */
[C---:B-1----:R-:W-:Y:S02]  /*d260*/  FMUL.FTZ R125, R0.reuse, R125 ;  /* 0x0000007d007d7220 */ /* 0x042fe40000410000 */
[C---:B------:R-:W-:Y:S02]  /*d270*/  FMUL.FTZ R18, R0.reuse, R124 ;  /* 0x0000007c00127220 */ /* 0x040fe40000410000 */
[C---:B------:R-:W-:Y:S02]  /*d280*/  FMUL.FTZ R133, R0.reuse, R133 ;  /* 0x0000008500857220 */ /* 0x040fe40000410000 */
[C---:B------:R-:W-:Y:S02]  /*d290*/  FMUL.FTZ R21, R0.reuse, R132 ;  /* 0x0000008400157220 */ /* 0x040fe40000410000 */
[C---:B------:R-:W-:Y:S02]  /*d2a0*/  FMUL.FTZ R137, R0.reuse, R137 ;  /* 0x0000008900897220 */ /* 0x040fe40000410000 */
[----:B------:R-:W-:-:S02]  /*d2b0*/  FMUL.FTZ R29, R0, R136 ;  /* 0x00000088001d7220 */ /* 0x000fc40000410000 */
[C---:B------:R-:W-:Y:S02]  /*d2c0*/  FMUL.FTZ R149, R0.reuse, R149 ;  /* 0x0000009500957220 */ /* 0x040fe40000410000 */
        /* <DEDUP_REMOVED lines=8> */
[----:B------:R-:W-:Y:S02]  /*d350*/  FMUL.FTZ R40, R0, R180 ;  /* 0x000000b400287220 */ /* 0x000fe40000410000 */
[----:B------:R-:W-:Y:S02]  /*d360*/  IMAD.MOV.U32 R0, RZ, RZ, RZ ;  /* 0x000000ffff007224 */ /* 0x000fe400078e00ff */
[----:B--2---:R-:W-:-:S02]  /*d370*/  FMUL.FTZ R121, R3, R121 ;  /* 0x0000007903797220 */ /* 0x004fc40000410000 */
        /* <DEDUP_REMOVED lines=14> */
[----:B------:R-:W-:Y:S01]  /*d460*/  FMUL.FTZ R38, R3, R176 ;  /* 0x000000b003267220 */ /* 0x000fe20000410000 */
[----:B------:R-:W-:Y:S01]  /*d470*/  SHF.R.S32.HI R3, RZ, 0x1f, R5 ;  /* 0x0000001fff037819 */ /* 0x000fe20000011405 */
[----:B------:R-:W1:Y:S03]  /*d480*/  @P1 MUFU.RCP R0, R15 ;  /* 0x0000000f00001308 */ /* 0x000e660000001000 */
[----:B------:R-:W-:Y:S01]  /*d490*/  LEA.HI R3, R3, R8, RZ, 0x3 ;  /* 0x0000000803037211 */ /* 0x000fe200078f18ff */
[----:B------:R-:W-:-:S04]  /*d4a0*/  IMAD.U32 R6, RZ, RZ, UR10 ;  /* 0x0000000aff067e24 */ /* 0x000fc8000f8e00ff */
[----:B------:R-:W2:Y:S01]  /*d4b0*/  @P1 MUFU.LG2 R15, R15 ;  /* 0x0000000f000f1308 */ /* 0x000ea20000000c00 */
[----:B------:R-:W-:Y:S01]  /*d4c0*/  LOP3.LUT R3, R3, 0xfffffff8, RZ, 0xc0, !PT ;  /* 0xfffffff803037812 */ /* 0x000fe200078ec0ff */
        /* <DEDUP_REMOVED lines=15> */
[----:B------:R-:W-:Y:S02]  /*d5c0*/  FMUL.FTZ R39, R4, R182 ;  /* 0x000000b604277220 */ /* 0x000fe40000410000 */
[----:B------:R-:W-:-:S02]  /*d5d0*/  IMAD.U32 R4, RZ, RZ, UR14 ;  /* 0x0000000eff047e24 */ /* 0x000fc4000f8e00ff */
[----:B------:R-:W-:Y:S01]  /*d5e0*/  IMAD.IADD R12, R8, 0x1, -R3 ;  /* 0x00000001080c7824 */ /* 0x000fe200078e0a03 */
[----:B------:R-:W-:Y:S01]  /*d5f0*/  MOV R8, R6 ;  /* 0x0000000600087202 */ /* 0x000fe20000000f00 */
[----:B------:R-:W-:Y:S01]  /*d600*/  IMAD.MOV.U32 R6, RZ, RZ, R4 ;  /* 0x000000ffff067224 */ /* 0x000fe200078e0004 */
[----:B------:R-:W-:Y:S01]  /*d610*/  @P4 MOV R4, 0x3f317218 ;  /* 0x3f31721800044802 */ /* 0x000fe20000000f00 */
[----:B------:R-:W3:Y:S01]  /*d620*/  @P3 MUFU.LG2 R13, R13 ;  /* 0x0000000d000d3308 */ /* 0x000ee20000000c00 */
[C---:B-1----:R-:W-:Y:S01]  /*d630*/  FMUL.FTZ R123, R0.reuse, R123 ;  /* 0x0000007b007b7220 */ /* 0x042fe20000410000 */
[----:B------:R-:W-:Y:S01]  /*d640*/  @P1 MOV R11, 0x3f317218 ;  /* 0x3f317218000b1802 */ /* 0x000fe20000000f00 */
        /* <DEDUP_REMOVED lines=15> */
[----:B------:R-:W-:Y:S01]  /*d740*/  @P3 IMAD.MOV.U32 R3, RZ, RZ, 0x3f317218 ;  /* 0x3f317218ff033424 */ /* 0x000fe200078e00ff */
[----:B------:R-:W1:Y:S01]  /*d750*/  @P2 MUFU.LG2 R10, R10 ;  /* 0x0000000a000a2308 */ /* 0x000e620000000c00 */
[----:B------:R-:W-:Y:S02]  /*d760*/  @P2 IMAD.MOV.U32 R0, RZ, RZ, 0x3f317218 ;  /* 0x3f317218ff002424 */ /* 0x000fe400078e00ff */
[----:B------:R-:W-:Y:S02]  /*d770*/  IMAD.U32 R5, RZ, RZ, UR15 ;  /* 0x0000000fff057e24 */ /* 0x000fe4000f8e00ff */
[----:B------:R-:W-:Y:S02]  /*d780*/  @P4 FMUL.FTZ R14, R4, c[0x0][0x2d0] ;  /* 0x0000b400040e4a20 */ /* 0x000fe40000410000 */
[----:B------:R-:W-:Y:S02]  /*d790*/  @P3 FMUL.FTZ R5, R3, c[0x0][0x2d0] ;  /* 0x0000b40003053a20 */ /* 0x000fe40000410000 */
[----:B--2---:R-:W-:-:S02]  /*d7a0*/  @P1 FMUL.FTZ R4, R15, 0.69314718246459960938 ;  /* 0x3f3172180f041820 */ /* 0x004fc40000410000 */
[----:B------:R-:W-:Y:S01]  /*d7b0*/  @P2 FMUL.FTZ R3, R0, c[0x0][0x2d0] ;  /* 0x0000b40000032a20 */ /* 0x000fe20000410000 */
[----:B------:R-:W2:Y:S01]  /*d7c0*/  S2R R15, SR_CTAID.Z ;  /* 0x00000000000f7919 */ /* 0x000ea20000002700 */
[----:B------:R-:W-:-:S04]  /*d7d0*/  @P1 FMUL.FTZ R0, R11, c[0x0][0x2d0] ;  /* 0x0000b4000b001a20 */ /* 0x000fc80000410000 */
[----:B------:R-:W-:Y:S01]  /*d7e0*/  @P1 FFMA.FTZ R53, R0, R2, R4 ;  /* 0x0000000200351223 */ /* 0x000fe20000010004 */
[----:B------:R-:W-:Y:S01]  /*d7f0*/  SHF.R.S32.HI R0, RZ, 0x5, R22 ;  /* 0x00000005ff007819 */ /* 0x000fe20000011416 */
[----:B---3--:R-:W-:-:S03]  /*d800*/  @P3 FMUL.FTZ R13, R13, 0.69314718246459960938 ;  /* 0x3f3172180d0d3820 */ /* 0x008fc60000410000 */
[----:B------:R-:W-:Y:S01]  /*d810*/  SHF.R.S32.HI R2, RZ, 0x1f, R0 ;  /* 0x0000001fff027819 */ /* 0x000fe20000011400 */
[----:B-1----:R-:W-:Y:S02]  /*d820*/  @P2 FMUL.FTZ R10, R10, 0.69314718246459960938 ;  /* 0x3f3172180a0a2820 */ /* 0x002fe40000410000 */
[----:B------:R-:W-:Y:S01]  /*d830*/  @P3 FFMA.FTZ R51, R5, R72, R13 ;  /* 0x0000004805333223 */ /* 0x000fe2000001000d */
[----:B------:R-:W-:Y:S02]  /*d840*/  LEA.HI R2, R2, R0, RZ, 0x2 ;  /* 0x0000000002027211 */ /* 0x000fe400078f10ff */
[----:B------:R-:W-:Y:S01]  /*d850*/  LEA.HI R5, R17, R17, RZ, 0x1 ;  /* 0x0000001111057211 */ /* 0x000fe200078f08ff */
[----:B------:R-:W-:Y:S01]  /*d860*/  @P2 FFMA.FTZ R50, R3, R71, R10 ;  /* 0x0000004703322223 */ /* 0x000fe2000001000a */
[----:B------:R-:W-:Y:S02]  /*d870*/  LOP3.LUT R3, R2, 0xffffffc, RZ, 0xc0, !PT ;  /* 0x0ffffffc02037812 */ /* 0x000fe400078ec0ff */
[----:B------:R-:W-:Y:S01]  /*d880*/  MOV R7, UR11 ;  /* 0x0000000b00077c02 */ /* 0x000fe20008000f00 */
[----:B------:R-:W-:Y:S01]  /*d890*/  IMAD.U32 R7, RZ, RZ, UR5 ;  /* 0x00000005ff077e24 */ /* 0x000fe2000f8e00ff */
[----:B------:R-:W-:Y:S01]  /*d8a0*/  LOP3.LUT R2, R5, 0x1ffffffe, RZ, 0xc0, !PT ;  /* 0x1ffffffe05027812 */ /* 0x000fe200078ec0ff */
[----:B------:R-:W-:-:S03]  /*d8b0*/  IMAD.IADD R13, R0, 0x1, -R3 ;  /* 0x00000001000d7824 */ /* 0x000fc600078e0a03 */
[----:B------:R-:W-:Y:S01]  /*d8c0*/  IADD3 R11, R17, -R2, RZ ;  /* 0x80000002110b7210 */ /* 0x000fe20007ffe0ff */
[----:B--2---:R-:W-:Y:S01]  /*d8d0*/  IMAD.WIDE.U32 R2, R15, c[0x0][0x3f0], R6 ;  /* 0x0000fc000f027a25 */ /* 0x004fe200078e0006 */
[----:B------:R-:W-:Y:S02]  /*d8e0*/  SHF.R.S32.HI R7, RZ, 0x2, R58 ;  /* 0x00000002ff077819 */ /* 0x000fe4000001143a */
[----:B------:R-:W2:Y:S01]  /*d8f0*/  LDL R58, [R1+0x2c] ;  /* 0x00002c00013a7983 */ /* 0x000ea20000100800 */
[----:B------:R-:W1:Y:S01]  /*d900*/  @P4 MUFU.LG2 R16, R16 ;  /* 0x0000001000104308 */ /* 0x000e620000000c00 */
[----:B------:R-:W-:Y:S02]  /*d910*/  SHF.R.S32.HI R4, RZ, 0x1f, R15 ;  /* 0x0000001fff047819 */ /* 0x000fe4000001140f */
[----:B------:R-:W-:-:S03]  /*d920*/  LOP3.LUT R6, R12, 0x1, RZ, 0xc0, !PT ;  /* 0x000000010c067812 */ /* 0x000fc600078ec0ff */
[C---:B------:R-:W-:Y:S02]  /*d930*/  IMAD R48, R4.reuse, c[0x0][0x498], RZ ;  /* 0x0001260004307a24 */ /* 0x040fe400078e02ff */
[----:B------:R-:W-:Y:S02]  /*d940*/  IMAD R10, R4, c[0x0][0x3f0], RZ ;  /* 0x0000fc00040a7a24 */ /* 0x000fe400078e02ff */
[----:B-1----:R-:W-:-:S04]  /*d950*/  @P4 FMUL.FTZ R16, R16, 0.69314718246459960938 ;  /* 0x3f31721810104820 */ /* 0x002fc80000410000 */
[----:B------:R-:W-:Y:S02]  /*d960*/  @P4 FFMA.FTZ R52, R14, R73, R16 ;  /* 0x000000490e344223 */ /* 0x000fe40000010010 */
[----:B------:R-:W-:Y:S02]  /*d970*/  IMAD R14, R0, 0x200, R17 ;  /* 0x00000200000e7824 */ /* 0x000fe400078e0211 */
[----:B------:R-:W-:Y:S02]  /*d980*/  IMAD.SHL.U32 R0, R5, 0x20, RZ ;  /* 0x0000002005007824 */ /* 0x000fe400078e00ff */
[----:B------:R-:W-:-:S03]  /*d990*/  IMAD.SHL.U32 R4, R12, 0x40, RZ ;  /* 0x000000400c047824 */ /* 0x000fc600078e00ff */
[----:B------:R-:W-:Y:S02]  /*d9a0*/  LOP3.LUT R5, R0, 0xffffffc0, RZ, 0xc0, !PT ;  /* 0xffffffc000057812 */ /* 0x000fe400078ec0ff */
[----:B------:R-:W-:Y:S02]  /*d9b0*/  R2P PR, R12, 0x6 ;  /* 0x000000060c007804 */ /* 0x000fe40000000000 */
[----:B------:R-:W-:Y:S01]  /*d9c0*/  LOP3.LUT R4, R4, 0x1c0, RZ, 0xc0, !PT ;  /* 0x000001c004047812 */ /* 0x000fe200078ec0ff */
[----:B------:R-:W-:Y:S01]  /*d9d0*/  IMAD R0, R13, 0x10, R7 ;  /* 0x000000100d007824 */ /* 0x000fe200078e0207 */
[----:B------:R-:W-:Y:S01]  /*d9e0*/  ISETP.NE.U32.AND P3, PT, R6, 0x1, PT ;  /* 0x000000010600780c */ /* 0x000fe20003f65070 */
[----:B------:R-:W-:Y:S01]  /*d9f0*/  IMAD R6, R11, 0x8, R5 ;  /* 0x000000080b067824 */ /* 0x000fe200078e0205 */
[----:B------:R-:W-:Y:S01]  /*da00*/  UIADD3 UR8, UR11, UR8, URZ ;  /* 0x000000080b087290 */ /* 0x000fe2000fffe03f */
[----:B------:R-:W-:Y:S02]  /*da10*/  LEA.HI R4, R4, R4, RZ, 0x1d ;  /* 0x0000000404047211 */ /* 0x000fe400078fe8ff */
[----:B------:R-:W-:Y:S01]  /*da20*/  IMAD.IADD R6, R0, 0x1, R6 ;  /* 0x0000000100067824 */ /* 0x000fe200078e0206 */
[----:B------:R-:W-:Y:S01]  /*da30*/  SHF.R.S32.HI R5, RZ, 0x3, R54 ;  /* 0x00000003ff057819 */ /* 0x000fe20000011436 */
[----:B------:R-:W-:Y:S01]  /*da40*/  IMAD R0, R56, 0x80, R0 ;  /* 0x0000008038007824 */ /* 0x000fe200078e0200 */
[----:B------:R-:W-:-:S02]  /*da50*/  LEA R7, R14, R4, 0x1 ;  /* 0x000000040e077211 */ /* 0x000fc400078e08ff */
[----:B------:R-:W-:Y:S01]  /*da60*/  SHF.R.S32.HI R4, RZ, 0x1f, R25 ;  /* 0x0000001fff047819 */ /* 0x000fe20000011419 */
[----:B------:R-:W-:Y:S01]  /*da70*/  IMAD R10, R15, c[0x0][0x3f4], R10 ;  /* 0x0000fd000f0a7a24 */ /* 0x000fe200078e020a */
[----:B------:R-:W-:Y:S01]  /*da80*/  MOV R9, UR8 ;  /* 0x0000000800097c02 */ /* 0x000fe20008000f00 */
[----:B------:R-:W-:Y:S01]  /*da90*/  IMAD R54, R57, c[0x0][0x388], RZ ;  /* 0x0000e20039367a24 */ /* 0x000fe200078e02ff */
[----:B------:R-:W-:Y:S02]  /*daa0*/  LEA R22, R56, R5, 0x7 ;  /* 0x0000000538167211 */ /* 0x000fe400078e38ff */
[----:B------:R-:W-:Y:S01]  /*dab0*/  IADD3 R5, R0, 0x8, RZ ;  /* 0x0000000800057810 */ /* 0x000fe20007ffe0ff */
[----:B------:R-:W-:Y:S01]  /*dac0*/  IMAD R4, R4, c[0x0][0x3e0], RZ ;  /* 0x0000f80004047a24 */ /* 0x000fe200078e02ff */
[----:B------:R-:W-:Y:S01]  /*dad0*/  IADD3 R3, R3, R10, RZ ;  /* 0x0000000a03037210 */ /* 0x000fe20007ffe0ff */
[----:B------:R-:W-:Y:S01]  /*dae0*/  IMAD R48, R15, c[0x0][0x49c], R48 ;  /* 0x000127000f307a24 */ /* 0x000fe200078e0230 */
[----:B------:R-:W-:Y:S01]  /*daf0*/  ISETP.GE.OR P4, PT, R5, R54, P6 ;  /* 0x000000360500720c */ /* 0x000fe20003786670 */
[----:B------:R-:W-:Y:S01]  /*db00*/  IMAD.WIDE.U32 R16, R15, c[0x0][0x498], R8 ;  /* 0x000126000f107a25 */ /* 0x000fe200078e0008 */
[----:B------:R-:W-:-:S02]  /*db10*/  MOV R15, 0xfffffff0 ;  /* 0xfffffff0000f7802 */ /* 0x000fc40000000f00 */
[----:B------:R-:W-:Y:S01]  /*db20*/  IADD3 R5, R0, 0x40, RZ ;  /* 0x0000004000057810 */ /* 0x000fe20007ffe0ff */
[----:B------:R-:W-:Y:S01]  /*db30*/  IMAD R10, R56, 0x80, R6 ;  /* 0x00000080380a7824 */ /* 0x000fe200078e0206 */
[CC--:B------:R-:W-:Y:S01]  /*db40*/  ISETP.GE.OR P5, PT, R0.reuse, R54.reuse, P6 ;  /* 0x000000360000720c */ /* 0x0c0fe200037a6670 */
[----:B------:R-:W-:Y:S01]  /*db50*/  IMAD R6, R25, c[0x0][0x3e4], R4 ;  /* 0x0000f90019067a24 */ /* 0x000fe200078e0204 */
[----:B------:R-:W-:Y:S01]  /*db60*/  IADD3 R4, R0, 0x48, RZ ;  /* 0x0000004800047810 */ /* 0x000fe20007ffe0ff */
[----:B------:R-:W-:Y:S01]  /*db70*/  IMAD.SHL.U32 R0, R7, 0x2, RZ ;  /* 0x0000000207007824 */ /* 0x000fe200078e00ff */
[----:B------:R-:W-:Y:S02]  /*db80*/  SEL R15, R15, 0x10, !P3 ;  /* 0x000000100f0f7807 */ /* 0x000fe40005800000 */
[----:B------:R-:W-:Y:S01]  /*db90*/  ISETP.GE.OR P3, PT, R5, R54, P6 ;  /* 0x000000360500720c */ /* 0x000fe20003766670 */
[----:B------:R-:W-:Y:S01]  /*dba0*/  @P0 IMAD.HI.U32 R5, R10, c[0x0][0x4ec], RZ ;  /* 0x00013b000a050a27 */ /* 0x000fe200078e00ff */
[----:B------:R-:W-:-:S02]  /*dbb0*/  SHF.R.S32.HI R7, RZ, 0x1f, R49 ;  /* 0x0000001fff077819 */ /* 0x000fc40000011431 */
[----:B------:R-:W-:Y:S02]  /*dbc0*/  ISETP.GE.OR P6, PT, R4, R54, P6 ;  /* 0x000000360400720c */ /* 0x000fe400037c6670 */
[----:B------:R-:W-:Y:S01]  /*dbd0*/  MOV R4, R10 ;  /* 0x0000000a00047202 */ /* 0x000fe20000000f00 */
[----:B------:R-:W-:Y:S01]  /*dbe0*/  IMAD R7, R7, c[0x0][0x3d8], RZ ;  /* 0x0000f60007077a24 */ /* 0x000fe200078e02ff */
[C---:B------:R-:W-:Y:S02]  /*dbf0*/  IADD3 R8, R0.reuse, 0x80, RZ ;  /* 0x0000008000087810 */ /* 0x040fe40007ffe0ff */
[----:B------:R-:W-:Y:S01]  /*dc00*/  @P0 SHF.R.U32.HI R4, RZ, c[0x0][0x4f0], R5 ;  /* 0x00013c00ff040a19 */ /* 0x000fe20000011605 */
[----:B------:R-:W-:Y:S01]  /*dc10*/  IMAD R11, R49, c[0x0][0x3dc], R7 ;  /* 0x0000f700310b7a24 */ /* 0x000fe200078e0207 */
[----:B------:R-:W-:Y:S02]  /*dc20*/  IADD3 R5, R0, 0xc0, RZ ;  /* 0x000000c000057810 */ /* 0x000fe40007ffe0ff */
[----:B------:R-:W-:-:S02]  /*dc30*/  @P2 IADD3 R5, R8, -0x40, RZ ;  /* 0xffffffc008052810 */ /* 0x000fc40007ffe0ff */
[----:B------:R-:W-:Y:S02]  /*dc40*/  SHF.R.S32.HI R7, RZ, 0x1f, R4 ;  /* 0x0000001fff077819 */ /* 0x000fe40000011404 */
[C---:B------:R-:W-:Y:S01]  /*dc50*/  IADD3 R8, P0, R4.reuse, R16, RZ ;  /* 0x0000001004087210 */ /* 0x040fe20007f1e0ff */
[----:B------:R-:W-:Y:S01]  /*dc60*/  IMAD.WIDE.U32 R2, R25, c[0x0][0x3e0], R2 ;  /* 0x0000f80019027a25 */ /* 0x000fe200078e0002 */
[----:B------:R-:W-:-:S03]  /*dc70*/  IADD3 R4, -R4, RZ, RZ ;  /* 0x000000ff04047210 */ /* 0x000fc60007ffe1ff */
[----:B------:R-:W-:Y:S02]  /*dc80*/  IMAD.IADD R3, R3, 0x1, R6 ;  /* 0x0000000103037824 */ /* 0x000fe400078e0206 */
[----:B------:R-:W-:Y:S01]  /*dc90*/  IMAD R4, R4, c[0x0][0x4e8], R10 ;  /* 0x00013a0004047a24 */ /* 0x000fe200078e020a */
[----:B------:R-:W-:Y:S01]  /*dca0*/  F2FP.PACK_AB R18, R125, R18 ;  /* 0x000000127d12723e */ /* 0x000fe200000000ff */
[----:B------:R-:W-:Y:S01]  /*dcb0*/  IMAD.MOV.U32 R16, RZ, RZ, 0x20 ;  /* 0x00000020ff107424 */ /* 0x000fe200078e00ff */
[----:B------:R-:W-:Y:S01]  /*dcc0*/  F2FP.PACK_AB R19, R127, R19 ;  /* 0x000000137f13723e */ /* 0x000fe200000000ff */
[----:B------:R-:W-:Y:S01]  /*dcd0*/  IMAD.WIDE.U32 R2, R49, c[0x0][0x3d8], R2 ;  /* 0x0000f60031027a25 */ /* 0x000fe200078e0002 */
[----:B------:R-:W-:Y:S02]  /*dce0*/  F2FP.PACK_AB R21, R133, R21 ;  /* 0x000000158515723e */ /* 0x000fe400000000ff */
[----:B------:R-:W-:Y:S02]  /*dcf0*/  IADD3 R6, R0, R15, RZ ;  /* 0x0000000f00067210 */ /* 0x000fe40007ffe0ff */
[----:B------:R-:W-:-:S02]  /*dd00*/  F2FP.PACK_AB R20, R135, R20 ;  /* 0x000000148714723e */ /* 0x000fc400000000ff */
[----:B------:R-:W-:Y:S02]  /*dd10*/  IADD3.X R9, R7, R17, R48, P0, !PT ;  /* 0x0000001107097210 */ /* 0x000fe400007fe430 */
[----:B------:R-:W-:Y:S02]  /*dd20*/  F2FP.PACK_AB R23, R121, R23 ;  /* 0x000000177917723e */ /* 0x000fe400000000ff */
[----:B------:R-:W-:Y:S02]  /*dd30*/  F2FP.PACK_AB R24, R123, R24 ;  /* 0x000000187b18723e */ /* 0x000fe400000000ff */
[----:B------:R-:W-:Y:S01]  /*dd40*/  SHF.R.S32.HI R7, RZ, 0x1f, R4 ;  /* 0x0000001fff077819 */ /* 0x000fe20000011404 */
[----:B------:R-:W-:Y:S01]  /*dd50*/  STS [R0+0x80], R18 ;  /* 0x0000801200007388 */ /* 0x000fe20000000800 */
[----:B------:R-:W-:Y:S02]  /*dd60*/  F2FP.PACK_AB R26, R129, R26 ;  /* 0x0000001a811a723e */ /* 0x000fe400000000ff */
[----:B------:R-:W-:Y:S01]  /*dd70*/  F2FP.PACK_AB R27, R131, R27 ;  /* 0x0000001b831b723e */ /* 0x000fe200000000ff */
[----:B------:R-:W-:Y:S01]  /*dd80*/  STS [R0+0x480], R19 ;  /* 0x0004801300007388 */ /* 0x000fe20000000800 */
[----:B------:R-:W-:Y:S01]  /*dd90*/  SEL R16, R16, 0xffffffe0, !P1 ;  /* 0xffffffe010107807 */ /* 0x000fe20004800000 */
[----:B------:R-:W-:Y:S01]  /*dda0*/  IMAD R7, R7, c[0x0][0x488], RZ ;  /* 0x0001220007077a24 */ /* 0x000fe200078e02ff */
[----:B------:R-:W-:Y:S01]  /*ddb0*/  IADD3 R3, R3, R11, RZ ;  /* 0x0000000b03037210 */ /* 0x000fe20007ffe0ff */
[----:B------:R1:W-:Y:S01]  /*ddc0*/  STS [R6+0x80], R21 ;  /* 0x0000801506007388 */ /* 0x0003e20000000800 */
[----:B------:R-:W-:-:S03]  /*ddd0*/  F2FP.PACK_AB R29, R137, R29 ;  /* 0x0000001d891d723e */ /* 0x000fc600000000ff */
[----:B------:R3:W-:Y:S01]  /*dde0*/  STS [R6+0x480], R20 ;  /* 0x0004801406007388 */ /* 0x0007e20000000800 */
[----:B------:R-:W-:-:S03]  /*ddf0*/  F2FP.PACK_AB R28, R139, R28 ;  /* 0x0000001c8b1c723e */ /* 0x000fc600000000ff */
[----:B------:R-:W-:Y:S01]  /*de00*/  STS [R0+0x2080], R23 ;  /* 0x0020801700007388 */ /* 0x000fe20000000800 */
[----:B------:R-:W-:-:S03]  /*de10*/  F2FP.PACK_AB R30, R149, R30 ;  /* 0x0000001e951e723e */ /* 0x000fc600000000ff */
[----:B------:R4:W-:Y:S01]  /*de20*/  STS [R0+0x2480], R24 ;  /* 0x0024801800007388 */ /* 0x0009e20000000800 */
[----:B------:R-:W-:-:S03]  /*de30*/  F2FP.PACK_AB R31, R151, R31 ;  /* 0x0000001f971f723e */ /* 0x000fc600000000ff */
[----:B------:R-:W-:Y:S01]  /*de40*/  STS [R6+0x2080], R26 ;  /* 0x0020801a06007388 */ /* 0x000fe20000000800 */
[----:B------:R-:W-:-:S03]  /*de50*/  F2FP.PACK_AB R33, R141, R33 ;  /* 0x000000218d21723e */ /* 0x000fc600000000ff */
[----:B------:R4:W-:Y:S01]  /*de60*/  STS [R6+0x2480], R27 ;  /* 0x0024801b06007388 */ /* 0x0009e20000000800 */
[----:B------:R-:W-:Y:S02]  /*de70*/  F2FP.PACK_AB R32, R143, R32 ;  /* 0x000000208f20723e */ /* 0x000fe400000000ff */
[----:B-1----:R-:W-:Y:S01]  /*de80*/  LEA R21, P0, R2, c[0x0][0x380], 0x1 ;  /* 0x0000e00002157a11 */ /* 0x002fe200078008ff */
[----:B------:R-:W-:-:S03]  /*de90*/  IMAD R7, R4, c[0x0][0x48c], R7 ;  /* 0x0001230004077a24 */ /* 0x000fc600078e0207 */
[----:B---3--:R-:W-:Y:S01]  /*dea0*/  LEA.HI.X R20, R2, c[0x0][0x384], R3, 0x1, P0 ;  /* 0x0000e10002147a11 */ /* 0x008fe200000f0c03 */
[----:B------:R-:W-:-:S04]  /*deb0*/  IMAD.WIDE.U32 R2, R4, c[0x0][0x488], R8 ;  /* 0x0001220004027a25 */ /* 0x000fc800078e0008 */
[----:B----4-:R-:W-:Y:S01]  /*dec0*/  IMAD.IADD R0, R0, 0x1, R16 ;  /* 0x0000000100007824 */ /* 0x010fe200078e0210 */
[----:B------:R-:W-:Y:S01]  /*ded0*/  LEA R4, P0, R2, c[0x0][0x450], 0x2 ;  /* 0x0001140002047a11 */ /* 0x000fe200078010ff */
[----:B------:R-:W-:-:S03]  /*dee0*/  IMAD.IADD R6, R16, 0x1, R6 ;  /* 0x0000000110067824 */ /* 0x000fc600078e0206 */
[----:B------:R-:W-:Y:S04]  /*def0*/  STS [R0+0x80], R29 ;  /* 0x0000801d00007388 */ /* 0x000fe80000000800 */
[----:B------:R-:W-:Y:S04]  /*df00*/  STS [R0+0x480], R28 ;  /* 0x0004801c00007388 */ /* 0x000fe80000000800 */
[----:B------:R-:W-:Y:S04]  /*df10*/  STS [R6+0x80], R30 ;  /* 0x0000801e06007388 */ /* 0x000fe80000000800 */
[----:B------:R-:W-:Y:S04]  /*df20*/  STS [R6+0x480], R31 ;  /* 0x0004801f06007388 */ /* 0x000fe80000000800 */
[----:B------:R-:W-:Y:S04]  /*df30*/  STS [R0+0x2080], R33 ;  /* 0x0020802100007388 */ /* 0x000fe80000000800 */
[----:B------:R1:W-:Y:S01]  /*df40*/  STS [R0+0x2480], R32 ;  /* 0x0024802000007388 */ /* 0x0003e20000000800 */
[----:B------:R-:W-:-:S02]  /*df50*/  F2FP.PACK_AB R35, R145, R35 ;  /* 0x000000239123723e */ /* 0x000fc400000000ff */
[----:B------:R-:W-:Y:S02]  /*df60*/  F2FP.PACK_AB R34, R147, R34 ;  /* 0x000000229322723e */ /* 0x000fe400000000ff */
[----:B------:R-:W-:Y:S02]  /*df70*/  F2FP.PACK_AB R37, R153, R37 ;  /* 0x000000259925723e */ /* 0x000fe400000000ff */
[----:B------:R-:W-:Y:S02]  /*df80*/  F2FP.PACK_AB R36, R155, R36 ;  /* 0x000000249b24723e */ /* 0x000fe400000000ff */
[----:B------:R-:W-:Y:S02]  /*df90*/  F2FP.PACK_AB R42, R165, R42 ;  /* 0x0000002aa52a723e */ /* 0x000fe400000000ff */
[----:B------:R-:W-:Y:S02]  /*dfa0*/  F2FP.PACK_AB R41, R167, R41 ;  /* 0x00000029a729723e */ /* 0x000fe400000000ff */
[----:B------:R-:W-:-:S02]  /*dfb0*/  F2FP.PACK_AB R47, R157, R47 ;  /* 0x0000002f9d2f723e */ /* 0x000fc400000000ff */
[----:B------:R-:W-:Y:S02]  /*dfc0*/  F2FP.PACK_AB R158, R159, R158 ;  /* 0x0000009e9f9e723e */ /* 0x000fe400000000ff */
[----:B-1----:R-:W-:Y:S02]  /*dfd0*/  IADD3 R0, R3, R7, RZ ;  /* 0x0000000703007210 */ /* 0x002fe40007ffe0ff */
[----:B------:R-:W-:Y:S02]  /*dfe0*/  IADD3 R3, R16, 0x400, R5 ;  /* 0x0000040010037810 */ /* 0x000fe40007ffe005 */
[----:B------:R-:W-:Y:S02]  /*dff0*/  LEA.HI.X R2, R2, c[0x0][0x454], R0, 0x2, P0 ;  /* 0x0001150002027a11 */ /* 0x000fe400000f1400 */
[----:B------:R-:W-:Y:S01]  /*e000*/  IADD3 R0, R15, R5, RZ ;  /* 0x000000050f007210 */ /* 0x000fe20007ffe0ff */
[----:B------:R-:W-:Y:S01]  /*e010*/  STS [R6+0x2080], R35 ;  /* 0x0020802306007388 */ /* 0x000fe20000000800 */
[----:B------:R-:W-:Y:S01]  /*e020*/  F2FP.PACK_AB R46, R161, R46 ;  /* 0x0000002ea12e723e */ /* 0x000fe200000000ff */
[----:B------:R-:W-:Y:S01]  /*e030*/  IMAD.IADD R14, R15, 0x1, R3 ;  /* 0x000000010f0e7824 */ /* 0x000fe200078e0203 */
[----:B------:R-:W-:Y:S01]  /*e040*/  F2FP.PACK_AB R162, R163, R162 ;  /* 0x000000a2a3a2723e */ /* 0x000fe200000000ff */
[----:B------:R-:W-:Y:S01]  /*e050*/  SHFL.IDX PT, R13, R2, RZ, 0x1c1f ;  /* 0x001c1fff020d7589 */ /* 0x000fe200000e0000 */
[----:B------:R-:W-:-:S02]  /*e060*/  F2FP.PACK_AB R45, R169, R45 ;  /* 0x0000002da92d723e */ /* 0x000fc400000000ff */
[----:B------:R-:W-:Y:S01]  /*e070*/  F2FP.PACK_AB R44, R171, R44 ;  /* 0x0000002cab2c723e */ /* 0x000fe200000000ff */
[----:B------:R-:W-:Y:S01]  /*e080*/  SHFL.IDX PT, R11, R2, 0x1, 0x1c1f ;  /* 0x003c1f00020b7f89 */ /* 0x000fe200000e0000 */
[----:B------:R-:W-:-:S03]  /*e090*/  F2FP.PACK_AB R40, R181, R40 ;  /* 0x00000028b528723e */ /* 0x000fc600000000ff */
[----:B------:R-:W-:Y:S01]  /*e0a0*/  SHFL.IDX PT, R9, R2, 0x2, 0x1c1f ;  /* 0x005c1f0002097f89 */ /* 0x000fe200000e0000 */
[----:B------:R-:W-:-:S03]  /*e0b0*/  IADD3 R3, R16, R0, RZ ;  /* 0x0000000010037210 */ /* 0x000fc60007ffe0ff */
[----:B------:R1:W-:Y:S01]  /*e0c0*/  SHFL.IDX PT, R7, R2, 0x3, 0x1c1f ;  /* 0x007c1f0002077f89 */ /* 0x0003e200000e0000 */
[----:B------:R-:W-:-:S03]  /*e0d0*/  F2FP.PACK_AB R39, R183, R39 ;  /* 0x00000027b727723e */ /* 0x000fc600000000ff */
[----:B------:R-:W-:Y:S01]  /*e0e0*/  STS [R6+0x2480], R34 ;  /* 0x0024802206007388 */ /* 0x000fe20000000800 */
[----:B------:R-:W-:-:S03]  /*e0f0*/  F2FP.PACK_AB R43, R173, R43 ;  /* 0x0000002bad2b723e */ /* 0x000fc600000000ff */
[----:B------:R-:W-:Y:S01]  /*e100*/  STS [R5], R37 ;  /* 0x0000002505007388 */ /* 0x000fe20000000800 */
[----:B------:R-:W-:-:S03]  /*e110*/  F2FP.PACK_AB R174, R175, R174 ;  /* 0x000000aeafae723e */ /* 0x000fc600000000ff */
[----:B------:R-:W-:Y:S01]  /*e120*/  STS [R5+0x400], R36 ;  /* 0x0004002405007388 */ /* 0x000fe20000000800 */
[----:B------:R-:W-:-:S03]  /*e130*/  F2FP.PACK_AB R38, R177, R38 ;  /* 0x00000026b126723e */ /* 0x000fc600000000ff */
[----:B------:R-:W-:Y:S01]  /*e140*/  STS [R0], R42 ;  /* 0x0000002a00007388 */ /* 0x000fe20000000800 */
[----:B------:R-:W-:-:S03]  /*e150*/  F2FP.PACK_AB R178, R179, R178 ;  /* 0x000000b2b3b2723e */ /* 0x000fc600000000ff */
[----:B------:R-:W-:Y:S01]  /*e160*/  STS [R0+0x400], R41 ;  /* 0x0004002900007388 */ /* 0x000fe20000000800 */
[----:B-1----:R-:W-:-:S03]  /*e170*/  IMAD.IADD R2, R16, 0x1, R5 ;  /* 0x0000000110027824 */ /* 0x002fc600078e0205 */
[----:B------:R-:W-:Y:S04]  /*e180*/  STS [R5+0x2000], R47 ;  /* 0x0020002f05007388 */ /* 0x000fe80000000800 */
[----:B------:R-:W-:Y:S04]  /*e190*/  STS [R5+0x2400], R158 ;  /* 0x0024009e05007388 */ /* 0x000fe80000000800 */
[----:B------:R-:W-:Y:S04]  /*e1a0*/  STS [R0+0x2000], R46 ;  /* 0x0020002e00007388 */ /* 0x000fe80000000800 */
[----:B------:R-:W-:Y:S04]  /*e1b0*/  STS [R0+0x2400], R162 ;  /* 0x002400a200007388 */ /* 0x000fe80000000800 */
[----:B------:R-:W-:Y:S04]  /*e1c0*/  STS [R2], R45 ;  /* 0x0000002d02007388 */ /* 0x000fe80000000800 */
[----:B------:R-:W-:Y:S04]  /*e1d0*/  STS [R2+0x400], R44 ;  /* 0x0004002c02007388 */ /* 0x000fe80000000800 */
[----:B------:R-:W-:Y:S04]  /*e1e0*/  STS [R3], R40 ;  /* 0x0000002803007388 */ /* 0x000fe80000000800 */
[----:B------:R-:W-:Y:S04]  /*e1f0*/  STS [R14], R39 ;  /* 0x000000270e007388 */ /* 0x000fe80000000800 */
[----:B------:R-:W-:Y:S04]  /*e200*/  STS [R2+0x2000], R43 ;  /* 0x0020002b02007388 */ /* 0x000fe80000000800 */
[----:B------:R1:W-:Y:S04]  /*e210*/  STS [R2+0x2400], R174 ;  /* 0x002400ae02007388 */ /* 0x0003e80000000800 */
[----:B------:R-:W-:Y:S04]  /*e220*/  STS [R3+0x2000], R38 ;  /* 0x0020002603007388 */ /* 0x000fe80000000800 */
[----:B------:R-:W-:Y:S04]  /*e230*/  STS [R14+0x2000], R178 ;  /* 0x002000b20e007388 */ /* 0x000fe80000000800 */
[----:B------:R-:W3:Y:S04]  /*e240*/  SHFL.IDX PT, R12, R4, RZ, 0x1c1f ;  /* 0x001c1fff040c7589 */ /* 0x000ee800000e0000 */
[----:B------:R-:W-:Y:S06]  /*e250*/  BAR.SYNC.DEFER_BLOCKING 0x1, 0x80 ;  /* 0x0042000000007b1d */ /* 0x000fec0000010000 */
[----:B------:R-:W4:Y:S04]  /*e260*/  SHFL.IDX PT, R10, R4, 0x1, 0x1c1f ;  /* 0x003c1f00040a7f89 */ /* 0x000f2800000e0000 */
[----:B------:R-:W2:Y:S04]  /*e270*/  SHFL.IDX PT, R8, R4, 0x2, 0x1c1f ;  /* 0x005c1f0004087f89 */ /* 0x000ea800000e0000 */
[----:B------:R-:W2:Y:S01]  /*e280*/  SHFL.IDX PT, R6, R4, 0x3, 0x1c1f ;  /* 0x007c1f0004067f89 */ /* 0x000ea200000e0000 */
[----:B-1----:R-:W-:Y:S01]  /*e290*/  SHF.L.U32 R2, R59, 0x1, RZ ;  /* 0x000000013b027819 */ /* 0x002fe200000006ff */
[----:B------:R-:W-:-:S02]  /*e2a0*/  IMAD.SHL.U32 R0, R55, 0x8, RZ ;  /* 0x0000000837007824 */ /* 0x000fc400078e00ff */
[----:B------:R-:W1:Y:S04]  /*e2b0*/  SHFL.IDX PT, R3, R21, RZ, 0x181f ;  /* 0x00181fff15037589 */ /* 0x000e6800000e0000 */
[----:B---3--:R-:W-:Y:S04]  /*e2c0*/  @!P5 ST.E [R12.64], R52 ;  /* 0x000000340c00d985 */ /* 0x008fe8000c10190c */
[----:B------:R-:W3:Y:S04]  /*e2d0*/  SHFL.IDX PT, R5, R20, RZ, 0x181f ;  /* 0x00181fff14057589 */ /* 0x000ee800000e0000 */
[----:B----4-:R-:W-:Y:S04]  /*e2e0*/  @!P4 ST.E [R10.64], R51 ;  /* 0x000000330a00c985 */ /* 0x010fe8000c10190c */
[----:B--2---:R-:W-:Y:S04]  /*e2f0*/  @!P3 ST.E [R8.64], R50 ;  /* 0x000000320800b985 */ /* 0x004fe8000c10190c */
[----:B------:R2:W-:Y:S01]  /*e300*/  @!P6 ST.E [R6.64], R53 ;  /* 0x000000350600e985 */ /* 0x0005e2000c10190c */
[----:B------:R-:W-:-:S03]  /*e310*/  ISETP.GE.AND P6, PT, R0, c[0x0][0x3c8], PT ;  /* 0x0000f20000007a0c */ /* 0x000fc60003fc6270 */
[----:B------:R-:W4:Y:S04]  /*e320*/  SHFL.IDX PT, R4, R21, 0x1, 0x181f ;  /* 0x00381f0015047f89 */ /* 0x000f2800000e0000 */
[----:B------:R-:W-:Y:S01]  /*e330*/  LDS.128 R16, [R2+0x80] ;  /* 0x0000800002107984 */ /* 0x000fe20000000c00 */
[----:B------:R-:W-:-:S03]  /*e340*/  ISETP.GE.OR P3, PT, R22, R54, P6 ;  /* 0x000000361600720c */ /* 0x000fc60003766670 */
[----:B------:R-:W-:Y:S04]  /*e350*/  LDS.128 R12, [R2+0x880] ;  /* 0x00088000020c7984 */ /* 0x000fe80000000c00 */
[----:B------:R-:W3:Y:S04]  /*e360*/  SHFL.IDX PT, R9, R20, 0x1, 0x181f ;  /* 0x00381f0014097f89 */ /* 0x000ee800000e0000 */
[----:B------:R-:W3:Y:S04]  /*e370*/  SHFL.IDX PT, R8, R21, 0x2, 0x181f ;  /* 0x00581f0015087f89 */ /* 0x000ee800000e0000 */
[----:B------:R-:W4:Y:S01]  /*e380*/  SHFL.IDX PT, R10, R20, 0x2, 0x181f ;  /* 0x00581f00140a7f89 */ /* 0x000f2200000e0000 */
[----:B--2---:R-:W-:-:S03]  /*e390*/  IADD3 R6, R22, 0x10, RZ ;  /* 0x0000001016067810 */ /* 0x004fc60007ffe0ff */
[----:B------:R-:W2:Y:S01]  /*e3a0*/  LDS.128 R24, [R2+0x1080] ;  /* 0x0010800002187984 */ /* 0x000ea20000000c00 */
[----:B------:R-:W-:Y:S02]  /*e3b0*/  IADD3 R7, R22, 0x20, RZ ;  /* 0x0000002016077810 */ /* 0x000fe40007ffe0ff */
[-C--:B------:R-:W-:Y:S01]  /*e3c0*/  ISETP.GE.OR P1, PT, R6, R54.reuse, P6 ;  /* 0x000000360600720c */ /* 0x080fe20003726670 */
[----:B------:R-:W-:Y:S01]  /*e3d0*/  LDS.128 R28, [R2+0x1880] ;  /* 0x00188000021c7984 */ /* 0x000fe20000000c00 */
[----:B------:R-:W-:Y:S02]  /*e3e0*/  IADD3 R6, R22, 0x30, RZ ;  /* 0x0000003016067810 */ /* 0x000fe40007ffe0ff */
[-C--:B------:R-:W-:Y:S01]  /*e3f0*/  ISETP.GE.OR P2, PT, R7, R54.reuse, P6 ;  /* 0x000000360700720c */ /* 0x080fe20003746670 */
[----:B------:R-:W-:Y:S01]  /*e400*/  LDS.128 R32, [R2+0x2080] ;  /* 0x0020800002207984 */ /* 0x000fe20000000c00 */
[----:B------:R-:W-:Y:S02]  /*e410*/  ISETP.GE.OR P0, PT, R6, R54, P6 ;  /* 0x000000360600720c */ /* 0x000fe40003706670 */
[----:B-1----:R-:W-:Y:S01]  /*e420*/  @!P3 LEA R6, P4, R0, R3, 0x1 ;  /* 0x000000030006b211 */ /* 0x002fe200078808ff */
[----:B------:R-:W-:Y:S01]  /*e430*/  LDS.128 R36, [R2+0x2880] ;  /* 0x0028800002247984 */ /* 0x000fe20000000c00 */
[----:B------:R-:W-:-:S03]  /*e440*/  IADD3 R11, R22, 0x40, RZ ;  /* 0x00000040160b7810 */ /* 0x000fc60007ffe0ff */
[----:B------:R-:W1:Y:S01]  /*e450*/  SHFL.IDX PT, R3, R21, 0x3, 0x181f ;  /* 0x00781f0015037f89 */ /* 0x000e6200000e0000 */
[C-C-:B---3--:R-:W-:Y:S02]  /*e460*/  @!P3 LEA.HI.X R7, R0.reuse, R5, R58.reuse, 0x1, P4 ;  /* 0x000000050007b211 */ /* 0x148fe400020f0c3a */
[C---:B----4-:R-:W-:Y:S01]  /*e470*/  @!P1 LEA R4, P4, R0.reuse, R4, 0x1 ;  /* 0x0000000400049211 */ /* 0x050fe200078808ff */
[----:B------:R-:W-:Y:S04]  /*e480*/  LDS.128 R40, [R2+0x3080] ;  /* 0x0030800002287984 */ /* 0x000fe80000000c00 */
[----:B------:R-:W3:Y:S01]  /*e490*/  SHFL.IDX PT, R48, R20, 0x3, 0x181f ;  /* 0x00781f0014307f89 */ /* 0x000ee200000e0000 */
[----:B------:R-:W-:Y:S02]  /*e4a0*/  ISETP.GE.OR P5, PT, R11, R54, P6 ;  /* 0x000000360b00720c */ /* 0x000fe400037a6670 */
[C---:B------:R-:W-:Y:S01]  /*e4b0*/  @!P1 LEA.HI.X R5, R0.reuse, R9, R58, 0x1, P4 ;  /* 0x0000000900059211 */ /* 0x040fe200020f0c3a */
[----:B------:R-:W4:Y:S01]  /*e4c0*/  SHFL.IDX PT, R23, R21, 0x4, 0x181f ;  /* 0x00981f0015177f89 */ /* 0x000f2200000e0000 */
[----:B------:R-:W-:-:S03]  /*e4d0*/  @!P2 LEA R8, P4, R0, R8, 0x1 ;  /* 0x000000080008a211 */ /* 0x000fc600078808ff */
[----:B------:R-:W1:Y:S01]  /*e4e0*/  SHFL.IDX PT, R11, R21, 0x5, 0x181f ;  /* 0x00b81f00150b7f89 */ /* 0x000e6200000e0000 */
[----:B------:R-:W-:-:S03]  /*e4f0*/  IADD3 R44, R22, 0x50, RZ ;  /* 0x00000050162c7810 */ /* 0x000fc60007ffe0ff */
[----:B------:R-:W-:Y:S01]  /*e500*/  SHFL.IDX PT, R49, R21, 0x6, 0x181f ;  /* 0x00d81f0015317f89 */ /* 0x000fe200000e0000 */
[----:B------:R-:W-:-:S03]  /*e510*/  @!P2 LEA.HI.X R9, R0, R10, R58, 0x1, P4 ;  /* 0x0000000a0009a211 */ /* 0x000fc600020f0c3a */
[----:B------:R-:W1:Y:S04]  /*e520*/  SHFL.IDX PT, R51, R20, 0x4, 0x181f ;  /* 0x00981f0014337f89 */ /* 0x000e6800000e0000 */
[----:B------:R-:W1:Y:S01]  /*e530*/  SHFL.IDX PT, R50, R20, 0x5, 0x181f ;  /* 0x00b81f0014327f89 */ /* 0x000e6200000e0000 */
[----:B------:R-:W-:-:S03]  /*e540*/  IADD3 R52, R22, 0x60, RZ ;  /* 0x0000006016347810 */ /* 0x000fc60007ffe0ff */
[----:B------:R-:W1:Y:S01]  /*e550*/  SHFL.IDX PT, R10, R20, 0x6, 0x181f ;  /* 0x00d81f00140a7f89 */ /* 0x000e6200000e0000 */
[----:B------:R-:W-:-:S03]  /*e560*/  ISETP.GE.OR P4, PT, R44, R54, P6 ;  /* 0x000000362c00720c */ /* 0x000fc60003786670 */
[----:B------:R1:W4:Y:S04]  /*e570*/  LDS.128 R44, [R2+0x3880] ;  /* 0x00388000022c7984 */ /* 0x0003280000000c00 */
[----:B------:R4:W-:Y:S01]  /*e580*/  @!P3 ST.E.128 [R6.64], R16 ;  /* 0x000000100600b985 */ /* 0x0009e2000c101d0c */
[----:B------:R-:W-:-:S03]  /*e590*/  ISETP.GE.OR P3, PT, R52, R54, P6 ;  /* 0x000000363400720c */ /* 0x000fc60003766670 */
[----:B------:R4:W-:Y:S04]  /*e5a0*/  @!P1 ST.E.128 [R4.64], R12 ;  /* 0x0000000c04009985 */ /* 0x0009e8000c101d0c */
[----:B--2---:R-:W-:Y:S01]  /*e5b0*/  @!P2 ST.E.128 [R8.64], R24 ;  /* 0x000000180800a985 */ /* 0x004fe2000c101d0c */
[----:B-1----:R-:W-:-:S04]  /*e5c0*/  @!P0 LEA R2, P1, R0, R3, 0x1 ;  /* 0x0000000300028211 */ /* 0x002fc800078208ff */
[----:B---3--:R-:W-:-:S05]  /*e5d0*/  @!P0 LEA.HI.X R3, R0, R48, R58, 0x1, P1 ;  /* 0x0000003000038211 */ /* 0x008fca00008f0c3a */
[----:B------:R1:W-:Y:S01]  /*e5e0*/  @!P0 ST.E.128 [R2.64], R28 ;  /* 0x0000001c02008985 */ /* 0x0003e2000c101d0c */
[C---:B----4-:R-:W-:Y:S02]  /*e5f0*/  @!P5 LEA R6, P2, R0.reuse, R23, 0x1 ;  /* 0x000000170006d211 */ /* 0x050fe400078408ff */
[C---:B------:R-:W-:Y:S02]  /*e600*/  @!P4 LEA R4, P1, R0.reuse, R11, 0x1 ;  /* 0x0000000b0004c211 */ /* 0x040fe400078208ff */
[C-C-:B------:R-:W-:Y:S02]  /*e610*/  @!P5 LEA.HI.X R7, R0.reuse, R51, R58.reuse, 0x1, P2 ;  /* 0x000000330007d211 */ /* 0x140fe400010f0c3a */
[----:B------:R-:W-:-:S03]  /*e620*/  @!P4 LEA.HI.X R5, R0, R50, R58, 0x1, P1 ;  /* 0x000000320005c211 */ /* 0x000fc600008f0c3a */
[----:B------:R-:W-:Y:S04]  /*e630*/  @!P5 ST.E.128 [R6.64], R32 ;  /* 0x000000200600d985 */ /* 0x000fe8000c101d0c */
[----:B------:R-:W-:Y:S01]  /*e640*/  @!P4 ST.E.128 [R4.64], R36 ;  /* 0x000000240400c985 */ /* 0x000fe2000c101d0c */
[----:B-1----:R-:W-:-:S04]  /*e650*/  @!P3 LEA R2, P0, R0, R49, 0x1 ;  /* 0x000000310002b211 */ /* 0x002fc800078008ff */
[----:B------:R-:W-:-:S05]  /*e660*/  @!P3 LEA.HI.X R3, R0, R10, R58, 0x1, P0 ;  /* 0x0000000a0003b211 */ /* 0x000fca00000f0c3a */
[----:B------:R1:W-:Y:S04]  /*e670*/  @!P3 ST.E.128 [R2.64], R40 ;  /* 0x000000280200b985 */ /* 0x0003e8000c101d0c */
[----:B------:R2:W3:Y:S04]  /*e680*/  SHFL.IDX PT, R6, R21, 0x7, 0x181f ;  /* 0x00f81f0015067f89 */ /* 0x0004e800000e0000 */
[----:B------:R2:W4:Y:S01]  /*e690*/  SHFL.IDX PT, R4, R20, 0x7, 0x181f ;  /* 0x00f81f0014047f89 */ /* 0x00052200000e0000 */
[----:B-1----:R-:W-:-:S04]  /*e6a0*/  IADD3 R2, R22, 0x70, RZ ;  /* 0x0000007016027810 */ /* 0x002fc80007ffe0ff */
[----:B------:R-:W-:-:S13]  /*e6b0*/  ISETP.GE.OR P6, PT, R2, R54, P6 ;  /* 0x000000360200720c */ /* 0x000fda00037c6670 */
[----:B------:R-:W-:Y:S05]  /*e6c0*/  @P6 EXIT ;  /* 0x000000000000694d */ /* 0x000fea0003800000 */
[----:B--234-:R-:W-:-:S04]  /*e6d0*/  LEA R2, P0, R0, R6, 0x1 ;  /* 0x0000000600027211 */ /* 0x01cfc800078008ff */
[----:B------:R-:W-:-:S05]  /*e6e0*/  LEA.HI.X R3, R0, R4, R58, 0x1, P0 ;  /* 0x0000000400037211 */ /* 0x000fca00000f0c3a */
[----:B------:R-:W-:Y:S01]  /*e6f0*/  ST.E.128 [R2.64], R44 ;  /* 0x0000002c02007985 */ /* 0x000fe2000c101d0c */
[----:B------:R-:W-:Y:S05]  /*e700*/  EXIT ;  /* 0x000000000000794d */ /* 0x000fea0003800000 */
.L_x_6:
[----:B------:R-:W-:-:S00]  /*e710*/  BRA `(.L_x_6) ;  /* 0xfffffff000007947 */ /* 0x000fc0000383ffff */
[----:B------:R-:W-:-:S00]  /*e720*/  NOP ;  /* 0x0000000000007918 */ /* 0x000fc00000000000 */
        /* <DEDUP_REMOVED lines=13> */
.L_x_1596:


//--------------------- .text._ZN7cutlass13device_kernelIN5flash19enable_sm80_to_sm89INS1_16FlashAttnFwdSm80INS1_25CollectiveMainloopFwdSm80ILi4ELi1ELb0EN4cute5tupleIJNS5_1CILi128EEENS7_ILi112EEENS7_ILi64EEEEEELi64ENS_6half_tEfNS_4arch4Sm80ELb0ELb0ELb1ELb1ELb1ELb0ELb1ELb0EEENS1_21CollectiveEpilogueFwdINS6_IJS8_SA_S9_EEENS6_IJNS7_ILi1EEESI_SI_EEESC_SE_Li128ELb1ELb1ELb0ELb0EEENS1_19SingleTileSchedulerILb1ELb0ELb1ELi128EEEEEEEEEvNT_6ParamsE --------------------------
	.section	.text._ZN7cutlass13device_kernelIN5flash19enable_sm80_to_sm89INS1_16FlashAttnFwdSm80INS1_25CollectiveMainloopFwdSm80ILi4ELi1ELb0EN4cute5tupleIJNS5_1CILi128EEENS7_ILi112EEENS7_ILi64EEEEEELi64ENS_6half_tEfNS_4arch4Sm80ELb0ELb0ELb1ELb1ELb1ELb0ELb1ELb0EEENS1_21CollectiveEpilogueFwdINS6_IJS8_SA_S9_EEENS6_IJNS7_ILi1EEESI_SI_EEESC_SE_Li128ELb1ELb1ELb0ELb0EEENS1_19SingleTileSchedulerILb1ELb0ELb1ELi128EEEEEEEEEvNT_6ParamsE,"ax",@progbits
	.sectioninfo	@"SHI_REGISTERS=255"
	.align	128
.text._ZN7cutlass13device_kernelIN5flash19enable_sm80_to_sm89INS1_16FlashAttnFwdSm80INS1_25CollectiveMainloopFwdSm80ILi4ELi1ELb0EN4cute5tupleIJNS5_1CILi128EEENS7_ILi112EEENS7_ILi64EEEEEELi64ENS_6half_tEfNS_4arch4Sm80ELb0ELb0ELb1ELb1ELb1ELb0ELb1ELb0EEENS1_21CollectiveEpilogueFwdINS6_IJS8_SA_S9_EEENS6_IJNS7_ILi1EEESI_SI_EEESC_SE_Li128ELb1ELb1ELb0ELb0EEENS1_19SingleTileSchedulerILb1ELb0ELb1ELi128EEEEEEEEEvNT_6ParamsE:
        .type           _ZN7cutlass13device_kernelIN5flash19enable_sm80_to_sm89INS1_16FlashAttnFwdSm80INS1_25CollectiveMainloopFwdSm80ILi4ELi1ELb0EN4cute5tupleIJNS5_1CILi128EEENS7_ILi112EEENS7_ILi64EEEEEELi64ENS_6half_tEfNS_4arch4Sm80ELb0ELb0ELb1ELb1ELb1ELb0ELb1ELb0EEENS1_21CollectiveEpilogueFwdINS6_IJS8_SA_S9_EEENS6_IJNS7_ILi1EEESI_SI_EEESC_SE_Li128ELb1ELb1ELb0ELb0EEENS1_19SingleTileSchedulerILb1ELb0ELb1ELi128EEEEEEEEEvNT_6ParamsE,@function
        .size           _ZN7cutlass13device_kernelIN5flash19enable_sm80_to_sm89INS1_16FlashAttnFwdSm80INS1_25CollectiveMainloopFwdSm80ILi4ELi1ELb0EN4cute5tupleIJNS5_1CILi128EEENS7_ILi112EEENS7_ILi64EEEEEELi64ENS_6half_tEfNS_4arch4Sm80ELb0ELb0ELb1ELb1ELb1ELb0ELb1ELb0EEENS1_21CollectiveEpilogueFwdINS6_IJS8_SA_S9_EEENS6_IJNS7_ILi1EEESI_SI_EEESC_SE_Li128ELb1ELb1ELb0ELb0EEENS1_19SingleTileSchedulerILb1ELb0ELb1ELi128EEEEEEEEEvNT_6ParamsE,(.L_x_1597 - _ZN7cutlass13device_kernelIN5flash19enable_sm80_to_sm89INS1_16FlashAttnFwdSm80INS1_25CollectiveMainloopFwdSm80ILi4ELi1ELb0EN4cute5tupleIJNS5_1CILi128EEENS7_ILi112EEENS7_ILi64EEEEEELi64ENS_6half_tEfNS_4arch4Sm80ELb0ELb0ELb1ELb1ELb1ELb0ELb1ELb0EEENS1_21CollectiveEpilogueFwdINS6_IJS8_SA_S9_EEENS6_IJNS7_ILi1EEESI_SI_EEESC_SE_Li128ELb1ELb1ELb0ELb0EEENS1_19SingleTileSchedulerILb1ELb0ELb1ELi128EEEEEEEEEvNT_6ParamsE)
        .other          _ZN7cutlass13device_kernelIN5flash19enable_sm80_to_sm89INS1_16FlashAttnFwdSm80INS1_25CollectiveMainloopFwdSm80ILi4ELi1ELb0EN4cute5tupleIJNS5_1CILi128EEENS7_ILi112EEENS7_ILi64EEEEEELi64ENS_6half_tEfNS_4arch4Sm80ELb0ELb0ELb1ELb1ELb1ELb0ELb1ELb0EEENS1_21CollectiveEpilogueFwdINS6_IJS8_SA_S9_EEENS6_IJNS7_ILi1EEESI_SI_EEESC_SE_Li128ELb1ELb1ELb0ELb0EEENS1_19SingleTileSchedulerILb1ELb0ELb1ELi128EEEEEEEEEvNT_6ParamsE,@"STO_CUDA_ENTRY STV_DEFAULT"
_ZN7cutlass13device_kernelIN5flash19enable_sm80_to_sm89INS1_16FlashAttnFwdSm80INS1_25CollectiveMainloopFwdSm80ILi4ELi1ELb0EN4cute5tupleIJNS5_1CILi128EEENS7_ILi112EEENS7_ILi64EEEEEELi64ENS_6half_tEfNS_4arch4Sm80ELb0ELb0ELb1ELb1ELb1ELb0ELb1ELb0EEENS1_21CollectiveEpilogueFwdINS6_IJS8_SA_S9_EEENS6_IJNS7_ILi1EEESI_SI_EEESC_SE_Li128ELb1ELb1ELb0ELb0EEENS1_19SingleTileSchedulerILb1ELb0ELb1ELi128EEEEEEEEEvNT_6ParamsE:
[----:B------:R-:W-:Y:S02]  /*0000*/  MOV R1, c[0x0][0x28] ;  /* 0x00000a0000017a02 */ /* 0x000fe40000000f00 */
[----:B------:R-:W1:Y:S01]  /*0010*/  S2R R196, SR_TID.X ;  /* 0x0000000000c47919 */ /* 0x000e620000002100 */
[----:B------:R-:W2:Y:S01]  /*0020*/  S2UR UR11, SR_CTAID.Z ;  /* 0x00000000000b79c3 */ /* 0x000ea20000002700 */
[----:B------:R-:W-:Y:S01]  /*0030*/  UMOV UR15, 0x4 ;  /* 0x00000004000f7882 */ /* 0x000fe20000000000 */
[----:B------:R-:W-:Y:S01]  /*0040*/  IADD3 R1, R1, -0x48, RZ ;  /* 0xffffffb801017810 */ /* 0x000fe20007ffe0ff */
[----:B------:R-:W-:Y:S02]  /*0050*/  ULDC.64 UR6, c[0x0][0x568] ;  /* 0x00015a0000067ab9 */ /* 0x000fe40000000a00 */
[----:B------:R-:W-:-:S03]  /*0060*/  ULDC.64 UR12, c[0x0][0x118] ;  /* 0x00004600000c7ab9 */ /* 0x000fc60000000a00 */
[----:B------:R-:W3:Y:S01]  /*0070*/  S2UR UR5, SR_CTAID.X ;  /* 0x00000000000579c3 */ /* 0x000ee20000002500 */
[----:B-1----:R-:W-:Y:S01]  /*0080*/  SHF.R.U32.HI R0, RZ, 0x5, R196 ;  /* 0x00000005ff007819 */ /* 0x002fe200000116c4 */
[----:B--2---:R-:W-:-:S05]  /*0090*/  UIMAD.WIDE UR6, UR11, UR15, UR6 ;  /* 0x0000000f0b0672a5 */ /* 0x004fca000f8e0206 */
[----:B------:R-:W1:Y:S02]  /*00a0*/  SHFL.IDX PT, R0, R0, RZ, 0x1f ;  /* 0x00001fff00007589 */ /* 0x000e6400000e0000 */
[----:B-1----:R-:W-:-:S13]  /*00b0*/  ISETP.NE.AND P0, PT, R0, RZ, PT ;  /* 0x000000ff0000720c */ /* 0x002fda0003f05270 */
[----:B---3--:R-:W-:Y:S05]  /*00c0*/  @!P0 BRA `(.L_x_7) ;  /* 0x000001c000008947 */ /* 0x008fea0003800000 */
[----:B------:R-:W-:-:S04]  /*00d0*/  ISETP.NE.U32.AND P0, PT, RZ, c[0x0][0x568], PT ;  /* 0x00015a00ff007a0c */ /* 0x000fc80003f05070 */
[----:B------:R-:W-:-:S13]  /*00e0*/  ISETP.NE.AND.EX P0, PT, RZ, c[0x0][0x56c], PT, P0 ;  /* 0x00015b00ff007a0c */ /* 0x000fda0003f05300 */
[----:B------:R-:W-:Y:S05]  /*00f0*/  @!P0 BRA `(.L_x_8) ;  /* 0x0000005000008947 */ /* 0x000fea0003800000 */
[----:B------:R-:W-:Y:S02]  /*0100*/  MOV R2, UR6 ;  /* 0x0000000600027c02 */ /* 0x000fe40008000f00 */
[----:B------:R-:W-:-:S05]  /*0110*/  MOV R3, UR7 ;  /* 0x0000000700037c02 */ /* 0x000fca0008000f00 */
[----:B------:R-:W2:Y:S02]  /*0120*/  LDG.E R0, [R2.64] ;  /* 0x0000000c02007981 */ /* 0x000ea4000c1e1900 */
[----:B--2---:R1:W2:Y:S02]  /*0130*/  R2UR UR6, R0 ;  /* 0x00000000000673c2 */ /* 0x0042a400000e0000 */
[----:B-12---:R-:W-:Y:S05]  /*0140*/  BRA `(.L_x_9) ;  /* 0x000000e000007947 */ /* 0x006fea0003800000 */
.L_x_8:
[----:B------:R-:W-:-:S04]  /*0150*/  ISETP.NE.U32.AND P0, PT, RZ, c[0x0][0x560], PT ;  /* 0x00015800ff007a0c */ /* 0x000fc80003f05070 */
[----:B------:R-:W-:-:S13]  /*0160*/  ISETP.NE.AND.EX P0, PT, RZ, c[0x0][0x564], PT, P0 ;  /* 0x00015900ff007a0c */ /* 0x000fda0003f05300 */
[----:B------:R-:W-:Y:S05]  /*0170*/  @!P0 BRA `(.L_x_10) ;  /* 0x000000a000008947 */ /* 0x000fea0003800000 */
[----:B------:R-:W-:Y:S02]  /*0180*/  ULDC.64 UR6, c[0x0][0x560] ;  /* 0x0001580000067ab9 */ /* 0x000fe40000000a00 */
[----:B------:R-:W-:-:S06]  /*0190*/  UIMAD.WIDE UR6, UR11, UR15, UR6 ;  /* 0x0000000f0b0672a5 */ /* 0x000fcc000f8e0206 */
[----:B------:R-:W-:Y:S02]  /*01a0*/  MOV R2, UR6 ;  /* 0x0000000600027c02 */ /* 0x000fe40008000f00 */
[----:B------:R-:W-:-:S05]  /*01b0*/  MOV R3, UR7 ;  /* 0x0000000700037c02 */ /* 0x000fca0008000f00 */
[----:B------:R1:W2:Y:S04]  /*01c0*/  LDG.E R0, [R2.64] ;  /* 0x0000000c02007981 */ /* 0x0002a8000c1e1900 */
[----:B-1----:R-:W3:Y:S01]  /*01d0*/  LDG.E R2, [R2.64+0x4] ;  /* 0x0000040c02027981 */ /* 0x002ee2000c1e1900 */
[----:B--2---:R-:W1:Y:S08]  /*01e0*/  R2UR UR4, R0 ;  /* 0x00000000000473c2 */ /* 0x004e7000000e0000 */
[----:B---3--:R-:W1:Y:S02]  /*01f0*/  R2UR UR6, R2 ;  /* 0x00000000020673c2 */ /* 0x008e6400000e0000 */
[----:B-1----:R-:W-:Y:S01]  /*0200*/  UIADD3 UR6, -UR4, UR6, URZ ;  /* 0x0000000604067290 */ /* 0x002fe2000fffe13f */
[----:B------:R-:W-:Y:S05]  /*0210*/  BRA `(.L_x_9) ;  /* 0x0000001000007947 */ /* 0x000fea0003800000 */
.L_x_10:
[----:B------:R-:W-:Y:S02]  /*0220*/  ULDC UR6, c[0x0][0x54c] ;  /* 0x0001530000067ab9 */ /* 0x000fe40000000800 */
.L_x_9:
[----:B------:R-:W-:Y:S02]  /*0230*/  ULDC UR4, c[0x0][0x548] ;  /* 0x0001520000047ab9 */ /* 0x000fe40000000800 */
[----:B------:R-:W-:-:S02]  /*0240*/  USHF.L.U32 UR5, UR5, 0x7, URZ ;  /* 0x0000000705057899 */ /* 0x000fc4000800063f */
[----:B------:R-:W-:-:S04]  /*0250*/  UIMAD UR4, UR6, UR4, URZ ;  /* 0x00000004060472a4 */ /* 0x000fc8000f8e023f */
[----:B------:R-:W-:-:S04]  /*0260*/  UISETP.GE.AND UP0, UPT, UR5, UR4, UPT ;  /* 0x000000040500728c */ /* 0x000fc8000bf06270 */
[----:B------:R-:W-:Y:S01]  /*0270*/  USEL UR11, UR11, 0xffffffff, !UP0 ;  /* 0xffffffff0b0b7887 */ /* 0x000fe2000c000000 */
[----:B------:R-:W-:Y:S05]  /*0280*/  BRA `(.L_x_11) ;  /* 0x000001b000007947 */ /* 0x000fea0003800000 */
.L_x_7:
        /* <DEDUP_REMOVED lines=8> */
.L_x_12:
        /* <DEDUP_REMOVED lines=13> */
.L_x_14:
[----:B------:R-:W-:Y:S02]  /*03e0*/  ULDC UR6, c[0x0][0x54c] ;  /* 0x0001530000067ab9 */ /* 0x000fe40000000800 */
.L_x_13:
[----:B------:R-:W-:Y:S02]  /*03f0*/  ULDC UR4, c[0x0][0x548] ;  /* 0x0001520000047ab9 */ /* 0x000fe40000000800 */
[----:B------:R-:W-:-:S02]  /*0400*/  USHF.L.U32 UR5, UR5, 0x7, URZ ;  /* 0x0000000705057899 */ /* 0x000fc4000800063f */
[----:B------:R-:W-:-:S04]  /*0410*/  UIMAD UR4, UR6, UR4, URZ ;  /* 0x00000004060472a4 */ /* 0x000fc8000f8e023f */
[----:B------:R-:W-:-:S04]  /*0420*/  UISETP.GE.AND UP0, UPT, UR5, UR4, UPT ;  /* 0x000000040500728c */ /* 0x000fc8000bf06270 */
[----:B------:R-:W-:-:S06]  /*0430*/  USEL UR11, UR11, 0xffffffff, !UP0 ;  /* 0xffffffff0b0b7887 */ /* 0x000fcc000c000000 */
.L_x_11:
[----:B------:R-:W-:-:S13]  /*0440*/  ISETP.LE.AND P0, PT, RZ, UR11, PT ;  /* 0x0000000bff007c0c */ /* 0x000fda000bf03270 */
[----:B------:R-:W-:Y:S05]  /*0450*/  @!P0 EXIT ;  /* 0x000000000000894d */ /* 0x000fea0003800000 */
[----:B------:R-:W-:Y:S02]  /*0460*/  ULDC.64 UR4, c[0x0][0x370] ;  /* 0x0000dc0000047ab9 */ /* 0x000fe40000000a00 */
[----:B------:R-:W-:Y:S02]  /*0470*/  UISETP.NE.U32.AND UP0, UPT, URZ, UR4, UPT ;  /* 0x000000043f00728c */ /* 0x000fe4000bf05070 */
[----:B------:R-:W-:Y:S02]  /*0480*/  ULDC.64 UR6, c[0x0][0x370] ;  /* 0x0000dc0000067ab9 */ /* 0x000fe40000000a00 */
[----:B------:R-:W-:-:S03]  /*0490*/  UISETP.NE.AND.EX UP0, UPT, URZ, UR5, UPT, UP0 ;  /* 0x000000053f00728c */ /* 0x000fc6000bf05300 */
[----:B------:R-:W-:Y:S02]  /*04a0*/  ULDC.64 UR4, c[0x0][0x348] ;  /* 0x0000d20000047ab9 */ /* 0x000fe40000000a00 */
[----:B------:R-:W-:Y:S01]  /*04b0*/  UISETP.NE.U32.AND UP1, UPT, URZ, UR4, UPT ;  /* 0x000000043f00728c */ /* 0x000fe2000bf25070 */
[----:B------:R-:W-:-:S03]  /*04c0*/  PLOP3.LUT P2, PT, PT, PT, UP0, 0x80, 0x0 ;  /* 0x000000000000781c */ /* 0x000fc60003f4f008 */
[----:B------:R-:W-:Y:S02]  /*04d0*/  UISETP.NE.AND.EX UP1, UPT, URZ, UR5, UPT, UP1 ;  /* 0x000000053f00728c */ /* 0x000fe4000bf25310 */
[----:B------:R-:W-:Y:S02]  /*04e0*/  @UP0 UIMAD.WIDE UR6, UR11, UR15, UR6 ;  /* 0x0000000f0b0602a5 */ /* 0x000fe4000f8e0206 */
[----:B------:R-:W-:Y:S02]  /*04f0*/  ULDC.64 UR4, c[0x0][0x348] ;  /* 0x0000d20000047ab9 */ /* 0x000fe40000000a00 */
[----:B------:R-:W-:Y:S01]  /*0500*/  UIMAD.WIDE UR4, UR11, UR15, UR4 ;  /* 0x0000000f0b0472a5 */ /* 0x000fe2000f8e0204 */
[----:B------:R-:W-:Y:S01]  /*0510*/  PLOP3.LUT P1, PT, PT, PT, UP1, 0x80, 0x0 ;  /* 0x000000000000781c */ /* 0x000fe20003f2f018 */
[----:B------:R-:W-:Y:S02]  /*0520*/  IMAD.U32 R2, RZ, RZ, UR6 ;  /* 0x00000006ff027e24 */ /* 0x000fe4000f8e00ff */
[----:B------:R-:W-:-:S02]  /*0530*/  IMAD.U32 R3, RZ, RZ, UR7 ;  /* 0x00000007ff037e24 */ /* 0x000fc4000f8e00ff */
[----:B------:R-:W-:Y:S01]  /*0540*/  MOV R6, UR4 ;  /* 0x0000000400067c02 */ /* 0x000fe20008000f00 */
[----:B------:R-:W-:Y:S01]  /*0550*/  IMAD.U32 R7, RZ, RZ, UR5 ;  /* 0x00000005ff077e24 */ /* 0x000fe2000f8e00ff */
[----:B------:R-:W-:Y:S01]  /*0560*/  ULDC.64 UR4, c[0x0][0x360] ;  /* 0x0000d80000047ab9 */ /* 0x000fe20000000a00 */
[----:B------:R-:W2:Y:S01]  /*0570*/  @P2 LDG.E R2, [R2.64] ;  /* 0x0000000c02022981 */ /* 0x000ea2000c1e1900 */
[----:B------:R-:W-:-:S04]  /*0580*/  UISETP.NE.U32.AND UP0, UPT, URZ, UR4, UPT ;  /* 0x000000043f00728c */ /* 0x000fc8000bf05070 */
[----:B------:R-:W-:Y:S01]  /*0590*/  UISETP.NE.AND.EX UP0, UPT, URZ, UR5, UPT, UP0 ;  /* 0x000000053f00728c */ /* 0x000fe2000bf05300 */
[----:B------:R-:W3:Y:S02]  /*05a0*/  @P1 LDG.E R0, [R6.64] ;  /* 0x0000000c06001981 */ /* 0x000ee4000c1e1900 */
[----:B------:R-:W-:-:S03]  /*05b0*/  ULDC.64 UR4, c[0x0][0x360] ;  /* 0x0000d80000047ab9 */ /* 0x000fc60000000a00 */
[----:B------:R-:W-:-:S05]  /*05c0*/  PLOP3.LUT P0, PT, PT, PT, UP0, 0x80, 0x0 ;  /* 0x000000000000781c */ /* 0x000fca0003f0f008 */
[----:B------:R-:W-:Y:S01]  /*05d0*/  @UP0 UIMAD.WIDE UR4, UR11, UR15, UR4 ;  /* 0x0000000f0b0402a5 */ /* 0x000fe2000f8e0204 */
[----:B------:R-:W-:-:S05]  /*05e0*/  MOV R8, c[0x0][0x168] ;  /* 0x00005a0000087a02 */ /* 0x000fca0000000f00 */
[----:B------:R-:W-:Y:S01]  /*05f0*/  IMAD.U32 R4, RZ, RZ, UR4 ;  /* 0x00000004ff047e24 */ /* 0x000fe2000f8e00ff */
[----:B------:R-:W-:-:S05]  /*0600*/  MOV R5, UR5 ;  /* 0x0000000500057c02 */ /* 0x000fca0008000f00 */
[----:B------:R1:W5:Y:S01]  /*0610*/  @P0 LDG.E R8, [R4.64] ;  /* 0x0000000c04080981 */ /* 0x000362000c1e1900 */
[----:B------:R-:W4:Y:S01]  /*0620*/  S2UR UR9, SR_CTAID.Y ;  /* 0x00000000000979c3 */ /* 0x000f220000002600 */
[----:B------:R-:W-:Y:S02]  /*0630*/  UMOV UR10, URZ ;  /* 0x0000003f000a7c82 */ /* 0x000fe40008000000 */
[----:B------:R-:W-:Y:S02]  /*0640*/  UMOV UR14, URZ ;  /* 0x0000003f000e7c82 */ /* 0x000fe40008000000 */
[----:B------:R-:W-:Y:S02]  /*0650*/  ULDC UR5, c[0x0][0x2ac] ;  /* 0x0000ab0000057ab9 */ /* 0x000fe40000000800 */
[----:B------:R-:W-:Y:S02]  /*0660*/  ULDC UR4, c[0x0][0x1d0] ;  /* 0x0000740000047ab9 */ /* 0x000fe40000000800 */
[----:B------:R-:W-:-:S02]  /*0670*/  UIMAD UR4, UR5, UR4, URZ ;  /* 0x00000004050472a4 */ /* 0x000fc4000f8e023f */
[----:B----4-:R-:W-:Y:S01]  /*0680*/  USHF.R.S32.HI UR8, URZ, 0x1f, UR9 ;  /* 0x0000001f3f087899 */ /* 0x010fe20008011409 */
[----:B--2---:R1:W2:Y:S08]  /*0690*/  @P2 R2UR UR10, R2 ;  /* 0x00000000020a23c2 */ /* 0x0042b000000e0000 */
[----:B---3--:R1:W3:Y:S02]  /*06a0*/  @P1 R2UR UR14, R0 ;  /* 0x00000000000e13c2 */ /* 0x0082e400000e0000 */
[----:B-1-3--:R-:W-:Y:S05]  /*06b0*/  @P0 BRA `(.L_x_15) ;  /* 0x0000004000000947 */ /* 0x00afea0003800000 */
[----:B------:R-:W-:Y:S05]  /*06c0*/  @!P1 BRA `(.L_x_15) ;  /* 0x0000003000009947 */ /* 0x000fea0003800000 */
[----:B------:R-:W3:Y:S04]  /*06d0*/  LDG.E R0, [R6.64] ;  /* 0x0000000c06007981 */ /* 0x000ee8000c1e1900 */
[----:B------:R-:W3:Y:S02]  /*06e0*/  LDG.E R2, [R6.64+0x4] ;  /* 0x0000040c06027981 */ /* 0x000ee4000c1e1900 */
[----:B---3-5:R-:W-:-:S02]  /*06f0*/  IADD3 R8, -R0, R2, RZ ;  /* 0x0000000200087210 */ /* 0x028fc40007ffe1ff */
.L_x_15:
[----:B------:R-:W-:-:S04]  /*0700*/  ISETP.NE.U32.AND P0, PT, RZ, c[0x0][0x368], PT ;  /* 0x0000da00ff007a0c */ /* 0x000fc80003f05070 */
[----:B------:R-:W-:-:S13]  /*0710*/  ISETP.NE.AND.EX P0, PT, RZ, c[0x0][0x36c], PT, P0 ;  /* 0x0000db00ff007a0c */ /* 0x000fda0003f05300 */
[----:B------:R-:W-:Y:S05]  /*0720*/  @!P0 BRA `(.L_x_16) ;  /* 0x0000007000008947 */ /* 0x000fea0003800000 */
[----:B------:R-:W-:Y:S02]  /*0730*/  ULDC.64 UR4, c[0x0][0x368] ;  /* 0x0000da0000047ab9 */ /* 0x000fe40000000a00 */
[----:B------:R-:W-:-:S06]  /*0740*/  UIMAD.WIDE UR4, UR11, UR15, UR4 ;  /* 0x0000000f0b0472a5 */ /* 0x000fcc000f8e0204 */
[----:B------:R-:W-:Y:S02]  /*0750*/  MOV R2, UR4 ;  /* 0x0000000400027c02 */ /* 0x000fe40008000f00 */
[----:B------:R-:W-:-:S05]  /*0760*/  MOV R3, UR5 ;  /* 0x0000000500037c02 */ /* 0x000fca0008000f00 */
[----:B------:R-:W3:Y:S02]  /*0770*/  LDG.E R0, [R2.64] ;  /* 0x0000000c02007981 */ /* 0x000ee4000c1e1900 */
[----:B---3--:R1:W3:Y:S02]  /*0780*/  R2UR UR4, R0 ;  /* 0x00000000000473c2 */ /* 0x0082e400000e0000 */
[----:B-1-3--:R-:W-:Y:S05]  /*0790*/  BRA `(.L_x_17) ;  /* 0x000000c000007947 */ /* 0x00afea0003800000 */
.L_x_16:
[----:B------:R-:W-:-:S04]  /*07a0*/  ISETP.NE.U32.AND P0, PT, RZ, c[0x0][0x350], PT ;  /* 0x0000d400ff007a0c */ /* 0x000fc80003f05070 */
[----:B------:R-:W-:-:S13]  /*07b0*/  ISETP.NE.AND.EX P0, PT, RZ, c[0x0][0x354], PT, P0 ;  /* 0x0000d500ff007a0c */ /* 0x000fda0003f05300 */
[----:B------:R-:W-:Y:S05]  /*07c0*/  @!P0 BRA `(.L_x_17) ;  /* 0x0000009000008947 */ /* 0x000fea0003800000 */
[----:B------:R-:W-:Y:S02]  /*07d0*/  ULDC.64 UR4, c[0x0][0x350] ;  /* 0x0000d40000047ab9 */ /* 0x000fe40000000a00 */
[----:B------:R-:W-:-:S06]  /*07e0*/  UIMAD.WIDE UR4, UR11, UR15, UR4 ;  /* 0x0000000f0b0472a5 */ /* 0x000fcc000f8e0204 */
[----:B------:R-:W-:Y:S02]  /*07f0*/  MOV R2, UR4 ;  /* 0x0000000400027c02 */ /* 0x000fe40008000f00 */
[----:B------:R-:W-:-:S05]  /*0800*/  MOV R3, UR5 ;  /* 0x0000000500037c02 */ /* 0x000fca0008000f00 */
[----:B------:R-:W3:Y:S04]  /*0810*/  LDG.E R4, [R2.64] ;  /* 0x0000000c02047981 */ /* 0x000ee8000c1e1900 */
[----:B------:R-:W4:Y:S01]  /*0820*/  LDG.E R0, [R2.64+0x4] ;  /* 0x0000040c02007981 */ /* 0x000f22000c1e1900 */
[----:B---3--:R-:W1:Y:S08]  /*0830*/  R2UR UR5, R4 ;  /* 0x00000000040573c2 */ /* 0x008e7000000e0000 */
[----:B----4-:R-:W1:Y:S02]  /*0840*/  R2UR UR4, R0 ;  /* 0x00000000000473c2 */ /* 0x010e6400000e0000 */
[----:B-1----:R-:W-:-:S06]  /*0850*/  UIADD3 UR4, -UR5, UR4, URZ ;  /* 0x0000000405047290 */ /* 0x002fcc000fffe13f */
.L_x_17:
[----:B--2---:R-:W-:Y:S01]  /*0860*/  UIADD3 UR7, -UR10, UR4, URZ ;  /* 0x000000040a077290 */ /* 0x004fe2000fffe13f */
[----:B------:R-:W-:Y:S01]  /*0870*/  PLOP3.LUT P4, PT, PT, PT, PT, 0x80, 0x0 ;  /* 0x000000000000781c */ /* 0x000fe20003f8f070 */
[----:B------:R-:W-:Y:S01]  /*0880*/  CS2R R178, SRZ ;  /* 0x0000000000b27805 */ /* 0x000fe2000001ff00 */
[----:B------:R-:W-:Y:S01]  /*0890*/  UMOV UR4, URZ ;  /* 0x0000003f00047c82 */ /* 0x000fe20008000000 */
[----:B------:R-:W-:Y:S01]  /*08a0*/  CS2R R176, SRZ ;  /* 0x0000000000b07805 */ /* 0x000fe2000001ff00 */
[----:B------:R-:W-:Y:S01]  /*08b0*/  UISETP.GE.AND UP0, UPT, UR7, 0x1, UPT ;  /* 0x000000010700788c */ /* 0x000fe2000bf06270 */
[----:B------:R-:W-:Y:S01]  /*08c0*/  CS2R R182, SRZ ;  /* 0x0000000000b67805 */ /* 0x000fe2000001ff00 */
[----:B------:R-:W-:Y:S01]  /*08d0*/  UIADD3 UR5, UR7, 0x6f, URZ ;  /* 0x0000006f07057890 */ /* 0x000fe2000fffe03f */
[----:B------:R-:W-:Y:S01]  /*08e0*/  CS2R R180, SRZ ;  /* 0x0000000000b47805 */ /* 0x000fe2000001ff00 */
[----:B------:R-:W-:Y:S01]  /*08f0*/  IMAD.MOV.U32 R15, RZ, RZ, RZ ;  /* 0x000000ffff0f7224 */ /* 0x000fe200078e00ff */
[----:B------:R-:W-:Y:S01]  /*0900*/  CS2R R172, SRZ ;  /* 0x0000000000ac7805 */ /* 0x000fe2000001ff00 */
[----:B------:R-:W-:Y:S01]  /*0910*/  PLOP3.LUT P0, PT, PT, PT, UP0, 0x80, 0x0 ;  /* 0x000000000000781c */ /* 0x000fe20003f0f008 */
[----:B------:R-:W-:Y:S01]  /*0920*/  UIMAD.WIDE UR4, UR5, -0x6db6db6d, UR4 ;  /* 0x92492493050478a5 */ /* 0x000fe2000f8e0204 */
[----:B------:R-:W-:Y:S01]  /*0930*/  IMAD.MOV.U32 R174, RZ, RZ, RZ ;  /* 0x000000ffffae7224 */ /* 0x000fe200078e00ff */
[----:B------:R-:W-:Y:S01]  /*0940*/  CS2R R16, SRZ ;  /* 0x0000000000107805 */ /* 0x000fe2000001ff00 */
[----:B------:R-:W-:Y:S01]  /*0950*/  MOV R170, RZ ;  /* 0x000000ff00aa7202 */ /* 0x000fe20000000f00 */
[----:B------:R-:W-:Y:S01]  /*0960*/  USHF.R.U32.HI UR6, URZ, 0x1f, UR5 ;  /* 0x0000001f3f067899 */ /* 0x000fe20008011605 */
[----:B------:R-:W-:Y:S01]  /*0970*/  IMAD.MOV.U32 R168, RZ, RZ, RZ ;  /* 0x000000ffffa87224 */ /* 0x000fe200078e00ff */
[----:B------:R-:W-:Y:S01]  /*0980*/  CS2R R20, SRZ ;  /* 0x0000000000147805 */ /* 0x000fe2000001ff00 */
[----:B------:R-:W-:Y:S01]  /*0990*/  MOV R162, RZ ;  /* 0x000000ff00a27202 */ /* 0x000fe20000000f00 */
[----:B------:R-:W-:Y:S01]  /*09a0*/  ULEA.HI.SX32 UR6, UR5, UR6, 0x1a ;  /* 0x0000000605067291 */ /* 0x000fe2000f8fd23f */
[----:B------:R-:W-:Y:S01]  /*09b0*/  CS2R R12, SRZ ;  /* 0x00000000000c7805 */ /* 0x000fe2000001ff00 */
[----:B------:R-:W-:Y:S01]  /*09c0*/  IMAD.MOV.U32 R160, RZ, RZ, RZ ;  /* 0x000000ffffa07224 */ /* 0x000fe200078e00ff */
[----:B------:R-:W-:Y:S01]  /*09d0*/  MOV R166, RZ ;  /* 0x000000ff00a67202 */ /* 0x000fe20000000f00 */
[----:B------:R-:W-:Y:S01]  /*09e0*/  CS2R R18, SRZ ;  /* 0x0000000000127805 */ /* 0x000fe2000001ff00 */
[----:B------:R-:W-:Y:S01]  /*09f0*/  IMAD.MOV.U32 R164, RZ, RZ, RZ ;  /* 0x000000ffffa47224 */ /* 0x000fe200078e00ff */
[----:B------:R-:W-:Y:S01]  /*0a00*/  CS2R R158, SRZ ;  /* 0x00000000009e7805 */ /* 0x000fe2000001ff00 */
[----:B------:R-:W-:Y:S01]  /*0a10*/  CS2R R22, SRZ ;  /* 0x0000000000167805 */ /* 0x000fe2000001ff00 */
[----:B------:R-:W-:Y:S01]  /*0a20*/  MOV R156, RZ ;  /* 0x000000ff009c7202 */ /* 0x000fe20000000f00 */
[----:B------:R-:W-:Y:S01]  /*0a30*/  IMAD.MOV.U32 R154, RZ, RZ, RZ ;  /* 0x000000ffff9a7224 */ /* 0x000fe200078e00ff */
[----:B------:R-:W-:Y:S01]  /*0a40*/  CS2R R24, SRZ ;  /* 0x0000000000187805 */ /* 0x000fe2000001ff00 */
[----:B------:R-:W-:Y:S01]  /*0a50*/  MOV R152, RZ ;  /* 0x000000ff00987202 */ /* 0x000fe20000000f00 */
[----:B------:R-:W-:Y:S01]  /*0a60*/  CS2R R146, SRZ ;  /* 0x0000000000927805 */ /* 0x000fe2000001ff00 */
[----:B------:R-:W-:Y:S01]  /*0a70*/  IMAD.MOV.U32 R144, RZ, RZ, RZ ;  /* 0x000000ffff907224 */ /* 0x000fe200078e00ff */
[----:B------:R-:W-:Y:S01]  /*0a80*/  MOV R150, RZ ;  /* 0x000000ff00967202 */ /* 0x000fe20000000f00 */
        /* <DEDUP_REMOVED lines=8> */
[----:B------:R-:W-:Y:S01]  /*0b10*/  CS2R R32, SRZ ;  /* 0x0000000000207805 */ /* 0x000fe2000001ff00 */
[----:B------:R-:W-:Y:S01]  /*0b20*/  IMAD.MOV.U32 R128, RZ, RZ, RZ ;  /* 0x000000ffff807224 */ /* 0x000fe200078e00ff */
[----:B------:R-:W-:Y:S01]  /*0b30*/  MOV R134, RZ ;  /* 0x000000ff00867202 */ /* 0x000fe20000000f00 */
[----:B------:R-:W-:Y:S01]  /*0b40*/  CS2R R26, SRZ ;  /* 0x00000000001a7805 */ /* 0x000fe2000001ff00 */
[----:B------:R-:W-:Y:S01]  /*0b50*/  IMAD.MOV.U32 R132, RZ, RZ, RZ ;  /* 0x000000ffff847224 */ /* 0x000fe200078e00ff */
[----:B------:R-:W-:Y:S01]  /*0b60*/  CS2R R122, SRZ ;  /* 0x00000000007a7805 */ /* 0x000fe2000001ff00 */
[----:B------:R-:W-:Y:S01]  /*0b70*/  MOV R120, RZ ;  /* 0x000000ff00787202 */ /* 0x000fe20000000f00 */
[----:B------:R-:W-:Y:S01]  /*0b80*/  IMAD.MOV.U32 R126, RZ, RZ, RZ ;  /* 0x000000ffff7e7224 */ /* 0x000fe200078e00ff */
[----:B------:R-:W-:Y:S01]  /*0b90*/  CS2R R124, SRZ ;  /* 0x00000000007c7805 */ /* 0x000fe2000001ff00 */
[----:B------:R-:W-:Y:S01]  /*0ba0*/  CS2R R38, SRZ ;  /* 0x0000000000267805 */ /* 0x000fe2000001ff00 */
[----:B------:R-:W-:Y:S01]  /*0bb0*/  CS2R R36, SRZ ;  /* 0x0000000000247805 */ /* 0x000fe2000001ff00 */
[----:B------:R-:W-:Y:S05]  /*0bc0*/  @!P0 BRA `(.L_x_18) ;  /* 0x0000cdb000008947 */ /* 0x000fea0003800000 */
[----:B------:R-:W-:Y:S02]  /*0bd0*/  ULDC.64 UR4, c[0x0][0x340] ;  /* 0x0000d00000047ab9 */ /* 0x000fe40000000a00 */
[----:B------:R-:W-:-:S04]  /*0be0*/  UISETP.NE.U32.AND UP0, UPT, URZ, UR4, UPT ;  /* 0x000000043f00728c */ /* 0x000fc8000bf05070 */
[----:B------:R-:W-:-:S03]  /*0bf0*/  UISETP.NE.AND.EX UP0, UPT, URZ, UR5, UPT, UP0 ;  /* 0x000000053f00728c */ /* 0x000fc6000bf05300 */
[----:B------:R-:W-:-:S03]  /*0c00*/  ULDC.64 UR4, c[0x0][0x340] ;  /* 0x0000d00000047ab9 */ /* 0x000fc60000000a00 */
[----:B------:R-:W-:-:S05]  /*0c10*/  PLOP3.LUT P0, PT, PT, PT, UP0, 0x80, 0x0 ;  /* 0x000000000000781c */ /* 0x000fca0003f0f008 */
[----:B------:R-:W-:-:S06]  /*0c20*/  @UP0 UIMAD.WIDE UR4, UR11, UR15, UR4 ;  /* 0x0000000f0b0402a5 */ /* 0x000fcc000f8e0204 */
[----:B------:R-:W-:Y:S02]  /*0c30*/  IMAD.U32 R2, RZ, RZ, UR4 ;  /* 0x00000004ff027e24 */ /* 0x000fe4000f8e00ff */
[----:B------:R-:W-:Y:S01]  /*0c40*/  IMAD.U32 R3, RZ, RZ, UR5 ;  /* 0x00000005ff037e24 */ /* 0x000fe2000f8e00ff */
[----:B------:R-:W1:Y:S01]  /*0c50*/  S2R R13, SR_CTAID.X ;  /* 0x00000000000d7919 */ /* 0x000e620000002500 */
[----:B------:R-:W-:Y:S01]  /*0c60*/  SHF.R.S32.HI R27, RZ, 0x1f, R196 ;  /* 0x0000001fff1b7819 */ /* 0x000fe200000114c4 */
[----:B------:R-:W-:Y:S02]  /*0c70*/  USHF.R.S32.HI UR15, URZ, 0x1f, UR14 ;  /* 0x0000001f3f0f7899 */ /* 0x000fe4000801140e */
[----:B------:R2:W3:Y:S01]  /*0c80*/  @P0 LDG.E R7, [R2.64] ;  /* 0x0000000c02070981 */ /* 0x0004e2000c1e1900 */
[----:B------:R-:W-:Y:S01]  /*0c90*/  ULDC.64 UR4, c[0x0][0x178] ;  /* 0x00005e0000047ab9 */ /* 0x000fe20000000a00 */
[CC--:B------:R-:W-:Y:S01]  /*0ca0*/  LEA.HI R15, R27.reuse, R196.reuse, RZ, 0x4 ;  /* 0x000000c41b0f7211 */ /* 0x0c0fe200078f20ff */
[----:B------:R-:W-:Y:S01]  /*0cb0*/  UIMAD UR15, UR15, UR4, URZ ;  /* 0x000000040f0f72a4 */ /* 0x000fe2000f8e023f */
[----:B-----5:R-:W-:Y:S01]  /*0cc0*/  IMAD R8, R8, c[0x0][0x2c4], RZ ;  /* 0x0000b10008087a24 */ /* 0x020fe200078e02ff */
[----:B------:R-:W-:Y:S01]  /*0cd0*/  UIMAD.WIDE.U32 UR16, UR14, UR4, URZ ;  /* 0x000000040e1072a5 */ /* 0x000fe2000f8e003f */
[----:B------:R-:W-:Y:S01]  /*0ce0*/  LEA.HI R10, R27, R196, RZ, 0x6 ;  /* 0x000000c41b0a7211 */ /* 0x000fe200078f30ff */
[----:B------:R-:W-:Y:S01]  /*0cf0*/  UIMAD UR15, UR14, UR5, UR15 ;  /* 0x000000050e0f72a4 */ /* 0x000fe2000f8e020f */
[----:B------:R-:W-:Y:S02]  /*0d00*/  BSSY B0, `(.L_x_19) ;  /* 0x000004d000007945 */ /* 0x000fe40003800000 */
[----:B------:R-:W-:-:S02]  /*0d10*/  ULDC.64 UR4, c[0x0][0x1b8] ;  /* 0x00006e0000047ab9 */ /* 0x000fc40000000a00 */
[----:B------:R-:W-:Y:S02]  /*0d20*/  UIADD3 UR17, UR17, UR15, URZ ;  /* 0x0000000f11117290 */ /* 0x000fe4000fffe03f */
[----:B------:R-:W-:Y:S02]  /*0d30*/  USHF.R.S32.HI UR15, URZ, 0x1f, UR11 ;  /* 0x0000001f3f0f7899 */ /* 0x000fe4000801140b */
[----:B------:R-:W-:Y:S02]  /*0d40*/  UIMAD UR14, UR8, UR4, URZ ;  /* 0x00000004080e72a4 */ /* 0x000fe4000f8e023f */
[----:B------:R-:W-:Y:S02]  /*0d50*/  USEL UR15, UR15, URZ, !UP1 ;  /* 0x0000003f0f0f7287 */ /* 0x000fe4000c800000 */
[----:B------:R-:W-:Y:S02]  /*0d60*/  UIMAD UR14, UR9, UR5, UR14 ;  /* 0x00000005090e72a4 */ /* 0x000fe4000f8e020e */
[----:B------:R-:W-:-:S02]  /*0d70*/  UIMAD.WIDE.U32 UR18, UR9, UR4, UR16 ;  /* 0x00000004091272a5 */ /* 0x000fc4000f8e0010 */
[----:B------:R-:W-:Y:S01]  /*0d80*/  USEL UR16, UR11, URZ, !UP1 ;  /* 0x0000003f0b107287 */ /* 0x000fe2000c800000 */
[----:B--2---:R-:W-:Y:S01]  /*0d90*/  LEA.HI R2, R27, R196, RZ, 0x3 ;  /* 0x000000c41b027211 */ /* 0x004fe200078f18ff */
[----:B------:R-:W-:Y:S01]  /*0da0*/  IMAD.MOV.U32 R3, RZ, RZ, c[0x0][0x2c4] ;  /* 0x0000b100ff037624 */ /* 0x000fe200078e00ff */
[----:B------:R-:W-:Y:S02]  /*0db0*/  ULDC.64 UR4, c[0x0][0x1c0] ;  /* 0x0000700000047ab9 */ /* 0x000fe40000000a00 */
[----:B------:R-:W-:Y:S01]  /*0dc0*/  LOP3.LUT R0, R2, 0xfffffff8, RZ, 0xc0, !PT ;  /* 0xfffffff802007812 */ /* 0x000fe200078ec0ff */
[----:B------:R-:W-:Y:S01]  /*0dd0*/  UIMAD UR15, UR15, UR4, URZ ;  /* 0x000000040f0f72a4 */ /* 0x000fe2000f8e023f */
[----:B------:R-:W-:Y:S01]  /*0de0*/  ISETP.NE.AND P1, PT, R3, 0x1, PT ;  /* 0x000000010300780c */ /* 0x000fe20003f25270 */
[----:B------:R-:W-:Y:S01]  /*0df0*/  UIADD3 UR19, UR19, UR14, URZ ;  /* 0x0000000e13137290 */ /* 0x000fe2000fffe03f */
[----:B------:R-:W-:Y:S01]  /*0e00*/  SHF.R.S32.HI R12, RZ, 0x3, R2 ;  /* 0x00000003ff0c7819 */ /* 0x000fe20000011402 */
[----:B------:R-:W-:Y:S01]  /*0e10*/  IMAD.IADD R17, R196, 0x1, -R0 ;  /* 0x00000001c4117824 */ /* 0x000fe200078e0a00 */
[----:B------:R-:W-:-:S02]  /*0e20*/  UIMAD UR5, UR16, UR5, UR15 ;  /* 0x00000005100572a4 */ /* 0x000fc4000f8e020f */
[----:B------:R-:W-:Y:S01]  /*0e30*/  UIMAD.WIDE.U32 UR16, UR16, UR4, UR18 ;  /* 0x00000004101072a5 */ /* 0x000fe2000f8e0012 */
[C---:B------:R-:W-:Y:S02]  /*0e40*/  IMAD R198, R17.reuse, 0x10, R12 ;  /* 0x0000001011c67824 */ /* 0x040fe400078e020c */
[----:B------:R-:W-:Y:S01]  /*0e50*/  IMAD.SHL.U32 R14, R17, 0x8, RZ ;  /* 0x00000008110e7824 */ /* 0x000fe200078e00ff */
[----:B------:R-:W-:Y:S01]  /*0e60*/  UIADD3 UR5, UR17, UR5, URZ ;  /* 0x0000000511057290 */ /* 0x000fe2000fffe03f */
[C---:B-1----:R-:W-:Y:S01]  /*0e70*/  IMAD R4, R13.reuse, 0x80, R198 ;  /* 0x000000800d047824 */ /* 0x042fe200078e02c6 */
[----:B------:R1:W-:Y:S01]  /*0e80*/  STL [R1+0x20], R198 ;  /* 0x000020c601007387 */ /* 0x0003e20000100800 */
[----:B------:R-:W-:Y:S01]  /*0e90*/  IMAD.U32 R3, RZ, RZ, UR17 ;  /* 0x00000011ff037e24 */ /* 0x000fe2000f8e00ff */
[----:B------:R-:W-:Y:S01]  /*0ea0*/  LEA R13, R13, R12, 0x7 ;  /* 0x0000000c0d0d7211 */ /* 0x000fe200078e38ff */
[----:B------:R-:W-:Y:S01]  /*0eb0*/  @P1 IMAD.HI.U32 R2, R4, c[0x0][0x2c8], RZ ;  /* 0x0000b20004021a27 */ /* 0x000fe200078e00ff */
[----:B------:R-:W-:-:S02]  /*0ec0*/  MOV R3, UR5 ;  /* 0x0000000500037c02 */ /* 0x000fc40008000f00 */
[----:B------:R-:W-:Y:S01]  /*0ed0*/  ISETP.GE.AND P3, PT, R13, R8, PT ;  /* 0x000000080d00720c */ /* 0x000fe20003f66270 */
[----:B------:R-:W-:Y:S01]  /*0ee0*/  IMAD.MOV.U32 R0, RZ, RZ, R4 ;  /* 0x000000ffff007224 */ /* 0x000fe200078e0004 */
[----:B------:R-:W-:Y:S01]  /*0ef0*/  @P1 SHF.R.U32.HI R0, RZ, c[0x0][0x2cc], R2 ;  /* 0x0000b300ff001a19 */ /* 0x000fe20000011602 */
[----:B------:R-:W-:Y:S01]  /*0f00*/  IMAD.U32 R2, RZ, RZ, UR16 ;  /* 0x00000010ff027e24 */ /* 0x000fe2000f8e00ff */
[----:B------:R-:W-:Y:S02]  /*0f10*/  SHF.R.S32.HI R241, RZ, 0x1f, R14 ;  /* 0x0000001ffff17819 */ /* 0x000fe4000001140e */
[--C-:B------:R-:W-:Y:S01]  /*0f20*/  SHF.R.S32.HI R6, RZ, 0x1f, R0.reuse ;  /* 0x0000001fff067819 */ /* 0x100fe20000011400 */
[----:B------:R-:W-:Y:S02]  /*0f30*/  IMAD.MOV R5, RZ, RZ, -R0 ;  /* 0x000000ffff057224 */ /* 0x000fe400078e0a00 */
[----:B------:R-:W-:-:S04]  /*0f40*/  IMAD.WIDE.U32 R2, R0, c[0x0][0x1b0], R2 ;  /* 0x00006c0000027a25 */ /* 0x000fc800078e0002 */
[----:B------:R-:W-:Y:S02]  /*0f50*/  IMAD R4, R5, c[0x0][0x2c4], R4 ;  /* 0x0000b10005047a24 */ /* 0x000fe400078e0204 */
[----:B------:R-:W-:-:S04]  /*0f60*/  IMAD R5, R6, c[0x0][0x1b0], RZ ;  /* 0x00006c0006057a24 */ /* 0x000fc800078e02ff */
[----:B------:R-:W-:Y:S01]  /*0f70*/  IMAD R6, R0, c[0x0][0x1b4], R5 ;  /* 0x00006d0000067a24 */ /* 0x000fe200078e0205 */
[----:B------:R-:W-:-:S03]  /*0f80*/  SHF.R.S32.HI R5, RZ, 0x1f, R4 ;  /* 0x0000001fff057819 */ /* 0x000fc60000011404 */
[----:B------:R-:W-:Y:S02]  /*0f90*/  IMAD.IADD R3, R3, 0x1, R6 ;  /* 0x0000000103037824 */ /* 0x000fe400078e0206 */
[----:B------:R-:W-:Y:S02]  /*0fa0*/  IMAD R0, R5, c[0x0][0x1a8], RZ ;  /* 0x00006a0005007a24 */ /* 0x000fe400078e02ff */
[----:B------:R-:W-:-:S04]  /*0fb0*/  IMAD.WIDE.U32 R2, R4, c[0x0][0x1a8], R2 ;  /* 0x00006a0004027a25 */ /* 0x000fc800078e0002 */
[----:B------:R-:W-:Y:S01]  /*0fc0*/  IMAD R5, R4, c[0x0][0x1ac], R0 ;  /* 0x00006b0004057a24 */ /* 0x000fe200078e0200 */
[----:B------:R-:W-:Y:S02]  /*0fd0*/  LOP3.LUT R0, R15, 0xfffffff0, RZ, 0xc0, !PT ;  /* 0xfffffff00f007812 */ /* 0x000fe400078ec0ff */
[----:B------:R-:W-:Y:S01]  /*0fe0*/  LEA R9, P1, R2, c[0x0][0x160], 0x1 ;  /* 0x0000580002097a11 */ /* 0x000fe200078208ff */
[----:B------:R-:W-:Y:S02]  /*0ff0*/  IMAD.IADD R4, R3, 0x1, R5 ;  /* 0x0000000103047824 */ /* 0x000fe400078e0205 */
[----:B------:R-:W-:Y:S02]  /*1000*/  IMAD.IADD R3, R196, 0x1, -R0 ;  /* 0x00000001c4037824 */ /* 0x000fe400078e0a00 */
[----:B------:R-:W-:Y:S01]  /*1010*/  IMAD.SHL.U32 R0, R12, 0x40, RZ ;  /* 0x000000400c007824 */ /* 0x000fe200078e00ff */
[----:B------:R-:W-:Y:S01]  /*1020*/  LEA.HI.X R5, R2, c[0x0][0x164], R4, 0x1, P1 ;  /* 0x0000590002057a11 */ /* 0x000fe200008f0c04 */
[----:B------:R1:W2:Y:S01]  /*1030*/  SHFL.IDX PT, R6, R9, RZ, 0x181f ;  /* 0x00181fff09067589 */ /* 0x0002a200000e0000 */
[----:B------:R-:W-:-:S02]  /*1040*/  SHF.R.S32.HI R2, RZ, 0x1f, R3 ;  /* 0x0000001fff027819 */ /* 0x000fc40000011403 */
[----:B------:R-:W-:Y:S02]  /*1050*/  LOP3.LUT R0, R0, 0x1c0, RZ, 0xc0, !PT ;  /* 0x000001c000007812 */ /* 0x000fe400078ec0ff */
[----:B------:R-:W-:Y:S02]  /*1060*/  LEA.HI R26, R2, R3, RZ, 0x3 ;  /* 0x00000003021a7211 */ /* 0x000fe400078f18ff */
[----:B------:R-:W-:Y:S02]  /*1070*/  LOP3.LUT R2, R0, 0x38, R14, 0xf8, !PT ;  /* 0x0000003800027812 */ /* 0x000fe400078ef80e */
[----:B------:R-:W-:Y:S02]  /*1080*/  LOP3.LUT R4, R26, 0xfffffff8, RZ, 0xc0, !PT ;  /* 0xfffffff81a047812 */ /* 0x000fe400078ec0ff */
[----:B------:R-:W-:-:S03]  /*1090*/  SHF.R.U32.HI R0, RZ, 0x3, R0 ;  /* 0x00000003ff007819 */ /* 0x000fc60000011600 */
[----:B------:R-:W-:Y:S01]  /*10a0*/  IMAD.IADD R25, R3, 0x1, -R4 ;  /* 0x0000000103197824 */ /* 0x000fe200078e0a04 */
[----:B------:R-:W-:Y:S01]  /*10b0*/  LOP3.LUT R2, R2, R0, RZ, 0x3c, !PT ;  /* 0x0000000002027212 */ /* 0x000fe200078e3cff */
[----:B------:R-:W-:Y:S02]  /*10c0*/  IMAD.SHL.U32 R0, R10, 0x8, RZ ;  /* 0x000000080a007824 */ /* 0x000fe400078e00ff */
[----:B------:R-:W-:Y:S02]  /*10d0*/  IMAD.MOV.U32 R3, RZ, RZ, 0x10 ;  /* 0x00000010ff037424 */ /* 0x000fe400078e00ff */
[----:B------:R-:W-:Y:S01]  /*10e0*/  IMAD.MOV.U32 R4, RZ, RZ, 0x20 ;  /* 0x00000020ff047424 */ /* 0x000fe200078e00ff */
[----:B------:R-:W-:Y:S01]  /*10f0*/  LOP3.LUT R10, R2, 0xfffffe00, R0, 0xf8, !PT ;  /* 0xfffffe00020a7812 */ /* 0x000fe200078ef800 */
[----:B---3--:R3:W4:Y:S01]  /*1100*/  @P0 R2UR UR18, R7 ;  /* 0x00000000071203c2 */ /* 0x00872200000e0000 */
[----:B------:R-:W-:Y:S01]  /*1110*/  ISETP.GE.AND P0, PT, R14, c[0x0][0x198], PT ;  /* 0x000066000e007a0c */ /* 0x000fe20003f06270 */
[----:B----4-:R-:W-:-:S03]  /*1120*/  @!UP0 UMOV UR18, UR11 ;  /* 0x0000000b00128c82 */ /* 0x010fc60008000000 */
[----:B------:R-:W-:-:S05]  /*1130*/  R2P PR, R25, 0x6 ;  /* 0x0000000619007804 */ /* 0x000fca0000000000 */
[----:B------:R-:W-:Y:S02]  /*1140*/  SEL R3, R3, 0xfffffff0, !P1 ;  /* 0xfffffff003037807 */ /* 0x000fe40004800000 */
[----:B------:R-:W-:Y:S01]  /*1150*/  SEL R4, R4, 0xffffffe0, !P2 ;  /* 0xffffffe004047807 */ /* 0x000fe20005000000 */
[----:B---3--:R1:W3:Y:S01]  /*1160*/  SHFL.IDX PT, R7, R5, RZ, 0x181f ;  /* 0x00181fff05077589 */ /* 0x0082e200000e0000 */
[----:B------:R-:W-:Y:S05]  /*1170*/  @P3 BRA `(.L_x_20) ;  /* 0x0000005000003947 */ /* 0x000fea0003800000 */
[----:B--2---:R-:W-:Y:S01]  /*1180*/  LEA R6, P1, R14, R6, 0x1 ;  /* 0x000000060e067211 */ /* 0x004fe200078208ff */
[----:B------:R-:W-:-:S03]  /*1190*/  IMAD.SHL.U32 R0, R10, 0x2, RZ ;  /* 0x000000020a007824 */ /* 0x000fc600078e00ff */
[----:B---3--:R-:W-:-:S05]  /*11a0*/  LEA.HI.X R7, R14, R7, R241, 0x1, P1 ;  /* 0x000000070e077211 */ /* 0x008fca00008f0cf1 */
[----:B------:R-:W-:Y:S01]  /*11b0*/  @!PT LDS RZ, [RZ] ;  /* 0x00000000fffff984 */ /* 0x000fe20000000800 */
[----:B------:R2:W-:Y:S04]  /*11c0*/  LDGSTS.E.BYPASS.LTC128B.128 [R0+0x7100], [R6.64], !P0 ;  /* 0x0710000006007fae */ /* 0x0005e8000c101d4c */
.L_x_20:
[----:B--2---:R-:W-:Y:S05]  /*11d0*/  BSYNC B0 ;  /* 0x0000000000007941 */ /* 0x004fea0003800000 */
.L_x_19:
[----:B------:R-:W-:Y:S01]  /*11e0*/  IADD3 R2, R13, 0x10, RZ ;  /* 0x000000100d027810 */ /* 0x000fe20007ffe0ff */
[----:B------:R2:W4:Y:S01]  /*11f0*/  SHFL.IDX PT, R0, R5, 0x1, 0x181f ;  /* 0x00381f0005007f89 */ /* 0x00052200000e0000 */
[----:B------:R-:W-:Y:S02]  /*1200*/  BSSY B0, `(.L_x_21) ;  /* 0x0000009000007945 */ /* 0x000fe40003800000 */
[----:B------:R-:W-:Y:S01]  /*1210*/  ISETP.GE.AND P1, PT, R2, R8, PT ;  /* 0x000000080200720c */ /* 0x000fe20003f26270 */
[----:B------:R2:W1:-:S12]  /*1220*/  SHFL.IDX PT, R6, R9, 0x1, 0x181f ;  /* 0x00381f0009067f89 */ /* 0x00045800000e0000 */
[----:B------:R-:W-:Y:S05]  /*1230*/  @P1 BRA `(.L_x_22) ;  /* 0x0000005000001947 */ /* 0x000fea0003800000 */
[----:B-1----:R-:W-:-:S04]  /*1240*/  LEA R6, P1, R14, R6, 0x1 ;  /* 0x000000060e067211 */ /* 0x002fc800078208ff */
[----:B---34-:R-:W-:Y:S01]  /*1250*/  LEA.HI.X R7, R14, R0, R241, 0x1, P1 ;  /* 0x000000000e077211 */ /* 0x018fe200008f0cf1 */
[----:B------:R-:W-:-:S05]  /*1260*/  IMAD.SHL.U32 R0, R10, 0x2, RZ ;  /* 0x000000020a007824 */ /* 0x000fca00078e00ff */
[----:B------:R-:W-:Y:S01]  /*1270*/  @!PT LDS RZ, [RZ] ;  /* 0x00000000fffff984 */ /* 0x000fe20000000800 */
[----:B------:R1:W-:Y:S03]  /*1280*/  LDGSTS.E.BYPASS.LTC128B.128 [R0+0x7900], [R6.64], !P0 ;  /* 0x0790000006007fae */ /* 0x0003e6000c101d4c */
.L_x_22:
[----:B------:R-:W-:Y:S05]  /*1290*/  BSYNC B0 ;  /* 0x0000000000007941 */ /* 0x000fea0003800000 */
.L_x_21:
[----:B------:R-:W-:Y:S01]  /*12a0*/  IADD3 R2, R13, 0x20, RZ ;  /* 0x000000200d027810 */ /* 0x000fe20007ffe0ff */
[----:B-1--4-:R1:W4:Y:S01]  /*12b0*/  SHFL.IDX PT, R0, R5, 0x2, 0x181f ;  /* 0x00581f0005007f89 */ /* 0x01232200000e0000 */
[----:B------:R-:W-:Y:S02]  /*12c0*/  BSSY B0, `(.L_x_23) ;  /* 0x0000009000007945 */ /* 0x000fe40003800000 */
[----:B------:R-:W-:Y:S01]  /*12d0*/  ISETP.GE.AND P1, PT, R2, R8, PT ;  /* 0x000000080200720c */ /* 0x000fe20003f26270 */
[----:B------:R1:W2:-:S12]  /*12e0*/  SHFL.IDX PT, R6, R9, 0x2, 0x181f ;  /* 0x00581f0009067f89 */ /* 0x00029800000e0000 */
[----:B------:R-:W-:Y:S05]  /*12f0*/  @P1 BRA `(.L_x_24) ;  /* 0x0000005000001947 */ /* 0x000fea0003800000 */
[----:B--2---:R-:W-:-:S04]  /*1300*/  LEA R6, P1, R14, R6, 0x1 ;  /* 0x000000060e067211 */ /* 0x004fc800078208ff */
[----:B---34-:R-:W-:Y:S01]  /*1310*/  LEA.HI.X R7, R14, R0, R241, 0x1, P1 ;  /* 0x000000000e077211 */ /* 0x018fe200008f0cf1 */
[----:B------:R-:W-:-:S05]  /*1320*/  IMAD.SHL.U32 R0, R10, 0x2, RZ ;  /* 0x000000020a007824 */ /* 0x000fca00078e00ff */
[----:B------:R-:W-:Y:S01]  /*1330*/  @!PT LDS RZ, [RZ] ;  /* 0x00000000fffff984 */ /* 0x000fe20000000800 */
[----:B------:R2:W-:Y:S03]  /*1340*/  LDGSTS.E.BYPASS.LTC128B.128 [R0+0x8100], [R6.64], !P0 ;  /* 0x0810000006007fae */ /* 0x0005e6000c101d4c */
.L_x_24:
[----:B------:R-:W-:Y:S05]  /*1350*/  BSYNC B0 ;  /* 0x0000000000007941 */ /* 0x000fea0003800000 */
.L_x_23:
[----:B------:R-:W-:Y:S01]  /*1360*/  IADD3 R2, R13, 0x30, RZ ;  /* 0x000000300d027810 */ /* 0x000fe20007ffe0ff */
[----:B--2-4-:R2:W4:Y:S01]  /*1370*/  SHFL.IDX PT, R0, R5, 0x3, 0x181f ;  /* 0x00781f0005007f89 */ /* 0x01452200000e0000 */
        /* <DEDUP_REMOVED lines=9> */
.L_x_26:
[----:B------:R-:W-:Y:S05]  /*1410*/  BSYNC B0 ;  /* 0x0000000000007941 */ /* 0x000fea0003800000 */
.L_x_25:
        /* <DEDUP_REMOVED lines=11> */
.L_x_28:
[----:B------:R-:W-:Y:S05]  /*14d0*/  BSYNC B0 ;  /* 0x0000000000007941 */ /* 0x000fea0003800000 */
.L_x_27:
        /* <DEDUP_REMOVED lines=11> */
.L_x_30:
[----:B------:R-:W-:Y:S05]  /*1590*/  BSYNC B0 ;  /* 0x0000000000007941 */ /* 0x000fea0003800000 */
.L_x_29:
        /* <DEDUP_REMOVED lines=11> */
.L_x_32:
[----:B------:R-:W-:Y:S05]  /*1650*/  BSYNC B0 ;  /* 0x0000000000007941 */ /* 0x000fea0003800000 */
.L_x_31:
[----:B-12---:R-:W1:Y:S01]  /*1660*/  SHFL.IDX PT, R9, R9, 0x7, 0x181f ;  /* 0x00f81f0009097f89 */ /* 0x006e6200000e0000 */
[----:B------:R-:W-:Y:S01]  /*1670*/  UMOV UR14, 0x70 ;  /* 0x00000070000e7882 */ /* 0x000fe20000000000 */
[----:B----4-:R-:W-:Y:S01]  /*1680*/  MOV R0, c[0x0][0x2b8] ;  /* 0x0000ae0000007a02 */ /* 0x010fe20000000f00 */
[----:B------:R-:W-:Y:S01]  /*1690*/  UIMAD UR14, UR6, UR14, -0x70 ;  /* 0xffffff90060e74a4 */ /* 0x000fe2000f8e020e */
[----:B------:R2:W4:Y:S01]  /*16a0*/  SHFL.IDX PT, R11, R5, 0x7, 0x181f ;  /* 0x00f81f00050b7f89 */ /* 0x00052200000e0000 */
[----:B------:R-:W-:Y:S01]  /*16b0*/  SHF.L.U32 R197, R10, 0x1, RZ ;  /* 0x000000010ac57819 */ /* 0x000fe200000006ff */
[----:B------:R-:W-:Y:S01]  /*16c0*/  USHF.R.S32.HI UR15, URZ, 0x1f, UR18 ;  /* 0x0000001f3f0f7899 */ /* 0x000fe20008011412 */
[----:B------:R-:W-:Y:S01]  /*16d0*/  ISETP.NE.AND P5, PT, R0, 0x1, PT ;  /* 0x000000010000780c */ /* 0x000fe20003fa5270 */
[----:B------:R-:W-:Y:S01]  /*16e0*/  ULDC.64 UR4, c[0x0][0x2b0] ;  /* 0x0000ac0000047ab9 */ /* 0x000fe20000000a00 */
[----:B------:R-:W-:Y:S01]  /*16f0*/  IADD3 R0, R198, UR14, RZ ;  /* 0x0000000ec6007c10 */ /* 0x000fe2000fffe0ff */
[----:B------:R-:W-:Y:S01]  /*1700*/  UIMAD UR15, UR15, UR4, URZ ;  /* 0x000000040f0f72a4 */ /* 0x000fe2000f8e023f */
[----:B------:R-:W-:Y:S01]  /*1710*/  MOV R243, RZ ;  /* 0x000000ff00f37202 */ /* 0x000fe20000000f00 */
[----:B------:R-:W-:Y:S01]  /*1720*/  UIMAD.WIDE.U32 UR16, UR18, UR4, URZ ;  /* 0x00000004121072a5 */ /* 0x000fe2000f8e003f */
[C---:B------:R-:W-:Y:S01]  /*1730*/  ISETP.GE.AND P4, PT, R0.reuse, UR7, PT ;  /* 0x0000000700007c0c */ /* 0x040fe2000bf86270 */
[----:B------:R-:W-:Y:S01]  /*1740*/  UIMAD UR15, UR18, UR5, UR15 ;  /* 0x00000005120f72a4 */ /* 0x000fe2000f8e020f */
[----:B------:R-:W-:Y:S01]  /*1750*/  IADD3 R2, R0, UR10, RZ ;  /* 0x0000000a00027c10 */ /* 0x000fe2000fffe0ff */
[----:B------:R-:W-:Y:S01]  /*1760*/  STL [R1], R197 ;  /* 0x000000c501007387 */ /* 0x000fe20000100800 */
[----:B------:R-:W-:Y:S01]  /*1770*/  ISETP.GT.OR P4, PT, R198, 0x6f, P4 ;  /* 0x0000006fc600780c */ /* 0x000fe20002784670 */
[----:B------:R-:W-:Y:S01]  /*1780*/  UIADD3 UR15, UR17, UR15, URZ ;  /* 0x0000000f110f7290 */ /* 0x000fe2000fffe03f */
[----:B------:R-:W-:Y:S01]  /*1790*/  MOV R0, R2 ;  /* 0x0000000200007202 */ /* 0x000fe20000000f00 */
[----:B------:R-:W-:Y:S01]  /*17a0*/  ULDC.64 UR4, c[0x0][0x1e8] ;  /* 0x00007a0000047ab9 */ /* 0x000fe20000000a00 */
[----:B--2---:R-:W-:-:S04]  /*17b0*/  IADD3 R5, R13, 0x70, RZ ;  /* 0x000000700d057810 */ /* 0x004fc80007ffe0ff */
[----:B------:R-:W-:Y:S01]  /*17c0*/  ISETP.GE.AND P3, PT, R5, R8, PT ;  /* 0x000000080500720c */ /* 0x000fe20003f66270 */
[----:B------:R-:W-:-:S05]  /*17d0*/  @P5 IMAD.HI.U32 R5, R2, c[0x0][0x2bc], RZ ;  /* 0x0000af0002055a27 */ /* 0x000fca00078e00ff */
[----:B------:R-:W-:-:S04]  /*17e0*/  @P5 SHF.R.U32.HI R0, RZ, c[0x0][0x2c0], R5 ;  /* 0x0000b000ff005a19 */ /* 0x000fc80000011605 */
[----:B------:R-:W-:-:S03]  /*17f0*/  @!P4 IADD3 R5, P1, R0, UR16, RZ ;  /* 0x000000100005cc10 */ /* 0x000fc6000ff3e0ff */
[----:B-1----:R-:W-:Y:S02]  /*1800*/  @!P3 LEA R8, P2, R14, R9, 0x1 ;  /* 0x000000090e08b211 */ /* 0x002fe400078408ff */
[----:B---3--:R-:W-:Y:S02]  /*1810*/  @!P4 LEA.HI.X.SX32 R7, R0, UR15, 0x1, P1 ;  /* 0x0000000f0007cc11 */ /* 0x008fe400088f0eff */
[----:B----4-:R-:W-:Y:S02]  /*1820*/  @!P3 LEA.HI.X R9, R14, R11, R241, 0x1, P2 ;  /* 0x0000000b0e09b211 */ /* 0x010fe400010f0cf1 */
[----:B------:R-:W-:-:S03]  /*1830*/  @!P4 LEA R6, P1, R5, c[0x0][0x2a0], 0x2 ;  /* 0x0000a8000506ca11 */ /* 0x000fc600078210ff */
[----:B------:R-:W-:Y:S01]  /*1840*/  @!PT LDS RZ, [RZ] ;  /* 0x00000000fffff984 */ /* 0x000fe20000000800 */
[----:B------:R1:W-:Y:S01]  /*1850*/  @!P3 LDGSTS.E.BYPASS.LTC128B.128 [R197+0xa900], [R8.64], !P0 ;  /* 0x0a90000008c5bfae */ /* 0x0003e2000c101d4c */
[----:B------:R-:W-:-:S03]  /*1860*/  @!P4 LEA.HI.X R7, R5, c[0x0][0x2a4], R7, 0x2, P1 ;  /* 0x0000a9000507ca11 */ /* 0x000fc600008f1407 */
[----:B------:R-:W0:Y:S04]  /*1870*/  LDGDEPBAR ;  /* 0x00000000000079af */ /* 0x000e280000000000 */
[----:B------:R-:W-:Y:S06]  /*1880*/  BAR.SYNC.DEFER_BLOCKING 0x0 ;  /* 0x0000000000007b1d */ /* 0x000fec0000010000 */
[----:B------:R2:W3:Y:S01]  /*1890*/  @!P4 LDG.E R243, [R6.64] ;  /* 0x0000000c06f3c981 */ /* 0x0004e2000c1e1900 */
[----:B------:R-:W-:Y:S01]  /*18a0*/  IADD3 R0, -R0, RZ, RZ ;  /* 0x000000ff00007210 */ /* 0x000fe20007ffe1ff */
[----:B------:R-:W-:Y:S01]  /*18b0*/  UIMAD UR18, UR8, UR4, URZ ;  /* 0x00000004081272a4 */ /* 0x000fe2000f8e023f */
[----:B-1----:R-:W-:Y:S01]  /*18c0*/  SHF.L.U32 R9, R12, 0x3, RZ ;  /* 0x000000030c097819 */ /* 0x002fe200000006ff */
[----:B------:R-:W-:Y:S01]  /*18d0*/  UIMAD.WIDE.U32 UR20, UR9, UR4, URZ ;  /* 0x00000004091472a5 */ /* 0x000fe2000f8e003f */
[----:B------:R-:W-:Y:S01]  /*18e0*/  SHF.L.U32 R5, R17, 0x6, RZ ;  /* 0x0000000611057819 */ /* 0x000fe200000006ff */
[----:B------:R-:W-:Y:S01]  /*18f0*/  IMAD R16, R0, c[0x0][0x2b8], R2 ;  /* 0x0000ae0000107a24 */ /* 0x000fe200078e0202 */
[----:B------:R-:W-:Y:S01]  /*1900*/  UIMAD UR5, UR9, UR5, UR18 ;  /* 0x00000005090572a4 */ /* 0x000fe2000f8e0212 */
[----:B------:R-:W-:Y:S01]  /*1910*/  SHF.R.S32.HI R22, RZ, 0x4, R15 ;  /* 0x00000004ff167819 */ /* 0x000fe2000001140f */
[----:B------:R-:W-:Y:S01]  /*1920*/  UIADD3 UR18, UR6, -0x1, URZ ;  /* 0xffffffff06127890 */ /* 0x000fe2000fffe03f */
[----:B------:R-:W-:Y:S01]  /*1930*/  LOP3.LUT R5, R5, 0x1c0, RZ, 0xc0, !PT ;  /* 0x000001c005057812 */ /* 0x000fe200078ec0ff */
[----:B------:R-:W-:Y:S01]  /*1940*/  UIADD3 UR19, UR21, UR5, URZ ;  /* 0x0000000515137290 */ /* 0x000fe2000fffe03f */
[----:B------:R-:W-:Y:S01]  /*1950*/  SHF.R.S32.HI R8, RZ, 0x1f, R16 ;  /* 0x0000001fff087819 */ /* 0x000fe20000011410 */
[----:B------:R-:W-:Y:S01]  /*1960*/  UIMAD UR18, UR18, -0x70, UR7 ;  /* 0xffffff90121278a4 */ /* 0x000fe2000f8e0207 */
[----:B------:R-:W-:Y:S01]  /*1970*/  LOP3.LUT R9, R5, 0x8, R9, 0xf8, !PT ;  /* 0x0000000805097812 */ /* 0x000fe200078ef809 */
[----:B------:R-:W-:Y:S01]  /*1980*/  STL [R1+0x4], R16 ;  /* 0x0000041001007387 */ /* 0x000fe20000100800 */
[----:B------:R-:W-:Y:S01]  /*1990*/  SHF.R.U32.HI R5, RZ, 0x3, R5 ;  /* 0x00000003ff057819 */ /* 0x000fe20000011605 */
[----:B------:R-:W-:Y:S01]  /*19a0*/  IMAD R0, R8, c[0x0][0x1e0], RZ ;  /* 0x0000780008007a24 */ /* 0x000fe200078e02ff */
[----:B------:R-:W-:Y:S01]  /*19b0*/  ISETP.GE.AND P6, PT, R14, c[0x0][0x1d4], PT ;  /* 0x000075000e007a0c */ /* 0x000fe20003fc6270 */
[----:B------:R-:W-:Y:S01]  /*19c0*/  IMAD R8, R8, c[0x0][0x208], RZ ;  /* 0x0000820008087a24 */ /* 0x000fe200078e02ff */
[----:B------:R-:W-:Y:S01]  /*19d0*/  IADD3 R18, -R12, UR18, RZ ;  /* 0x000000120c127c10 */ /* 0x000fe2000fffe1ff */
[C---:B------:R-:W-:Y:S01]  /*19e0*/  IMAD R0, R16.reuse, c[0x0][0x1e4], R0 ;  /* 0x0000790010007a24 */ /* 0x040fe200078e0200 */
[----:B------:R-:W-:Y:S01]  /*19f0*/  LOP3.LUT R24, R9, R5, RZ, 0x3c, !PT ;  /* 0x0000000509187212 */ /* 0x000fe200078e3cff */
[----:B------:R-:W-:Y:S01]  /*1a00*/  IMAD R8, R16, c[0x0][0x20c], R8 ;  /* 0x0000830010087a24 */ /* 0x000fe200078e0208 */
[----:B------:R-:W-:Y:S01]  /*1a10*/  ISETP.GE.AND P4, PT, R18, 0x1, PT ;  /* 0x000000011200780c */ /* 0x000fe20003f86270 */
[----:B--2---:R-:W-:Y:S01]  /*1a20*/  IMAD.WIDE.U32 R6, R16, c[0x0][0x1e0], RZ ;  /* 0x0000780010067a25 */ /* 0x004fe200078e00ff */
[C---:B------:R-:W-:Y:S01]  /*1a30*/  ISETP.GE.AND P3, PT, R18.reuse, 0x11, PT ;  /* 0x000000111200780c */ /* 0x040fe20003f66270 */
[----:B------:R-:W-:Y:S01]  /*1a40*/  ULDC.64 UR4, c[0x0][0x210] ;  /* 0x0000840000047ab9 */ /* 0x000fe20000000a00 */
[----:B------:R-:W-:Y:S01]  /*1a50*/  ISETP.GE.AND P2, PT, R18, 0x21, PT ;  /* 0x000000211200780c */ /* 0x000fe20003f46270 */
[----:B------:R-:W-:Y:S01]  /*1a60*/  IMAD R5, R16, c[0x0][0x1e0], RZ ;  /* 0x0000780010057a24 */ /* 0x000fe200078e02ff */
[----:B------:R-:W-:Y:S01]  /*1a70*/  IADD3 R7, R7, R0, RZ ;  /* 0x0000000007077210 */ /* 0x000fe20007ffe0ff */
[----:B------:R-:W-:Y:S01]  /*1a80*/  UIMAD.WIDE.U32 UR22, UR9, UR4, URZ ;  /* 0x00000004091672a5 */ /* 0x000fe2000f8e003f */
[----:B------:R-:W-:Y:S01]  /*1a90*/  MOV R9, UR9 ;  /* 0x0000000900097c02 */ /* 0x000fe20008000f00 */
[----:B------:R-:W-:Y:S01]  /*1aa0*/  UIMAD UR4, UR8, UR4, URZ ;  /* 0x00000004080472a4 */ /* 0x000fe2000f8e023f */
[----:B------:R-:W-:Y:S01]  /*1ab0*/  LEA.HI R195, R27, R196, RZ, 0x5 ;  /* 0x000000c41bc37211 */ /* 0x000fe200078f28ff */
[----:B------:R-:W-:Y:S01]  /*1ac0*/  UISETP.GE.AND UP0, UPT, UR7, 0x71, UPT ;  /* 0x000000710700788c */ /* 0x000fe2000bf06270 */
[----:B------:R-:W-:Y:S01]  /*1ad0*/  SHF.L.U32 R242, R14, 0x1, RZ ;  /* 0x000000010ef27819 */ /* 0x000fe200000006ff */
[----:B------:R-:W-:-:S04]  /*1ae0*/  UIMAD UR4, UR9, UR5, UR4 ;  /* 0x00000005090472a4 */ /* 0x000fc8000f8e0204 */
[----:B------:R-:W-:Y:S01]  /*1af0*/  UIADD3 UR4, UR23, UR4, URZ ;  /* 0x0000000417047290 */ /* 0x000fe2000fffe03f */
[----:B---3--:R-:W-:Y:S01]  /*1b00*/  SHF.R.S32.HI R23, RZ, 0x1f, R243 ;  /* 0x0000001fff177819 */ /* 0x008fe200000114f3 */
[----:B------:R-:W-:-:S04]  /*1b10*/  IMAD.WIDE.U32 R6, R243, c[0x0][0x1f0], R6 ;  /* 0x00007c00f3067a25 */ /* 0x000fc800078e0006 */
[----:B------:R-:W-:Y:S01]  /*1b20*/  IMAD R2, R23, c[0x0][0x1f0], RZ ;  /* 0x00007c0017027a24 */ /* 0x000fe200078e02ff */
[----:B------:R-:W-:Y:S01]  /*1b30*/  IADD3 R0, P0, R6, UR20, RZ ;  /* 0x0000001406007c10 */ /* 0x000fe2000ff1e0ff */
[C---:B------:R-:W-:Y:S02]  /*1b40*/  IMAD R5, R243.reuse, c[0x0][0x1f0], R5 ;  /* 0x00007c00f3057a24 */ /* 0x040fe400078e0205 */
[----:B------:R-:W-:Y:S02]  /*1b50*/  IMAD R2, R243, c[0x0][0x1f4], R2 ;  /* 0x00007d00f3027a24 */ /* 0x000fe400078e0202 */
[----:B------:R-:W-:-:S03]  /*1b60*/  IMAD R5, R9, c[0x0][0x1e8], R5 ;  /* 0x00007a0009057a24 */ /* 0x000fc600078e0205 */
[----:B------:R-:W-:Y:S02]  /*1b70*/  IADD3.X R6, R7, UR19, R2, P0, !PT ;  /* 0x0000001307067c10 */ /* 0x000fe400087fe402 */
[C---:B------:R-:W-:Y:S02]  /*1b80*/  LEA R2, P0, R0.reuse, c[0x0][0x1c8], 0x1 ;  /* 0x0000720000027a11 */ /* 0x040fe400078008ff */
[----:B------:R-:W-:Y:S02]  /*1b90*/  LEA R5, R5, c[0x0][0x1c8], 0x1 ;  /* 0x0000720005057a11 */ /* 0x000fe400078e08ff */
[----:B------:R-:W-:Y:S01]  /*1ba0*/  LEA.HI.X R0, R0, c[0x0][0x1cc], R6, 0x1, P0 ;  /* 0x0000730000007a11 */ /* 0x000fe200000f0c06 */
[----:B------:R-:W1:Y:S01]  /*1bb0*/  SHFL.IDX PT, R12, R2, RZ, 0x181f ;  /* 0x00181fff020c7589 */ /* 0x000e6200000e0000 */
[----:B------:R-:W-:-:S03]  /*1bc0*/  LEA.HI R6, R15, R22, RZ, 0x1 ;  /* 0x000000160f067211 */ /* 0x000fc600078f08ff */
[----:B------:R-:W2:Y:S01]  /*1bd0*/  SHFL.IDX PT, R11, R2, 0x1, 0x181f ;  /* 0x00381f00020b7f89 */ /* 0x000ea200000e0000 */
[----:B------:R-:W-:Y:S01]  /*1be0*/  LOP3.LUT R10, R6, 0xfffffffe, RZ, 0xc0, !PT ;  /* 0xfffffffe060a7812 */ /* 0x000fe200078ec0ff */
[----:B------:R-:W-:Y:S02]  /*1bf0*/  IMAD.WIDE.U32 R6, R16, c[0x0][0x208], RZ ;  /* 0x0000820010067a25 */ /* 0x000fe400078e00ff */
[----:B------:R-:W3:Y:S01]  /*1c00*/  SHFL.IDX PT, R13, R0, RZ, 0x181f ;  /* 0x00181fff000d7589 */ /* 0x000ee200000e0000 */
[----:B------:R-:W-:Y:S02]  /*1c10*/  IADD3 R22, R22, -R10, RZ ;  /* 0x8000000a16167210 */ /* 0x000fe40007ffe0ff */
[----:B------:R-:W-:Y:S01]  /*1c20*/  IADD3 R7, R7, R8, RZ ;  /* 0x0000000807077210 */ /* 0x000fe20007ffe0ff */
[----:B------:R-:W4:Y:S04]  /*1c30*/  SHFL.IDX PT, R21, R0, 0x1, 0x181f ;  /* 0x00381f0000157f89 */ /* 0x000f2800000e0000 */
[----:B------:R-:W5:Y:S01]  /*1c40*/  SHFL.IDX PT, R19, R2, 0x2, 0x181f ;  /* 0x00581f0002137f89 */ /* 0x000f6200000e0000 */
[----:B------:R-:W-:-:S03]  /*1c50*/  IMAD.WIDE.U32 R6, R243, c[0x0][0x218], R6 ;  /* 0x00008600f3067a25 */ /* 0x000fc600078e0006 */
[----:B------:R-:W5:Y:S04]  /*1c60*/  SHFL.IDX PT, R20, R0, 0x2, 0x181f ;  /* 0x00581f0000147f89 */ /* 0x000f6800000e0000 */
[----:B------:R-:W5:Y:S01]  /*1c70*/  SHFL.IDX PT, R15, R2, 0x3, 0x181f ;  /* 0x00781f00020f7f89 */ /* 0x000f6200000e0000 */
[----:B-1----:R-:W-:-:S03]  /*1c80*/  @P4 LEA R12, P1, R14, R12, 0x1 ;  /* 0x0000000c0e0c4211 */ /* 0x002fc600078208ff */
[----:B------:R-:W1:Y:S01]  /*1c90*/  SHFL.IDX PT, R16, R0, 0x3, 0x181f ;  /* 0x00781f0000107f89 */ /* 0x000e6200000e0000 */
[C---:B--2---:R-:W-:Y:S02]  /*1ca0*/  @P3 LEA R10, P0, R14.reuse, R11, 0x1 ;  /* 0x0000000b0e0a3211 */ /* 0x044fe400078008ff */
[C-C-:B---3--:R-:W-:Y:S02]  /*1cb0*/  @P4 LEA.HI.X R13, R14.reuse, R13, R241.reuse, 0x1, P1 ;  /* 0x0000000d0e0d4211 */ /* 0x148fe400008f0cf1 */
[----:B----4-:R-:W-:-:S03]  /*1cc0*/  @P3 LEA.HI.X R11, R14, R21, R241, 0x1, P0 ;  /* 0x000000150e0b3211 */ /* 0x010fc600000f0cf1 */
[----:B------:R2:W-:Y:S01]  /*1cd0*/  @P4 LDGSTS.E.BYPASS.LTC128B.128 [R197+0x3900], [R12.64], !P6 ;  /* 0x039000000cc54fae */ /* 0x0005e2000f101d4c */
[----:B------:R-:W-:Y:S02]  /*1ce0*/  ISETP.GE.AND P0, PT, R18, 0x31, PT ;  /* 0x000000311200780c */ /* 0x000fe40003f06270 */
[----:B-----5:R-:W-:Y:S01]  /*1cf0*/  @P2 LEA R8, P1, R14, R19, 0x1 ;  /* 0x000000130e082211 */ /* 0x020fe200078208ff */
[----:B------:R3:W-:Y:S01]  /*1d00*/  @P3 LDGSTS.E.BYPASS.LTC128B.128 [R197+0x4100], [R10.64], !P6 ;  /* 0x041000000ac53fae */ /* 0x0007e2000f101d4c */
[----:B------:R-:W-:Y:S02]  /*1d10*/  ISETP.GE.AND P4, PT, R18, 0x41, PT ;  /* 0x000000411200780c */ /* 0x000fe40003f86270 */
[----:B------:R-:W-:Y:S01]  /*1d20*/  @P2 LEA.HI.X R9, R14, R20, R241, 0x1, P1 ;  /* 0x000000140e092211 */ /* 0x000fe200008f0cf1 */
[----:B------:R-:W-:Y:S01]  /*1d30*/  SHFL.IDX PT, R19, R0, 0x5, 0x181f ;  /* 0x00b81f0000137f89 */ /* 0x000fe200000e0000 */
[----:B------:R-:W-:-:S03]  /*1d40*/  ISETP.GE.AND P3, PT, R18, 0x51, PT ;  /* 0x000000511200780c */ /* 0x000fc60003f66270 */
[----:B------:R4:W-:Y:S01]  /*1d50*/  @P2 LDGSTS.E.BYPASS.LTC128B.128 [R197+0x4900], [R8.64], !P6 ;  /* 0x0490000008c52fae */ /* 0x0009e2000f101d4c */
[----:B------:R-:W-:-:S03]  /*1d60*/  ISETP.GE.AND P2, PT, R18, 0x61, PT ;  /* 0x000000611200780c */ /* 0x000fc60003f46270 */
[----:B--2---:R-:W-:Y:S04]  /*1d70*/  SHFL.IDX PT, R12, R2, 0x5, 0x181f ;  /* 0x00b81f00020c7f89 */ /* 0x004fe800000e0000 */
[----:B---3--:R2:W3:Y:S04]  /*1d80*/  SHFL.IDX PT, R10, R2, 0x4, 0x181f ;  /* 0x00981f00020a7f89 */ /* 0x0084e800000e0000 */
[----:B------:R-:W5:Y:S01]  /*1d90*/  SHFL.IDX PT, R11, R0, 0x4, 0x181f ;  /* 0x00981f00000b7f89 */ /* 0x000f6200000e0000 */
[----:B----4-:R-:W-:-:S03]  /*1da0*/  @P0 LEA R8, P1, R14, R15, 0x1 ;  /* 0x0000000f0e080211 */ /* 0x010fc600078208ff */
[----:B------:R-:W4:Y:S01]  /*1db0*/  SHFL.IDX PT, R15, R5, 0x6, 0x181f ;  /* 0x00d81f00050f7f89 */ /* 0x000f2200000e0000 */
[----:B-1----:R-:W-:-:S03]  /*1dc0*/  @P0 LEA.HI.X R9, R14, R16, R241, 0x1, P1 ;  /* 0x000000100e090211 */ /* 0x002fc600008f0cf1 */
[----:B------:R1:W4:Y:S04]  /*1dd0*/  SHFL.IDX PT, R16, R0, 0x6, 0x181f ;  /* 0x00d81f0000107f89 */ /* 0x00032800000e0000 */
[----:B------:R4:W-:Y:S01]  /*1de0*/  @P0 LDGSTS.E.BYPASS.LTC128B.128 [R197+0x5100], [R8.64], !P6 ;  /* 0x0510000008c50fae */ /* 0x0009e2000f101d4c */
[----:B--2---:R-:W-:Y:S02]  /*1df0*/  SHF.L.U32 R2, R25, 0x6, RZ ;  /* 0x0000000619027819 */ /* 0x004fe400000006ff */
[----:B---3--:R-:W-:-:S04]  /*1e00*/  @P4 LEA R10, P1, R14, R10, 0x1 ;  /* 0x0000000a0e0a4211 */ /* 0x008fc800078208ff */
[----:B-----5:R-:W-:-:S05]  /*1e10*/  @P4 LEA.HI.X R11, R14, R11, R241, 0x1, P1 ;  /* 0x0000000b0e0b4211 */ /* 0x020fca00008f0cf1 */
[----:B------:R2:W-:Y:S01]  /*1e20*/  @P4 LDGSTS.E.BYPASS.LTC128B.128 [R197+0x5900], [R10.64], !P6 ;  /* 0x059000000ac54fae */ /* 0x0005e2000f101d4c */
[----:B-1----:R-:W-:Y:S01]  /*1e30*/  LOP3.LUT R0, R2, 0x1c0, RZ, 0xc0, !PT ;  /* 0x000001c002007812 */ /* 0x002fe200078ec0ff */
[----:B------:R-:W-:-:S04]  /*1e40*/  IMAD R2, R23, c[0x0][0x218], RZ ;  /* 0x0000860017027a24 */ /* 0x000fc800078e02ff */
[----:B------:R-:W-:Y:S01]  /*1e50*/  IMAD R5, R243, c[0x0][0x21c], R2 ;  /* 0x00008700f3057a24 */ /* 0x000fe200078e0202 */
[----:B------:R-:W-:Y:S02]  /*1e60*/  IADD3 R2, P0, R6, UR22, RZ ;  /* 0x0000001606027c10 */ /* 0x000fe4000ff1e0ff */
[----:B------:R-:W-:Y:S02]  /*1e70*/  SHF.L.U32 R6, R22, 0x3, RZ ;  /* 0x0000000316067819 */ /* 0x000fe400000006ff */
[----:B----4-:R-:W-:Y:S02]  /*1e80*/  @P3 LEA R8, P1, R14, R12, 0x1 ;  /* 0x0000000c0e083211 */ /* 0x010fe400078208ff */
[----:B------:R-:W-:Y:S02]  /*1e90*/  IADD3.X R13, R7, UR4, R5, P0, !PT ;  /* 0x00000004070d7c10 */ /* 0x000fe400087fe405 */
[----:B------:R-:W-:Y:S02]  /*1ea0*/  LOP3.LUT R12, R0, 0x8, R6, 0xf8, !PT ;  /* 0x00000008000c7812 */ /* 0x000fe400078ef806 */
[----:B------:R-:W-:-:S02]  /*1eb0*/  SHF.R.U32.HI R7, RZ, 0x3, R0 ;  /* 0x00000003ff077819 */ /* 0x000fc40000011600 */
[C-C-:B------:R-:W-:Y:S02]  /*1ec0*/  @P3 LEA.HI.X R9, R14.reuse, R19, R241.reuse, 0x1, P1 ;  /* 0x000000130e093211 */ /* 0x140fe400008f0cf1 */
[----:B------:R-:W-:Y:S02]  /*1ed0*/  @P2 LEA R6, P1, R14, R15, 0x1 ;  /* 0x0000000f0e062211 */ /* 0x000fe400078208ff */
[----:B------:R-:W-:Y:S01]  /*1ee0*/  LOP3.LUT R117, R12, R7, RZ, 0x3c, !PT ;  /* 0x000000070c757212 */ /* 0x000fe200078e3cff */
[----:B------:R1:W-:Y:S01]  /*1ef0*/  @P3 LDGSTS.E.BYPASS.LTC128B.128 [R197+0x6100], [R8.64], !P6 ;  /* 0x0610000008c53fae */ /* 0x0003e2000f101d4c */
[----:B------:R-:W-:Y:S02]  /*1f00*/  @P2 LEA.HI.X R7, R14, R16, R241, 0x1, P1 ;  /* 0x000000100e072211 */ /* 0x000fe400008f0cf1 */
[----:B------:R-:W-:Y:S02]  /*1f10*/  LEA R5, P0, R2, c[0x0][0x1f8], 0x1 ;  /* 0x00007e0002057a11 */ /* 0x000fe400078008ff */
[----:B------:R-:W-:Y:S01]  /*1f20*/  LEA R0, R22, R24, 0x9 ;  /* 0x0000001816007211 */ /* 0x000fe200078e48ff */
[----:B------:R3:W-:Y:S01]  /*1f30*/  @P2 LDGSTS.E.BYPASS.LTC128B.128 [R197+0x6900], [R6.64], !P6 ;  /* 0x0690000006c52fae */ /* 0x0007e2000f101d4c */
[----:B------:R-:W-:-:S02]  /*1f40*/  LEA.HI.X R2, R2, c[0x0][0x1fc], R13, 0x1, P0 ;  /* 0x00007f0002027a11 */ /* 0x000fc400000f0c0d */
[----:B------:R-:W-:Y:S01]  /*1f50*/  LOP3.LUT P0, RZ, R17, 0x2, RZ, 0xc0, !PT ;  /* 0x0000000211ff7812 */ /* 0x000fe2000780c0ff */
[----:B------:R-:W0:Y:S01]  /*1f60*/  LDGDEPBAR ;  /* 0x00000000000079af */ /* 0x000e220000000000 */
[----:B------:R-:W-:Y:S02]  /*1f70*/  SHF.L.U32 R119, R0, 0x1, RZ ;  /* 0x0000000100777819 */ /* 0x000fe400000006ff */
[C---:B------:R-:W-:Y:S01]  /*1f80*/  SHF.L.U64.HI R241, R14.reuse, 0x1, R241 ;  /* 0x000000010ef17819 */ /* 0x040fe200000102f1 */
[----:B--2---:R-:W2:Y:S01]  /*1f90*/  SHFL.IDX PT, R10, R5, RZ, 0x181f ;  /* 0x00181fff050a7589 */ /* 0x004ea200000e0000 */
[C---:B------:R-:W-:Y:S02]  /*1fa0*/  IADD3 R0, R119.reuse, 0x3900, RZ ;  /* 0x0000390077007810 */ /* 0x040fe40007ffe0ff */
[----:B------:R-:W-:Y:S01]  /*1fb0*/  IADD3 R234, R119, 0x3920, RZ ;  /* 0x0000392077ea7810 */ /* 0x000fe20007ffe0ff */
[----:B------:R-:W-:Y:S01]  /*1fc0*/  SHFL.IDX PT, R11, R2, RZ, 0x181f ;  /* 0x00181fff020b7589 */ /* 0x000fe200000e0000 */
[----:B------:R-:W-:-:S03]  /*1fd0*/  ISETP.GE.AND P3, PT, R14, c[0x0][0x1d4], PT ;  /* 0x000075000e007a0c */ /* 0x000fc60003f66270 */
[----:B------:R-:W-:Y:S01]  /*1fe0*/  @P0 IADD3 R234, R0, -0x20, RZ ;  /* 0xffffffe000ea0810 */ /* 0x000fe20007ffe0ff */
[----:B------:R-:W-:Y:S01]  /*1ff0*/  SHFL.IDX PT, R13, R2, 0x1, 0x181f ;  /* 0x00381f00020d7f89 */ /* 0x000fe200000e0000 */
[C---:B------:R-:W-:Y:S02]  /*2000*/  ISETP.LT.OR P0, PT, R18.reuse, 0x1, P3 ;  /* 0x000000011200780c */ /* 0x040fe40001f01670 */
[----:B------:R-:W-:Y:S01]  /*2010*/  ISETP.LT.OR P2, PT, R18, 0x11, P3 ;  /* 0x000000111200780c */ /* 0x000fe20001f41670 */
[----:B-1----:R-:W1:Y:S01]  /*2020*/  SHFL.IDX PT, R9, R5, 0x1, 0x181f ;  /* 0x00381f0005097f89 */ /* 0x002e6200000e0000 */
[C---:B------:R-:W-:Y:S02]  /*2030*/  IADD3 R240, R234.reuse, 0x800, RZ ;  /* 0x00000800eaf07810 */ /* 0x040fe40007ffe0ff */
[C---:B------:R-:W-:Y:S01]  /*2040*/  IADD3 R239, R234.reuse, 0x1000, RZ ;  /* 0x00001000eaef7810 */ /* 0x040fe20007ffe0ff */
[----:B------:R-:W4:Y:S01]  /*2050*/  SHFL.IDX PT, R8, R5, 0x2, 0x181f ;  /* 0x00581f0005087f89 */ /* 0x000f2200000e0000 */
[----:B------:R-:W-:Y:S01]  /*2060*/  IADD3 R238, R234, 0x1800, RZ ;  /* 0x00001800eaee7810 */ /* 0x000fe20007ffe0ff */
[----:B------:R-:W-:-:S04]  /*2070*/  DEPBAR.LE SB0, 0x1 ;  /* 0x000080400000791a */ /* 0x000fc80000000000 */
[----:B------:R-:W-:-:S04]  /*2080*/  DEPBAR.LE SB0, 0x0 ;  /* 0x000080000000791a */ /* 0x000fc80000000000 */
[----:B------:R-:W-:Y:S01]  /*2090*/  BAR.SYNC.DEFER_BLOCKING 0x0 ;  /* 0x0000000000007b1d */ /* 0x000fe20000010000 */
[----:B---3--:R-:W-:Y:S02]  /*20a0*/  SHF.L.U32 R7, R26, 0x6, RZ ;  /* 0x000000061a077819 */ /* 0x008fe400000006ff */
[----:B------:R-:W-:Y:S02]  /*20b0*/  SHF.L.U32 R6, R195, 0x5, RZ ;  /* 0x00000005c3067819 */ /* 0x000fe400000006ff */
[----:B------:R-:W-:Y:S01]  /*20c0*/  LOP3.LUT R116, R7, 0xfffffe00, RZ, 0xc0, !PT ;  /* 0xfffffe0007747812 */ /* 0x000fe200078ec0ff */
[----:B------:R-:W3:Y:S01]  /*20d0*/  SHFL.IDX PT, R16, R5, 0x3, 0x181f ;  /* 0x00781f0005107f89 */ /* 0x000ee200000e0000 */
[----:B------:R-:W-:Y:S02]  /*20e0*/  LOP3.LUT R0, R6, 0x7ffffc00, RZ, 0xc0, !PT ;  /* 0x7ffffc0006007812 */ /* 0x000fe400078ec0ff */
[----:B--2---:R-:W-:Y:S01]  /*20f0*/  IADD3 R14, P1, R10, R242, RZ ;  /* 0x000000f20a0e7210 */ /* 0x004fe20007f3e0ff */
[----:B------:R-:W2:Y:S01]  /*2100*/  SHFL.IDX PT, R20, R2, 0x2, 0x181f ;  /* 0x00581f0002147f89 */ /* 0x000ea200000e0000 */
[----:B------:R-:W-:-:S02]  /*2110*/  IADD3 R0, R117, R116, R0 ;  /* 0x0000007475007210 */ /* 0x000fc40007ffe000 */
[-C--:B-1----:R-:W-:Y:S01]  /*2120*/  IADD3 R12, P4, R9, R242.reuse, RZ ;  /* 0x000000f2090c7210 */ /* 0x082fe20007f9e0ff */
[----:B------:R-:W1:Y:S01]  /*2130*/  SHFL.IDX PT, R19, R5, 0x4, 0x181f ;  /* 0x00981f0005137f89 */ /* 0x000e6200000e0000 */
[----:B------:R-:W-:Y:S02]  /*2140*/  SHF.L.U32 R230, R0, 0x1, RZ ;  /* 0x0000000100e67819 */ /* 0x000fe400000006ff */
[-C--:B------:R-:W-:Y:S01]  /*2150*/  IADD3.X R15, R11, R241.reuse, RZ, P1, !PT ;  /* 0x000000f10b0f7210 */ /* 0x080fe20000ffe4ff */
[----:B------:R-:W5:Y:S01]  /*2160*/  SHFL.IDX PT, R22, R2, 0x3, 0x181f ;  /* 0x00781f0002167f89 */ /* 0x000f6200000e0000 */
[----:B----4-:R-:W-:Y:S02]  /*2170*/  IADD3 R8, P1, R8, R242, RZ ;  /* 0x000000f208087210 */ /* 0x010fe40007f3e0ff */
[----:B------:R-:W-:Y:S01]  /*2180*/  IADD3.X R13, R13, R241, RZ, P4, !PT ;  /* 0x000000f10d0d7210 */ /* 0x000fe200027fe4ff */
[----:B------:R-:W4:Y:S01]  /*2190*/  SHFL.IDX PT, R21, R2, 0x4, 0x181f ;  /* 0x00981f0002157f89 */ /* 0x000f2200000e0000 */
[----:B------:R-:W-:-:S02]  /*21a0*/  LEA R233, R3, R230, 0x1 ;  /* 0x000000e603e97211 */ /* 0x000fc400078e08ff */
[----:B------:R-:W-:Y:S01]  /*21b0*/  LEA R231, R4, R230, 0x1 ;  /* 0x000000e604e77211 */ /* 0x000fe200078e08ff */
[----:B------:R-:W-:Y:S01]  /*21c0*/  LDSM.16.M88.4 R36, [R230+0x7100] ;  /* 0x00710000e624783b */ /* 0x000fe20000000200 */
[----:B------:R-:W-:Y:S02]  /*21d0*/  IADD3 R237, R234, 0x2000, RZ ;  /* 0x00002000eaed7810 */ /* 0x000fe40007ffe0ff */
[----:B------:R-:W-:Y:S01]  /*21e0*/  LEA R232, R3, R231, 0x1 ;  /* 0x000000e703e87211 */ /* 0x000fe200078e08ff */
[----:B------:R-:W4:Y:S01]  /*21f0*/  LDSM.16.M88.4 R48, [R119+0x3900] ;  /* 0x003900007730783b */ /* 0x000f220000000200 */
[----:B---3--:R-:W-:Y:S02]  /*2200*/  IADD3 R6, P4, R16, R242, RZ ;  /* 0x000000f210067210 */ /* 0x008fe40007f9e0ff */
[----:B------:R-:W-:Y:S01]  /*2210*/  IADD3 R236, R234, 0x2800, RZ ;  /* 0x00002800eaec7810 */ /* 0x000fe20007ffe0ff */
[----:B------:R-:W-:Y:S01]  /*2220*/  SHFL.IDX PT, R0, R5, 0x5, 0x181f ;  /* 0x00b81f0005007f89 */ /* 0x000fe200000e0000 */
[----:B--2---:R-:W-:-:S02]  /*2230*/  IADD3.X R9, R20, R241, RZ, P1, !PT ;  /* 0x000000f114097210 */ /* 0x004fc40000ffe4ff */
[----:B------:R-:W-:Y:S01]  /*2240*/  IADD3 R235, R234, 0x3000, RZ ;  /* 0x00003000eaeb7810 */ /* 0x000fe20007ffe0ff */
[----:B------:R-:W-:Y:S01]  /*2250*/  SHFL.IDX PT, R5, R5, 0x6, 0x181f ;  /* 0x00d81f0005057f89 */ /* 0x000fe200000e0000 */
[----:B-1----:R-:W-:-:S03]  /*2260*/  IADD3 R10, P1, R19, R242, RZ ;  /* 0x000000f2130a7210 */ /* 0x002fc60007f3e0ff */
[----:B------:R-:W1:Y:S01]  /*2270*/  LDSM.16.M88.4 R32, [R230+0x9100] ;  /* 0x00910000e620783b */ /* 0x000e620000000200 */
[-C--:B-----5:R-:W-:Y:S02]  /*2280*/  IADD3.X R7, R22, R241.reuse, RZ, P4, !PT ;  /* 0x000000f116077210 */ /* 0x0a0fe400027fe4ff */
[C---:B------:R-:W-:Y:S01]  /*2290*/  ISETP.LT.OR P4, PT, R18.reuse, 0x21, P3 ;  /* 0x000000211200780c */ /* 0x040fe20001f81670 */
[----:B------:R-:W-:Y:S01]  /*22a0*/  SHFL.IDX PT, R16, R2, 0x5, 0x181f ;  /* 0x00b81f0002107f89 */ /* 0x000fe200000e0000 */
[----:B----4-:R-:W-:Y:S02]  /*22b0*/  IADD3.X R11, R21, R241, RZ, P1, !PT ;  /* 0x000000f1150b7210 */ /* 0x010fe40000ffe4ff */
[C---:B------:R-:W-:Y:S01]  /*22c0*/  ISETP.LT.OR P1, PT, R18.reuse, 0x31, P3 ;  /* 0x000000311200780c */ /* 0x040fe20001f21670 */
[----:B------:R-:W-:Y:S04]  /*22d0*/  SHFL.IDX PT, R2, R2, 0x6, 0x181f ;  /* 0x00d81f0002027f89 */ /* 0x000fe800000e0000 */
[----:B------:R-:W-:Y:S04]  /*22e0*/  LDSM.16.M88.4 R80, [R119+0x4100] ;  /* 0x004100007750783b */ /* 0x000fe80000000200 */
[----:B------:R-:W-:Y:S04]  /*22f0*/  LDSM.16.M88.4 R88, [R119+0x4900] ;  /* 0x004900007758783b */ /* 0x000fe80000000200 */
[----:B------:R-:W-:Y:S04]  /*2300*/  LDSM.16.M88.4 R96, [R119+0x5100] ;  /* 0x005100007760783b */ /* 0x000fe80000000200 */
[----:B------:R-:W-:Y:S04]  /*2310*/  LDSM.16.M88.4 R104, [R119+0x5900] ;  /* 0x005900007768783b */ /* 0x000fe80000000200 */
[----:B------:R-:W-:Y:S01]  /*2320*/  LDSM.16.M88.4 R112, [R119+0x6100] ;  /* 0x006100007770783b */ /* 0x000fe20000000200 */
[----:B------:R-:W-:Y:S03]  /*2330*/  HMMA.16816.F32 R68, R36, R50, RZ ;  /* 0x000000322444723c */ /* 0x000fe600000018ff */
[----:B------:R-:W-:Y:S04]  /*2340*/  LDSM.16.M88.4 R124, [R119+0x6900] ;  /* 0x00690000777c783b */ /* 0x000fe80000000200 */
[----:B------:R-:W-:Y:S04]  /*2350*/  LDSM.16.M88.4 R28, [R233+0x7100] ;  /* 0x00710000e91c783b */ /* 0x000fe80000000200 */
[----:B------:R-:W-:Y:S01]  /*2360*/  LDSM.16.M88.4 R24, [R233+0x9100] ;  /* 0x00910000e918783b */ /* 0x000fe20000000200 */
[----:B-1----:R-:W-:Y:S03]  /*2370*/  HMMA.16816.F32 R56, R32, R48, RZ ;  /* 0x000000302038723c */ /* 0x002fe600000018ff */
[----:B------:R-:W1:Y:S04]  /*2380*/  LDSM.16.M88.4 R52, [R234] ;  /* 0x00000000ea34783b */ /* 0x000e680000000200 */
[----:B------:R-:W-:Y:S04]  /*2390*/  LDSM.16.M88.4 R84, [R234+0x800] ;  /* 0x00080000ea54783b */ /* 0x000fe80000000200 */
[----:B------:R-:W-:Y:S04]  /*23a0*/  LDSM.16.M88.4 R92, [R234+0x1000] ;  /* 0x00100000ea5c783b */ /* 0x000fe80000000200 */
[----:B------:R-:W-:Y:S04]  /*23b0*/  LDSM.16.M88.4 R100, [R234+0x1800] ;  /* 0x00180000ea64783b */ /* 0x000fe80000000200 */
[----:B------:R-:W-:Y:S04]  /*23c0*/  LDSM.16.M88.4 R108, [R234+0x2000] ;  /* 0x00200000ea6c783b */ /* 0x000fe80000000200 */
[----:B------:R-:W-:Y:S04]  /*23d0*/  LDSM.16.M88.4 R120, [R234+0x2800] ;  /* 0x00280000ea78783b */ /* 0x000fe80000000200 */
[----:B------:R-:W-:Y:S04]  /*23e0*/  LDSM.16.M88.4 R128, [R234+0x3000] ;  /* 0x00300000ea80783b */ /* 0x000fe80000000200 */
[----:B------:R-:W-:Y:S01]  /*23f0*/  @!PT LDS RZ, [RZ] ;  /* 0x00000000fffff984 */ /* 0x000fe20000000800 */
[----:B------:R-:W-:Y:S01]  /*2400*/  @!PT LDS RZ, [RZ] ;  /* 0x00000000fffff984 */ /* 0x000fe20000000800 */
[----:B------:R-:W-:Y:S01]  /*2410*/  @!PT LDS RZ, [RZ] ;  /* 0x00000000fffff984 */ /* 0x000fe20000000800 */
[----:B------:R2:W-:Y:S01]  /*2420*/  LDGSTS.E.BYPASS.LTC128B.128 [R197+0x100], [R14.64], !P0 ;  /* 0x001000000ec57fae */ /* 0x0005e2000c101d4c */
[----:B------:R-:W-:-:S03]  /*2430*/  ISETP.LT.OR P0, PT, R18, 0x41, P3 ;  /* 0x000000411200780c */ /* 0x000fc60001f01670 */
[----:B------:R2:W-:Y:S01]  /*2440*/  LDGSTS.E.BYPASS.LTC128B.128 [R197+0x900], [R12.64], !P2 ;  /* 0x009000000cc57fae */ /* 0x0005e2000d101d4c */
[----:B------:R-:W-:-:S03]  /*2450*/  LOP3.LUT P2, RZ, R17, 0x4, RZ, 0xc0, !PT ;  /* 0x0000000411ff7812 */ /* 0x000fc6000784c0ff */
[----:B------:R3:W-:Y:S01]  /*2460*/  LDGSTS.E.BYPASS.LTC128B.128 [R197+0x1100], [R8.64], !P4 ;  /* 0x0110000008c57fae */ /* 0x0007e2000e101d4c */
[C---:B------:R-:W-:Y:S02]  /*2470*/  ISETP.LT.OR P4, PT, R18.reuse, 0x51, P3 ;  /* 0x000000511200780c */ /* 0x040fe40001f81670 */
[----:B------:R-:W-:Y:S01]  /*2480*/  ISETP.LT.OR P3, PT, R18, 0x61, P3 ;  /* 0x000000611200780c */ /* 0x000fe20001f61670 */
[----:B------:R4:W-:Y:S01]  /*2490*/  LDGSTS.E.BYPASS.LTC128B.128 [R197+0x1900], [R6.64], !P1 ;  /* 0x0190000006c57fae */ /* 0x0009e2000c901d4c */
[----:B-1----:R-:W-:Y:S03]  /*24a0*/  HMMA.16816.F32 R56, R24, R52, R56 ;  /* 0x000000341838723c */ /* 0x002fe60000001838 */
[----:B------:R1:W-:Y:S05]  /*24b0*/  LDGSTS.E.BYPASS.LTC128B.128 [R197+0x2100], [R10.64], !P0 ;  /* 0x021000000ac57fae */ /* 0x0003ea000c101d4c */
[----:B--2---:R-:W-:Y:S01]  /*24c0*/  HMMA.16816.F32 R12, R36, R48, RZ ;  /* 0x00000030240c723c */ /* 0x004fe200000018ff */
[----:B---3--:R-:W-:-:S02]  /*24d0*/  IADD3 R8, P1, R0, R242, RZ ;  /* 0x000000f200087210 */ /* 0x008fc40007f3e0ff */
[----:B----4-:R-:W-:Y:S02]  /*24e0*/  MOV R7, 0x40 ;  /* 0x0000004000077802 */ /* 0x010fe40000000f00 */
[----:B------:R-:W-:Y:S02]  /*24f0*/  IADD3 R6, P0, R5, R242, RZ ;  /* 0x000000f205067210 */ /* 0x000fe40007f1e0ff */
[----:B------:R-:W-:Y:S02]  /*2500*/  SEL R0, R7, 0xffffffc0, !P2 ;  /* 0xffffffc007007807 */ /* 0x000fe40005000000 */
[-C--:B------:R-:W-:Y:S02]  /*2510*/  IADD3.X R9, R16, R241.reuse, RZ, P1, !PT ;  /* 0x000000f110097210 */ /* 0x080fe40000ffe4ff */
[----:B------:R-:W-:Y:S02]  /*2520*/  IADD3.X R7, R2, R241, RZ, P0, !PT ;  /* 0x000000f102077210 */ /* 0x000fe400007fe4ff */
[----:B------:R-:W-:Y:S01]  /*2530*/  IADD3 R229, R119, R0, RZ ;  /* 0x0000000077e57210 */ /* 0x000fe20007ffe0ff */
[----:B------:R1:W-:Y:S01]  /*2540*/  LDGSTS.E.BYPASS.LTC128B.128 [R197+0x2900], [R8.64], !P4 ;  /* 0x0290000008c57fae */ /* 0x0003e2000e101d4c */
[----:B------:R-:W-:-:S02]  /*2550*/  IADD3 R228, R0, R234, RZ ;  /* 0x000000ea00e47210 */ /* 0x000fc40007ffe0ff */
[----:B------:R-:W-:Y:S01]  /*2560*/  IADD3 R2, R197, 0x100, RZ ;  /* 0x00000100c5027810 */ /* 0x000fe20007ffe0ff */
[----:B------:R2:W-:Y:S06]  /*2570*/  LDGSTS.E.BYPASS.LTC128B.128 [R197+0x3100], [R6.64], !P3 ;  /* 0x0310000006c57fae */ /* 0x0005ec000d901d4c */
[----:B------:R-:W-:Y:S01]  /*2580*/  HMMA.16816.F32 R60, R28, R52, R12 ;  /* 0x000000341c3c723c */ /* 0x000fe2000000180c */
[----:B------:R-:W-:Y:S01]  /*2590*/  PLOP3.LUT P0, PT, PT, PT, UP0, 0x80, 0x0 ;  /* 0x000000000000781c */ /* 0x000fe20003f0f008 */
[----:B------:R-:W-:Y:S01]  /*25a0*/  LDSM.16.M88.4 R40, [R229+0x3900] ;  /* 0x00390000e528783b */ /* 0x000fe20000000200 */
[----:B------:R-:W-:-:S03]  /*25b0*/  ISETP.GT.AND P4, PT, R198, 0x6f, PT ;  /* 0x0000006fc600780c */ /* 0x000fc60003f84270 */
[----:B------:R-:W3:Y:S04]  /*25c0*/  LDSM.16.M88.4 R20, [R231+0x7100] ;  /* 0x00710000e714783b */ /* 0x000ee80000000200 */
[----:B------:R-:W4:Y:S04]  /*25d0*/  LDSM.16.M88.4 R16, [R231+0x9100] ;  /* 0x00910000e710783b */ /* 0x000f280000000200 */
[----:B------:R-:W-:Y:S04]  /*25e0*/  LDSM.16.M88.4 R44, [R228] ;  /* 0x00000000e42c783b */ /* 0x000fe80000000200 */
[----:B------:R-:W5:Y:S04]  /*25f0*/  LDSM.16.M88.4 R12, [R232+0x7100] ;  /* 0x00710000e80c783b */ /* 0x000f680000000200 */
[----:B-1----:R-:W1:Y:S04]  /*2600*/  LDSM.16.M88.4 R8, [R232+0x9100] ;  /* 0x00910000e808783b */ /* 0x002e680000000200 */
[----:B------:R-:W0:Y:S04]  /*2610*/  LDGDEPBAR ;  /* 0x00000000000079af */ /* 0x000e280000000000 */
[----:B------:R-:W-:Y:S01]  /*2620*/  STL [R1+0x8], R2 ;  /* 0x0000080201007387 */ /* 0x000fe20000100800 */
[----:B---3--:R-:W-:Y:S08]  /*2630*/  HMMA.16816.F32 R64, R20, R40, R60 ;  /* 0x000000281440723c */ /* 0x008ff0000000183c */
[----:B------:R-:W-:Y:S08]  /*2640*/  HMMA.16816.F32 R60, R32, R50, RZ ;  /* 0x00000032203c723c */ /* 0x000ff000000018ff */
[----:B----4-:R-:W-:Y:S08]  /*2650*/  HMMA.16816.F32 R48, R16, R40, R56 ;  /* 0x000000281030723c */ /* 0x010ff00000001838 */
[----:B------:R-:W-:Y:S08]  /*2660*/  HMMA.16816.F32 R56, R28, R54, R68 ;  /* 0x000000361c38723c */ /* 0x000ff00000001844 */
[----:B-----5:R-:W-:Y:S08]  /*2670*/  HMMA.16816.F32 R68, R12, R44, R64 ;  /* 0x0000002c0c44723c */ /* 0x020ff00000001840 */
[----:B------:R-:W-:Y:S08]  /*2680*/  HMMA.16816.F32 R64, R24, R54, R60 ;  /* 0x000000361840723c */ /* 0x000ff0000000183c */
[----:B------:R-:W-:Y:S08]  /*2690*/  HMMA.16816.F32 R60, R36, R80, RZ ;  /* 0x00000050243c723c */ /* 0x000ff000000018ff */
[----:B-1----:R-:W-:Y:S01]  /*26a0*/  HMMA.16816.F32 R76, R8, R44, R48 ;  /* 0x0000002c084c723c */ /* 0x002fe20000001830 */
[----:B------:R-:W1:Y:S01]  /*26b0*/  LDSM.16.M88.4 R48, [R229+0x4100] ;  /* 0x00410000e530783b */ /* 0x000e620000000200 */
[----:B------:R-:W-:-:S04]  /*26c0*/  FMUL.FTZ R0, R68, c[0x0][0x320] ;  /* 0x0000c80044007a20 */ /* 0x000fc80000410000 */
[----:B------:R3:W4:Y:S02]  /*26d0*/  MUFU.TANH R194, R0 ;  /* 0x0000000000c27308 */ /* 0x0007240000002400 */
[----:B------:R-:W-:Y:S08]  /*26e0*/  HMMA.16816.F32 R52, R20, R42, R56 ;  /* 0x0000002a1434723c */ /* 0x000ff00000001838 */
[----:B------:R-:W-:Y:S01]  /*26f0*/  HMMA.16816.F32 R56, R32, R80, RZ ;  /* 0x000000502038723c */ /* 0x000fe200000018ff */
[----:B---3--:R-:W-:-:S07]  /*2700*/  FMUL.FTZ R0, R69, c[0x0][0x320] ;  /* 0x0000c80045007a20 */ /* 0x008fce0000410000 */
[----:B------:R-:W-:Y:S01]  /*2710*/  HMMA.16816.F32 R60, R28, R84, R60 ;  /* 0x000000541c3c723c */ /* 0x000fe2000000183c */
[----:B------:R3:W1:Y:S07]  /*2720*/  MUFU.TANH R193, R0 ;  /* 0x0000000000c17308 */ /* 0x00066e0000002400 */
[----:B------:R-:W-:Y:S01]  /*2730*/  HMMA.16816.F32 R64, R16, R42, R64 ;  /* 0x0000002a1040723c */ /* 0x000fe20000001840 */
[----:B------:R-:W5:Y:S01]  /*2740*/  LDSM.16.M88.4 R40, [R228+0x800] ;  /* 0x00080000e428783b */ /* 0x000f620000000200 */
[----:B---3--:R-:W-:-:S04]  /*2750*/  FMUL.FTZ R0, R70, c[0x0][0x320] ;  /* 0x0000c80046007a20 */ /* 0x008fc80000410000 */
[----:B------:R3:W2:Y:S10]  /*2760*/  MUFU.TANH R192, R0 ;  /* 0x0000000000c07308 */ /* 0x0006b40000002400 */
[----:B-1----:R-:W-:Y:S08]  /*2770*/  HMMA.16816.F32 R60, R20, R48, R60 ;  /* 0x00000030143c723c */ /* 0x002ff0000000183c */
[----:B------:R-:W-:Y:S01]  /*2780*/  HMMA.16816.F32 R72, R8, R46, R64 ;  /* 0x0000002e0848723c */ /* 0x000fe20000001840 */
[----:B---3--:R-:W-:-:S07]  /*2790*/  FMUL.FTZ R0, R71, c[0x0][0x320] ;  /* 0x0000c80047007a20 */ /* 0x008fce0000410000 */
[----:B------:R-:W-:Y:S01]  /*27a0*/  HMMA.16816.F32 R68, R12, R46, R52 ;  /* 0x0000002e0c44723c */ /* 0x000fe20000001834 */
[----:B------:R1:W3:Y:S07]  /*27b0*/  MUFU.TANH R191, R0 ;  /* 0x0000000000bf7308 */ /* 0x0002ee0000002400 */
[----:B------:R-:W-:Y:S08]  /*27c0*/  HMMA.16816.F32 R52, R24, R84, R56 ;  /* 0x000000541834723c */ /* 0x000ff00000001838 */
[----:B------:R-:W-:Y:S01]  /*27d0*/  HMMA.16816.F32 R56, R36, R82, RZ ;  /* 0x000000522438723c */ /* 0x000fe200000018ff */
[----:B-1----:R-:W-:-:S04]  /*27e0*/  FMUL.FTZ R0, R76, c[0x0][0x320] ;  /* 0x0000c8004c007a20 */ /* 0x002fc80000410000 */
[----:B------:R1:W1:Y:S03]  /*27f0*/  MUFU.TANH R190, R0 ;  /* 0x0000000000be7308 */ /* 0x0002660000002400 */
[----:B------:R-:W-:Y:S08]  /*2800*/  HMMA.16816.F32 R64, R32, R82, RZ ;  /* 0x000000522040723c */ /* 0x000ff000000018ff */
[----:B------:R-:W-:Y:S01]  /*2810*/  HMMA.16816.F32 R44, R16, R48, R52 ;  /* 0x00000030102c723c */ /* 0x000fe20000001834 */
[----:B-1----:R-:W-:-:S07]  /*2820*/  FMUL.FTZ R0, R77, c[0x0][0x320] ;  /* 0x0000c8004d007a20 */ /* 0x002fce0000410000 */
[-C--:B------:R-:W-:Y:S01]  /*2830*/  HMMA.16816.F32 R52, R28, R86.reuse, R56 ;  /* 0x000000561c34723c */ /* 0x080fe20000001838 */
[----:B------:R1:W1:Y:S07]  /*2840*/  MUFU.TANH R189, R0 ;  /* 0x0000000000bd7308 */ /* 0x00026e0000002400 */
[----:B------:R-:W-:Y:S08]  /*2850*/  HMMA.16816.F32 R64, R24, R86, R64 ;  /* 0x000000561840723c */ /* 0x000ff00000001840 */
[----:B------:R-:W-:Y:S01]  /*2860*/  HMMA.16816.F32 R56, R32, R88, RZ ;  /* 0x000000582038723c */ /* 0x000fe200000018ff */
[----:B-1----:R-:W-:-:S04]  /*2870*/  FMUL.FTZ R0, R78, c[0x0][0x320] ;  /* 0x0000c8004e007a20 */ /* 0x002fc80000410000 */
[----:B------:R1:W1:Y:S03]  /*2880*/  MUFU.TANH R185, R0 ;  /* 0x0000000000b97308 */ /* 0x0002660000002400 */
[-C--:B------:R-:W-:Y:S08]  /*2890*/  HMMA.16816.F32 R52, R20, R50.reuse, R52 ;  /* 0x000000321434723c */ /* 0x080ff00000001834 */
        /* <DEDUP_REMOVED lines=239> */
[----:B------:R-:W-:Y:S07]  /*3790*/  HMMA.16816.F32 R36, R24, R130, R52 ;  /* 0x000000821824723c */ /* 0x000fee0000001834 */
        /* <DEDUP_REMOVED lines=10> */
[----:B------:R-:W-:Y:S01]  /*3840*/  HMMA.16816.F32 R56, R32, R124, RZ ;  /* 0x0000007c2038723c */ /* 0x000fe200000018ff */
[----:B-----5:R-:W-:-:S06]  /*3850*/  FMUL.FTZ R0, R72, c[0x0][0x320] ;  /* 0x0000c80048007a20 */ /* 0x020fcc0000410000 */
[----:B------:R5:W1:Y:S11]  /*3860*/  MUFU.TANH R86, R0 ;  /* 0x0000000000567308 */ /* 0x000a760000002400 */
[----:B------:R-:W-:Y:S06]  /*3870*/  @!UPT UIADD3 URZ, URZ, URZ, URZ ;  /* 0x0000003f3f3ff290 */ /* 0x000fec000fffe03f */
        /* <DEDUP_REMOVED lines=29> */
[----:B------:R-:W2:Y:S01]  /*3a50*/  MUFU.TANH R62, R68 ;  /* 0x00000044003e7308 */ /* 0x000ea20000002400 */
[----:B-----5:R-:W-:-:S07]  /*3a60*/  FMUL.FTZ R0, R67, c[0x0][0x320] ;  /* 0x0000c80043007a20 */ /* 0x020fce0000410000 */
[----:B------:R-:W2:Y:S01]  /*3a70*/  MUFU.TANH R61, R69 ;  /* 0x00000045003d7308 */ /* 0x000ea20000002400 */
[-C--:B-1----:R-:W-:Y:S07]  /*3a80*/  HMMA.16816.F32 R40, R12, R48.reuse, R40 ;  /* 0x000000300c28723c */ /* 0x082fee0000001828 */
[----:B------:R-:W1:Y:S01]  /*3a90*/  MUFU.TANH R60, R70 ;  /* 0x00000046003c7308 */ /* 0x000e620000002400 */
[----:B------:R-:W-:Y:S07]  /*3aa0*/  HMMA.16816.F32 R24, R8, R48, R32 ;  /* 0x000000300818723c */ /* 0x000fee0000001820 */
[----:B------:R-:W1:Y:S01]  /*3ab0*/  MUFU.TANH R71, R71 ;  /* 0x0000004700477308 */ /* 0x000e620000002400 */
[-C--:B------:R-:W-:Y:S07]  /*3ac0*/  HMMA.16816.F32 R12, R12, R50.reuse, R20 ;  /* 0x000000320c0c723c */ /* 0x080fee0000001814 */
[----:B------:R5:W1:Y:S01]  /*3ad0*/  MUFU.TANH R30, R0 ;  /* 0x00000000001e7308 */ /* 0x000a620000002400 */
[----:B------:R-:W-:Y:S01]  /*3ae0*/  HMMA.16816.F32 R8, R8, R50, R16 ;  /* 0x000000320808723c */ /* 0x000fe20000001810 */
[----:B------:R-:W-:-:S02]  /*3af0*/  FMUL.FTZ R40, R40, c[0x0][0x320] ;  /* 0x0000c80028287a20 */ /* 0x000fc40000410000 */
[----:B------:R-:W-:Y:S02]  /*3b00*/  FMUL.FTZ R41, R41, c[0x0][0x320] ;  /* 0x0000c80029297a20 */ /* 0x000fe40000410000 */
[----:B------:R-:W-:Y:S02]  /*3b10*/  FMUL.FTZ R42, R42, c[0x0][0x320] ;  /* 0x0000c8002a2a7a20 */ /* 0x000fe40000410000 */
[----:B------:R-:W-:Y:S01]  /*3b20*/  FMUL.FTZ R43, R43, c[0x0][0x320] ;  /* 0x0000c8002b2b7a20 */ /* 0x000fe20000410000 */
[----:B------:R-:W1:Y:S01]  /*3b30*/  MUFU.TANH R40, R40 ;  /* 0x0000002800287308 */ /* 0x000e620000002400 */
[----:B------:R-:W-:Y:S02]  /*3b40*/  FMUL.FTZ R24, R24, c[0x0][0x320] ;  /* 0x0000c80018187a20 */ /* 0x000fe40000410000 */
[----:B------:R-:W-:Y:S02]  /*3b50*/  FMUL.FTZ R25, R25, c[0x0][0x320] ;  /* 0x0000c80019197a20 */ /* 0x000fe40000410000 */
[----:B------:R-:W-:Y:S01]  /*3b60*/  FMUL.FTZ R26, R26, c[0x0][0x320] ;  /* 0x0000c8001a1a7a20 */ /* 0x000fe20000410000 */
[----:B-----5:R-:W-:Y:S01]  /*3b70*/  LOP3.LUT R0, R117, R116, RZ, 0xfc, !PT ;  /* 0x0000007475007212 */ /* 0x020fe200078efcff */
[----:B------:R-:W-:Y:S01]  /*3b80*/  FMUL.FTZ R27, R27, c[0x0][0x320] ;  /* 0x0000c8001b1b7a20 */ /* 0x000fe20000410000 */
[----:B------:R1:W1:Y:S01]  /*3b90*/  MUFU.TANH R47, R43 ;  /* 0x0000002b002f7308 */ /* 0x0002620000002400 */
[----:B------:R-:W-:-:S02]  /*3ba0*/  FMUL.FTZ R12, R12, c[0x0][0x320] ;  /* 0x0000c8000c0c7a20 */ /* 0x000fc40000410000 */
[----:B------:R-:W-:Y:S02]  /*3bb0*/  FMUL.FTZ R13, R13, c[0x0][0x320] ;  /* 0x0000c8000d0d7a20 */ /* 0x000fe40000410000 */
[----:B------:R-:W-:Y:S02]  /*3bc0*/  FMUL.FTZ R14, R14, c[0x0][0x320] ;  /* 0x0000c8000e0e7a20 */ /* 0x000fe40000410000 */
[----:B------:R-:W-:Y:S01]  /*3bd0*/  FMUL.FTZ R15, R15, c[0x0][0x320] ;  /* 0x0000c8000f0f7a20 */ /* 0x000fe20000410000 */
[----:B------:R-:W1:Y:S01]  /*3be0*/  MUFU.TANH R41, R41 ;  /* 0x0000002900297308 */ /* 0x000e620000002400 */
[----:B------:R-:W-:Y:S02]  /*3bf0*/  FMUL.FTZ R8, R8, c[0x0][0x320] ;  /* 0x0000c80008087a20 */ /* 0x000fe40000410000 */
[----:B------:R-:W-:Y:S02]  /*3c00*/  FMUL.FTZ R9, R9, c[0x0][0x320] ;  /* 0x0000c80009097a20 */ /* 0x000fe40000410000 */
[----:B------:R-:W-:-:S02]  /*3c10*/  FMUL.FTZ R10, R10, c[0x0][0x320] ;  /* 0x0000c8000a0a7a20 */ /* 0x000fc40000410000 */
[----:B------:R-:W-:Y:S01]  /*3c20*/  FMUL.FTZ R11, R11, c[0x0][0x320] ;  /* 0x0000c8000b0b7a20 */ /* 0x000fe20000410000 */
        /* <DEDUP_REMOVED lines=37> */
[----:B------:R-:W-:Y:S01]  /*3e80*/  IMAD R5, R5, c[0x0][0x1f0], RZ ;  /* 0x00007c0005057a24 */ /* 0x000fe200078e02ff */
[----:B------:R-:W-:-:S03]  /*3e90*/  IADD3 R2, P2, R6, UR20, RZ ;  /* 0x0000001406027c10 */ /* 0x000fc6000ff5e0ff */
[----:B------:R-:W-:Y:S01]  /*3ea0*/  IMAD R6, R243, c[0x0][0x1f4], R5 ;  /* 0x00007d00f3067a24 */ /* 0x000fe200078e0205 */
[----:B------:R-:W-:-:S04]  /*3eb0*/  LEA R5, P1, R2, c[0x0][0x1c8], 0x1 ;  /* 0x0000720002057a11 */ /* 0x000fc800078208ff */
[----:B------:R-:W-:Y:S01]  /*3ec0*/  IADD3.X R6, R7, UR19, R6, P2, !PT ;  /* 0x0000001307067c10 */ /* 0x000fe200097fe406 */
[----:B------:R-:W1:Y:S03]  /*3ed0*/  SHFL.IDX PT, R8, R5, RZ, 0x181f ;  /* 0x00181fff05087589 */ /* 0x000e6600000e0000 */
[----:B------:R-:W-:Y:S01]  /*3ee0*/  LEA.HI.X R2, R2, c[0x0][0x1cc], R6, 0x1, P1 ;  /* 0x0000730002027a11 */ /* 0x000fe200008f0c06 */
[----:B------:R-:W-:Y:S04]  /*3ef0*/  SHFL.IDX PT, R14, R5, 0x2, 0x181f ;  /* 0x00581f00050e7f89 */ /* 0x000fe800000e0000 */
[----:B------:R-:W2:Y:S04]  /*3f00*/  SHFL.IDX PT, R6, R5, 0x1, 0x181f ;  /* 0x00381f0005067f89 */ /* 0x000ea800000e0000 */
[----:B------:R-:W3:Y:S04]  /*3f10*/  SHFL.IDX PT, R9, R2, RZ, 0x181f ;  /* 0x00181fff02097589 */ /* 0x000ee800000e0000 */
[----:B------:R-:W4:Y:S04]  /*3f20*/  SHFL.IDX PT, R7, R2, 0x1, 0x181f ;  /* 0x00381f0002077f89 */ /* 0x000f2800000e0000 */
[----:B------:R-:W5:Y:S04]  /*3f30*/  SHFL.IDX PT, R12, R5, 0x3, 0x181f ;  /* 0x00781f00050c7f89 */ /* 0x000f6800000e0000 */
[----:B------:R-:W5:Y:S01]  /*3f40*/  SHFL.IDX PT, R11, R2, 0x2, 0x181f ;  /* 0x00581f00020b7f89 */ /* 0x000f6200000e0000 */
[----:B-1----:R-:W-:-:S03]  /*3f50*/  IADD3 R8, P2, R8, R242, RZ ;  /* 0x000000f208087210 */ /* 0x002fc60007f5e0ff */
[----:B------:R-:W1:Y:S04]  /*3f60*/  SHFL.IDX PT, R10, R5, 0x4, 0x181f ;  /* 0x00981f00050a7f89 */ /* 0x000e6800000e0000 */
[----:B------:R-:W-:Y:S01]  /*3f70*/  SHFL.IDX PT, R13, R5, 0x5, 0x181f ;  /* 0x00b81f00050d7f89 */ /* 0x000fe200000e0000 */
[----:B--2---:R-:W-:-:S03]  /*3f80*/  IADD3 R6, P1, R6, R242, RZ ;  /* 0x000000f206067210 */ /* 0x004fc60007f3e0ff */
[----:B------:R-:W-:Y:S01]  /*3f90*/  SHFL.IDX PT, R18, R2, 0x3, 0x181f ;  /* 0x00781f0002127f89 */ /* 0x000fe200000e0000 */
[--C-:B---3--:R-:W-:Y:S01]  /*3fa0*/  IMAD.X R9, R9, 0x1, R241.reuse, P2 ;  /* 0x0000000109097824 */ /* 0x108fe200010e06f1 */
[----:B------:R-:W-:Y:S02]  /*3fb0*/  IADD3 R14, P2, R14, R242, RZ ;  /* 0x000000f20e0e7210 */ /* 0x000fe40007f5e0ff */
[----:B------:R-:W-:Y:S01]  /*3fc0*/  SHFL.IDX PT, R5, R5, 0x6, 0x181f ;  /* 0x00d81f0005057f89 */ /* 0x000fe200000e0000 */
[----:B----4-:R-:W-:-:S03]  /*3fd0*/  IMAD.X R7, R7, 0x1, R241, P1 ;  /* 0x0000000107077824 */ /* 0x010fc600008e06f1 */
[----:B------:R-:W2:Y:S01]  /*3fe0*/  SHFL.IDX PT, R17, R2, 0x4, 0x181f ;  /* 0x00981f0002117f89 */ /* 0x000ea200000e0000 */
[----:B-----5:R-:W-:-:S03]  /*3ff0*/  IADD3 R12, P1, R12, R242, RZ ;  /* 0x000000f20c0c7210 */ /* 0x020fc60007f3e0ff */
[----:B------:R-:W3:Y:S01]  /*4000*/  SHFL.IDX PT, R16, R2, 0x5, 0x181f ;  /* 0x00b81f0002107f89 */ /* 0x000ee200000e0000 */
[----:B------:R-:W-:-:S03]  /*4010*/  IMAD.X R15, R11, 0x1, R241, P2 ;  /* 0x000000010b0f7824 */ /* 0x000fc600010e06f1 */
[----:B------:R-:W4:Y:S01]  /*4020*/  SHFL.IDX PT, R2, R2, 0x6, 0x181f ;  /* 0x00d81f0002027f89 */ /* 0x000f2200000e0000 */
[----:B-1----:R-:W-:-:S03]  /*4030*/  IADD3 R10, P3, R10, R242, RZ ;  /* 0x000000f20a0a7210 */ /* 0x002fc60007f7e0ff */
[----:B------:R1:W-:Y:S04]  /*4040*/  LDGSTS.E.BYPASS.LTC128B.128 [R197+0x3900], [R8.64], !P6 ;  /* 0x0390000008c57fae */ /* 0x0003e8000f101d4c */
[----:B------:R5:W-:Y:S04]  /*4050*/  LDGSTS.E.BYPASS.LTC128B.128 [R197+0x4100], [R6.64], !P6 ;  /* 0x0410000006c57fae */ /* 0x000be8000f101d4c */
[----:B------:R4:W-:Y:S01]  /*4060*/  LDGSTS.E.BYPASS.LTC128B.128 [R197+0x4900], [R14.64], !P6 ;  /* 0x049000000ec57fae */ /* 0x0009e2000f101d4c */
[--C-:B--2---:R-:W-:Y:S01]  /*4070*/  IMAD.X R11, R17, 0x1, R241.reuse, P3 ;  /* 0x00000001110b7824 */ /* 0x104fe200018e06f1 */
[-C--:B-1----:R-:W-:Y:S01]  /*4080*/  IADD3 R8, P2, R13, R242.reuse, RZ ;  /* 0x000000f20d087210 */ /* 0x082fe20007f5e0ff */
[----:B------:R-:W-:Y:S01]  /*4090*/  IMAD.X R13, R18, 0x1, R241, P1 ;  /* 0x00000001120d7824 */ /* 0x000fe200008e06f1 */
[----:B-----5:R-:W-:-:S03]  /*40a0*/  IADD3 R6, P1, R5, R242, RZ ;  /* 0x000000f205067210 */ /* 0x020fc60007f3e0ff */
[--C-:B---3--:R-:W-:Y:S01]  /*40b0*/  IMAD.X R9, R16, 0x1, R241.reuse, P2 ;  /* 0x0000000110097824 */ /* 0x108fe200010e06f1 */
[----:B------:R1:W-:Y:S01]  /*40c0*/  LDGSTS.E.BYPASS.LTC128B.128 [R197+0x5100], [R12.64], !P6 ;  /* 0x051000000cc57fae */ /* 0x0003e2000f101d4c */
[----:B----4-:R-:W-:-:S03]  /*40d0*/  IMAD.X R7, R2, 0x1, R241, P1 ;  /* 0x0000000102077824 */ /* 0x010fc600008e06f1 */
[----:B------:R1:W-:Y:S04]  /*40e0*/  LDGSTS.E.BYPASS.LTC128B.128 [R197+0x5900], [R10.64], !P6 ;  /* 0x059000000ac57fae */ /* 0x0003e8000f101d4c */
[----:B------:R1:W-:Y:S04]  /*40f0*/  LDGSTS.E.BYPASS.LTC128B.128 [R197+0x6100], [R8.64], !P6 ;  /* 0x0610000008c57fae */ /* 0x0003e8000f101d4c */
[----:B------:R1:W-:Y:S02]  /*4100*/  LDGSTS.E.BYPASS.LTC128B.128 [R197+0x6900], [R6.64], !P6 ;  /* 0x0690000006c57fae */ /* 0x0003e4000f101d4c */
.L_x_33:
[----:B--234-:R-:W-:Y:S01]  /*4110*/  LOP3.LUT R2, R195, 0xffffffe0, RZ, 0xc0, !PT ;  /* 0xffffffe0c3027812 */ /* 0x01cfe200078ec0ff */
[----:B-1----:R-:W-:Y:S01]  /*4120*/  IMAD.MOV.U32 R7, RZ, RZ, -0x2 ;  /* 0xfffffffeff077424 */ /* 0x002fe200078e00ff */
[----:B------:R-:W0:Y:S01]  /*4130*/  LDGDEPBAR ;  /* 0x00000000000079af */ /* 0x000e220000000000 */
[----:B------:R-:W-:-:S02]  /*4140*/  IMAD.SHL.U32 R224, R0, 0x2, RZ ;  /* 0x0000000200e07824 */ /* 0x000fc400078e00ff */
[----:B------:R-:W-:Y:S02]  /*4150*/  IMAD.IADD R2, R196, 0x1, -R2 ;  /* 0x00000001c4027824 */ /* 0x000fe400078e0a02 */
[--C-:B------:R-:W-:Y:S02]  /*4160*/  IMAD R225, R4, 0x2, R224.reuse ;  /* 0x0000000204e17824 */ /* 0x100fe400078e02e0 */
[C---:B------:R-:W-:Y:S01]  /*4170*/  IMAD R227, R3.reuse, 0x2, R224 ;  /* 0x0000000203e37824 */ /* 0x040fe200078e02e0 */
[----:B------:R-:W-:Y:S01]  /*4180*/  SHF.R.S32.HI R5, RZ, 0x1f, R2 ;  /* 0x0000001fff057819 */ /* 0x000fe20000011402 */
[----:B------:R-:W-:-:S03]  /*4190*/  IMAD R226, R3, 0x2, R225 ;  /* 0x0000000203e27824 */ /* 0x000fc600078e02e1 */
[----:B------:R-:W-:-:S04]  /*41a0*/  LEA.HI R5, R5, R2, RZ, 0x2 ;  /* 0x0000000205057211 */ /* 0x000fc800078f10ff */
[----:B------:R-:W-:-:S05]  /*41b0*/  LOP3.LUT R5, R5, 0x7ffffffc, RZ, 0xc0, !PT ;  /* 0x7ffffffc05057812 */ /* 0x000fca00078ec0ff */
[----:B------:R-:W-:-:S04]  /*41c0*/  IMAD.IADD R2, R2, 0x1, -R5 ;  /* 0x0000000102027824 */ /* 0x000fc800078e0a05 */
[----:B------:R-:W-:-:S05]  /*41d0*/  IMAD R2, R2, R7, UR18 ;  /* 0x0000001202027e24 */ /* 0x000fca000f8e0207 */
[C---:B------:R-:W-:Y:S02]  /*41e0*/  ISETP.GT.AND P3, PT, R2.reuse, 0x8, PT ;  /* 0x000000080200780c */ /* 0x040fe40003f64270 */
[C---:B------:R-:W-:Y:S02]  /*41f0*/  ISETP.GT.AND P2, PT, R2.reuse, RZ, PT ;  /* 0x000000ff0200720c */ /* 0x040fe40003f44270 */
        /* <DEDUP_REMOVED lines=25> */
[----:B------:R-:W-:Y:S02]  /*4390*/  ISETP.GT.AND P2, PT, R2, 0x18, PT ;  /* 0x000000180200780c */ /* 0x000fe40003f44270 */
[----:B------:R-:W-:Y:S02]  /*43a0*/  FSEL R68, R169, -INF , P1 ;  /* 0xff800000a9447808 */ /* 0x000fe40000800000 */
[----:B------:R-:W-:-:S02]  /*43b0*/  FSEL R36, R174, -INF , P1 ;  /* 0xff800000ae247808 */ /* 0x000fc40000800000 */
[----:B------:R-:W-:Y:S02]  /*43c0*/  FSEL R99, R176, -INF , P1 ;  /* 0xff800000b0637808 */ /* 0x000fe40000800000 */
[----:B------:R-:W-:Y:S02]  /*43d0*/  FSEL R75, R180, -INF , P1 ;  /* 0xff800000b44b7808 */ /* 0x000fe40000800000 */
        /* <DEDUP_REMOVED lines=30> */
[----:B------:R-:W-:Y:S02]  /*45c0*/  FMNMX.FTZ R5, R11, R12, !PT ;  /* 0x0000000c0b057209 */ /* 0x000fe40007810000 */
[----:B------:R-:W-:Y:S02]  /*45d0*/  FSEL R193, R73, -INF , P3 ;  /* 0xff80000049c17808 */ /* 0x000fe40001800000 */
[----:B------:R-:W-:Y:S02]  /*45e0*/  FMNMX.FTZ R73, R10, R25, !PT ;  /* 0x000000190a497209 */ /* 0x000fe40007810000 */
[----:B------:R-:W-:-:S02]  /*45f0*/  FMNMX.FTZ R5, R13, R5, !PT ;  /* 0x000000050d057209 */ /* 0x000fc40007810000 */
[----:B------:R-:W-:Y:S02]  /*4600*/  FMNMX.FTZ R73, R26, R73, !PT ;  /* 0x000000491a497209 */ /* 0x000fe40007810000 */
[----:B------:R-:W-:Y:S02]  /*4610*/  FMNMX.FTZ R5, R14, R5, !PT ;  /* 0x000000050e057209 */ /* 0x000fe40007810000 */
[----:B------:R-:W-:Y:S02]  /*4620*/  FMNMX.FTZ R73, R27, R73, !PT ;  /* 0x000000491b497209 */ /* 0x000fe40007810000 */
[----:B------:R-:W-:Y:S02]  /*4630*/  FMNMX.FTZ R5, R36, R5, !PT ;  /* 0x0000000524057209 */ /* 0x000fe40007810000 */
[----:B------:R-:W-:Y:S02]  /*4640*/  FMNMX.FTZ R73, R75, R73, !PT ;  /* 0x000000494b497209 */ /* 0x000fe40007810000 */
[----:B------:R-:W-:-:S02]  /*4650*/  FSEL R38, R166, -INF , P2 ;  /* 0xff800000a6267808 */ /* 0x000fc40001000000 */
[----:B------:R-:W-:Y:S02]  /*4660*/  FSEL R117, R168, -INF , P2 ;  /* 0xff800000a8757808 */ /* 0x000fe40001000000 */
[----:B------:R-:W-:Y:S02]  /*4670*/  ISETP.GT.AND P2, PT, R2, 0x21, PT ;  /* 0x000000210200780c */ /* 0x000fe40003f44270 */
[----:B------:R-:W-:Y:S02]  /*4680*/  FMNMX.FTZ R73, R96, R73, !PT ;  /* 0x0000004960497209 */ /* 0x000fe40007810000 */
[----:B------:R-:W-:Y:S02]  /*4690*/  FMNMX.FTZ R5, R37, R5, !PT ;  /* 0x0000000525057209 */ /* 0x000fe40007810000 */
[----:B------:R-:W-:Y:S02]  /*46a0*/  FSEL R130, R137, -INF , P2 ;  /* 0xff80000089827808 */ /* 0x000fe40001000000 */
[----:B------:R-:W-:-:S02]  /*46b0*/  FMNMX.FTZ R73, R97, R73, !PT ;  /* 0x0000004961497209 */ /* 0x000fc40007810000 */
[----:B------:R-:W-:Y:S02]  /*46c0*/  FMNMX.FTZ R5, R38, R5, !PT ;  /* 0x0000000526057209 */ /* 0x000fe40007810000 */
[----:B------:R-:W-:Y:S02]  /*46d0*/  FSEL R134, R134, -INF , P2 ;  /* 0xff80000086867808 */ /* 0x000fe40001000000 */
[----:B------:R-:W-:Y:S02]  /*46e0*/  FSEL R142, R142, -INF , P2 ;  /* 0xff8000008e8e7808 */ /* 0x000fe40001000000 */
[----:B------:R-:W-:Y:S02]  /*46f0*/  FSEL R137, R161, -INF , P2 ;  /* 0xff800000a1897808 */ /* 0x000fe40001000000 */
        /* <DEDUP_REMOVED lines=36> */
[----:B------:R-:W-:Y:S02]  /*4940*/  FMNMX.FTZ R73, R138, R73, !PT ;  /* 0x000000498a497209 */ /* 0x000fe40007810000 */
[----:B------:R-:W-:-:S02]  /*4950*/  FMNMX.FTZ R5, R131, R5, !PT ;  /* 0x0000000583057209 */ /* 0x000fc40007810000 */
[C---:B------:R-:W-:Y:S02]  /*4960*/  ISETP.GT.AND P1, PT, R2.reuse, 0x49, PT ;  /* 0x000000490200780c */ /* 0x040fe40003f24270 */
[----:B------:R-:W-:Y:S02]  /*4970*/  ISETP.GT.AND P2, PT, R2, 0x51, PT ;  /* 0x000000510200780c */ /* 0x000fe40003f44270 */
[----:B------:R-:W-:Y:S02]  /*4980*/  FMNMX.FTZ R6, R68, R6, !PT ;  /* 0x0000000644067209 */ /* 0x000fe40007810000 */
[----:B------:R-:W-:Y:S02]  /*4990*/  FMNMX.FTZ R73, R139, R73, !PT ;  /* 0x000000498b497209 */ /* 0x000fe40007810000 */
[----:B------:R-:W-:Y:S02]  /*49a0*/  FMNMX.FTZ R5, R132, R5, !PT ;  /* 0x0000000584057209 */ /* 0x000fe40007810000 */
        /* <DEDUP_REMOVED lines=12> */
[----:B------:R-:W-:-:S02]  /*4a70*/  ISETP.GT.AND P1, PT, R2, 0x58, PT ;  /* 0x000000580200780c */ /* 0x000fc40003f24270 */
        /* <DEDUP_REMOVED lines=17> */
[----:B------:R-:W-:-:S02]  /*4b90*/  ISETP.GT.AND P1, PT, R2, 0x61, PT ;  /* 0x000000610200780c */ /* 0x000fc40003f24270 */
[C---:B------:R-:W-:Y:S02]  /*4ba0*/  ISETP.GT.AND P3, PT, R2.reuse, 0x68, PT ;  /* 0x000000680200780c */ /* 0x040fe40003f64270 */
[----:B------:R-:W-:Y:S02]  /*4bb0*/  ISETP.GT.AND P2, PT, R2, 0x69, PT ;  /* 0x000000690200780c */ /* 0x000fe40003f44270 */
        /* <DEDUP_REMOVED lines=52> */
[----:B------:R-:W-:Y:S01]  /*4f00*/  FSEL R184, R28, -INF , P2 ;  /* 0xff8000001cb87808 */ /* 0x000fe20001000000 */
[----:B------:R-:W-:Y:S01]  /*4f10*/  LDSM.16.MT88.4 R20, [R224+0x100] ;  /* 0x00010000e014783b */ /* 0x000fe20000004200 */
[----:B------:R-:W-:Y:S02]  /*4f20*/  FMNMX.FTZ R73, R192, R73, !PT ;  /* 0x00000049c0497209 */ /* 0x000fe40007810000 */
[----:B------:R-:W-:Y:S02]  /*4f30*/  FMNMX.FTZ R2, R209, R2, !PT ;  /* 0x00000002d1027209 */ /* 0x000fe40007810000 */
[----:B------:R-:W-:Y:S02]  /*4f40*/  FMNMX.FTZ R5, R180, R5, !PT ;  /* 0x00000005b4057209 */ /* 0x000fe40007810000 */
[----:B------:R-:W-:Y:S02]  /*4f50*/  FMNMX.FTZ R6, R142, R6, !PT ;  /* 0x000000068e067209 */ /* 0x000fe40007810000 */
[----:B------:R-:W-:-:S02]  /*4f60*/  FMNMX.FTZ R73, R184, R73, !PT ;  /* 0x00000049b8497209 */ /* 0x000fc40007810000 */
[----:B------:R-:W-:Y:S02]  /*4f70*/  FMNMX.FTZ R2, R251, R2, !PT ;  /* 0x00000002fb027209 */ /* 0x000fe40007810000 */
[----:B------:R-:W-:Y:S01]  /*4f80*/  FMNMX.FTZ R5, R183, R5, !PT ;  /* 0x00000005b7057209 */ /* 0x000fe20007810000 */
[----:B------:R-:W1:Y:S01]  /*4f90*/  SHFL.BFLY PT, R7, R73, 0x2, 0x1f ;  /* 0x0c401f0049077f89 */ /* 0x000e6200000e0000 */
[----:B------:R-:W-:Y:S02]  /*4fa0*/  FMNMX.FTZ R6, R143, R6, !PT ;  /* 0x000000068f067209 */ /* 0x000fe40007810000 */
[----:B------:R-:W-:Y:S01]  /*4fb0*/  FMNMX.FTZ R5, R182, R5, !PT ;  /* 0x00000005b6057209 */ /* 0x000fe20007810000 */
[----:B------:R-:W2:Y:S01]  /*4fc0*/  SHFL.BFLY PT, R8, R2, 0x2, 0x1f ;  /* 0x0c401f0002087f89 */ /* 0x000ea200000e0000 */
[----:B------:R-:W-:Y:S02]  /*4fd0*/  FMNMX.FTZ R6, R144, R6, !PT ;  /* 0x0000000690067209 */ /* 0x000fe40007810000 */
[----:B------:R-:W-:-:S02]  /*4fe0*/  FMNMX.FTZ R5, R181, R5, !PT ;  /* 0x00000005b5057209 */ /* 0x000fc40007810000 */
[----:B------:R-:W-:Y:S02]  /*4ff0*/  FMNMX.FTZ R6, R159, R6, !PT ;  /* 0x000000069f067209 */ /* 0x000fe40007810000 */
[----:B------:R-:W-:Y:S02]  /*5000*/  FSEL R211, R44, -INF , P1 ;  /* 0xff8000002cd37808 */ /* 0x000fe40000800000 */
[----:B------:R-:W-:Y:S02]  /*5010*/  FMNMX.FTZ R5, R188, R5, !PT ;  /* 0x00000005bc057209 */ /* 0x000fe40007810000 */
[----:B------:R-:W-:Y:S02]  /*5020*/  FMNMX.FTZ R6, R160, R6, !PT ;  /* 0x00000006a0067209 */ /* 0x000fe40007810000 */
[----:B------:R-:W-:Y:S02]  /*5030*/  FSEL R212, R43, -INF , P3 ;  /* 0xff8000002bd47808 */ /* 0x000fe40001800000 */
[----:B------:R-:W-:Y:S01]  /*5040*/  FMNMX.FTZ R5, R211, R5, !PT ;  /* 0x00000005d3057209 */ /* 0x000fe20007810000 */
[----:B------:R-:W-:Y:S01]  /*5050*/  LDSM.16.MT88.4 R40, [R226+0x100] ;  /* 0x00010000e228783b */ /* 0x000fe20000004200 */
[----:B------:R-:W-:-:S02]  /*5060*/  FMNMX.FTZ R6, R162, R6, !PT ;  /* 0x00000006a2067209 */ /* 0x000fc40007810000 */
[----:B------:R-:W-:Y:S02]  /*5070*/  FSEL R223, R31, -INF , P2 ;  /* 0xff8000001fdf7808 */ /* 0x000fe40001000000 */
[----:B------:R-:W-:Y:S01]  /*5080*/  FMNMX.FTZ R5, R212, R5, !PT ;  /* 0x00000005d4057209 */ /* 0x000fe20007810000 */
[----:B------:R-:W-:Y:S01]  /*5090*/  LDSM.16.MT88.4 R28, [R225+0x100] ;  /* 0x00010000e11c783b */ /* 0x000fe20000004200 */
[----:B------:R-:W-:Y:S02]  /*50a0*/  FMNMX.FTZ R6, R163, R6, !PT ;  /* 0x00000006a3067209 */ /* 0x000fe40007810000 */
[----:B------:R-:W-:Y:S02]  /*50b0*/  FMNMX.FTZ R5, R223, R5, !PT ;  /* 0x00000005df057209 */ /* 0x000fe40007810000 */
[----:B------:R-:W-:Y:S02]  /*50c0*/  FMNMX.FTZ R6, R173, R6, !PT ;  /* 0x00000006ad067209 */ /* 0x000fe40007810000 */
[----:B-1----:R-:W-:-:S02]  /*50d0*/  FMNMX.FTZ R73, R73, R7, !PT ;  /* 0x0000000749497209 */ /* 0x002fc40007810000 */
[----:B--2---:R-:W-:Y:S01]  /*50e0*/  FMNMX.FTZ R2, R2, R8, !PT ;  /* 0x0000000802027209 */ /* 0x004fe20007810000 */
[----:B------:R-:W1:Y:S01]  /*50f0*/  SHFL.BFLY PT, R7, R5, 0x2, 0x1f ;  /* 0x0c401f0005077f89 */ /* 0x000e6200000e0000 */
[----:B------:R-:W-:Y:S02]  /*5100*/  FMNMX.FTZ R6, R172, R6, !PT ;  /* 0x00000006ac067209 */ /* 0x000fe40007810000 */
[----:B------:R-:W-:Y:S01]  /*5110*/  FSEL R219, R47, -INF , P1 ;  /* 0xff8000002fdb7808 */ /* 0x000fe20000800000 */
[----:B------:R-:W2:Y:S01]  /*5120*/  SHFL.BFLY PT, R8, R73, 0x1, 0x1f ;  /* 0x0c201f0049087f89 */ /* 0x000ea200000e0000 */
[----:B------:R-:W-:Y:S02]  /*5130*/  FMNMX.FTZ R6, R174, R6, !PT ;  /* 0x00000006ae067209 */ /* 0x000fe40007810000 */
[----:B------:R-:W-:Y:S01]  /*5140*/  FSEL R215, R45, -INF , P3 ;  /* 0xff8000002dd77808 */ /* 0x000fe20001800000 */
[----:B------:R-:W3:Y:S01]  /*5150*/  SHFL.BFLY PT, R71, R2, 0x1, 0x1f ;  /* 0x0c201f0002477f89 */ /* 0x000ee200000e0000 */
[----:B------:R-:W-:-:S02]  /*5160*/  FMNMX.FTZ R6, R175, R6, !PT ;  /* 0x00000006af067209 */ /* 0x000fc40007810000 */
[----:B------:R-:W-:Y:S02]  /*5170*/  FSEL R213, R46, -INF , P2 ;  /* 0xff8000002ed57808 */ /* 0x000fe40001000000 */
[----:B------:R-:W-:-:S04]  /*5180*/  FMNMX.FTZ R6, R193, R6, !PT ;  /* 0x00000006c1067209 */ /* 0x000fc80007810000 */
[----:B------:R-:W-:-:S04]  /*5190*/  FMNMX.FTZ R6, R187, R6, !PT ;  /* 0x00000006bb067209 */ /* 0x000fc80007810000 */
[----:B------:R-:W-:Y:S02]  /*51a0*/  FMNMX.FTZ R6, R203, R6, !PT ;  /* 0x00000006cb067209 */ /* 0x000fe40007810000 */
[----:B-1----:R-:W-:Y:S02]  /*51b0*/  FMNMX.FTZ R5, R5, R7, !PT ;  /* 0x0000000705057209 */ /* 0x002fe40007810000 */
[----:B------:R-:W-:Y:S02]  /*51c0*/  FMNMX.FTZ R6, R196, R6, !PT ;  /* 0x00000006c4067209 */ /* 0x000fe40007810000 */
[----:B--2---:R-:W-:Y:S01]  /*51d0*/  FMNMX.FTZ R73, R73, R8, !PT ;  /* 0x0000000849497209 */ /* 0x004fe20007810000 */
[----:B------:R-:W-:Y:S01]  /*51e0*/  SHFL.BFLY PT, R9, R5, 0x1, 0x1f ;  /* 0x0c201f0005097f89 */ /* 0x000fe200000e0000 */
[----:B---3--:R-:W-:-:S03]  /*51f0*/  FMNMX.FTZ R71, R2, R71, !PT ;  /* 0x0000004702477209 */ /* 0x008fc60007810000 */
[----:B------:R-:W-:Y:S01]  /*5200*/  FMUL.FTZ R7, R73, c[0x0][0x2d0] ;  /* 0x0000b40049077a20 */ /* 0x000fe20000410000 */
[----:B------:R-:W-:Y:S02]  /*5210*/  FMNMX.FTZ R2, R195, R6, !PT ;  /* 0x00000006c3027209 */ /* 0x000fe40007810000 */
[----:B------:R-:W-:Y:S01]  /*5220*/  FSETP.NEU.FTZ.AND P1, PT, R73, -INF , PT ;  /* 0xff8000004900780b */ /* 0x000fe20003f3d000 */
[----:B------:R-:W-:Y:S01]  /*5230*/  FMUL.FTZ R6, R71, c[0x0][0x2d0] ;  /* 0x0000b40047067a20 */ /* 0x000fe20000410000 */
[----:B------:R-:W-:Y:S02]  /*5240*/  FMNMX.FTZ R2, R219, R2, !PT ;  /* 0x00000002db027209 */ /* 0x000fe40007810000 */
[----:B------:R-:W-:Y:S02]  /*5250*/  FSEL R7, R7, RZ, P1 ;  /* 0x000000ff07077208 */ /* 0x000fe40000800000 */
[----:B------:R-:W-:Y:S02]  /*5260*/  FMNMX.FTZ R8, R215, R2, !PT ;  /* 0x00000002d7087209 */ /* 0x000fe40007810000 */
[----:B------:R-:W-:Y:S01]  /*5270*/  FSETP.NEU.FTZ.AND P1, PT, R71, -INF , PT ;  /* 0xff8000004700780b */ /* 0x000fe20003f3d000 */
[----:B------:R-:W-:Y:S01]  /*5280*/  FFMA.FTZ R2, R10, c[0x0][0x2d0], -R7 ;  /* 0x0000b4000a027a23 */ /* 0x000fe20000010807 */
[----:B------:R-:W-:-:S02]  /*5290*/  FMNMX.FTZ R8, R213, R8, !PT ;  /* 0x00000008d5087209 */ /* 0x000fc40007810000 */
[----:B------:R-:W-:Y:S01]  /*52a0*/  FSEL R6, R6, RZ, P1 ;  /* 0x000000ff06067208 */ /* 0x000fe20000800000 */
[----:B------:R1:W-:Y:S02]  /*52b0*/  MUFU.EX2 R199, R2 ;  /* 0x0000000200c77308 */ /* 0x0003e40000000800 */
[----:B------:R-:W2:Y:S02]  /*52c0*/  SHFL.BFLY PT, R10, R8, 0x2, 0x1f ;  /* 0x0c401f00080a7f89 */ /* 0x000ea400000e0000 */
[----:B-1----:R-:W-:-:S04]  /*52d0*/  FFMA.FTZ R2, R11, c[0x0][0x2d0], -R6 ;  /* 0x0000b4000b027a23 */ /* 0x002fc80000010806 */
[----:B------:R1:W3:Y:S01]  /*52e0*/  MUFU.EX2 R18, R2 ;  /* 0x0000000200127308 */ /* 0x0002e20000000800 */
[----:B--2---:R-:W-:Y:S02]  /*52f0*/  FMNMX.FTZ R8, R8, R10, !PT ;  /* 0x0000000a08087209 */ /* 0x004fe40007810000 */
[----:B-1----:R-:W-:Y:S01]  /*5300*/  FMNMX.FTZ R2, R9, R5, !PT ;  /* 0x0000000509027209 */ /* 0x002fe20007810000 */
[--C-:B------:R-:W-:Y:S02]  /*5310*/  FFMA.FTZ R5, R12, c[0x0][0x2d0], -R6.reuse ;  /* 0x0000b4000c057a23 */ /* 0x100fe40000010806 */
[----:B------:R-:W-:Y:S01]  /*5320*/  FFMA.FTZ R9, R13, c[0x0][0x2d0], -R6 ;  /* 0x0000b4000d097a23 */ /* 0x000fe20000010806 */
[----:B------:R-:W-:Y:S01]  /*5330*/  FSETP.NEU.FTZ.AND P1, PT, R2, -INF , PT ;  /* 0xff8000000200780b */ /* 0x000fe20003f3d000 */
[----:B------:R1:W-:Y:S01]  /*5340*/  MUFU.EX2 R204, R5 ;  /* 0x0000000500cc7308 */ /* 0x0003e20000000800 */
[----:B---3--:R-:W-:-:S07]  /*5350*/  IMAD.MOV.U32 R4, RZ, RZ, R18 ;  /* 0x000000ffff047224 */ /* 0x008fce00078e0012 */
[----:B------:R2:W-:Y:S01]  /*5360*/  MUFU.EX2 R105, R9 ;  /* 0x0000000900697308 */ /* 0x0005e20000000800 */
[----:B-1----:R-:W-:-:S05]  /*5370*/  FMUL.FTZ R5, R2, c[0x0][0x2d0] ;  /* 0x0000b40002057a20 */ /* 0x002fca0000410000 */
[----:B------:R-:W-:Y:S01]  /*5380*/  FSEL R5, R5, RZ, P1 ;  /* 0x000000ff05057208 */ /* 0x000fe20000800000 */
[----:B--2---:R-:W-:-:S04]  /*5390*/  FFMA.FTZ R9, R14, c[0x0][0x2d0], -R6 ;  /* 0x0000b4000e097a23 */ /* 0x004fc80000010806 */
[--C-:B------:R-:W-:Y:S01]  /*53a0*/  FFMA.FTZ R0, R16, c[0x0][0x2d0], -R5.reuse ;  /* 0x0000b40010007a23 */ /* 0x100fe20000010805 */
[----:B------:R1:W2:Y:S08]  /*53b0*/  MUFU.EX2 R185, R9 ;  /* 0x0000000900b97308 */ /* 0x0002b00000000800 */
[----:B------:R3:W-:Y:S01]  /*53c0*/  MUFU.EX2 R250, R0 ;  /* 0x0000000000fa7308 */ /* 0x0007e20000000800 */
[----:B-1----:R-:W-:Y:S01]  /*53d0*/  FFMA.FTZ R9, R15, c[0x0][0x2d0], -R5 ;  /* 0x0000b4000f097a23 */ /* 0x002fe20000010805 */
[----:B--2---:R-:W-:-:S06]  /*53e0*/  F2FP.PACK_AB R10, R185, R105 ;  /* 0x00000069b90a723e */ /* 0x004fcc00000000ff */
[----:B------:R1:W2:Y:S01]  /*53f0*/  MUFU.EX2 R190, R9 ;  /* 0x0000000900be7308 */ /* 0x0002a20000000800 */
[--C-:B---3--:R-:W-:Y:S02]  /*5400*/  FFMA.FTZ R0, R17, c[0x0][0x2d0], -R5.reuse ;  /* 0x0000b40011007a23 */ /* 0x108fe40000010805 */
[----:B------:R-:W-:Y:S05]  /*5410*/  LDSM.16.MT88.4 R16, [R227+0x100] ;  /* 0x00010000e310783b */ /* 0x000fea0000004200 */
[----:B------:R3:W-:Y:S01]  /*5420*/  MUFU.EX2 R198, R0 ;  /* 0x0000000000c67308 */ /* 0x0007e20000000800 */
[----:B-1----:R-:W1:Y:S01]  /*5430*/  SHFL.BFLY PT, R9, R8, 0x1, 0x1f ;  /* 0x0c201f0008097f89 */ /* 0x002e6200000e0000 */
[----:B---3--:R-:W-:-:S06]  /*5440*/  FFMA.FTZ R0, R24, c[0x0][0x2d0], -R5 ;  /* 0x0000b40018007a23 */ /* 0x008fcc0000010805 */
[----:B------:R3:W4:Y:S01]  /*5450*/  MUFU.EX2 R202, R0 ;  /* 0x0000000000ca7308 */ /* 0x0007220000000800 */
[----:B-1----:R-:W-:Y:S02]  /*5460*/  FMNMX.FTZ R72, R8, R9, !PT ;  /* 0x0000000908487209 */ /* 0x002fe40007810000 */
[----:B------:R-:W-:Y:S01]  /*5470*/  F2FP.PACK_AB R8, R204, R4 ;  /* 0x00000004cc08723e */ /* 0x000fe200000000ff */
[----:B---3--:R-:W-:Y:S01]  /*5480*/  FFMA.FTZ R0, R25, c[0x0][0x2d0], -R7 ;  /* 0x0000b40019007a23 */ /* 0x008fe20000010807 */
[C---:B------:R-:W-:Y:S01]  /*5490*/  FSETP.NEU.FTZ.AND P1, PT, R72.reuse, -INF , PT ;  /* 0xff8000004800780b */ /* 0x040fe20003f3d000 */
[----:B------:R-:W-:Y:S01]  /*54a0*/  FMUL.FTZ R3, R72, c[0x0][0x2d0] ;  /* 0x0000b40048037a20 */ /* 0x000fe20000410000 */
[----:B--2---:R-:W-:Y:S01]  /*54b0*/  F2FP.PACK_AB R9, R250, R190 ;  /* 0x000000befa09723e */ /* 0x004fe200000000ff */
[----:B------:R1:W2:Y:S01]  /*54c0*/  MUFU.EX2 R245, R0 ;  /* 0x0000000000f57308 */ /* 0x0002a20000000800 */
[----:B----4-:R-:W-:-:S07]  /*54d0*/  F2FP.PACK_AB R11, R202, R198 ;  /* 0x000000c6ca0b723e */ /* 0x010fce00000000ff */
[----:B------:R-:W-:Y:S01]  /*54e0*/  HMMA.16816.F32 R56, R8, R28, RZ ;  /* 0x0000001c0838723c */ /* 0x000fe200000018ff */
[----:B-1----:R-:W-:Y:S01]  /*54f0*/  FFMA.FTZ R0, R26, c[0x0][0x2d0], -R7 ;  /* 0x0000b4001a007a23 */ /* 0x002fe20000010807 */
[----:B--2---:R-:W-:-:S06]  /*5500*/  F2FP.PACK_AB R12, R245, R199 ;  /* 0x000000c7f50c723e */ /* 0x004fcc00000000ff */
[C---:B------:R-:W-:Y:S01]  /*5510*/  HMMA.16816.F32 R80, R8.reuse, R20, RZ ;  /* 0x000000140850723c */ /* 0x040fe200000018ff */
[----:B------:R1:W-:Y:S07]  /*5520*/  MUFU.EX2 R249, R0 ;  /* 0x0000000000f97308 */ /* 0x0003ee0000000800 */
[C---:B------:R-:W-:Y:S08]  /*5530*/  HMMA.16816.F32 R76, R8.reuse, R22, RZ ;  /* 0x00000016084c723c */ /* 0x040ff000000018ff */
[----:B------:R-:W-:Y:S01]  /*5540*/  HMMA.16816.F32 R64, R8, R16, RZ ;  /* 0x000000100840723c */ /* 0x000fe200000018ff */
[----:B-1----:R-:W-:Y:S01]  /*5550*/  FSEL R0, R3, RZ, P1 ;  /* 0x000000ff03007208 */ /* 0x002fe20000800000 */
[----:B------:R-:W-:-:S02]  /*5560*/  FFMA.FTZ R3, R27, c[0x0][0x2d0], -R7 ;  /* 0x0000b4001b037a23 */ /* 0x000fc40000010807 */
[----:B------:R-:W-:Y:S02]  /*5570*/  LDSM.16.MT88.4 R24, [R224+0x900] ;  /* 0x00090000e018783b */ /* 0x000fe40000004200 */
[----:B------:R1:W2:Y:S02]  /*5580*/  MUFU.EX2 R201, R3 ;  /* 0x0000000300c97308 */ /* 0x0002a40000000800 */
[C---:B------:R-:W-:Y:S08]  /*5590*/  HMMA.16816.F32 R60, R8.reuse, R18, RZ ;  /* 0x00000012083c723c */ /* 0x040ff000000018ff */
[----:B------:R-:W-:Y:S01]  /*55a0*/  HMMA.16816.F32 R48, R8, R40, RZ ;  /* 0x000000280830723c */ /* 0x000fe200000018ff */
[----:B-1----:R-:W-:Y:S01]  /*55b0*/  FFMA.FTZ R3, R32, c[0x0][0x2d0], -R0 ;  /* 0x0000b40020037a23 */ /* 0x002fe20000010800 */
[----:B--2---:R-:W-:-:S06]  /*55c0*/  F2FP.PACK_AB R14, R201, R249 ;  /* 0x000000f9c90e723e */ /* 0x004fcc00000000ff */
[C---:B------:R-:W-:Y:S01]  /*55d0*/  HMMA.16816.F32 R52, R8.reuse, R30, RZ ;  /* 0x0000001e0834723c */ /* 0x040fe200000018ff */
[----:B------:R1:W-:Y:S07]  /*55e0*/  MUFU.EX2 R222, R3 ;  /* 0x0000000300de7308 */ /* 0x0003ee0000000800 */
[----:B------:R-:W-:Y:S01]  /*55f0*/  HMMA.16816.F32 R44, R8, R42, RZ ;  /* 0x0000002a082c723c */ /* 0x000fe200000018ff */
[----:B-1----:R-:W-:-:S04]  /*5600*/  FFMA.FTZ R3, R33, c[0x0][0x2d0], -R0 ;  /* 0x0000b40021037a23 */ /* 0x002fc80000010800 */
        /* <DEDUP_REMOVED lines=12> */
[----:B------:R-:W-:Y:S01]  /*56d0*/  LDSM.16.MT88.4 R20, [R225+0x900] ;  /* 0x00090000e114783b */ /* 0x000fe20000004200 */
[----:B-1----:R-:W-:-:S04]  /*56e0*/  FFMA.FTZ R3, R37, c[0x0][0x2d0], -R6 ;  /* 0x0000b40025037a23 */ /* 0x002fc80000010806 */
[----:B------:R1:W-:Y:S02]  /*56f0*/  MUFU.EX2 R186, R3 ;  /* 0x0000000300ba7308 */ /* 0x0003e40000000800 */
[C---:B------:R-:W-:Y:S08]  /*5700*/  HMMA.16816.F32 R88, R12.reuse, R16, RZ ;  /* 0x000000100c58723c */ /* 0x040ff000000018ff */
[----:B------:R-:W-:Y:S01]  /*5710*/  HMMA.16816.F32 R112, R12, R18, RZ ;  /* 0x000000120c70723c */ /* 0x000fe200000018ff */
[----:B-1----:R-:W-:-:S07]  /*5720*/  FFMA.FTZ R3, R38, c[0x0][0x2d0], -R6 ;  /* 0x0000b40026037a23 */ /* 0x002fce0000010806 */
[C---:B------:R-:W-:Y:S01]  /*5730*/  HMMA.16816.F32 R16, R12.reuse, R40, RZ ;  /* 0x000000280c10723c */ /* 0x040fe200000018ff */
[----:B------:R1:W2:Y:S07]  /*5740*/  MUFU.EX2 R84, R3 ;  /* 0x0000000300547308 */ /* 0x0002ae0000000800 */
[C---:B------:R-:W-:Y:S08]  /*5750*/  HMMA.16816.F32 R124, R12.reuse, R30, RZ ;  /* 0x0000001e0c7c723c */ /* 0x040ff000000018ff */
[----:B------:R-:W-:Y:S01]  /*5760*/  HMMA.16816.F32 R108, R12, R42, RZ ;  /* 0x0000002a0c6c723c */ /* 0x000fe200000018ff */
[----:B-1----:R-:W-:-:S02]  /*5770*/  FFMA.FTZ R3, R39, c[0x0][0x2d0], -R6 ;  /* 0x0000b40027037a23 */ /* 0x002fc40000010806 */
[----:B------:R-:W1:Y:S02]  /*5780*/  LDSM.16.MT88.4 R36, [R227+0x900] ;  /* 0x00090000e324783b */ /* 0x000e640000004200 */
[----:B------:R3:W4:Y:S02]  /*5790*/  MUFU.EX2 R200, R3 ;  /* 0x0000000300c87308 */ /* 0x0007240000000800 */
[----:B---3--:R-:W-:Y:S02]  /*57a0*/  FFMA.FTZ R3, R68, c[0x0][0x2d0], -R5 ;  /* 0x0000b40044037a23 */ /* 0x008fe40000010805 */
[----:B------:R-:W-:-:S04]  /*57b0*/  IMAD.MOV.U32 R68, RZ, RZ, R105 ;  /* 0x000000ffff447224 */ /* 0x000fc800078e0069 */
[----:B------:R3:W-:Y:S02]  /*57c0*/  MUFU.EX2 R106, R3 ;  /* 0x00000003006a7308 */ /* 0x0007e40000000800 */
[--C-:B---3--:R-:W-:Y:S01]  /*57d0*/  FFMA.FTZ R3, R69, c[0x0][0x2d0], -R5.reuse ;  /* 0x0000b40045037a23 */ /* 0x108fe20000010805 */
[----:B--2---:R-:W-:Y:S02]  /*57e0*/  MOV R69, R84 ;  /* 0x0000005400457202 */ /* 0x004fe40000000f00 */
[----:B------:R-:W-:Y:S03]  /*57f0*/  HMMA.16816.F32 R84, R12, R28, RZ ;  /* 0x0000001c0c54723c */ /* 0x000fe600000018ff */
[----:B------:R2:W-:Y:S01]  /*5800*/  MUFU.EX2 R252, R3 ;  /* 0x0000000300fc7308 */ /* 0x0005e20000000800 */
[----:B----4-:R-:W-:Y:S01]  /*5810*/  F2FP.PACK_AB R10, R200, R69 ;  /* 0x00000045c80a723e */ /* 0x010fe200000000ff */
[----:B------:R-:W-:Y:S01]  /*5820*/  LDSM.16.MT88.4 R12, [R227+0x1100] ;  /* 0x00110000e30c783b */ /* 0x000fe20000004200 */
[----:B--2---:R-:W-:-:S02]  /*5830*/  FFMA.FTZ R3, R70, c[0x0][0x2d0], -R5 ;  /* 0x0000b40046037a23 */ /* 0x004fc40000010805 */
[----:B------:R-:W-:-:S03]  /*5840*/  IMAD.MOV.U32 R70, RZ, RZ, R104 ;  /* 0x000000ffff467224 */ /* 0x000fc600078e0068 */
[----:B------:R2:W-:Y:S02]  /*5850*/  MUFU.EX2 R194, R3 ;  /* 0x0000000300c27308 */ /* 0x0005e40000000800 */
[----:B--2---:R-:W-:Y:S02]  /*5860*/  FFMA.FTZ R3, R74, c[0x0][0x2d0], -R5 ;  /* 0x0000b4004a037a23 */ /* 0x004fe40000010805 */
[----:B------:R-:W-:-:S04]  /*5870*/  IMAD.MOV.U32 R74, RZ, RZ, R107 ;  /* 0x000000ffff4a7224 */ /* 0x000fc800078e006b */
[----:B------:R2:W3:Y:S01]  /*5880*/  MUFU.EX2 R28, R3 ;  /* 0x00000003001c7308 */ /* 0x0004e20000000800 */
[----:B------:R-:W-:Y:S01]  /*5890*/  F2FP.PACK_AB R8, R186, R74 ;  /* 0x0000004aba08723e */ /* 0x000fe200000000ff */
[----:B--2---:R-:W-:Y:S01]  /*58a0*/  FFMA.FTZ R3, R75, c[0x0][0x2d0], -R7 ;  /* 0x0000b4004b037a23 */ /* 0x004fe20000010807 */
[----:B---3--:R-:W-:Y:S01]  /*58b0*/  F2FP.PACK_AB R11, R28, R194 ;  /* 0x000000c21c0b723e */ /* 0x008fe200000000ff */
[----:B------:R-:W-:-:S04]  /*58c0*/  IMAD.MOV.U32 R75, RZ, RZ, R106 ;  /* 0x000000ffff4b7224 */ /* 0x000fc800078e006a */
[----:B------:R2:W-:Y:S01]  /*58d0*/  MUFU.EX2 R218, R3 ;  /* 0x0000000300da7308 */ /* 0x0005e20000000800 */
[----:B------:R-:W-:-:S07]  /*58e0*/  F2FP.PACK_AB R9, R252, R75 ;  /* 0x0000004bfc09723e */ /* 0x000fce00000000ff */
[----:B-1----:R-:W-:Y:S01]  /*58f0*/  HMMA.16816.F32 R104, R8, R36, R64 ;  /* 0x000000240868723c */ /* 0x002fe20000001840 */
[----:B--2---:R-:W-:-:S07]  /*5900*/  FFMA.FTZ R3, R96, c[0x0][0x2d0], -R7 ;  /* 0x0000b40060037a23 */ /* 0x004fce0000010807 */
[C---:B------:R-:W-:Y:S01]  /*5910*/  HMMA.16816.F32 R120, R8.reuse, R24, R80 ;  /* 0x000000180878723c */ /* 0x040fe20000001850 */
[----:B------:R1:W2:Y:S07]  /*5920*/  MUFU.EX2 R217, R3 ;  /* 0x0000000300d97308 */ /* 0x0002ae0000000800 */
[C---:B------:R-:W-:Y:S08]  /*5930*/  HMMA.16816.F32 R64, R8.reuse, R38, R60 ;  /* 0x000000260840723c */ /* 0x040ff0000000183c */
[----:B------:R-:W-:Y:S01]  /*5940*/  HMMA.16816.F32 R80, R8, R32, R48 ;  /* 0x000000200850723c */ /* 0x000fe20000001830 */
[----:B-1----:R-:W-:-:S04]  /*5950*/  FFMA.FTZ R3, R97, c[0x0][0x2d0], -R7 ;  /* 0x0000b40061037a23 */ /* 0x002fc80000010807 */
[----:B------:R1:W-:Y:S03]  /*5960*/  MUFU.EX2 R214, R3 ;  /* 0x0000000300d67308 */ /* 0x0003e60000000800 */
[C---:B------:R-:W-:Y:S08]  /*5970*/  HMMA.16816.F32 R76, R8.reuse, R26, R76 ;  /* 0x0000001a084c723c */ /* 0x040ff0000000184c */
[----:B------:R-:W-:Y:S01]  /*5980*/  HMMA.16816.F32 R60, R8, R22, R52 ;  /* 0x00000016083c723c */ /* 0x000fe20000001834 */
[----:B-1----:R-:W-:-:S07]  /*5990*/  FFMA.FTZ R3, R98, c[0x0][0x2d0], -R7 ;  /* 0x0000b40062037a23 */ /* 0x002fce0000010807 */
[----:B------:R-:W-:Y:S01]  /*59a0*/  HMMA.16816.F32 R44, R8, R34, R44 ;  /* 0x00000022082c723c */ /* 0x000fe2000000182c */
[----:B------:R1:W3:Y:S02]  /*59b0*/  MUFU.EX2 R216, R3 ;  /* 0x0000000300d87308 */ /* 0x0002e40000000800 */
[----:B-1----:R-:W-:-:S05]  /*59c0*/  FFMA.FTZ R3, R99, c[0x0][0x2d0], -R0 ;  /* 0x0000b40063037a23 */ /* 0x002fca0000010800 */
[----:B------:R-:W-:Y:S01]  /*59d0*/  HMMA.16816.F32 R96, R8, R20, R56 ;  /* 0x000000140860723c */ /* 0x000fe20000001838 */
[----:B------:R1:W-:Y:S06]  /*59e0*/  MUFU.EX2 R206, R3 ;  /* 0x0000000300ce7308 */ /* 0x0003ec0000000800 */
[----:B--2---:R-:W-:Y:S02]  /*59f0*/  F2FP.PACK_AB R8, R217, R218 ;  /* 0x000000dad908723e */ /* 0x004fe400000000ff */
[----:B---3--:R-:W-:Y:S01]  /*5a00*/  F2FP.PACK_AB R10, R216, R214 ;  /* 0x000000d6d80a723e */ /* 0x008fe200000000ff */
[----:B-1----:R-:W-:-:S02]  /*5a10*/  FFMA.FTZ R3, R116, c[0x0][0x2d0], -R0 ;  /* 0x0000b40074037a23 */ /* 0x002fc40000010800 */
[----:B------:R-:W-:Y:S02]  /*5a20*/  IMAD.MOV.U32 R116, RZ, RZ, R202 ;  /* 0x000000ffff747224 */ /* 0x000fe400078e00ca */
[----:B------:R1:W2:Y:S02]  /*5a30*/  MUFU.EX2 R208, R3 ;  /* 0x0000000300d07308 */ /* 0x0002a40000000800 */
[----:B-1----:R-:W-:Y:S01]  /*5a40*/  FFMA.FTZ R3, R117, c[0x0][0x2d0], -R0 ;  /* 0x0000b40075037a23 */ /* 0x002fe20000010800 */
[----:B--2---:R-:W-:Y:S01]  /*5a50*/  F2FP.PACK_AB R9, R208, R206 ;  /* 0x000000ced009723e */ /* 0x004fe200000000ff */
[----:B------:R-:W-:-:S04]  /*5a60*/  IMAD.MOV.U32 R117, RZ, RZ, R203 ;  /* 0x000000ffff757224 */ /* 0x000fc800078e00cb */
        /* <DEDUP_REMOVED lines=8> */
[C---:B------:R-:W-:Y:S07]  /*5af0*/  HMMA.16816.F32 R52, R8.reuse, R36, R88 ;  /* 0x000000240834723c */ /* 0x040fee0000001858 */
[----:B------:R-:W-:Y:S01]  /*5b00*/  IMAD.MOV.U32 R91, RZ, RZ, R28 ;  /* 0x000000ffff5b7224 */ /* 0x000fe200078e001c */
[----:B------:R-:W-:Y:S01]  /*5b10*/  HMMA.16816.F32 R36, R8, R38, R112 ;  /* 0x000000260824723c */ /* 0x000fe20000001870 */
[----:B------:R-:W2:Y:S01]  /*5b20*/  LDSM.16.MT88.4 R28, [R226+0x1100] ;  /* 0x00110000e21c783b */ /* 0x000ea20000004200 */
[----:B-1----:R-:W-:-:S02]  /*5b30*/  FFMA.FTZ R3, R129, c[0x0][0x2d0], -R6 ;  /* 0x0000b40081037a23 */ /* 0x002fc40000010806 */
[----:B------:R-:W-:-:S03]  /*5b40*/  IMAD.MOV.U32 R129, RZ, RZ, R4 ;  /* 0x000000ffff817224 */ /* 0x000fc600078e0004 */
[----:B------:R-:W-:Y:S01]  /*5b50*/  MOV R114, R195 ;  /* 0x000000c300727202 */ /* 0x000fe20000000f00 */
[----:B------:R1:W-:Y:S01]  /*5b60*/  MUFU.EX2 R204, R3 ;  /* 0x0000000300cc7308 */ /* 0x0003e20000000800 */
[----:B------:R-:W-:Y:S01]  /*5b70*/  IMAD.MOV.U32 R4, RZ, RZ, R205 ;  /* 0x000000ffff047224 */ /* 0x000fe200078e00cd */
[C---:B------:R-:W-:Y:S01]  /*5b80*/  HMMA.16816.F32 R48, R8.reuse, R24, R92 ;  /* 0x000000180830723c */ /* 0x040fe2000000185c */
[----:B------:R-:W-:Y:S02]  /*5b90*/  IMAD.MOV.U32 R113, RZ, RZ, R197 ;  /* 0x000000ffff717224 */ /* 0x000fe400078e00c5 */
[----:B------:R-:W-:Y:S02]  /*5ba0*/  IMAD.MOV.U32 R115, RZ, RZ, R192 ;  /* 0x000000ffff737224 */ /* 0x000fe400078e00c0 */
[----:B------:R-:W-:Y:S02]  /*5bb0*/  FFMA.FTZ R4, R4, c[0x0][0x2d0], -R7 ;  /* 0x0000b40004047a23 */ /* 0x000fe40000010807 */
[----:B------:R-:W-:Y:S01]  /*5bc0*/  IMAD.MOV.U32 R112, RZ, RZ, R115 ;  /* 0x000000ffff707224 */ /* 0x000fe200078e0073 */
[----:B------:R-:W-:Y:S01]  /*5bd0*/  HMMA.16816.F32 R92, R8, R32, R16 ;  /* 0x00000020085c723c */ /* 0x000fe20000001810 */
[----:B------:R-:W3:Y:S01]  /*5be0*/  LDSM.16.MT88.4 R16, [R224+0x1100] ;  /* 0x00110000e010783b */ /* 0x000ee20000004200 */
[----:B-1----:R-:W-:-:S02]  /*5bf0*/  FFMA.FTZ R3, R130, c[0x0][0x2d0], -R6 ;  /* 0x0000b40082037a23 */ /* 0x002fc40000010806 */
[----:B------:R-:W-:-:S04]  /*5c00*/  IMAD.MOV.U32 R130, RZ, RZ, R201 ;  /* 0x000000ffff827224 */ /* 0x000fc800078e00c9 */
[----:B------:R-:W-:Y:S01]  /*5c10*/  HMMA.16816.F32 R84, R8, R20, R84 ;  /* 0x000000140854723c */ /* 0x000fe20000001854 */
[----:B------:R1:W4:Y:S01]  /*5c20*/  MUFU.EX2 R205, R3 ;  /* 0x0000000300cd7308 */ /* 0x0003220000000800 */
[----:B------:R-:W-:Y:S02]  /*5c30*/  IMAD.MOV.U32 R32, RZ, RZ, R194 ;  /* 0x000000ffff207224 */ /* 0x000fe400078e00c2 */
[----:B------:R-:W-:-:S03]  /*5c40*/  IMAD.MOV.U32 R33, RZ, RZ, R189 ;  /* 0x000000ffff217224 */ /* 0x000fc600078e00bd */
[----:B------:R-:W-:Y:S01]  /*5c50*/  IMAD.MOV.U32 R21, RZ, RZ, R68 ;  /* 0x000000ffff157224 */ /* 0x000fe200078e0044 */
[----:B------:R-:W-:Y:S01]  /*5c60*/  HMMA.16816.F32 R40, R8, R26, R100 ;  /* 0x0000001a0828723c */ /* 0x000fe20000001864 */
[----:B------:R-:W-:Y:S01]  /*5c70*/  IMAD.MOV.U32 R68, RZ, RZ, R193 ;  /* 0x000000ffff447224 */ /* 0x000fe200078e00c1 */
[----:B------:R-:W5:Y:S01]  /*5c80*/  LDSM.16.MT88.4 R24, [R225+0x1100] ;  /* 0x00110000e118783b */ /* 0x000f620000004200 */
[----:B------:R-:W-:-:S05]  /*5c90*/  MOV R20, R188 ;  /* 0x000000bc00147202 */ /* 0x000fca0000000f00 */
[C---:B------:R-:W-:Y:S01]  /*5ca0*/  HMMA.16816.F32 R56, R8.reuse, R22, R124 ;  /* 0x000000160838723c */ /* 0x040fe2000000187c */
[----:B-1----:R-:W-:Y:S02]  /*5cb0*/  FFMA.FTZ R3, R131, c[0x0][0x2d0], -R6 ;  /* 0x0000b40083037a23 */ /* 0x002fe40000010806 */
[----:B------:R-:W-:Y:S02]  /*5cc0*/  IMAD.MOV.U32 R131, RZ, RZ, R200 ;  /* 0x000000ffff837224 */ /* 0x000fe400078e00c8 */
[----:B------:R1:W-:Y:S02]  /*5cd0*/  MUFU.EX2 R203, R3 ;  /* 0x0000000300cb7308 */ /* 0x0003e40000000800 */
[----:B------:R-:W-:Y:S01]  /*5ce0*/  IMAD.MOV.U32 R126, RZ, RZ, R130 ;  /* 0x000000ffff7e7224 */ /* 0x000fe200078e0082 */
[----:B------:R-:W-:Y:S01]  /*5cf0*/  MOV R127, R91 ;  /* 0x0000005b007f7202 */ /* 0x000fe20000000f00 */
[----:B------:R-:W-:Y:S01]  /*5d00*/  IMAD.MOV.U32 R130, RZ, RZ, R128 ;  /* 0x000000ffff827224 */ /* 0x000fe200078e0080 */
[----:B------:R-:W-:Y:S01]  /*5d10*/  HMMA.16816.F32 R88, R8, R34, R108 ;  /* 0x000000220858723c */ /* 0x000fe2000000186c */
[----:B------:R-:W-:-:S02]  /*5d20*/  IMAD.MOV.U32 R128, RZ, RZ, R190 ;  /* 0x000000ffff807224 */ /* 0x000fc400078e00be */
[----:B------:R-:W-:Y:S02]  /*5d30*/  IMAD.MOV.U32 R125, RZ, RZ, R114 ;  /* 0x000000ffff7d7224 */ /* 0x000fe400078e0072 */
[----:B------:R-:W-:Y:S02]  /*5d40*/  IMAD.MOV.U32 R114, RZ, RZ, R33 ;  /* 0x000000ffff727224 */ /* 0x000fe400078e0021 */
[----:B----4-:R-:W-:Y:S01]  /*5d50*/  F2FP.PACK_AB R8, R205, R204 ;  /* 0x000000cccd08723e */ /* 0x010fe200000000ff */
[----:B------:R-:W-:Y:S02]  /*5d60*/  IMAD.MOV.U32 R33, RZ, RZ, R21 ;  /* 0x000000ffff217224 */ /* 0x000fe400078e0015 */
[----:B------:R-:W-:Y:S02]  /*5d70*/  IMAD.MOV.U32 R124, RZ, RZ, R114 ;  /* 0x000000ffff7c7224 */ /* 0x000fe400078e0072 */
[----:B-1----:R-:W-:Y:S02]  /*5d80*/  FFMA.FTZ R3, R132, c[0x0][0x2d0], -R6 ;  /* 0x0000b40084037a23 */ /* 0x002fe40000010806 */
[----:B------:R-:W-:-:S02]  /*5d90*/  IMAD.MOV.U32 R132, RZ, RZ, R69 ;  /* 0x000000ffff847224 */ /* 0x000fc400078e0045 */
[----:B------:R1:W4:Y:S01]  /*5da0*/  MUFU.EX2 R202, R3 ;  /* 0x0000000300ca7308 */ /* 0x0003220000000800 */
[----:B------:R-:W-:Y:S02]  /*5db0*/  IMAD.MOV.U32 R69, RZ, RZ, R187 ;  /* 0x000000ffff457224 */ /* 0x000fe400078e00bb */
[----:B------:R-:W-:Y:S02]  /*5dc0*/  IMAD.MOV.U32 R114, RZ, RZ, R33 ;  /* 0x000000ffff727224 */ /* 0x000fe400078e0021 */
[----:B-1----:R-:W-:Y:S01]  /*5dd0*/  FFMA.FTZ R3, R133, c[0x0][0x2d0], -R5 ;  /* 0x0000b40085037a23 */ /* 0x002fe20000010805 */
[----:B----4-:R-:W-:Y:S01]  /*5de0*/  F2FP.PACK_AB R10, R202, R203 ;  /* 0x000000cbca0a723e */ /* 0x010fe200000000ff */
[----:B------:R-:W-:Y:S02]  /*5df0*/  IMAD.MOV.U32 R133, RZ, RZ, R191 ;  /* 0x000000ffff857224 */ /* 0x000fe400078e00bf */
[----:B------:R1:W-:Y:S02]  /*5e00*/  MUFU.EX2 R201, R3 ;  /* 0x0000000300c97308 */ /* 0x0003e40000000800 */
[----:B------:R-:W-:-:S02]  /*5e10*/  IMAD.MOV.U32 R115, RZ, RZ, R133 ;  /* 0x000000ffff737224 */ /* 0x000fc400078e0085 */
[----:B------:R-:W-:Y:S02]  /*5e20*/  IMAD.MOV.U32 R133, RZ, RZ, R132 ;  /* 0x000000ffff857224 */ /* 0x000fe400078e0084 */
[----:B-1----:R-:W-:Y:S02]  /*5e30*/  FFMA.FTZ R3, R134, c[0x0][0x2d0], -R5 ;  /* 0x0000b40086037a23 */ /* 0x002fe40000010805 */
[----:B------:R-:W-:Y:S02]  /*5e40*/  IMAD.MOV.U32 R134, RZ, RZ, R199 ;  /* 0x000000ffff867224 */ /* 0x000fe400078e00c7 */
[----:B------:R1:W4:Y:S02]  /*5e50*/  MUFU.EX2 R200, R3 ;  /* 0x0000000300c87308 */ /* 0x0003240000000800 */
[----:B-1----:R-:W-:Y:S01]  /*5e60*/  FFMA.FTZ R3, R135, c[0x0][0x2d0], -R5 ;  /* 0x0000b40087037a23 */ /* 0x002fe20000010805 */
[----:B----4-:R-:W-:Y:S01]  /*5e70*/  F2FP.PACK_AB R9, R200, R201 ;  /* 0x000000c9c809723e */ /* 0x010fe200000000ff */
[----:B------:R-:W-:-:S04]  /*5e80*/  IMAD.MOV.U32 R135, RZ, RZ, R198 ;  /* 0x000000ffff877224 */ /* 0x000fc800078e00c6 */
[----:B------:R1:W-:Y:S02]  /*5e90*/  MUFU.EX2 R199, R3 ;  /* 0x0000000300c77308 */ /* 0x0003e40000000800 */
[----:B-1----:R-:W-:Y:S02]  /*5ea0*/  FFMA.FTZ R3, R136, c[0x0][0x2d0], -R5 ;  /* 0x0000b40088037a23 */ /* 0x002fe40000010805 */
[----:B------:R-:W-:-:S04]  /*5eb0*/  IMAD.MOV.U32 R136, RZ, RZ, R131 ;  /* 0x000000ffff887224 */ /* 0x000fc800078e0083 */
[----:B------:R-:W1:Y:S01]  /*5ec0*/  MUFU.EX2 R198, R3 ;  /* 0x0000000300c67308 */ /* 0x000e620000000800 */
[----:B------:R-:W-:Y:S02]  /*5ed0*/  IMAD.MOV.U32 R131, RZ, RZ, R70 ;  /* 0x000000ffff837224 */ /* 0x000fe400078e0046 */
[----:B------:R-:W-:Y:S02]  /*5ee0*/  IMAD.MOV.U32 R70, RZ, RZ, R196 ;  /* 0x000000ffff467224 */ /* 0x000fe400078e00c4 */
[----:B------:R-:W-:Y:S02]  /*5ef0*/  IMAD.MOV.U32 R132, RZ, RZ, R131 ;  /* 0x000000ffff847224 */ /* 0x000fe400078e0083 */
[----:B------:R-:W-:Y:S02]  /*5f00*/  IMAD.MOV.U32 R131, RZ, RZ, R130 ;  /* 0x000000ffff837224 */ /* 0x000fe400078e0082 */
[----:B------:R-:W-:Y:S02]  /*5f10*/  IMAD.MOV.U32 R130, RZ, RZ, R129 ;  /* 0x000000ffff827224 */ /* 0x000fe400078e0081 */
[----:B------:R-:W-:-:S02]  /*5f20*/  IMAD.MOV.U32 R129, RZ, RZ, R118 ;  /* 0x000000ffff817224 */ /* 0x000fc400078e0076 */
[----:B------:R-:W-:Y:S01]  /*5f30*/  IMAD.MOV.U32 R118, RZ, RZ, R117 ;  /* 0x000000ffff767224 */ /* 0x000fe200078e0075 */
[----:B------:R-:W-:Y:S01]  /*5f40*/  MOV R117, R186 ;  /* 0x000000ba00757202 */ /* 0x000fe20000000f00 */
[----:B------:R-:W-:Y:S01]  /*5f50*/  IMAD.MOV.U32 R33, RZ, RZ, R132 ;  /* 0x000000ffff217224 */ /* 0x000fe200078e0084 */
[----:B-1----:R-:W-:Y:S01]  /*5f60*/  F2FP.PACK_AB R11, R198, R199 ;  /* 0x000000c7c60b723e */ /* 0x002fe200000000ff */
[----:B------:R-:W-:Y:S02]  /*5f70*/  FFMA.FTZ R3, R137, c[0x0][0x2d0], -R7 ;  /* 0x0000b40089037a23 */ /* 0x000fe40000010807 */
[----:B------:R-:W-:Y:S01]  /*5f80*/  IMAD.MOV.U32 R132, RZ, RZ, R130 ;  /* 0x000000ffff847224 */ /* 0x000fe200078e0082 */
[----:B------:R-:W-:Y:S01]  /*5f90*/  MOV R130, R118 ;  /* 0x0000007600827202 */ /* 0x000fe20000000f00 */
[----:B------:R1:W4:Y:S01]  /*5fa0*/  MUFU.EX2 R197, R3 ;  /* 0x0000000300c57308 */ /* 0x0003220000000800 */
[----:B------:R-:W-:Y:S01]  /*5fb0*/  IMAD.MOV.U32 R137, RZ, RZ, R112 ;  /* 0x000000ffff897224 */ /* 0x000fe200078e0070 */
[----:B--2---:R-:W-:Y:S01]  /*5fc0*/  HMMA.16816.F32 R100, R8, R28, R80 ;  /* 0x0000001c0864723c */ /* 0x004fe20000001850 */
[----:B------:R-:W-:-:S05]  /*5fd0*/  MOV R112, R115 ;  /* 0x0000007300707202 */ /* 0x000fca0000000f00 */
[----:B------:R-:W-:Y:S02]  /*5fe0*/  IMAD.MOV.U32 R110, RZ, RZ, R112 ;  /* 0x000000ffff6e7224 */ /* 0x000fe400078e0070 */
[----:B---3--:R-:W-:Y:S01]  /*5ff0*/  HMMA.16816.F32 R80, R8, R18, R76 ;  /* 0x000000120850723c */ /* 0x008fe2000000184c */
[----:B-1----:R-:W-:-:S07]  /*6000*/  FFMA.FTZ R3, R138, c[0x0][0x2d0], -R7 ;  /* 0x0000b4008a037a23 */ /* 0x002fce0000010807 */
[C---:B------:R-:W-:Y:S01]  /*6010*/  HMMA.16816.F32 R76, R8.reuse, R14, R64 ;  /* 0x0000000e084c723c */ /* 0x040fe20000001840 */
[----:B------:R-:W-:Y:S01]  /*6020*/  IMAD.MOV.U32 R138, RZ, RZ, R128 ;  /* 0x000000ffff8a7224 */ /* 0x000fe200078e0080 */
[----:B------:R1:W-:Y:S06]  /*6030*/  MUFU.EX2 R196, R3 ;  /* 0x0000000300c47308 */ /* 0x0003ec0000000800 */
[C---:B-----5:R-:W-:Y:S08]  /*6040*/  HMMA.16816.F32 R64, R8.reuse, R26, R60 ;  /* 0x0000001a0840723c */ /* 0x060ff0000000183c */
[----:B------:R-:W-:Y:S01]  /*6050*/  HMMA.16816.F32 R120, R8, R16, R120 ;  /* 0x000000100878723c */ /* 0x000fe20000001878 */
[----:B-1----:R-:W-:-:S04]  /*6060*/  FFMA.FTZ R3, R139, c[0x0][0x2d0], -R7 ;  /* 0x0000b4008b037a23 */ /* 0x002fc80000010807 */
[----:B------:R1:W2:Y:S03]  /*6070*/  MUFU.EX2 R195, R3 ;  /* 0x0000000300c37308 */ /* 0x0002a60000000800 */
[C---:B------:R-:W-:Y:S08]  /*6080*/  HMMA.16816.F32 R104, R8.reuse, R12, R104 ;  /* 0x0000000c0868723c */ /* 0x040ff00000001868 */
[----:B------:R-:W-:Y:S01]  /*6090*/  HMMA.16816.F32 R96, R8, R24, R96 ;  /* 0x000000180860723c */ /* 0x000fe20000001860 */
[----:B-1----:R-:W-:-:S07]  /*60a0*/  FFMA.FTZ R3, R140, c[0x0][0x2d0], -R7 ;  /* 0x0000b4008c037a23 */ /* 0x002fce0000010807 */
[----:B------:R-:W-:Y:S01]  /*60b0*/  HMMA.16816.F32 R60, R8, R30, R44 ;  /* 0x0000001e083c723c */ /* 0x000fe2000000182c */
[----:B------:R1:W-:Y:S06]  /*60c0*/  MUFU.EX2 R194, R3 ;  /* 0x0000000300c27308 */ /* 0x0003ec0000000800 */
[----:B----4-:R-:W-:Y:S02]  /*60d0*/  F2FP.PACK_AB R8, R197, R209 ;  /* 0x000000d1c508723e */ /* 0x010fe400000000ff */
[----:B--2---:R-:W-:Y:S01]  /*60e0*/  F2FP.PACK_AB R10, R195, R196 ;  /* 0x000000c4c30a723e */ /* 0x004fe200000000ff */
[----:B-1----:R-:W-:-:S04]  /*60f0*/  FFMA.FTZ R3, R141, c[0x0][0x2d0], -R0 ;  /* 0x0000b4008d037a23 */ /* 0x002fc80000010800 */
[----:B------:R1:W-:Y:S02]  /*6100*/  MUFU.EX2 R193, R3 ;  /* 0x0000000300c17308 */ /* 0x0003e40000000800 */
[----:B-1----:R-:W-:-:S06]  /*6110*/  FFMA.FTZ R3, R142, c[0x0][0x2d0], -R0 ;  /* 0x0000b4008e037a23 */ /* 0x002fcc0000010800 */
[----:B------:R1:W2:Y:S02]  /*6120*/  MUFU.EX2 R192, R3 ;  /* 0x0000000300c07308 */ /* 0x0002a40000000800 */
[----:B-1----:R-:W-:Y:S01]  /*6130*/  FFMA.FTZ R3, R143, c[0x0][0x2d0], -R0 ;  /* 0x0000b4008f037a23 */ /* 0x002fe20000010800 */
[----:B--2---:R-:W-:-:S05]  /*6140*/  F2FP.PACK_AB R9, R192, R193 ;  /* 0x000000c1c009723e */ /* 0x004fca00000000ff */
[----:B------:R1:W-:Y:S02]  /*6150*/  MUFU.EX2 R191, R3 ;  /* 0x0000000300bf7308 */ /* 0x0003e40000000800 */
[----:B-1----:R-:W-:-:S06]  /*6160*/  FFMA.FTZ R3, R144, c[0x0][0x2d0], -R0 ;  /* 0x0000b40090037a23 */ /* 0x002fcc0000010800 */
[----:B------:R1:W2:Y:S02]  /*6170*/  MUFU.EX2 R189, R3 ;  /* 0x0000000300bd7308 */ /* 0x0002a40000000800 */
[----:B-1----:R-:W-:Y:S01]  /*6180*/  FFMA.FTZ R3, R145, c[0x0][0x2d0], -R7 ;  /* 0x0000b40091037a23 */ /* 0x002fe20000010807 */
[----:B--2---:R-:W-:-:S05]  /*6190*/  F2FP.PACK_AB R11, R189, R191 ;  /* 0x000000bfbd0b723e */ /* 0x004fca00000000ff */
[----:B------:R1:W-:Y:S02]  /*61a0*/  MUFU.EX2 R190, R3 ;  /* 0x0000000300be7308 */ /* 0x0003e40000000800 */
[C---:B------:R-:W-:Y:S08]  /*61b0*/  HMMA.16816.F32 R36, R8.reuse, R14, R36 ;  /* 0x0000000e0824723c */ /* 0x040ff00000001824 */
[----:B------:R-:W-:Y:S01]  /*61c0*/  HMMA.16816.F32 R44, R8, R18, R40 ;  /* 0x00000012082c723c */ /* 0x000fe20000001828 */
[----:B-1----:R-:W-:-:S04]  /*61d0*/  FFMA.FTZ R3, R146, c[0x0][0x2d0], -R7 ;  /* 0x0000b40092037a23 */ /* 0x002fc80000010807 */
[----:B------:R1:W-:Y:S03]  /*61e0*/  MUFU.EX2 R188, R3 ;  /* 0x0000000300bc7308 */ /* 0x0003e60000000800 */
[C---:B------:R-:W-:Y:S01]  /*61f0*/  HMMA.16816.F32 R48, R8.reuse, R16, R48 ;  /* 0x000000100830723c */ /* 0x040fe20000001830 */
[----:B------:R-:W-:Y:S07]  /*6200*/  LDSM.16.MT88.4 R16, [R224+0x1900] ;  /* 0x00190000e010783b */ /* 0x000fee0000004200 */
[----:B------:R-:W-:Y:S01]  /*6210*/  HMMA.16816.F32 R40, R8, R24, R84 ;  /* 0x000000180828723c */ /* 0x000fe20000001854 */
[----:B-1----:R-:W-:-:S07]  /*6220*/  FFMA.FTZ R3, R147, c[0x0][0x2d0], -R6 ;  /* 0x0000b40093037a23 */ /* 0x002fce0000010806 */
[C---:B------:R-:W-:Y:S01]  /*6230*/  HMMA.16816.F32 R56, R8.reuse, R26, R56 ;  /* 0x0000001a0838723c */ /* 0x040fe20000001838 */
[----:B------:R-:W-:Y:S01]  /*6240*/  IMAD.MOV.U32 R87, RZ, RZ, R33 ;  /* 0x000000ffff577224 */ /* 0x000fe200078e0021 */
[----:B------:R-:W-:Y:S01]  /*6250*/  LDSM.16.MT88.4 R24, [R225+0x1900] ;  /* 0x00190000e118783b */ /* 0x000fe20000004200 */
[----:B------:R1:W-:Y:S05]  /*6260*/  MUFU.EX2 R187, R3 ;  /* 0x0000000300bb7308 */ /* 0x0003ea0000000800 */
[C---:B------:R-:W-:Y:S08]  /*6270*/  HMMA.16816.F32 R92, R8.reuse, R28, R92 ;  /* 0x0000001c085c723c */ /* 0x040ff0000000185c */
[----:B------:R-:W-:Y:S01]  /*6280*/  HMMA.16816.F32 R88, R8, R30, R88 ;  /* 0x0000001e0858723c */ /* 0x000fe20000001858 */
[----:B------:R-:W-:Y:S01]  /*6290*/  LDSM.16.MT88.4 R28, [R226+0x2100] ;  /* 0x00210000e21c783b */ /* 0x000fe20000004200 */
[----:B-1----:R-:W-:-:S02]  /*62a0*/  FFMA.FTZ R3, R148, c[0x0][0x2d0], -R6 ;  /* 0x0000b40094037a23 */ /* 0x002fc40000010806 */
[----:B------:R-:W-:Y:S02]  /*62b0*/  IMAD.MOV.U32 R148, RZ, RZ, R113 ;  /* 0x000000ffff947224 */ /* 0x000fe400078e0071 */
[----:B------:R-:W1:Y:S01]  /*62c0*/  MUFU.EX2 R186, R3 ;  /* 0x0000000300ba7308 */ /* 0x000e620000000800 */
[----:B------:R-:W-:Y:S01]  /*62d0*/  IMAD.MOV.U32 R113, RZ, RZ, R32 ;  /* 0x000000ffff717224 */ /* 0x000fe200078e0020 */
[----:B------:R-:W-:Y:S02]  /*62e0*/  MOV R32, R20 ;  /* 0x0000001400207202 */ /* 0x000fe40000000f00 */
[----:B------:R-:W-:Y:S01]  /*62f0*/  HMMA.16816.F32 R20, R8, R12, R52 ;  /* 0x0000000c0814723c */ /* 0x000fe20000001834 */
[----:B------:R-:W2:Y:S06]  /*6300*/  LDSM.16.MT88.4 R12, [R227+0x1900] ;  /* 0x00190000e30c783b */ /* 0x000eac0000004200 */
[----:B------:R-:W-:-:S02]  /*6310*/  IMAD.MOV.U32 R55, RZ, RZ, R124 ;  /* 0x000000ffff377224 */ /* 0x000fc400078e007c */
[----:B------:R-:W-:Y:S02]  /*6320*/  IMAD.MOV.U32 R52, RZ, RZ, R132 ;  /* 0x000000ffff347224 */ /* 0x000fe400078e0084 */
[----:B------:R-:W-:Y:S01]  /*6330*/  IMAD.MOV.U32 R132, RZ, RZ, R130 ;  /* 0x000000ffff847224 */ /* 0x000fe200078e0082 */
[----:B-1----:R-:W-:Y:S01]  /*6340*/  F2FP.PACK_AB R8, R186, R187 ;  /* 0x000000bbba08723e */ /* 0x002fe200000000ff */
[--C-:B------:R-:W-:Y:S02]  /*6350*/  FFMA.FTZ R3, R149, c[0x0][0x2d0], -R6.reuse ;  /* 0x0000b40095037a23 */ /* 0x100fe40000010806 */
[----:B------:R-:W-:Y:S02]  /*6360*/  IMAD.MOV.U32 R149, RZ, RZ, R185 ;  /* 0x000000ffff957224 */ /* 0x000fe400078e00b9 */
[----:B------:R1:W-:Y:S02]  /*6370*/  MUFU.EX2 R185, R3 ;  /* 0x0000000300b97308 */ /* 0x0003e40000000800 */
[----:B-1----:R-:W-:-:S02]  /*6380*/  FFMA.FTZ R3, R150, c[0x0][0x2d0], -R6 ;  /* 0x0000b40096037a23 */ /* 0x002fc40000010806 */
[----:B------:R-:W-:Y:S02]  /*6390*/  IMAD.MOV.U32 R150, RZ, RZ, R116 ;  /* 0x000000ffff967224 */ /* 0x000fe400078e0074 */
[----:B------:R-:W-:Y:S02]  /*63a0*/  IMAD.MOV.U32 R116, RZ, RZ, R184 ;  /* 0x000000ffff747224 */ /* 0x000fe400078e00b8 */
[----:B------:R1:W3:Y:S02]  /*63b0*/  MUFU.EX2 R184, R3 ;  /* 0x0000000300b87308 */ /* 0x0002e40000000800 */
[----:B-1----:R-:W-:Y:S01]  /*63c0*/  FFMA.FTZ R3, R151, c[0x0][0x2d0], -R5 ;  /* 0x0000b40097037a23 */ /* 0x002fe20000010805 */
[----:B---3--:R-:W-:Y:S01]  /*63d0*/  F2FP.PACK_AB R10, R184, R185 ;  /* 0x000000b9b80a723e */ /* 0x008fe200000000ff */
[----:B------:R-:W-:Y:S02]  /*63e0*/  IMAD.MOV.U32 R151, RZ, RZ, R125 ;  /* 0x000000ffff977224 */ /* 0x000fe400078e007d */
[----:B------:R-:W-:-:S02]  /*63f0*/  IMAD.MOV.U32 R125, RZ, RZ, R113 ;  /* 0x000000ffff7d7224 */ /* 0x000fc400078e0071 */
[----:B------:R1:W-:Y:S01]  /*6400*/  MUFU.EX2 R118, R3 ;  /* 0x0000000300767308 */ /* 0x0003e20000000800 */
[----:B------:R-:W-:Y:S02]  /*6410*/  IMAD.MOV.U32 R113, RZ, RZ, R32 ;  /* 0x000000ffff717224 */ /* 0x000fe400078e0020 */
[----:B------:R-:W-:Y:S02]  /*6420*/  IMAD.MOV.U32 R32, RZ, RZ, R133 ;  /* 0x000000ffff207224 */ /* 0x000fe400078e0085 */
[----:B------:R-:W-:Y:S02]  /*6430*/  IMAD.MOV.U32 R133, RZ, RZ, R131 ;  /* 0x000000ffff857224 */ /* 0x000fe400078e0083 */
[----:B------:R-:W-:Y:S01]  /*6440*/  IMAD.MOV.U32 R131, RZ, RZ, R129 ;  /* 0x000000ffff837224 */ /* 0x000fe200078e0081 */
[----:B------:R-:W-:Y:S01]  /*6450*/  MOV R124, R32 ;  /* 0x00000020007c7202 */ /* 0x000fe20000000f00 */
[----:B------:R-:W-:Y:S01]  /*6460*/  IMAD.MOV.U32 R129, RZ, RZ, R117 ;  /* 0x000000ffff817224 */ /* 0x000fe200078e0075 */
[----:B------:R-:W3:Y:S01]  /*6470*/  LDSM.16.MT88.4 R32, [R226+0x1900] ;  /* 0x00190000e220783b */ /* 0x000ee20000004200 */
[----:B------:R-:W-:-:S02]  /*6480*/  IMAD.MOV.U32 R54, RZ, RZ, R113 ;  /* 0x000000ffff367224 */ /* 0x000fc400078e0071 */
[----:B------:R-:W-:Y:S02]  /*6490*/  IMAD.MOV.U32 R53, RZ, RZ, R131 ;  /* 0x000000ffff357224 */ /* 0x000fe400078e0083 */
[----:B------:R-:W-:Y:S02]  /*64a0*/  IMAD.MOV.U32 R139, RZ, RZ, R129 ;  /* 0x000000ffff8b7224 */ /* 0x000fe400078e0081 */
[----:B-1----:R-:W-:Y:S01]  /*64b0*/  FFMA.FTZ R3, R152, c[0x0][0x2d0], -R5 ;  /* 0x0000b40098037a23 */ /* 0x002fe20000010805 */
[----:B------:R-:W-:-:S03]  /*64c0*/  MOV R152, R52 ;  /* 0x0000003400987202 */ /* 0x000fc60000000f00 */
[----:B------:R1:W4:Y:S02]  /*64d0*/  MUFU.EX2 R117, R3 ;  /* 0x0000000300757308 */ /* 0x0003240000000800 */
[----:B-1----:R-:W-:Y:S01]  /*64e0*/  FFMA.FTZ R3, R153, c[0x0][0x2d0], -R5 ;  /* 0x0000b40099037a23 */ /* 0x002fe20000010805 */
[----:B----4-:R-:W-:Y:S01]  /*64f0*/  F2FP.PACK_AB R9, R117, R118 ;  /* 0x000000767509723e */ /* 0x010fe200000000ff */
[----:B------:R-:W-:-:S04]  /*6500*/  IMAD.MOV.U32 R153, RZ, RZ, R53 ;  /* 0x000000ffff997224 */ /* 0x000fc800078e0035 */
[----:B------:R1:W-:Y:S02]  /*6510*/  MUFU.EX2 R115, R3 ;  /* 0x0000000300737308 */ /* 0x0003e40000000800 */
[----:B-1----:R-:W-:Y:S02]  /*6520*/  FFMA.FTZ R3, R154, c[0x0][0x2d0], -R5 ;  /* 0x0000b4009a037a23 */ /* 0x002fe40000010805 */
[----:B------:R-:W-:-:S04]  /*6530*/  IMAD.MOV.U32 R154, RZ, RZ, R116 ;  /* 0x000000ffff9a7224 */ /* 0x000fc800078e0074 */
[----:B------:R1:W4:Y:S02]  /*6540*/  MUFU.EX2 R116, R3 ;  /* 0x0000000300747308 */ /* 0x0003240000000800 */
[----:B-1----:R-:W-:Y:S01]  /*6550*/  FFMA.FTZ R3, R155, c[0x0][0x2d0], -R7 ;  /* 0x0000b4009b037a23 */ /* 0x002fe20000010807 */
[----:B----4-:R-:W-:Y:S01]  /*6560*/  F2FP.PACK_AB R11, R116, R115 ;  /* 0x00000073740b723e */ /* 0x010fe200000000ff */
[----:B------:R-:W-:Y:S02]  /*6570*/  IMAD.MOV.U32 R155, RZ, RZ, R137 ;  /* 0x000000ffff9b7224 */ /* 0x000fe400078e0089 */
[----:B------:R-:W-:Y:S02]  /*6580*/  IMAD.MOV.U32 R137, RZ, RZ, R114 ;  /* 0x000000ffff897224 */ /* 0x000fe400078e0072 */
[----:B------:R1:W-:Y:S02]  /*6590*/  MUFU.EX2 R114, R3 ;  /* 0x0000000300727308 */ /* 0x0003e40000000800 */
[C---:B--2---:R-:W-:Y:S08]  /*65a0*/  HMMA.16816.F32 R140, R8.reuse, R12, R104 ;  /* 0x0000000c088c723c */ /* 0x044ff00000001868 */
[----:B------:R-:W-:Y:S01]  /*65b0*/  HMMA.16816.F32 R128, R8, R18, R80 ;  /* 0x000000120880723c */ /* 0x000fe20000001850 */
[----:B-1----:R-:W-:-:S07]  /*65c0*/  FFMA.FTZ R3, R156, c[0x0][0x2d0], -R7 ;  /* 0x0000b4009c037a23 */ /* 0x002fce0000010807 */
[C---:B---3--:R-:W-:Y:S01]  /*65d0*/  HMMA.16816.F32 R80, R8.reuse, R32, R100 ;  /* 0x000000200850723c */ /* 0x048fe20000001864 */
[----:B------:R1:W-:Y:S07]  /*65e0*/  MUFU.EX2 R113, R3 ;  /* 0x0000000300717308 */ /* 0x0003ee0000000800 */
[C---:B------:R-:W-:Y:S08]  /*65f0*/  HMMA.16816.F32 R144, R8.reuse, R14, R76 ;  /* 0x0000000e0890723c */ /* 0x040ff0000000184c */
[----:B------:R-:W-:Y:S01]  /*6600*/  HMMA.16816.F32 R120, R8, R16, R120 ;  /* 0x000000100878723c */ /* 0x000fe20000001878 */
[----:B-1----:R-:W-:-:S04]  /*6610*/  FFMA.FTZ R3, R157, c[0x0][0x2d0], -R7 ;  /* 0x0000b4009d037a23 */ /* 0x002fc80000010807 */
[----:B------:R1:W-:Y:S03]  /*6620*/  MUFU.EX2 R112, R3 ;  /* 0x0000000300707308 */ /* 0x0003e60000000800 */
[----:B------:R-:W-:Y:S01]  /*6630*/  HMMA.16816.F32 R76, R8, R34, R60 ;  /* 0x00000022084c723c */ /* 0x000fe2000000183c */
[----:B-1----:R-:W-:-:S04]  /*6640*/  FFMA.FTZ R3, R158, c[0x0][0x2d0], -R7 ;  /* 0x0000b4009e037a23 */ /* 0x002fc80000010807 */
[----:B------:R1:W-:Y:S02]  /*6650*/  MUFU.EX2 R111, R3 ;  /* 0x00000003006f7308 */ /* 0x0003e40000000800 */
[--C-:B-1----:R-:W-:Y:S02]  /*6660*/  FFMA.FTZ R3, R159, c[0x0][0x2d0], -R0.reuse ;  /* 0x0000b4009f037a23 */ /* 0x102fe40000010800 */
[----:B------:R-:W-:Y:S04]  /*6670*/  HMMA.16816.F32 R156, R8, R24, R96 ;  /* 0x00000018089c723c */ /* 0x000fe80000001860 */
[----:B------:R1:W-:Y:S02]  /*6680*/  MUFU.EX2 R109, R3 ;  /* 0x00000003006d7308 */ /* 0x0003e40000000800 */
[----:B-1----:R-:W-:-:S02]  /*6690*/  FFMA.FTZ R3, R160, c[0x0][0x2d0], -R0 ;  /* 0x0000b400a0037a23 */ /* 0x002fc40000010800 */
[----:B------:R-:W-:-:S04]  /*66a0*/  IMAD.MOV.U32 R160, RZ, RZ, R70 ;  /* 0x000000ffffa07224 */ /* 0x000fc800078e0046 */
[----:B------:R1:W2:Y:S02]  /*66b0*/  MUFU.EX2 R108, R3 ;  /* 0x00000003006c7308 */ /* 0x0002a40000000800 */
[----:B-1----:R-:W-:Y:S02]  /*66c0*/  FFMA.FTZ R3, R162, c[0x0][0x2d0], -R0 ;  /* 0x0000b400a2037a23 */ /* 0x002fe40000010800 */
[----:B------:R-:W-:-:S04]  /*66d0*/  IMAD.MOV.U32 R162, RZ, RZ, R87 ;  /* 0x000000ffffa27224 */ /* 0x000fc800078e0057 */
[----:B------:R1:W-:Y:S01]  /*66e0*/  MUFU.EX2 R107, R3 ;  /* 0x00000003006b7308 */ /* 0x0003e20000000800 */
[----:B------:R-:W-:Y:S07]  /*66f0*/  HMMA.16816.F32 R84, R8, R26, R64 ;  /* 0x0000001a0854723c */ /* 0x000fee0000001840 */
[----:B------:R-:W-:Y:S02]  /*6700*/  F2FP.PACK_AB R8, R190, R194 ;  /* 0x000000c2be08723e */ /* 0x000fe400000000ff */
[----:B--2---:R-:W-:-:S02]  /*6710*/  F2FP.PACK_AB R9, R108, R109 ;  /* 0x0000006d6c09723e */ /* 0x004fc400000000ff */
[----:B------:R-:W-:Y:S01]  /*6720*/  F2FP.PACK_AB R10, R114, R188 ;  /* 0x000000bc720a723e */ /* 0x000fe200000000ff */
[----:B-1----:R-:W-:Y:S02]  /*6730*/  FFMA.FTZ R3, R163, c[0x0][0x2d0], -R0 ;  /* 0x0000b400a3037a23 */ /* 0x002fe40000010800 */
[----:B------:R-:W-:Y:S02]  /*6740*/  IMAD.MOV.U32 R163, RZ, RZ, R54 ;  /* 0x000000ffffa37224 */ /* 0x000fe400078e0036 */
[----:B------:R1:W2:Y:S02]  /*6750*/  MUFU.EX2 R106, R3 ;  /* 0x00000003006a7308 */ /* 0x0002a40000000800 */
[----:B-1----:R-:W-:Y:S01]  /*6760*/  FFMA.FTZ R3, R161, c[0x0][0x2d0], -R7 ;  /* 0x0000b400a1037a23 */ /* 0x002fe20000010807 */
[----:B--2---:R-:W-:Y:S01]  /*6770*/  F2FP.PACK_AB R11, R106, R107 ;  /* 0x0000006b6a0b723e */ /* 0x004fe200000000ff */
[----:B------:R-:W-:-:S04]  /*6780*/  IMAD.MOV.U32 R161, RZ, RZ, R110 ;  /* 0x000000ffffa17224 */ /* 0x000fc800078e006e */
[----:B------:R1:W-:Y:S02]  /*6790*/  MUFU.EX2 R110, R3 ;  /* 0x00000003006e7308 */ /* 0x0003e40000000800 */
[C---:B------:R-:W-:Y:S08]  /*67a0*/  HMMA.16816.F32 R60, R8.reuse, R18, R44 ;  /* 0x00000012083c723c */ /* 0x040ff0000000182c */
[----:B------:R-:W-:Y:S01]  /*67b0*/  HMMA.16816.F32 R44, R8, R32, R92 ;  /* 0x00000020082c723c */ /* 0x000fe2000000185c */
[----:B-1----:R-:W-:-:S02]  /*67c0*/  FFMA.FTZ R3, R164, c[0x0][0x2d0], -R6 ;  /* 0x0000b400a4037a23 */ /* 0x002fc40000010806 */
[----:B------:R-:W-:Y:S02]  /*67d0*/  IMAD.MOV.U32 R164, RZ, RZ, R55 ;  /* 0x000000ffffa47224 */ /* 0x000fe400078e0037 */
[----:B------:R1:W-:Y:S03]  /*67e0*/  MUFU.EX2 R104, R3 ;  /* 0x0000000300687308 */ /* 0x0003e60000000800 */
[C---:B------:R-:W-:Y:S01]  /*67f0*/  HMMA.16816.F32 R64, R8.reuse, R16, R48 ;  /* 0x000000100840723c */ /* 0x040fe20000001830 */
[----:B------:R-:W-:Y:S07]  /*6800*/  LDSM.16.MT88.4 R16, [R227+0x2100] ;  /* 0x00210000e310783b */ /* 0x000fee0000004200 */
[----:B------:R-:W-:Y:S01]  /*6810*/  HMMA.16816.F32 R52, R8, R12, R20 ;  /* 0x0000000c0834723c */ /* 0x000fe20000001814 */
[----:B------:R-:W2:Y:S01]  /*6820*/  LDSM.16.MT88.4 R20, [R224+0x2100] ;  /* 0x00210000e014783b */ /* 0x000ea20000004200 */
[----:B-1----:R-:W-:-:S06]  /*6830*/  FFMA.FTZ R3, R165, c[0x0][0x2d0], -R6 ;  /* 0x0000b400a5037a23 */ /* 0x002fcc0000010806 */
[----:B------:R-:W-:Y:S01]  /*6840*/  HMMA.16816.F32 R48, R8, R14, R36 ;  /* 0x0000000e0830723c */ /* 0x000fe20000001824 */
[----:B------:R-:W1:Y:S01]  /*6850*/  LDSM.16.MT88.4 R12, [R225+0x2100] ;  /* 0x00210000e10c783b */ /* 0x000e620000004200 */
[----:B------:R-:W-:Y:S01]  /*6860*/  IMAD.MOV.U32 R165, RZ, RZ, R133 ;  /* 0x000000ffffa57224 */ /* 0x000fe200078e0085 */
[----:B------:R3:W4:Y:S01]  /*6870*/  MUFU.EX2 R105, R3 ;  /* 0x0000000300697308 */ /* 0x0007220000000800 */
[----:B------:R-:W-:-:S04]  /*6880*/  IMAD.MOV.U32 R133, RZ, RZ, R75 ;  /* 0x000000ffff857224 */ /* 0x000fc800078e004b */
[C---:B------:R-:W-:Y:S08]  /*6890*/  HMMA.16816.F32 R32, R8.reuse, R34, R88 ;  /* 0x000000220820723c */ /* 0x040ff00000001858 */
[C---:B------:R-:W-:Y:S01]  /*68a0*/  HMMA.16816.F32 R36, R8.reuse, R24, R40 ;  /* 0x000000180824723c */ /* 0x040fe20000001828 */
[----:B---3--:R-:W-:Y:S02]  /*68b0*/  FFMA.FTZ R3, R166, c[0x0][0x2d0], -R6 ;  /* 0x0000b400a6037a23 */ /* 0x008fe40000010806 */
[----:B------:R-:W-:Y:S01]  /*68c0*/  IMAD.MOV.U32 R166, RZ, RZ, R132 ;  /* 0x000000ffffa67224 */ /* 0x000fe200078e0084 */
[----:B------:R-:W-:Y:S01]  /*68d0*/  MOV R132, R74 ;  /* 0x0000004a00847202 */ /* 0x000fe20000000f00 */
[----:B------:R3:W-:Y:S03]  /*68e0*/  MUFU.EX2 R103, R3 ;  /* 0x0000000300677308 */ /* 0x0007e60000000800 */
[----:B------:R-:W-:Y:S01]  /*68f0*/  HMMA.16816.F32 R40, R8, R26, R56 ;  /* 0x0000001a0828723c */ /* 0x000fe20000001838 */
[----:B------:R-:W5:Y:S06]  /*6900*/  LDSM.16.MT88.4 R24, [R224+0x2900] ;  /* 0x00290000e018783b */ /* 0x000f6c0000004200 */
[----:B----4-:R-:W-:Y:S01]  /*6910*/  F2FP.PACK_AB R8, R105, R104 ;  /* 0x000000686908723e */ /* 0x010fe200000000ff */
[----:B---3--:R-:W-:-:S02]  /*6920*/  FFMA.FTZ R3, R167, c[0x0][0x2d0], -R6 ;  /* 0x0000b400a7037a23 */ /* 0x008fc40000010806 */
[----:B------:R-:W-:Y:S02]  /*6930*/  IMAD.MOV.U32 R167, RZ, RZ, R69 ;  /* 0x000000ffffa77224 */ /* 0x000fe400078e0045 */
[----:B------:R3:W4:Y:S02]  /*6940*/  MUFU.EX2 R102, R3 ;  /* 0x0000000300667308 */ /* 0x0007240000000800 */
[----:B---3--:R-:W-:Y:S01]  /*6950*/  FFMA.FTZ R3, R168, c[0x0][0x2d0], -R5 ;  /* 0x0000b400a8037a23 */ /* 0x008fe20000010805 */
[----:B----4-:R-:W-:Y:S01]  /*6960*/  F2FP.PACK_AB R10, R102, R103 ;  /* 0x00000067660a723e */ /* 0x010fe200000000ff */
[----:B------:R-:W-:-:S04]  /*6970*/  IMAD.MOV.U32 R168, RZ, RZ, R68 ;  /* 0x000000ffffa87224 */ /* 0x000fc800078e0044 */
[----:B------:R3:W-:Y:S02]  /*6980*/  MUFU.EX2 R101, R3 ;  /* 0x0000000300657308 */ /* 0x0007e40000000800 */
[----:B---3--:R-:W-:Y:S01]  /*6990*/  FFMA.FTZ R3, R169, c[0x0][0x2d0], -R5 ;  /* 0x0000b400a9037a23 */ /* 0x008fe20000010805 */
[----:B------:R-:W-:Y:S01]  /*69a0*/  MOV R169, R126 ;  /* 0x0000007e00a97202 */ /* 0x000fe20000000f00 */
[----:B------:R-:W-:-:S04]  /*69b0*/  IMAD.MOV.U32 R126, RZ, RZ, R135 ;  /* 0x000000ffff7e7224 */ /* 0x000fc800078e0087 */
[----:B------:R3:W4:Y:S02]  /*69c0*/  MUFU.EX2 R100, R3 ;  /* 0x0000000300647308 */ /* 0x0007240000000800 */
[----:B---3--:R-:W-:Y:S01]  /*69d0*/  FFMA.FTZ R3, R170, c[0x0][0x2d0], -R5 ;  /* 0x0000b400aa037a23 */ /* 0x008fe20000010805 */
[----:B----4-:R-:W-:Y:S01]  /*69e0*/  F2FP.PACK_AB R9, R100, R101 ;  /* 0x000000656409723e */ /* 0x010fe200000000ff */
[----:B------:R-:W-:-:S04]  /*69f0*/  IMAD.MOV.U32 R170, RZ, RZ, R148 ;  /* 0x000000ffffaa7224 */ /* 0x000fc800078e0094 */
[----:B------:R3:W-:Y:S02]  /*6a00*/  MUFU.EX2 R99, R3 ;  /* 0x0000000300637308 */ /* 0x0007e40000000800 */
[----:B---3--:R-:W-:Y:S02]  /*6a10*/  FFMA.FTZ R3, R171, c[0x0][0x2d0], -R5 ;  /* 0x0000b400ab037a23 */ /* 0x008fe40000010805 */
[----:B------:R-:W-:-:S04]  /*6a20*/  IMAD.MOV.U32 R171, RZ, RZ, R150 ;  /* 0x000000ffffab7224 */ /* 0x000fc800078e0096 */
[----:B------:R3:W4:Y:S02]  /*6a30*/  MUFU.EX2 R98, R3 ;  /* 0x0000000300627308 */ /* 0x0007240000000800 */
[----:B---3--:R-:W-:Y:S01]  /*6a40*/  FFMA.FTZ R3, R173, c[0x0][0x2d0], -R0 ;  /* 0x0000b400ad037a23 */ /* 0x008fe20000010800 */
[----:B----4-:R-:W-:Y:S01]  /*6a50*/  F2FP.PACK_AB R11, R98, R99 ;  /* 0x00000063620b723e */ /* 0x010fe200000000ff */
[----:B------:R-:W-:-:S04]  /*6a60*/  IMAD.MOV.U32 R173, RZ, RZ, R149 ;  /* 0x000000ffffad7224 */ /* 0x000fc800078e0095 */
[----:B------:R3:W-:Y:S02]  /*6a70*/  MUFU.EX2 R97, R3 ;  /* 0x0000000300617308 */ /* 0x0007e40000000800 */
[C---:B--2---:R-:W-:Y:S08]  /*6a80*/  HMMA.16816.F32 R120, R8.reuse, R20, R120 ;  /* 0x000000140878723c */ /* 0x044ff00000001878 */
[----:B------:R-:W-:Y:S01]  /*6a90*/  HMMA.16816.F32 R128, R8, R22, R128 ;  /* 0x000000160880723c */ /* 0x000fe20000001880 */
[----:B---3--:R-:W-:-:S02]  /*6aa0*/  FFMA.FTZ R3, R172, c[0x0][0x2d0], -R0 ;  /* 0x0000b400ac037a23 */ /* 0x008fc40000010800 */
[----:B------:R-:W-:Y:S02]  /*6ab0*/  IMAD.MOV.U32 R172, RZ, RZ, R151 ;  /* 0x000000ffffac7224 */ /* 0x000fe400078e0097 */
[----:B------:R2:W3:Y:S03]  /*6ac0*/  MUFU.EX2 R96, R3 ;  /* 0x0000000300607308 */ /* 0x0004e60000000800 */
[C---:B------:R-:W-:Y:S01]  /*6ad0*/  HMMA.16816.F32 R140, R8.reuse, R16, R140 ;  /* 0x00000010088c723c */ /* 0x040fe2000000188c */
[----:B------:R-:W-:Y:S07]  /*6ae0*/  LDSM.16.MT88.4 R148, [R227+0x3100] ;  /* 0x00310000e394783b */ /* 0x000fee0000004200 */
[----:B------:R-:W-:Y:S01]  /*6af0*/  HMMA.16816.F32 R144, R8, R18, R144 ;  /* 0x000000120890723c */ /* 0x000fe20000001890 */
[----:B--2---:R-:W-:-:S07]  /*6b00*/  FFMA.FTZ R3, R174, c[0x0][0x2d0], -R0 ;  /* 0x0000b400ae037a23 */ /* 0x004fce0000010800 */
[----:B-1----:R-:W-:Y:S01]  /*6b10*/  HMMA.16816.F32 R156, R8, R12, R156 ;  /* 0x0000000c089c723c */ /* 0x002fe2000000189c */
[----:B------:R-:W-:Y:S01]  /*6b20*/  IMAD.MOV.U32 R174, RZ, RZ, R154 ;  /* 0x000000ffffae7224 */ /* 0x000fe200078e009a */
[----:B------:R1:W-:Y:S01]  /*6b30*/  MUFU.EX2 R95, R3 ;  /* 0x00000003005f7308 */ /* 0x0003e20000000800 */
[----:B------:R-:W-:-:S05]  /*6b40*/  IMAD.MOV.U32 R154, RZ, RZ, R132 ;  /* 0x000000ffff9a7224 */ /* 0x000fca00078e0084 */
[C---:B------:R-:W-:Y:S08]  /*6b50*/  HMMA.16816.F32 R84, R8.reuse, R14, R84 ;  /* 0x0000000e0854723c */ /* 0x040ff00000001854 */
[----:B------:R-:W-:Y:S01]  /*6b60*/  HMMA.16816.F32 R80, R8, R28, R80 ;  /* 0x0000001c0850723c */ /* 0x000fe20000001850 */
[----:B-1----:R-:W-:Y:S02]  /*6b70*/  FFMA.FTZ R3, R175, c[0x0][0x2d0], -R0 ;  /* 0x0000b400af037a23 */ /* 0x002fe40000010800 */
[----:B------:R-:W-:-:S02]  /*6b80*/  IMAD.MOV.U32 R175, RZ, RZ, R155 ;  /* 0x000000ffffaf7224 */ /* 0x000fc400078e009b */
[----:B------:R1:W2:Y:S03]  /*6b90*/  MUFU.EX2 R94, R3 ;  /* 0x00000003005e7308 */ /* 0x0002a60000000800 */
[----:B------:R-:W-:Y:S01]  /*6ba0*/  HMMA.16816.F32 R76, R8, R30, R76 ;  /* 0x0000001e084c723c */ /* 0x000fe2000000184c */
[----:B------:R-:W-:-:S06]  /*6bb0*/  IMAD.MOV.U32 R155, RZ, RZ, R133 ;  /* 0x000000ffff9b7224 */ /* 0x000fcc00078e0085 */
[----:B------:R-:W-:Y:S02]  /*6bc0*/  F2FP.PACK_AB R8, R112, R113 ;  /* 0x000000717008723e */ /* 0x000fe400000000ff */
[----:B---3--:R-:W-:Y:S02]  /*6bd0*/  F2FP.PACK_AB R9, R96, R97 ;  /* 0x000000616009723e */ /* 0x008fe400000000ff */
[----:B------:R-:W-:Y:S01]  /*6be0*/  F2FP.PACK_AB R10, R110, R111 ;  /* 0x0000006f6e0a723e */ /* 0x000fe200000000ff */
[----:B-1----:R-:W-:Y:S01]  /*6bf0*/  FFMA.FTZ R3, R178, c[0x0][0x2d0], -R6 ;  /* 0x0000b400b2037a23 */ /* 0x002fe20000010806 */
[----:B--2---:R-:W-:-:S03]  /*6c00*/  F2FP.PACK_AB R11, R94, R95 ;  /* 0x0000005f5e0b723e */ /* 0x004fc600000000ff */
[----:B------:R1:W-:Y:S04]  /*6c10*/  MUFU.EX2 R93, R3 ;  /* 0x00000003005d7308 */ /* 0x0003e80000000800 */
[C---:B------:R-:W-:Y:S08]  /*6c20*/  HMMA.16816.F32 R64, R8.reuse, R20, R64 ;  /* 0x000000140840723c */ /* 0x040ff00000001840 */
[----:B------:R-:W-:Y:S01]  /*6c30*/  HMMA.16816.F32 R60, R8, R22, R60 ;  /* 0x00000016083c723c */ /* 0x000fe2000000183c */
[----:B------:R-:W2:Y:S01]  /*6c40*/  LDSM.16.MT88.4 R20, [R227+0x2900] ;  /* 0x00290000e314783b */ /* 0x000ea20000004200 */
[----:B-1----:R-:W-:-:S04]  /*6c50*/  FFMA.FTZ R3, R179, c[0x0][0x2d0], -R6 ;  /* 0x0000b400b3037a23 */ /* 0x002fc80000010806 */
[----:B------:R1:W3:Y:S02]  /*6c60*/  MUFU.EX2 R92, R3 ;  /* 0x00000003005c7308 */ /* 0x0002e40000000800 */
[C---:B------:R-:W-:Y:S08]  /*6c70*/  HMMA.16816.F32 R52, R8.reuse, R16, R52 ;  /* 0x000000100834723c */ /* 0x040ff00000001834 */
[----:B------:R-:W-:Y:S01]  /*6c80*/  HMMA.16816.F32 R48, R8, R18, R48 ;  /* 0x000000120830723c */ /* 0x000fe20000001830 */
[----:B------:R-:W4:Y:S01]  /*6c90*/  LDSM.16.MT88.4 R16, [R225+0x2900] ;  /* 0x00290000e110783b */ /* 0x000f220000004200 */
[----:B-1----:R-:W-:-:S06]  /*6ca0*/  FFMA.FTZ R3, R177, c[0x0][0x2d0], -R6 ;  /* 0x0000b400b1037a23 */ /* 0x002fcc0000010806 */
[C---:B------:R-:W-:Y:S01]  /*6cb0*/  HMMA.16816.F32 R36, R8.reuse, R12, R36 ;  /* 0x0000000c0824723c */ /* 0x040fe20000001824 */
[----:B------:R1:W-:Y:S07]  /*6cc0*/  MUFU.EX2 R91, R3 ;  /* 0x00000003005b7308 */ /* 0x0003ee0000000800 */
[C---:B------:R-:W-:Y:S01]  /*6cd0*/  HMMA.16816.F32 R40, R8.reuse, R14, R40 ;  /* 0x0000000e0828723c */ /* 0x040fe20000001828 */
[----:B------:R-:W2:Y:S07]  /*6ce0*/  LDSM.16.MT88.4 R12, [R226+0x2900] ;  /* 0x00290000e20c783b */ /* 0x000eae0000004200 */
[----:B------:R-:W-:Y:S01]  /*6cf0*/  HMMA.16816.F32 R32, R8, R30, R32 ;  /* 0x0000001e0820723c */ /* 0x000fe20000001820 */
[----:B-1----:R-:W-:-:S04]  /*6d00*/  FFMA.FTZ R3, R176, c[0x0][0x2d0], -R6 ;  /* 0x0000b400b0037a23 */ /* 0x002fc80000010806 */
[----:B------:R1:W1:Y:S03]  /*6d10*/  MUFU.EX2 R90, R3 ;  /* 0x00000003005a7308 */ /* 0x0002660000000800 */
[----:B------:R-:W-:Y:S07]  /*6d20*/  HMMA.16816.F32 R44, R8, R28, R44 ;  /* 0x0000001c082c723c */ /* 0x000fee000000182c */
[----:B---3--:R-:W-:Y:S01]  /*6d30*/  F2FP.PACK_AB R8, R92, R93 ;  /* 0x0000005d5c08723e */ /* 0x008fe200000000ff */
[----:B-1----:R-:W-:Y:S01]  /*6d40*/  FFMA.FTZ R3, R180, c[0x0][0x2d0], -R5 ;  /* 0x0000b400b4037a23 */ /* 0x002fe20000010805 */
[----:B------:R-:W-:-:S03]  /*6d50*/  F2FP.PACK_AB R10, R90, R91 ;  /* 0x0000005b5a0a723e */ /* 0x000fc600000000ff */
        /* <DEDUP_REMOVED lines=12> */
[C---:B-----5:R-:W-:Y:S08]  /*6e20*/  HMMA.16816.F32 R120, R8.reuse, R24, R120 ;  /* 0x000000180878723c */ /* 0x060ff00000001878 */
[----:B------:R-:W-:Y:S01]  /*6e30*/  HMMA.16816.F32 R128, R8, R26, R128 ;  /* 0x0000001a0880723c */ /* 0x000fe20000001880 */
[----:B-1----:R-:W-:-:S02]  /*6e40*/  FFMA.FTZ R3, R244, c[0x0][0x2d0], -R7 ;  /* 0x0000b400f4037a23 */ /* 0x002fc40000010807 */
[----:B------:R-:W-:Y:S02]  /*6e50*/  IMAD.MOV.U32 R244, RZ, RZ, R136 ;  /* 0x000000fffff47224 */ /* 0x000fe400078e0088 */
[----:B------:R1:W3:Y:S03]  /*6e60*/  MUFU.EX2 R69, R3 ;  /* 0x0000000300457308 */ /* 0x0002e60000000800 */
[C---:B--2---:R-:W-:Y:S08]  /*6e70*/  HMMA.16816.F32 R140, R8.reuse, R20, R140 ;  /* 0x00000014088c723c */ /* 0x044ff0000000188c */
[----:B------:R-:W-:Y:S01]  /*6e80*/  HMMA.16816.F32 R144, R8, R22, R144 ;  /* 0x000000160890723c */ /* 0x000fe20000001890 */
[----:B-1----:R-:W-:-:S07]  /*6e90*/  FFMA.FTZ R3, R248, c[0x0][0x2d0], -R7 ;  /* 0x0000b400f8037a23 */ /* 0x002fce0000010807 */
[C---:B----4-:R-:W-:Y:S01]  /*6ea0*/  HMMA.16816.F32 R156, R8.reuse, R16, R156 ;  /* 0x00000010089c723c */ /* 0x050fe2000000189c */
[----:B------:R-:W-:Y:S01]  /*6eb0*/  IMAD.MOV.U32 R248, RZ, RZ, R125 ;  /* 0x000000fffff87224 */ /* 0x000fe200078e007d */
[----:B------:R1:W-:Y:S06]  /*6ec0*/  MUFU.EX2 R68, R3 ;  /* 0x0000000300447308 */ /* 0x0003ec0000000800 */
[C---:B------:R-:W-:Y:S08]  /*6ed0*/  HMMA.16816.F32 R80, R8.reuse, R12, R80 ;  /* 0x0000000c0850723c */ /* 0x040ff00000001850 */
[----:B------:R-:W-:Y:S01]  /*6ee0*/  HMMA.16816.F32 R76, R8, R14, R76 ;  /* 0x0000000e084c723c */ /* 0x000fe2000000184c */
[----:B-1----:R-:W-:-:S02]  /*6ef0*/  FFMA.FTZ R3, R246, c[0x0][0x2d0], -R7 ;  /* 0x0000b400f6037a23 */ /* 0x002fc40000010807 */
[----:B------:R-:W-:Y:S02]  /*6f00*/  IMAD.MOV.U32 R246, RZ, RZ, R124 ;  /* 0x000000fffff67224 */ /* 0x000fe400078e007c */
[----:B------:R1:W-:Y:S02]  /*6f10*/  MUFU.EX2 R59, R3 ;  /* 0x00000003003b7308 */ /* 0x0003e40000000800 */
[----:B-1----:R-:W-:Y:S02]  /*6f20*/  FFMA.FTZ R3, R168, c[0x0][0x2d0], -R0 ;  /* 0x0000b400a8037a23 */ /* 0x002fe40000010800 */
[----:B------:R-:W-:Y:S01]  /*6f30*/  IMAD.MOV.U32 R168, RZ, RZ, R164 ;  /* 0x000000ffffa87224 */ /* 0x000fe200078e00a4 */
[----:B------:R-:W-:-:S03]  /*6f40*/  MOV R164, R162 ;  /* 0x000000a200a47202 */ /* 0x000fc60000000f00 */
[----:B------:R1:W-:Y:S02]  /*6f50*/  MUFU.EX2 R58, R3 ;  /* 0x00000003003a7308 */ /* 0x0003e40000000800 */
[----:B------:R-:W-:Y:S02]  /*6f60*/  IMAD.MOV.U32 R178, RZ, RZ, R164 ;  /* 0x000000ffffb27224 */ /* 0x000fe400078e00a4 */
[--C-:B-1----:R-:W-:Y:S02]  /*6f70*/  FFMA.FTZ R3, R167, c[0x0][0x2d0], -R0.reuse ;  /* 0x0000b400a7037a23 */ /* 0x102fe40000010800 */
[----:B------:R-:W-:Y:S02]  /*6f80*/  IMAD.MOV.U32 R167, RZ, RZ, R161 ;  /* 0x000000ffffa77224 */ /* 0x000fe400078e00a1 */
[----:B------:R1:W2:Y:S02]  /*6f90*/  MUFU.EX2 R57, R3 ;  /* 0x0000000300397308 */ /* 0x0002a40000000800 */
[----:B-1----:R-:W-:-:S02]  /*6fa0*/  FFMA.FTZ R3, R166, c[0x0][0x2d0], -R0 ;  /* 0x0000b400a6037a23 */ /* 0x002fc40000010800 */
[----:B------:R-:W-:-:S04]  /*6fb0*/  IMAD.MOV.U32 R166, RZ, RZ, R165 ;  /* 0x000000ffffa67224 */ /* 0x000fc800078e00a5 */
[----:B------:R1:W-:Y:S01]  /*6fc0*/  MUFU.EX2 R56, R3 ;  /* 0x0000000300387308 */ /* 0x0003e20000000800 */
[----:B------:R-:W-:Y:S02]  /*6fd0*/  IMAD.MOV.U32 R165, RZ, RZ, R163 ;  /* 0x000000ffffa57224 */ /* 0x000fe400078e00a3 */
[----:B-1----:R-:W-:Y:S02]  /*6fe0*/  FFMA.FTZ R3, R160, c[0x0][0x2d0], -R0 ;  /* 0x0000b400a0037a23 */ /* 0x002fe40000010800 */
[----:B------:R-:W-:Y:S03]  /*6ff0*/  HMMA.16816.F32 R160, R8, R18, R84 ;  /* 0x0000001208a0723c */ /* 0x000fe60000001854 */
[----:B------:R1:W4:Y:S04]  /*7000*/  MUFU.EX2 R31, R3 ;  /* 0x00000003001f7308 */ /* 0x0003280000000800 */
[----:B---3--:R-:W-:Y:S01]  /*7010*/  F2FP.PACK_AB R8, R69, R70 ;  /* 0x000000464508723e */ /* 0x008fe200000000ff */
[----:B------:R-:W-:Y:S01]  /*7020*/  IMAD.MOV.U32 R85, RZ, RZ, R169 ;  /* 0x000000ffff557224 */ /* 0x000fe200078e00a9 */
[----:B--2---:R-:W-:Y:S01]  /*7030*/  F2FP.PACK_AB R9, R57, R58 ;  /* 0x0000003a3909723e */ /* 0x004fe200000000ff */
[----:B------:R-:W-:Y:S01]  /*7040*/  IMAD.MOV.U32 R86, RZ, RZ, R170 ;  /* 0x000000ffff567224 */ /* 0x000fe200078e00aa */
[----:B------:R-:W-:Y:S01]  /*7050*/  F2FP.PACK_AB R10, R59, R68 ;  /* 0x000000443b0a723e */ /* 0x000fe200000000ff */
[----:B------:R-:W-:Y:S01]  /*7060*/  IMAD.MOV.U32 R87, RZ, RZ, R173 ;  /* 0x000000ffff577224 */ /* 0x000fe200078e00ad */
[----:B------:R-:W-:Y:S01]  /*7070*/  MOV R169, R155 ;  /* 0x0000009b00a97202 */ /* 0x000fe20000000f00 */
[----:B------:R-:W-:-:S02]  /*7080*/  IMAD.MOV.U32 R170, RZ, RZ, R154 ;  /* 0x000000ffffaa7224 */ /* 0x000fc400078e009a */
[----:B-1----:R-:W-:Y:S01]  /*7090*/  FFMA.FTZ R3, R168, c[0x0][0x2d0], -R6 ;  /* 0x0000b400a8037a23 */ /* 0x002fe20000010806 */
[----:B----4-:R-:W-:Y:S01]  /*70a0*/  F2FP.PACK_AB R11, R31, R56 ;  /* 0x000000381f0b723e */ /* 0x010fe200000000ff */
[----:B------:R-:W-:Y:S02]  /*70b0*/  IMAD.MOV.U32 R168, RZ, RZ, R134 ;  /* 0x000000ffffa87224 */ /* 0x000fe400078e0086 */
[----:B------:R1:W-:Y:S01]  /*70c0*/  MUFU.EX2 R29, R3 ;  /* 0x00000003001d7308 */ /* 0x0003e20000000800 */
[----:B------:R-:W2:Y:S03]  /*70d0*/  LDSM.16.MT88.4 R132, [R224+0x3100] ;  /* 0x00310000e084783b */ /* 0x000ea60000004200 */
[C---:B------:R-:W-:Y:S08]  /*70e0*/  HMMA.16816.F32 R64, R8.reuse, R24, R64 ;  /* 0x000000180840723c */ /* 0x040ff00000001840 */
[----:B------:R-:W-:Y:S01]  /*70f0*/  HMMA.16816.F32 R48, R8, R22, R48 ;  /* 0x000000160830723c */ /* 0x000fe20000001830 */
[----:B-1----:R-:W-:-:S04]  /*7100*/  FFMA.FTZ R3, R167, c[0x0][0x2d0], -R6 ;  /* 0x0000b400a7037a23 */ /* 0x002fc80000010806 */
[----:B------:R1:W3:Y:S03]  /*7110*/  MUFU.EX2 R30, R3 ;  /* 0x00000003001e7308 */ /* 0x0002e60000000800 */
[C---:B------:R-:W-:Y:S05]  /*7120*/  HMMA.16816.F32 R52, R8.reuse, R20, R52 ;  /* 0x000000140834723c */ /* 0x040fea0000001834 */
[----:B------:R4:W-:Y:S03]  /*7130*/  MUFU.EX2 R20, R4 ;  /* 0x0000000400147308 */ /* 0x0009e60000000800 */
[----:B------:R-:W-:Y:S01]  /*7140*/  HMMA.16816.F32 R44, R8, R12, R44 ;  /* 0x0000000c082c723c */ /* 0x000fe2000000182c */
[----:B-1----:R-:W-:-:S07]  /*7150*/  FFMA.FTZ R3, R166, c[0x0][0x2d0], -R6 ;  /* 0x0000b400a6037a23 */ /* 0x002fce0000010806 */
[----:B------:R-:W-:Y:S01]  /*7160*/  HMMA.16816.F32 R60, R8, R26, R60 ;  /* 0x0000001a083c723c */ /* 0x000fe2000000183c */
[----:B------:R-:W-:Y:S01]  /*7170*/  FFMA.FTZ R12, R215, c[0x0][0x2d0], -R0 ;  /* 0x0000b400d70c7a23 */ /* 0x000fe20000010800 */
[----:B---3--:R-:W-:Y:S01]  /*7180*/  F2FP.PACK_AB R176, R30, R29 ;  /* 0x0000001d1eb0723e */ /* 0x008fe200000000ff */
[----:B------:R1:W-:Y:S01]  /*7190*/  MUFU.EX2 R28, R3 ;  /* 0x00000003001c7308 */ /* 0x0003e20000000800 */
[----:B----4-:R-:W-:-:S04]  /*71a0*/  FFMA.FTZ R4, R175, c[0x0][0x2d0], -R7 ;  /* 0x0000b400af047a23 */ /* 0x010fc80000010807 */
[C---:B------:R-:W-:Y:S08]  /*71b0*/  HMMA.16816.F32 R36, R8.reuse, R16, R36 ;  /* 0x000000100824723c */ /* 0x040ff00000001824 */
[----:B------:R-:W-:Y:S01]  /*71c0*/  HMMA.16816.F32 R40, R8, R18, R40 ;  /* 0x000000120828723c */ /* 0x000fe20000001828 */
[----:B------:R-:W-:Y:S01]  /*71d0*/  LDSM.16.MT88.4 R16, [R226+0x3100] ;  /* 0x00310000e210783b */ /* 0x000fe20000004200 */
[----:B-1----:R-:W-:-:S02]  /*71e0*/  FFMA.FTZ R3, R251, c[0x0][0x2d0], -R6 ;  /* 0x0000b400fb037a23 */ /* 0x002fc40000010806 */
[----:B------:R-:W-:Y:S02]  /*71f0*/  FFMA.FTZ R6, R219, c[0x0][0x2d0], -R0 ;  /* 0x0000b400db067a23 */ /* 0x000fe40000010800 */
[----:B------:R1:W-:Y:S02]  /*7200*/  MUFU.EX2 R25, R3 ;  /* 0x0000000300197308 */ /* 0x0003e40000000800 */
[----:B------:R-:W-:Y:S06]  /*7210*/  HMMA.16816.F32 R32, R8, R14, R32 ;  /* 0x0000000e0820723c */ /* 0x000fec0000001820 */
[----:B------:R3:W-:Y:S01]  /*7220*/  MUFU.EX2 R14, R4 ;  /* 0x00000004000e7308 */ /* 0x0007e20000000800 */
[----:B-1----:R-:W-:-:S07]  /*7230*/  FFMA.FTZ R3, R165, c[0x0][0x2d0], -R5 ;  /* 0x0000b400a5037a23 */ /* 0x002fce0000010805 */
[----:B------:R-:W-:Y:S01]  /*7240*/  MUFU.EX2 R11, R12 ;  /* 0x0000000c000b7308 */ /* 0x000fe20000000800 */
[----:B------:R-:W1:Y:S01]  /*7250*/  LDSM.16.MT88.4 R164, [R225+0x3100] ;  /* 0x00310000e1a4783b */ /* 0x000e620000004200 */
[----:B---3--:R-:W-:-:S06]  /*7260*/  FADD.FTZ R4, R222, R220 ;  /* 0x000000dcde047221 */ /* 0x008fcc0000010000 */
[----:B------:R3:W-:Y:S08]  /*7270*/  MUFU.EX2 R24, R3 ;  /* 0x0000000300187308 */ /* 0x0007f00000000800 */
[----:B------:R-:W-:Y:S01]  /*7280*/  MUFU.EX2 R10, R6 ;  /* 0x00000006000a7308 */ /* 0x000fe20000000800 */
[----:B---3--:R-:W-:-:S07]  /*7290*/  FFMA.FTZ R3, R211, c[0x0][0x2d0], -R5 ;  /* 0x0000b400d3037a23 */ /* 0x008fce0000010805 */
[----:B------:R3:W4:Y:S02]  /*72a0*/  MUFU.EX2 R23, R3 ;  /* 0x0000000300177308 */ /* 0x0007240000000800 */
[----:B---3--:R-:W-:Y:S01]  /*72b0*/  FFMA.FTZ R3, R212, c[0x0][0x2d0], -R5 ;  /* 0x0000b400d4037a23 */ /* 0x008fe20000010805 */
[----:B----4-:R-:W-:-:S05]  /*72c0*/  F2FP.PACK_AB R177, R23, R24 ;  /* 0x0000001817b1723e */ /* 0x010fca00000000ff */
[----:B------:R3:W-:Y:S02]  /*72d0*/  MUFU.EX2 R22, R3 ;  /* 0x0000000300167308 */ /* 0x0007e40000000800 */
[----:B---3--:R-:W-:Y:S02]  /*72e0*/  FFMA.FTZ R3, R223, c[0x0][0x2d0], -R5 ;  /* 0x0000b400df037a23 */ /* 0x008fe40000010805 */
[----:B------:R-:W-:-:S04]  /*72f0*/  FFMA.FTZ R5, R172, c[0x0][0x2d0], -R0 ;  /* 0x0000b400ac057a23 */ /* 0x000fc80000010800 */
[----:B------:R3:W4:Y:S01]  /*7300*/  MUFU.EX2 R21, R3 ;  /* 0x0000000300157308 */ /* 0x0007220000000800 */
[----:B------:R-:W-:-:S07]  /*7310*/  FFMA.FTZ R0, R213, c[0x0][0x2d0], -R0 ;  /* 0x0000b400d5007a23 */ /* 0x000fce0000010800 */
[----:B------:R5:W1:Y:S01]  /*7320*/  MUFU.EX2 R9, R5 ;  /* 0x0000000500097308 */ /* 0x000a620000000800 */
[----:B---3--:R-:W-:-:S07]  /*7330*/  FFMA.FTZ R3, R178, c[0x0][0x2d0], -R7 ;  /* 0x0000b400b2037a23 */ /* 0x008fce0000010807 */
[----:B------:R3:W3:Y:S01]  /*7340*/  MUFU.EX2 R12, R0 ;  /* 0x00000000000c7308 */ /* 0x0006e20000000800 */
[----:B------:R-:W-:Y:S01]  /*7350*/  FFMA.FTZ R7, R174, c[0x0][0x2d0], -R7 ;  /* 0x0000b400ae077a23 */ /* 0x000fe20000010807 */
[----:B------:R-:W-:Y:S02]  /*7360*/  F2FP.PACK_AB R178, R25, R28 ;  /* 0x0000001c19b2723e */ /* 0x000fe400000000ff */
[----:B----4-:R-:W-:Y:S01]  /*7370*/  F2FP.PACK_AB R179, R21, R22 ;  /* 0x0000001615b3723e */ /* 0x010fe200000000ff */
[----:B-----5:R-:W-:-:S03]  /*7380*/  FADD.FTZ R5, R168, R245 ;  /* 0x000000f5a8057221 */ /* 0x020fc60000010000 */
[----:B------:R4:W5:Y:S01]  /*7390*/  MUFU.EX2 R15, R3 ;  /* 0x00000003000f7308 */ /* 0x0009620000000800 */
[----:B------:R-:W-:Y:S01]  /*73a0*/  IMAD.MOV.U32 R168, RZ, RZ, R139 ;  /* 0x000000ffffa87224 */ /* 0x000fe200078e008b */
[----:B-1----:R-:W-:Y:S01]  /*73b0*/  F2FP.PACK_AB R181, R10, R9 ;  /* 0x000000090ab5723e */ /* 0x002fe200000000ff */
[----:B------:R-:W-:Y:S01]  /*73c0*/  FADD.FTZ R6, R249, R5 ;  /* 0x00000005f9067221 */ /* 0x000fe20000010000 */
[----:B--2---:R-:W-:Y:S01]  /*73d0*/  HMMA.16816.F32 R120, R176, R132, R120 ;  /* 0x00000084b078723c */ /* 0x004fe20000001878 */
[----:B------:R-:W-:Y:S02]  /*73e0*/  FADD.FTZ R5, R221, R4 ;  /* 0x00000004dd057221 */ /* 0x000fe40000010000 */
[----:B---3--:R-:W-:Y:S01]  /*73f0*/  FADD.FTZ R0, R138, R250 ;  /* 0x000000fa8a007221 */ /* 0x008fe20000010000 */
[----:B------:R-:W1:Y:S01]  /*7400*/  MUFU.EX2 R13, R7 ;  /* 0x00000007000d7308 */ /* 0x000e620000000800 */
[----:B------:R-:W-:-:S03]  /*7410*/  F2FP.PACK_AB R183, R12, R11 ;  /* 0x0000000b0cb7723e */ /* 0x000fc600000000ff */
[----:B------:R-:W-:Y:S01]  /*7420*/  HMMA.16816.F32 R128, R176, R134, R128 ;  /* 0x00000086b080723c */ /* 0x000fe20000001880 */
[----:B----4-:R-:W-:Y:S01]  /*7430*/  FADD.FTZ R3, R152, R153 ;  /* 0x0000009998037221 */ /* 0x010fe20000010000 */
[----:B-----5:R-:W-:-:S03]  /*7440*/  F2FP.PACK_AB R180, R15, R20 ;  /* 0x000000140fb4723e */ /* 0x020fc600000000ff */
[----:B------:R-:W-:-:S03]  /*7450*/  FADD.FTZ R4, R137, R3 ;  /* 0x0000000389047221 */ /* 0x000fc60000010000 */
[C---:B------:R-:W-:Y:S01]  /*7460*/  HMMA.16816.F32 R140, R176.reuse, R148, R140 ;  /* 0x00000094b08c723c */ /* 0x040fe2000000188c */
[----:B------:R-:W-:Y:S02]  /*7470*/  FADD.FTZ R3, R85, R6 ;  /* 0x0000000655037221 */ /* 0x000fe40000010000 */
[----:B------:R-:W-:Y:S01]  /*7480*/  FADD.FTZ R4, R87, R4 ;  /* 0x0000000457047221 */ /* 0x000fe20000010000 */
[----:B-1----:R-:W-:Y:S01]  /*7490*/  F2FP.PACK_AB R182, R13, R14 ;  /* 0x0000000e0db6723e */ /* 0x002fe200000000ff */
[----:B------:R-:W-:Y:S02]  /*74a0*/  FADD.FTZ R7, R126, R0 ;  /* 0x000000007e077221 */ /* 0x000fe40000010000 */
[----:B------:R-:W-:Y:S01]  /*74b0*/  FADD.FTZ R0, R86, R5 ;  /* 0x0000000556007221 */ /* 0x000fe20000010000 */
[----:B------:R-:W-:Y:S01]  /*74c0*/  HMMA.16816.F32 R144, R176, R150, R144 ;  /* 0x00000096b090723c */ /* 0x000fe20000001890 */
[----:B------:R-:W-:Y:S02]  /*74d0*/  FADD.FTZ R7, R171, R7 ;  /* 0x00000007ab077221 */ /* 0x000fe40000010000 */
[----:B------:R-:W-:-:S02]  /*74e0*/  FADD.FTZ R6, R218, R3 ;  /* 0x00000003da067221 */ /* 0x000fc40000010000 */
[----:B------:R-:W-:Y:S02]  /*74f0*/  FADD.FTZ R5, R206, R0 ;  /* 0x00000000ce057221 */ /* 0x000fe40000010000 */
[----:B------:R-:W-:Y:S01]  /*7500*/  FADD.FTZ R4, R170, R4 ;  /* 0x00000004aa047221 */ /* 0x000fe20000010000 */
[C---:B------:R-:W-:Y:S01]  /*7510*/  HMMA.16816.F32 R156, R176.reuse, R164, R156 ;  /* 0x000000a4b09c723c */ /* 0x040fe2000000189c */
[----:B------:R-:W-:Y:S02]  /*7520*/  FADD.FTZ R3, R169, R7 ;  /* 0x00000007a9037221 */ /* 0x000fe40000010000 */
[----:B------:R-:W-:Y:S02]  /*7530*/  FADD.FTZ R0, R217, R6 ;  /* 0x00000006d9007221 */ /* 0x000fe40000010000 */
[----:B------:R-:W-:Y:S02]  /*7540*/  FADD.FTZ R8, R208, R5 ;  /* 0x00000005d0087221 */ /* 0x000fe40000010000 */
[----:B------:R-:W-:Y:S01]  /*7550*/  FADD.FTZ R7, R168, R4 ;  /* 0x00000004a8077221 */ /* 0x000fe20000010000 */
[----:B------:R-:W-:Y:S01]  /*7560*/  HMMA.16816.F32 R160, R176, R166, R160 ;  /* 0x000000a6b0a0723c */ /* 0x000fe200000018a0 */
[----:B------:R-:W-:-:S02]  /*7570*/  FADD.FTZ R6, R252, R3 ;  /* 0x00000003fc067221 */ /* 0x000fc40000010000 */
[----:B------:R-:W-:Y:S02]  /*7580*/  FADD.FTZ R5, R214, R0 ;  /* 0x00000000d6057221 */ /* 0x000fe40000010000 */
[----:B------:R-:W-:Y:S02]  /*7590*/  FADD.FTZ R4, R210, R8 ;  /* 0x00000008d2047221 */ /* 0x000fe40000010000 */
[----:B------:R-:W-:Y:S01]  /*75a0*/  FADD.FTZ R3, R246, R7 ;  /* 0x00000007f6037221 */ /* 0x000fe20000010000 */
[----:B------:R-:W-:Y:S01]  /*75b0*/  HMMA.16816.F32 R124, R180, R132, R64 ;  /* 0x00000084b47c723c */ /* 0x000fe20000001840 */
[----:B------:R-:W-:Y:S02]  /*75c0*/  FADD.FTZ R0, R248, R6 ;  /* 0x00000006f8007221 */ /* 0x000fe40000010000 */
[----:B------:R-:W-:Y:S02]  /*75d0*/  FADD.FTZ R6, R216, R5 ;  /* 0x00000005d8067221 */ /* 0x000fe40000010000 */
[----:B------:R-:W-:-:S02]  /*75e0*/  FADD.FTZ R4, R207, R4 ;  /* 0x00000004cf047221 */ /* 0x000fc40000010000 */
        /* <DEDUP_REMOVED lines=31> */
[----:B------:R-:W-:Y:S01]  /*77e0*/  HMMA.16816.F32 R168, R180, R16, R44 ;  /* 0x00000010b4a8723c */ /* 0x000fe2000000182c */
        /* <DEDUP_REMOVED lines=57> */
[----:B------:R-:W-:Y:S01]  /*7b80*/  FADD.FTZ R0, R21, R0 ;  /* 0x0000000015007221 */ /* 0x000fe20000010000 */
[----:B------:R1:W-:Y:S01]  /*7b90*/  STL [R1+0x10], R5 ;  /* 0x0000100501007387 */ /* 0x0003e20000100800 */
[----:B------:R-:W-:-:S03]  /*7ba0*/  FADD.FTZ R3, R25, R3 ;  /* 0x0000000319037221 */ /* 0x000fc60000010000 */
[----:B------:R1:W-:Y:S04]  /*7bb0*/  STL [R1+0x14], R4 ;  /* 0x0000140401007387 */ /* 0x0003e80000100800 */
[----:B------:R1:W-:Y:S04]  /*7bc0*/  STL [R1+0x18], R0 ;  /* 0x0000180001007387 */ /* 0x0003e80000100800 */
[----:B------:R1:W-:Y:S01]  /*7bd0*/  STL [R1+0x1c], R3 ;  /* 0x00001c0301007387 */ /* 0x0003e20000100800 */
[----:B------:R-:W-:Y:S05]  /*7be0*/  @!P0 BRA `(.L_x_34) ;  /* 0x0000560000008947 */ /* 0x000fea0003800000 */
[----:B------:R-:W-:Y:S01]  /*7bf0*/  IMAD.MOV.U32 R116, RZ, RZ, R72 ;  /* 0x000000ffff747224 */ /* 0x000fe200078e0048 */
[----:B------:R-:W-:Y:S01]  /*7c00*/  MOV R118, R2 ;  /* 0x0000000200767202 */ /* 0x000fe20000000f00 */
[----:B-1----:R-:W-:Y:S01]  /*7c10*/  IMAD.MOV.U32 R3, RZ, RZ, R73 ;  /* 0x000000ffff037224 */ /* 0x002fe200078e0049 */
[----:B------:R-:W-:Y:S01]  /*7c20*/  MOV R117, R71 ;  /* 0x0000004700757202 */ /* 0x000fe20000000f00 */
[----:B------:R-:W-:Y:S01]  /*7c30*/  UIADD3 UR6, UR6, -0x2, URZ ;  /* 0xfffffffe06067890 */ /* 0x000fe2000fffe03f */
[----:B------:R-:W-:Y:S05]  /*7c40*/  BRA `(.L_x_35) ;  /* 0x0000042000007947 */ /* 0x000fea0003800000 */
.L_x_37:
[----:B------:R-:W2:Y:S01]  /*7c50*/  LDL R4, [R1+0x20] ;  /* 0x0000200001047983 */ /* 0x000ea20000100800 */
[----:B------:R-:W-:Y:S01]  /*7c60*/  UIMAD UR5, UR6, 0x70, UR10 ;  /* 0x00000070060578a4 */ /* 0x000fe2000f8e020a */
[----:B------:R-:W-:Y:S02]  /*7c70*/  IMAD.MOV.U32 R243, RZ, RZ, RZ ;  /* 0x000000fffff37224 */ /* 0x000fe400078e00ff */
[----:B------:R-:W3:Y:S03]  /*7c80*/  LDL R65, [R1] ;  /* 0x0000000001417983 */ /* 0x000ee60000100800 */
        /* <DEDUP_REMOVED lines=19> */
[C---:B------:R-:W-:Y:S04]  /*7dc0*/  IMAD.WIDE.U32 R4, R243.reuse, c[0x0][0x1f0], R4 ;  /* 0x00007c00f3047a25 */ /* 0x040fe800078e0004 */
        /* <DEDUP_REMOVED lines=9> */
[----:B------:R-:W4:Y:S04]  /*7e60*/  SHFL.IDX PT, R4, R2, 0x1, 0x181f ;  /* 0x00381f0002047f89 */ /* 0x000f2800000e0000 */
[----:B------:R-:W5:Y:S04]  /*7e70*/  SHFL.IDX PT, R5, R0, 0x1, 0x181f ;  /* 0x00381f0000057f89 */ /* 0x000f6800000e0000 */
[----:B------:R-:W5:Y:S04]  /*7e80*/  SHFL.IDX PT, R10, R2, 0x3, 0x181f ;  /* 0x00781f00020a7f89 */ /* 0x000f6800000e0000 */
[----:B------:R-:W5:Y:S01]  /*7e90*/  SHFL.IDX PT, R9, R0, 0x2, 0x181f ;  /* 0x00581f0000097f89 */ /* 0x000f6200000e0000 */
[-C--:B-1----:R-:W-:Y:S03]  /*7ea0*/  IADD3 R6, P1, R6, R242.reuse, RZ ;  /* 0x000000f206067210 */ /* 0x082fe60007f3e0ff */
[----:B------:R-:W1:Y:S04]  /*7eb0*/  SHFL.IDX PT, R8, R2, 0x4, 0x181f ;  /* 0x00981f0002087f89 */ /* 0x000e6800000e0000 */
[----:B------:R-:W1:Y:S01]  /*7ec0*/  SHFL.IDX PT, R11, R2, 0x5, 0x181f ;  /* 0x00b81f00020b7f89 */ /* 0x000e6200000e0000 */
[--C-:B--2---:R-:W-:Y:S03]  /*7ed0*/  IMAD.X R7, R7, 0x1, R241.reuse, P1 ;  /* 0x0000000107077824 */ /* 0x104fe600008e06f1 */
[----:B------:R-:W2:Y:S01]  /*7ee0*/  SHFL.IDX PT, R16, R0, 0x3, 0x181f ;  /* 0x00781f0000107f89 */ /* 0x000ea200000e0000 */
[-C--:B----4-:R-:W-:Y:S03]  /*7ef0*/  IADD3 R4, P0, R4, R242.reuse, RZ ;  /* 0x000000f204047210 */ /* 0x090fe60007f1e0ff */
[----:B---3--:R3:W-:Y:S01]  /*7f00*/  LDGSTS.E.BYPASS.LTC128B.128 [R65+0x3900], [R6.64], !P6 ;  /* 0x0390000006417fae */ /* 0x0087e2000f101d4c */
[-C--:B-----5:R-:W-:Y:S02]  /*7f10*/  IADD3.X R5, R5, R241.reuse, RZ, P0, !PT ;  /* 0x000000f105057210 */ /* 0x0a0fe400007fe4ff */
[-C--:B------:R-:W-:Y:S01]  /*7f20*/  IADD3 R12, P0, R12, R242.reuse, RZ ;  /* 0x000000f20c0c7210 */ /* 0x080fe20007f1e0ff */
[----:B------:R-:W4:Y:S01]  /*7f30*/  SHFL.IDX PT, R15, R0, 0x4, 0x181f ;  /* 0x00981f00000f7f89 */ /* 0x000f2200000e0000 */
[-C--:B------:R-:W-:Y:S03]  /*7f40*/  IADD3 R10, P3, R10, R242.reuse, RZ ;  /* 0x000000f20a0a7210 */ /* 0x080fe60007f7e0ff */
        /* <DEDUP_REMOVED lines=18> */
.L_x_35:
[----:B------:R-:W2:Y:S01]  /*8070*/  LDL R2, [R1+0x4] ;  /* 0x0000040001027983 */ /* 0x000ea20000100800 */
[----:B------:R-:W-:Y:S04]  /*8080*/  DEPBAR.LE SB0, 0x0 ;  /* 0x000080000000791a */ /* 0x000fe80000000000 */
[----:B------:R-:W3:Y:S01]  /*8090*/  LDL R244, [R1+0x8] ;  /* 0x0000080001f47983 */ /* 0x000ee20000100800 */
[----:B------:R-:W-:Y:S03]  /*80a0*/  UISETP.GE.AND UP0, UPT, UR6, 0x1, UPT ;  /* 0x000000010600788c */ /* 0x000fe6000bf06270 */
[----:B------:R-:W-:Y:S08]  /*80b0*/  BAR.SYNC.DEFER_BLOCKING 0x0 ;  /* 0x0000000000007b1d */ /* 0x000ff00000010000 */
[----:B------:R-:W-:Y:S08]  /*80c0*/  LDSM.16.M88.4 R112, [R230+0x7100] ;  /* 0x00710000e670783b */ /* 0x000ff00000000200 */
[----:B------:R-:W1:Y:S08]  /*80d0*/  LDSM.16.M88.4 R16, [R119+0x3900] ;  /* 0x003900007710783b */ /* 0x000e700000000200 */
[----:B------:R-:W4:Y:S08]  /*80e0*/  LDSM.16.M88.4 R108, [R230+0x9100] ;  /* 0x00910000e66c783b */ /* 0x000f300000000200 */
[----:B------:R-:W5:Y:S08]  /*80f0*/  LDSM.16.M88.4 R32, [R119+0x4100] ;  /* 0x004100007720783b */ /* 0x000f700000000200 */
[----:B------:R-:W1:Y:S08]  /*8100*/  LDSM.16.M88.4 R48, [R119+0x4900] ;  /* 0x004900007730783b */ /* 0x000e700000000200 */
        /* <DEDUP_REMOVED lines=13> */
[-C--:B-1----:R-:W-:Y:S08]  /*81e0*/  HMMA.16816.F32 R4, R112, R16.reuse, RZ ;  /* 0x000000107004723c */ /* 0x082ff000000018ff */
[C---:B----4-:R-:W-:Y:S08]  /*81f0*/  HMMA.16816.F32 R8, R108.reuse, R16, RZ ;  /* 0x000000106c08723c */ /* 0x050ff000000018ff */
[-C--:B------:R-:W-:Y:S08]  /*8200*/  HMMA.16816.F32 R12, R108, R18.reuse, RZ ;  /* 0x000000126c0c723c */ /* 0x080ff000000018ff */
[C---:B------:R-:W-:Y:S08]  /*8210*/  HMMA.16816.F32 R16, R112.reuse, R18, RZ ;  /* 0x000000127010723c */ /* 0x040ff000000018ff */
[-C--:B-----5:R-:W-:Y:S08]  /*8220*/  HMMA.16816.F32 R20, R112, R32.reuse, RZ ;  /* 0x000000207014723c */ /* 0x0a0ff000000018ff */
[C---:B------:R-:W-:Y:S08]  /*8230*/  HMMA.16816.F32 R24, R108.reuse, R32, RZ ;  /* 0x000000206c18723c */ /* 0x040ff000000018ff */
[-C--:B------:R-:W-:Y:S08]  /*8240*/  HMMA.16816.F32 R28, R108, R34.reuse, RZ ;  /* 0x000000226c1c723c */ /* 0x080ff000000018ff */
[C---:B------:R-:W-:Y:S08]  /*8250*/  HMMA.16816.F32 R32, R112.reuse, R34, RZ ;  /* 0x000000227020723c */ /* 0x040ff000000018ff */
[-C--:B------:R-:W-:Y:S08]  /*8260*/  HMMA.16816.F32 R36, R112, R48.reuse, RZ ;  /* 0x000000307024723c */ /* 0x080ff000000018ff */
[C---:B------:R-:W-:Y:S08]  /*8270*/  HMMA.16816.F32 R40, R108.reuse, R48, RZ ;  /* 0x000000306c28723c */ /* 0x040ff000000018ff */
[-C--:B------:R-:W-:Y:S08]  /*8280*/  HMMA.16816.F32 R44, R108, R50.reuse, RZ ;  /* 0x000000326c2c723c */ /* 0x080ff000000018ff */
[C---:B------:R-:W-:Y:S08]  /*8290*/  HMMA.16816.F32 R48, R112.reuse, R50, RZ ;  /* 0x000000327030723c */ /* 0x040ff000000018ff */
[-C--:B------:R-:W-:Y:S08]  /*82a0*/  HMMA.16816.F32 R52, R112, R64.reuse, RZ ;  /* 0x000000407034723c */ /* 0x080ff000000018ff */
[C---:B------:R-:W-:Y:S08]  /*82b0*/  HMMA.16816.F32 R56, R108.reuse, R64, RZ ;  /* 0x000000406c38723c */ /* 0x040ff000000018ff */
[-C--:B------:R-:W-:Y:S01]  /*82c0*/  HMMA.16816.F32 R60, R108, R66.reuse, RZ ;  /* 0x000000426c3c723c */ /* 0x080fe200000018ff */
[----:B--2---:R-:W-:Y:S03]  /*82d0*/  IMAD.WIDE.U32 R68, R2, c[0x0][0x208], RZ ;  /* 0x0000820002447a25 */ /* 0x004fe600078e00ff */
[----:B------:R-:W-:Y:S02]  /*82e0*/  SHF.R.S32.HI R0, RZ, 0x1f, R2 ;  /* 0x0000001fff007819 */ /* 0x000fe40000011402 */
[----:B------:R-:W-:Y:S03]  /*82f0*/  MOV R64, R68 ;  /* 0x0000004400407202 */ /* 0x000fe60000000f00 */
[----:B------:R-:W-:Y:S04]  /*8300*/  IMAD R0, R0, c[0x0][0x208], RZ ;  /* 0x0000820000007a24 */ /* 0x000fe800078e02ff */
[----:B------:R-:W-:Y:S05]  /*8310*/  IMAD R0, R2, c[0x0][0x20c], R0 ;  /* 0x0000830002007a24 */ /* 0x000fea00078e0200 */
[----:B------:R-:W-:Y:S02]  /*8320*/  IADD3 R65, R69, R0, RZ ;  /* 0x0000000045417210 */ /* 0x000fe40007ffe0ff */
[----:B------:R-:W-:Y:S03]  /*8330*/  SHF.R.S32.HI R0, RZ, 0x1f, R243 ;  /* 0x0000001fff007819 */ /* 0x000fe600000114f3 */
[C---:B------:R-:W-:Y:S02]  /*8340*/  IMAD.WIDE.U32 R72, R243.reuse, c[0x0][0x218], R64 ;  /* 0x00008600f3487a25 */ /* 0x040fe400078e0040 */
[C---:B------:R-:W-:Y:S02]  /*8350*/  HMMA.16816.F32 R64, R112.reuse, R66, RZ ;  /* 0x000000427040723c */ /* 0x040fe400000018ff */
[----:B------:R-:W-:Y:S04]  /*8360*/  IMAD R0, R0, c[0x0][0x218], RZ ;  /* 0x0000860000007a24 */ /* 0x000fe800078e02ff */
[----:B------:R-:W-:Y:S01]  /*8370*/  IMAD R2, R243, c[0x0][0x21c], R0 ;  /* 0x00008700f3027a24 */ /* 0x000fe200078e0200 */
[----:B------:R-:W-:Y:S01]  /*8380*/  IADD3 R0, P0, R72, UR22, RZ ;  /* 0x0000001648007c10 */ /* 0x000fe2000ff1e0ff */
[-C--:B------:R-:W-:Y:S04]  /*8390*/  HMMA.16816.F32 R68, R112, R80.reuse, RZ ;  /* 0x000000507044723c */ /* 0x080fe800000018ff */
[----:B------:R-:W-:Y:S02]  /*83a0*/  IADD3.X R72, R73, UR4, R2, P0, !PT ;  /* 0x0000000449487c10 */ /* 0x000fe400087fe402 */
[C---:B------:R-:W-:Y:S05]  /*83b0*/  LEA R2, P0, R0.reuse, c[0x0][0x1f8], 0x1 ;  /* 0x00007e0000027a11 */ /* 0x040fea00078008ff */
[----:B------:R-:W1:Y:S01]  /*83c0*/  SHFL.IDX PT, R94, R2, RZ, 0x181f ;  /* 0x00181fff025e7589 */ /* 0x000e6200000e0000 */
[----:B------:R-:W-:Y:S02]  /*83d0*/  LEA.HI.X R0, R0, c[0x0][0x1fc], R72, 0x1, P0 ;  /* 0x00007f0000007a11 */ /* 0x000fe400000f0c48 */
[C---:B------:R-:W-:Y:S05]  /*83e0*/  HMMA.16816.F32 R72, R108.reuse, R80, RZ ;  /* 0x000000506c48723c */ /* 0x040fea00000018ff */
[----:B------:R-:W2:Y:S03]  /*83f0*/  SHFL.IDX PT, R88, R0, RZ, 0x181f ;  /* 0x00181fff00587589 */ /* 0x000ea600000e0000 */
[-C--:B------:R-:W-:Y:S05]  /*8400*/  HMMA.16816.F32 R76, R108, R82.reuse, RZ ;  /* 0x000000526c4c723c */ /* 0x080fea00000018ff */
[----:B------:R-:W4:Y:S03]  /*8410*/  SHFL.IDX PT, R92, R2, 0x1, 0x181f ;  /* 0x00381f00025c7f89 */ /* 0x000f2600000e0000 */
[C---:B------:R-:W-:Y:S04]  /*8420*/  HMMA.16816.F32 R80, R112.reuse, R82, RZ ;  /* 0x000000527050723c */ /* 0x040fe800000018ff */
[-C--:B-1----:R-:W-:Y:S01]  /*8430*/  IADD3 R94, P0, R94, R242.reuse, RZ ;  /* 0x000000f25e5e7210 */ /* 0x082fe20007f1e0ff */
[----:B------:R-:W1:Y:S03]  /*8440*/  SHFL.IDX PT, R93, R0, 0x1, 0x181f ;  /* 0x00381f00005d7f89 */ /* 0x000e6600000e0000 */
[-C--:B------:R-:W-:Y:S01]  /*8450*/  HMMA.16816.F32 R84, R112, R96.reuse, RZ ;  /* 0x000000607054723c */ /* 0x080fe200000018ff */
[-C--:B--2---:R-:W-:Y:S04]  /*8460*/  IADD3.X R95, R88, R241.reuse, RZ, P0, !PT ;  /* 0x000000f1585f7210 */ /* 0x084fe800007fe4ff */
[----:B------:R-:W2:Y:S03]  /*8470*/  SHFL.IDX PT, R100, R2, 0x2, 0x181f ;  /* 0x00581f0002647f89 */ /* 0x000ea600000e0000 */
[C---:B------:R-:W-:Y:S04]  /*8480*/  HMMA.16816.F32 R88, R108.reuse, R96, RZ ;  /* 0x000000606c58723c */ /* 0x040fe800000018ff */
[-C--:B----4-:R-:W-:Y:S01]  /*8490*/  IADD3 R92, P1, R92, R242.reuse, RZ ;  /* 0x000000f25c5c7210 */ /* 0x090fe20007f3e0ff */
[----:B---3--:R3:W-:Y:S03]  /*84a0*/  LDGSTS.E.BYPASS.LTC128B.128 [R244], [R94.64], !P6 ;  /* 0x000000005ef47fae */ /* 0x0087e6000f101d4c */
[-C--:B-1----:R-:W-:Y:S05]  /*84b0*/  IADD3.X R93, R93, R241.reuse, RZ, P1, !PT ;  /* 0x000000f15d5d7210 */ /* 0x082fea0000ffe4ff */
[----:B------:R-:W1:Y:S01]  /*84c0*/  SHFL.IDX PT, R101, R0, 0x2, 0x181f ;  /* 0x00581f0000657f89 */ /* 0x000e6200000e0000 */
[-C--:B--2---:R-:W-:Y:S07]  /*84d0*/  IADD3 R100, P0, R100, R242.reuse, RZ ;  /* 0x000000f264647210 */ /* 0x084fee0007f1e0ff */
[----:B------:R3:W-:Y:S08]  /*84e0*/  LDGSTS.E.BYPASS.LTC128B.128 [R244+0x800], [R92.64], !P6 ;  /* 0x008000005cf47fae */ /* 0x0007f0000f101d4c */
[----:B------:R-:W2:Y:S01]  /*84f0*/  SHFL.IDX PT, R104, R2, 0x3, 0x181f ;  /* 0x00781f0002687f89 */ /* 0x000ea200000e0000 */
[-C--:B-1----:R-:W-:Y:S07]  /*8500*/  IADD3.X R101, R101, R241.reuse, RZ, P0, !PT ;  /* 0x000000f165657210 */ /* 0x082fee00007fe4ff */
[----:B------:R-:W1:Y:S08]  /*8510*/  SHFL.IDX PT, R105, R0, 0x3, 0x181f ;  /* 0x00781f0000697f89 */ /* 0x000e7000000e0000 */
[----:B------:R4:W-:Y:S01]  /*8520*/  LDGSTS.E.BYPASS.LTC128B.128 [R244+0x1000], [R100.64], !P6 ;  /* 0x0100000064f47fae */ /* 0x0009e2000f101d4c */
[-C--:B---3--:R-:W-:Y:S01]  /*8530*/  HMMA.16816.F32 R92, R108, R98.reuse, RZ ;  /* 0x000000626c5c723c */ /* 0x088fe200000018ff */
[-C--:B--2---:R-:W-:Y:S06]  /*8540*/  IADD3 R104, P1, R104, R242.reuse, RZ ;  /* 0x000000f268687210 */ /* 0x084fec0007f3e0ff */
[----:B------:R-:W2:Y:S01]  /*8550*/  SHFL.IDX PT, R102, R2, 0x4, 0x181f ;  /* 0x00981f0002667f89 */ /* 0x000ea200000e0000 */
[C---:B------:R-:W-:Y:S04]  /*8560*/  HMMA.16816.F32 R96, R112.reuse, R98, RZ ;  /* 0x000000627060723c */ /* 0x040fe800000018ff */
[-C--:B-1----:R-:W-:Y:S03]  /*8570*/  IADD3.X R105, R105, R241.reuse, RZ, P1, !PT ;  /* 0x000000f169697210 */ /* 0x082fe60000ffe4ff */
[----:B------:R-:W1:Y:S08]  /*8580*/  SHFL.IDX PT, R103, R0, 0x4, 0x181f ;  /* 0x00981f0000677f89 */ /* 0x000e7000000e0000 */
[----:B------:R3:W-:Y:S01]  /*8590*/  LDGSTS.E.BYPASS.LTC128B.128 [R244+0x1800], [R104.64], !P6 ;  /* 0x0180000068f47fae */ /* 0x0007e2000f101d4c */
[-C--:B--2---:R-:W-:Y:S07]  /*85a0*/  IADD3 R102, P0, R102, R242.reuse, RZ ;  /* 0x000000f266667210 */ /* 0x084fee0007f1e0ff */
[----:B------:R-:W3:Y:S01]  /*85b0*/  SHFL.IDX PT, R106, R2, 0x5, 0x181f ;  /* 0x00b81f00026a7f89 */ /* 0x000ee200000e0000 */
[-C--:B-1----:R-:W-:Y:S07]  /*85c0*/  IADD3.X R103, R103, R241.reuse, RZ, P0, !PT ;  /* 0x000000f167677210 */ /* 0x082fee00007fe4ff */
[----:B------:R-:W1:Y:S08]  /*85d0*/  SHFL.IDX PT, R107, R0, 0x5, 0x181f ;  /* 0x00b81f00006b7f89 */ /* 0x000e7000000e0000 */
[----:B------:R4:W-:Y:S01]  /*85e0*/  LDGSTS.E.BYPASS.LTC128B.128 [R244+0x2000], [R102.64], !P6 ;  /* 0x0200000066f47fae */ /* 0x0009e2000f101d4c */
[-C--:B---3--:R-:W-:Y:S07]  /*85f0*/  IADD3 R104, P0, R106, R242.reuse, RZ ;  /* 0x000000f26a687210 */ /* 0x088fee0007f1e0ff */
[----:B------:R-:W2:Y:S01]  /*8600*/  SHFL.IDX PT, R2, R2, 0x6, 0x181f ;  /* 0x00d81f0002027f89 */ /* 0x000ea200000e0000 */
[-C--:B-1----:R-:W-:Y:S07]  /*8610*/  IADD3.X R105, R107, R241.reuse, RZ, P0, !PT ;  /* 0x000000f16b697210 */ /* 0x082fee00007fe4ff */
[----:B------:R-:W1:Y:S08]  /*8620*/  SHFL.IDX PT, R0, R0, 0x6, 0x181f ;  /* 0x00d81f0000007f89 */ /* 0x000e7000000e0000 */
[----:B------:R3:W-:Y:S01]  /*8630*/  LDGSTS.E.BYPASS.LTC128B.128 [R244+0x2800], [R104.64], !P6 ;  /* 0x0280000068f47fae */ /* 0x0007e2000f101d4c */
[-C--:B----4-:R-:W-:Y:S08]  /*8640*/  HMMA.16816.F32 R100, R112, R184.reuse, RZ ;  /* 0x000000b87064723c */ /* 0x090ff000000018ff */
[C---:B---3--:R-:W-:Y:S07]  /*8650*/  HMMA.16816.F32 R104, R108.reuse, R184, RZ ;  /* 0x000000b86c68723c */ /* 0x048fee00000018ff */
[----:B--2---:R-:W-:Y:S01]  /*8660*/  IADD3 R184, P0, R2, R242, RZ ;  /* 0x000000f202b87210 */ /* 0x004fe20007f1e0ff */
[-C--:B------:R-:W-:Y:S04]  /*8670*/  HMMA.16816.F32 R108, R108, R186.reuse, RZ ;  /* 0x000000ba6c6c723c */ /* 0x080fe800000018ff */
[----:B-1----:R-:W-:Y:S02]  /*8680*/  IADD3.X R185, R0, R241, RZ, P0, !PT ;  /* 0x000000f100b97210 */ /* 0x002fe400007fe4ff */
[----:B------:R-:W-:Y:S02]  /*8690*/  PLOP3.LUT P0, PT, PT, PT, UP0, 0x80, 0x0 ;  /* 0x000000000000781c */ /* 0x000fe40003f0f008 */
[----:B------:R-:W-:Y:S01]  /*86a0*/  HMMA.16816.F32 R112, R112, R186, RZ ;  /* 0x000000ba7070723c */ /* 0x000fe200000018ff */
[----:B------:R1:W-:Y:S07]  /*86b0*/  LDGSTS.E.BYPASS.LTC128B.128 [R244+0x3000], [R184.64], !P6 ;  /* 0x03000000b8f47fae */ /* 0x0003ee000f101d4c */
[-C--:B------:R-:W-:Y:S01]  /*86c0*/  HMMA.16816.F32 R4, R188, R192.reuse, R4 ;  /* 0x000000c0bc04723c */ /* 0x080fe20000001804 */
[----:B------:R-:W0:Y:S07]  /*86d0*/  LDGDEPBAR ;  /* 0x00000000000079af */ /* 0x000e2e0000000000 */
[C---:B------:R-:W-:Y:S08]  /*86e0*/  HMMA.16816.F32 R8, R196.reuse, R192, R8 ;  /* 0x000000c0c408723c */ /* 0x040ff00000001808 */
[-C--:B------:R-:W-:Y:S01]  /*86f0*/  HMMA.16816.F32 R12, R196, R194.reuse, R12 ;  /* 0x000000c2c40c723c */ /* 0x080fe2000000180c */
[----:B-1----:R-:W-:Y:S07]  /*8700*/  LDSM.16.M88.4 R184, [R231+0x7100] ;  /* 0x00710000e7b8783b */ /* 0x002fee0000000200 */
        /* <DEDUP_REMOVED lines=16> */
[----:B------:R-:W4:Y:S07]  /*8810*/  LDSM.16.M88.4 R208, [R229+0x4900] ;  /* 0x00490000e5d0783b */ /* 0x000f2e0000000200 */
[-C--:B------:R-:W-:Y:S08]  /*8820*/  HMMA.16816.F32 R68, R188, R212.reuse, R68 ;  /* 0x000000d4bc44723c */ /* 0x080ff00000001844 */
[C---:B------:R-:W-:Y:S08]  /*8830*/  HMMA.16816.F32 R72, R196.reuse, R212, R72 ;  /* 0x000000d4c448723c */ /* 0x040ff00000001848 */
[-C--:B------:R-:W-:Y:S08]  /*8840*/  HMMA.16816.F32 R76, R196, R214.reuse, R76 ;  /* 0x000000d6c44c723c */ /* 0x080ff0000000184c */
[C---:B------:R-:W-:Y:S01]  /*8850*/  HMMA.16816.F32 R80, R188.reuse, R214, R80 ;  /* 0x000000d6bc50723c */ /* 0x040fe20000001850 */
[----:B------:R-:W5:Y:S07]  /*8860*/  LDSM.16.M88.4 R212, [R229+0x5100] ;  /* 0x00510000e5d4783b */ /* 0x000f6e0000000200 */
[-C--:B------:R-:W-:Y:S08]  /*8870*/  HMMA.16816.F32 R84, R188, R216.reuse, R84 ;  /* 0x000000d8bc54723c */ /* 0x080ff00000001854 */
[C---:B------:R-:W-:Y:S08]  /*8880*/  HMMA.16816.F32 R88, R196.reuse, R216, R88 ;  /* 0x000000d8c458723c */ /* 0x040ff00000001858 */
[-C--:B------:R-:W-:Y:S08]  /*8890*/  HMMA.16816.F32 R92, R196, R218.reuse, R92 ;  /* 0x000000dac45c723c */ /* 0x080ff0000000185c */
[C---:B------:R-:W-:Y:S01]  /*88a0*/  HMMA.16816.F32 R96, R188.reuse, R218, R96 ;  /* 0x000000dabc60723c */ /* 0x040fe20000001860 */
[----:B------:R-:W-:Y:S07]  /*88b0*/  LDSM.16.M88.4 R216, [R229+0x6900] ;  /* 0x00690000e5d8783b */ /* 0x000fee0000000200 */
[-C--:B------:R-:W-:Y:S08]  /*88c0*/  HMMA.16816.F32 R100, R188, R220.reuse, R100 ;  /* 0x000000dcbc64723c */ /* 0x080ff00000001864 */
[C---:B------:R-:W-:Y:S08]  /*88d0*/  HMMA.16816.F32 R104, R196.reuse, R220, R104 ;  /* 0x000000dcc468723c */ /* 0x040ff00000001868 */
[-C--:B------:R-:W-:Y:S01]  /*88e0*/  HMMA.16816.F32 R108, R196, R222.reuse, R108 ;  /* 0x000000dec46c723c */ /* 0x080fe2000000186c */
[----:B------:R-:W-:Y:S07]  /*88f0*/  LDSM.16.M88.4 R196, [R229+0x6100] ;  /* 0x00610000e5c4783b */ /* 0x000fee0000000200 */
[----:B------:R-:W-:Y:S01]  /*8900*/  HMMA.16816.F32 R112, R188, R222, R112 ;  /* 0x000000debc70723c */ /* 0x000fe20000001870 */
[----:B------:R-:W4:Y:S07]  /*8910*/  LDSM.16.M88.4 R188, [R229+0x5900] ;  /* 0x00590000e5bc783b */ /* 0x000f2e0000000200 */
[-C--:B-1----:R-:W-:Y:S01]  /*8920*/  HMMA.16816.F32 R4, R184, R192.reuse, R4 ;  /* 0x000000c0b804723c */ /* 0x082fe20000001804 */
[----:B------:R-:W-:Y:S07]  /*8930*/  LDSM.16.M88.4 R220, [R228] ;  /* 0x00000000e4dc783b */ /* 0x000fee0000000200 */
        /* <DEDUP_REMOVED lines=12> */
[C---:B------:R-:W-:Y:S08]  /*8a00*/  HMMA.16816.F32 R48, R184.reuse, R210, R48 ;  /* 0x000000d2b830723c */ /* 0x040ff00000001830 */
[-C--:B-----5:R-:W-:Y:S08]  /*8a10*/  HMMA.16816.F32 R52, R184, R212.reuse, R52 ;  /* 0x000000d4b834723c */ /* 0x0a0ff00000001834 */
        /* <DEDUP_REMOVED lines=15> */
[-C--:B-1----:R-:W-:Y:S08]  /*8b10*/  HMMA.16816.F32 R4, R192, R220.reuse, R4 ;  /* 0x000000dcc004723c */ /* 0x082ff00000001804 */
[C---:B--2---:R-:W-:Y:S08]  /*8b20*/  HMMA.16816.F32 R8, R204.reuse, R220, R8 ;  /* 0x000000dccc08723c */ /* 0x044ff00000001808 */
        /* <DEDUP_REMOVED lines=109> */
[C---:B------:R-:W-:Y:S03]  /*9200*/  HMMA.16816.F32 R96, R192.reuse, R6, R96 ;  /* 0x00000006c060723c */ /* 0x040fe60000001860 */
[----:B------:R-:W-:Y:S01]  /*9210*/  MUFU.TANH R28, R28 ;  /* 0x0000001c001c7308 */ /* 0x000fe20000002400 */
[----:B------:R-:W-:Y:S02]  /*9220*/  FMUL.FTZ R57, R57, c[0x0][0x320] ;  /* 0x0000c80039397a20 */ /* 0x000fe40000410000 */
[----:B------:R-:W-:Y:S02]  /*9230*/  FMUL.FTZ R58, R58, c[0x0][0x320] ;  /* 0x0000c8003a3a7a20 */ /* 0x000fe40000410000 */
[-C--:B--2---:R-:W-:Y:S04]  /*9240*/  HMMA.16816.F32 R100, R192, R8.reuse, R100 ;  /* 0x00000008c064723c */ /* 0x084fe80000001864 */
[----:B------:R-:W-:Y:S01]  /*9250*/  FMUL.FTZ R59, R59, c[0x0][0x320] ;  /* 0x0000c8003b3b7a20 */ /* 0x000fe20000410000 */
[----:B------:R-:W-:Y:S01]  /*9260*/  MUFU.TANH R29, R29 ;  /* 0x0000001d001d7308 */ /* 0x000fe20000002400 */
[----:B------:R-:W-:Y:S02]  /*9270*/  FMUL.FTZ R60, R60, c[0x0][0x320] ;  /* 0x0000c8003c3c7a20 */ /* 0x000fe40000410000 */
[----:B------:R-:W-:Y:S01]  /*9280*/  FMUL.FTZ R93, R93, c[0x0][0x320] ;  /* 0x0000c8005d5d7a20 */ /* 0x000fe20000410000 */
[C---:B------:R-:W-:Y:S04]  /*9290*/  HMMA.16816.F32 R104, R204.reuse, R8, R104 ;  /* 0x00000008cc68723c */ /* 0x040fe80000001868 */
[----:B------:R-:W-:Y:S02]  /*92a0*/  FMUL.FTZ R61, R61, c[0x0][0x320] ;  /* 0x0000c8003d3d7a20 */ /* 0x000fe40000410000 */
[----:B------:R-:W1:Y:S01]  /*92b0*/  MUFU.TANH R0, R93 ;  /* 0x0000005d00007308 */ /* 0x000e620000002400 */
[----:B------:R-:W-:Y:S01]  /*92c0*/  FMUL.FTZ R62, R62, c[0x0][0x320] ;  /* 0x0000c8003e3e7a20 */ /* 0x000fe20000410000 */
[-C--:B------:R-:W-:Y:S04]  /*92d0*/  HMMA.16816.F32 R108, R204, R10.reuse, R108 ;  /* 0x0000000acc6c723c */ /* 0x080fe8000000186c */
[----:B------:R-:W-:Y:S02]  /*92e0*/  FMUL.FTZ R63, R63, c[0x0][0x320] ;  /* 0x0000c8003f3f7a20 */ /* 0x000fe40000410000 */
[----:B------:R-:W-:Y:S02]  /*92f0*/  FMUL.FTZ R64, R64, c[0x0][0x320] ;  /* 0x0000c80040407a20 */ /* 0x000fe40000410000 */
[----:B------:R-:W2:Y:S01]  /*9300*/  MUFU.TANH R30, R30 ;  /* 0x0000001e001e7308 */ /* 0x000ea20000002400 */
[----:B------:R-:W-:Y:S04]  /*9310*/  HMMA.16816.F32 R112, R192, R10, R112 ;  /* 0x0000000ac070723c */ /* 0x000fe80000001870 */
[----:B------:R-:W-:Y:S02]  /*9320*/  FMUL.FTZ R74, R74, c[0x0][0x320] ;  /* 0x0000c8004a4a7a20 */ /* 0x000fe40000410000 */
[----:B------:R-:W-:Y:S02]  /*9330*/  FMUL.FTZ R80, R80, c[0x0][0x320] ;  /* 0x0000c80050507a20 */ /* 0x000fe40000410000 */
[----:B------:R-:W-:Y:S01]  /*9340*/  FMUL.FTZ R81, R81, c[0x0][0x320] ;  /* 0x0000c80051517a20 */ /* 0x000fe20000410000 */
[----:B------:R-:W3:Y:S03]  /*9350*/  MUFU.TANH R31, R31 ;  /* 0x0000001f001f7308 */ /* 0x000ee60000002400 */
[----:B------:R-:W-:Y:S01]  /*9360*/  FMUL.FTZ R82, R82, c[0x0][0x320] ;  /* 0x0000c80052527a20 */ /* 0x000fe20000410000 */
[----:B-1----:R1:W-:Y:S01]  /*9370*/  STL [R1+0xc], R0 ;  /* 0x00000c0001007387 */ /* 0x0023e20000100800 */
[----:B------:R-:W-:Y:S02]  /*9380*/  FMUL.FTZ R83, R83, c[0x0][0x320] ;  /* 0x0000c80053537a20 */ /* 0x000fe40000410000 */
[----:B------:R-:W-:Y:S02]  /*9390*/  FMUL.FTZ R97, R97, c[0x0][0x320] ;  /* 0x0000c80061617a20 */ /* 0x000fe40000410000 */
[----:B------:R-:W-:Y:S01]  /*93a0*/  FMUL.FTZ R98, R98, c[0x0][0x320] ;  /* 0x0000c80062627a20 */ /* 0x000fe20000410000 */
[----:B------:R-:W4:Y:S01]  /*93b0*/  MUFU.TANH R32, R32 ;  /* 0x0000002000207308 */ /* 0x000f220000002400 */
[----:B------:R-:W-:Y:S02]  /*93c0*/  FMUL.FTZ R99, R99, c[0x0][0x320] ;  /* 0x0000c80063637a20 */ /* 0x000fe40000410000 */
[----:B------:R-:W-:Y:S02]  /*93d0*/  FMUL.FTZ R100, R100, c[0x0][0x320] ;  /* 0x0000c80064647a20 */ /* 0x000fe40000410000 */
[----:B------:R-:W-:Y:S02]  /*93e0*/  FMUL.FTZ R101, R101, c[0x0][0x320] ;  /* 0x0000c80065657a20 */ /* 0x000fe40000410000 */
[----:B------:R-:W-:Y:S02]  /*93f0*/  FMUL.FTZ R102, R102, c[0x0][0x320] ;  /* 0x0000c80066667a20 */ /* 0x000fe40000410000 */
[----:B------:R-:W-:Y:S01]  /*9400*/  FMUL.FTZ R103, R103, c[0x0][0x320] ;  /* 0x0000c80067677a20 */ /* 0x000fe20000410000 */
[----:B------:R-:W1:Y:S01]  /*9410*/  MUFU.TANH R33, R33 ;  /* 0x0000002100217308 */ /* 0x000e620000002400 */
        /* <DEDUP_REMOVED lines=35> */
[----:B------:R2:W2:Y:S01]  /*9650*/  MUFU.TANH R17, R39 ;  /* 0x0000002700117308 */ /* 0x0004a20000002400 */
[----:B------:R-:W-:Y:S02]  /*9660*/  FMUL.FTZ R96, R96, c[0x0][0x320] ;  /* 0x0000c80060607a20 */ /* 0x000fe40000410000 */
[----:B------:R-:W-:Y:S02]  /*9670*/  FMUL.FTZ R104, R104, c[0x0][0x320] ;  /* 0x0000c80068687a20 */ /* 0x000fe40000410000 */
[----:B------:R-:W-:Y:S02]  /*9680*/  FMUL.FTZ R105, R105, c[0x0][0x320] ;  /* 0x0000c80069697a20 */ /* 0x000fe40000410000 */
[----:B------:R-:W-:Y:S02]  /*9690*/  FMUL.FTZ R106, R106, c[0x0][0x320] ;  /* 0x0000c8006a6a7a20 */ /* 0x000fe40000410000 */
[----:B------:R-:W-:Y:S01]  /*96a0*/  FMUL.FTZ R107, R107, c[0x0][0x320] ;  /* 0x0000c8006b6b7a20 */ /* 0x000fe20000410000 */
[----:B------:R-:W2:Y:S01]  /*96b0*/  MUFU.TANH R40, R40 ;  /* 0x0000002800287308 */ /* 0x000ea20000002400 */
[----:B------:R-:W-:Y:S02]  /*96c0*/  FMUL.FTZ R108, R108, c[0x0][0x320] ;  /* 0x0000c8006c6c7a20 */ /* 0x000fe40000410000 */
[----:B-1----:R-:W-:Y:S07]  /*96d0*/  FMUL.FTZ R0, R111, c[0x0][0x320] ;  /* 0x0000c8006f007a20 */ /* 0x002fee0000410000 */
[----:B------:R-:W1:Y:S10]  /*96e0*/  MUFU.TANH R41, R41 ;  /* 0x0000002900297308 */ /* 0x000e740000002400 */
[----:B------:R-:W1:Y:S10]  /*96f0*/  MUFU.TANH R42, R42 ;  /* 0x0000002a002a7308 */ /* 0x000e740000002400 */
[----:B------:R1:W1:Y:S10]  /*9700*/  MUFU.TANH R203, R43 ;  /* 0x0000002b00cb7308 */ /* 0x0002740000002400 */
[----:B------:R1:W1:Y:S10]  /*9710*/  MUFU.TANH R202, R44 ;  /* 0x0000002c00ca7308 */ /* 0x0002740000002400 */
[----:B------:R1:W1:Y:S10]  /*9720*/  MUFU.TANH R208, R45 ;  /* 0x0000002d00d07308 */ /* 0x0002740000002400 */
[----:B------:R1:W1:Y:S10]  /*9730*/  MUFU.TANH R216, R47 ;  /* 0x0000002f00d87308 */ /* 0x0002740000002400 */
        /* <DEDUP_REMOVED lines=59> */
[----:B------:R-:W1:Y:S10]  /*9af0*/  MUFU.TANH R109, R109 ;  /* 0x0000006d006d7308 */ /* 0x000e740000002400 */
[----:B------:R-:W1:Y:S10]  /*9b00*/  MUFU.TANH R75, R75 ;  /* 0x0000004b004b7308 */ /* 0x000e740000002400 */
[----:B------:R1:W1:Y:S10]  /*9b10*/  MUFU.TANH R74, R0 ;  /* 0x00000000004a7308 */ /* 0x0002740000002400 */
[----:B------:R-:W1:Y:S10]  /*9b20*/  MUFU.TANH R112, R112 ;  /* 0x0000007000707308 */ /* 0x000e740000002400 */
[----:B------:R-:W1:Y:S10]  /*9b30*/  MUFU.TANH R113, R113 ;  /* 0x0000007100717308 */ /* 0x000e740000002400 */
[----:B------:R-:W1:Y:S10]  /*9b40*/  MUFU.TANH R114, R114 ;  /* 0x0000007200727308 */ /* 0x000e740000002400 */
[----:B------:R-:W1:Y:S02]  /*9b50*/  MUFU.TANH R115, R115 ;  /* 0x0000007300737308 */ /* 0x000e640000002400 */
[----:B-1234-:R-:W-:-:S05]  /*9b60*/  @P0 BRA `(.L_x_37) ;  /* 0xffffe0e000000947 */ /* 0x01efca000383ffff */
.L_x_36:
[----:B------:R-:W3:Y:S01]  /*9b70*/  LDL.LU R108, [R1+0xc] ;  /* 0x00000c00016c7983 */ /* 0x000ee20000300800 */
        /* <DEDUP_REMOVED lines=33> */
[----:B--2---:R-:W-:Y:S02]  /*9d90*/  FMNMX.FTZ R4, R187, R116, !PT ;  /* 0x00000074bb047209 */ /* 0x004fe40007810000 */
        /* <DEDUP_REMOVED lines=52> */
[----:B------:R-:W-:Y:S01]  /*a0e0*/  FMNMX.FTZ R2, R59, R2, !PT ;  /* 0x000000023b027209 */ /* 0x000fe20007810000 */
[----:B------:R-:W1:Y:S01]  /*a0f0*/  SHFL.BFLY PT, R7, R0, 0x2, 0x1f ;  /* 0x0c401f0000077f89 */ /* 0x000e6200000e0000 */
        /* <DEDUP_REMOVED lines=25> */
[----:B------:R-:W-:Y:S01]  /*a290*/  FMNMX.FTZ R4, R102, R4, !PT ;  /* 0x0000000466047209 */ /* 0x000fe20007810000 */
[----:B------:R-:W-:Y:S01]  /*a2a0*/  LDSM.16.MT88.4 R52, [R225+0x100] ;  /* 0x00010000e134783b */ /* 0x000fe20000004200 */
[----:B------:R-:W-:Y:S02]  /*a2b0*/  MOV R111, R64 ;  /* 0x00000040006f7202 */ /* 0x000fe40000000f00 */
[----:B------:R-:W-:Y:S02]  /*a2c0*/  FMNMX.FTZ R4, R103, R4, !PT ;  /* 0x0000000467047209 */ /* 0x000fe40007810000 */
[----:B------:R-:W-:Y:S01]  /*a2d0*/  ISETP.LT.AND P0, PT, RZ, UR6, PT ;  /* 0x00000006ff007c0c */ /* 0x000fe2000bf01270 */
[----:B------:R-:W-:Y:S01]  /*a2e0*/  UIADD3 UR6, UR6, -0x1, URZ ;  /* 0xffffffff06067890 */ /* 0x000fe2000fffe03f */
[----:B------:R-:W-:Y:S04]  /*a2f0*/  FMNMX.FTZ R4, R114, R4, !PT ;  /* 0x0000000472047209 */ /* 0x000fe80007810000 */
[----:B------:R-:W-:Y:S05]  /*a300*/  FMNMX.FTZ R4, R115, R4, !PT ;  /* 0x0000000473047209 */ /* 0x000fea0007810000 */
[----:B------:R-:W2:Y:S01]  /*a310*/  SHFL.BFLY PT, R6, R4, 0x2, 0x1f ;  /* 0x0c401f0004067f89 */ /* 0x000ea200000e0000 */
[----:B---3--:R-:W-:Y:S02]  /*a320*/  FMNMX.FTZ R2, R108, R2, !PT ;  /* 0x000000026c027209 */ /* 0x008fe40007810000 */
[----:B-1----:R-:W-:Y:S02]  /*a330*/  FMNMX.FTZ R0, R0, R7, !PT ;  /* 0x0000000700007209 */ /* 0x002fe40007810000 */
[----:B------:R-:W-:Y:S02]  /*a340*/  FMNMX.FTZ R2, R206, R2, !PT ;  /* 0x00000002ce027209 */ /* 0x000fe40007810000 */
[----:B--2---:R-:W-:Y:S01]  /*a350*/  FMNMX.FTZ R4, R4, R6, !PT ;  /* 0x0000000604047209 */ /* 0x004fe20007810000 */
[----:B------:R-:W1:Y:S01]  /*a360*/  SHFL.BFLY PT, R73, R0, 0x1, 0x1f ;  /* 0x0c201f0000497f89 */ /* 0x000e6200000e0000 */
[----:B------:R-:W-:Y:S04]  /*a370*/  FMNMX.FTZ R2, R205, R2, !PT ;  /* 0x00000002cd027209 */ /* 0x000fe80007810000 */
[----:B------:R-:W-:Y:S03]  /*a380*/  FMNMX.FTZ R2, R204, R2, !PT ;  /* 0x00000002cc027209 */ /* 0x000fe60007810000 */
[----:B------:R-:W2:Y:S01]  /*a390*/  SHFL.BFLY PT, R72, R4, 0x1, 0x1f ;  /* 0x0c201f0004487f89 */ /* 0x000ea200000e0000 */
[----:B------:R-:W-:Y:S07]  /*a3a0*/  FMNMX.FTZ R2, R109, R2, !PT ;  /* 0x000000026d027209 */ /* 0x000fee0007810000 */
[----:B------:R-:W3:Y:S01]  /*a3b0*/  SHFL.BFLY PT, R71, R2, 0x2, 0x1f ;  /* 0x0c401f0002477f89 */ /* 0x000ee200000e0000 */
[----:B-1----:R-:W-:Y:S05]  /*a3c0*/  FMNMX.FTZ R73, R0, R73, !PT ;  /* 0x0000004900497209 */ /* 0x002fea0007810000 */
[C---:B------:R-:W-:Y:S02]  /*a3d0*/  FADD.FTZ R0, -R73.reuse, R3 ;  /* 0x0000000349007221 */ /* 0x040fe40000010100 */
[----:B------:R-:W-:Y:S01]  /*a3e0*/  FMUL.FTZ R105, R73, c[0x0][0x2d0] ;  /* 0x0000b40049697a20 */ /* 0x000fe20000410000 */
[----:B--2---:R-:W-:Y:S03]  /*a3f0*/  FMNMX.FTZ R72, R4, R72, !PT ;  /* 0x0000004804487209 */ /* 0x004fe60007810000 */
[--C-:B------:R-:W-:Y:S02]  /*a400*/  FFMA.FTZ R4, R186, c[0x0][0x2d0], -R105.reuse ;  /* 0x0000b400ba047a23 */ /* 0x100fe40000010869 */
[----:B------:R-:W-:Y:S02]  /*a410*/  FMUL.FTZ R107, R72, c[0x0][0x2d0] ;  /* 0x0000b400486b7a20 */ /* 0x000fe40000410000 */
[----:B------:R-:W-:Y:S01]  /*a420*/  MUFU.EX2 R106, R4 ;  /* 0x00000004006a7308 */ /* 0x000fe20000000800 */
[----:B---3--:R-:W-:Y:S01]  /*a430*/  FMNMX.FTZ R71, R2, R71, !PT ;  /* 0x0000004702477209 */ /* 0x008fe20007810000 */
[--C-:B------:R-:W-:Y:S01]  /*a440*/  FFMA.FTZ R7, R32, c[0x0][0x2d0], -R105.reuse ;  /* 0x0000b40020077a23 */ /* 0x100fe20000010869 */
[----:B------:R-:W-:Y:S01]  /*a450*/  FMNMX.FTZ R2, R81, R5, !PT ;  /* 0x0000000551027209 */ /* 0x000fe20007810000 */
[--C-:B------:R-:W-:Y:S02]  /*a460*/  FFMA.FTZ R9, R20, c[0x0][0x2d0], -R105.reuse ;  /* 0x0000b40014097a23 */ /* 0x100fe40000010869 */
[----:B------:R-:W1:Y:S01]  /*a470*/  SHFL.BFLY PT, R5, R71, 0x1, 0x1f ;  /* 0x0c201f0047057f89 */ /* 0x000e6200000e0000 */
[----:B------:R-:W-:Y:S01]  /*a480*/  FMNMX.FTZ R2, R193, R2, !PT ;  /* 0x00000002c1027209 */ /* 0x000fe20007810000 */
[--C-:B------:R-:W-:Y:S02]  /*a490*/  FFMA.FTZ R8, R21, c[0x0][0x2d0], -R105.reuse ;  /* 0x0000b40015087a23 */ /* 0x100fe40000010869 */
[----:B------:R2:W-:Y:S01]  /*a4a0*/  MUFU.EX2 R228, R9 ;  /* 0x0000000900e47308 */ /* 0x0005e20000000800 */
[----:B------:R-:W-:Y:S01]  /*a4b0*/  FMNMX.FTZ R2, R61, R2, !PT ;  /* 0x000000023d027209 */ /* 0x000fe20007810000 */
[--C-:B------:R-:W-:Y:S02]  /*a4c0*/  FFMA.FTZ R16, R48, c[0x0][0x2d0], -R105.reuse ;  /* 0x0000b40030107a23 */ /* 0x100fe40000010869 */
[--C-:B------:R-:W-:Y:S01]  /*a4d0*/  FFMA.FTZ R6, R33, c[0x0][0x2d0], -R105.reuse ;  /* 0x0000b40021067a23 */ /* 0x100fe20000010869 */
[----:B------:R-:W-:Y:S01]  /*a4e0*/  FMNMX.FTZ R3, R111, R2, !PT ;  /* 0x000000026f037209 */ /* 0x000fe20007810000 */
[----:B------:R-:W-:Y:S02]  /*a4f0*/  FMUL.FTZ R2, R0, c[0x0][0x2d0] ;  /* 0x0000b40000027a20 */ /* 0x000fe40000410000 */
[--C-:B------:R-:W-:Y:S01]  /*a500*/  FFMA.FTZ R100, R100, c[0x0][0x2d0], -R105.reuse ;  /* 0x0000b40064647a23 */ /* 0x100fe20000010869 */
[----:B------:R-:W-:Y:S01]  /*a510*/  FMNMX.FTZ R0, R207, R3, !PT ;  /* 0x00000003cf007209 */ /* 0x000fe20007810000 */
[----:B------:R3:W4:Y:S01]  /*a520*/  MUFU.EX2 R70, R2 ;  /* 0x0000000200467308 */ /* 0x0007220000000800 */
[----:B------:R-:W-:Y:S02]  /*a530*/  FFMA.FTZ R101, R101, c[0x0][0x2d0], -R105 ;  /* 0x0000b40065657a23 */ /* 0x000fe40000010869 */
[----:B------:R-:W-:Y:S01]  /*a540*/  FMNMX.FTZ R0, R75, R0, !PT ;  /* 0x000000004b007209 */ /* 0x000fe20007810000 */
[--C-:B------:R-:W-:Y:S02]  /*a550*/  FFMA.FTZ R102, R102, c[0x0][0x2d0], -R107.reuse ;  /* 0x0000b40066667a23 */ /* 0x100fe4000001086b */
[--C-:B------:R-:W-:Y:S01]  /*a560*/  FFMA.FTZ R103, R103, c[0x0][0x2d0], -R107.reuse ;  /* 0x0000b40067677a23 */ /* 0x100fe2000001086b */
[----:B------:R-:W-:Y:S03]  /*a570*/  FMNMX.FTZ R0, R74, R0, !PT ;  /* 0x000000004a007209 */ /* 0x000fe60007810000 */
[----:B------:R-:W-:Y:S01]  /*a580*/  MUFU.EX2 R88, R8 ;  /* 0x0000000800587308 */ /* 0x000fe20000000800 */
[----:B-1----:R-:W-:Y:S01]  /*a590*/  FMNMX.FTZ R71, R71, R5, !PT ;  /* 0x0000000547477209 */ /* 0x002fe20007810000 */
[----:B------:R-:W1:Y:S01]  /*a5a0*/  SHFL.BFLY PT, R3, R0, 0x2, 0x1f ;  /* 0x0c401f0000037f89 */ /* 0x000e6200000e0000 */
[----:B------:R-:W-:Y:S02]  /*a5b0*/  FFMA.FTZ R5, R22, c[0x0][0x2d0], -R107 ;  /* 0x0000b40016057a23 */ /* 0x000fe4000001086b */
[--C-:B--2---:R-:W-:Y:S02]  /*a5c0*/  FFMA.FTZ R9, R36, c[0x0][0x2d0], -R105.reuse ;  /* 0x0000b40024097a23 */ /* 0x104fe40000010869 */
[C---:B------:R-:W-:Y:S03]  /*a5d0*/  FMUL.FTZ R96, R71.reuse, c[0x0][0x2d0] ;  /* 0x0000b40047607a20 */ /* 0x040fe60000410000 */
[----:B------:R4:W-:Y:S01]  /*a5e0*/  MUFU.EX2 R119, R5 ;  /* 0x0000000500777308 */ /* 0x0009e20000000800 */
[--C-:B------:R-:W-:Y:S02]  /*a5f0*/  FFMA.FTZ R32, R40, c[0x0][0x2d0], -R96.reuse ;  /* 0x0000b40028207a23 */ /* 0x100fe40000010860 */
[----:B------:R-:W-:Y:S02]  /*a600*/  FFMA.FTZ R48, R202, c[0x0][0x2d0], -R96 ;  /* 0x0000b400ca307a23 */ /* 0x000fe40000010860 */
[----:B---3--:R-:W-:Y:S04]  /*a610*/  FADD.FTZ R2, -R72, R116 ;  /* 0x0000007448027221 */ /* 0x008fe80000010100 */
[----:B------:R-:W-:Y:S01]  /*a620*/  FMUL.FTZ R2, R2, c[0x0][0x2d0] ;  /* 0x0000b40002027a20 */ /* 0x000fe20000410000 */
[----:B------:R-:W2:Y:S01]  /*a630*/  MUFU.EX2 R56, R9 ;  /* 0x0000000900387308 */ /* 0x000ea20000000800 */
[----:B-1----:R-:W-:Y:S01]  /*a640*/  FMNMX.FTZ R0, R0, R3, !PT ;  /* 0x0000000300007209 */ /* 0x002fe20007810000 */
[----:B------:R-:W-:Y:S08]  /*a650*/  FFMA.FTZ R3, R184, c[0x0][0x2d0], -R105 ;  /* 0x0000b400b8037a23 */ /* 0x000ff00000010869 */
[----:B------:R1:W-:Y:S01]  /*a660*/  MUFU.EX2 R68, R2 ;  /* 0x0000000200447308 */ /* 0x0003e20000000800 */
[----:B----4-:R-:W-:Y:S09]  /*a670*/  FMUL.FTZ R5, R70, R125 ;  /* 0x0000007d46057220 */ /* 0x010ff20000410000 */
[----:B------:R3:W-:Y:S10]  /*a680*/  MUFU.EX2 R184, R3 ;  /* 0x0000000300b87308 */ /* 0x0007f40000000800 */
[----:B------:R4:W-:Y:S01]  /*a690*/  MUFU.EX2 R93, R16 ;  /* 0x00000010005d7308 */ /* 0x0009e20000000800 */
[----:B-1----:R-:W-:Y:S04]  /*a6a0*/  FADD.FTZ R2, -R71, R117 ;  /* 0x0000007547027221 */ /* 0x002fe80000010100 */
[----:B------:R-:W-:Y:S05]  /*a6b0*/  FMUL.FTZ R2, R2, c[0x0][0x2d0] ;  /* 0x0000b40002027a20 */ /* 0x000fea0000410000 */
[----:B------:R-:W-:Y:S01]  /*a6c0*/  MUFU.EX2 R100, R100 ;  /* 0x0000006400647308 */ /* 0x000fe20000000800 */
[--C-:B---3--:R-:W-:Y:S09]  /*a6d0*/  FFMA.FTZ R3, R187, c[0x0][0x2d0], -R107.reuse ;  /* 0x0000b400bb037a23 */ /* 0x108ff2000001086b */
[----:B------:R1:W-:Y:S01]  /*a6e0*/  MUFU.EX2 R104, R3 ;  /* 0x0000000300687308 */ /* 0x0003e20000000800 */
[----:B----4-:R-:W-:Y:S01]  /*a6f0*/  FMUL.FTZ R16, R70, R132 ;  /* 0x0000008446107220 */ /* 0x010fe20000410000 */
[----:B--2---:R-:W-:Y:S08]  /*a700*/  MOV R132, R56 ;  /* 0x0000003800847202 */ /* 0x004ff00000000f00 */
[----:B------:R2:W3:Y:S10]  /*a710*/  MUFU.EX2 R69, R2 ;  /* 0x0000000200457308 */ /* 0x0004f40000000800 */
[----:B------:R4:W-:Y:S01]  /*a720*/  MUFU.EX2 R187, R6 ;  /* 0x0000000600bb7308 */ /* 0x0009e20000000800 */
[----:B-1----:R-:W-:Y:S09]  /*a730*/  FFMA.FTZ R3, R199, c[0x0][0x2d0], -R107 ;  /* 0x0000b400c7037a23 */ /* 0x002ff2000001086b */
[----:B------:R1:W1:Y:S01]  /*a740*/  MUFU.EX2 R235, R3 ;  /* 0x0000000300eb7308 */ /* 0x0002620000000800 */
[----:B--2---:R-:W-:Y:S02]  /*a750*/  FFMA.FTZ R2, R198, c[0x0][0x2d0], -R105 ;  /* 0x0000b400c6027a23 */ /* 0x004fe40000010869 */
[C---:B---3--:R-:W-:Y:S02]  /*a760*/  FMUL.FTZ R13, R69.reuse, R129 ;  /* 0x00000081450d7220 */ /* 0x048fe40000410000 */
[C---:B------:R-:W-:Y:S05]  /*a770*/  FMUL.FTZ R8, R69.reuse, R120 ;  /* 0x0000007845087220 */ /* 0x040fea0000410000 */
[----:B------:R2:W3:Y:S01]  /*a780*/  MUFU.EX2 R116, R2 ;  /* 0x0000000200747308 */ /* 0x0004e20000000800 */
[----:B------:R-:W-:Y:S01]  /*a790*/  FMUL.FTZ R9, R69, R121 ;  /* 0x0000007945097220 */ /* 0x000fe20000410000 */
[----:B------:R-:W-:Y:S01]  /*a7a0*/  MOV R121, R63 ;  /* 0x0000003f00797202 */ /* 0x000fe20000000f00 */
[----:B----4-:R-:W-:Y:S07]  /*a7b0*/  FMUL.FTZ R6, R68, R126 ;  /* 0x0000007e44067220 */ /* 0x010fee0000410000 */
[----:B------:R-:W-:Y:S01]  /*a7c0*/  MUFU.EX2 R101, R101 ;  /* 0x0000006500657308 */ /* 0x000fe20000000800 */
[----:B-1----:R-:W-:Y:S01]  /*a7d0*/  FFMA.FTZ R3, R18, c[0x0][0x2d0], -R107 ;  /* 0x0000b40012037a23 */ /* 0x002fe2000001086b */
[----:B------:R-:W-:Y:S01]  /*a7e0*/  F2FP.PACK_AB R77, R235, R104 ;  /* 0x00000068eb4d723e */ /* 0x000fe200000000ff */
[----:B------:R-:W-:Y:S07]  /*a7f0*/  FMUL.FTZ R18, R68, R134 ;  /* 0x0000008644127220 */ /* 0x000fee0000410000 */
[----:B------:R1:W-:Y:S01]  /*a800*/  MUFU.EX2 R231, R3 ;  /* 0x0000000300e77308 */ /* 0x0003e20000000800 */
[----:B--2---:R-:W-:Y:S01]  /*a810*/  FFMA.FTZ R2, R185, c[0x0][0x2d0], -R105 ;  /* 0x0000b400b9027a23 */ /* 0x004fe20000010869 */
[----:B---3--:R-:W-:Y:S08]  /*a820*/  F2FP.PACK_AB R76, R116, R106 ;  /* 0x0000006a744c723e */ /* 0x008ff000000000ff */
[----:B------:R2:W3:Y:S10]  /*a830*/  MUFU.EX2 R232, R2 ;  /* 0x0000000200e87308 */ /* 0x0004f40000000800 */
[----:B------:R-:W-:Y:S01]  /*a840*/  MUFU.EX2 R185, R7 ;  /* 0x0000000700b97308 */ /* 0x000fe20000000800 */
[--C-:B-1----:R-:W-:Y:S09]  /*a850*/  FFMA.FTZ R3, R197, c[0x0][0x2d0], -R96.reuse ;  /* 0x0000b400c5037a23 */ /* 0x102ff20000010860 */
[----:B------:R1:W-:Y:S01]  /*a860*/  MUFU.EX2 R110, R3 ;  /* 0x00000003006e7308 */ /* 0x0003e20000000800 */
[----:B--2---:R-:W2:Y:S01]  /*a870*/  SHFL.BFLY PT, R2, R0, 0x1, 0x1f ;  /* 0x0c201f0000027f89 */ /* 0x004ea200000e0000 */
[----:B---3--:R-:W-:Y:S08]  /*a880*/  F2FP.PACK_AB R78, R184, R232 ;  /* 0x000000e8b84e723e */ /* 0x008ff000000000ff */
[----:B------:R-:W-:Y:S10]  /*a890*/  MUFU.EX2 R102, R102 ;  /* 0x0000006600667308 */ /* 0x000ff40000000800 */
[----:B------:R-:W-:Y:S01]  /*a8a0*/  MUFU.EX2 R103, R103 ;  /* 0x0000006700677308 */ /* 0x000fe20000000800 */
[--C-:B-1----:R-:W-:Y:S01]  /*a8b0*/  FFMA.FTZ R3, R200, c[0x0][0x2d0], -R96.reuse ;  /* 0x0000b400c8037a23 */ /* 0x102fe20000010860 */
[----:B------:R-:W-:Y:S02]  /*a8c0*/  MOV R200, R44 ;  /* 0x0000002c00c87202 */ /* 0x000fe40000000f00 */
[----:B--2---:R-:W-:Y:S01]  /*a8d0*/  FMNMX.FTZ R2, R2, R0, !PT ;  /* 0x0000000002027209 */ /* 0x004fe20007810000 */
[----:B------:R-:W-:Y:S05]  /*a8e0*/  FFMA.FTZ R0, R19, c[0x0][0x2d0], -R107 ;  /* 0x0000b40013007a23 */ /* 0x000fea000001086b */
[----:B------:R1:W2:Y:S01]  /*a8f0*/  MUFU.EX2 R234, R3 ;  /* 0x0000000300ea7308 */ /* 0x0002a20000000800 */
[----:B------:R-:W-:Y:S09]  /*a900*/  FMUL.FTZ R19, R68, R135 ;  /* 0x0000008744137220 */ /* 0x000ff20000410000 */
[----:B------:R3:W4:Y:S01]  /*a910*/  MUFU.EX2 R10, R0 ;  /* 0x00000000000a7308 */ /* 0x0007220000000800 */
[----:B-1----:R-:W-:Y:S01]  /*a920*/  FFMA.FTZ R3, R191, c[0x0][0x2d0], -R96 ;  /* 0x0000b400bf037a23 */ /* 0x002fe20000010860 */
[----:B--2---:R-:W-:Y:S02]  /*a930*/  F2FP.PACK_AB R64, R234, R110 ;  /* 0x0000006eea40723e */ /* 0x004fe400000000ff */
[----:B------:R-:W-:Y:S06]  /*a940*/  MOV R191, R46 ;  /* 0x0000002e00bf7202 */ /* 0x000fec0000000f00 */
[----:B------:R1:W-:Y:S01]  /*a950*/  MUFU.EX2 R230, R3 ;  /* 0x0000000300e67308 */ /* 0x0003e20000000800 */
[----:B---3--:R-:W-:Y:S01]  /*a960*/  FADD.FTZ R0, -R2, R118 ;  /* 0x0000007602007221 */ /* 0x008fe20000010100 */
[----:B----4-:R-:W-:Y:S03]  /*a970*/  MOV R120, R10 ;  /* 0x0000000a00787202 */ /* 0x010fe60000000f00 */
[----:B------:R-:W-:Y:S01]  /*a980*/  FMUL.FTZ R0, R0, c[0x0][0x2d0] ;  /* 0x0000b40000007a20 */ /* 0x000fe20000410000 */
[----:B------:R-:W-:Y:S05]  /*a990*/  F2FP.PACK_AB R79, R120, R231 ;  /* 0x000000e7784f723e */ /* 0x000fea00000000ff */
[----:B------:R-:W2:Y:S01]  /*a9a0*/  MUFU.EX2 R0, R0 ;  /* 0x0000000000007308 */ /* 0x000ea20000000800 */
[--C-:B-1----:R-:W-:Y:S01]  /*a9b0*/  FFMA.FTZ R3, R189, c[0x0][0x2d0], -R96.reuse ;  /* 0x0000b400bd037a23 */ /* 0x102fe20000010860 */
[----:B------:R-:W-:Y:S08]  /*a9c0*/  MOV R189, R82 ;  /* 0x0000005200bd7202 */ /* 0x000ff00000000f00 */
[----:B------:R1:W3:Y:S01]  /*a9d0*/  MUFU.EX2 R11, R3 ;  /* 0x00000003000b7308 */ /* 0x0002e20000000800 */
[C---:B--2---:R-:W-:Y:S01]  /*a9e0*/  FMUL.FTZ R10, R0.reuse, R122 ;  /* 0x0000007a000a7220 */ /* 0x044fe20000410000 */
[----:B------:R-:W-:Y:S01]  /*a9f0*/  MOV R122, R88 ;  /* 0x00000058007a7202 */ /* 0x000fe20000000f00 */
[C---:B------:R-:W-:Y:S01]  /*aa00*/  FMUL.FTZ R14, R0.reuse, R130 ;  /* 0x00000082000e7220 */ /* 0x040fe20000410000 */
[----:B------:R-:W-:Y:S01]  /*aa10*/  MOV R130, R83 ;  /* 0x0000005300827202 */ /* 0x000fe20000000f00 */
[C---:B------:R-:W-:Y:S01]  /*aa20*/  FMUL.FTZ R15, R0.reuse, R131 ;  /* 0x00000083000f7220 */ /* 0x040fe20000410000 */
[----:B------:R-:W-:Y:S01]  /*aa30*/  MOV R131, R84 ;  /* 0x0000005400837202 */ /* 0x000fe20000000f00 */
[C---:B------:R-:W-:Y:S02]  /*aa40*/  FMUL.FTZ R46, R0.reuse, R162 ;  /* 0x000000a2002e7220 */ /* 0x040fe40000410000 */
[----:B------:R-:W-:Y:S02]  /*aa50*/  FMUL.FTZ R63, R0, R179 ;  /* 0x000000b3003f7220 */ /* 0x000fe40000410000 */
[----:B-1----:R-:W-:Y:S04]  /*aa60*/  FMUL.FTZ R3, R2, c[0x0][0x2d0] ;  /* 0x0000b40002037a20 */ /* 0x002fe80000410000 */
[--C-:B------:R-:W-:Y:S01]  /*aa70*/  FFMA.FTZ R4, R188, c[0x0][0x2d0], -R3.reuse ;  /* 0x0000b400bc047a23 */ /* 0x100fe20000010803 */
[----:B------:R-:W-:Y:S01]  /*aa80*/  MOV R188, R80 ;  /* 0x0000005000bc7202 */ /* 0x000fe20000000f00 */
[--C-:B------:R-:W-:Y:S02]  /*aa90*/  FFMA.FTZ R7, R31, c[0x0][0x2d0], -R3.reuse ;  /* 0x0000b4001f077a23 */ /* 0x100fe40000010803 */
[----:B------:R1:W-:Y:S01]  /*aaa0*/  MUFU.EX2 R117, R4 ;  /* 0x0000000400757308 */ /* 0x0003e20000000800 */
[----:B------:R-:W-:Y:S02]  /*aab0*/  FMUL.FTZ R31, R0, R147 ;  /* 0x00000093001f7220 */ /* 0x000fe40000410000 */
[--C-:B------:R-:W-:Y:S02]  /*aac0*/  FFMA.FTZ R40, R42, c[0x0][0x2d0], -R3.reuse ;  /* 0x0000b4002a287a23 */ /* 0x100fe40000010803 */
[--C-:B------:R-:W-:Y:S02]  /*aad0*/  FFMA.FTZ R44, R203, c[0x0][0x2d0], -R3.reuse ;  /* 0x0000b400cb2c7a23 */ /* 0x100fe40000010803 */
[----:B------:R-:W-:Y:S02]  /*aae0*/  FMUL.FTZ R42, R0, R158 ;  /* 0x0000009e002a7220 */ /* 0x000fe40000410000 */
[--C-:B------:R-:W-:Y:S01]  /*aaf0*/  FFMA.FTZ R56, R209, c[0x0][0x2d0], -R3.reuse ;  /* 0x0000b400d1387a23 */ /* 0x100fe20000010803 */
[----:B------:R2:W-:Y:S01]  /*ab00*/  MUFU.EX2 R197, R7 ;  /* 0x0000000700c57308 */ /* 0x0005e20000000800 */
[--C-:B------:R-:W-:Y:S09]  /*ab10*/  FFMA.FTZ R75, R75, c[0x0][0x2d0], -R3.reuse ;  /* 0x0000b4004b4b7a23 */ /* 0x100ff20000010803 */
[----:B------:R4:W-:Y:S01]  /*ab20*/  MUFU.EX2 R147, R56 ;  /* 0x0000003800937308 */ /* 0x0009e20000000800 */
[--C-:B-1----:R-:W-:Y:S09]  /*ab30*/  FFMA.FTZ R4, R201, c[0x0][0x2d0], -R3.reuse ;  /* 0x0000b400c9047a23 */ /* 0x102ff20000010803 */
[----:B------:R1:W1:Y:S01]  /*ab40*/  MUFU.EX2 R233, R4 ;  /* 0x0000000400e97308 */ /* 0x0002620000000800 */
[----:B--2---:R-:W-:Y:S01]  /*ab50*/  FMUL.FTZ R7, R68, R127 ;  /* 0x0000007f44077220 */ /* 0x004fe20000410000 */
[----:B---3--:R-:W-:Y:S01]  /*ab60*/  MOV R127, R11 ;  /* 0x0000000b007f7202 */ /* 0x008fe20000000f00 */
[----:B------:R-:W-:Y:S03]  /*ab70*/  FMUL.FTZ R11, R0, R123 ;  /* 0x0000007b000b7220 */ /* 0x000fe60000410000 */
[----:B------:R-:W-:Y:S01]  /*ab80*/  F2FP.PACK_AB R66, R127, R230 ;  /* 0x000000e67f42723e */ /* 0x000fe200000000ff */
[----:B----4-:R-:W-:Y:S02]  /*ab90*/  FMUL.FTZ R56, R69, R172 ;  /* 0x000000ac45387220 */ /* 0x010fe40000410000 */
[--C-:B-1----:R-:W-:Y:S01]  /*aba0*/  FFMA.FTZ R4, R196, c[0x0][0x2d0], -R3.reuse ;  /* 0x0000b400c4047a23 */ /* 0x102fe20000010803 */
[----:B------:R-:W-:Y:S02]  /*abb0*/  F2FP.PACK_AB R65, R233, R117 ;  /* 0x00000075e941723e */ /* 0x000fe400000000ff */
[----:B------:R-:W-:Y:S01]  /*abc0*/  MOV R196, R62 ;  /* 0x0000003e00c47202 */ /* 0x000fe20000000f00 */
[----:B------:R1:W-:Y:S01]  /*abd0*/  MUFU.EX2 R229, R4 ;  /* 0x0000000400e57308 */ /* 0x0003e20000000800 */
[----:B------:R-:W-:Y:S02]  /*abe0*/  FMUL.FTZ R62, R0, R178 ;  /* 0x000000b2003e7220 */ /* 0x000fe40000410000 */
[----:B-1----:R-:W-:Y:S01]  /*abf0*/  FFMA.FTZ R4, R190, c[0x0][0x2d0], -R3 ;  /* 0x0000b400be047a23 */ /* 0x002fe20000010803 */
[----:B------:R-:W-:Y:S01]  /*ac00*/  MOV R190, R45 ;  /* 0x0000002d00be7202 */ /* 0x000fe20000000f00 */
[----:B------:R-:W-:Y:S05]  /*ac10*/  FMUL.FTZ R45, R69, R161 ;  /* 0x000000a1452d7220 */ /* 0x000fea0000410000 */
[----:B------:R1:W2:Y:S02]  /*ac20*/  MUFU.EX2 R12, R4 ;  /* 0x00000004000c7308 */ /* 0x0002a40000000800 */
[--C-:B-1----:R-:W-:Y:S01]  /*ac30*/  FFMA.FTZ R4, R23, c[0x0][0x2d0], -R107.reuse ;  /* 0x0000b40017047a23 */ /* 0x102fe2000001086b */
[----:B--2---:R-:W-:Y:S01]  /*ac40*/  MOV R126, R12 ;  /* 0x0000000c007e7202 */ /* 0x004fe20000000f00 */
[----:B------:R-:W1:Y:S01]  /*ac50*/  LDSM.16.MT88.4 R20, [R224+0x100] ;  /* 0x00010000e014783b */ /* 0x000e620000004200 */
[--C-:B------:R-:W-:Y:S05]  /*ac60*/  FFMA.FTZ R12, R17, c[0x0][0x2d0], -R107.reuse ;  /* 0x0000b400110c7a23 */ /* 0x100fea000001086b */
[----:B------:R2:W-:Y:S01]  /*ac70*/  MUFU.EX2 R91, R4 ;  /* 0x00000004005b7308 */ /* 0x0005e20000000800 */
[----:B------:R-:W-:Y:S01]  /*ac80*/  F2FP.PACK_AB R67, R126, R229 ;  /* 0x000000e57e43723e */ /* 0x000fe200000000ff */
[----:B------:R-:W-:Y:S01]  /*ac90*/  FMUL.FTZ R17, R70, R133 ;  /* 0x0000008546117220 */ /* 0x000fe20000410000 */
[----:B------:R-:W-:Y:S01]  /*aca0*/  MOV R133, R47 ;  /* 0x0000002f00857202 */ /* 0x000fe20000000f00 */
[----:B------:R-:W-:Y:S06]  /*acb0*/  FMUL.FTZ R47, R0, R163 ;  /* 0x000000a3002f7220 */ /* 0x000fec0000410000 */
[----:B------:R3:W-:Y:S01]  /*acc0*/  MUFU.EX2 R95, R12 ;  /* 0x0000000c005f7308 */ /* 0x0007e20000000800 */
[--C-:B--2---:R-:W-:Y:S02]  /*acd0*/  FFMA.FTZ R4, R34, c[0x0][0x2d0], -R107.reuse ;  /* 0x0000b40022047a23 */ /* 0x104fe4000001086b */
[C---:B------:R-:W-:Y:S01]  /*ace0*/  FMUL.FTZ R34, R68.reuse, R150 ;  /* 0x0000009644227220 */ /* 0x040fe20000410000 */
[----:B------:R-:W-:Y:S06]  /*acf0*/  MOV R150, R93 ;  /* 0x0000005d00967202 */ /* 0x000fec0000000f00 */
[----:B------:R2:W4:Y:S01]  /*ad00*/  MUFU.EX2 R87, R4 ;  /* 0x0000000400577308 */ /* 0x0005220000000800 */
[----:B---3--:R-:W-:Y:S02]  /*ad10*/  FMUL.FTZ R12, R69, R128 ;  /* 0x00000080450c7220 */ /* 0x008fe40000410000 */
[--C-:B--2---:R-:W-:Y:S01]  /*ad20*/  FFMA.FTZ R4, R35, c[0x0][0x2d0], -R107.reuse ;  /* 0x0000b40023047a23 */ /* 0x104fe2000001086b */
[----:B----4-:R-:W-:Y:S01]  /*ad30*/  MOV R123, R87 ;  /* 0x00000057007b7202 */ /* 0x010fe20000000f00 */
[----:B------:R-:W-:Y:S05]  /*ad40*/  FMUL.FTZ R35, R68, R151 ;  /* 0x0000009744237220 */ /* 0x000fea0000410000 */
[----:B------:R2:W-:Y:S10]  /*ad50*/  MUFU.EX2 R199, R4 ;  /* 0x0000000400c77308 */ /* 0x0005f40000000800 */
[----:B------:R3:W-:Y:S01]  /*ad60*/  MUFU.EX2 R151, R48 ;  /* 0x0000003000977308 */ /* 0x0007e20000000800 */
[--C-:B--2---:R-:W-:Y:S02]  /*ad70*/  FFMA.FTZ R4, R24, c[0x0][0x2d0], -R96.reuse ;  /* 0x0000b40018047a23 */ /* 0x104fe40000010860 */
[----:B------:R-:W-:Y:S07]  /*ad80*/  FFMA.FTZ R24, R50, c[0x0][0x2d0], -R107 ;  /* 0x0000b40032187a23 */ /* 0x000fee000001086b */
[----:B------:R2:W4:Y:S01]  /*ad90*/  MUFU.EX2 R89, R4 ;  /* 0x0000000400597308 */ /* 0x0005220000000800 */
[----:B------:R-:W-:Y:S02]  /*ada0*/  FMUL.FTZ R50, R68, R166 ;  /* 0x000000a644327220 */ /* 0x000fe40000410000 */
[----:B---3--:R-:W-:Y:S07]  /*adb0*/  FMUL.FTZ R48, R70, R164 ;  /* 0x000000a446307220 */ /* 0x008fee0000410000 */
[----:B------:R3:W-:Y:S01]  /*adc0*/  MUFU.EX2 R135, R24 ;  /* 0x0000001800877308 */ /* 0x0007e20000000800 */
[--C-:B--2---:R-:W-:Y:S01]  /*add0*/  FFMA.FTZ R4, R25, c[0x0][0x2d0], -R96.reuse ;  /* 0x0000b40019047a23 */ /* 0x104fe20000010860 */
[----:B----4-:R-:W-:Y:S01]  /*ade0*/  MOV R125, R89 ;  /* 0x00000059007d7202 */ /* 0x010fe20000000f00 */
[C---:B------:R-:W-:Y:S07]  /*adf0*/  FMUL.FTZ R25, R69.reuse, R141 ;  /* 0x0000008d45197220 */ /* 0x040fee0000410000 */
[----:B------:R2:W-:Y:S01]  /*ae00*/  MUFU.EX2 R186, R4 ;  /* 0x0000000400ba7308 */ /* 0x0005e20000000800 */
[C---:B---3--:R-:W-:Y:S01]  /*ae10*/  FMUL.FTZ R24, R69.reuse, R140 ;  /* 0x0000008c45187220 */ /* 0x048fe20000410000 */
[----:B------:R-:W-:Y:S02]  /*ae20*/  MOV R140, R197 ;  /* 0x000000c5008c7202 */ /* 0x000fe40000000f00 */
[----:B------:R-:W-:Y:S01]  /*ae30*/  MOV R197, R61 ;  /* 0x0000003d00c57202 */ /* 0x000fe20000000f00 */
[----:B------:R-:W-:Y:S02]  /*ae40*/  FMUL.FTZ R61, R69, R177 ;  /* 0x000000b1453d7220 */ /* 0x000fe40000410000 */
[--C-:B--2---:R-:W-:Y:S02]  /*ae50*/  FFMA.FTZ R4, R26, c[0x0][0x2d0], -R3.reuse ;  /* 0x0000b4001a047a23 */ /* 0x104fe40000010803 */
[C---:B------:R-:W-:Y:S01]  /*ae60*/  FMUL.FTZ R26, R0.reuse, R142 ;  /* 0x0000008e001a7220 */ /* 0x040fe20000410000 */
[----:B------:R-:W-:Y:S01]  /*ae70*/  MOV R142, R199 ;  /* 0x000000c7008e7202 */ /* 0x000fe20000000f00 */
[----:B------:R2:W-:Y:S01]  /*ae80*/  MUFU.EX2 R90, R4 ;  /* 0x00000004005a7308 */ /* 0x0005e20000000800 */
[----:B------:R-:W-:Y:S01]  /*ae90*/  MOV R199, R43 ;  /* 0x0000002b00c77202 */ /* 0x000fe20000000f00 */
[C---:B------:R-:W-:Y:S02]  /*aea0*/  FMUL.FTZ R43, R0.reuse, R159 ;  /* 0x0000009f002b7220 */ /* 0x040fe40000410000 */
[--C-:B--2---:R-:W-:Y:S02]  /*aeb0*/  FFMA.FTZ R4, R27, c[0x0][0x2d0], -R3.reuse ;  /* 0x0000b4001b047a23 */ /* 0x104fe40000010803 */
[----:B------:R-:W-:Y:S01]  /*aec0*/  FMUL.FTZ R27, R0, R143 ;  /* 0x0000008f001b7220 */ /* 0x000fe20000410000 */
[----:B------:R-:W-:Y:S03]  /*aed0*/  MOV R143, R187 ;  /* 0x000000bb008f7202 */ /* 0x000fe60000000f00 */
[----:B------:R2:W-:Y:S01]  /*aee0*/  MUFU.EX2 R198, R4 ;  /* 0x0000000400c67308 */ /* 0x0005e20000000800 */
[----:B------:R-:W-:Y:S01]  /*aef0*/  MOV R187, R60 ;  /* 0x0000003c00bb7202 */ /* 0x000fe20000000f00 */
[----:B------:R-:W-:Y:S08]  /*af00*/  FFMA.FTZ R60, R216, c[0x0][0x2d0], -R3 ;  /* 0x0000b400d83c7a23 */ /* 0x000ff00000010803 */
        /* <DEDUP_REMOVED lines=10> */
[----:B------:R2:W4:Y:S01]  /*afb0*/  MUFU.EX2 R118, R4 ;  /* 0x0000000400767308 */ /* 0x0005220000000800 */
[C---:B---3--:R-:W-:Y:S09]  /*afc0*/  FMUL.FTZ R28, R69.reuse, R144 ;  /* 0x00000090451c7220 */ /* 0x048ff20000410000 */
[----:B------:R3:W-:Y:S01]  /*afd0*/  MUFU.EX2 R144, R40 ;  /* 0x0000002800907308 */ /* 0x0007e20000000800 */
[----:B--2---:R-:W-:Y:S01]  /*afe0*/  FFMA.FTZ R4, R30, c[0x0][0x2d0], -R3 ;  /* 0x0000b4001e047a23 */ /* 0x004fe20000010803 */
[----:B----4-:R-:W-:Y:S01]  /*aff0*/  MOV R141, R118 ;  /* 0x00000076008d7202 */ /* 0x010fe20000000f00 */
[----:B------:R-:W-:Y:S01]  /*b000*/  FMUL.FTZ R30, R0, R146 ;  /* 0x00000092001e7220 */ /* 0x000fe20000410000 */
[----:B------:R-:W-:Y:S06]  /*b010*/  MOV R118, R81 ;  /* 0x0000005100767202 */ /* 0x000fec0000000f00 */
[----:B------:R2:W4:Y:S01]  /*b020*/  MUFU.EX2 R85, R4 ;  /* 0x0000000400557308 */ /* 0x0005220000000800 */
[----:B------:R-:W-:Y:S01]  /*b030*/  LDSM.16.MT88.4 R80, [R226+0x100] ;  /* 0x00010000e250783b */ /* 0x000fe20000004200 */
[----:B---3--:R-:W-:Y:S08]  /*b040*/  FMUL.FTZ R40, R69, R156 ;  /* 0x0000009c45287220 */ /* 0x008ff00000410000 */
[----:B------:R3:W-:Y:S01]  /*b050*/  MUFU.EX2 R146, R32 ;  /* 0x0000002000927308 */ /* 0x0007e20000000800 */
[----:B--2---:R-:W-:Y:S01]  /*b060*/  FFMA.FTZ R4, R37, c[0x0][0x2d0], -R105 ;  /* 0x0000b40025047a23 */ /* 0x004fe20000010869 */
[----:B----4-:R-:W-:Y:S02]  /*b070*/  MOV R129, R85 ;  /* 0x0000005500817202 */ /* 0x010fe40000000f00 */
[----:B------:R-:W-:Y:S06]  /*b080*/  LDSM.16.MT88.4 R84, [R224+0x900] ;  /* 0x00090000e054783b */ /* 0x000fec0000004200 */
[----:B------:R2:W-:Y:S01]  /*b090*/  MUFU.EX2 R201, R4 ;  /* 0x0000000400c97308 */ /* 0x0005e20000000800 */
[C---:B---3--:R-:W-:Y:S01]  /*b0a0*/  FMUL.FTZ R32, R70.reuse, R148 ;  /* 0x0000009446207220 */ /* 0x048fe20000410000 */
[----:B------:R-:W-:Y:S01]  /*b0b0*/  MOV R148, R33 ;  /* 0x0000002100947202 */ /* 0x000fe20000000f00 */
[----:B------:R-:W-:Y:S07]  /*b0c0*/  FMUL.FTZ R33, R70, R149 ;  /* 0x0000009546217220 */ /* 0x000fee0000410000 */
[----:B------:R3:W-:Y:S01]  /*b0d0*/  MUFU.EX2 R149, R44 ;  /* 0x0000002c00957308 */ /* 0x0007e20000000800 */
[----:B--2---:R-:W-:Y:S02]  /*b0e0*/  FFMA.FTZ R4, R38, c[0x0][0x2d0], -R107 ;  /* 0x0000b40026047a23 */ /* 0x004fe4000001086b */
[----:B------:R-:W2:Y:S07]  /*b0f0*/  LDSM.16.MT88.4 R36, [R227+0x100] ;  /* 0x00010000e324783b */ /* 0x000eae0000004200 */
[----:B------:R4:W-:Y:S01]  /*b100*/  MUFU.EX2 R94, R4 ;  /* 0x00000004005e7308 */ /* 0x0009e20000000800 */
[----:B---3--:R-:W-:Y:S02]  /*b110*/  FMUL.FTZ R44, R69, R160 ;  /* 0x000000a0452c7220 */ /* 0x008fe40000410000 */
[C---:B----4-:R-:W-:Y:S01]  /*b120*/  FMUL.FTZ R4, R70.reuse, R124 ;  /* 0x0000007c46047220 */ /* 0x050fe20000410000 */
[----:B------:R-:W-:Y:S06]  /*b130*/  MOV R124, R90 ;  /* 0x0000005a007c7202 */ /* 0x000fec0000000f00 */
[-C--:B-1----:R-:W-:Y:S08]  /*b140*/  HMMA.16816.F32 R4, R76, R20.reuse, R4 ;  /* 0x000000144c04723c */ /* 0x082ff00000001804 */
[C---:B------:R-:W-:Y:S07]  /*b150*/  HMMA.16816.F32 R8, R64.reuse, R20, R8 ;  /* 0x000000144008723c */ /* 0x040fee0000001808 */
[--C-:B------:R-:W-:Y:S01]  /*b160*/  FFMA.FTZ R20, R49, c[0x0][0x2d0], -R105.reuse ;  /* 0x0000b40031147a23 */ /* 0x100fe20000010869 */
[-C--:B------:R-:W-:Y:S03]  /*b170*/  HMMA.16816.F32 R12, R64, R22.reuse, R12 ;  /* 0x00000016400c723c */ /* 0x080fe6000000180c */
[----:B------:R1:W-:Y:S01]  /*b180*/  MUFU.EX2 R134, R20 ;  /* 0x0000001400867308 */ /* 0x0003e20000000800 */
[C---:B------:R-:W-:Y:S02]  /*b190*/  FMUL.FTZ R49, R70.reuse, R165 ;  /* 0x000000a546317220 */ /* 0x040fe40000410000 */
[----:B------:R-:W-:Y:S01]  /*b1a0*/  FMUL.FTZ R21, R70, R137 ;  /* 0x0000008946157220 */ /* 0x000fe20000410000 */
[----:B------:R-:W-:Y:S01]  /*b1b0*/  MOV R137, R198 ;  /* 0x000000c600897202 */ /* 0x000fe20000000f00 */
[C---:B------:R-:W-:Y:S04]  /*b1c0*/  HMMA.16816.F32 R16, R76.reuse, R22, R16 ;  /* 0x000000164c10723c */ /* 0x040fe80000001810 */
[----:B------:R-:W-:Y:S01]  /*b1d0*/  MOV R198, R58 ;  /* 0x0000003a00c67202 */ /* 0x000fe20000000f00 */
[----:B------:R-:W-:Y:S02]  /*b1e0*/  FMUL.FTZ R58, R0, R174 ;  /* 0x000000ae003a7220 */ /* 0x000fe40000410000 */
[C---:B------:R-:W-:Y:S01]  /*b1f0*/  FMUL.FTZ R22, R68.reuse, R138 ;  /* 0x0000008a44167220 */ /* 0x040fe20000410000 */
[----:B------:R-:W-:Y:S01]  /*b200*/  MOV R138, R186 ;  /* 0x000000ba008a7202 */ /* 0x000fe20000000f00 */
[----:B------:R-:W-:Y:S03]  /*b210*/  FMUL.FTZ R23, R68, R139 ;  /* 0x0000008b44177220 */ /* 0x000fe60000410000 */
[----:B------:R-:W-:Y:S01]  /*b220*/  MOV R186, R57 ;  /* 0x0000003900ba7202 */ /* 0x000fe20000000f00 */
[----:B------:R-:W-:Y:S01]  /*b230*/  FMUL.FTZ R57, R69, R173 ;  /* 0x000000ad45397220 */ /* 0x000fe20000410000 */
[----:B------:R-:W-:Y:S01]  /*b240*/  MOV R139, R91 ;  /* 0x0000005b008b7202 */ /* 0x000fe20000000f00 */
[----:B-1----:R-:W-:Y:S01]  /*b250*/  FMUL.FTZ R20, R70, R136 ;  /* 0x0000008846147220 */ /* 0x002fe20000410000 */
[----:B------:R-:W-:Y:S02]  /*b260*/  MOV R136, R185 ;  /* 0x000000b900887202 */ /* 0x000fe40000000f00 */
[----:B------:R-:W-:Y:S01]  /*b270*/  MOV R185, R59 ;  /* 0x0000003b00b97202 */ /* 0x000fe20000000f00 */
[----:B------:R-:W-:Y:S03]  /*b280*/  FMUL.FTZ R59, R0, R175 ;  /* 0x000000af003b7220 */ /* 0x000fe60000410000 */
[-C--:B--2---:R-:W-:Y:S08]  /*b290*/  HMMA.16816.F32 R20, R76, R36.reuse, R20 ;  /* 0x000000244c14723c */ /* 0x084ff00000001814 */
[C---:B------:R-:W-:Y:S07]  /*b2a0*/  HMMA.16816.F32 R24, R64.reuse, R36, R24 ;  /* 0x000000244018723c */ /* 0x040fee0000001818 */
[--C-:B------:R-:W-:Y:S01]  /*b2b0*/  FFMA.FTZ R36, R41, c[0x0][0x2d0], -R96.reuse ;  /* 0x0000b40029247a23 */ /* 0x100fe20000010860 */
[-C--:B------:R-:W-:Y:S03]  /*b2c0*/  HMMA.16816.F32 R28, R64, R38.reuse, R28 ;  /* 0x00000026401c723c */ /* 0x080fe6000000181c */
[----:B------:R1:W-:Y:S01]  /*b2d0*/  MUFU.EX2 R145, R36 ;  /* 0x0000002400917308 */ /* 0x0003e20000000800 */
[----:B------:R-:W-:Y:S02]  /*b2e0*/  FMUL.FTZ R37, R70, R153 ;  /* 0x0000009946257220 */ /* 0x000fe40000410000 */
[----:B------:R-:W-:Y:S02]  /*b2f0*/  FMUL.FTZ R41, R69, R157 ;  /* 0x0000009d45297220 */ /* 0x000fe40000410000 */
[C---:B------:R-:W-:Y:S07]  /*b300*/  HMMA.16816.F32 R32, R76.reuse, R38, R32 ;  /* 0x000000264c20723c */ /* 0x040fee0000001820 */
[C---:B------:R-:W-:Y:S02]  /*b310*/  FMUL.FTZ R38, R68.reuse, R154 ;  /* 0x0000009a44267220 */ /* 0x040fe40000410000 */
[----:B------:R-:W-:Y:S03]  /*b320*/  FMUL.FTZ R39, R68, R155 ;  /* 0x0000009b44277220 */ /* 0x000fe60000410000 */
[----:B-1----:R-:W-:Y:S07]  /*b330*/  FMUL.FTZ R36, R70, R152 ;  /* 0x0000009846247220 */ /* 0x002fee0000410000 */
[-C--:B------:R-:W-:Y:S08]  /*b340*/  HMMA.16816.F32 R36, R76, R52.reuse, R36 ;  /* 0x000000344c24723c */ /* 0x080ff00000001824 */
[C---:B------:R-:W-:Y:S07]  /*b350*/  HMMA.16816.F32 R40, R64.reuse, R52, R40 ;  /* 0x000000344028723c */ /* 0x040fee0000001828 */
[--C-:B------:R-:W-:Y:S01]  /*b360*/  FFMA.FTZ R52, R208, c[0x0][0x2d0], -R96.reuse ;  /* 0x0000b400d0347a23 */ /* 0x100fe20000010860 */
[-C--:B------:R-:W-:Y:S03]  /*b370*/  HMMA.16816.F32 R44, R64, R54.reuse, R44 ;  /* 0x00000036402c723c */ /* 0x080fe6000000182c */
[----:B------:R1:W2:Y:S01]  /*b380*/  MUFU.EX2 R88, R52 ;  /* 0x0000003400587308 */ /* 0x0002a20000000800 */
[----:B------:R-:W-:Y:S04]  /*b390*/  FMUL.FTZ R53, R70, R169 ;  /* 0x000000a946357220 */ /* 0x000fe80000410000 */
        /* <DEDUP_REMOVED lines=8> */
[----:B------:R1:W-:Y:S01]  /*b420*/  MUFU.EX2 R210, R80 ;  /* 0x0000005000d27308 */ /* 0x0003e20000000800 */
[----:B------:R-:W-:Y:S03]  /*b430*/  F2FP.PACK_AB R81, R137, R124 ;  /* 0x0000007c8951723e */ /* 0x000fe600000000ff */
[C---:B------:R-:W-:Y:S01]  /*b440*/  FMUL.FTZ R64, R70.reuse, R180 ;  /* 0x000000b446407220 */ /* 0x040fe20000410000 */
[----:B------:R-:W-:Y:S01]  /*b450*/  F2FP.PACK_AB R180, R101, R100 ;  /* 0x0000006465b4723e */ /* 0x000fe200000000ff */
[----:B------:R-:W-:Y:S03]  /*b460*/  FMUL.FTZ R65, R70, R181 ;  /* 0x000000b546417220 */ /* 0x000fe60000410000 */
[C---:B------:R-:W-:Y:S01]  /*b470*/  FMUL.FTZ R66, R68.reuse, R182 ;  /* 0x000000b644427220 */ /* 0x040fe20000410000 */
[----:B------:R-:W-:Y:S01]  /*b480*/  F2FP.PACK_AB R181, R103, R102 ;  /* 0x0000006667b5723e */ /* 0x000fe200000000ff */
[----:B------:R-:W-:Y:S07]  /*b490*/  FMUL.FTZ R67, R68, R183 ;  /* 0x000000b744437220 */ /* 0x000fee0000410000 */
[----:B------:R-:W-:Y:S04]  /*b4a0*/  HMMA.16816.F32 R64, R76, R82, R64 ;  /* 0x000000524c40723c */ /* 0x000fe80000001840 */
[----:B-1----:R-:W-:Y:S03]  /*b4b0*/  FFMA.FTZ R80, R213, c[0x0][0x2d0], -R105 ;  /* 0x0000b400d5507a23 */ /* 0x002fe60000010869 */
[----:B------:R-:W-:Y:S02]  /*b4c0*/  F2FP.PACK_AB R76, R122, R228 ;  /* 0x000000e47a4c723e */ /* 0x000fe400000000ff */
[----:B------:R-:W-:Y:S01]  /*b4d0*/  F2FP.PACK_AB R77, R139, R119 ;  /* 0x000000778b4d723e */ /* 0x000fe200000000ff */
[----:B------:R1:W-:Y:S02]  /*b4e0*/  MUFU.EX2 R155, R80 ;  /* 0x00000050009b7308 */ /* 0x0003e40000000800 */
[----:B------:R-:W-:Y:S02]  /*b4f0*/  F2FP.PACK_AB R78, R143, R136 ;  /* 0x000000888f4e723e */ /* 0x000fe400000000ff */
[----:B------:R-:W-:Y:S02]  /*b500*/  F2FP.PACK_AB R79, R142, R123 ;  /* 0x0000007b8e4f723e */ /* 0x000fe400000000ff */
[----:B--2---:R-:W-:Y:S02]  /*b510*/  MOV R213, R88 ;  /* 0x0000005800d57202 */ /* 0x004fe40000000f00 */
[----:B------:R-:W2:Y:S01]  /*b520*/  LDSM.16.MT88.4 R88, [R227+0x900] ;  /* 0x00090000e358783b */ /* 0x000ea20000004200 */
[----:B------:R-:W-:Y:S02]  /*b530*/  F2FP.PACK_AB R82, R141, R128 ;  /* 0x000000808d52723e */ /* 0x000fe400000000ff */
[-C--:B------:R-:W-:Y:S03]  /*b540*/  HMMA.16816.F32 R4, R76, R84.reuse, R4 ;  /* 0x000000544c04723c */ /* 0x080fe60000001804 */
[----:B------:R-:W-:Y:S01]  /*b550*/  F2FP.PACK_AB R83, R140, R129 ;  /* 0x000000818c53723e */ /* 0x000fe200000000ff */
[--C-:B-1----:R-:W-:Y:S01]  /*b560*/  FFMA.FTZ R80, R217, c[0x0][0x2d0], -R107.reuse ;  /* 0x0000b400d9507a23 */ /* 0x102fe2000001086b */
[----:B------:R-:W-:Y:S02]  /*b570*/  MOV R217, R148 ;  /* 0x0000009400d97202 */ /* 0x000fe40000000f00 */
[----:B------:R-:W-:Y:S01]  /*b580*/  MOV R148, R134 ;  /* 0x0000008600947202 */ /* 0x000fe20000000f00 */
[----:B------:R1:W-:Y:S01]  /*b590*/  MUFU.EX2 R154, R80 ;  /* 0x00000050009a7308 */ /* 0x0003e20000000800 */
[----:B------:R-:W-:Y:S03]  /*b5a0*/  MOV R134, R132 ;  /* 0x0000008400867202 */ /* 0x000fe60000000f00 */
[----:B------:R-:W-:Y:S01]  /*b5b0*/  MOV R132, R92 ;  /* 0x0000005c00847202 */ /* 0x000fe20000000f00 */
[----:B------:R-:W-:Y:S01]  /*b5c0*/  FFMA.FTZ R92, R218, c[0x0][0x2d0], -R107 ;  /* 0x0000b400da5c7a23 */ /* 0x000fe2000001086b */
[----:B------:R-:W-:Y:S02]  /*b5d0*/  MOV R218, R148 ;  /* 0x0000009400da7202 */ /* 0x000fe40000000f00 */
[----:B------:R-:W-:Y:S02]  /*b5e0*/  MOV R148, R135 ;  /* 0x0000008700947202 */ /* 0x000fe40000000f00 */
[----:B------:R-:W-:Y:S01]  /*b5f0*/  MOV R135, R94 ;  /* 0x0000005e00877202 */ /* 0x000fe20000000f00 */
[----:B------:R3:W-:Y:S01]  /*b600*/  MUFU.EX2 R209, R92 ;  /* 0x0000005c00d17308 */ /* 0x0007e20000000800 */
[----:B-1----:R-:W-:Y:S07]  /*b610*/  F2FP.PACK_AB R80, R138, R125 ;  /* 0x0000007d8a50723e */ /* 0x002fee00000000ff */
[C---:B------:R-:W-:Y:S07]  /*b620*/  HMMA.16816.F32 R8, R80.reuse, R84, R8 ;  /* 0x000000545008723c */ /* 0x040fee0000001808 */
[--C-:B------:R-:W-:Y:S01]  /*b630*/  FFMA.FTZ R84, R211, c[0x0][0x2d0], -R105.reuse ;  /* 0x0000b400d3547a23 */ /* 0x100fe20000010869 */
[-C--:B------:R-:W-:Y:S03]  /*b640*/  HMMA.16816.F32 R12, R80, R86.reuse, R12 ;  /* 0x00000056500c723c */ /* 0x080fe6000000180c */
[----:B------:R1:W-:Y:S01]  /*b650*/  MUFU.EX2 R203, R84 ;  /* 0x0000005400cb7308 */ /* 0x0003e20000000800 */
[----:B------:R-:W-:Y:S02]  /*b660*/  MOV R211, R147 ;  /* 0x0000009300d37202 */ /* 0x000fe40000000f00 */
[----:B------:R-:W-:Y:S02]  /*b670*/  MOV R147, R95 ;  /* 0x0000005f00937202 */ /* 0x000fe40000000f00 */
[C---:B------:R-:W-:Y:S01]  /*b680*/  HMMA.16816.F32 R16, R76.reuse, R86, R16 ;  /* 0x000000564c10723c */ /* 0x040fe20000001810 */
[----:B---3--:R-:W3:Y:S07]  /*b690*/  LDSM.16.MT88.4 R92, [R225+0x900] ;  /* 0x00090000e15c783b */ /* 0x008eee0000004200 */
[-C--:B--2---:R-:W-:Y:S08]  /*b6a0*/  HMMA.16816.F32 R20, R76, R88.reuse, R20 ;  /* 0x000000584c14723c */ /* 0x084ff00000001814 */
[C---:B------:R-:W-:Y:S04]  /*b6b0*/  HMMA.16816.F32 R24, R80.reuse, R88, R24 ;  /* 0x000000585018723c */ /* 0x040fe80000001818 */
[----:B-1----:R-:W-:Y:S01]  /*b6c0*/  FFMA.FTZ R84, R212, c[0x0][0x2d0], -R105 ;  /* 0x0000b400d4547a23 */ /* 0x002fe20000010869 */
[----:B------:R-:W-:Y:S02]  /*b6d0*/  MOV R212, R151 ;  /* 0x0000009700d47202 */ /* 0x000fe40000000f00 */
[--C-:B------:R-:W-:Y:S01]  /*b6e0*/  FFMA.FTZ R88, R220, c[0x0][0x2d0], -R96.reuse ;  /* 0x0000b400dc587a23 */ /* 0x100fe20000010860 */
[-C--:B------:R-:W-:Y:S01]  /*b6f0*/  HMMA.16816.F32 R28, R80, R90.reuse, R28 ;  /* 0x0000005a501c723c */ /* 0x080fe2000000181c */
[----:B------:R1:W-:Y:S03]  /*b700*/  MUFU.EX2 R208, R84 ;  /* 0x0000005400d07308 */ /* 0x0003e60000000800 */
[----:B------:R-:W-:Y:S02]  /*b710*/  MOV R220, R149 ;  /* 0x0000009500dc7202 */ /* 0x000fe40000000f00 */
[----:B------:R-:W-:Y:S02]  /*b720*/  MOV R149, R131 ;  /* 0x0000008300957202 */ /* 0x000fe40000000f00 */
[C---:B------:R-:W-:Y:S03]  /*b730*/  HMMA.16816.F32 R32, R76.reuse, R90, R32 ;  /* 0x0000005a4c20723c */ /* 0x040fe60000001820 */
[----:B------:R2:W-:Y:S01]  /*b740*/  MUFU.EX2 R153, R88 ;  /* 0x0000005800997308 */ /* 0x0005e20000000800 */
[----:B------:R-:W-:Y:S02]  /*b750*/  MOV R131, R121 ;  /* 0x0000007900837202 */ /* 0x000fe40000000f00 */
[----:B------:R-:W-:Y:S02]  /*b760*/  MOV R121, R197 ;  /* 0x000000c500797202 */ /* 0x000fe40000000f00 */
[-C--:B---3--:R-:W-:Y:S08]  /*b770*/  HMMA.16816.F32 R36, R76, R92.reuse, R36 ;  /* 0x0000005c4c24723c */ /* 0x088ff00000001824 */
[C---:B------:R-:W-:Y:S04]  /*b780*/  HMMA.16816.F32 R40, R80.reuse, R92, R40 ;  /* 0x0000005c5028723c */ /* 0x040fe80000001828 */
[--C-:B-1----:R-:W-:Y:S01]  /*b790*/  FFMA.FTZ R84, R214, c[0x0][0x2d0], -R107.reuse ;  /* 0x0000b400d6547a23 */ /* 0x102fe2000001086b */
[----:B------:R-:W-:Y:S02]  /*b7a0*/  MOV R214, R148 ;  /* 0x0000009400d67202 */ /* 0x000fe40000000f00 */
[----:B------:R-:W-:Y:S01]  /*b7b0*/  MOV R148, R201 ;  /* 0x000000c900947202 */ /* 0x000fe20000000f00 */
[-C--:B------:R-:W-:Y:S01]  /*b7c0*/  HMMA.16816.F32 R44, R80, R94.reuse, R44 ;  /* 0x0000005e502c723c */ /* 0x080fe2000000182c */
[----:B------:R1:W-:Y:S03]  /*b7d0*/  MUFU.EX2 R201, R84 ;  /* 0x0000005400c97308 */ /* 0x0003e60000000800 */
[--C-:B--2---:R-:W-:Y:S01]  /*b7e0*/  FFMA.FTZ R88, R219, c[0x0][0x2d0], -R96.reuse ;  /* 0x0000b400db587a23 */ /* 0x104fe20000010860 */
[----:B------:R-:W-:Y:S01]  /*b7f0*/  MOV R219, R148 ;  /* 0x0000009400db7202 */ /* 0x000fe20000000f00 */
[--C-:B------:R-:W-:Y:S01]  /*b800*/  FFMA.FTZ R92, R249, c[0x0][0x2d0], -R96.reuse ;  /* 0x0000b400f95c7a23 */ /* 0x100fe20000010860 */
[----:B------:R-:W-:Y:S01]  /*b810*/  MOV R148, R187 ;  /* 0x000000bb00947202 */ /* 0x000fe20000000f00 */
[C---:B------:R-:W-:Y:S03]  /*b820*/  HMMA.16816.F32 R48, R76.reuse, R94, R48 ;  /* 0x0000005e4c30723c */ /* 0x040fe60000001830 */
[----:B------:R2:W-:Y:S01]  /*b830*/  MUFU.EX2 R159, R88 ;  /* 0x00000058009f7308 */ /* 0x0005e20000000800 */
[----:B------:R-:W-:Y:S02]  /*b840*/  MOV R187, R185 ;  /* 0x000000b900bb7202 */ /* 0x000fe40000000f00 */
[----:B------:R-:W-:Y:S02]  /*b850*/  MOV R185, R186 ;  /* 0x000000ba00b97202 */ /* 0x000fe40000000f00 */
[----:B------:R-:W-:Y:S04]  /*b860*/  MOV R186, R194 ;  /* 0x000000c200ba7202 */ /* 0x000fe80000000f00 */
[----:B------:R-:W-:Y:S01]  /*b870*/  MOV R249, R128 ;  /* 0x0000008000f97202 */ /* 0x000fe20000000f00 */
[----:B-1----:R-:W-:Y:S01]  /*b880*/  FFMA.FTZ R84, R215, c[0x0][0x2d0], -R107 ;  /* 0x0000b400d7547a23 */ /* 0x002fe2000001086b */
[----:B------:R-:W-:Y:S02]  /*b890*/  MOV R215, R150 ;  /* 0x0000009600d77202 */ /* 0x000fe40000000f00 */
[----:B------:R-:W-:Y:S01]  /*b8a0*/  MOV R150, R132 ;  /* 0x0000008400967202 */ /* 0x000fe20000000f00 */
[----:B------:R1:W-:Y:S01]  /*b8b0*/  MUFU.EX2 R202, R84 ;  /* 0x0000005400ca7308 */ /* 0x0003e20000000800 */
[----:B------:R-:W-:Y:S02]  /*b8c0*/  MOV R132, R130 ;  /* 0x0000008200847202 */ /* 0x000fe40000000f00 */
[----:B------:R-:W-:Y:S01]  /*b8d0*/  MOV R130, R196 ;  /* 0x000000c400827202 */ /* 0x000fe20000000f00 */
[--C-:B--2---:R-:W-:Y:S01]  /*b8e0*/  FFMA.FTZ R88, R222, c[0x0][0x2d0], -R3.reuse ;  /* 0x0000b400de587a23 */ /* 0x104fe20000010803 */
[----:B------:R-:W-:Y:S02]  /*b8f0*/  MOV R222, R135 ;  /* 0x0000008700de7202 */ /* 0x000fe40000000f00 */
[----:B------:R-:W-:Y:S03]  /*b900*/  MOV R135, R199 ;  /* 0x000000c700877202 */ /* 0x000fe60000000f00 */
[----:B------:R2:W-:Y:S01]  /*b910*/  MUFU.EX2 R152, R88 ;  /* 0x0000005800987308 */ /* 0x0005e20000000800 */
[----:B-1----:R-:W1:Y:S01]  /*b920*/  LDSM.16.MT88.4 R84, [R226+0x900] ;  /* 0x00090000e254783b */ /* 0x002e620000004200 */
[--C-:B--2---:R-:W-:Y:S01]  /*b930*/  FFMA.FTZ R88, R245, c[0x0][0x2d0], -R3.reuse ;  /* 0x0000b400f5587a23 */ /* 0x104fe20000010803 */
[----:B------:R-:W-:Y:S02]  /*b940*/  MOV R245, R134 ;  /* 0x0000008600f57202 */ /* 0x000fe40000000f00 */
[----:B------:R-:W-:Y:S05]  /*b950*/  MOV R134, R200 ;  /* 0x000000c800867202 */ /* 0x000fea0000000f00 */
[----:B------:R2:W3:Y:S10]  /*b960*/  MUFU.EX2 R158, R88 ;  /* 0x00000058009e7308 */ /* 0x0004f40000000800 */
[----:B------:R4:W-:Y:S01]  /*b970*/  MUFU.EX2 R200, R92 ;  /* 0x0000005c00c87308 */ /* 0x0009e20000000800 */
[--C-:B--2---:R-:W-:Y:S01]  /*b980*/  FFMA.FTZ R88, R221, c[0x0][0x2d0], -R96.reuse ;  /* 0x0000b400dd587a23 */ /* 0x104fe20000010860 */
[----:B------:R-:W-:Y:S01]  /*b990*/  MOV R221, R129 ;  /* 0x0000008100dd7202 */ /* 0x000fe20000000f00 */
[-C--:B-1----:R-:W-:Y:S07]  /*b9a0*/  HMMA.16816.F32 R52, R76, R84.reuse, R52 ;  /* 0x000000544c34723c */ /* 0x082fee0000001834 */
[----:B------:R1:W2:Y:S01]  /*b9b0*/  MUFU.EX2 R157, R88 ;  /* 0x00000058009d7308 */ /* 0x0002a20000000800 */
[C---:B------:R-:W-:Y:S04]  /*b9c0*/  HMMA.16816.F32 R56, R80.reuse, R84, R56 ;  /* 0x000000545038723c */ /* 0x040fe80000001838 */
[--C-:B----4-:R-:W-:Y:S01]  /*b9d0*/  FFMA.FTZ R92, R251, c[0x0][0x2d0], -R3.reuse ;  /* 0x0000b400fb5c7a23 */ /* 0x110fe20000010803 */
[----:B------:R-:W-:Y:S02]  /*b9e0*/  MOV R251, R123 ;  /* 0x0000007b00fb7202 */ /* 0x000fe40000000f00 */
[----:B------:R-:W-:Y:S01]  /*b9f0*/  FFMA.FTZ R84, R252, c[0x0][0x2d0], -R3 ;  /* 0x0000b400fc547a23 */ /* 0x000fe20000010803 */
[-C--:B------:R-:W-:Y:S01]  /*ba00*/  HMMA.16816.F32 R60, R80, R86.reuse, R60 ;  /* 0x00000056503c723c */ /* 0x080fe2000000183c */
[----:B------:R4:W-:Y:S03]  /*ba10*/  MUFU.EX2 R156, R92 ;  /* 0x0000005c009c7308 */ /* 0x0009e60000000800 */
[----:B------:R-:W-:Y:S03]  /*ba20*/  MOV R252, R122 ;  /* 0x0000007a00fc7202 */ /* 0x000fe60000000f00 */
[----:B------:R-:W-:Y:S01]  /*ba30*/  FFMA.FTZ R80, R223, c[0x0][0x2d0], -R105 ;  /* 0x0000b400df507a23 */ /* 0x000fe20000010869 */
[----:B------:R-:W-:Y:S01]  /*ba40*/  HMMA.16816.F32 R64, R76, R86, R64 ;  /* 0x000000564c40723c */ /* 0x000fe20000001840 */
[----:B-1----:R-:W1:Y:S02]  /*ba50*/  LDSM.16.MT88.4 R88, [R224+0x1100] ;  /* 0x00110000e058783b */ /* 0x002e640000004200 */
[----:B------:R2:W-:Y:S01]  /*ba60*/  MUFU.EX2 R162, R80 ;  /* 0x0000005000a27308 */ /* 0x0005e20000000800 */
[----:B------:R-:W-:Y:S02]  /*ba70*/  F2FP.PACK_AB R81, R220, R144 ;  /* 0x00000090dc51723e */ /* 0x000fe400000000ff */
[----:B------:R-:W-:Y:S02]  /*ba80*/  F2FP.PACK_AB R82, R213, R212 ;  /* 0x000000d4d552723e */ /* 0x000fe400000000ff */
[----:B------:R-:W-:Y:S04]  /*ba90*/  F2FP.PACK_AB R76, R219, R245 ;  /* 0x000000f5db4c723e */ /* 0x000fe800000000ff */
[----:B------:R-:W-:Y:S01]  /*baa0*/  F2FP.PACK_AB R77, R147, R222 ;  /* 0x000000de934d723e */ /* 0x000fe200000000ff */
[----:B------:R3:W1:Y:S01]  /*bab0*/  MUFU.EX2 R163, R84 ;  /* 0x0000005400a37308 */ /* 0x0006620000000800 */
[----:B------:R-:W-:Y:S02]  /*bac0*/  F2FP.PACK_AB R78, R218, R215 ;  /* 0x000000d7da4e723e */ /* 0x000fe400000000ff */
[----:B------:R-:W-:Y:S01]  /*bad0*/  F2FP.PACK_AB R79, R217, R214 ;  /* 0x000000d6d94f723e */ /* 0x000fe200000000ff */
[----:B----4-:R-:W-:Y:S01]  /*bae0*/  FFMA.FTZ R92, R135, c[0x0][0x2d0], -R107 ;  /* 0x0000b400875c7a23 */ /* 0x010fe2000001086b */
[----:B------:R-:W-:Y:S02]  /*baf0*/  F2FP.PACK_AB R83, R216, R211 ;  /* 0x000000d3d853723e */ /* 0x000fe400000000ff */
[----:B------:R-:W-:Y:S03]  /*bb00*/  MOV R135, R195 ;  /* 0x000000c300877202 */ /* 0x000fe60000000f00 */
[----:B------:R4:W-:Y:S01]  /*bb10*/  MUFU.EX2 R161, R92 ;  /* 0x0000005c00a17308 */ /* 0x0009e20000000800 */
[----:B--2---:R-:W-:Y:S09]  /*bb20*/  FFMA.FTZ R80, R248, c[0x0][0x2d0], -R105 ;  /* 0x0000b400f8507a23 */ /* 0x004ff20000010869 */
[----:B------:R2:W-:Y:S01]  /*bb30*/  MUFU.EX2 R199, R80 ;  /* 0x0000005000c77308 */ /* 0x0005e20000000800 */
[----:B---3--:R-:W3:Y:S01]  /*bb40*/  LDSM.16.MT88.4 R84, [R227+0x1100] ;  /* 0x00110000e354783b */ /* 0x008ee20000004200 */
[-C--:B-1----:R-:W-:Y:S07]  /*bb50*/  HMMA.16816.F32 R4, R76, R88.reuse, R4 ;  /* 0x000000584c04723c */ /* 0x082fee0000001804 */
[----:B----4-:R-:W1:Y:S01]  /*bb60*/  LDSM.16.MT88.4 R92, [R225+0x1100] ;  /* 0x00110000e15c783b */ /* 0x010e620000004200 */
[----:B--2---:R-:W-:Y:S07]  /*bb70*/  F2FP.PACK_AB R80, R145, R146 ;  /* 0x000000929150723e */ /* 0x004fee00000000ff */
[C---:B------:R-:W-:Y:S07]  /*bb80*/  HMMA.16816.F32 R8, R80.reuse, R88, R8 ;  /* 0x000000585008723c */ /* 0x040fee0000001808 */
[----:B------:R-:W-:Y:S01]  /*bb90*/  FFMA.FTZ R88, R134, c[0x0][0x2d0], -R107 ;  /* 0x0000b40086587a23 */ /* 0x000fe2000001086b */
[-C--:B------:R-:W-:Y:S04]  /*bba0*/  HMMA.16816.F32 R12, R80, R90.reuse, R12 ;  /* 0x0000005a500c723c */ /* 0x080fe8000000180c */
[----:B------:R-:W-:Y:S02]  /*bbb0*/  MOV R134, R198 ;  /* 0x000000c600867202 */ /* 0x000fe40000000f00 */
[----:B------:R2:W-:Y:S02]  /*bbc0*/  MUFU.EX2 R198, R88 ;  /* 0x0000005800c67308 */ /* 0x0005e40000000800 */
[C---:B------:R-:W-:Y:S08]  /*bbd0*/  HMMA.16816.F32 R16, R76.reuse, R90, R16 ;  /* 0x0000005a4c10723c */ /* 0x040ff00000001810 */
[-C--:B---3--:R-:W-:Y:S08]  /*bbe0*/  HMMA.16816.F32 R20, R76, R84.reuse, R20 ;  /* 0x000000544c14723c */ /* 0x088ff00000001814 */
[C---:B------:R-:W-:Y:S04]  /*bbf0*/  HMMA.16816.F32 R24, R80.reuse, R84, R24 ;  /* 0x000000545018723c */ /* 0x040fe80000001818 */
[----:B--2---:R-:W-:Y:S04]  /*bc00*/  FFMA.FTZ R88, R246, c[0x0][0x2d0], -R105 ;  /* 0x0000b400f6587a23 */ /* 0x004fe80000010869 */
[-C--:B------:R-:W-:Y:S01]  /*bc10*/  HMMA.16816.F32 R28, R80, R86.reuse, R28 ;  /* 0x00000056501c723c */ /* 0x080fe2000000181c */
[----:B------:R2:W-:Y:S03]  /*bc20*/  MUFU.EX2 R197, R88 ;  /* 0x0000005800c57308 */ /* 0x0005e60000000800 */
[----:B------:R-:W-:Y:S04]  /*bc30*/  FFMA.FTZ R84, R250, c[0x0][0x2d0], -R107 ;  /* 0x0000b400fa547a23 */ /* 0x000fe8000001086b */
[C---:B------:R-:W-:Y:S03]  /*bc40*/  HMMA.16816.F32 R32, R76.reuse, R86, R32 ;  /* 0x000000564c20723c */ /* 0x040fe60000001820 */
[----:B------:R3:W-:Y:S05]  /*bc50*/  MUFU.EX2 R194, R84 ;  /* 0x0000005400c27308 */ /* 0x0007ea0000000800 */
[-C--:B-1----:R-:W-:Y:S08]  /*bc60*/  HMMA.16816.F32 R36, R76, R92.reuse, R36 ;  /* 0x0000005c4c24723c */ /* 0x082ff00000001824 */
[C---:B------:R-:W-:Y:S04]  /*bc70*/  HMMA.16816.F32 R40, R80.reuse, R92, R40 ;  /* 0x0000005c5028723c */ /* 0x040fe80000001828 */
[----:B--2---:R-:W-:Y:S03]  /*bc80*/  FFMA.FTZ R88, R244, c[0x0][0x2d0], -R105 ;  /* 0x0000b400f4587a23 */ /* 0x004fe60000010869 */
[--C-:B------:R-:W-:Y:S01]  /*bc90*/  FFMA.FTZ R92, R190, c[0x0][0x2d0], -R96.reuse ;  /* 0x0000b400be5c7a23 */ /* 0x100fe20000010860 */
[-C--:B------:R-:W-:Y:S01]  /*bca0*/  HMMA.16816.F32 R44, R80, R94.reuse, R44 ;  /* 0x0000005e502c723c */ /* 0x080fe2000000182c */
[----:B------:R1:W-:Y:S03]  /*bcb0*/  MUFU.EX2 R196, R88 ;  /* 0x0000005800c47308 */ /* 0x0003e60000000800 */
[--C-:B---3--:R-:W-:Y:S01]  /*bcc0*/  FFMA.FTZ R84, R150, c[0x0][0x2d0], -R96.reuse ;  /* 0x0000b40096547a23 */ /* 0x108fe20000010860 */
[----:B------:R-:W-:Y:S01]  /*bcd0*/  MOV R150, R106 ;  /* 0x0000006a00967202 */ /* 0x000fe20000000f00 */
[--C-:B------:R-:W-:Y:S02]  /*bce0*/  FFMA.FTZ R106, R114, c[0x0][0x2d0], -R107.reuse ;  /* 0x0000b400726a7a23 */ /* 0x100fe4000001086b */
[C---:B------:R-:W-:Y:S03]  /*bcf0*/  HMMA.16816.F32 R48, R76.reuse, R94, R48 ;  /* 0x0000005e4c30723c */ /* 0x040fe60000001830 */
[----:B------:R2:W-:Y:S10]  /*bd00*/  MUFU.EX2 R160, R84 ;  /* 0x0000005400a07308 */ /* 0x0005f40000000800 */
[----:B------:R3:W-:Y:S01]  /*bd10*/  MUFU.EX2 R190, R92 ;  /* 0x0000005c00be7308 */ /* 0x0007e20000000800 */
[----:B-1----:R-:W-:Y:S09]  /*bd20*/  FFMA.FTZ R88, R247, c[0x0][0x2d0], -R107 ;  /* 0x0000b400f7587a23 */ /* 0x002ff2000001086b */
[----:B------:R1:W-:Y:S01]  /*bd30*/  MUFU.EX2 R195, R88 ;  /* 0x0000005800c37308 */ /* 0x0003e20000000800 */
[--C-:B--2---:R-:W-:Y:S01]  /*bd40*/  FFMA.FTZ R84, R135, c[0x0][0x2d0], -R96.reuse ;  /* 0x0000b40087547a23 */ /* 0x104fe20000010860 */
[----:B------:R-:W-:Y:S02]  /*bd50*/  MOV R135, R185 ;  /* 0x000000b900877202 */ /* 0x000fe40000000f00 */
[----:B------:R-:W-:Y:S06]  /*bd60*/  MOV R185, R193 ;  /* 0x000000c100b97202 */ /* 0x000fec0000000f00 */
[----:B------:R2:W-:Y:S01]  /*bd70*/  MUFU.EX2 R193, R84 ;  /* 0x0000005400c17308 */ /* 0x0005e20000000800 */
[--C-:B---3--:R-:W-:Y:S02]  /*bd80*/  FFMA.FTZ R92, R149, c[0x0][0x2d0], -R96.reuse ;  /* 0x0000b400955c7a23 */ /* 0x108fe40000010860 */
[----:B------:R-:W3:Y:S07]  /*bd90*/  LDL.LU R149, [R1+0x10] ;  /* 0x0000100001957983 */ /* 0x000eee0000300800 */
[----:B------:R4:W-:Y:S01]  /*bda0*/  MUFU.EX2 R171, R92 ;  /* 0x0000005c00ab7308 */ /* 0x0009e20000000800 */
[----:B-1----:R-:W1:Y:S09]  /*bdb0*/  LDSM.16.MT88.4 R88, [R226+0x1100] ;  /* 0x00110000e258783b */ /* 0x002e720000004200 */
[----:B------:R-:W-:Y:S01]  /*bdc0*/  MUFU.EX2 R106, R106 ;  /* 0x0000006a006a7308 */ /* 0x000fe20000000800 */
[----:B--2---:R-:W-:Y:S01]  /*bdd0*/  FFMA.FTZ R84, R134, c[0x0][0x2d0], -R3 ;  /* 0x0000b40086547a23 */ /* 0x004fe20000010803 */
[----:B------:R-:W-:Y:S08]  /*bde0*/  MOV R134, R192 ;  /* 0x000000c000867202 */ /* 0x000ff00000000f00 */
[----:B------:R2:W-:Y:S01]  /*bdf0*/  MUFU.EX2 R192, R84 ;  /* 0x0000005400c07308 */ /* 0x0005e20000000800 */
[----:B----4-:R-:W-:Y:S01]  /*be00*/  FFMA.FTZ R92, R132, c[0x0][0x2d0], -R105 ;  /* 0x0000b400845c7a23 */ /* 0x010fe20000010869 */
[----:B------:R-:W-:Y:S01]  /*be10*/  MOV R132, R187 ;  /* 0x000000bb00847202 */ /* 0x000fe20000000f00 */
[-C--:B-1----:R-:W-:Y:S03]  /*be20*/  HMMA.16816.F32 R52, R76, R88.reuse, R52 ;  /* 0x000000584c34723c */ /* 0x082fe60000001834 */
[--C-:B--2---:R-:W-:Y:S04]  /*be30*/  FFMA.FTZ R84, R191, c[0x0][0x2d0], -R3.reuse ;  /* 0x0000b400bf547a23 */ /* 0x104fe80000010803 */
[----:B------:R1:W-:Y:S01]  /*be40*/  MUFU.EX2 R191, R84 ;  /* 0x0000005400bf7308 */ /* 0x0003e20000000800 */
[C---:B------:R-:W-:Y:S07]  /*be50*/  HMMA.16816.F32 R56, R80.reuse, R88, R56 ;  /* 0x000000585038723c */ /* 0x040fee0000001838 */
[----:B------:R-:W-:Y:S01]  /*be60*/  FFMA.FTZ R88, R148, c[0x0][0x2d0], -R3 ;  /* 0x0000b40094587a23 */ /* 0x000fe20000010803 */
[-C--:B------:R-:W-:Y:S03]  /*be70*/  HMMA.16816.F32 R60, R80, R90.reuse, R60 ;  /* 0x0000005a503c723c */ /* 0x080fe6000000183c */
[----:B------:R2:W-:Y:S01]  /*be80*/  MUFU.EX2 R170, R88 ;  /* 0x0000005800aa7308 */ /* 0x0005e20000000800 */
[----:B------:R-:W-:Y:S01]  /*be90*/  MOV R148, R104 ;  /* 0x0000006800947202 */ /* 0x000fe20000000f00 */
[----:B------:R-:W-:Y:S02]  /*bea0*/  FFMA.FTZ R104, R112, c[0x0][0x2d0], -R105 ;  /* 0x0000b40070687a23 */ /* 0x000fe40000010869 */
[----:B------:R-:W-:Y:S01]  /*beb0*/  FFMA.FTZ R80, R135, c[0x0][0x2d0], -R3 ;  /* 0x0000b40087507a23 */ /* 0x000fe20000010803 */
[----:B------:R-:W-:Y:S04]  /*bec0*/  HMMA.16816.F32 R64, R76, R90, R64 ;  /* 0x0000005a4c40723c */ /* 0x000fe80000001840 */
[----:B------:R-:W-:Y:S01]  /*bed0*/  F2FP.PACK_AB R81, R158, R152 ;  /* 0x000000989e51723e */ /* 0x000fe200000000ff */
[----:B------:R4:W-:Y:S01]  /*bee0*/  MUFU.EX2 R169, R80 ;  /* 0x0000005000a97308 */ /* 0x0009e20000000800 */
[----:B------:R-:W-:Y:S01]  /*bef0*/  F2FP.PACK_AB R82, R200, R157 ;  /* 0x0000009dc852723e */ /* 0x000fe200000000ff */
[----:B-1----:R-:W1:Y:S01]  /*bf00*/  LDSM.16.MT88.4 R84, [R224+0x1900] ;  /* 0x00190000e054783b */ /* 0x002e620000004200 */
[----:B------:R-:W-:Y:S01]  /*bf10*/  F2FP.PACK_AB R76, R155, R210 ;  /* 0x000000d29b4c723e */ /* 0x000fe200000000ff */
[--C-:B------:R-:W-:Y:S03]  /*bf20*/  FFMA.FTZ R112, R204, c[0x0][0x2d0], -R96.reuse ;  /* 0x0000b400cc707a23 */ /* 0x100fe60000010860 */
[----:B------:R-:W-:Y:S02]  /*bf30*/  F2FP.PACK_AB R77, R209, R154 ;  /* 0x0000009ad14d723e */ /* 0x000fe400000000ff */
[----:B------:R-:W-:Y:S01]  /*bf40*/  F2FP.PACK_AB R78, R208, R203 ;  /* 0x000000cbd04e723e */ /* 0x000fe200000000ff */
[----:B------:R-:W-:Y:S01]  /*bf50*/  MUFU.EX2 R104, R104 ;  /* 0x0000006800687308 */ /* 0x000fe20000000800 */
[----:B------:R-:W-:Y:S02]  /*bf60*/  F2FP.PACK_AB R79, R202, R201 ;  /* 0x000000c9ca4f723e */ /* 0x000fe400000000ff */
[----:B------:R-:W-:Y:S01]  /*bf70*/  MOV R135, R133 ;  /* 0x0000008500877202 */ /* 0x000fe20000000f00 */
[----:B--2---:R-:W2:Y:S01]  /*bf80*/  LDSM.16.MT88.4 R88, [R227+0x1900] ;  /* 0x00190000e358783b */ /* 0x004ea20000004200 */
[----:B------:R-:W-:Y:S02]  /*bf90*/  MOV R133, R188 ;  /* 0x000000bc00857202 */ /* 0x000fe40000000f00 */
[----:B------:R-:W-:Y:S03]  /*bfa0*/  F2FP.PACK_AB R83, R163, R156 ;  /* 0x0000009ca353723e */ /* 0x000fe600000000ff */
[----:B------:R-:W-:Y:S01]  /*bfb0*/  MUFU.EX2 R112, R112 ;  /* 0x0000007000707308 */ /* 0x000fe20000000800 */
[----:B----4-:R-:W-:Y:S01]  /*bfc0*/  FFMA.FTZ R80, R134, c[0x0][0x2d0], -R105 ;  /* 0x0000b40086507a23 */ /* 0x010fe20000010869 */
[----:B------:R-:W-:Y:S08]  /*bfd0*/  MOV R134, R189 ;  /* 0x000000bd00867202 */ /* 0x000ff00000000f00 */
[----:B------:R4:W-:Y:S10]  /*bfe0*/  MUFU.EX2 R168, R80 ;  /* 0x0000005000a87308 */ /* 0x0009f40000000800 */
[----:B------:R2:W-:Y:S01]  /*bff0*/  MUFU.EX2 R189, R92 ;  /* 0x0000005c00bd7308 */ /* 0x0005e20000000800 */
[-C--:B-1----:R-:W-:Y:S03]  /*c000*/  HMMA.16816.F32 R4, R76, R84.reuse, R4 ;  /* 0x000000544c04723c */ /* 0x082fe60000001804 */
[----:B----4-:R-:W-:Y:S07]  /*c010*/  F2FP.PACK_AB R80, R159, R153 ;  /* 0x000000999f50723e */ /* 0x010fee00000000ff */
[C---:B------:R-:W-:Y:S01]  /*c020*/  HMMA.16816.F32 R8, R80.reuse, R84, R8 ;  /* 0x000000545008723c */ /* 0x040fe20000001808 */
[----:B--2---:R-:W1:Y:S06]  /*c030*/  LDSM.16.MT88.4 R92, [R225+0x1900] ;  /* 0x00190000e15c783b */ /* 0x004e6c0000004200 */
[--C-:B------:R-:W-:Y:S01]  /*c040*/  FFMA.FTZ R84, R131, c[0x0][0x2d0], -R107.reuse ;  /* 0x0000b40083547a23 */ /* 0x100fe2000001086b */
[-C--:B------:R-:W-:Y:S03]  /*c050*/  HMMA.16816.F32 R12, R80, R86.reuse, R12 ;  /* 0x00000056500c723c */ /* 0x080fe6000000180c */
[----:B------:R2:W-:Y:S01]  /*c060*/  MUFU.EX2 R188, R84 ;  /* 0x0000005400bc7308 */ /* 0x0005e20000000800 */
[----:B------:R-:W-:Y:S04]  /*c070*/  MOV R131, R185 ;  /* 0x000000b900837202 */ /* 0x000fe80000000f00 */
        /* <DEDUP_REMOVED lines=9> */
[----:B------:R-:W-:Y:S02]  /*c110*/  MOV R121, R184 ;  /* 0x000000b800797202 */ /* 0x000fe40000000f00 */
[----:B------:R-:W-:Y:S02]  /*c120*/  MOV R151, R130 ;  /* 0x0000008200977202 */ /* 0x000fe40000000f00 */
[C---:B------:R-:W-:Y:S03]  /*c130*/  HMMA.16816.F32 R32, R76.reuse, R90, R32 ;  /* 0x0000005a4c20723c */ /* 0x040fe60000001820 */
[----:B------:R4:W-:Y:S01]  /*c140*/  MUFU.EX2 R185, R88 ;  /* 0x0000005800b97308 */ /* 0x0009e20000000800 */
[----:B------:R-:W-:Y:S04]  /*c150*/  MOV R130, R116 ;  /* 0x0000007400827202 */ /* 0x000fe80000000f00 */
[-C--:B-1----:R-:W-:Y:S08]  /*c160*/  HMMA.16816.F32 R36, R76, R92.reuse, R36 ;  /* 0x0000005c4c24723c */ /* 0x082ff00000001824 */
[C---:B------:R-:W-:Y:S04]  /*c170*/  HMMA.16816.F32 R40, R80.reuse, R92, R40 ;  /* 0x0000005c5028723c */ /* 0x040fe80000001828 */
[----:B--2---:R-:W-:Y:S03]  /*c180*/  FFMA.FTZ R84, R186, c[0x0][0x2d0], -R105 ;  /* 0x0000b400ba547a23 */ /* 0x004fe60000010869 */
[--C-:B------:R-:W-:Y:S01]  /*c190*/  FFMA.FTZ R92, R132, c[0x0][0x2d0], -R96.reuse ;  /* 0x0000b400845c7a23 */ /* 0x100fe20000010860 */
[-C--:B------:R-:W-:Y:S01]  /*c1a0*/  HMMA.16816.F32 R44, R80, R94.reuse, R44 ;  /* 0x0000005e502c723c */ /* 0x080fe2000000182c */
[----:B------:R1:W-:Y:S03]  /*c1b0*/  MUFU.EX2 R187, R84 ;  /* 0x0000005400bb7308 */ /* 0x0003e60000000800 */
[--C-:B----4-:R-:W-:Y:S01]  /*c1c0*/  FFMA.FTZ R88, R99, c[0x0][0x2d0], -R107.reuse ;  /* 0x0000b40063587a23 */ /* 0x110fe2000001086b */
[----:B------:R-:W-:Y:S01]  /*c1d0*/  MOV R132, R117 ;  /* 0x0000007500847202 */ /* 0x000fe20000000f00 */
[----:B------:R-:W-:Y:S02]  /*c1e0*/  FFMA.FTZ R107, R115, c[0x0][0x2d0], -R107 ;  /* 0x0000b400736b7a23 */ /* 0x000fe4000001086b */
[C---:B------:R-:W-:Y:S03]  /*c1f0*/  HMMA.16816.F32 R48, R76.reuse, R94, R48 ;  /* 0x0000005e4c30723c */ /* 0x040fe60000001830 */
[----:B------:R2:W-:Y:S10]  /*c200*/  MUFU.EX2 R184, R88 ;  /* 0x0000005800b87308 */ /* 0x0005f40000000800 */
[----:B------:R4:W-:Y:S01]  /*c210*/  MUFU.EX2 R117, R92 ;  /* 0x0000005c00757308 */ /* 0x0009e20000000800 */
[--C-:B-1----:R-:W-:Y:S02]  /*c220*/  FFMA.FTZ R84, R97, c[0x0][0x2d0], -R105.reuse ;  /* 0x0000b40061547a23 */ /* 0x102fe40000010869 */
[----:B------:R-:W-:Y:S02]  /*c230*/  FFMA.FTZ R105, R113, c[0x0][0x2d0], -R105 ;  /* 0x0000b40071697a23 */ /* 0x000fe40000010869 */
[--C-:B------:R-:W-:Y:S05]  /*c240*/  FFMA.FTZ R113, R109, c[0x0][0x2d0], -R96.reuse ;  /* 0x0000b4006d717a23 */ /* 0x100fea0000010860 */
[----:B------:R1:W-:Y:S01]  /*c250*/  MUFU.EX2 R186, R84 ;  /* 0x0000005400ba7308 */ /* 0x0003e20000000800 */
[--C-:B------:R-:W-:Y:S02]  /*c260*/  FFMA.FTZ R109, R111, c[0x0][0x2d0], -R3.reuse ;  /* 0x0000b4006f6d7a23 */ /* 0x100fe40000010803 */
[--C-:B------:R-:W-:Y:S02]  /*c270*/  FFMA.FTZ R111, R207, c[0x0][0x2d0], -R3.reuse ;  /* 0x0000b400cf6f7a23 */ /* 0x100fe40000010803 */
[--C-:B--2---:R-:W-:Y:S02]  /*c280*/  FFMA.FTZ R88, R135, c[0x0][0x2d0], -R96.reuse ;  /* 0x0000b40087587a23 */ /* 0x104fe40000010860 */
[----:B------:R-:W2:Y:S03]  /*c290*/  LDL.LU R135, [R1+0x14] ;  /* 0x0000140001877983 */ /* 0x000ea60000300800 */
[----:B------:R1:W-:Y:S01]  /*c2a0*/  MUFU.EX2 R174, R88 ;  /* 0x0000005800ae7308 */ /* 0x0003e20000000800 */
[----:B----4-:R-:W-:Y:S09]  /*c2b0*/  LDSM.16.MT88.4 R92, [R227+0x2100] ;  /* 0x00210000e35c783b */ /* 0x010ff20000004200 */
[----:B------:R-:W4:Y:S01]  /*c2c0*/  MUFU.EX2 R105, R105 ;  /* 0x0000006900697308 */ /* 0x000f220000000800 */
[----:B-1----:R-:W1:Y:S09]  /*c2d0*/  LDSM.16.MT88.4 R84, [R226+0x1900] ;  /* 0x00190000e254783b */ /* 0x002e720000004200 */
[----:B------:R-:W3:Y:S01]  /*c2e0*/  MUFU.EX2 R107, R107 ;  /* 0x0000006b006b7308 */ /* 0x000ee20000000800 */
[--C-:B------:R-:W-:Y:S01]  /*c2f0*/  FFMA.FTZ R88, R134, c[0x0][0x2d0], -R96.reuse ;  /* 0x0000b40086587a23 */ /* 0x100fe20000010860 */
[----:B------:R-:W-:Y:S01]  /*c300*/  MOV R134, R110 ;  /* 0x0000006e00867202 */ /* 0x000fe20000000f00 */
[--C-:B------:R-:W-:Y:S07]  /*c310*/  FFMA.FTZ R110, R205, c[0x0][0x2d0], -R96.reuse ;  /* 0x0000b400cd6e7a23 */ /* 0x100fee0000010860 */
[----:B------:R1:W-:Y:S01]  /*c320*/  MUFU.EX2 R173, R88 ;  /* 0x0000005800ad7308 */ /* 0x0003e20000000800 */
[----:B----4-:R-:W-:Y:S09]  /*c330*/  F2FP.PACK_AB R182, R105, R104 ;  /* 0x0000006869b6723e */ /* 0x010ff200000000ff */
[----:B------:R-:W4:Y:S01]  /*c340*/  MUFU.EX2 R113, R113 ;  /* 0x0000007100717308 */ /* 0x000f220000000800 */
[----:B---3--:R-:W-:Y:S09]  /*c350*/  F2FP.PACK_AB R183, R107, R106 ;  /* 0x0000006a6bb7723e */ /* 0x008ff200000000ff */
[----:B------:R-:W-:Y:S01]  /*c360*/  MUFU.EX2 R111, R111 ;  /* 0x0000006f006f7308 */ /* 0x000fe20000000800 */
[-C--:B-1----:R-:W-:Y:S03]  /*c370*/  HMMA.16816.F32 R52, R76, R84.reuse, R52 ;  /* 0x000000544c34723c */ /* 0x082fe60000001834 */
[--C-:B------:R-:W-:Y:S02]  /*c380*/  FFMA.FTZ R88, R133, c[0x0][0x2d0], -R3.reuse ;  /* 0x0000b40085587a23 */ /* 0x100fe40000010803 */
[----:B------:R-:W3:Y:S04]  /*c390*/  LDL.LU R133, [R1+0x1c] ;  /* 0x00001c0001857983 */ /* 0x000ee80000300800 */
[----:B------:R-:W-:Y:S01]  /*c3a0*/  MUFU.EX2 R110, R110 ;  /* 0x0000006e006e7308 */ /* 0x000fe20000000800 */
[C---:B------:R-:W-:Y:S01]  /*c3b0*/  HMMA.16816.F32 R56, R80.reuse, R84, R56 ;  /* 0x000000545038723c */ /* 0x040fe20000001838 */
[----:B------:R-:W3:Y:S03]  /*c3c0*/  LDL.LU R131, [R1+0x18] ;  /* 0x0000180001837983 */ /* 0x000ee60000300800 */
[----:B----4-:R-:W-:Y:S03]  /*c3d0*/  F2FP.PACK_AB R178, R113, R112 ;  /* 0x0000007071b2723e */ /* 0x010fe600000000ff */
[--C-:B------:R-:W-:Y:S01]  /*c3e0*/  FFMA.FTZ R84, R108, c[0x0][0x2d0], -R96.reuse ;  /* 0x0000b4006c547a23 */ /* 0x100fe20000010860 */
[-C--:B------:R-:W-:Y:S01]  /*c3f0*/  HMMA.16816.F32 R60, R80, R86.reuse, R60 ;  /* 0x00000056503c723c */ /* 0x080fe2000000183c */
[----:B------:R1:W-:Y:S03]  /*c400*/  MUFU.EX2 R172, R88 ;  /* 0x0000005800ac7308 */ /* 0x0003e60000000800 */
[----:B------:R-:W-:Y:S02]  /*c410*/  FFMA.FTZ R108, R206, c[0x0][0x2d0], -R96 ;  /* 0x0000b400ce6c7a23 */ /* 0x000fe40000010860 */
[----:B------:R-:W-:Y:S01]  /*c420*/  LDSM.16.MT88.4 R96, [R225+0x2100] ;  /* 0x00210000e160783b */ /* 0x000fe20000004200 */
[--C-:B------:R-:W-:Y:S01]  /*c430*/  FFMA.FTZ R80, R164, c[0x0][0x2d0], -R3.reuse ;  /* 0x0000b400a4507a23 */ /* 0x100fe20000010803 */
[----:B------:R-:W-:Y:S03]  /*c440*/  HMMA.16816.F32 R64, R76, R86, R64 ;  /* 0x000000564c40723c */ /* 0x000fe60000001840 */
[----:B------:R4:W-:Y:S01]  /*c450*/  MUFU.EX2 R115, R80 ;  /* 0x0000005000737308 */ /* 0x0009e20000000800 */
[--C-:B------:R-:W-:Y:S01]  /*c460*/  FFMA.FTZ R81, R151, c[0x0][0x2d0], -R3.reuse ;  /* 0x0000b40097517a23 */ /* 0x100fe20000010803 */
[----:B------:R-:W-:Y:S01]  /*c470*/  F2FP.PACK_AB R82, R171, R190 ;  /* 0x000000beab52723e */ /* 0x000fe200000000ff */
[----:B------:R-:W-:Y:S01]  /*c480*/  LDSM.16.MT88.4 R164, [R225+0x3100] ;  /* 0x00310000e1a4783b */ /* 0x000fe20000004200 */
[----:B------:R-:W-:Y:S02]  /*c490*/  F2FP.PACK_AB R76, R199, R162 ;  /* 0x000000a2c74c723e */ /* 0x000fe400000000ff */
[----:B------:R-:W-:Y:S03]  /*c4a0*/  F2FP.PACK_AB R77, R198, R161 ;  /* 0x000000a1c64d723e */ /* 0x000fe600000000ff */
[----:B------:R-:W-:Y:S01]  /*c4b0*/  F2FP.PACK_AB R78, R196, R197 ;  /* 0x000000c5c44e723e */ /* 0x000fe200000000ff */
[----:B------:R4:W-:Y:S01]  /*c4c0*/  MUFU.EX2 R114, R81 ;  /* 0x0000005100727308 */ /* 0x0009e20000000800 */
[----:B------:R-:W-:Y:S02]  /*c4d0*/  F2FP.PACK_AB R79, R194, R195 ;  /* 0x000000c3c24f723e */ /* 0x000fe400000000ff */
[----:B------:R-:W-:Y:S01]  /*c4e0*/  F2FP.PACK_AB R83, R169, R170 ;  /* 0x000000aaa953723e */ /* 0x000fe200000000ff */
[--C-:B-1----:R-:W-:Y:S02]  /*c4f0*/  FFMA.FTZ R88, R118, c[0x0][0x2d0], -R3.reuse ;  /* 0x0000b40076587a23 */ /* 0x102fe40000010803 */
[----:B------:R-:W-:Y:S02]  /*c500*/  FFMA.FTZ R3, R74, c[0x0][0x2d0], -R3 ;  /* 0x0000b4004a037a23 */ /* 0x000fe40000010803 */
[----:B------:R-:W-:Y:S02]  /*c510*/  FFMA.FTZ R74, R70, R149, R150 ;  /* 0x00000095464a7223 */ /* 0x000fe40000010096 */
[----:B------:R1:W-:Y:S01]  /*c520*/  MUFU.EX2 R118, R88 ;  /* 0x0000005800767308 */ /* 0x0003e20000000800 */
[----:B----4-:R-:W-:Y:S09]  /*c530*/  F2FP.PACK_AB R80, R193, R160 ;  /* 0x000000a0c150723e */ /* 0x010ff200000000ff */
[----:B------:R4:W-:Y:S01]  /*c540*/  MUFU.EX2 R116, R84 ;  /* 0x0000005400747308 */ /* 0x0009e20000000800 */
[----:B------:R-:W-:Y:S09]  /*c550*/  F2FP.PACK_AB R81, R191, R192 ;  /* 0x000000c0bf51723e */ /* 0x000ff200000000ff */
[----:B------:R-:W4:Y:S01]  /*c560*/  MUFU.EX2 R108, R108 ;  /* 0x0000006c006c7308 */ /* 0x000f220000000800 */
[----:B-1----:R-:W1:Y:S09]  /*c570*/  LDSM.16.MT88.4 R88, [R224+0x2100] ;  /* 0x00210000e058783b */ /* 0x002e720000004200 */
[----:B------:R-:W1:Y:S01]  /*c580*/  MUFU.EX2 R109, R109 ;  /* 0x0000006d006d7308 */ /* 0x000e620000000800 */
[----:B----4-:R-:W4:Y:S01]  /*c590*/  LDSM.16.MT88.4 R84, [R226+0x2100] ;  /* 0x00210000e254783b */ /* 0x010f220000004200 */
[----:B------:R-:W-:Y:S02]  /*c5a0*/  F2FP.PACK_AB R176, R110, R108 ;  /* 0x0000006c6eb0723e */ /* 0x000fe400000000ff */
[----:B-1----:R-:W-:Y:S01]  /*c5b0*/  F2FP.PACK_AB R177, R111, R109 ;  /* 0x0000006d6fb1723e */ /* 0x002fe200000000ff */
[-C--:B------:R-:W-:Y:S08]  /*c5c0*/  HMMA.16816.F32 R4, R76, R88.reuse, R4 ;  /* 0x000000584c04723c */ /* 0x080ff00000001804 */
[C---:B------:R-:W-:Y:S08]  /*c5d0*/  HMMA.16816.F32 R8, R80.reuse, R88, R8 ;  /* 0x000000585008723c */ /* 0x040ff00000001808 */
[-C--:B------:R-:W-:Y:S08]  /*c5e0*/  HMMA.16816.F32 R12, R80, R90.reuse, R12 ;  /* 0x0000005a500c723c */ /* 0x080ff0000000180c */
[C---:B------:R-:W-:Y:S01]  /*c5f0*/  HMMA.16816.F32 R16, R76.reuse, R90, R16 ;  /* 0x0000005a4c10723c */ /* 0x040fe20000001810 */
[----:B------:R-:W1:Y:S07]  /*c600*/  LDSM.16.MT88.4 R88, [R224+0x2900] ;  /* 0x00290000e058783b */ /* 0x000e6e0000004200 */
        /* <DEDUP_REMOVED lines=10> */
[-C--:B----4-:R-:W-:Y:S08]  /*c6b0*/  HMMA.16816.F32 R52, R76, R84.reuse, R52 ;  /* 0x000000544c34723c */ /* 0x090ff00000001834 */
[C---:B------:R-:W-:Y:S08]  /*c6c0*/  HMMA.16816.F32 R56, R80.reuse, R84, R56 ;  /* 0x000000545038723c */ /* 0x040ff00000001838 */
[-C--:B------:R-:W-:Y:S07]  /*c6d0*/  HMMA.16816.F32 R60, R80, R86.reuse, R60 ;  /* 0x00000056503c723c */ /* 0x080fee000000183c */
[----:B------:R-:W-:Y:S01]  /*c6e0*/  F2FP.PACK_AB R80, R173, R174 ;  /* 0x000000aead50723e */ /* 0x000fe200000000ff */
[----:B------:R-:W-:Y:S01]  /*c6f0*/  HMMA.16816.F32 R64, R76, R86, R64 ;  /* 0x000000564c40723c */ /* 0x000fe20000001840 */
[----:B------:R-:W4:Y:S03]  /*c700*/  LDSM.16.MT88.4 R84, [R226+0x2900] ;  /* 0x00290000e254783b */ /* 0x000f260000004200 */
[----:B------:R-:W-:Y:S02]  /*c710*/  F2FP.PACK_AB R81, R118, R172 ;  /* 0x000000ac7651723e */ /* 0x000fe400000000ff */
[----:B------:R-:W-:Y:S02]  /*c720*/  F2FP.PACK_AB R82, R116, R117 ;  /* 0x000000757452723e */ /* 0x000fe400000000ff */
[----:B------:R-:W-:Y:S04]  /*c730*/  F2FP.PACK_AB R76, R189, R168 ;  /* 0x000000a8bd4c723e */ /* 0x000fe800000000ff */
[----:B------:R-:W-:Y:S01]  /*c740*/  F2FP.PACK_AB R77, R175, R188 ;  /* 0x000000bcaf4d723e */ /* 0x000fe200000000ff */
[----:B--2---:R-:W-:Y:S01]  /*c750*/  FFMA.FTZ R68, R68, R135, R148 ;  /* 0x0000008744447223 */ /* 0x004fe20000010094 */
[----:B------:R-:W-:Y:S01]  /*c760*/  F2FP.PACK_AB R78, R186, R187 ;  /* 0x000000bbba4e723e */ /* 0x000fe200000000ff */
[----:B------:R-:W-:Y:S01]  /*c770*/  LDSM.16.MT88.4 R148, [R227+0x3100] ;  /* 0x00310000e394783b */ /* 0x000fe20000004200 */
[----:B------:R-:W-:Y:S01]  /*c780*/  F2FP.PACK_AB R79, R184, R185 ;  /* 0x000000b9b84f723e */ /* 0x000fe200000000ff */
[----:B------:R-:W-:Y:S01]  /*c790*/  FADD.FTZ R68, R235, R68 ;  /* 0x00000044eb447221 */ /* 0x000fe20000010000 */
[----:B------:R-:W-:Y:S05]  /*c7a0*/  F2FP.PACK_AB R83, R114, R115 ;  /* 0x000000737253723e */ /* 0x000fea00000000ff */
[-C--:B-1----:R-:W-:Y:S01]  /*c7b0*/  HMMA.16816.F32 R4, R76, R88.reuse, R4 ;  /* 0x000000584c04723c */ /* 0x082fe20000001804 */
[----:B------:R1:W5:Y:S07]  /*c7c0*/  LDL.LU R235, [R1+0x44] ;  /* 0x0000440001eb7983 */ /* 0x00036e0000300800 */
[C---:B------:R-:W-:Y:S01]  /*c7d0*/  HMMA.16816.F32 R8, R80.reuse, R88, R8 ;  /* 0x000000585008723c */ /* 0x040fe20000001808 */
[----:B------:R-:W-:Y:S07]  /*c7e0*/  MUFU.EX2 R88, R75 ;  /* 0x0000004b00587308 */ /* 0x000fee0000000800 */
[-C--:B------:R-:W-:Y:S03]  /*c7f0*/  HMMA.16816.F32 R12, R80, R90.reuse, R12 ;  /* 0x0000005a500c723c */ /* 0x080fe6000000180c */
[----:B------:R-:W2:Y:S05]  /*c800*/  MUFU.EX2 R75, R3 ;  /* 0x00000003004b7308 */ /* 0x000eaa0000000800 */
[C---:B------:R-:W-:Y:S08]  /*c810*/  HMMA.16816.F32 R16, R76.reuse, R90, R16 ;  /* 0x0000005a4c10723c */ /* 0x040ff00000001810 */
[-C--:B------:R-:W-:Y:S08]  /*c820*/  HMMA.16816.F32 R20, R76, R92.reuse, R20 ;  /* 0x0000005c4c14723c */ /* 0x080ff00000001814 */
[C---:B------:R-:W-:Y:S04]  /*c830*/  HMMA.16816.F32 R24, R80.reuse, R92, R24 ;  /* 0x0000005c5018723c */ /* 0x040fe80000001818 */
[----:B--2---:R-:W-:Y:S04]  /*c840*/  F2FP.PACK_AB R179, R75, R88 ;  /* 0x000000584bb3723e */ /* 0x004fe800000000ff */
[-C--:B------:R-:W-:Y:S04]  /*c850*/  HMMA.16816.F32 R28, R80, R94.reuse, R28 ;  /* 0x0000005e501c723c */ /* 0x080fe8000000181c */
[----:B---3--:R-:W-:Y:S02]  /*c860*/  FFMA.FTZ R70, R69, R133, R134 ;  /* 0x0000008545467223 */ /* 0x008fe40000010086 */
[----:B------:R-:W-:Y:S02]  /*c870*/  FADD.FTZ R69, R130, R74 ;  /* 0x0000004a82457221 */ /* 0x000fe40000010000 */
[----:B------:R-:W-:Y:S01]  /*c880*/  FFMA.FTZ R0, R0, R131, R132 ;  /* 0x0000008300007223 */ /* 0x000fe20000010084 */
[C---:B------:R-:W-:Y:S01]  /*c890*/  HMMA.16816.F32 R32, R76.reuse, R94, R32 ;  /* 0x0000005e4c20723c */ /* 0x040fe20000001820 */
[----:B------:R-:W2:Y:S03]  /*c8a0*/  LDSM.16.MT88.4 R132, [R224+0x3100] ;  /* 0x00310000e084783b */ /* 0x000ea60000004200 */
[----:B------:R-:W-:Y:S02]  /*c8b0*/  FADD.FTZ R70, R234, R70 ;  /* 0x00000046ea467221 */ /* 0x000fe40000010000 */
[----:B------:R-:W-:Y:S02]  /*c8c0*/  FADD.FTZ R0, R233, R0 ;  /* 0x00000000e9007221 */ /* 0x000fe40000010000 */
[----:B------:R-:W-:Y:S01]  /*c8d0*/  FADD.FTZ R74, R232, R69 ;  /* 0x00000045e84a7221 */ /* 0x000fe20000010000 */
[----:B------:R1:W5:Y:S01]  /*c8e0*/  LDL.LU R234, [R1+0x40] ;  /* 0x0000400001ea7983 */ /* 0x0003620000300800 */
[-C--:B------:R-:W-:Y:S03]  /*c8f0*/  HMMA.16816.F32 R36, R76, R96.reuse, R36 ;  /* 0x000000604c24723c */ /* 0x080fe60000001824 */
[----:B------:R-:W-:Y:S01]  /*c900*/  FADD.FTZ R69, R231, R68 ;  /* 0x00000044e7457221 */ /* 0x000fe20000010000 */
        /* <DEDUP_REMOVED lines=20> */
[----:B------:R-:W-:Y:S02]  /*ca50*/  FADD.FTZ R68, R124, R3 ;  /* 0x000000037c447221 */ /* 0x000fe40000010000 */
[----:B------:R-:W-:Y:S01]  /*ca60*/  FADD.FTZ R3, R138, R69 ;  /* 0x000000458a037221 */ /* 0x000fe20000010000 */
[-C--:B----4-:R-:W-:Y:S03]  /*ca70*/  HMMA.16816.F32 R52, R76, R84.reuse, R52 ;  /* 0x000000544c34723c */ /* 0x090fe60000001834 */
[----:B------:R-:W-:Y:S05]  /*ca80*/  FADD.FTZ R3, R249, R3 ;  /* 0x00000003f9037221 */ /* 0x000fea0000010000 */
[C---:B------:R-:W-:Y:S08]  /*ca90*/  HMMA.16816.F32 R56, R80.reuse, R84, R56 ;  /* 0x000000545038723c */ /* 0x040ff00000001838 */
[-C--:B------:R-:W-:Y:S08]  /*caa0*/  HMMA.16816.F32 R60, R80, R86.reuse, R60 ;  /* 0x00000056503c723c */ /* 0x080ff0000000183c */
[----:B------:R-:W-:Y:S08]  /*cab0*/  HMMA.16816.F32 R64, R76, R86, R64 ;  /* 0x000000564c40723c */ /* 0x000ff00000001840 */
[-C--:B--2---:R-:W-:Y:S07]  /*cac0*/  HMMA.16816.F32 R124, R180, R132.reuse, R4 ;  /* 0x00000084b47c723c */ /* 0x084fee0000001804 */
        /* <DEDUP_REMOVED lines=20> */
[----:B------:R-:W-:Y:S02]  /*cc10*/  FADD.FTZ R5, R145, R0 ;  /* 0x0000000091057221 */ /* 0x000fe40000010000 */
        /* <DEDUP_REMOVED lines=8> */
[----:B------:R-:W2:Y:S03]  /*cca0*/  LDSM.16.MT88.4 R4, [R226+0x3100] ;  /* 0x00310000e204783b */ /* 0x000ea60000004200 */
[----:B------:R-:W-:Y:S02]  /*ccb0*/  FADD.FTZ R9, R217, R0 ;  /* 0x00000000d9097221 */ /* 0x000fe40000010000 */
        /* <DEDUP_REMOVED lines=48> */
[----:B------:R-:W-:Y:S01]  /*cfc0*/  FADD.FTZ R3, R185, R10 ;  /* 0x0000000ab9037221 */ /* 0x000fe20000010000 */
[----:B------:R-:W-:Y:S01]  /*cfd0*/  MOV R118, R2 ;  /* 0x0000000200767202 */ /* 0x000fe20000000f00 */
[----:B------:R-:W-:Y:S01]  /*cfe0*/  FADD.FTZ R0, R117, R9 ;  /* 0x0000000975007221 */ /* 0x000fe20000010000 */
[----:B------:R-:W-:Y:S01]  /*cff0*/  MOV R117, R71 ;  /* 0x0000004700757202 */ /* 0x000fe20000000f00 */
[----:B------:R-:W-:Y:S01]  /*d000*/  FADD.FTZ R4, R187, R11 ;  /* 0x0000000bbb047221 */ /* 0x000fe20000010000 */
[-C--:B------:R-:W-:Y:S03]  /*d010*/  HMMA.16816.F32 R176, R176, R6.reuse, R60 ;  /* 0x00000006b0b0723c */ /* 0x080fe6000000183c */
[----:B------:R-:W-:Y:S02]  /*d020*/  FADD.FTZ R9, R186, R4 ;  /* 0x00000004ba097221 */ /* 0x000fe40000010000 */
[----:B------:R-:W-:Y:S02]  /*d030*/  FADD.FTZ R10, R115, R8 ;  /* 0x00000008730a7221 */ /* 0x000fe40000010000 */
[----:B------:R-:W-:Y:S01]  /*d040*/  FADD.FTZ R5, R184, R3 ;  /* 0x00000003b8057221 */ /* 0x000fe20000010000 */
[----:B------:R-:W-:Y:S04]  /*d050*/  HMMA.16816.F32 R180, R180, R6, R64 ;  /* 0x00000006b4b4723c */ /* 0x000fe80000001840 */
[----:B------:R-:W-:Y:S02]  /*d060*/  FADD.FTZ R3, R100, R9 ;  /* 0x0000000964037221 */ /* 0x000fe40000010000 */
[----:B------:R-:W-:Y:S01]  /*d070*/  FADD.FTZ R8, R116, R0 ;  /* 0x0000000074087221 */ /* 0x000fe20000010000 */
[----:B------:R-:W-:Y:S01]  /*d080*/  MOV R116, R72 ;  /* 0x0000004800747202 */ /* 0x000fe20000000f00 */
        /* <DEDUP_REMOVED lines=11> */
[----:B------:R-:W-:Y:S01]  /*d140*/  STL [R1+0x10], R6 ;  /* 0x0000100601007387 */ /* 0x000fe20000100800 */
[----:B------:R-:W-:Y:S02]  /*d150*/  FADD.FTZ R3, R112, R0 ;  /* 0x0000000070037221 */ /* 0x000fe40000010000 */
        /* <DEDUP_REMOVED lines=9> */
.L_x_34:
[----:B-1----:R-:W2:Y:S04]  /*d1f0*/  LDL.LU R0, [R1+0x10] ;  /* 0x0000100001007983 */ /* 0x002ea80000300800 */
[----:B------:R-:W3:Y:S04]  /*d200*/  LDL.LU R4, [R1+0x14] ;  /* 0x0000140001047983 */ /* 0x000ee80000300800 */
[----:B------:R-:W4:Y:S04]  /*d210*/  LDL.LU R10, [R1+0x1c] ;  /* 0x00001c00010a7983 */ /* 0x000f280000300800 */
[----:B------:R-:W5:Y:S01]  /*d220*/  LDL.LU R9, [R1+0x18] ;  /* 0x0000180001097983 */ /* 0x000f620000300800 */
[----:B------:R-:W-:-:S02]  /*d230*/  MOV R36, 0xff800000 ;  /* 0xff80000000247802 */ /* 0x000fc40000000f00 */
[----:B------:R-:W-:Y:S02]  /*d240*/  MOV R37, 0xff800000 ;  /* 0xff80000000257802 */ /* 0x000fe40000000f00 */
[----:B------:R-:W-:Y:S02]  /*d250*/  MOV R38, 0xff800000 ;  /* 0xff80000000267802 */ /* 0x000fe40000000f00 */
[----:B------:R-:W-:Y:S02]  /*d260*/  MOV R39, 0xff800000 ;  /* 0xff80000000277802 */ /* 0x000fe40000000f00 */
[----:B------:R-:W-:Y:S01]  /*d270*/  PLOP3.LUT P4, PT, PT, PT, PT, 0x8, 0x0 ;  /* 0x000000000000781c */ /* 0x000fe20003f8e170 */
[----:B--2---:R-:W1:Y:S04]  /*d280*/  SHFL.BFLY PT, R5, R0, 0x2, 0x1f ;  /* 0x0c401f0000057f89 */ /* 0x004e6800000e0000 */
[----:B---3--:R-:W2:Y:S04]  /*d290*/  SHFL.BFLY PT, R6, R4, 0x2, 0x1f ;  /* 0x0c401f0004067f89 */ /* 0x008ea800000e0000 */
[----:B----4-:R-:W3:Y:S04]  /*d2a0*/  SHFL.BFLY PT, R7, R10, 0x2, 0x1f ;  /* 0x0c401f000a077f89 */ /* 0x010ee800000e0000 */
[----:B-----5:R-:W4:Y:S01]  /*d2b0*/  SHFL.BFLY PT, R8, R9, 0x2, 0x1f ;  /* 0x0c401f0009087f89 */ /* 0x020f2200000e0000 */
[----:B-1----:R-:W-:-:S02]  /*d2c0*/  FADD.FTZ R5, R5, R0 ;  /* 0x0000000005057221 */ /* 0x002fc40000010000 */
[----:B--2---:R-:W-:-:S03]  /*d2d0*/  FADD.FTZ R6, R6, R4 ;  /* 0x0000000406067221 */ /* 0x004fc60000010000 */
[----:B------:R-:W1:Y:S01]  /*d2e0*/  SHFL.BFLY PT, R0, R5, 0x1, 0x1f ;  /* 0x0c201f0005007f89 */ /* 0x000e6200000e0000 */
[----:B---3--:R-:W-:-:S03]  /*d2f0*/  FADD.FTZ R7, R7, R10 ;  /* 0x0000000a07077221 */ /* 0x008fc60000010000 */
[----:B------:R-:W2:Y:S01]  /*d300*/  SHFL.BFLY PT, R4, R6, 0x1, 0x1f ;  /* 0x0c201f0006047f89 */ /* 0x000ea200000e0000 */
[----:B----4-:R-:W-:-:S03]  /*d310*/  FADD.FTZ R8, R8, R9 ;  /* 0x0000000908087221 */ /* 0x010fc60000010000 */
[----:B------:R-:W3:Y:S04]  /*d320*/  SHFL.BFLY PT, R3, R7, 0x1, 0x1f ;  /* 0x0c201f0007037f89 */ /* 0x000ee800000e0000 */
[----:B------:R-:W4:Y:S01]  /*d330*/  SHFL.BFLY PT, R9, R8, 0x1, 0x1f ;  /* 0x0c201f0008097f89 */ /* 0x000f2200000e0000 */
[----:B-1----:R-:W-:Y:S01]  /*d340*/  FADD.FTZ R5, R5, R0 ;  /* 0x0000000005057221 */ /* 0x002fe20000010000 */
[----:B------:R-:W-:Y:S01]  /*d350*/  MOV R0, RZ ;  /* 0x000000ff00007202 */ /* 0x000fe20000000f00 */
[----:B--2---:R-:W-:-:S03]  /*d360*/  FADD.FTZ R6, R6, R4 ;  /* 0x0000000406067221 */ /* 0x004fc60000010000 */
[----:B------:R-:W-:Y:S02]  /*d370*/  FSETP.NE.FTZ.AND P3, PT, R5, RZ, PT ;  /* 0x000000ff0500720b */ /* 0x000fe40003f75000 */
[----:B------:R-:W-:Y:S01]  /*d380*/  MOV R4, RZ ;  /* 0x000000ff00047202 */ /* 0x000fe20000000f00 */
[----:B---3--:R-:W-:Y:S01]  /*d390*/  FADD.FTZ R7, R7, R3 ;  /* 0x0000000307077221 */ /* 0x008fe20000010000 */
[----:B------:R-:W-:Y:S02]  /*d3a0*/  FSETP.NE.FTZ.AND P2, PT, R6, RZ, PT ;  /* 0x000000ff0600720b */ /* 0x000fe40003f55000 */
[----:B------:R-:W-:Y:S01]  /*d3b0*/  MOV R3, RZ ;  /* 0x000000ff00037202 */ /* 0x000fe20000000f00 */
[----:B----4-:R-:W-:Y:S01]  /*d3c0*/  FADD.FTZ R8, R9, R8 ;  /* 0x0000000809087221 */ /* 0x010fe20000010000 */
[----:B------:R-:W-:-:S04]  /*d3d0*/  FSETP.NE.FTZ.AND P1, PT, R7, RZ, PT ;  /* 0x000000ff0700720b */ /* 0x000fc80003f35000 */
[----:B------:R-:W-:Y:S01]  /*d3e0*/  FSETP.NE.FTZ.AND P0, PT, R8, RZ, PT ;  /* 0x000000ff0800720b */ /* 0x000fe20003f15000 */
[----:B------:R-:W1:Y:S08]  /*d3f0*/  @P3 MUFU.RCP R0, R5 ;  /* 0x0000000500003308 */ /* 0x000e700000001000 */
[----:B------:R-:W2:Y:S01]  /*d400*/  @P1 MUFU.RCP R3, R7 ;  /* 0x0000000700031308 */ /* 0x000ea20000001000 */
[----:B-1----:R-:W-:-:S07]  /*d410*/  FMUL.FTZ R124, R0, R124 ;  /* 0x0000007c007c7220 */ /* 0x002fce0000410000 */
[----:B------:R-:W1:Y:S01]  /*d420*/  @P2 MUFU.RCP R4, R6 ;  /* 0x0000000600042308 */ /* 0x000e620000001000 */
[C---:B------:R-:W-:Y:S02]  /*d430*/  FMUL.FTZ R125, R0.reuse, R125 ;  /* 0x0000007d007d7220 */ /* 0x040fe40000410000 */
[C---:B------:R-:W-:Y:S02]  /*d440*/  FMUL.FTZ R132, R0.reuse, R132 ;  /* 0x0000008400847220 */ /* 0x040fe40000410000 */
[C---:B------:R-:W-:Y:S02]  /*d450*/  FMUL.FTZ R26, R0.reuse, R133 ;  /* 0x00000085001a7220 */ /* 0x040fe40000410000 */
[C---:B------:R-:W-:Y:S01]  /*d460*/  FMUL.FTZ R136, R0.reuse, R136 ;  /* 0x0000008800887220 */ /* 0x040fe20000410000 */
[----:B------:R-:W-:Y:S01]  /*d470*/  @P2 MUFU.LG2 R9, R6 ;  /* 0x0000000600092308 */ /* 0x000fe20000000c00 */
[C---:B------:R-:W-:Y:S02]  /*d480*/  FMUL.FTZ R30, R0.reuse, R137 ;  /* 0x00000089001e7220 */ /* 0x040fe40000410000 */
[----:B------:R-:W-:-:S02]  /*d490*/  FMUL.FTZ R148, R0, R148 ;  /* 0x0000009400947220 */ /* 0x000fc40000410000 */
[C---:B------:R-:W-:Y:S02]  /*d4a0*/  FMUL.FTZ R20, R0.reuse, R149 ;  /* 0x0000009500147220 */ /* 0x040fe40000410000 */
[C---:B------:R-:W-:Y:S01]  /*d4b0*/  FMUL.FTZ R152, R0.reuse, R152 ;  /* 0x0000009800987220 */ /* 0x040fe20000410000 */
[----:B------:R-:W-:Y:S01]  /*d4c0*/  @P3 MUFU.LG2 R11, R5 ;  /* 0x00000005000b3308 */ /* 0x000fe20000000c00 */
[C---:B------:R-:W-:Y:S02]  /*d4d0*/  FMUL.FTZ R24, R0.reuse, R153 ;  /* 0x0000009900187220 */ /* 0x040fe40000410000 */
[C---:B------:R-:W-:Y:S02]  /*d4e0*/  FMUL.FTZ R164, R0.reuse, R164 ;  /* 0x000000a400a47220 */ /* 0x040fe40000410000 */
[C---:B------:R-:W-:Y:S02]  /*d4f0*/  FMUL.FTZ R18, R0.reuse, R165 ;  /* 0x000000a500127220 */ /* 0x040fe40000410000 */
[C---:B------:R-:W-:Y:S01]  /*d500*/  FMUL.FTZ R168, R0.reuse, R168 ;  /* 0x000000a800a87220 */ /* 0x040fe20000410000 */
[----:B------:R-:W-:Y:S01]  /*d510*/  @P1 MUFU.LG2 R7, R7 ;  /* 0x0000000700071308 */ /* 0x000fe20000000c00 */
[----:B------:R-:W-:-:S02]  /*d520*/  FMUL.FTZ R17, R0, R169 ;  /* 0x000000a900117220 */ /* 0x000fc40000410000 */
[C---:B------:R-:W-:Y:S02]  /*d530*/  FMUL.FTZ R180, R0.reuse, R180 ;  /* 0x000000b400b47220 */ /* 0x040fe40000410000 */
[----:B------:R-:W-:Y:S01]  /*d540*/  FMUL.FTZ R181, R0, R181 ;  /* 0x000000b500b57220 */ /* 0x000fe20000410000 */
[----:B------:R-:W-:Y:S01]  /*d550*/  MOV R0, RZ ;  /* 0x000000ff00007202 */ /* 0x000fe20000000f00 */
[C---:B--2---:R-:W-:Y:S01]  /*d560*/  FMUL.FTZ R120, R3.reuse, R120 ;  /* 0x0000007803787220 */ /* 0x044fe20000410000 */
[----:B------:R-:W-:Y:S01]  /*d570*/  @P0 MUFU.LG2 R6, R8 ;  /* 0x0000000800060308 */ /* 0x000fe20000000c00 */
[C---:B------:R-:W-:Y:S02]  /*d580*/  FMUL.FTZ R33, R3.reuse, R121 ;  /* 0x0000007903217220 */ /* 0x040fe40000410000 */
[C---:B------:R-:W-:Y:S02]  /*d590*/  FMUL.FTZ R128, R3.reuse, R128 ;  /* 0x0000008003807220 */ /* 0x040fe40000410000 */
[----:B------:R-:W-:-:S02]  /*d5a0*/  FMUL.FTZ R32, R3, R129 ;  /* 0x0000008103207220 */ /* 0x000fc40000410000 */
[C---:B------:R-:W-:Y:S01]  /*d5b0*/  FMUL.FTZ R140, R3.reuse, R140 ;  /* 0x0000008c038c7220 */ /* 0x040fe20000410000 */
[----:B------:R2:W3:Y:S01]  /*d5c0*/  @P0 MUFU.RCP R0, R8 ;  /* 0x0000000800000308 */ /* 0x0004e20000001000 */
[C---:B------:R-:W-:Y:S02]  /*d5d0*/  FMUL.FTZ R28, R3.reuse, R141 ;  /* 0x0000008d031c7220 */ /* 0x040fe40000410000 */
[C---:B------:R-:W-:Y:S02]  /*d5e0*/  FMUL.FTZ R144, R3.reuse, R144 ;  /* 0x0000009003907220 */ /* 0x040fe40000410000 */
[C---:B------:R-:W-:Y:S02]  /*d5f0*/  FMUL.FTZ R25, R3.reuse, R145 ;  /* 0x0000009103197220 */ /* 0x040fe40000410000 */
[C---:B------:R-:W-:Y:S02]  /*d600*/  FMUL.FTZ R156, R3.reuse, R156 ;  /* 0x0000009c039c7220 */ /* 0x040fe40000410000 */
[----:B------:R-:W-:-:S02]  /*d610*/  FMUL.FTZ R22, R3, R157 ;  /* 0x0000009d03167220 */ /* 0x000fc40000410000 */
[C---:B------:R-:W-:Y:S02]  /*d620*/  FMUL.FTZ R160, R3.reuse, R160 ;  /* 0x000000a003a07220 */ /* 0x040fe40000410000 */
[C---:B------:R-:W-:Y:S02]  /*d630*/  FMUL.FTZ R12, R3.reuse, R161 ;  /* 0x000000a1030c7220 */ /* 0x040fe40000410000 */
[C---:B------:R-:W-:Y:S01]  /*d640*/  FMUL.FTZ R172, R3.reuse, R172 ;  /* 0x000000ac03ac7220 */ /* 0x040fe20000410000 */
[----:B--2---:R-:W-:Y:S01]  /*d650*/  @P0 MOV R8, 0x3f317218 ;  /* 0x3f31721800080802 */ /* 0x004fe20000000f00 */
[C---:B------:R-:W-:Y:S02]  /*d660*/  FMUL.FTZ R173, R3.reuse, R173 ;  /* 0x000000ad03ad7220 */ /* 0x040fe40000410000 */
[C---:B------:R-:W-:Y:S02]  /*d670*/  FMUL.FTZ R176, R3.reuse, R176 ;  /* 0x000000b003b07220 */ /* 0x040fe40000410000 */
[----:B------:R-:W-:Y:S01]  /*d680*/  FMUL.FTZ R177, R3, R177 ;  /* 0x000000b103b17220 */ /* 0x000fe20000410000 */
[----:B------:R-:W-:Y:S01]  /*d690*/  @P2 MOV R3, 0x3f317218 ;  /* 0x3f31721800032802 */ /* 0x000fe20000000f00 */
[----:B-1----:R-:W-:-:S02]  /*d6a0*/  FMUL.FTZ R126, R4, R126 ;  /* 0x0000007e047e7220 */ /* 0x002fc40000410000 */
        /* <DEDUP_REMOVED lines=15> */
[----:B------:R-:W-:Y:S01]  /*d7a0*/  @P3 MOV R4, 0x3f317218 ;  /* 0x3f31721800043802 */ /* 0x000fe20000000f00 */
[C---:B---3--:R-:W-:Y:S02]  /*d7b0*/  FMUL.FTZ R122, R0.reuse, R122 ;  /* 0x0000007a007a7220 */ /* 0x048fe40000410000 */
        /* <DEDUP_REMOVED lines=14> */
[----:B------:R-:W-:Y:S01]  /*d8a0*/  FMUL.FTZ R179, R0, R179 ;  /* 0x000000b300b37220 */ /* 0x000fe20000410000 */
[----:B------:R-:W-:Y:S01]  /*d8b0*/  @P1 MOV R0, 0x3f317218 ;  /* 0x3f31721800001802 */ /* 0x000fe20000000f00 */
[----:B------:R-:W-:Y:S02]  /*d8c0*/  @P2 FMUL.FTZ R5, R3, c[0x0][0x2d0] ;  /* 0x0000b40003052a20 */ /* 0x000fe40000410000 */
[----:B------:R-:W-:Y:S02]  /*d8d0*/  @P3 FMUL.FTZ R10, R4, c[0x0][0x2d0] ;  /* 0x0000b400040a3a20 */ /* 0x000fe40000410000 */
[----:B------:R-:W-:Y:S02]  /*d8e0*/  @P1 FMUL.FTZ R3, R0, c[0x0][0x2d0] ;  /* 0x0000b40000031a20 */ /* 0x000fe40000410000 */
[----:B------:R-:W-:Y:S02]  /*d8f0*/  @P3 FMUL.FTZ R11, R11, 0.69314718246459960938 ;  /* 0x3f3172180b0b3820 */ /* 0x000fe40000410000 */
[----:B------:R-:W-:-:S02]  /*d900*/  @P2 FMUL.FTZ R9, R9, 0.69314718246459960938 ;  /* 0x3f31721809092820 */ /* 0x000fc40000410000 */
[----:B------:R-:W-:Y:S02]  /*d910*/  @P1 FMUL.FTZ R7, R7, 0.69314718246459960938 ;  /* 0x3f31721807071820 */ /* 0x000fe40000410000 */
[----:B------:R-:W-:Y:S02]  /*d920*/  @P0 FMUL.FTZ R4, R6, 0.69314718246459960938 ;  /* 0x3f31721806040820 */ /* 0x000fe40000410000 */
[----:B------:R-:W-:Y:S02]  /*d930*/  @P0 FMUL.FTZ R0, R8, c[0x0][0x2d0] ;  /* 0x0000b40008000a20 */ /* 0x000fe40000410000 */
[----:B------:R-:W-:Y:S02]  /*d940*/  @P3 FFMA.FTZ R36, R10, R73, R11 ;  /* 0x000000490a243223 */ /* 0x000fe4000001000b */
[----:B------:R-:W-:Y:S02]  /*d950*/  @P2 FFMA.FTZ R37, R5, R72, R9 ;  /* 0x0000004805252223 */ /* 0x000fe40000010009 */
[----:B------:R-:W-:-:S02]  /*d960*/  @P1 FFMA.FTZ R38, R3, R71, R7 ;  /* 0x0000004703261223 */ /* 0x000fc40000010007 */
[----:B------:R-:W-:Y:S02]  /*d970*/  @P0 FFMA.FTZ R39, R0, R2, R4 ;  /* 0x0000000200270223 */ /* 0x000fe40000010004 */
.L_x_18:
[----:B------:R-:W-:Y:S01]  /*d980*/  USHF.R.S32.HI UR8, URZ, 0x1f, UR9 ;  /* 0x0000001f3f087899 */ /* 0x000fe20008011409 */
[----:B------:R-:W-:Y:S05]  /*d990*/  @P4 BRA `(.L_x_38) ;  /* 0x0000147000004947 */ /* 0x000fea0003800000 */
[----:B------:R-:W1:Y:S01]  /*d9a0*/  S2R R40, SR_TID.X ;  /* 0x0000000000287919 */ /* 0x000e620000002100 */
[----:B------:R-:W-:Y:S01]  /*d9b0*/  F2FP.PACK_AB R6, R125, R124 ;  /* 0x0000007c7d06723e */ /* 0x000fe200000000ff */
[----:B------:R-:W-:Y:S01]  /*d9c0*/  IMAD.MOV.U32 R5, RZ, RZ, -0x10 ;  /* 0xfffffff0ff057424 */ /* 0x000fe200078e00ff */
[----:B------:R-:W-:Y:S01]  /*d9d0*/  F2FP.PACK_AB R27, R27, R126 ;  /* 0x0000007e1b1b723e */ /* 0x000fe200000000ff */
[----:B------:R-:W-:Y:S01]  /*d9e0*/  BAR.SYNC.DEFER_BLOCKING 0x1, 0x80 ;  /* 0x0042000000007b1d */ /* 0x000fe20000010000 */
[----:B------:R-:W-:Y:S02]  /*d9f0*/  F2FP.PACK_AB R26, R26, R132 ;  /* 0x000000841a1a723e */ /* 0x000fe400000000ff */
[----:B------:R-:W-:Y:S02]  /*da00*/  F2FP.PACK_AB R31, R31, R134 ;  /* 0x000000861f1f723e */ /* 0x000fe400000000ff */
[----:B------:R-:W-:Y:S01]  /*da10*/  F2FP.PACK_AB R33, R33, R120 ;  /* 0x000000782121723e */ /* 0x000fe200000000ff */
[----:B------:R-:W-:Y:S01]  /*da20*/  ULDC.64 UR4, c[0x0][0x500] ;  /* 0x0001400000047ab9 */ /* 0x000fe20000000a00 */
[----:B------:R-:W-:Y:S01]  /*da30*/  F2FP.PACK_AB R122, R123, R122 ;  /* 0x0000007a7b7a723e */ /* 0x000fe200000000ff */
[----:B------:R-:W-:Y:S01]  /*da40*/  UISETP.NE.U32.AND UP1, UPT, URZ, UR4, UPT ;  /* 0x000000043f00728c */ /* 0x000fe2000bf25070 */
[----:B------:R-:W-:Y:S01]  /*da50*/  F2FP.PACK_AB R32, R32, R128 ;  /* 0x000000802020723e */ /* 0x000fe200000000ff */
[----:B------:R-:W-:Y:S01]  /*da60*/  UMOV UR6, 0x4 ;  /* 0x0000000400067882 */ /* 0x000fe20000000000 */
[----:B------:R-:W-:Y:S01]  /*da70*/  F2FP.PACK_AB R130, R131, R130 ;  /* 0x000000828382723e */ /* 0x000fe200000000ff */
[----:B------:R-:W-:Y:S01]  /*da80*/  UISETP.NE.AND.EX UP1, UPT, URZ, UR5, UPT, UP1 ;  /* 0x000000053f00728c */ /* 0x000fe2000bf25310 */
[----:B------:R-:W-:-:S02]  /*da90*/  F2FP.PACK_AB R30, R30, R136 ;  /* 0x000000881e1e723e */ /* 0x000fc400000000ff */
[----:B------:R-:W-:Y:S01]  /*daa0*/  F2FP.PACK_AB R29, R29, R138 ;  /* 0x0000008a1d1d723e */ /* 0x000fe200000000ff */
[----:B------:R-:W-:Y:S01]  /*dab0*/  ULDC.64 UR4, c[0x0][0x500] ;  /* 0x0001400000047ab9 */ /* 0x000fe20000000a00 */
[----:B------:R-:W-:Y:S01]  /*dac0*/  F2FP.PACK_AB R20, R20, R148 ;  /* 0x000000941414723e */ /* 0x000fe200000000ff */
[----:B------:R-:W-:Y:S01]  /*dad0*/  UIMAD.WIDE UR4, UR11, UR6, UR4 ;  /* 0x000000060b0472a5 */ /* 0x000fe2000f8e0204 */
[----:B------:R-:W-:Y:S02]  /*dae0*/  F2FP.PACK_AB R19, R19, R150 ;  /* 0x000000961313723e */ /* 0x000fe400000000ff */
[----:B-1----:R-:W-:Y:S02]  /*daf0*/  SHF.R.S32.HI R41, RZ, 0x1f, R40 ;  /* 0x0000001fff297819 */ /* 0x002fe40000011428 */
[----:B------:R-:W-:Y:S02]  /*db00*/  F2FP.PACK_AB R28, R28, R140 ;  /* 0x0000008c1c1c723e */ /* 0x000fe400000000ff */
[----:B------:R-:W-:-:S02]  /*db10*/  LEA.HI R2, R41, R40, RZ, 0x2 ;  /* 0x0000002829027211 */ /* 0x000fc400078f10ff */
[----:B------:R-:W-:Y:S02]  /*db20*/  LEA.HI R35, R41, R40, RZ, 0x5 ;  /* 0x0000002829237211 */ /* 0x000fe400078f28ff */
[--C-:B------:R-:W-:Y:S02]  /*db30*/  SHF.R.S32.HI R3, RZ, 0x2, R2.reuse ;  /* 0x00000002ff037819 */ /* 0x100fe40000011402 */
[----:B------:R-:W-:Y:S02]  /*db40*/  SHF.R.S32.HI R0, RZ, 0x1f, R2 ;  /* 0x0000001fff007819 */ /* 0x000fe40000011402 */
[----:B------:R-:W-:Y:S02]  /*db50*/  SHF.R.S32.HI R34, RZ, 0x5, R35 ;  /* 0x00000005ff227819 */ /* 0x000fe40000011423 */
[----:B------:R-:W-:Y:S02]  /*db60*/  LEA.HI R0, R0, R3, RZ, 0x3 ;  /* 0x0000000300007211 */ /* 0x000fe400078f18ff */
[----:B------:R-:W-:-:S02]  /*db70*/  F2FP.PACK_AB R142, R143, R142 ;  /* 0x0000008e8f8e723e */ /* 0x000fc400000000ff */
[----:B------:R-:W-:Y:S02]  /*db80*/  LOP3.LUT R0, R0, 0xfffffff8, RZ, 0xc0, !PT ;  /* 0xfffffff800007812 */ /* 0x000fe400078ec0ff */
[----:B------:R-:W-:Y:S02]  /*db90*/  F2FP.PACK_AB R25, R25, R144 ;  /* 0x000000901919723e */ /* 0x000fe400000000ff */
[----:B------:R-:W-:Y:S01]  /*dba0*/  F2FP.PACK_AB R147, R147, R146 ;  /* 0x000000929393723e */ /* 0x000fe200000000ff */
[----:B------:R-:W-:Y:S01]  /*dbb0*/  IMAD.IADD R3, R3, 0x1, -R0 ;  /* 0x0000000103037824 */ /* 0x000fe200078e0a00 */
[----:B------:R-:W-:Y:S02]  /*dbc0*/  LOP3.LUT R0, R2, 0xfffffffc, RZ, 0xc0, !PT ;  /* 0xfffffffc02007812 */ /* 0x000fe400078ec0ff */
[----:B------:R-:W-:Y:S01]  /*dbd0*/  F2FP.PACK_AB R24, R24, R152 ;  /* 0x000000981818723e */ /* 0x000fe200000000ff */
[C---:B------:R-:W-:Y:S01]  /*dbe0*/  IMAD.SHL.U32 R2, R3.reuse, 0x40, RZ ;  /* 0x0000004003027824 */ /* 0x040fe200078e00ff */
[----:B------:R-:W-:Y:S01]  /*dbf0*/  LOP3.LUT R4, R3, 0x1, RZ, 0xc0, !PT ;  /* 0x0000000103047812 */ /* 0x000fe200078ec0ff */
[----:B------:R-:W-:Y:S01]  /*dc00*/  IMAD.IADD R14, R40, 0x1, -R0 ;  /* 0x00000001280e7824 */ /* 0x000fe200078e0a00 */
[----:B------:R-:W-:-:S02]  /*dc10*/  F2FP.PACK_AB R23, R23, R154 ;  /* 0x0000009a1717723e */ /* 0x000fc400000000ff */
[----:B------:R-:W-:Y:S01]  /*dc20*/  LOP3.LUT R0, R2, 0x1c0, RZ, 0xc0, !PT ;  /* 0x000001c002007812 */ /* 0x000fe200078ec0ff */
[----:B------:R-:W-:Y:S01]  /*dc30*/  IMAD R2, R34, 0x200, R14 ;  /* 0x0000020022027824 */ /* 0x000fe200078e020e */
[----:B------:R-:W-:Y:S02]  /*dc40*/  ISETP.NE.U32.AND P0, PT, R4, 0x1, PT ;  /* 0x000000010400780c */ /* 0x000fe40003f05070 */
[----:B------:R-:W-:Y:S02]  /*dc50*/  LEA.HI R0, R0, R0, RZ, 0x1d ;  /* 0x0000000000007211 */ /* 0x000fe400078fe8ff */
[----:B------:R-:W-:Y:S02]  /*dc60*/  R2P PR, R3, 0x6 ;  /* 0x0000000603007804 */ /* 0x000fe40000000000 */
[----:B------:R-:W-:Y:S01]  /*dc70*/  SEL R5, R5, 0x10, !P0 ;  /* 0x0000001005057807 */ /* 0x000fe20004000000 */
[----:B------:R-:W-:Y:S01]  /*dc80*/  IMAD.U32 R0, R2, 0x2, R0 ;  /* 0x0000000202007824 */ /* 0x000fe200078e0000 */
[----:B------:R-:W-:-:S02]  /*dc90*/  F2FP.PACK_AB R18, R18, R164 ;  /* 0x000000a41212723e */ /* 0x000fc400000000ff */
[----:B------:R-:W-:Y:S01]  /*dca0*/  F2FP.PACK_AB R13, R13, R166 ;  /* 0x000000a60d0d723e */ /* 0x000fe200000000ff */
[----:B------:R-:W-:Y:S01]  /*dcb0*/  IMAD.SHL.U32 R0, R0, 0x2, RZ ;  /* 0x0000000200007824 */ /* 0x000fe200078e00ff */
[----:B------:R-:W-:Y:S02]  /*dcc0*/  F2FP.PACK_AB R22, R22, R156 ;  /* 0x0000009c1616723e */ /* 0x000fe400000000ff */
[----:B------:R-:W-:Y:S01]  /*dcd0*/  F2FP.PACK_AB R159, R159, R158 ;  /* 0x0000009e9f9f723e */ /* 0x000fe200000000ff */
[C---:B------:R-:W-:Y:S01]  /*dce0*/  IMAD.IADD R3, R0.reuse, 0x1, R5 ;  /* 0x0000000100037824 */ /* 0x040fe200078e0205 */
[----:B------:R1:W-:Y:S01]  /*dcf0*/  STS [R0+0x80], R6 ;  /* 0x0000800600007388 */ /* 0x0003e20000000800 */
[C---:B------:R-:W-:Y:S02]  /*dd00*/  IADD3 R4, R0.reuse, 0x80, RZ ;  /* 0x0000008000047810 */ /* 0x040fe40007ffe0ff */
[----:B------:R-:W-:Y:S01]  /*dd10*/  IADD3 R2, R0, 0xc0, RZ ;  /* 0x000000c000027810 */ /* 0x000fe20007ffe0ff */
[----:B------:R-:W-:Y:S01]  /*dd20*/  STS [R0+0x480], R27 ;  /* 0x0004801b00007388 */ /* 0x000fe20000000800 */
[----:B------:R-:W-:-:S02]  /*dd30*/  @P2 IADD3 R2, R4, -0x40, RZ ;  /* 0xffffffc004022810 */ /* 0x000fc40007ffe0ff */
[----:B------:R-:W-:Y:S01]  /*dd40*/  F2FP.PACK_AB R12, R12, R160 ;  /* 0x000000a00c0c723e */ /* 0x000fe200000000ff */
[----:B------:R-:W-:Y:S01]  /*dd50*/  STS [R3+0x80], R26 ;  /* 0x0000801a03007388 */ /* 0x000fe20000000800 */
[----:B------:R-:W-:Y:S02]  /*dd60*/  F2FP.PACK_AB R21, R21, R162 ;  /* 0x000000a21515723e */ /* 0x000fe400000000ff */
[----:B------:R-:W-:Y:S01]  /*dd70*/  F2FP.PACK_AB R17, R17, R168 ;  /* 0x000000a81111723e */ /* 0x000fe200000000ff */
[----:B------:R-:W-:Y:S01]  /*dd80*/  STS [R3+0x480], R31 ;  /* 0x0004801f03007388 */ /* 0x000fe20000000800 */
[----:B------:R-:W-:Y:S02]  /*dd90*/  F2FP.PACK_AB R16, R16, R170 ;  /* 0x000000aa1010723e */ /* 0x000fe400000000ff */
[----:B------:R-:W-:Y:S01]  /*dda0*/  F2FP.PACK_AB R9, R181, R180 ;  /* 0x000000b4b509723e */ /* 0x000fe200000000ff */
[----:B------:R-:W-:Y:S01]  /*ddb0*/  STS [R0+0x2080], R33 ;  /* 0x0020802100007388 */ /* 0x000fe20000000800 */
[----:B-----5:R-:W-:-:S02]  /*ddc0*/  F2FP.PACK_AB R8, R183, R182 ;  /* 0x000000b6b708723e */ /* 0x020fc400000000ff */
[----:B------:R-:W-:Y:S01]  /*ddd0*/  F2FP.PACK_AB R11, R173, R172 ;  /* 0x000000acad0b723e */ /* 0x000fe200000000ff */
[----:B------:R2:W-:Y:S01]  /*dde0*/  STS [R0+0x2480], R122 ;  /* 0x0024807a00007388 */ /* 0x0005e20000000800 */
[----:B------:R-:W-:Y:S02]  /*ddf0*/  F2FP.PACK_AB R15, R15, R174 ;  /* 0x000000ae0f0f723e */ /* 0x000fe400000000ff */
[----:B------:R-:W-:Y:S01]  /*de00*/  F2FP.PACK_AB R10, R177, R176 ;  /* 0x000000b0b10a723e */ /* 0x000fe200000000ff */
[----:B------:R-:W-:Y:S01]  /*de10*/  STS [R3+0x2080], R32 ;  /* 0x0020802003007388 */ /* 0x000fe20000000800 */
[----:B-1----:R-:W-:Y:S01]  /*de20*/  IMAD.MOV.U32 R6, RZ, RZ, 0x20 ;  /* 0x00000020ff067424 */ /* 0x002fe200078e00ff */
[----:B------:R-:W-:Y:S02]  /*de30*/  F2FP.PACK_AB R7, R179, R178 ;  /* 0x000000b2b307723e */ /* 0x000fe400000000ff */
[----:B------:R1:W-:Y:S02]  /*de40*/  STS [R3+0x2480], R130 ;  /* 0x0024808203007388 */ /* 0x0003e40000000800 */
[----:B------:R-:W-:-:S02]  /*de50*/  SEL R6, R6, 0xffffffe0, !P1 ;  /* 0xffffffe006067807 */ /* 0x000fc40004800000 */
[----:B------:R-:W-:-:S03]  /*de60*/  PLOP3.LUT P1, PT, PT, PT, UP1, 0x80, 0x0 ;  /* 0x000000000000781c */ /* 0x000fc60003f2f018 */
[----:B------:R-:W-:-:S05]  /*de70*/  IMAD.IADD R4, R0, 0x1, R6 ;  /* 0x0000000100047824 */ /* 0x000fca00078e0206 */
[----:B------:R-:W-:Y:S04]  /*de80*/  STS [R4+0x80], R30 ;  /* 0x0000801e04007388 */ /* 0x000fe80000000800 */
[----:B------:R-:W-:Y:S01]  /*de90*/  STS [R4+0x480], R29 ;  /* 0x0004801d04007388 */ /* 0x000fe20000000800 */
[----:B--2---:R-:W-:-:S05]  /*dea0*/  IMAD.IADD R0, R6, 0x1, R3 ;  /* 0x0000000106007824 */ /* 0x004fca00078e0203 */
[----:B------:R-:W-:Y:S01]  /*deb0*/  STS [R0+0x80], R20 ;  /* 0x0000801400007388 */ /* 0x000fe20000000800 */
[----:B-1----:R-:W-:-:S03]  /*dec0*/  IADD3 R3, R6, 0x400, R2 ;  /* 0x0000040006037810 */ /* 0x002fc60007ffe002 */
[----:B------:R-:W-:Y:S04]  /*ded0*/  STS [R0+0x480], R19 ;  /* 0x0004801300007388 */ /* 0x000fe80000000800 */
[----:B------:R-:W-:Y:S04]  /*dee0*/  STS [R4+0x2080], R28 ;  /* 0x0020801c04007388 */ /* 0x000fe80000000800 */
[----:B------:R1:W-:Y:S04]  /*def0*/  STS [R4+0x2480], R142 ;  /* 0x0024808e04007388 */ /* 0x0003e80000000800 */
[----:B------:R-:W-:Y:S04]  /*df00*/  STS [R0+0x2080], R25 ;  /* 0x0020801900007388 */ /* 0x000fe80000000800 */
[----:B------:R2:W-:Y:S04]  /*df10*/  STS [R0+0x2480], R147 ;  /* 0x0024809300007388 */ /* 0x0005e80000000800 */
[----:B------:R-:W-:Y:S04]  /*df20*/  STS [R2], R24 ;  /* 0x0000001802007388 */ /* 0x000fe80000000800 */
[----:B------:R-:W-:Y:S01]  /*df30*/  STS [R2+0x400], R23 ;  /* 0x0004001702007388 */ /* 0x000fe20000000800 */
[----:B-1----:R-:W-:-:S02]  /*df40*/  IMAD.IADD R4, R5, 0x1, R3 ;  /* 0x0000000105047824 */ /* 0x002fc400078e0203 */
[----:B--2---:R-:W-:-:S04]  /*df50*/  IMAD.IADD R0, R5, 0x1, R2 ;  /* 0x0000000105007824 */ /* 0x004fc800078e0202 */
[C---:B------:R-:W-:Y:S01]  /*df60*/  IMAD.IADD R3, R6.reuse, 0x1, R0 ;  /* 0x0000000106037824 */ /* 0x040fe200078e0200 */
[----:B------:R-:W-:Y:S04]  /*df70*/  STS [R0], R18 ;  /* 0x0000001200007388 */ /* 0x000fe80000000800 */
[----:B------:R-:W-:Y:S04]  /*df80*/  STS [R0+0x400], R13 ;  /* 0x0004000d00007388 */ /* 0x000fe80000000800 */
[----:B------:R-:W-:Y:S04]  /*df90*/  STS [R2+0x2000], R22 ;  /* 0x0020001602007388 */ /* 0x000fe80000000800 */
[----:B------:R1:W-:Y:S04]  /*dfa0*/  STS [R2+0x2400], R159 ;  /* 0x0024009f02007388 */ /* 0x0003e80000000800 */
[----:B------:R-:W-:Y:S04]  /*dfb0*/  STS [R0+0x2000], R12 ;  /* 0x0020000c00007388 */ /* 0x000fe80000000800 */
[----:B------:R-:W-:Y:S01]  /*dfc0*/  STS [R0+0x2400], R21 ;  /* 0x0024001500007388 */ /* 0x000fe20000000800 */
[----:B-1----:R-:W-:-:S05]  /*dfd0*/  IMAD.IADD R2, R6, 0x1, R2 ;  /* 0x0000000106027824 */ /* 0x002fca00078e0202 */
[----:B------:R-:W-:Y:S04]  /*dfe0*/  STS [R2], R17 ;  /* 0x0000001102007388 */ /* 0x000fe80000000800 */
[----:B------:R-:W-:Y:S04]  /*dff0*/  STS [R2+0x400], R16 ;  /* 0x0004001002007388 */ /* 0x000fe80000000800 */
[----:B------:R1:W-:Y:S04]  /*e000*/  STS [R3], R9 ;  /* 0x0000000903007388 */ /* 0x0003e80000000800 */
[----:B------:R2:W-:Y:S04]  /*e010*/  STS [R4], R8 ;  /* 0x0000000804007388 */ /* 0x0005e80000000800 */
[----:B------:R-:W-:Y:S04]  /*e020*/  STS [R2+0x2000], R11 ;  /* 0x0020000b02007388 */ /* 0x000fe80000000800 */
[----:B------:R3:W-:Y:S04]  /*e030*/  STS [R2+0x2400], R15 ;  /* 0x0024000f02007388 */ /* 0x0007e80000000800 */
[----:B------:R4:W-:Y:S04]  /*e040*/  STS [R3+0x2000], R10 ;  /* 0x0020000a03007388 */ /* 0x0009e80000000800 */
[----:B------:R3:W-:Y:S01]  /*e050*/  STS [R4+0x2000], R7 ;  /* 0x0020000704007388 */ /* 0x0007e20000000800 */
[----:B-1----:R-:W-:-:S02]  /*e060*/  IMAD.U32 R9, RZ, RZ, UR5 ;  /* 0x00000005ff097e24 */ /* 0x002fc4000f8e00ff */
[----:B--2---:R-:W-:Y:S01]  /*e070*/  IMAD.U32 R8, RZ, RZ, UR4 ;  /* 0x00000004ff087e24 */ /* 0x004fe2000f8e00ff */
[----:B------:R-:W-:Y:S06]  /*e080*/  BAR.SYNC.DEFER_BLOCKING 0x1, 0x80 ;  /* 0x0042000000007b1d */ /* 0x000fec0000010000 */
[----:B------:R-:W-:Y:S02]  /*e090*/  ULDC.64 UR4, c[0x0][0x508] ;  /* 0x0001420000047ab9 */ /* 0x000fe40000000a00 */
[----:B------:R-:W-:Y:S01]  /*e0a0*/  UISETP.NE.U32.AND UP0, UPT, URZ, UR4, UPT ;  /* 0x000000043f00728c */ /* 0x000fe2000bf05070 */
[----:B------:R-:W2:Y:S03]  /*e0b0*/  @P1 LDG.E R0, [R8.64] ;  /* 0x0000000c08001981 */ /* 0x000ea6000c1e1900 */
[----:B------:R-:W-:Y:S01]  /*e0c0*/  UISETP.NE.AND.EX UP0, UPT, URZ, UR5, UPT, UP0 ;  /* 0x000000053f00728c */ /* 0x000fe2000bf05300 */
[----:B------:R-:W-:-:S02]  /*e0d0*/  IMAD.MOV.U32 R12, RZ, RZ, c[0x0][0x388] ;  /* 0x0000e200ff0c7624 */ /* 0x000fc400078e00ff */
[----:B------:R-:W-:-:S03]  /*e0e0*/  ULDC.64 UR4, c[0x0][0x508] ;  /* 0x0001420000047ab9 */ /* 0x000fc60000000a00 */
[----:B------:R-:W-:-:S05]  /*e0f0*/  PLOP3.LUT P0, PT, PT, PT, UP0, 0x80, 0x0 ;  /* 0x000000000000781c */ /* 0x000fca0003f0f008 */
[----:B------:R-:W-:-:S06]  /*e100*/  @UP0 UIMAD.WIDE UR4, UR11, UR6, UR4 ;  /* 0x000000060b0402a5 */ /* 0x000fcc000f8e0204 */
[----:B---3--:R-:W-:Y:S02]  /*e110*/  IMAD.U32 R2, RZ, RZ, UR4 ;  /* 0x00000004ff027e24 */ /* 0x008fe4000f8e00ff */
[----:B----4-:R-:W-:-:S05]  /*e120*/  IMAD.U32 R3, RZ, RZ, UR5 ;  /* 0x00000005ff037e24 */ /* 0x010fca000f8e00ff */
[----:B------:R1:W5:Y:S01]  /*e130*/  @P0 LDG.E R12, [R2.64] ;  /* 0x0000000c020c0981 */ /* 0x000362000c1e1900 */
[----:B------:R-:W-:Y:S02]  /*e140*/  UMOV UR6, URZ ;  /* 0x0000003f00067c82 */ /* 0x000fe40008000000 */
[----:B------:R-:W-:Y:S01]  /*e150*/  UMOV UR7, URZ ;  /* 0x0000003f00077c82 */ /* 0x000fe20008000000 */
[----:B--2---:R-:W2:Y:S02]  /*e160*/  @P1 R2UR UR5, R0 ;  /* 0x00000000000513c2 */ /* 0x004ea400000e0000 */
[----:B--2---:R-:W-:Y:S02]  /*e170*/  @UP1 USHF.R.S32.HI UR4, URZ, 0x1f, UR5 ;  /* 0x0000001f3f041899 */ /* 0x004fe40008011405 */
[----:B------:R-:W-:-:S05]  /*e180*/  @UP1 UMOV UR6, UR5 ;  /* 0x0000000500061c82 */ /* 0x000fca0008000000 */
[----:B------:R-:W-:Y:S01]  /*e190*/  @UP1 UMOV UR7, UR4 ;  /* 0x0000000400071c82 */ /* 0x000fe20008000000 */
[----:B------:R-:W-:Y:S05]  /*e1a0*/  @P0 BRA `(.L_x_39) ;  /* 0x0000004000000947 */ /* 0x000fea0003800000 */
[----:B-1----:R-:W-:Y:S05]  /*e1b0*/  @!P1 BRA `(.L_x_39) ;  /* 0x0000003000009947 */ /* 0x002fea0003800000 */
[----:B------:R-:W2:Y:S04]  /*e1c0*/  LDG.E R0, [R8.64] ;  /* 0x0000000c08007981 */ /* 0x000ea8000c1e1900 */
[----:B------:R-:W2:Y:S02]  /*e1d0*/  LDG.E R2, [R8.64+0x4] ;  /* 0x0000040c08027981 */ /* 0x000ea4000c1e1900 */
[----:B--2--5:R-:W-:Y:S02]  /*e1e0*/  IADD3 R12, -R0, R2, RZ ;  /* 0x00000002000c7210 */ /* 0x024fe40007ffe1ff */
.L_x_39:
[----:B-1----:R-:W-:Y:S01]  /*e1f0*/  LEA.HI R0, R14, R14, RZ, 0x1 ;  /* 0x0000000e0e007211 */ /* 0x002fe200078f08ff */
[----:B------:R-:W-:Y:S01]  /*e200*/  IMAD.MOV.U32 R3, RZ, RZ, c[0x0][0x4e8] ;  /* 0x00013a00ff037624 */ /* 0x000fe200078e00ff */
[----:B------:R-:W-:Y:S01]  /*e210*/  LOP3.LUT R5, R35, 0xffffffe0, RZ, 0xc0, !PT ;  /* 0xffffffe023057812 */ /* 0x000fe200078ec0ff */
[----:B------:R-:W1:Y:S01]  /*e220*/  S2R R22, SR_CTAID.X ;  /* 0x0000000000167919 */ /* 0x000e620000002500 */
[C---:B------:R-:W-:Y:S01]  /*e230*/  LOP3.LUT R2, R0.reuse, 0x1ffffffe, RZ, 0xc0, !PT ;  /* 0x1ffffffe00027812 */ /* 0x040fe200078ec0ff */
[----:B------:R-:W-:Y:S01]  /*e240*/  IMAD.SHL.U32 R0, R0, 0x20, RZ ;  /* 0x0000002000007824 */ /* 0x000fe200078e00ff */
[----:B------:R-:W-:Y:S01]  /*e250*/  ISETP.NE.AND P0, PT, R3, 0x1, PT ;  /* 0x000000010300780c */ /* 0x000fe20003f05270 */
[----:B------:R-:W-:Y:S01]  /*e260*/  IMAD.IADD R5, R40, 0x1, -R5 ;  /* 0x0000000128057824 */ /* 0x000fe200078e0a05 */
[----:B------:R-:W-:Y:S01]  /*e270*/  LEA.HI R6, R41, R40, RZ, 0x3 ;  /* 0x0000002829067211 */ /* 0x000fe200078f18ff */
[----:B------:R-:W-:Y:S01]  /*e280*/  IMAD.IADD R2, R14, 0x1, -R2 ;  /* 0x000000010e027824 */ /* 0x000fe200078e0a02 */
[----:B------:R-:W-:Y:S01]  /*e290*/  LOP3.LUT R0, R0, 0xffffffc0, RZ, 0xc0, !PT ;  /* 0xffffffc000007812 */ /* 0x000fe200078ec0ff */
[----:B------:R-:W-:Y:S01]  /*e2a0*/  ULDC.64 UR14, c[0x0][0x490] ;  /* 0x00012400000e7ab9 */ /* 0x000fe20000000a00 */
[----:B------:R-:W-:Y:S01]  /*e2b0*/  SHF.R.S32.HI R3, RZ, 0x1f, R5 ;  /* 0x0000001fff037819 */ /* 0x000fe20000011405 */
[----:B------:R-:W-:Y:S01]  /*e2c0*/  UIMAD UR4, UR8, UR14, URZ ;  /* 0x0000000e080472a4 */ /* 0x000fe2000f8e023f */
[----:B------:R-:W-:Y:S01]  /*e2d0*/  SHF.R.S32.HI R19, RZ, 0x3, R6 ;  /* 0x00000003ff137819 */ /* 0x000fe20000011406 */
[----:B------:R-:W-:Y:S01]  /*e2e0*/  IMAD R4, R2, 0x8, R0 ;  /* 0x0000000802047824 */ /* 0x000fe200078e0200 */
[----:B------:R-:W-:Y:S01]  /*e2f0*/  SHF.R.S32.HI R0, RZ, 0x1f, R34 ;  /* 0x0000001fff007819 */ /* 0x000fe20000011422 */
[----:B------:R-:W-:Y:S01]  /*e300*/  UIMAD UR15, UR9, UR15, UR4 ;  /* 0x0000000f090f72a4 */ /* 0x000fe2000f8e0204 */
[----:B------:R-:W-:Y:S01]  /*e310*/  LOP3.LUT P1, RZ, R5, 0x3, RZ, 0xc0, !PT ;  /* 0x0000000305ff7812 */ /* 0x000fe2000782c0ff */
[----:B------:R-:W-:Y:S01]  /*e320*/  USHF.R.S32.HI UR10, URZ, 0x1f, UR11 ;  /* 0x0000001f3f0a7899 */ /* 0x000fe2000801140b */
[----:B------:R-:W-:Y:S01]  /*e330*/  LEA.HI R0, R0, R34, RZ, 0x2 ;  /* 0x0000002200007211 */ /* 0x000fe200078f10ff */
[----:B------:R-:W-:Y:S01]  /*e340*/  ULDC.64 UR4, c[0x0][0x3a0] ;  /* 0x0000e80000047ab9 */ /* 0x000fe20000000a00 */
[----:B------:R-:W-:Y:S01]  /*e350*/  LEA.HI R21, R41, R40, RZ, 0x6 ;  /* 0x0000002829157211 */ /* 0x000fe200078f30ff */
[----:B------:R-:W-:Y:S01]  /*e360*/  UIMAD UR17, UR7, UR4, URZ ;  /* 0x00000004071172a4 */ /* 0x000fe2000f8e023f */
[----:B------:R-:W-:Y:S01]  /*e370*/  LOP3.LUT R2, R0, 0xffffffc, RZ, 0xc0, !PT ;  /* 0x0ffffffc00027812 */ /* 0x000fe200078ec0ff */
[----:B------:R-:W-:Y:S01]  /*e380*/  UMOV UR18, UR6 ;  /* 0x0000000600127c82 */ /* 0x000fe20008000000 */
[----:B------:R-:W-:Y:S01]  /*e390*/  LEA.HI R0, R3, R5, RZ, 0x2 ;  /* 0x0000000503007211 */ /* 0x000fe200078f10ff */
[----:B------:R-:W-:-:S02]  /*e3a0*/  UMOV UR19, UR7 ;  /* 0x0000000700137c82 */ /* 0x000fc40008000000 */
[----:B------:R-:W-:Y:S01]  /*e3b0*/  IMAD.IADD R2, R34, 0x1, -R2 ;  /* 0x0000000122027824 */ /* 0x000fe200078e0a02 */
[----:B------:R-:W-:Y:S01]  /*e3c0*/  SHF.R.S32.HI R0, RZ, 0x2, R0 ;  /* 0x00000002ff007819 */ /* 0x000fe20000011400 */
[----:B------:R-:W-:Y:S02]  /*e3d0*/  USEL UR10, UR10, URZ, !UP1 ;  /* 0x0000003f0a0a7287 */ /* 0x000fe4000c800000 */
[----:B------:R-:W-:Y:S02]  /*e3e0*/  UIMAD.WIDE.U32 UR18, UR9, UR14, UR18 ;  /* 0x0000000e091272a5 */ /* 0x000fe4000f8e0012 */
[----:B------:R-:W-:Y:S01]  /*e3f0*/  IMAD R11, R2, 0x10, R0 ;  /* 0x00000010020b7824 */ /* 0x000fe200078e0200 */
[----:B------:R-:W-:Y:S01]  /*e400*/  LOP3.LUT R0, R6, 0xfffffff8, RZ, 0xc0, !PT ;  /* 0xfffffff806007812 */ /* 0x000fe200078ec0ff */
[----:B------:R-:W-:Y:S02]  /*e410*/  UIMAD.WIDE.U32 UR22, UR6, UR4, URZ ;  /* 0x00000004061672a5 */ /* 0x000fe4000f8e003f */
[----:B------:R-:W-:Y:S01]  /*e420*/  IMAD.IADD R3, R11, 0x1, R4 ;  /* 0x000000010b037824 */ /* 0x000fe200078e0204 */
[----:B------:R-:W-:Y:S01]  /*e430*/  UIMAD UR17, UR6, UR5, UR17 ;  /* 0x00000005061172a4 */ /* 0x000fe2000f8e0211 */
[----:B------:R-:W-:Y:S01]  /*e440*/  IMAD.IADD R0, R40, 0x1, -R0 ;  /* 0x0000000128007824 */ /* 0x000fe200078e0a00 */
[----:B------:R-:W-:Y:S01]  /*e450*/  USEL UR14, UR11, URZ, !UP1 ;  /* 0x0000003f0b0e7287 */ /* 0x000fe2000c800000 */
[----:B-1----:R-:W-:Y:S01]  /*e460*/  IMAD R3, R22, 0x80, R3 ;  /* 0x0000008016037824 */ /* 0x002fe200078e0203 */
[----:B------:R-:W-:Y:S01]  /*e470*/  ULDC.64 UR6, c[0x0][0x498] ;  /* 0x0001260000067ab9 */ /* 0x000fe20000000a00 */
[----:B------:R-:W-:Y:S01]  /*e480*/  IMAD R6, R0, 0x10, R19 ;  /* 0x0000001000067824 */ /* 0x000fe200078e0213 */
[----:B------:R-:W-:Y:S01]  /*e490*/  ULDC.64 UR4, c[0x0][0x3e8] ;  /* 0x0000fa0000047ab9 */ /* 0x000fe20000000a00 */
[----:B------:R-:W-:Y:S01]  /*e4a0*/  @P0 IMAD.HI.U32 R4, R3, c[0x0][0x4ec], RZ ;  /* 0x00013b0003040a27 */ /* 0x000fe200078e00ff */
[----:B------:R-:W-:-:S02]  /*e4b0*/  UIMAD UR20, UR10, UR6, URZ ;  /* 0x000000060a1472a4 */ /* 0x000fc4000f8e023f */
[----:B------:R-:W-:Y:S01]  /*e4c0*/  UIMAD UR16, UR8, UR4, URZ ;  /* 0x00000004081072a4 */ /* 0x000fe2000f8e023f */
[----:B------:R-:W-:Y:S01]  /*e4d0*/  IMAD R9, R22, 0x80, R6 ;  /* 0x0000008016097824 */ /* 0x000fe200078e0206 */
[----:B------:R-:W-:Y:S01]  /*e4e0*/  UIADD3 UR19, UR19, UR15, URZ ;  /* 0x0000000f13137290 */ /* 0x000fe2000fffe03f */
[----:B------:R-:W-:Y:S01]  /*e4f0*/  IMAD.MOV.U32 R2, RZ, RZ, R3 ;  /* 0x000000ffff027224 */ /* 0x000fe200078e0003 */
[----:B------:R-:W-:Y:S01]  /*e500*/  @P0 SHF.R.U32.HI R2, RZ, c[0x0][0x4f0], R4 ;  /* 0x00013c00ff020a19 */ /* 0x000fe20000011604 */
[----:B------:R-:W-:Y:S01]  /*e510*/  @P0 IMAD.HI.U32 R4, R9, c[0x0][0x4ec], RZ ;  /* 0x00013b0009040a27 */ /* 0x000fe200078e00ff */
[----:B------:R-:W-:Y:S02]  /*e520*/  UIADD3 UR23, UR23, UR17, URZ ;  /* 0x0000001117177290 */ /* 0x000fe4000fffe03f */
[----:B------:R-:W-:Y:S01]  /*e530*/  UIMAD UR7, UR14, UR7, UR20 ;  /* 0x000000070e0772a4 */ /* 0x000fe2000f8e0214 */
[----:B------:R-:W-:Y:S01]  /*e540*/  IMAD.MOV.U32 R7, RZ, RZ, R9 ;  /* 0x000000ffff077224 */ /* 0x000fe200078e0009 */
[----:B------:R-:W-:Y:S01]  /*e550*/  @P0 SHF.R.U32.HI R7, RZ, c[0x0][0x4f0], R4 ;  /* 0x00013c00ff070a19 */ /* 0x000fe20000011604 */
[----:B------:R-:W-:Y:S01]  /*e560*/  IMAD.SHL.U32 R4, R19, 0x40, RZ ;  /* 0x0000004013047824 */ /* 0x000fe200078e00ff */
[----:B------:R-:W-:Y:S01]  /*e570*/  UIMAD.WIDE.U32 UR18, UR14, UR6, UR18 ;  /* 0x000000060e1272a5 */ /* 0x000fe2000f8e0012 */
[----:B------:R-:W-:Y:S01]  /*e580*/  IMAD.MOV R6, RZ, RZ, -R2 ;  /* 0x000000ffff067224 */ /* 0x000fe200078e0a02 */
[----:B------:R-:W-:Y:S01]  /*e590*/  UIMAD UR16, UR9, UR5, UR16 ;  /* 0x00000005091072a4 */ /* 0x000fe2000f8e0210 */
[----:B------:R-:W-:Y:S01]  /*e5a0*/  IMAD.SHL.U32 R0, R0, 0x8, RZ ;  /* 0x0000000800007824 */ /* 0x000fe200078e00ff */
[----:B------:R-:W-:Y:S01]  /*e5b0*/  UIMAD.WIDE.U32 UR22, UR9, UR4, UR22 ;  /* 0x00000004091672a5 */ /* 0x000fe2000f8e0016 */
[----:B------:R-:W-:Y:S01]  /*e5c0*/  LOP3.LUT R4, R4, 0x1c0, RZ, 0xc0, !PT ;  /* 0x000001c004047812 */ /* 0x000fe200078ec0ff */
[----:B------:R-:W-:Y:S01]  /*e5d0*/  IMAD R6, R6, c[0x0][0x4e8], R3 ;  /* 0x00013a0006067a24 */ /* 0x000fe200078e0203 */
[----:B------:R-:W-:Y:S01]  /*e5e0*/  ULDC.64 UR4, c[0x0][0x3f0] ;  /* 0x0000fc0000047ab9 */ /* 0x000fe20000000a00 */
[----:B------:R-:W-:Y:S01]  /*e5f0*/  IMAD.U32 R3, RZ, RZ, UR7 ;  /* 0x00000007ff037e24 */ /* 0x000fe2000f8e00ff */
[----:B------:R-:W-:Y:S01]  /*e600*/  UIMAD UR10, UR10, UR4, URZ ;  /* 0x000000040a0a72a4 */ /* 0x000fe2000f8e023f */
[----:B------:R-:W-:Y:S01]  /*e610*/  LOP3.LUT R10, R4, 0x38, R0, 0xf8, !PT ;  /* 0x00000038040a7812 */ /* 0x000fe200078ef800 */
[----:B------:R-:W-:Y:S01]  /*e620*/  UIADD3 UR17, UR23, UR16, URZ ;  /* 0x0000001017117290 */ /* 0x000fe2000fffe03f */
[----:B------:R-:W-:Y:S01]  /*e630*/  SHF.R.U32.HI R5, RZ, 0x3, R4 ;  /* 0x00000003ff057819 */ /* 0x000fe20000011604 */
[----:B------:R-:W-:Y:S01]  /*e640*/  UIMAD UR5, UR14, UR5, UR10 ;  /* 0x000000050e0572a4 */ /* 0x000fe2000f8e020a */
[----:B------:R-:W-:Y:S01]  /*e650*/  SHF.R.S32.HI R8, RZ, 0x1f, R2 ;  /* 0x0000001fff087819 */ /* 0x000fe20000011402 */
[----:B------:R-:W-:Y:S01]  /*e660*/  UMOV UR16, UR22 ;  /* 0x0000001600107c82 */ /* 0x000fe20008000000 */
[----:B------:R-:W-:Y:S01]  /*e670*/  IADD3 R2, P0, R2, UR18, RZ ;  /* 0x0000001202027c10 */ /* 0x000fe2000ff1e0ff */
[----:B------:R-:W-:Y:S01]  /*e680*/  UIMAD.WIDE.U32 UR14, UR14, UR4, UR16 ;  /* 0x000000040e0e72a5 */ /* 0x000fe2000f8e0010 */
[----:B------:R-:W-:Y:S01]  /*e690*/  SHF.R.S32.HI R4, RZ, 0x1f, R6 ;  /* 0x0000001fff047819 */ /* 0x000fe20000011406 */
[----:B------:R-:W-:Y:S01]  /*e6a0*/  IMAD.MOV R18, RZ, RZ, -R7 ;  /* 0x000000ffff127224 */ /* 0x000fe200078e0a07 */
[----:B------:R-:W-:Y:S01]  /*e6b0*/  IADD3.X R3, R8, UR19, R3, P0, !PT ;  /* 0x0000001308037c10 */ /* 0x000fe200087fe403 */
[----:B------:R-:W-:Y:S01]  /*e6c0*/  UIADD3 UR5, UR15, UR5, URZ ;  /* 0x000000050f057290 */ /* 0x000fe2000fffe03f */
[----:B------:R-:W-:Y:S01]  /*e6d0*/  LOP3.LUT R20, R10, R5, RZ, 0x3c, !PT ;  /* 0x000000050a147212 */ /* 0x000fe200078e3cff */
[----:B------:R-:W-:Y:S01]  /*e6e0*/  IMAD R8, R4, c[0x0][0x488], RZ ;  /* 0x0001220004087a24 */ /* 0x000fe200078e02ff */
[----:B------:R-:W-:Y:S01]  /*e6f0*/  SHF.R.S32.HI R10, RZ, 0x1f, R7 ;  /* 0x0000001fff0a7819 */ /* 0x000fe20000011407 */
[----:B------:R-:W-:Y:S01]  /*e700*/  IMAD.WIDE.U32 R4, R6, c[0x0][0x488], R2 ;  /* 0x0001220006047a25 */ /* 0x000fe200078e0002 */
[----:B------:R-:W-:-:S02]  /*e710*/  ISETP.GE.AND P6, PT, R0, c[0x0][0x3c8], PT ;  /* 0x0000f20000007a0c */ /* 0x000fc40003fc6270 */
[----:B------:R-:W-:Y:S01]  /*e720*/  SHF.R.S32.HI R53, RZ, 0x1f, R0 ;  /* 0x0000001fff357819 */ /* 0x000fe20000011400 */
[----:B------:R-:W-:Y:S02]  /*e730*/  IMAD R8, R6, c[0x0][0x48c], R8 ;  /* 0x0001230006087a24 */ /* 0x000fe400078e0208 */
[----:B------:R-:W-:Y:S02]  /*e740*/  IMAD.U32 R3, RZ, RZ, UR15 ;  /* 0x0000000fff037e24 */ /* 0x000fe4000f8e00ff */
[----:B------:R-:W-:Y:S02]  /*e750*/  IMAD R6, R10, c[0x0][0x3e0], RZ ;  /* 0x0000f8000a067a24 */ /* 0x000fe400078e02ff */
[----:B------:R-:W-:Y:S02]  /*e760*/  IMAD.U32 R2, RZ, RZ, UR14 ;  /* 0x0000000eff027e24 */ /* 0x000fe4000f8e00ff */
[----:B------:R-:W-:Y:S02]  /*e770*/  IMAD.U32 R3, RZ, RZ, UR5 ;  /* 0x00000005ff037e24 */ /* 0x000fe4000f8e00ff */
[----:B------:R-:W-:Y:S01]  /*e780*/  IMAD R18, R18, c[0x0][0x4e8], R9 ;  /* 0x00013a0012127a24 */ /* 0x000fe200078e0209 */
[----:B------:R-:W-:Y:S01]  /*e790*/  LEA R9, P0, R4, c[0x0][0x450], 0x2 ;  /* 0x0001140004097a11 */ /* 0x000fe200078010ff */
[----:B------:R-:W-:-:S02]  /*e7a0*/  IMAD.IADD R8, R5, 0x1, R8 ;  /* 0x0000000105087824 */ /* 0x000fc400078e0208 */
[C---:B------:R-:W-:Y:S01]  /*e7b0*/  IMAD R5, R7.reuse, c[0x0][0x3e4], R6 ;  /* 0x0000f90007057a24 */ /* 0x040fe200078e0206 */
[----:B------:R-:W-:Y:S01]  /*e7c0*/  SHF.R.S32.HI R10, RZ, 0x1f, R18 ;  /* 0x0000001fff0a7819 */ /* 0x000fe20000011412 */
[----:B------:R-:W-:Y:S01]  /*e7d0*/  IMAD.WIDE.U32 R6, R7, c[0x0][0x3e0], R2 ;  /* 0x0000f80007067a25 */ /* 0x000fe200078e0002 */
[----:B------:R-:W-:Y:S01]  /*e7e0*/  LEA.HI.X R3, R4, c[0x0][0x454], R8, 0x2, P0 ;  /* 0x0001150004037a11 */ /* 0x000fe200000f1408 */
[----:B------:R-:W-:Y:S02]  /*e7f0*/  SHFL.IDX PT, R16, R9, RZ, 0x1c1f ;  /* 0x001c1fff09107589 */ /* 0x000fe400000e0000 */
[----:B-----5:R-:W-:Y:S02]  /*e800*/  IMAD R2, R12, c[0x0][0x4e8], RZ ;  /* 0x00013a000c027a24 */ /* 0x020fe400078e02ff */
[----:B------:R-:W1:Y:S01]  /*e810*/  SHFL.IDX PT, R17, R3, RZ, 0x1c1f ;  /* 0x001c1fff03117589 */ /* 0x000e6200000e0000 */
[----:B------:R-:W-:Y:S02]  /*e820*/  IMAD R8, R22, 0x80, R11 ;  /* 0x0000008016087824 */ /* 0x000fe400078e020b */
[----:B------:R-:W-:Y:S01]  /*e830*/  IMAD.IADD R5, R7, 0x1, R5 ;  /* 0x0000000107057824 */ /* 0x000fe200078e0205 */
[----:B------:R-:W-:Y:S01]  /*e840*/  SHFL.IDX PT, R14, R9, 0x1, 0x1c1f ;  /* 0x003c1f00090e7f89 */ /* 0x000fe200000e0000 */
[----:B------:R-:W-:Y:S01]  /*e850*/  IMAD.MOV.U32 R4, RZ, RZ, R6 ;  /* 0x000000ffff047224 */ /* 0x000fe200078e0006 */
[----:B------:R-:W-:Y:S01]  /*e860*/  IADD3 R7, R8, 0x8, RZ ;  /* 0x0000000808077810 */ /* 0x000fe20007ffe0ff */
[----:B------:R-:W-:Y:S01]  /*e870*/  IMAD R6, R10, c[0x0][0x3d8], RZ ;  /* 0x0000f6000a067a24 */ /* 0x000fe200078e02ff */
[----:B------:R-:W2:Y:S01]  /*e880*/  SHFL.IDX PT, R15, R3, 0x1, 0x1c1f ;  /* 0x003c1f00030f7f89 */ /* 0x000ea200000e0000 */
[-C--:B------:R-:W-:Y:S01]  /*e890*/  ISETP.GE.OR P4, PT, R8, R2.reuse, P1 ;  /* 0x000000020800720c */ /* 0x080fe20000f86670 */
[C---:B------:R-:W-:Y:S01]  /*e8a0*/  IMAD.WIDE.U32 R4, R18.reuse, c[0x0][0x3d8], R4 ;  /* 0x0000f60012047a25 */ /* 0x040fe200078e0004 */
[----:B------:R-:W-:Y:S01]  /*e8b0*/  ISETP.GE.OR P3, PT, R7, R2, P1 ;  /* 0x000000020700720c */ /* 0x000fe20000f66670 */
[----:B------:R-:W-:Y:S02]  /*e8c0*/  SHFL.IDX PT, R12, R9, 0x2, 0x1c1f ;  /* 0x005c1f00090c7f89 */ /* 0x000fe400000e0000 */
[----:B------:R-:W-:-:S02]  /*e8d0*/  IMAD R6, R18, c[0x0][0x3dc], R6 ;  /* 0x0000f70012067a24 */ /* 0x000fc400078e0206 */
[----:B------:R-:W3:Y:S01]  /*e8e0*/  SHFL.IDX PT, R13, R3, 0x2, 0x1c1f ;  /* 0x005c1f00030d7f89 */ /* 0x000ee200000e0000 */
[----:B------:R-:W-:Y:S02]  /*e8f0*/  IMAD.SHL.U32 R7, R21, 0x8, RZ ;  /* 0x0000000815077824 */ /* 0x000fe400078e00ff */
[----:B------:R-:W-:Y:S01]  /*e900*/  IMAD.IADD R6, R5, 0x1, R6 ;  /* 0x0000000105067824 */ /* 0x000fe200078e0206 */
[----:B------:R4:W-:Y:S01]  /*e910*/  SHFL.IDX PT, R11, R3, 0x3, 0x1c1f ;  /* 0x007c1f00030b7f89 */ /* 0x0009e200000e0000 */
[----:B------:R-:W-:Y:S02]  /*e920*/  LEA R5, P0, R4, c[0x0][0x380], 0x1 ;  /* 0x0000e00004057a11 */ /* 0x000fe400078008ff */
[----:B------:R-:W-:Y:S01]  /*e930*/  LOP3.LUT R7, R20, 0x7ffffe00, R7, 0xf8, !PT ;  /* 0x7ffffe0014077812 */ /* 0x000fe200078ef807 */
[----:B------:R-:W3:Y:S01]  /*e940*/  SHFL.IDX PT, R10, R9, 0x3, 0x1c1f ;  /* 0x007c1f00090a7f89 */ /* 0x000ee200000e0000 */
[----:B------:R-:W-:-:S03]  /*e950*/  LEA.HI.X R4, R4, c[0x0][0x384], R6, 0x1, P0 ;  /* 0x0000e10004047a11 */ /* 0x000fc600000f0c06 */
[----:B-1----:R-:W-:Y:S01]  /*e960*/  @!P4 ST.E [R16.64], R36 ;  /* 0x000000241000c985 */ /* 0x002fe2000c10190c */
[----:B------:R-:W-:-:S03]  /*e970*/  IMAD.SHL.U32 R6, R7, 0x2, RZ ;  /* 0x0000000207067824 */ /* 0x000fc600078e00ff */
[----:B--2---:R-:W-:Y:S04]  /*e980*/  @!P3 ST.E [R14.64], R37 ;  /* 0x000000250e00b985 */ /* 0x004fe8000c10190c */
[----:B------:R-:W-:Y:S04]  /*e990*/  SHFL.IDX PT, R9, R4, RZ, 0x181f ;  /* 0x00181fff04097589 */ /* 0x000fe800000e0000 */
[----:B------:R-:W-:Y:S01]  /*e9a0*/  SHFL.IDX PT, R14, R5, 0x2, 0x181f ;  /* 0x00581f00050e7f89 */ /* 0x000fe200000e0000 */
[----:B----4-:R-:W-:-:S03]  /*e9b0*/  IADD3 R3, R8, 0x40, RZ ;  /* 0x0000004008037810 */ /* 0x010fc60007ffe0ff */
[----:B------:R-:W-:Y:S01]  /*e9c0*/  SHFL.IDX PT, R15, R5, 0x3, 0x181f ;  /* 0x00781f00050f7f89 */ /* 0x000fe200000e0000 */
[----:B------:R-:W-:Y:S02]  /*e9d0*/  IADD3 R8, R8, 0x48, RZ ;  /* 0x0000004808087810 */ /* 0x000fe40007ffe0ff */
[-C--:B------:R-:W-:Y:S01]  /*e9e0*/  ISETP.GE.OR P2, PT, R3, R2.reuse, P1 ;  /* 0x000000020300720c */ /* 0x080fe20000f46670 */
[----:B------:R-:W-:Y:S01]  /*e9f0*/  IMAD R3, R22, 0x80, R19 ;  /* 0x0000008016037824 */ /* 0x000fe200078e0213 */
[-C--:B------:R-:W-:Y:S01]  /*ea00*/  ISETP.GE.OR P1, PT, R8, R2.reuse, P1 ;  /* 0x000000020800720c */ /* 0x080fe20000f26670 */
[----:B------:R-:W-:Y:S03]  /*ea10*/  SHFL.IDX PT, R44, R4, 0x3, 0x181f ;  /* 0x00781f00042c7f89 */ /* 0x000fe600000e0000 */
[C---:B------:R-:W-:Y:S01]  /*ea20*/  IADD3 R7, R3.reuse, 0x10, RZ ;  /* 0x0000001003077810 */ /* 0x040fe20007ffe0ff */
[----:B------:R-:W-:Y:S01]  /*ea30*/  SHFL.IDX PT, R8, R5, 0x1, 0x181f ;  /* 0x00381f0005087f89 */ /* 0x000fe200000e0000 */
[----:B------:R-:W-:-:S02]  /*ea40*/  ISETP.GE.OR P3, PT, R3, R2, P6 ;  /* 0x000000020300720c */ /* 0x000fc40003766670 */
[C---:B------:R-:W-:Y:S01]  /*ea50*/  IADD3 R32, R3.reuse, 0x40, RZ ;  /* 0x0000004003207810 */ /* 0x040fe20007ffe0ff */
[----:B------:R-:W-:Y:S01]  /*ea60*/  SHFL.IDX PT, R49, R5, 0x4, 0x181f ;  /* 0x00981f0005317f89 */ /* 0x000fe200000e0000 */
[C---:B------:R-:W-:Y:S02]  /*ea70*/  IADD3 R45, R3.reuse, 0x50, RZ ;  /* 0x00000050032d7810 */ /* 0x040fe40007ffe0ff */
[----:B------:R-:W-:Y:S01]  /*ea80*/  IADD3 R54, R3, 0x60, RZ ;  /* 0x0000006003367810 */ /* 0x000fe20007ffe0ff */
[----:B---3--:R-:W-:Y:S01]  /*ea90*/  @!P2 ST.E [R12.64], R38 ;  /* 0x000000260c00a985 */ /* 0x008fe2000c10190c */
[----:B------:R-:W-:-:S03]  /*eaa0*/  ISETP.GE.OR P2, PT, R7, R2, P6 ;  /* 0x000000020700720c */ /* 0x000fc60003746670 */
[----:B------:R-:W1:Y:S04]  /*eab0*/  SHFL.IDX PT, R12, R5, RZ, 0x181f ;  /* 0x00181fff050c7589 */ /* 0x000e6800000e0000 */
[----:B------:R2:W-:Y:S04]  /*eac0*/  @!P1 ST.E [R10.64], R39 ;  /* 0x000000270a009985 */ /* 0x0005e8000c10190c */
[----:B------:R-:W-:Y:S04]  /*ead0*/  LDS.128 R24, [R6+0x80] ;  /* 0x0000800006187984 */ /* 0x000fe80000000c00 */
[----:B------:R-:W3:Y:S04]  /*eae0*/  SHFL.IDX PT, R11, R4, 0x1, 0x181f ;  /* 0x00381f00040b7f89 */ /* 0x000ee800000e0000 */
[----:B------:R-:W4:Y:S04]  /*eaf0*/  SHFL.IDX PT, R7, R4, 0x2, 0x181f ;  /* 0x00581f0004077f89 */ /* 0x000f2800000e0000 */
[----:B------:R-:W4:Y:S04]  /*eb00*/  LDS.128 R20, [R6+0x880] ;  /* 0x0008800006147984 */ /* 0x000f280000000c00 */
[----:B------:R-:W4:Y:S01]  /*eb10*/  LDS.128 R16, [R6+0x1080] ;  /* 0x0010800006107984 */ /* 0x000f220000000c00 */
[----:B-1----:R-:W-:-:S03]  /*eb20*/  @!P3 LEA R12, P5, R0, R12, 0x1 ;  /* 0x0000000c000cb211 */ /* 0x002fc600078a08ff */
[----:B------:R-:W1:Y:S01]  /*eb30*/  LDS.128 R28, [R6+0x1880] ;  /* 0x00188000061c7984 */ /* 0x000e620000000c00 */
[----:B------:R-:W-:Y:S02]  /*eb40*/  @!P3 LEA.HI.X R13, R0, R9, R53, 0x1, P5 ;  /* 0x00000009000db211 */ /* 0x000fe400028f0c35 */
[C---:B--2---:R-:W-:Y:S01]  /*eb50*/  IADD3 R10, R3.reuse, 0x20, RZ ;  /* 0x00000020030a7810 */ /* 0x044fe20007ffe0ff */
[----:B------:R-:W-:Y:S01]  /*eb60*/  LDS.128 R36, [R6+0x2880] ;  /* 0x0028800006247984 */ /* 0x000fe20000000c00 */
[-C--:B------:R-:W-:Y:S02]  /*eb70*/  ISETP.GE.OR P5, PT, R32, R2.reuse, P6 ;  /* 0x000000022000720c */ /* 0x080fe400037a6670 */
[-C--:B------:R-:W-:Y:S01]  /*eb80*/  ISETP.GE.OR P1, PT, R10, R2.reuse, P6 ;  /* 0x000000020a00720c */ /* 0x080fe20003726670 */
[----:B------:R-:W-:Y:S01]  /*eb90*/  LDS.128 R32, [R6+0x2080] ;  /* 0x0020800006207984 */ /* 0x000fe20000000c00 */
[C---:B------:R-:W-:Y:S02]  /*eba0*/  IADD3 R10, R3.reuse, 0x30, RZ ;  /* 0x00000030030a7810 */ /* 0x040fe40007ffe0ff */
[----:B------:R-:W-:Y:S01]  /*ebb0*/  IADD3 R3, R3, 0x70, RZ ;  /* 0x0000007003037810 */ /* 0x000fe20007ffe0ff */
[----:B------:R-:W-:Y:S01]  /*ebc0*/  LDS.128 R40, [R6+0x3080] ;  /* 0x0030800006287984 */ /* 0x000fe20000000c00 */
[----:B------:R-:W-:-:S02]  /*ebd0*/  ISETP.GE.OR P0, PT, R10, R2, P6 ;  /* 0x000000020a00720c */ /* 0x000fc40003706670 */
[C---:B------:R-:W-:Y:S01]  /*ebe0*/  @!P2 LEA R10, P4, R0.reuse, R8, 0x1 ;  /* 0x00000008000aa211 */ /* 0x040fe200078808ff */
[----:B------:R-:W-:Y:S03]  /*ebf0*/  SHFL.IDX PT, R48, R5, 0x5, 0x181f ;  /* 0x00b81f0005307f89 */ /* 0x000fe600000e0000 */
[C---:B---3--:R-:W-:Y:S01]  /*ec00*/  @!P2 LEA.HI.X R11, R0.reuse, R11, R53, 0x1, P4 ;  /* 0x0000000b000ba211 */ /* 0x048fe200020f0c35 */
[----:B------:R-:W2:Y:S01]  /*ec10*/  SHFL.IDX PT, R50, R5, 0x6, 0x181f ;  /* 0x00d81f0005327f89 */ /* 0x000ea200000e0000 */
[----:B------:R-:W-:-:S03]  /*ec20*/  @!P1 LEA R8, P4, R0, R14, 0x1 ;  /* 0x0000000e00089211 */ /* 0x000fc600078808ff */
[----:B------:R-:W-:Y:S01]  /*ec30*/  SHFL.IDX PT, R52, R4, 0x4, 0x181f ;  /* 0x00981f0004347f89 */ /* 0x000fe200000e0000 */
[C-C-:B----4-:R-:W-:Y:S02]  /*ec40*/  @!P1 LEA.HI.X R9, R0.reuse, R7, R53.reuse, 0x1, P4 ;  /* 0x0000000700099211 */ /* 0x150fe400020f0c35 */
[C---:B------:R-:W-:Y:S01]  /*ec50*/  @!P0 LEA R14, P4, R0.reuse, R15, 0x1 ;  /* 0x0000000f000e8211 */ /* 0x040fe200078808ff */
[----:B------:R-:W-:Y:S03]  /*ec60*/  SHFL.IDX PT, R51, R4, 0x5, 0x181f ;  /* 0x00b81f0004337f89 */ /* 0x000fe600000e0000 */
[----:B------:R-:W-:Y:S01]  /*ec70*/  @!P0 LEA.HI.X R15, R0, R44, R53, 0x1, P4 ;  /* 0x0000002c000f8211 */ /* 0x000fe200020f0c35 */
[----:B------:R-:W3:Y:S01]  /*ec80*/  SHFL.IDX PT, R7, R4, 0x6, 0x181f ;  /* 0x00d81f0004077f89 */ /* 0x000ee200000e0000 */
[----:B------:R-:W-:-:S03]  /*ec90*/  ISETP.GE.OR P4, PT, R45, R2, P6 ;  /* 0x000000022d00720c */ /* 0x000fc60003786670 */
[----:B------:R2:W4:Y:S04]  /*eca0*/  LDS.128 R44, [R6+0x3880] ;  /* 0x00388000062c7984 */ /* 0x0005280000000c00 */
[----:B------:R-:W-:Y:S01]  /*ecb0*/  @!P3 ST.E.128 [R12.64], R24 ;  /* 0x000000180c00b985 */ /* 0x000fe2000c101d0c */
[-C--:B------:R-:W-:Y:S02]  /*ecc0*/  ISETP.GE.OR P3, PT, R54, R2.reuse, P6 ;  /* 0x000000023600720c */ /* 0x080fe40003766670 */
[----:B------:R-:W-:Y:S01]  /*ecd0*/  ISETP.GE.OR P6, PT, R3, R2, P6 ;  /* 0x000000020300720c */ /* 0x000fe200037c6670 */
[----:B------:R4:W-:Y:S04]  /*ece0*/  @!P2 ST.E.128 [R10.64], R20 ;  /* 0x000000140a00a985 */ /* 0x0009e8000c101d0c */
[----:B------:R4:W-:Y:S04]  /*ecf0*/  @!P1 ST.E.128 [R8.64], R16 ;  /* 0x0000001008009985 */ /* 0x0009e8000c101d0c */
[----:B-1----:R1:W-:Y:S04]  /*ed00*/  @!P0 ST.E.128 [R14.64], R28 ;  /* 0x0000001c0e008985 */ /* 0x0023e8000c101d0c */
[----:B------:R-:W1:Y:S01]  /*ed10*/  SHFL.IDX PT, R5, R5, 0x7, 0x181f ;  /* 0x00f81f0005057f89 */ /* 0x000e6200000e0000 */
[----:B--2---:R-:W-:-:S03]  /*ed20*/  @!P3 LEA R6, P0, R0, R50, 0x1 ;  /* 0x000000320006b211 */ /* 0x004fc600078008ff */
[----:B------:R-:W2:Y:S01]  /*ed30*/  SHFL.IDX PT, R4, R4, 0x7, 0x181f ;  /* 0x00f81f0004047f89 */ /* 0x000ea200000e0000 */
[C-C-:B---3--:R-:W-:Y:S02]  /*ed40*/  @!P3 LEA.HI.X R7, R0.reuse, R7, R53.reuse, 0x1, P0 ;  /* 0x000000070007b211 */ /* 0x148fe400000f0c35 */
[C---:B----4-:R-:W-:Y:S02]  /*ed50*/  @!P5 LEA R10, P2, R0.reuse, R49, 0x1 ;  /* 0x00000031000ad211 */ /* 0x050fe400078408ff */
[C---:B------:R-:W-:Y:S02]  /*ed60*/  @!P4 LEA R8, P1, R0.reuse, R48, 0x1 ;  /* 0x000000300008c211 */ /* 0x040fe400078208ff */
[C-C-:B------:R-:W-:Y:S02]  /*ed70*/  @!P5 LEA.HI.X R11, R0.reuse, R52, R53.reuse, 0x1, P2 ;  /* 0x00000034000bd211 */ /* 0x140fe400010f0c35 */
[----:B------:R-:W-:-:S03]  /*ed80*/  @!P4 LEA.HI.X R9, R0, R51, R53, 0x1, P1 ;  /* 0x000000330009c211 */ /* 0x000fc600008f0c35 */
[----:B------:R3:W-:Y:S04]  /*ed90*/  @!P5 ST.E.128 [R10.64], R32 ;  /* 0x000000200a00d985 */ /* 0x0007e8000c101d0c */
[----:B------:R3:W-:Y:S04]  /*eda0*/  @!P4 ST.E.128 [R8.64], R36 ;  /* 0x000000240800c985 */ /* 0x0007e8000c101d0c */
[----:B------:R3:W-:Y:S01]  /*edb0*/  @!P3 ST.E.128 [R6.64], R40 ;  /* 0x000000280600b985 */ /* 0x0007e2000c101d0c */
[----:B------:R-:W-:Y:S05]  /*edc0*/  @P6 EXIT ;  /* 0x000000000000694d */ /* 0x000fea0003800000 */
[----:B-12---:R-:W-:-:S04]  /*edd0*/  LEA R2, P0, R0, R5, 0x1 ;  /* 0x0000000500027211 */ /* 0x006fc800078008ff */
[----:B------:R-:W-:-:S05]  /*ede0*/  LEA.HI.X R3, R0, R4, R53, 0x1, P0 ;  /* 0x0000000400037211 */ /* 0x000fca00000f0c35 */
[----:B------:R-:W-:Y:S01]  /*edf0*/  ST.E.128 [R2.64], R44 ;  /* 0x0000002c02007985 */ /* 0x000fe2000c101d0c */
[----:B------:R-:W-:Y:S05]  /*ee00*/  EXIT ;  /* 0x000000000000794d */ /* 0x000fea0003800000 */
.L_x_38:
[----:B------:R-:W-:Y:S02]  /*ee10*/  ULDC.64 UR4, c[0x0][0x500] ;  /* 0x0001400000047ab9 */ /* 0x000fe40000000a00 */
[----:B------:R-:W-:Y:S02]  /*ee20*/  UISETP.NE.U32.AND UP1, UPT, URZ, UR4, UPT ;  /* 0x000000043f00728c */ /* 0x000fe4000bf25070 */
[----:B------:R-:W-:Y:S02]  /*ee30*/  UMOV UR6, 0x4 ;  /* 0x0000000400067882 */ /* 0x000fe40000000000 */
[----:B------:R-:W-:-:S03]  /*ee40*/  UISETP.NE.AND.EX UP1, UPT, URZ, UR5, UPT, UP1 ;  /* 0x000000053f00728c */ /* 0x000fc6000bf25310 */
[----:B------:R-:W-:Y:S02]  /*ee50*/  ULDC.64 UR4, c[0x0][0x500] ;  /* 0x0001400000047ab9 */ /* 0x000fe40000000a00 */
[----:B------:R-:W-:Y:S01]  /*ee60*/  UIMAD.WIDE UR4, UR11, UR6, UR4 ;  /* 0x000000060b0472a5 */ /* 0x000fe2000f8e0204 */
[----:B------:R-:W-:-:S05]  /*ee70*/  PLOP3.LUT P1, PT, PT, PT, UP1, 0x80, 0x0 ;  /* 0x000000000000781c */ /* 0x000fca0003f2f018 */
[----:B------:R-:W-:Y:S01]  /*ee80*/  IMAD.U32 R4, RZ, RZ, UR4 ;  /* 0x00000004ff047e24 */ /* 0x000fe2000f8e00ff */
[----:B------:R-:W-:Y:S01]  /*ee90*/  MOV R5, UR5 ;  /* 0x0000000500057c02 */ /* 0x000fe20008000f00 */
[----:B------:R-:W-:-:S06]  /*eea0*/  ULDC.64 UR4, c[0x0][0x508] ;  /* 0x0001420000047ab9 */ /* 0x000fcc0000000a00 */
[----:B------:R-:W2:Y:S01]  /*eeb0*/  @P1 LDG.E R0, [R4.64] ;  /* 0x0000000c04001981 */ /* 0x000ea2000c1e1900 */
[----:B------:R-:W-:Y:S01]  /*eec0*/  UISETP.NE.U32.AND UP0, UPT, URZ, UR4, UPT ;  /* 0x000000043f00728c */ /* 0x000fe2000bf05070 */
[----:B------:R-:W-:-:S03]  /*eed0*/  IMAD.MOV.U32 R9, RZ, RZ, c[0x0][0x388] ;  /* 0x0000e200ff097624 */ /* 0x000fc600078e00ff */
[----:B------:R-:W-:-:S03]  /*eee0*/  UISETP.NE.AND.EX UP0, UPT, URZ, UR5, UPT, UP0 ;  /* 0x000000053f00728c */ /* 0x000fc6000bf05300 */
[----:B------:R-:W-:-:S03]  /*eef0*/  ULDC.64 UR4, c[0x0][0x508] ;  /* 0x0001420000047ab9 */ /* 0x000fc60000000a00 */
[----:B------:R-:W-:-:S05]  /*ef00*/  PLOP3.LUT P0, PT, PT, PT, UP0, 0x80, 0x0 ;  /* 0x000000000000781c */ /* 0x000fca0003f0f008 */
[----:B------:R-:W-:-:S06]  /*ef10*/  @UP0 UIMAD.WIDE UR4, UR11, UR6, UR4 ;  /* 0x000000060b0402a5 */ /* 0x000fcc000f8e0204 */
[----:B------:R-:W-:Y:S01]  /*ef20*/  MOV R2, UR4 ;  /* 0x0000000400027c02 */ /* 0x000fe20008000f00 */
[----:B------:R-:W-:-:S05]  /*ef30*/  IMAD.U32 R3, RZ, RZ, UR5 ;  /* 0x00000005ff037e24 */ /* 0x000fca000f8e00ff */
        /* <DEDUP_REMOVED lines=12> */
.L_x_40:
[----:B-1----:R-:W1:Y:S01]  /*f000*/  S2R R7, SR_TID.X ;  /* 0x0000000000077919 */ /* 0x002e620000002100 */
[----:B------:R-:W-:Y:S01]  /*f010*/  USHF.R.S32.HI UR6, URZ, 0x1f, UR11 ;  /* 0x0000001f3f067899 */ /* 0x000fe2000801140b */
[----:B------:R-:W-:Y:S01]  /*f020*/  BSSY B0, `(.L_x_41) ;  /* 0x0000029000007945 */ /* 0x000fe20003800000 */
[----:B------:R-:W-:-:S02]  /*f030*/  USEL UR11, UR11, URZ, !UP1 ;  /* 0x0000003f0b0b7287 */ /* 0x000fc4000c800000 */
[----:B------:R-:W-:Y:S01]  /*f040*/  USEL UR6, UR6, URZ, !UP1 ;  /* 0x0000003f06067287 */ /* 0x000fe2000c800000 */
[----:B-1----:R-:W-:-:S13]  /*f050*/  ISETP.GE.AND P0, PT, R7, 0x80, PT ;  /* 0x000000800700780c */ /* 0x002fda0003f06270 */
[----:B------:R-:W-:Y:S05]  /*f060*/  @P0 BRA `(.L_x_42) ;  /* 0x0000024000000947 */ /* 0x000fea0003800000 */
[----:B------:R-:W1:Y:S01]  /*f070*/  S2R R3, SR_CTAID.X ;  /* 0x0000000000037919 */ /* 0x000e620000002500 */
[----:B-----5:R-:W-:Y:S01]  /*f080*/  IMAD R0, R9, c[0x0][0x4e8], RZ ;  /* 0x00013a0009007a24 */ /* 0x020fe200078e02ff */
[----:B-1----:R-:W-:-:S04]  /*f090*/  LEA R3, R3, R7, 0x7 ;  /* 0x0000000703037211 */ /* 0x002fc800078e38ff */
[----:B------:R-:W-:-:S13]  /*f0a0*/  ISETP.GE.AND P0, PT, R3, R0, PT ;  /* 0x000000000300720c */ /* 0x000fda0003f06270 */
[----:B------:R-:W-:Y:S05]  /*f0b0*/  @P0 BRA `(.L_x_42) ;  /* 0x000001f000000947 */ /* 0x000fea0003800000 */
[----:B------:R-:W-:Y:S01]  /*f0c0*/  IMAD.MOV.U32 R0, RZ, RZ, c[0x0][0x4e8] ;  /* 0x00013a00ff007624 */ /* 0x000fe200078e00ff */
[----:B------:R-:W-:Y:S02]  /*f0d0*/  ULDC.64 UR4, c[0x0][0x490] ;  /* 0x0001240000047ab9 */ /* 0x000fe40000000a00 */
[----:B------:R-:W-:Y:S02]  /*f0e0*/  UIMAD UR7, UR8, UR4, URZ ;  /* 0x00000004080772a4 */ /* 0x000fe4000f8e023f */
[----:B------:R-:W-:Y:S01]  /*f0f0*/  ISETP.NE.AND P0, PT, R0, 0x1, PT ;  /* 0x000000010000780c */ /* 0x000fe20003f05270 */
[----:B------:R-:W-:Y:S01]  /*f100*/  UMOV UR16, UR14 ;  /* 0x0000000e00107c82 */ /* 0x000fe20008000000 */
[----:B------:R-:W-:Y:S01]  /*f110*/  IMAD.MOV.U32 R0, RZ, RZ, R3 ;  /* 0x000000ffff007224 */ /* 0x000fe200078e0003 */
[----:B------:R-:W-:Y:S02]  /*f120*/  UMOV UR17, UR15 ;  /* 0x0000000f00117c82 */ /* 0x000fe40008000000 */
[----:B------:R-:W-:-:S02]  /*f130*/  UIMAD.WIDE.U32 UR16, UR9, UR4, UR16 ;  /* 0x00000004091072a5 */ /* 0x000fc4000f8e0010 */
[----:B------:R-:W-:-:S03]  /*f140*/  UIMAD UR7, UR9, UR5, UR7 ;  /* 0x00000005090772a4 */ /* 0x000fc6000f8e0207 */
[----:B------:R-:W-:Y:S02]  /*f150*/  ULDC.64 UR4, c[0x0][0x498] ;  /* 0x0001260000047ab9 */ /* 0x000fe40000000a00 */
[----:B------:R-:W-:Y:S01]  /*f160*/  UIADD3 UR17, UR7, UR17, URZ ;  /* 0x0000001107117290 */ /* 0x000fe2000fffe03f */
[----:B------:R-:W-:Y:S01]  /*f170*/  @P0 IMAD.HI.U32 R2, R3, c[0x0][0x4ec], RZ ;  /* 0x00013b0003020a27 */ /* 0x000fe200078e00ff */
[----:B------:R-:W-:Y:S02]  /*f180*/  UIMAD UR7, UR6, UR4, URZ ;  /* 0x00000004060772a4 */ /* 0x000fe4000f8e023f */
[----:B------:R-:W-:Y:S02]  /*f190*/  UIMAD.WIDE.U32 UR16, UR11, UR4, UR16 ;  /* 0x000000040b1072a5 */ /* 0x000fe4000f8e0010 */
[----:B------:R-:W-:Y:S01]  /*f1a0*/  @P0 SHF.R.U32.HI R0, RZ, c[0x0][0x4f0], R2 ;  /* 0x00013c00ff000a19 */ /* 0x000fe20000011602 */
[----:B------:R-:W-:-:S03]  /*f1b0*/  UIMAD UR5, UR11, UR5, UR7 ;  /* 0x000000050b0572a4 */ /* 0x000fc6000f8e0207 */
[----:B------:R-:W-:-:S03]  /*f1c0*/  IADD3 R2, -R0, RZ, RZ ;  /* 0x000000ff00027210 */ /* 0x000fc60007ffe1ff */
[----:B------:R-:W-:Y:S02]  /*f1d0*/  IMAD.U32 R5, RZ, RZ, UR5 ;  /* 0x00000005ff057e24 */ /* 0x000fe4000f8e00ff */
[----:B------:R-:W-:Y:S01]  /*f1e0*/  IMAD R4, R2, c[0x0][0x4e8], R3 ;  /* 0x00013a0002047a24 */ /* 0x000fe200078e0203 */
[----:B------:R-:W-:Y:S02]  /*f1f0*/  SHF.R.S32.HI R3, RZ, 0x1f, R0 ;  /* 0x0000001fff037819 */ /* 0x000fe40000011400 */
[----:B------:R-:W-:Y:S02]  /*f200*/  IADD3 R2, P0, R0, UR16, RZ ;  /* 0x0000001000027c10 */ /* 0x000fe4000ff1e0ff */
[----:B------:R-:W-:Y:S02]  /*f210*/  SHF.R.S32.HI R0, RZ, 0x1f, R4 ;  /* 0x0000001fff007819 */ /* 0x000fe40000011404 */
[----:B------:R-:W-:-:S03]  /*f220*/  IADD3.X R3, R3, UR17, R5, P0, !PT ;  /* 0x0000001103037c10 */ /* 0x000fc600087fe405 */
[----:B------:R-:W-:Y:S02]  /*f230*/  IMAD R0, R0, c[0x0][0x488], RZ ;  /* 0x0001220000007a24 */ /* 0x000fe400078e02ff */
[----:B------:R-:W-:-:S04]  /*f240*/  IMAD.WIDE.U32 R2, R4, c[0x0][0x488], R2 ;  /* 0x0001220004027a25 */ /* 0x000fc800078e0002 */
[----:B------:R-:W-:Y:S01]  /*f250*/  IMAD R0, R4, c[0x0][0x48c], R0 ;  /* 0x0001230004007a24 */ /* 0x000fe200078e0200 */
[----:B------:R-:W-:-:S04]  /*f260*/  LEA R4, P0, R2, c[0x0][0x450], 0x2 ;  /* 0x0001140002047a11 */ /* 0x000fc800078010ff */
[----:B------:R-:W-:-:S04]  /*f270*/  IADD3 R0, R3, R0, RZ ;  /* 0x0000000003007210 */ /* 0x000fc80007ffe0ff */
[----:B------:R-:W-:Y:S01]  /*f280*/  LEA.HI.X R5, R2, c[0x0][0x454], R0, 0x2, P0 ;  /* 0x0001150002057a11 */ /* 0x000fe200000f1400 */
[----:B------:R-:W-:-:S05]  /*f290*/  IMAD.MOV.U32 R0, RZ, RZ, -0x800000 ;  /* 0xff800000ff007424 */ /* 0x000fca00078e00ff */
[----:B------:R1:W-:Y:S02]  /*f2a0*/  STG.E [R4.64], R0 ;  /* 0x0000000004007986 */ /* 0x0003e4000c10190c */
.L_x_42:
[----:B------:R-:W-:Y:S05]  /*f2b0*/  BSYNC B0 ;  /* 0x0000000000007941 */ /* 0x000fea0003800000 */
.L_x_41:
[----:B------:R-:W2:Y:S01]  /*f2c0*/  S2R R10, SR_CTAID.X ;  /* 0x00000000000a7919 */ /* 0x000ea20000002500 */
[----:B-1----:R-:W-:Y:S01]  /*f2d0*/  SHF.R.S32.HI R0, RZ, 0x1f, R7 ;  /* 0x0000001fff007819 */ /* 0x002fe20000011407 */
[----:B------:R-:W-:Y:S01]  /*f2e0*/  IMAD.MOV.U32 R3, RZ, RZ, c[0x0][0x4e8] ;  /* 0x00013a00ff037624 */ /* 0x000fe200078e00ff */
[----:B------:R-:W-:Y:S01]  /*f2f0*/  ULDC.64 UR4, c[0x0][0x3a0] ;  /* 0x0000e80000047ab9 */ /* 0x000fe20000000a00 */
[----:B-----5:R-:W-:Y:S01]  /*f300*/  IMAD R18, R9, c[0x0][0x4e8], RZ ;  /* 0x00013a0009127a24 */ /* 0x020fe200078e02ff */
[----:B------:R-:W-:Y:S01]  /*f310*/  LEA.HI R0, R0, R7, RZ, 0x3 ;  /* 0x0000000700007211 */ /* 0x000fe200078f18ff */
[----:B------:R-:W-:Y:S01]  /*f320*/  UIMAD UR7, UR15, UR4, URZ ;  /* 0x000000040f0772a4 */ /* 0x000fe2000f8e023f */
[----:B------:R-:W-:Y:S01]  /*f330*/  ISETP.NE.AND P0, PT, R3, 0x1, PT ;  /* 0x000000010300780c */ /* 0x000fe20003f05270 */
[----:B------:R-:W-:Y:S01]  /*f340*/  UIMAD.WIDE.U32 UR16, UR14, UR4, URZ ;  /* 0x000000040e1072a5 */ /* 0x000fe2000f8e003f */
[----:B------:R-:W-:Y:S01]  /*f350*/  LOP3.LUT R2, R0, 0xfffffff8, RZ, 0xc0, !PT ;  /* 0xfffffff800027812 */ /* 0x000fe200078ec0ff */
[----:B------:R-:W-:Y:S01]  /*f360*/  UIMAD UR7, UR14, UR5, UR7 ;  /* 0x000000050e0772a4 */ /* 0x000fe2000f8e0207 */
[----:B------:R-:W-:-:S02]  /*f370*/  SHF.R.S32.HI R8, RZ, 0x3, R0 ;  /* 0x00000003ff087819 */ /* 0x000fc40000011400 */
[----:B------:R-:W-:Y:S01]  /*f380*/  ULDC.64 UR4, c[0x0][0x3e8] ;  /* 0x0000fa0000047ab9 */ /* 0x000fe20000000a00 */
[----:B------:R-:W-:Y:S01]  /*f390*/  IMAD.IADD R7, R7, 0x1, -R2 ;  /* 0x0000000107077824 */ /* 0x000fe200078e0a02 */
[----:B------:R-:W-:Y:S02]  /*f3a0*/  UIADD3 UR17, UR17, UR7, URZ ;  /* 0x0000000711117290 */ /* 0x000fe4000fffe03f */
[----:B------:R-:W-:Y:S01]  /*f3b0*/  UIMAD UR7, UR8, UR4, URZ ;  /* 0x00000004080772a4 */ /* 0x000fe2000f8e023f */
[----:B------:R-:W-:Y:S01]  /*f3c0*/  IMAD R0, R7, 0x10, R8 ;  /* 0x0000001007007824 */ /* 0x000fe200078e0208 */
[----:B------:R-:W-:Y:S02]  /*f3d0*/  UIMAD.WIDE.U32 UR16, UR9, UR4, UR16 ;  /* 0x00000004091072a5 */ /* 0x000fe4000f8e0010 */
[----:B------:R-:W-:Y:S01]  /*f3e0*/  UIMAD UR7, UR9, UR5, UR7 ;  /* 0x00000005090772a4 */ /* 0x000fe2000f8e0207 */
[----:B--2---:R-:W-:Y:S02]  /*f3f0*/  IMAD R0, R10, 0x80, R0 ;  /* 0x000000800a007824 */ /* 0x004fe400078e0200 */
[----:B------:R-:W-:-:S02]  /*f400*/  ULDC.64 UR4, c[0x0][0x3f0] ;  /* 0x0000fc0000047ab9 */ /* 0x000fc40000000a00 */
[----:B------:R-:W-:Y:S01]  /*f410*/  UIMAD UR10, UR6, UR4, URZ ;  /* 0x00000004060a72a4 */ /* 0x000fe2000f8e023f */
[----:B------:R-:W-:Y:S01]  /*f420*/  @P0 IMAD.HI.U32 R2, R0, c[0x0][0x4ec], RZ ;  /* 0x00013b0000020a27 */ /* 0x000fe200078e00ff */
[----:B------:R-:W-:Y:S02]  /*f430*/  UIADD3 UR17, UR7, UR17, URZ ;  /* 0x0000001107117290 */ /* 0x000fe4000fffe03f */
[----:B------:R-:W-:Y:S01]  /*f440*/  UIMAD UR5, UR11, UR5, UR10 ;  /* 0x000000050b0572a4 */ /* 0x000fe2000f8e020a */
[----:B------:R-:W-:Y:S01]  /*f450*/  IMAD.MOV.U32 R4, RZ, RZ, R0 ;  /* 0x000000ffff047224 */ /* 0x000fe200078e0000 */
[----:B------:R-:W-:Y:S01]  /*f460*/  @P0 SHF.R.U32.HI R4, RZ, c[0x0][0x4f0], R2 ;  /* 0x00013c00ff040a19 */ /* 0x000fe20000011602 */
[----:B------:R-:W-:-:S03]  /*f470*/  UIMAD.WIDE.U32 UR16, UR11, UR4, UR16 ;  /* 0x000000040b1072a5 */ /* 0x000fc6000f8e0010 */
[--C-:B------:R-:W-:Y:S01]  /*f480*/  SHF.R.S32.HI R3, RZ, 0x1f, R4.reuse ;  /* 0x0000001fff037819 */ /* 0x100fe20000011404 */
[----:B------:R-:W-:Y:S01]  /*f490*/  IMAD.MOV R2, RZ, RZ, -R4 ;  /* 0x000000ffff027224 */ /* 0x000fe200078e0a04 */
[----:B------:R-:W-:-:S03]  /*f4a0*/  UIADD3 UR5, UR17, UR5, URZ ;  /* 0x0000000511057290 */ /* 0x000fc6000fffe03f */
[----:B------:R-:W-:Y:S02]  /*f4b0*/  IMAD R5, R2, c[0x0][0x4e8], R0 ;  /* 0x00013a0002057a24 */ /* 0x000fe400078e0200 */
[----:B------:R-:W-:Y:S02]  /*f4c0*/  IMAD R0, R3, c[0x0][0x3e0], RZ ;  /* 0x0000f80003007a24 */ /* 0x000fe400078e02ff */
[----:B------:R-:W-:Y:S02]  /*f4d0*/  IMAD.U32 R3, RZ, RZ, UR17 ;  /* 0x00000011ff037e24 */ /* 0x000fe4000f8e00ff */
[----:B------:R-:W-:Y:S02]  /*f4e0*/  IMAD.U32 R2, RZ, RZ, UR16 ;  /* 0x00000010ff027e24 */ /* 0x000fe4000f8e00ff */
[----:B------:R-:W-:Y:S02]  /*f4f0*/  IMAD.U32 R3, RZ, RZ, UR5 ;  /* 0x00000005ff037e24 */ /* 0x000fe4000f8e00ff */
[C---:B------:R-:W-:Y:S01]  /*f500*/  IMAD R6, R4.reuse, c[0x0][0x3e4], R0 ;  /* 0x0000f90004067a24 */ /* 0x040fe200078e0200 */
[----:B------:R-:W-:Y:S01]  /*f510*/  SHF.R.S32.HI R0, RZ, 0x1f, R5 ;  /* 0x0000001fff007819 */ /* 0x000fe20000011405 */
[----:B------:R-:W-:-:S04]  /*f520*/  IMAD.WIDE.U32 R2, R4, c[0x0][0x3e0], R2 ;  /* 0x0000f80004027a25 */ /* 0x000fc800078e0002 */
[----:B------:R-:W-:Y:S02]  /*f530*/  IMAD R0, R0, c[0x0][0x3d8], RZ ;  /* 0x0000f60000007a24 */ /* 0x000fe400078e02ff */
[----:B------:R-:W-:Y:S02]  /*f540*/  IMAD.IADD R3, R3, 0x1, R6 ;  /* 0x0000000103037824 */ /* 0x000fe400078e0206 */
[C---:B------:R-:W-:Y:S02]  /*f550*/  IMAD R0, R5.reuse, c[0x0][0x3dc], R0 ;  /* 0x0000f70005007a24 */ /* 0x040fe400078e0200 */
[----:B------:R-:W-:-:S04]  /*f560*/  IMAD.WIDE.U32 R2, R5, c[0x0][0x3d8], R2 ;  /* 0x0000f60005027a25 */ /* 0x000fc800078e0002 */
[----:B------:R-:W-:Y:S01]  /*f570*/  IMAD.IADD R3, R3, 0x1, R0 ;  /* 0x0000000103037824 */ /* 0x000fe200078e0200 */
[----:B------:R-:W-:Y:S01]  /*f580*/  LEA R4, P0, R2, c[0x0][0x380], 0x1 ;  /* 0x0000e00002047a11 */ /* 0x000fe200078008ff */
[----:B------:R-:W-:-:S03]  /*f590*/  IMAD.SHL.U32 R0, R7, 0x8, RZ ;  /* 0x0000000807007824 */ /* 0x000fc600078e00ff */
[----:B------:R-:W-:Y:S01]  /*f5a0*/  LEA.HI.X R3, R2, c[0x0][0x384], R3, 0x1, P0 ;  /* 0x0000e10002037a11 */ /* 0x000fe200000f0c03 */
[----:B------:R-:W1:Y:S01]  /*f5b0*/  SHFL.IDX PT, R6, R4, RZ, 0x181f ;  /* 0x00181fff04067589 */ /* 0x000e6200000e0000 */
[----:B------:R-:W-:Y:S01]  /*f5c0*/  IMAD R2, R10, 0x80, R8 ;  /* 0x000000800a027824 */ /* 0x000fe200078e0208 */
[----:B------:R-:W-:Y:S02]  /*f5d0*/  ISETP.GE.AND P0, PT, R0, c[0x0][0x3c8], PT ;  /* 0x0000f20000007a0c */ /* 0x000fe40003f06270 */
[----:B------:R-:W2:Y:S01]  /*f5e0*/  SHFL.IDX PT, R7, R3, RZ, 0x181f ;  /* 0x00181fff03077589 */ /* 0x000ea200000e0000 */
[----:B------:R-:W-:Y:S02]  /*f5f0*/  SHF.R.S32.HI R19, RZ, 0x1f, R0 ;  /* 0x0000001fff137819 */ /* 0x000fe40000011400 */
[C---:B------:R-:W-:Y:S01]  /*f600*/  ISETP.GE.OR P2, PT, R2.reuse, R18, P0 ;  /* 0x000000120200720c */ /* 0x040fe20000746670 */
[----:B------:R-:W3:Y:S01]  /*f610*/  SHFL.IDX PT, R5, R4, 0x1, 0x181f ;  /* 0x00381f0004057f89 */ /* 0x000ee200000e0000 */
[----:B------:R-:W-:-:S02]  /*f620*/  IADD3 R8, R2, 0x10, RZ ;  /* 0x0000001002087810 */ /* 0x000fc40007ffe0ff */
[----:B------:R-:W-:Y:S01]  /*f630*/  IADD3 R14, R2, 0x20, RZ ;  /* 0x00000020020e7810 */ /* 0x000fe20007ffe0ff */
[----:B------:R-:W4:Y:S01]  /*f640*/  SHFL.IDX PT, R9, R3, 0x1, 0x181f ;  /* 0x00381f0003097f89 */ /* 0x000f2200000e0000 */
[-C--:B------:R-:W-:Y:S02]  /*f650*/  ISETP.GE.OR P4, PT, R8, R18.reuse, P0 ;  /* 0x000000120800720c */ /* 0x080fe40000786670 */
[C---:B------:R-:W-:Y:S01]  /*f660*/  IADD3 R10, R2.reuse, 0x40, RZ ;  /* 0x00000040020a7810 */ /* 0x040fe20007ffe0ff */
[----:B------:R-:W3:Y:S01]  /*f670*/  SHFL.IDX PT, R8, R4, 0x2, 0x181f ;  /* 0x00581f0004087f89 */ /* 0x000ee200000e0000 */
[----:B------:R-:W-:Y:S02]  /*f680*/  IADD3 R13, R2, 0x30, RZ ;  /* 0x00000030020d7810 */ /* 0x000fe40007ffe0ff */
[-C--:B------:R-:W-:Y:S01]  /*f690*/  ISETP.GE.OR P3, PT, R14, R18.reuse, P0 ;  /* 0x000000120e00720c */ /* 0x080fe20000766670 */
[----:B------:R-:W3:Y:S01]  /*f6a0*/  SHFL.IDX PT, R12, R3, 0x2, 0x181f ;  /* 0x00581f00030c7f89 */ /* 0x000ee200000e0000 */
[----:B------:R-:W-:-:S02]  /*f6b0*/  ISETP.GE.OR P6, PT, R10, R18, P0 ;  /* 0x000000120a00720c */ /* 0x000fc400007c6670 */
[C---:B-1----:R-:W-:Y:S01]  /*f6c0*/  @!P2 LEA R6, P1, R0.reuse, R6, 0x1 ;  /* 0x000000060006a211 */ /* 0x042fe200078208ff */
[----:B------:R-:W-:Y:S03]  /*f6d0*/  SHFL.IDX PT, R11, R4, 0x3, 0x181f ;  /* 0x00781f00040b7f89 */ /* 0x000fe600000e0000 */
[----:B--2---:R-:W-:Y:S01]  /*f6e0*/  @!P2 LEA.HI.X R7, R0, R7, R19, 0x1, P1 ;  /* 0x000000070007a211 */ /* 0x004fe200008f0c13 */
[----:B------:R-:W-:Y:S01]  /*f6f0*/  SHFL.IDX PT, R14, R3, 0x3, 0x181f ;  /* 0x00781f00030e7f89 */ /* 0x000fe200000e0000 */
[----:B------:R-:W-:-:S03]  /*f700*/  ISETP.GE.OR P1, PT, R13, R18, P0 ;  /* 0x000000120d00720c */ /* 0x000fc60000726670 */
[----:B------:R3:W-:Y:S04]  /*f710*/  @!P2 ST.E.128 [R6.64], RZ ;  /* 0x000000ff0600a985 */ /* 0x0007e8000c101d0c */
[----:B------:R-:W1:Y:S04]  /*f720*/  SHFL.IDX PT, R10, R4, 0x4, 0x181f ;  /* 0x00981f00040a7f89 */ /* 0x000e6800000e0000 */
[----:B------:R-:W-:Y:S04]  /*f730*/  SHFL.IDX PT, R13, R4, 0x5, 0x181f ;  /* 0x00b81f00040d7f89 */ /* 0x000fe800000e0000 */
[----:B------:R-:W2:Y:S04]  /*f740*/  SHFL.IDX PT, R17, R3, 0x4, 0x181f ;  /* 0x00981f0003117f89 */ /* 0x000ea800000e0000 */
[----:B------:R-:W1:Y:S04]  /*f750*/  SHFL.IDX PT, R16, R3, 0x5, 0x181f ;  /* 0x00b81f0003107f89 */ /* 0x000e6800000e0000 */
[----:B------:R-:W-:Y:S04]  /*f760*/  SHFL.IDX PT, R15, R3, 0x6, 0x181f ;  /* 0x00d81f00030f7f89 */ /* 0x000fe800000e0000 */
[----:B------:R-:W-:Y:S01]  /*f770*/  SHFL.IDX PT, R3, R3, 0x7, 0x181f ;  /* 0x00f81f0003037f89 */ /* 0x000fe200000e0000 */
[----:B---3--:R-:W-:-:S02]  /*f780*/  @!P4 LEA R6, P2, R0, R5, 0x1 ;  /* 0x000000050006c211 */ /* 0x008fc400078408ff */
[----:B------:R-:W-:Y:S01]  /*f790*/  IADD3 R7, R2, 0x50, RZ ;  /* 0x0000005002077810 */ /* 0x000fe20007ffe0ff */
[----:B------:R-:W3:Y:S03]  /*f7a0*/  SHFL.IDX PT, R5, R4, 0x6, 0x181f ;  /* 0x00d81f0004057f89 */ /* 0x000ee600000e0000 */
[----:B------:R-:W-:Y:S01]  /*f7b0*/  ISETP.GE.OR P5, PT, R7, R18, P0 ;  /* 0x000000120700720c */ /* 0x000fe200007a6670 */
[----:B------:R-:W2:Y:S01]  /*f7c0*/  SHFL.IDX PT, R4, R4, 0x7, 0x181f ;  /* 0x00f81f0004047f89 */ /* 0x000ea200000e0000 */
[----:B----4-:R-:W-:Y:S02]  /*f7d0*/  @!P4 LEA.HI.X R7, R0, R9, R19, 0x1, P2 ;  /* 0x000000090007c211 */ /* 0x010fe400010f0c13 */
[----:B------:R-:W-:Y:S02]  /*f7e0*/  IADD3 R9, R2, 0x60, RZ ;  /* 0x0000006002097810 */ /* 0x000fe40007ffe0ff */
[----:B------:R-:W-:Y:S01]  /*f7f0*/  @!P3 LEA R8, P2, R0, R8, 0x1 ;  /* 0x000000080008b211 */ /* 0x000fe200078408ff */
[----:B------:R4:W-:Y:S01]  /*f800*/  @!P4 ST.E.128 [R6.64], RZ ;  /* 0x000000ff0600c985 */ /* 0x0009e2000c101d0c */
[----:B------:R-:W-:-:S02]  /*f810*/  ISETP.GE.OR P4, PT, R9, R18, P0 ;  /* 0x000000120900720c */ /* 0x000fc40000786670 */
[----:B------:R-:W-:Y:S02]  /*f820*/  @!P3 LEA.HI.X R9, R0, R12, R19, 0x1, P2 ;  /* 0x0000000c0009b211 */ /* 0x000fe400010f0c13 */
[----:B------:R-:W-:-:S03]  /*f830*/  IADD3 R2, R2, 0x70, RZ ;  /* 0x0000007002027810 */ /* 0x000fc60007ffe0ff */
[----:B------:R3:W-:Y:S01]  /*f840*/  @!P3 ST.E.128 [R8.64], RZ ;  /* 0x000000ff0800b985 */ /* 0x0007e2000c101d0c */
[----:B------:R-:W-:Y:S02]  /*f850*/  ISETP.GE.OR P0, PT, R2, R18, P0 ;  /* 0x000000120200720c */ /* 0x000fe40000706670 */
[C---:B-1----:R-:W-:Y:S02]  /*f860*/  @!P6 LEA R10, P3, R0.reuse, R10, 0x1 ;  /* 0x0000000a000ae211 */ /* 0x042fe400078608ff */
[C---:B----4-:R-:W-:Y:S02]  /*f870*/  @!P1 LEA R6, P2, R0.reuse, R11, 0x1 ;  /* 0x0000000b00069211 */ /* 0x050fe400078408ff */
[C-C-:B--2---:R-:W-:Y:S02]  /*f880*/  @!P6 LEA.HI.X R11, R0.reuse, R17, R19.reuse, 0x1, P3 ;  /* 0x00000011000be211 */ /* 0x144fe400018f0c13 */
[C---:B------:R-:W-:Y:S02]  /*f890*/  @!P1 LEA.HI.X R7, R0.reuse, R14, R19, 0x1, P2 ;  /* 0x0000000e00079211 */ /* 0x040fe400010f0c13 */
[----:B---3--:R-:W-:-:S03]  /*f8a0*/  @!P5 LEA R8, P2, R0, R13, 0x1 ;  /* 0x0000000d0008d211 */ /* 0x008fc600078408ff */
[----:B------:R1:W-:Y:S01]  /*f8b0*/  @!P1 ST.E.128 [R6.64], RZ ;  /* 0x000000ff06009985 */ /* 0x0003e2000c101d0c */
[----:B------:R-:W-:-:S03]  /*f8c0*/  @!P5 LEA.HI.X R9, R0, R16, R19, 0x1, P2 ;  /* 0x000000100009d211 */ /* 0x000fc600010f0c13 */
[----:B------:R2:W-:Y:S04]  /*f8d0*/  @!P6 ST.E.128 [R10.64], RZ ;  /* 0x000000ff0a00e985 */ /* 0x0005e8000c101d0c */
[----:B------:R2:W-:Y:S01]  /*f8e0*/  @!P5 ST.E.128 [R8.64], RZ ;  /* 0x000000ff0800d985 */ /* 0x0005e2000c101d0c */
[----:B-1----:R-:W-:-:S04]  /*f8f0*/  @!P4 LEA R6, P1, R0, R5, 0x1 ;  /* 0x000000050006c211 */ /* 0x002fc800078208ff */
[----:B------:R-:W-:-:S05]  /*f900*/  @!P4 LEA.HI.X R7, R0, R15, R19, 0x1, P1 ;  /* 0x0000000f0007c211 */ /* 0x000fca00008f0c13 */
[----:B------:R2:W-:Y:S01]  /*f910*/  @!P4 ST.E.128 [R6.64], RZ ;  /* 0x000000ff0600c985 */ /* 0x0005e2000c101d0c */
[----:B------:R-:W-:Y:S05]  /*f920*/  @P0 EXIT ;  /* 0x000000000000094d */ /* 0x000fea0003800000 */
[----:B------:R-:W-:-:S04]  /*f930*/  LEA R2, P0, R0, R4, 0x1 ;  /* 0x0000000400027211 */ /* 0x000fc800078008ff */
[----:B------:R-:W-:-:S05]  /*f940*/  LEA.HI.X R3, R0, R3, R19, 0x1, P0 ;  /* 0x0000000300037211 */ /* 0x000fca00000f0c13 */
[----:B------:R-:W-:Y:S01]  /*f950*/  ST.E.128 [R2.64], RZ ;  /* 0x000000ff02007985 */ /* 0x000fe2000c101d0c */
[----:B------:R-:W-:Y:S05]  /*f960*/  EXIT ;  /* 0x000000000000794d */ /* 0x000fea0003800000 */
.L_x_43:
        /* <DEDUP_REMOVED lines=9> */
.L_x_1597:


//--------------------- .text._ZN7cutlass13device_kernelIN5flash19enable_sm80_to_sm89INS1_16FlashAttnFwdSm80INS1_25CollectiveMainloopFwdSm80ILi4ELi1ELb0EN4cute5tupleIJNS5_1CILi128EEENS7_ILi112EEENS7_ILi64EEEEEELi64ENS_6half_tEfNS_4arch4Sm80ELb0ELb0ELb1ELb1ELb1ELb1ELb1ELb0EEENS1_21CollectiveEpilogueFwdINS6_IJS8_SA_S9_EEENS6_IJNS7_ILi1EEESI_SI_EEESC_SE_Li128ELb1ELb1ELb0ELb0EEENS1_19SingleTileSchedulerILb1ELb0ELb1ELi128EEEEEEEEEvNT_6ParamsE --------------------------
	.section	.text._ZN7cutlass13device_kernelIN5flash19enable_sm80_to_sm89INS1_16FlashAttnFwdSm80INS1_25CollectiveMainloopFwdSm80ILi4ELi1ELb0EN4cute5tupleIJNS5_1CILi128EEENS7_ILi112EEENS7_ILi64EEEEEELi64ENS_6half_tEfNS_4arch4Sm80ELb0ELb0ELb1ELb1ELb1ELb1ELb1ELb0EEENS1_21CollectiveEpilogueFwdINS6_IJS8_SA_S9_EEENS6_IJNS7_ILi1EEESI_SI_EEESC_SE_Li128ELb1ELb1ELb0ELb0EEENS1_19SingleTileSchedulerILb1ELb0ELb1ELi128EEEEEEEEEvNT_6ParamsE,"ax",@progbits
	.sectioninfo	@"SHI_REGISTERS=255"
	.align	128
.text._ZN7cutlass13device_kernelIN5flash19enable_sm80_to_sm89INS1_16FlashAttnFwdSm80INS1_25CollectiveMainloopFwdSm80ILi4ELi1ELb0EN4cute5tupleIJNS5_1CILi128EEENS7_ILi112EEENS7_ILi64EEEEEELi64ENS_6half_tEfNS_4arch4Sm80ELb0ELb0ELb1ELb1ELb1ELb1ELb1ELb0EEENS1_21CollectiveEpilogueFwdINS6_IJS8_SA_S9_EEENS6_IJNS7_ILi1EEESI_SI_EEESC_SE_Li128ELb1ELb1ELb0ELb0EEENS1_19SingleTileSchedulerILb1ELb0ELb1ELi128EEEEEEEEEvNT_6ParamsE:
        .type           _ZN7cutlass13device_kernelIN5flash19enable_sm80_to_sm89INS1_16FlashAttnFwdSm80INS1_25CollectiveMainloopFwdSm80ILi4ELi1ELb0EN4cute5tupleIJNS5_1CILi128EEENS7_ILi112EEENS7_ILi64EEEEEELi64ENS_6half_tEfNS_4arch4Sm80ELb0ELb0ELb1ELb1ELb1ELb1ELb1ELb0EEENS1_21CollectiveEpilogueFwdINS6_IJS8_SA_S9_EEENS6_IJNS7_ILi1EEESI_SI_EEESC_SE_Li128ELb1ELb1ELb0ELb0EEENS1_19SingleTileSchedulerILb1ELb0ELb1ELi128EEEEEEEEEvNT_6ParamsE,@function
        .size           _ZN7cutlass13device_kernelIN5flash19enable_sm80_to_sm89INS1_16FlashAttnFwdSm80INS1_25CollectiveMainloopFwdSm80ILi4ELi1ELb0EN4cute5tupleIJNS5_1CILi128EEENS7_ILi112EEENS7_ILi64EEEEEELi64ENS_6half_tEfNS_4arch4Sm80ELb0ELb0ELb1ELb1ELb1ELb1ELb1ELb0EEENS1_21CollectiveEpilogueFwdINS6_IJS8_SA_S9_EEENS6_IJNS7_ILi1EEESI_SI_EEESC_SE_Li128ELb1ELb1ELb0ELb0EEENS1_19SingleTileSchedulerILb1ELb0ELb1ELi128EEEEEEEEEvNT_6ParamsE,(.L_x_1598 - _ZN7cutlass13device_kernelIN5flash19enable_sm80_to_sm89INS1_16FlashAttnFwdSm80INS1_25CollectiveMainloopFwdSm80ILi4ELi1ELb0EN4cute5tupleIJNS5_1CILi128EEENS7_ILi112EEENS7_ILi64EEEEEELi64ENS_6half_tEfNS_4arch4Sm80ELb0ELb0ELb1ELb1ELb1ELb1ELb1ELb0EEENS1_21CollectiveEpilogueFwdINS6_IJS8_SA_S9_EEENS6_IJNS7_ILi1EEESI_SI_EEESC_SE_Li128ELb1ELb1ELb0ELb0EEENS1_19SingleTileSchedulerILb1ELb0ELb1ELi128EEEEEEEEEvNT_6ParamsE)
        .other          _ZN7cutlass13device_kernelIN5flash19enable_sm80_to_sm89INS1_16FlashAttnFwdSm80INS1_25CollectiveMainloopFwdSm80ILi4ELi1ELb0EN4cute5tupleIJNS5_1CILi128EEENS7_ILi112EEENS7_ILi64EEEEEELi64ENS_6half_tEfNS_4arch4Sm80ELb0ELb0ELb1ELb1ELb1ELb1ELb1ELb0EEENS1_21CollectiveEpilogueFwdINS6_IJS8_SA_S9_EEENS6_IJNS7_ILi1EEESI_SI_EEESC_SE_Li128ELb1ELb1ELb0ELb0EEENS1_19SingleTileSchedulerILb1ELb0ELb1ELi128EEEEEEEEEvNT_6ParamsE,@"STO_CUDA_ENTRY STV_DEFAULT"
_ZN7cutlass13device_kernelIN5flash19enable_sm80_to_sm89INS1_16FlashAttnFwdSm80INS1_25CollectiveMainloopFwdSm80ILi4ELi1ELb0EN4cute5tupleIJNS5_1CILi128EEENS7_ILi112EEENS7_ILi64EEEEEELi64ENS_6half_tEfNS_4arch4Sm80ELb0ELb0ELb1ELb1ELb1ELb1ELb1ELb0EEENS1_21CollectiveEpilogueFwdINS6_IJS8_SA_S9_EEENS6_IJNS7_ILi1EEESI_SI_EEESC_SE_Li128ELb1ELb1ELb0ELb0EEENS1_19SingleTileSchedulerILb1ELb0ELb1ELi128EEEEEEEEEvNT_6ParamsE:
        /* <DEDUP_REMOVED lines=12> */
[----:B------:R-:W-:Y:S05]  /*00c0*/  @!P0 BRA `(.L_x_44) ;  /* 0x000001c000008947 */ /* 0x000fea0003800000 */
[----:B---3--:R-:W-:-:S04]  /*00d0*/  ISETP.NE.U32.AND P0, PT, RZ, c[0x0][0x568], PT ;  /* 0x00015a00ff007a0c */ /* 0x008fc80003f05070 */
[----:B------:R-:W-:-:S13]  /*00e0*/  ISETP.NE.AND.EX P0, PT, RZ, c[0x0][0x56c], PT, P0 ;  /* 0x00015b00ff007a0c */ /* 0x000fda0003f05300 */
[----:B------:R-:W-:Y:S05]  /*00f0*/  @!P0 BRA `(.L_x_45) ;  /* 0x0000005000008947 */ /* 0x000fea0003800000 */
[----:B------:R-:W-:Y:S02]  /*0100*/  MOV R2, UR4 ;  /* 0x0000000400027c02 */ /* 0x000fe40008000f00 */
[----:B------:R-:W-:-:S05]  /*0110*/  MOV R3, UR5 ;  /* 0x0000000500037c02 */ /* 0x000fca0008000f00 */
[----:B------:R-:W2:Y:S02]  /*0120*/  LDG.E R0, [R2.64] ;  /* 0x0000001602007981 */ /* 0x000ea4000c1e1900 */
[----:B--2---:R1:W2:Y:S02]  /*0130*/  R2UR UR6, R0 ;  /* 0x00000000000673c2 */ /* 0x0042a400000e0000 */
[----:B-12---:R-:W-:Y:S05]  /*0140*/  BRA `(.L_x_46) ;  /* 0x000000e000007947 */ /* 0x006fea0003800000 */
.L_x_45:
        /* <DEDUP_REMOVED lines=13> */
.L_x_47:
[----:B------:R-:W-:Y:S02]  /*0220*/  ULDC UR6, c[0x0][0x54c] ;  /* 0x0001530000067ab9 */ /* 0x000fe40000000800 */
.L_x_46:
[----:B------:R-:W-:Y:S02]  /*0230*/  ULDC UR4, c[0x0][0x548] ;  /* 0x0001520000047ab9 */ /* 0x000fe40000000800 */
[----:B------:R-:W-:-:S02]  /*0240*/  USHF.L.U32 UR5, UR16, 0x7, URZ ;  /* 0x0000000710057899 */ /* 0x000fc4000800063f */
[----:B------:R-:W-:-:S04]  /*0250*/  UIMAD UR4, UR6, UR4, URZ ;  /* 0x00000004060472a4 */ /* 0x000fc8000f8e023f */
[----:B------:R-:W-:-:S04]  /*0260*/  UISETP.GE.AND UP0, UPT, UR5, UR4, UPT ;  /* 0x000000040500728c */ /* 0x000fc8000bf06270 */
[----:B------:R-:W-:Y:S01]  /*0270*/  USEL UR20, UR20, 0xffffffff, !UP0 ;  /* 0xffffffff14147887 */ /* 0x000fe2000c000000 */
[----:B------:R-:W-:Y:S05]  /*0280*/  BRA `(.L_x_48) ;  /* 0x000001b000007947 */ /* 0x000fea0003800000 */
.L_x_44:
        /* <DEDUP_REMOVED lines=8> */
.L_x_49:
        /* <DEDUP_REMOVED lines=13> */
.L_x_51:
[----:B------:R-:W-:Y:S02]  /*03e0*/  ULDC UR6, c[0x0][0x54c] ;  /* 0x0001530000067ab9 */ /* 0x000fe40000000800 */
.L_x_50:
[----:B------:R-:W-:Y:S02]  /*03f0*/  ULDC UR4, c[0x0][0x548] ;  /* 0x0001520000047ab9 */ /* 0x000fe40000000800 */
[----:B------:R-:W-:-:S02]  /*0400*/  USHF.L.U32 UR5, UR16, 0x7, URZ ;  /* 0x0000000710057899 */ /* 0x000fc4000800063f */
[----:B------:R-:W-:-:S04]  /*0410*/  UIMAD UR4, UR6, UR4, URZ ;  /* 0x00000004060472a4 */ /* 0x000fc8000f8e023f */
[----:B------:R-:W-:-:S04]  /*0420*/  UISETP.GE.AND UP0, UPT, UR5, UR4, UPT ;  /* 0x000000040500728c */ /* 0x000fc8000bf06270 */
[----:B------:R-:W-:-:S06]  /*0430*/  USEL UR20, UR20, 0xffffffff, !UP0 ;  /* 0xffffffff14147887 */ /* 0x000fcc000c000000 */
.L_x_48:
[----:B------:R-:W-:-:S13]  /*0440*/  ISETP.LE.AND P0, PT, RZ, UR20, PT ;  /* 0x00000014ff007c0c */ /* 0x000fda000bf03270 */
[----:B------:R-:W-:Y:S05]  /*0450*/  @!P0 EXIT ;  /* 0x000000000000894d */ /* 0x000fea0003800000 */
[----:B------:R-:W-:Y:S01]  /*0460*/  ULDC.64 UR4, c[0x0][0x360] ;  /* 0x0000d80000047ab9 */ /* 0x000fe20000000a00 */
[----:B------:R-:W-:Y:S01]  /*0470*/  ISETP.NE.U32.AND P3, PT, RZ, c[0x0][0x348], PT ;  /* 0x0000d200ff007a0c */ /* 0x000fe20003f65070 */
[----:B------:R-:W-:Y:S02]  /*0480*/  UISETP.NE.U32.AND UP0, UPT, URZ, UR4, UPT ;  /* 0x000000043f00728c */ /* 0x000fe4000bf05070 */
[----:B------:R-:W-:Y:S01]  /*0490*/  ULDC.64 UR6, c[0x0][0x370] ;  /* 0x0000dc0000067ab9 */ /* 0x000fe20000000a00 */
[----:B------:R-:W-:Y:S01]  /*04a0*/  ISETP.NE.AND.EX P3, PT, RZ, c[0x0][0x34c], PT, P3 ;  /* 0x0000d300ff007a0c */ /* 0x000fe20003f65330 */
[----:B------:R-:W-:Y:S02]  /*04b0*/  UISETP.NE.AND.EX UP0, UPT, URZ, UR5, UPT, UP0 ;  /* 0x000000053f00728c */ /* 0x000fe4000bf05300 */
[----:B------:R-:W-:Y:S02]  /*04c0*/  UISETP.NE.U32.AND UP1, UPT, URZ, UR6, UPT ;  /* 0x000000063f00728c */ /* 0x000fe4000bf25070 */
[----:B------:R-:W-:-:S02]  /*04d0*/  ULDC.64 UR4, c[0x0][0x360] ;  /* 0x0000d80000047ab9 */ /* 0x000fc40000000a00 */
[----:B------:R-:W-:Y:S01]  /*04e0*/  UISETP.NE.AND.EX UP1, UPT, URZ, UR7, UPT, UP1 ;  /* 0x000000073f00728c */ /* 0x000fe2000bf25310 */
[----:B------:R-:W-:Y:S01]  /*04f0*/  PLOP3.LUT P1, PT, PT, PT, UP0, 0x80, 0x0 ;  /* 0x000000000000781c */ /* 0x000fe20003f2f008 */
[----:B------:R-:W-:Y:S02]  /*0500*/  ULDC.64 UR8, c[0x0][0x370] ;  /* 0x0000dc0000087ab9 */ /* 0x000fe40000000a00 */
[----:B------:R-:W-:Y:S02]  /*0510*/  ULDC.64 UR6, c[0x0][0x348] ;  /* 0x0000d20000067ab9 */ /* 0x000fe40000000a00 */
[----:B------:R-:W-:Y:S01]  /*0520*/  @UP0 UIMAD.WIDE UR4, UR20, UR10, UR4 ;  /* 0x0000000a140402a5 */ /* 0x000fe2000f8e0204 */
[----:B------:R-:W-:Y:S01]  /*0530*/  PLOP3.LUT P2, PT, PT, PT, UP1, 0x80, 0x0 ;  /* 0x000000000000781c */ /* 0x000fe20003f4f018 */
[----:B------:R-:W-:-:S03]  /*0540*/  UIMAD.WIDE UR6, UR20, UR10, UR6 ;  /* 0x0000000a140672a5 */ /* 0x000fc6000f8e0206 */
[----:B------:R-:W-:Y:S01]  /*0550*/  @UP1 UIMAD.WIDE UR8, UR20, UR10, UR8 ;  /* 0x0000000a140812a5 */ /* 0x000fe2000f8e0208 */
[----:B------:R-:W-:Y:S01]  /*0560*/  IMAD.U32 R2, RZ, RZ, UR4 ;  /* 0x00000004ff027e24 */ /* 0x000fe2000f8e00ff */
[----:B------:R-:W-:Y:S01]  /*0570*/  MOV R3, UR5 ;  /* 0x0000000500037c02 */ /* 0x000fe20008000f00 */
[----:B------:R-:W-:Y:S01]  /*0580*/  ULDC.64 UR4, c[0x0][0x358] ;  /* 0x0000d60000047ab9 */ /* 0x000fe20000000a00 */
[----:B------:R-:W-:Y:S01]  /*0590*/  ISETP.NE.U32.AND P4, PT, RZ, c[0x0][0x350], PT ;  /* 0x0000d400ff007a0c */ /* 0x000fe20003f85070 */
[----:B------:R-:W-:Y:S01]  /*05a0*/  UISETP.NE.U32.AND UP1, UPT, URZ, UR4, UPT ;  /* 0x000000043f00728c */ /* 0x000fe2000bf25070 */
[----:B------:R-:W-:Y:S01]  /*05b0*/  IMAD.U32 R8, RZ, RZ, UR6 ;  /* 0x00000006ff087e24 */ /* 0x000fe2000f8e00ff */
[----:B------:R1:W2:Y:S01]  /*05c0*/  @P1 LDG.E R0, [R2.64] ;  /* 0x0000001602001981 */ /* 0x0002a2000c1e1900 */
[----:B------:R-:W-:Y:S01]  /*05d0*/  IMAD.U32 R9, RZ, RZ, UR7 ;  /* 0x00000007ff097e24 */ /* 0x000fe2000f8e00ff */
[----:B------:R-:W-:Y:S01]  /*05e0*/  UISETP.NE.AND.EX UP1, UPT, URZ, UR5, UPT, UP1 ;  /* 0x000000053f00728c */ /* 0x000fe2000bf25310 */
[----:B------:R-:W-:Y:S01]  /*05f0*/  ISETP.NE.AND.EX P4, PT, RZ, c[0x0][0x354], PT, P4 ;  /* 0x0000d500ff007a0c */ /* 0x000fe20003f85340 */
[----:B------:R-:W-:Y:S01]  /*0600*/  ULDC.64 UR6, c[0x0][0x350] ;  /* 0x0000d40000067ab9 */ /* 0x000fe20000000a00 */
[----:B------:R-:W-:Y:S01]  /*0610*/  IMAD.U32 R4, RZ, RZ, UR8 ;  /* 0x00000008ff047e24 */ /* 0x000fe2000f8e00ff */
[----:B------:R-:W-:Y:S01]  /*0620*/  ULDC.64 UR4, c[0x0][0x358] ;  /* 0x0000d60000047ab9 */ /* 0x000fe20000000a00 */
[----:B------:R-:W-:Y:S01]  /*0630*/  IMAD.U32 R5, RZ, RZ, UR9 ;  /* 0x00000009ff057e24 */ /* 0x000fe2000f8e00ff */
[----:B------:R-:W-:Y:S01]  /*0640*/  PLOP3.LUT P0, PT, PT, PT, UP1, 0x80, 0x0 ;  /* 0x000000000000781c */ /* 0x000fe20003f0f018 */
[----:B------:R-:W-:Y:S01]  /*0650*/  UIMAD.WIDE UR6, UR20, UR10, UR6 ;  /* 0x0000000a140672a5 */ /* 0x000fe2000f8e0206 */
[----:B------:R-:W3:Y:S01]  /*0660*/  @P3 LDG.E R6, [R8.64] ;  /* 0x0000001608063981 */ /* 0x000ee2000c1e1900 */
[----:B------:R-:W-:Y:S01]  /*0670*/  UIMAD.WIDE UR4, UR20, UR10, UR4 ;  /* 0x0000000a140472a5 */ /* 0x000fe2000f8e0204 */
[----:B------:R-:W-:Y:S01]  /*0680*/  MOV R23, RZ ;  /* 0x000000ff00177202 */ /* 0x000fe20000000f00 */
[----:B------:R-:W-:Y:S01]  /*0690*/  IMAD.MOV.U32 R10, RZ, RZ, RZ ;  /* 0x000000ffff0a7224 */ /* 0x000fe200078e00ff */
[----:B------:R4:W3:Y:S03]  /*06a0*/  @P2 LDG.E R7, [R4.64] ;  /* 0x0000001604072981 */ /* 0x0008e6000c1e1900 */
[----:B-1----:R-:W-:Y:S01]  /*06b0*/  IMAD.U32 R2, RZ, RZ, UR4 ;  /* 0x00000004ff027e24 */ /* 0x002fe2000f8e00ff */
[----:B------:R-:W-:-:S05]  /*06c0*/  MOV R3, UR5 ;  /* 0x0000000500037c02 */ /* 0x000fca0008000f00 */
[----:B------:R1:W5:Y:S01]  /*06d0*/  @P0 LDG.E R10, [R2.64] ;  /* 0x00000016020a0981 */ /* 0x000362000c1e1900 */
[----:B----4-:R-:W-:Y:S01]  /*06e0*/  IMAD.U32 R4, RZ, RZ, UR6 ;  /* 0x00000006ff047e24 */ /* 0x010fe2000f8e00ff */
[----:B------:R-:W-:-:S05]  /*06f0*/  MOV R5, UR7 ;  /* 0x0000000700057c02 */ /* 0x000fca0008000f00 */
[----:B------:R1:W5:Y:S01]  /*0700*/  @P4 LDG.E R23, [R4.64] ;  /* 0x0000001604174981 */ /* 0x000362000c1e1900 */
[----:B------:R-:W4:Y:S01]  /*0710*/  S2UR UR15, SR_CTAID.Y ;  /* 0x00000000000f79c3 */ /* 0x000f220000002600 */
[----:B------:R-:W-:Y:S02]  /*0720*/  UMOV UR17, URZ ;  /* 0x0000003f00117c82 */ /* 0x000fe40008000000 */
[----:B------:R-:W-:Y:S02]  /*0730*/  ULDC UR19, c[0x0][0x168] ;  /* 0x00005a0000137ab9 */ /* 0x000fe40000000800 */
[----:B------:R-:W-:Y:S02]  /*0740*/  UMOV UR18, URZ ;  /* 0x0000003f00127c82 */ /* 0x000fe40008000000 */
[----:B------:R-:W-:Y:S02]  /*0750*/  ULDC UR4, c[0x0][0x2ac] ;  /* 0x0000ab0000047ab9 */ /* 0x000fe40000000800 */
[----:B------:R-:W-:-:S02]  /*0760*/  ULDC UR21, c[0x0][0x1d0] ;  /* 0x0000740000157ab9 */ /* 0x000fc40000000800 */
[----:B------:R-:W-:-:S03]  /*0770*/  UIMAD UR21, UR4, UR21, URZ ;  /* 0x00000015041572a4 */ /* 0x000fc6000f8e023f */
[----:B------:R-:W-:Y:S02]  /*0780*/  ULDC UR4, c[0x0][0x228] ;  /* 0x00008a0000047ab9 */ /* 0x000fe40000000800 */
[----:B----4-:R-:W-:Y:S01]  /*0790*/  USHF.R.S32.HI UR14, URZ, 0x1f, UR15 ;  /* 0x0000001f3f0e7899 */ /* 0x010fe2000801140f */
[----:B--2---:R1:W2:Y:S08]  /*07a0*/  @P1 R2UR UR19, R0 ;  /* 0x00000000001313c2 */ /* 0x0042b000000e0000 */
[----:B---3--:R1:W3:Y:S08]  /*07b0*/  @P3 R2UR UR18, R6 ;  /* 0x00000000061233c2 */ /* 0x0082f000000e0000 */
[----:B------:R1:W4:Y:S01]  /*07c0*/  @P2 R2UR UR17, R7 ;  /* 0x00000000071123c2 */ /* 0x00032200000e0000 */
[----:B------:R-:W-:Y:S05]  /*07d0*/  @P1 BRA `(.L_x_52) ;  /* 0x0000006000001947 */ /* 0x000fea0003800000 */
[----:B------:R-:W-:Y:S05]  /*07e0*/  @!P3 BRA `(.L_x_52) ;  /* 0x000000500000b947 */ /* 0x000fea0003800000 */
[----:B-1--4-:R-:W4:Y:S04]  /*07f0*/  LDG.E R6, [R8.64] ;  /* 0x0000001608067981 */ /* 0x012f28000c1e1900 */
[----:B---3--:R-:W3:Y:S01]  /*0800*/  LDG.E R0, [R8.64+0x4] ;  /* 0x0000041608007981 */ /* 0x008ee2000c1e1900 */
[----:B--2-4-:R-:W1:Y:S08]  /*0810*/  R2UR UR19, R6 ;  /* 0x00000000061373c2 */ /* 0x014e7000000e0000 */
[----:B---3--:R-:W1:Y:S02]  /*0820*/  R2UR UR5, R0 ;  /* 0x00000000000573c2 */ /* 0x008e6400000e0000 */
[----:B-1----:R-:W-:-:S06]  /*0830*/  UIADD3 UR19, -UR19, UR5, URZ ;  /* 0x0000000513137290 */ /* 0x002fcc000fffe13f */
.L_x_52:
[----:B------:R-:W-:-:S04]  /*0840*/  ISETP.NE.U32.AND P1, PT, RZ, c[0x0][0x368], PT ;  /* 0x0000da00ff007a0c */ /* 0x000fc80003f25070 */
[----:B------:R-:W-:-:S13]  /*0850*/  ISETP.NE.AND.EX P1, PT, RZ, c[0x0][0x36c], PT, P1 ;  /* 0x0000db00ff007a0c */ /* 0x000fda0003f25310 */
[----:B------:R-:W-:Y:S05]  /*0860*/  @!P1 BRA `(.L_x_53) ;  /* 0x0000007000009947 */ /* 0x000fea0003800000 */
[----:B------:R-:W-:Y:S02]  /*0870*/  ULDC.64 UR6, c[0x0][0x368] ;  /* 0x0000da0000067ab9 */ /* 0x000fe40000000a00 */
[----:B------:R-:W-:-:S06]  /*0880*/  UIMAD.WIDE UR6, UR20, UR10, UR6 ;  /* 0x0000000a140672a5 */ /* 0x000fcc000f8e0206 */
[----:B-1----:R-:W-:Y:S02]  /*0890*/  MOV R4, UR6 ;  /* 0x0000000600047c02 */ /* 0x002fe40008000f00 */
[----:B------:R-:W-:-:S05]  /*08a0*/  MOV R5, UR7 ;  /* 0x0000000700057c02 */ /* 0x000fca0008000f00 */
[----:B----4-:R-:W4:Y:S02]  /*08b0*/  LDG.E R0, [R4.64] ;  /* 0x0000001604007981 */ /* 0x010f24000c1e1900 */
[----:B----4-:R1:W4:Y:S02]  /*08c0*/  R2UR UR21, R0 ;  /* 0x00000000001573c2 */ /* 0x01032400000e0000 */
[----:B-1--4-:R-:W-:Y:S05]  /*08d0*/  BRA `(.L_x_54) ;  /* 0x0000006000007947 */ /* 0x012fea0003800000 */
.L_x_53:
[----:B------:R-:W-:Y:S05]  /*08e0*/  @!P4 BRA `(.L_x_54) ;  /* 0x000000500000c947 */ /* 0x000fea0003800000 */
[----:B-1--4-:R1:W4:Y:S04]  /*08f0*/  LDG.E R0, [R4.64] ;  /* 0x0000001604007981 */ /* 0x012328000c1e1900 */
[----:B-1-3--:R-:W3:Y:S01]  /*0900*/  LDG.E R4, [R4.64+0x4] ;  /* 0x0000041604047981 */ /* 0x00aee2000c1e1900 */
[----:B----4-:R-:W1:Y:S08]  /*0910*/  R2UR UR21, R0 ;  /* 0x00000000001573c2 */ /* 0x010e7000000e0000 */
[----:B---3--:R-:W1:Y:S02]  /*0920*/  R2UR UR5, R4 ;  /* 0x00000000040573c2 */ /* 0x008e6400000e0000 */
[----:B-1----:R-:W-:-:S06]  /*0930*/  UIADD3 UR21, -UR21, UR5, URZ ;  /* 0x0000000515157290 */ /* 0x002fcc000fffe13f */
.L_x_54:
[----:B-1--4-:R1:W4:Y:S01]  /*0940*/  @P0 LDG.E R0, [R2.64] ;  /* 0x0000001602000981 */ /* 0x012322000c1e1900 */
[----:B------:R-:W-:-:S03]  /*0950*/  ULDC.64 UR6, c[0x0][0x378] ;  /* 0x0000de0000067ab9 */ /* 0x000fc60000000a00 */
[----:B-1-3--:R-:W3:Y:S01]  /*0960*/  @P0 LDG.E R2, [R2.64+0x4] ;  /* 0x0000041602020981 */ /* 0x00aee2000c1e1900 */
[----:B------:R-:W-:Y:S01]  /*0970*/  UISETP.NE.U32.AND UP0, UPT, URZ, UR6, UPT ;  /* 0x000000063f00728c */ /* 0x000fe2000bf05070 */
[----:B------:R-:W-:-:S03]  /*0980*/  IMAD.U32 R149, RZ, RZ, UR21 ;  /* 0x00000015ff957e24 */ /* 0x000fc6000f8e00ff */
[----:B------:R-:W-:-:S03]  /*0990*/  UISETP.NE.AND.EX UP0, UPT, URZ, UR7, UPT, UP0 ;  /* 0x000000073f00728c */ /* 0x000fc6000bf05300 */
[----:B------:R-:W-:-:S03]  /*09a0*/  ULDC.64 UR6, c[0x0][0x378] ;  /* 0x0000de0000067ab9 */ /* 0x000fc60000000a00 */
[----:B------:R-:W-:-:S05]  /*09b0*/  PLOP3.LUT P1, PT, PT, PT, UP0, 0x80, 0x0 ;  /* 0x000000000000781c */ /* 0x000fca0003f2f008 */
[----:B------:R-:W-:-:S06]  /*09c0*/  @UP0 UIMAD.WIDE UR6, UR20, UR10, UR6 ;  /* 0x0000000a140602a5 */ /* 0x000fcc000f8e0206 */
[----:B------:R-:W-:Y:S01]  /*09d0*/  IMAD.U32 R4, RZ, RZ, UR6 ;  /* 0x00000006ff047e24 */ /* 0x000fe2000f8e00ff */
[----:B------:R-:W-:-:S05]  /*09e0*/  MOV R5, UR7 ;  /* 0x0000000700057c02 */ /* 0x000fca0008000f00 */
[----:B------:R1:W5:Y:S01]  /*09f0*/  @P1 LDG.E R149, [R4.64] ;  /* 0x0000001604951981 */ /* 0x000362000c1e1900 */
[----:B------:R-:W-:Y:S02]  /*0a00*/  UIADD3 UR5, -UR17, UR21, URZ ;  /* 0x0000001511057290 */ /* 0x000fe4000fffe13f */
[----:B------:R-:W-:Y:S01]  /*0a10*/  UMOV UR24, URZ ;  /* 0x0000003f00187c82 */ /* 0x000fe20008000000 */
[----:B----4-:R-:W4:Y:S08]  /*0a20*/  @P0 R2UR UR6, R0 ;  /* 0x00000000000603c2 */ /* 0x010f3000000e0000 */
[----:B---3--:R-:W4:Y:S02]  /*0a30*/  @P0 R2UR UR7, R2 ;  /* 0x00000000020703c2 */ /* 0x008f2400000e0000 */
[----:B----4-:R-:W-:-:S02]  /*0a40*/  @UP1 UIADD3 UR4, -UR6, UR7, URZ ;  /* 0x0000000706041290 */ /* 0x010fc4000fffe13f */
[----:B------:R-:W-:Y:S02]  /*0a50*/  UIADD3 UR6, -UR5, URZ, URZ ;  /* 0x0000003f05067290 */ /* 0x000fe4000fffe13f */
[----:B------:R-:W-:Y:S02]  /*0a60*/  UIADD3 UR13, UR5, UR4, URZ ;  /* 0x00000004050d7290 */ /* 0x000fe4000fffe03f */
[----:B------:R-:W-:Y:S02]  /*0a70*/  UISETP.LT.AND UP0, UPT, URZ, UR6, UPT ;  /* 0x000000063f00728c */ /* 0x000fe4000bf01270 */
[----:B------:R-:W-:Y:S02]  /*0a80*/  UIADD3 UR25, UR13, 0x6f, URZ ;  /* 0x0000006f0d197890 */ /* 0x000fe4000fffe03f */
[----:B------:R-:W-:Y:S02]  /*0a90*/  USEL UR6, URZ, UR6, !UP0 ;  /* 0x000000063f067287 */ /* 0x000fe4000c000000 */
[----:B------:R-:W-:-:S07]  /*0aa0*/  UIMAD.WIDE UR24, UR25, -0x6db6db6d, UR24 ;  /* 0x92492493191878a5 */ /* 0x000fce000f8e0218 */
[----:B------:R-:W-:Y:S02]  /*0ab0*/  UMOV UR7, UR25 ;  /* 0x0000001900077c82 */ /* 0x000fe40008000000 */
[----:B------:R-:W-:-:S04]  /*0ac0*/  USHF.R.U32.HI UR12, URZ, 0x1f, UR7 ;  /* 0x0000001f3f0c7899 */ /* 0x000fc80008011607 */
[----:B------:R-:W-:Y:S02]  /*0ad0*/  ULEA.HI.SX32 UR12, UR7, UR12, 0x1a ;  /* 0x0000000c070c7291 */ /* 0x000fe4000f8fd23f */
[----:B------:R-:W-:Y:S02]  /*0ae0*/  USHF.R.U32.HI UR7, URZ, 0x4, UR6 ;  /* 0x000000043f077899 */ /* 0x000fe40008011606 */
[----:B------:R-:W-:-:S04]  /*0af0*/  UIMAD UR5, UR12, 0x70, -UR5 ;  /* 0x000000700c0578a4 */ /* 0x000fc8000f8e0a05 */
[----:B------:R-:W-:Y:S01]  /*0b00*/  MOV R0, UR7 ;  /* 0x0000000700007c02 */ /* 0x000fe20008000f00 */
[----:B------:R-:W-:-:S04]  /*0b10*/  UISETP.LT.AND UP0, UPT, UR5, UR4, UPT ;  /* 0x000000040500728c */ /* 0x000fc8000bf01270 */
[----:B------:R-:W-:Y:S01]  /*0b20*/  IMAD.WIDE.U32 R2, R0, 0x24924925, RZ ;  /* 0x2492492500027825 */ /* 0x000fe200078e00ff */
[----:B------:R-:W-:-:S03]  /*0b30*/  USEL UR5, UR5, UR4, UP0 ;  /* 0x0000000405057287 */ /* 0x000fc60008000000 */
[----:B------:R-:W3:Y:S01]  /*0b40*/  R2UR UR7, R3 ;  /* 0x00000000030773c2 */ /* 0x000ee200000e0000 */
[----:B------:R-:W-:-:S07]  /*0b50*/  UISETP.GT.AND UP0, UPT, UR5, UR6, UPT ;  /* 0x000000060500728c */ /* 0x000fce000bf04270 */
[----:B------:R1:W4:Y:S04]  /*0b60*/  R2UR UR6, R2 ;  /* 0x00000000020673c2 */ /* 0x00032800000e0000 */
[----:B------:R-:W-:Y:S02]  /*0b70*/  @UP0 UIADD3 UR25, UR5, 0x6f, URZ ;  /* 0x0000006f05190890 */ /* 0x000fe4000fffe03f */
[----:B------:R-:W-:Y:S02]  /*0b80*/  @UP0 UMOV UR24, URZ ;  /* 0x0000003f00180c82 */ /* 0x000fe40008000000 */
[----:B------:R-:W-:-:S04]  /*0b90*/  @UP0 UIMAD.WIDE UR8, UR25, -0x6db6db6d, UR24 ;  /* 0x92492493190808a5 */ /* 0x000fc8000f8e0218 */
[----:B----4-:R-:W-:Y:S02]  /*0ba0*/  @UP0 USHF.R.U32.HI UR6, URZ, 0x1f, UR9 ;  /* 0x0000001f3f060899 */ /* 0x010fe40008011609 */
[----:B---3--:R-:W-:Y:S02]  /*0bb0*/  UMOV UR5, UR7 ;  /* 0x0000000700057c82 */ /* 0x008fe40008000000 */
[----:B------:R-:W-:-:S04]  /*0bc0*/  @UP0 ULEA.HI.SX32 UR5, UR9, UR6, 0x1a ;  /* 0x0000000609050291 */ /* 0x000fc8000f8fd23f */
[----:B------:R-:W-:-:S06]  /*0bd0*/  UISETP.GT.AND UP0, UPT, UR5, UR7, UPT ;  /* 0x000000070500728c */ /* 0x000fcc000bf04270 */
[----:B------:R-:W-:-:S13]  /*0be0*/  PLOP3.LUT P0, PT, PT, PT, UP0, 0x80, 0x0 ;  /* 0x000000000000781c */ /* 0x000fda0003f0f008 */
[----:B-1----:R-:W-:Y:S05]  /*0bf0*/  @!P0 BRA `(.L_x_55) ;  /* 0x0000762000008947 */ /* 0x002fea0003800000 */
[----:B------:R-:W-:Y:S02]  /*0c00*/  ULDC.64 UR8, c[0x0][0x340] ;  /* 0x0000d00000087ab9 */ /* 0x000fe40000000a00 */
[----:B------:R-:W-:-:S04]  /*0c10*/  UISETP.NE.U32.AND UP0, UPT, URZ, UR8, UPT ;  /* 0x000000083f00728c */ /* 0x000fc8000bf05070 */
[----:B------:R-:W-:-:S03]  /*0c20*/  UISETP.NE.AND.EX UP0, UPT, URZ, UR9, UPT, UP0 ;  /* 0x000000093f00728c */ /* 0x000fc6000bf05300 */
[----:B------:R-:W-:-:S03]  /*0c30*/  ULDC.64 UR8, c[0x0][0x340] ;  /* 0x0000d00000087ab9 */ /* 0x000fc60000000a00 */
[----:B------:R-:W-:-:S05]  /*0c40*/  PLOP3.LUT P5, PT, PT, PT, UP0, 0x80, 0x0 ;  /* 0x000000000000781c */ /* 0x000fca0003faf008 */
[----:B------:R-:W-:Y:S01]  /*0c50*/  @UP0 UIMAD.WIDE UR8, UR20, UR10, UR8 ;  /* 0x0000000a140802a5 */ /* 0x000fe2000f8e0208 */
[----:B------:R-:W-:Y:S01]  /*0c60*/  SHF.R.S32.HI R28, RZ, 0x1f, R194 ;  /* 0x0000001fff1c7819 */ /* 0x000fe200000114c2 */
[----:B------:R-:W-:Y:S02]  /*0c70*/  UIADD3 UR6, UR5, -0x1, URZ ;  /* 0xffffffff05067890 */ /* 0x000fe4000fffe03f */
[----:B------:R-:W-:Y:S02]  /*0c80*/  ULDC.64 UR10, c[0x0][0x238] ;  /* 0x00008e00000a7ab9 */ /* 0x000fe40000000a00 */
[----:B------:R-:W-:Y:S02]  /*0c90*/  IMAD.U32 R2, RZ, RZ, UR8 ;  /* 0x00000008ff027e24 */ /* 0x000fe4000f8e00ff */
[----:B------:R-:W-:Y:S01]  /*0ca0*/  IMAD.U32 R3, RZ, RZ, UR9 ;  /* 0x00000009ff037e24 */ /* 0x000fe2000f8e00ff */
[----:B------:R-:W-:Y:S01]  /*0cb0*/  LEA.HI R0, R28, R194, RZ, 0x3 ;  /* 0x000000c21c007211 */ /* 0x000fe200078f18ff */
[----:B------:R-:W-:-:S03]  /*0cc0*/  ULDC.64 UR8, c[0x0][0x240] ;  /* 0x0000900000087ab9 */ /* 0x000fc60000000a00 */
[----:B------:R-:W-:Y:S01]  /*0cd0*/  SHF.R.S32.HI R8, RZ, 0x3, R0 ;  /* 0x00000003ff087819 */ /* 0x000fe20000011400 */
[----:B------:R1:W3:Y:S01]  /*0ce0*/  @P5 LDG.E R17, [R2.64] ;  /* 0x0000001602115981 */ /* 0x0002e2000c1e1900 */
[----:B------:R-:W-:Y:S01]  /*0cf0*/  LOP3.LUT R0, R0, 0x1ffffff8, RZ, 0xc0, !PT ;  /* 0x1ffffff800007812 */ /* 0x000fe200078ec0ff */
[----:B------:R-:W-:Y:S01]  /*0d00*/  UMOV UR5, 0x70 ;  /* 0x0000007000057882 */ /* 0x000fe20000000000 */
[C---:B-----5:R-:W-:Y:S01]  /*0d10*/  IADD3 R128, P0, R8.reuse, R10, RZ ;  /* 0x0000000a08807210 */ /* 0x060fe20007f1e0ff */
[----:B------:R-:W-:Y:S01]  /*0d20*/  UIMAD UR8, UR14, UR8, URZ ;  /* 0x000000080e0872a4 */ /* 0x000fe2000f8e023f */
[----:B------:R-:W-:Y:S01]  /*0d30*/  IADD3 R125, -R8, UR4, RZ ;  /* 0x00000004087d7c10 */ /* 0x000fe2000fffe1ff */
[----:B------:R-:W-:Y:S01]  /*0d40*/  IMAD.IADD R0, R194, 0x1, -R0 ;  /* 0x00000001c2007824 */ /* 0x000fe200078e0a00 */
[----:B------:R-:W-:Y:S01]  /*0d50*/  UIMAD.WIDE.U32 UR24, UR5, UR10, URZ ;  /* 0x0000000a051872a5 */ /* 0x000fe2000f8e003f */
[----:B------:R-:W-:Y:S01]  /*0d60*/  IMAD.MOV.U32 R148, RZ, RZ, c[0x0][0x238] ;  /* 0x00008e00ff947624 */ /* 0x000fe200078e00ff */
[----:B------:R-:W-:Y:S01]  /*0d70*/  USHF.R.S32.HI UR10, URZ, 0x1f, UR20 ;  /* 0x0000001f3f0a7899 */ /* 0x000fe20008011414 */
[----:B------:R-:W-:Y:S01]  /*0d80*/  IMAD.SHL.U32 R4, R0, 0x8, RZ ;  /* 0x0000000800047824 */ /* 0x000fe200078e00ff */
[----:B------:R-:W-:Y:S01]  /*0d90*/  UIMAD UR28, UR15, UR9, UR8 ;  /* 0x000000090f1c72a4 */ /* 0x000fe2000f8e0208 */
[----:B------:R-:W-:Y:S01]  /*0da0*/  IMAD.MOV.U32 R29, RZ, RZ, c[0x0][0x23c] ;  /* 0x00008f00ff1d7624 */ /* 0x000fe200078e00ff */
[----:B------:R-:W-:Y:S01]  /*0db0*/  USEL UR27, UR20, URZ, !UP1 ;  /* 0x0000003f141b7287 */ /* 0x000fe2000c800000 */
[----:B------:R-:W-:Y:S01]  /*0dc0*/  IMAD.U32 R6, RZ, RZ, UR24 ;  /* 0x00000018ff067e24 */ /* 0x000fe2000f8e00ff */
[----:B------:R-:W-:Y:S01]  /*0dd0*/  SHF.R.S32.HI R5, RZ, 0x1f, R4 ;  /* 0x0000001fff057819 */ /* 0x000fe20000011404 */
[----:B------:R-:W-:Y:S01]  /*0de0*/  USEL UR26, UR10, URZ, !UP1 ;  /* 0x0000003f0a1a7287 */ /* 0x000fe2000c800000 */
[----:B------:R-:W-:Y:S01]  /*0df0*/  IMAD.WIDE.U32 R12, R148, 0x20, RZ ;  /* 0x00000020940c7825 */ /* 0x000fe200078e00ff */
[----:B------:R-:W-:Y:S01]  /*0e00*/  ULDC.64 UR8, c[0x0][0x248] ;  /* 0x0000920000087ab9 */ /* 0x000fe20000000a00 */
[----:B------:R-:W-:Y:S01]  /*0e10*/  LEA.HI R90, R28, R194, RZ, 0x6 ;  /* 0x000000c21c5a7211 */ /* 0x000fe200078f30ff */
[----:B------:R-:W-:Y:S01]  /*0e20*/  UIMAD UR8, UR26, UR8, URZ ;  /* 0x000000081a0872a4 */ /* 0x000fe2000f8e023f */
[----:B------:R-:W-:Y:S01]  /*0e30*/  IMAD.U32 R96, RZ, RZ, UR27 ;  /* 0x0000001bff607e24 */ /* 0x000fe2000f8e00ff */
[----:B------:R-:W-:Y:S01]  /*0e40*/  UIMAD UR11, UR5, UR11, URZ ;  /* 0x0000000b050b72a4 */ /* 0x000fe2000f8e023f */
[----:B------:R-:W-:Y:S01]  /*0e50*/  IMAD.MOV.U32 R145, RZ, RZ, R6 ;  /* 0x000000ffff917224 */ /* 0x000fe200078e0006 */
[----:B------:R-:W-:Y:S01]  /*0e60*/  UIMAD UR8, UR27, UR9, UR8 ;  /* 0x000000091b0872a4 */ /* 0x000fe2000f8e0208 */
[----:B-1----:R-:W-:Y:S01]  /*0e70*/  SHF.R.S32.HI R2, RZ, 0x1f, R10 ;  /* 0x0000001fff027819 */ /* 0x002fe2000001140a */
[----:B------:R-:W-:Y:S01]  /*0e80*/  UIADD3 UR11, UR25, UR11, URZ ;  /* 0x0000000b190b7290 */ /* 0x000fe2000fffe03f */
[----:B------:R-:W-:Y:S01]  /*0e90*/  IMAD.U32 R7, RZ, RZ, UR25 ;  /* 0x00000019ff077e24 */ /* 0x000fe2000f8e00ff */
[----:B------:R-:W-:Y:S01]  /*0ea0*/  ISETP.GE.AND P6, PT, R4, c[0x0][0x1d4], PT ;  /* 0x0000750004007a0c */ /* 0x000fe20003fc6270 */
[----:B------:R-:W-:Y:S01]  /*0eb0*/  IMAD.SHL.U32 R11, R29, 0x20, RZ ;  /* 0x000000201d0b7824 */ /* 0x000fe200078e00ff */
[----:B------:R-:W-:Y:S01]  /*0ec0*/  LEA.HI.X.SX32 R129, R8, R2, 0x1, P0 ;  /* 0x0000000208817211 */ /* 0x000fe200000f0eff */
[----:B------:R-:W-:Y:S01]  /*0ed0*/  IMAD.WIDE.U32 R2, R128, c[0x0][0x238], R4 ;  /* 0x00008e0080027a25 */ /* 0x000fe200078e0004 */
[----:B------:R-:W-:Y:S01]  /*0ee0*/  UIMAD UR9, UR11, UR6, URZ ;  /* 0x000000060b0972a4 */ /* 0x000fe2000f8e023f */
[----:B------:R-:W-:-:S02]  /*0ef0*/  LEA.HI R22, R28, R194, RZ, 0x2 ;  /* 0x000000c21c167211 */ /* 0x000fc400078f10ff */
[----:B------:R-:W-:Y:S01]  /*0f00*/  IMAD R0, R129, c[0x0][0x238], RZ ;  /* 0x00008e0081007a24 */ /* 0x000fe200078e02ff */
[----:B------:R-:W-:Y:S01]  /*0f10*/  IADD3 R146, R23, UR21, RZ ;  /* 0x0000001517927c10 */ /* 0x000fe2000fffe0ff */
[----:B------:R-:W-:Y:S01]  /*0f20*/  IMAD.SHL.U32 R90, R90, 0x8, RZ ;  /* 0x000000085a5a7824 */ /* 0x000fe200078e00ff */
[----:B------:R-:W-:Y:S01]  /*0f30*/  SHF.R.S32.HI R38, RZ, 0x2, R22 ;  /* 0x00000002ff267819 */ /* 0x000fe20000011416 */
[----:B------:R-:W-:Y:S01]  /*0f40*/  IMAD R0, R128, c[0x0][0x23c], R0 ;  /* 0x00008f0080007a24 */ /* 0x000fe200078e0200 */
[----:B------:R-:W-:Y:S01]  /*0f50*/  ULDC UR21, c[0x0][0x294] ;  /* 0x0000a50000157ab9 */ /* 0x000fe20000000800 */
[----:B------:R-:W-:Y:S01]  /*0f60*/  IMAD.MOV.U32 R153, RZ, RZ, 0x6 ;  /* 0x00000006ff997424 */ /* 0x000fe200078e00ff */
[C---:B------:R-:W-:Y:S01]  /*0f70*/  IADD3 R157, R38.reuse, 0x40, RZ ;  /* 0x00000040269d7810 */ /* 0x040fe20007ffe0ff */
[----:B------:R-:W-:Y:S01]  /*0f80*/  IMAD.IADD R3, R3, 0x1, R0 ;  /* 0x0000000103037824 */ /* 0x000fe200078e0200 */
[C---:B------:R-:W-:Y:S01]  /*0f90*/  IADD3 R158, R38.reuse, 0x20, RZ ;  /* 0x00000020269e7810 */ /* 0x040fe20007ffe0ff */
[----:B------:R-:W-:Y:S01]  /*0fa0*/  IMAD.U32 R0, RZ, RZ, UR15 ;  /* 0x0000000fff007e24 */ /* 0x000fe2000f8e00ff */
[----:B------:R-:W-:Y:S01]  /*0fb0*/  IADD3 R156, R38, 0x60, RZ ;  /* 0x00000060269c7810 */ /* 0x000fe20007ffe0ff */
[----:B------:R-:W-:Y:S01]  /*0fc0*/  IMAD.MOV.U32 R155, RZ, RZ, 0x5 ;  /* 0x00000005ff9b7424 */ /* 0x000fe200078e00ff */
[----:B------:R-:W-:Y:S01]  /*0fd0*/  UIMAD UR21, UR5, UR21, URZ ;  /* 0x00000015051572a4 */ /* 0x000fe2000f8e023f */
[----:B------:R-:W-:Y:S01]  /*0fe0*/  IMAD.WIDE.U32 R2, R0, c[0x0][0x240], R2 ;  /* 0x0000900000027a25 */ /* 0x000fe200078e0002 */
[----:B------:R-:W-:-:S03]  /*0ff0*/  P2R R121, PR, RZ, 0x40 ;  /* 0x00000040ff797803 */ /* 0x000fc60000000000 */
[----:B------:R-:W-:Y:S01]  /*1000*/  IMAD.U32 R0, RZ, RZ, UR6 ;  /* 0x00000006ff007e24 */ /* 0x000fe2000f8e00ff */
[----:B------:R-:W-:Y:S01]  /*1010*/  IADD3 R3, R3, UR28, RZ ;  /* 0x0000001c03037c10 */ /* 0x000fe2000fffe0ff */
[----:B------:R-:W-:Y:S01]  /*1020*/  USHF.R.S32.HI UR28, URZ, 0x1f, UR6 ;  /* 0x0000001f3f1c7899 */ /* 0x000fe20008011406 */
[----:B------:R-:W-:Y:S02]  /*1030*/  IMAD.SHL.U32 R150, R148, 0x20, RZ ;  /* 0x0000002094967824 */ /* 0x000fe400078e00ff */
[----:B------:R-:W-:Y:S01]  /*1040*/  IMAD R10, R0, -0x70, R125 ;  /* 0xffffff90000a7824 */ /* 0x000fe200078e027d */
[----:B------:R-:W-:Y:S01]  /*1050*/  UIMAD UR9, UR28, UR24, UR9 ;  /* 0x000000181c0972a4 */ /* 0x000fe2000f8e0209 */
[----:B------:R-:W-:-:S03]  /*1060*/  IMAD.WIDE.U32 R130, R96, c[0x0][0x248], R2 ;  /* 0x0000920060827a25 */ /* 0x000fc600078e0002 */
[----:B------:R-:W-:Y:S01]  /*1070*/  ISETP.GE.AND P0, PT, R10, 0x11, PT ;  /* 0x000000110a00780c */ /* 0x000fe20003f06270 */
[----:B------:R-:W-:Y:S01]  /*1080*/  IMAD.SHL.U32 R0, R8, 0x40, RZ ;  /* 0x0000004008007824 */ /* 0x000fe200078e00ff */
[----:B------:R-:W-:Y:S01]  /*1090*/  ISETP.GE.AND P4, PT, R10, 0x21, PT ;  /* 0x000000210a00780c */ /* 0x000fe20003f86270 */
[----:B------:R-:W-:Y:S01]  /*10a0*/  IMAD.MOV.U32 R126, RZ, RZ, R130 ;  /* 0x000000ffff7e7224 */ /* 0x000fe200078e0082 */
[----:B------:R-:W-:Y:S01]  /*10b0*/  IADD3 R127, R131, UR8, RZ ;  /* 0x00000008837f7c10 */ /* 0x000fe2000fffe0ff */
[----:B------:R-:W-:Y:S01]  /*10c0*/  IMAD.MOV.U32 R175, RZ, RZ, c[0x0][0x2b8] ;  /* 0x0000ae00ffaf7624 */ /* 0x000fe200078e00ff */
[----:B------:R-:W-:Y:S01]  /*10d0*/  LOP3.LUT R0, R0, 0x1c0, RZ, 0xc0, !PT ;  /* 0x000001c000007812 */ /* 0x000fe200078ec0ff */
[----:B------:R-:W-:Y:S01]  /*10e0*/  IMAD.MOV.U32 R174, RZ, RZ, c[0x0][0x27c] ;  /* 0x00009f00ffae7624 */ /* 0x000fe200078e00ff */
[----:B------:R-:W-:Y:S01]  /*10f0*/  ISETP.GE.AND P1, PT, R10, 0x1, PT ;  /* 0x000000010a00780c */ /* 0x000fe20003f26270 */
[----:B------:R-:W-:Y:S01]  /*1100*/  IMAD.WIDE.U32 R2, R145, UR6, R126 ;  /* 0x0000000691027c25 */ /* 0x000fe2000f8e007e */
[----:B------:R-:W-:-:S02]  /*1110*/  LOP3.LUT R7, R0, 0x38, R4, 0xf8, !PT ;  /* 0x0000003800077812 */ /* 0x000fc400078ef804 */
[----:B------:R-:W-:Y:S01]  /*1120*/  SHF.R.U32.HI R6, RZ, 0x3, R0 ;  /* 0x00000003ff067819 */ /* 0x000fe20000011600 */
[----:B------:R-:W-:Y:S01]  /*1130*/  IMAD.MOV.U32 R151, RZ, RZ, c[0x0][0x27c] ;  /* 0x00009f00ff977624 */ /* 0x000fe200078e00ff */
[----:B------:R-:W-:Y:S01]  /*1140*/  IADD3 R3, R3, UR9, RZ ;  /* 0x0000000903037c10 */ /* 0x000fe2000fffe0ff */
[----:B------:R-:W-:Y:S01]  /*1150*/  ULDC.64 UR8, c[0x0][0x260] ;  /* 0x0000980000087ab9 */ /* 0x000fe20000000a00 */
[----:B------:R-:W-:Y:S01]  /*1160*/  @P0 LEA R0, P2, R148, R2, 0x4 ;  /* 0x0000000294000211 */ /* 0x000fe200078420ff */
[----:B------:R-:W-:Y:S01]  /*1170*/  UIMAD UR8, UR14, UR8, URZ ;  /* 0x000000080e0872a4 */ /* 0x000fe2000f8e023f */
[----:B------:R-:W-:Y:S01]  /*1180*/  @P4 IADD3 R8, P3, R2, R12, RZ ;  /* 0x0000000c02084210 */ /* 0x000fe20007f7e0ff */
[----:B------:R-:W-:Y:S01]  /*1190*/  IMAD.U32 R12, RZ, RZ, UR15 ;  /* 0x0000000fff0c7e24 */ /* 0x000fe2000f8e00ff */
[----:B------:R-:W-:Y:S01]  /*11a0*/  LOP3.LUT R9, R7, R6, RZ, 0x3c, !PT ;  /* 0x0000000607097212 */ /* 0x000fe200078e3cff */
[----:B------:R-:W-:Y:S01]  /*11b0*/  UIMAD UR8, UR15, UR9, UR8 ;  /* 0x000000090f0872a4 */ /* 0x000fe2000f8e0208 */
[----:B------:R-:W-:Y:S01]  /*11c0*/  @P0 LEA.HI.X R7, R148, R3, R29, 0x4, P2 ;  /* 0x0000000394070211 */ /* 0x000fe200010f241d */
[----:B------:R-:W-:Y:S01]  /*11d0*/  IMAD.SHL.U32 R151, R151, 0x2, RZ ;  /* 0x0000000297977824 */ /* 0x000fe200078e00ff */
[----:B------:R-:W-:-:S02]  /*11e0*/  @P0 LEA R6, P2, R0, c[0x0][0x220], 0x1 ;  /* 0x0000880000060a11 */ /* 0x000fc400078408ff */
[----:B------:R-:W-:Y:S01]  /*11f0*/  @P4 IADD3.X R11, R3, R13, R11, P3, !PT ;  /* 0x0000000d030b4210 */ /* 0x000fe20001ffe40b */
[----:B------:R-:W-:Y:S01]  /*1200*/  IMAD.WIDE.U32 R12, R12, c[0x0][0x260], R4 ;  /* 0x000098000c0c7a25 */ /* 0x000fe200078e0004 */
[----:B------:R-:W-:Y:S02]  /*1210*/  LOP3.LUT R90, R9, 0xfffffe00, R90, 0xf8, !PT ;  /* 0xfffffe00095a7812 */ /* 0x000fe400078ef85a */
[----:B------:R-:W-:Y:S02]  /*1220*/  @P1 LEA R4, P3, R2, c[0x0][0x220], 0x1 ;  /* 0x0000880002041a11 */ /* 0x000fe400078608ff */
[----:B------:R-:W-:Y:S01]  /*1230*/  @P0 LEA.HI.X R7, R0, c[0x0][0x224], R7, 0x1, P2 ;  /* 0x0000890000070a11 */ /* 0x000fe200010f0c07 */
[----:B------:R-:W-:Y:S01]  /*1240*/  IMAD.SHL.U32 R90, R90, 0x2, RZ ;  /* 0x000000025a5a7824 */ /* 0x000fe200078e00ff */
[----:B------:R-:W-:Y:S02]  /*1250*/  LOP3.LUT R0, R22, 0xfffffffc, RZ, 0xc0, !PT ;  /* 0xfffffffc16007812 */ /* 0x000fe400078ec0ff */
[----:B------:R-:W-:-:S02]  /*1260*/  @P1 LEA.HI.X R5, R2, c[0x0][0x224], R3, 0x1, P3 ;  /* 0x0000890002051a11 */ /* 0x000fc400018f0c03 */
[----:B------:R-:W-:Y:S01]  /*1270*/  @P4 LEA R14, P2, R8, c[0x0][0x220], 0x1 ;  /* 0x00008800080e4a11 */ /* 0x000fe200078408ff */
[----:B------:R-:W-:Y:S01]  /*1280*/  IMAD.IADD R0, R194, 0x1, -R0 ;  /* 0x00000001c2007824 */ /* 0x000fe200078e0a00 */
[----:B------:R-:W-:Y:S01]  /*1290*/  ISETP.GE.AND P3, PT, R10, 0x41, PT ;  /* 0x000000410a00780c */ /* 0x000fe20003f66270 */
[----:B------:R-:W-:Y:S01]  /*12a0*/  @!PT LDS RZ, [RZ] ;  /* 0x00000000fffff984 */ /* 0x000fe20000000800 */
[----:B------:R-:W-:Y:S01]  /*12b0*/  @!PT LDS RZ, [RZ] ;  /* 0x00000000fffff984 */ /* 0x000fe20000000800 */
[----:B------:R-:W-:Y:S01]  /*12c0*/  @!PT LDS RZ, [RZ] ;  /* 0x00000000fffff984 */ /* 0x000fe20000000800 */
[----:B------:R1:W-:Y:S01]  /*12d0*/  @P1 LDGSTS.E.BYPASS.LTC128B.128 [R90+0x3900], [R4.64], !P6 ;  /* 0x03900000045a1fae */ /* 0x0003e2000f101d56 */
[----:B------:R-:W-:Y:S01]  /*12e0*/  @P4 LEA.HI.X R15, R8, c[0x0][0x224], R11, 0x1, P2 ;  /* 0x00008900080f4a11 */ /* 0x000fe200010f0c0b */
[----:B------:R-:W-:Y:S01]  /*12f0*/  IMAD.SHL.U32 R36, R0, 0x4, RZ ;  /* 0x0000000400247824 */ /* 0x000fe200078e00ff */
[----:B------:R-:W-:Y:S01]  /*1300*/  ISETP.GE.AND P2, PT, R10, 0x31, PT ;  /* 0x000000310a00780c */ /* 0x000fe20003f46270 */
[----:B------:R-:W-:Y:S01]  /*1310*/  IMAD.SHL.U32 R20, R0, 0x8, RZ ;  /* 0x0000000800147824 */ /* 0x000fe200078e00ff */
[----:B------:R4:W-:Y:S01]  /*1320*/  @P0 LDGSTS.E.BYPASS.LTC128B.128 [R90+0x4100], [R6.64], !P6 ;  /* 0x04100000065a0fae */ /* 0x0009e2000f101d56 */
[----:B------:R-:W-:Y:S01]  /*1330*/  ISETP.GE.AND P1, PT, R10, 0x51, PT ;  /* 0x000000510a00780c */ /* 0x000fe20003f26270 */
[----:B------:R-:W-:Y:S01]  /*1340*/  IMAD R0, R0, 0x20, R38 ;  /* 0x0000002000007824 */ /* 0x000fe200078e0226 */
[----:B------:R-:W-:Y:S01]  /*1350*/  SHF.R.S32.HI R37, RZ, 0x1f, R36 ;  /* 0x0000001fff257819 */ /* 0x000fe20000011424 */
[----:B------:R2:W-:Y:S01]  /*1360*/  @P4 LDGSTS.E.BYPASS.LTC128B.128 [R90+0x4900], [R14.64], !P6 ;  /* 0x049000000e5a4fae */ /* 0x0005e2000f101d56 */
[----:B------:R-:W-:-:S02]  /*1370*/  SHF.R.S32.HI R21, RZ, 0x1f, R20 ;  /* 0x0000001fff157819 */ /* 0x000fc40000011414 */
[----:B------:R-:W-:Y:S01]  /*1380*/  ISETP.GE.AND P4, PT, R20, c[0x0][0x27c], PT ;  /* 0x00009f0014007a0c */ /* 0x000fe20003f86270 */
[----:B------:R-:W-:Y:S01]  /*1390*/  IMAD.WIDE.U32 R8, R38, c[0x0][0x280], R36 ;  /* 0x0000a00026087a25 */ /* 0x000fe200078e0024 */
[----:B------:R-:W-:Y:S02]  /*13a0*/  ISETP.GT.AND P0, PT, R10, 0x60, PT ;  /* 0x000000600a00780c */ /* 0x000fe40003f04270 */
[----:B------:R-:W-:Y:S01]  /*13b0*/  P2R R147, PR, RZ, 0x10 ;  /* 0x00000010ff937803 */ /* 0x000fe20000000000 */
[----:B------:R-:W-:Y:S01]  /*13c0*/  IMAD.MOV.U32 R26, RZ, RZ, R8 ;  /* 0x000000ffff1a7224 */ /* 0x000fe200078e0008 */
[----:B------:R-:W-:Y:S02]  /*13d0*/  SEL R8, RZ, c[0x0][0x27c], !P4 ;  /* 0x00009f00ff087a07 */ /* 0x000fe40006000000 */
[----:B------:R-:W-:Y:S01]  /*13e0*/  IADD3 R13, R13, UR8, RZ ;  /* 0x000000080d0d7c10 */ /* 0x000fe2000fffe0ff */
[----:B------:R-:W-:Y:S01]  /*13f0*/  ULDC.64 UR8, c[0x0][0x210] ;  /* 0x0000840000087ab9 */ /* 0x000fe20000000a00 */
[----:B------:R-:W-:Y:S01]  /*1400*/  IADD3 R94, R20, 0x20, RZ ;  /* 0x00000020145e7810 */ /* 0x000fe20007ffe0ff */
[----:B------:R-:W-:Y:S01]  /*1410*/  UIMAD UR29, UR14, UR8, URZ ;  /* 0x000000080e1d72a4 */ /* 0x000fe2000f8e023f */
[----:B------:R-:W-:Y:S01]  /*1420*/  IADD3 R23, R36, 0x10, RZ ;  /* 0x0000001024177810 */ /* 0x000fe20007ffe0ff */
[----:B------:R-:W-:Y:S01]  /*1430*/  UIMAD.WIDE.U32 UR30, UR15, UR8, URZ ;  /* 0x000000080f1e72a5 */ /* 0x000fe2000f8e003f */
[----:B------:R-:W-:Y:S01]  /*1440*/  SHF.R.S32.HI R83, RZ, 0x1f, R94 ;  /* 0x0000001fff537819 */ /* 0x000fe2000001145e */
[----:B------:R-:W-:Y:S01]  /*1450*/  UIMAD UR29, UR15, UR9, UR29 ;  /* 0x000000090f1d72a4 */ /* 0x000fe2000f8e021d */
[----:B-1----:R-:W-:Y:S01]  /*1460*/  SHF.R.S32.HI R4, RZ, 0x1f, R38 ;  /* 0x0000001fff047819 */ /* 0x002fe20000011426 */
[----:B------:R-:W-:Y:S01]  /*1470*/  IMAD.WIDE.U32 R96, R96, c[0x0][0x268], R12 ;  /* 0x00009a0060607a25 */ /* 0x000fe200078e000c */
[----:B------:R-:W-:Y:S01]  /*1480*/  ULDC.64 UR8, c[0x0][0x1e8] ;  /* 0x00007a0000087ab9 */ /* 0x000fe20000000a00 */
[----:B------:R-:W-:Y:S01]  /*1490*/  LEA.HI R83, R83, R94, RZ, 0x3 ;  /* 0x0000005e53537211 */ /* 0x000fe200078f18ff */
[----:B------:R-:W-:Y:S01]  /*14a0*/  UIMAD UR32, UR14, UR8, URZ ;  /* 0x000000080e2072a4 */ /* 0x000fe2000f8e023f */
[C---:B------:R-:W-:Y:S01]  /*14b0*/  IMAD R11, R4.reuse, c[0x0][0x280], RZ ;  /* 0x0000a000040b7a24 */ /* 0x040fe200078e02ff */
[----:B------:R-:W-:Y:S01]  /*14c0*/  UIMAD.WIDE.U32 UR34, UR15, UR8, URZ ;  /* 0x000000080f2272a5 */ /* 0x000fe2000f8e003f */
[----:B------:R-:W-:Y:S01]  /*14d0*/  IMAD R4, R4, c[0x0][0x290], RZ ;  /* 0x0000a40004047a24 */ /* 0x000fe200078e02ff */
[----:B------:R-:W-:Y:S01]  /*14e0*/  UIMAD UR32, UR15, UR9, UR32 ;  /* 0x000000090f2072a4 */ /* 0x000fe2000f8e0220 */
[C---:B------:R-:W-:Y:S01]  /*14f0*/  IMAD R11, R38.reuse, c[0x0][0x284], R11 ;  /* 0x0000a100260b7a24 */ /* 0x040fe200078e020b */
[----:B------:R-:W-:Y:S01]  /*1500*/  LOP3.LUT R83, R83, 0xfffffff8, RZ, 0xc0, !PT ;  /* 0xfffffff853537812 */ /* 0x000fe200078ec0ff */
[C---:B------:R-:W-:Y:S01]  /*1510*/  IMAD R16, R38.reuse, c[0x0][0x294], R4 ;  /* 0x0000a50026107a24 */ /* 0x040fe200078e0204 */
[----:B------:R-:W-:Y:S01]  /*1520*/  ULDC.64 UR8, c[0x0][0x268] ;  /* 0x00009a0000087ab9 */ /* 0x000fe20000000a00 */
[C---:B----4-:R-:W-:Y:S01]  /*1530*/  IMAD.WIDE.U32 R6, R38.reuse, c[0x0][0x290], R36 ;  /* 0x0000a40026067a25 */ /* 0x050fe200078e0024 */
[----:B------:R-:W-:Y:S01]  /*1540*/  UIMAD UR8, UR26, UR8, URZ ;  /* 0x000000081a0872a4 */ /* 0x000fe2000f8e023f */
[----:B------:R-:W-:Y:S01]  /*1550*/  SHF.R.S32.HI R93, RZ, 0x1f, R83 ;  /* 0x0000001fff5d7819 */ /* 0x000fe20000011453 */
[----:B------:R-:W-:Y:S01]  /*1560*/  UIADD3 UR29, UR31, UR29, URZ ;  /* 0x0000001d1f1d7290 */ /* 0x000fe2000fffe03f */
[----:B------:R-:W-:Y:S01]  /*1570*/  IMAD.WIDE.U32 R4, R38, c[0x0][0x280], R20 ;  /* 0x0000a00026047a25 */ /* 0x000fe200078e0014 */
[----:B------:R-:W-:-:S02]  /*1580*/  UIMAD UR27, UR27, UR9, UR8 ;  /* 0x000000091b1b72a4 */ /* 0x000fc4000f8e0208 */
[----:B------:R-:W-:Y:S01]  /*1590*/  UMOV UR26, 0x60 ;  /* 0x00000060001a7882 */ /* 0x000fe20000000000 */
[----:B------:R-:W-:Y:S01]  /*15a0*/  IMAD.IADD R27, R9, 0x1, R11 ;  /* 0x00000001091b7824 */ /* 0x000fe200078e020b */
[----:B------:R-:W-:Y:S01]  /*15b0*/  ULDC.64 UR8, c[0x0][0x2b0] ;  /* 0x0000ac0000087ab9 */ /* 0x000fe20000000a00 */
[----:B------:R-:W-:Y:S01]  /*15c0*/  IMAD.IADD R25, R7, 0x1, R16 ;  /* 0x0000000107197824 */ /* 0x000fe200078e0210 */
[----:B------:R-:W-:Y:S01]  /*15d0*/  IADD3 R98, R97, UR27, RZ ;  /* 0x0000001b61627c10 */ /* 0x000fe2000fffe0ff */
[----:B------:R-:W-:Y:S01]  /*15e0*/  IMAD.IADD R19, R11, 0x1, R5 ;  /* 0x000000010b137824 */ /* 0x000fe200078e0205 */
[----:B------:R-:W-:Y:S01]  /*15f0*/  UIADD3 UR32, UR35, UR32, URZ ;  /* 0x0000002023207290 */ /* 0x000fe2000fffe03f */
[----:B------:R-:W-:Y:S02]  /*1600*/  IMAD.MOV.U32 R24, RZ, RZ, R6 ;  /* 0x000000ffff187224 */ /* 0x000fe400078e0006 */
[----:B------:R-:W-:Y:S02]  /*1610*/  IMAD.MOV.U32 R18, RZ, RZ, R4 ;  /* 0x000000ffff127224 */ /* 0x000fe400078e0004 */
[----:B------:R-:W-:-:S02]  /*1620*/  @P2 IMAD R9, R29, 0x30, RZ ;  /* 0x000000301d092824 */ /* 0x000fc400078e02ff */
[----:B------:R-:W-:-:S04]  /*1630*/  IMAD.WIDE.U32 R6, R38, c[0x0][0x290], R20 ;  /* 0x0000a40026067a25 */ /* 0x000fc800078e0014 */
[----:B------:R-:W-:-:S04]  /*1640*/  @P2 IMAD.WIDE.U32 R4, R148, 0x30, R2 ;  /* 0x0000003094042825 */ /* 0x000fc800078e0002 */
[----:B------:R-:W-:Y:S01]  /*1650*/  @P2 IMAD.IADD R9, R5, 0x1, R9 ;  /* 0x0000000105092824 */ /* 0x000fe200078e0209 */
[C---:B------:R-:W-:Y:S01]  /*1660*/  @P2 LEA R10, P4, R4.reuse, c[0x0][0x220], 0x1 ;  /* 0x00008800040a2a11 */ /* 0x040fe200078808ff */
[----:B------:R-:W-:Y:S02]  /*1670*/  @P1 IMAD.MOV.U32 R5, RZ, RZ, R3 ;  /* 0x000000ffff051224 */ /* 0x000fe400078e0003 */
[----:B------:R-:W-:Y:S01]  /*1680*/  IMAD.WIDE.U32 R108, R149, c[0x0][0x280], R26 ;  /* 0x0000a000956c7a25 */ /* 0x000fe200078e001a */
[----:B------:R-:W-:-:S03]  /*1690*/  @P2 LEA.HI.X R11, R4, c[0x0][0x224], R9, 0x1, P4 ;  /* 0x00008900040b2a11 */ /* 0x000fc600020f0c09 */
[----:B------:R-:W-:Y:S02]  /*16a0*/  @P1 IMAD.MOV.U32 R4, RZ, RZ, R2 ;  /* 0x000000ffff041224 */ /* 0x000fe400078e0002 */
[----:B------:R1:W-:Y:S01]  /*16b0*/  @P2 LDGSTS.E.BYPASS.LTC128B.128 [R90+0x5100], [R10.64], !P6 ;  /* 0x051000000a5a2fae */ /* 0x0003e2000f101d56 */
[----:B------:R-:W-:-:S04]  /*16c0*/  IMAD.WIDE.U32 R106, R149, c[0x0][0x290], R24 ;  /* 0x0000a400956a7a25 */ /* 0x000fc800078e0018 */
[----:B------:R-:W-:-:S04]  /*16d0*/  @P1 IMAD.WIDE.U32 R4, R148, 0x50, R4 ;  /* 0x0000005094041825 */ /* 0x000fc800078e0004 */
[----:B------:R-:W-:-:S04]  /*16e0*/  IMAD.WIDE.U32 R104, R149, c[0x0][0x280], R18 ;  /* 0x0000a00095687a25 */ /* 0x000fc800078e0012 */
[----:B-1----:R-:W-:-:S05]  /*16f0*/  IMAD.SHL.U32 R10, R156, 0x40, RZ ;  /* 0x000000409c0a7824 */ /* 0x002fca00078e00ff */
[----:B------:R-:W-:-:S04]  /*1700*/  LOP3.LUT R122, R10, 0x1c0, RZ, 0xc0, !PT ;  /* 0x000001c00a7a7812 */ /* 0x000fc800078ec0ff */
[----:B------:R-:W-:Y:S01]  /*1710*/  SHF.R.U32.HI R159, RZ, 0x3, R122 ;  /* 0x00000003ff9f7819 */ /* 0x000fe2000001167a */
[----:B---3--:R1:W3:Y:S02]  /*1720*/  @P5 R2UR UR28, R17 ;  /* 0x00000000111c53c2 */ /* 0x0082e400000e0000 */
[----:B-1----:R-:W-:Y:S01]  /*1730*/  IMAD.IADD R17, R16, 0x1, R7 ;  /* 0x0000000110117824 */ /* 0x002fe200078e0207 */
[----:B---3--:R-:W-:Y:S01]  /*1740*/  @UP0 USHF.R.S32.HI UR39, URZ, 0x1f, UR28 ;  /* 0x0000001f3f270899 */ /* 0x008fe2000801141c */
[----:B------:R-:W-:Y:S01]  /*1750*/  IMAD.IADD R7, R20, 0x1, R8 ;  /* 0x0000000114077824 */ /* 0x000fe200078e0208 */
[----:B------:R-:W-:Y:S01]  /*1760*/  @UP0 UMOV UR38, UR28 ;  /* 0x0000001c00260c82 */ /* 0x000fe20008000000 */
[----:B------:R-:W-:Y:S01]  /*1770*/  IMAD.MOV.U32 R16, RZ, RZ, R6 ;  /* 0x000000ffff107224 */ /* 0x000fe200078e0006 */
[C---:B------:R-:W-:Y:S01]  /*1780*/  @P3 LEA R6, P4, R148.reuse, R2, 0x6 ;  /* 0x0000000294063211 */ /* 0x040fe200078830ff */
[----:B------:R-:W-:Y:S01]  /*1790*/  @!UP0 UMOV UR38, UR20 ;  /* 0x0000001400268c82 */ /* 0x000fe20008000000 */
[----:B--2---:R-:W-:Y:S01]  /*17a0*/  SHF.R.S32.HI R14, RZ, 0x1f, R7 ;  /* 0x0000001fff0e7819 */ /* 0x004fe20000011407 */
[----:B------:R-:W-:Y:S01]  /*17b0*/  @!UP0 UMOV UR39, UR10 ;  /* 0x0000000a00278c82 */ /* 0x000fe20008000000 */
[C---:B------:R-:W-:Y:S01]  /*17c0*/  @P3 LEA.HI.X R9, R148.reuse, R3, R29, 0x6, P4 ;  /* 0x0000000394093211 */ /* 0x040fe200020f341d */
[----:B------:R-:W-:Y:S01]  /*17d0*/  @P0 IMAD.WIDE.U32 R2, R148, 0x60, R2 ;  /* 0x0000006094020825 */ /* 0x000fe200078e0002 */
[----:B------:R-:W-:Y:S01]  /*17e0*/  LEA.HI R14, R14, R7, RZ, 0x3 ;  /* 0x000000070e0e7211 */ /* 0x000fe200078f18ff */
[----:B------:R-:W-:Y:S01]  /*17f0*/  UIMAD UR28, UR39, UR8, URZ ;  /* 0x00000008271c72a4 */ /* 0x000fe2000f8e023f */
[----:B------:R-:W-:Y:S01]  /*1800*/  @P3 LEA R8, P4, R6, c[0x0][0x220], 0x1 ;  /* 0x0000880006083a11 */ /* 0x000fe200078808ff */
[----:B------:R-:W-:Y:S01]  /*1810*/  @P1 IMAD R7, R29, 0x50, RZ ;  /* 0x000000501d071824 */ /* 0x000fe200078e02ff */
[----:B------:R-:W-:Y:S01]  /*1820*/  SHF.L.U64.HI R148, R148, R155, c[0x0][0x23c] ;  /* 0x00008f0094947619 */ /* 0x000fe2000001029b */
[----:B------:R-:W-:Y:S01]  /*1830*/  UIMAD UR28, UR38, UR9, UR28 ;  /* 0x00000009261c72a4 */ /* 0x000fe2000f8e021c */
[----:B------:R-:W-:Y:S01]  /*1840*/  @P3 LEA.HI.X R9, R6, c[0x0][0x224], R9, 0x1, P4 ;  /* 0x0000890006093a11 */ /* 0x000fe200020f0c09 */
[----:B------:R-:W-:Y:S01]  /*1850*/  @P1 IMAD.IADD R7, R5, 0x1, R7 ;  /* 0x0000000105071824 */ /* 0x000fe200078e0207 */
[C---:B------:R-:W-:Y:S01]  /*1860*/  @P1 LEA R6, P4, R4.reuse, c[0x0][0x220], 0x1 ;  /* 0x0000880004061a11 */ /* 0x040fe200078808ff */
[----:B------:R-:W-:Y:S01]  /*1870*/  @P0 IMAD R5, R29, 0x60, RZ ;  /* 0x000000601d050824 */ /* 0x000fe200078e02ff */
[----:B------:R-:W-:Y:S01]  /*1880*/  ULDC UR10, c[0x0][0x284] ;  /* 0x0000a100000a7ab9 */ /* 0x000fe20000000800 */
[----:B------:R1:W-:Y:S01]  /*1890*/  @P3 LDGSTS.E.BYPASS.LTC128B.128 [R90+0x5900], [R8.64], !P6 ;  /* 0x05900000085a3fae */ /* 0x0003e2000f101d56 */
[----:B------:R-:W-:Y:S01]  /*18a0*/  @P1 LEA.HI.X R7, R4, c[0x0][0x224], R7, 0x1, P4 ;  /* 0x0000890004071a11 */ /* 0x000fe200020f0c07 */
[----:B------:R-:W-:Y:S01]  /*18b0*/  @P0 IMAD.IADD R5, R3, 0x1, R5 ;  /* 0x0000000103050824 */ /* 0x000fe200078e0205 */
[----:B------:R-:W-:Y:S01]  /*18c0*/  @P0 LEA R4, P4, R2, c[0x0][0x220], 0x1 ;  /* 0x0000880002040a11 */ /* 0x000fe200078808ff */
[----:B------:R-:W-:Y:S01]  /*18d0*/  ULDC UR9, c[0x0][0x294] ;  /* 0x0000a50000097ab9 */ /* 0x000fe20000000800 */
[----:B------:R-:W-:Y:S01]  /*18e0*/  LEA.HI R3, R28, R194, RZ, 0x5 ;  /* 0x000000c21c037211 */ /* 0x000fe200078f28ff */
[----:B------:R2:W-:Y:S01]  /*18f0*/  @P1 LDGSTS.E.BYPASS.LTC128B.128 [R90+0x6100], [R6.64], !P6 ;  /* 0x06100000065a1fae */ /* 0x0005e2000f101d56 */
[----:B------:R-:W-:Y:S01]  /*1900*/  @P0 LEA.HI.X R5, R2, c[0x0][0x224], R5, 0x1, P4 ;  /* 0x0000890002050a11 */ /* 0x000fe200020f0c05 */
[----:B------:R-:W-:Y:S01]  /*1910*/  UIMAD.WIDE.U32 UR36, UR38, UR8, URZ ;  /* 0x00000008262472a5 */ /* 0x000fe2000f8e003f */
[----:B------:R-:W-:Y:S01]  /*1920*/  SHF.R.S32.HI R2, RZ, 0x1f, R149 ;  /* 0x0000001fff027819 */ /* 0x000fe20000011495 */
[----:B------:R-:W-:Y:S01]  /*1930*/  IMAD.SHL.U32 R3, R3, 0x10, RZ ;  /* 0x0000001003037824 */ /* 0x000fe200078e00ff */
[----:B------:R-:W-:Y:S01]  /*1940*/  ULDC UR8, c[0x0][0x284] ;  /* 0x0000a10000087ab9 */ /* 0x000fe20000000800 */
[----:B------:R3:W-:Y:S01]  /*1950*/  @P0 LDGSTS.E.BYPASS.LTC128B.128 [R90+0x6900], [R4.64], !P6 ;  /* 0x06900000045a0fae */ /* 0x0007e2000f101d56 */
[----:B------:R-:W-:Y:S01]  /*1960*/  ISETP.GE.AND P0, PT, R20, c[0x0][0x1d4], PT ;  /* 0x0000750014007a0c */ /* 0x000fe20003f06270 */
[----:B------:R-:W-:Y:S01]  /*1970*/  UIMAD UR10, UR26, UR10, URZ ;  /* 0x0000000a1a0a72a4 */ /* 0x000fe2000f8e023f */
[----:B------:R-:W-:Y:S01]  /*1980*/  LOP3.LUT R135, R3, 0xfffffe00, RZ, 0xc0, !PT ;  /* 0xfffffe0003877812 */ /* 0x000fe200078ec0ff */
[----:B------:R-:W-:Y:S01]  /*1990*/  IMAD.SHL.U32 R3, R158, 0x40, RZ ;  /* 0x000000409e037824 */ /* 0x000fe200078e00ff */
[----:B------:R-:W-:Y:S01]  /*19a0*/  P2R R101, PR, RZ, 0x1 ;  /* 0x00000001ff657803 */ /* 0x000fe20000000000 */
[----:B------:R-:W0:Y:S01]  /*19b0*/  LDGDEPBAR ;  /* 0x00000000000079af */ /* 0x000e220000000000 */
[----:B------:R-:W-:Y:S01]  /*19c0*/  UIMAD UR9, UR26, UR9, URZ ;  /* 0x000000091a0972a4 */ /* 0x000fe2000f8e023f */
[----:B------:R-:W-:Y:S01]  /*19d0*/  ISETP.GE.AND P1, PT, R94, c[0x0][0x1d4], PT ;  /* 0x000075005e007a0c */ /* 0x000fe20003f26270 */
[----:B------:R-:W-:Y:S01]  /*19e0*/  UIMAD UR8, UR5, UR8, URZ ;  /* 0x00000008050872a4 */ /* 0x000fe2000f8e023f */
[----:B------:R-:W-:Y:S01]  /*19f0*/  LOP3.LUT R124, R3, 0x1c0, RZ, 0xc0, !PT ;  /* 0x000001c0037c7812 */ /* 0x000fe200078ec0ff */
[----:B------:R-:W-:Y:S01]  /*1a00*/  IMAD.WIDE.U32 R102, R149, c[0x0][0x290], R16 ;  /* 0x0000a40095667a25 */ /* 0x000fe200078e0010 */
[----:B------:R-:W-:Y:S01]  /*1a10*/  LOP3.LUT R95, R14, 0xfffffff8, RZ, 0xc0, !PT ;  /* 0xfffffff80e5f7812 */ /* 0x000fe200078ec0ff */
[----:B------:R-:W-:Y:S01]  /*1a20*/  UIADD3 UR28, UR37, UR28, URZ ;  /* 0x0000001c251c7290 */ /* 0x000fe2000fffe03f */
[----:B------:R-:W-:-:S02]  /*1a30*/  SHF.R.U32.HI R161, RZ, 0x3, R124 ;  /* 0x00000003ffa17819 */ /* 0x000fc4000001167c */
[----:B-1----:R-:W-:Y:S02]  /*1a40*/  SHF.R.S32.HI R9, RZ, 0x1f, R156 ;  /* 0x0000001fff097819 */ /* 0x002fe4000001149c */
[----:B------:R-:W-:Y:S02]  /*1a50*/  P2R R116, PR, RZ, 0x2 ;  /* 0x00000002ff747803 */ /* 0x000fe40000000000 */
[----:B------:R-:W-:Y:S01]  /*1a60*/  LEA.HI R3, R9, R156, RZ, 0x3 ;  /* 0x0000009c09037211 */ /* 0x000fe200078f18ff */
[----:B--2---:R-:W-:Y:S01]  /*1a70*/  IMAD.MOV.U32 R6, RZ, RZ, c[0x0][0x280] ;  /* 0x0000a000ff067624 */ /* 0x004fe200078e00ff */
[----:B------:R-:W-:Y:S02]  /*1a80*/  SHF.R.S32.HI R115, RZ, 0x3, R14 ;  /* 0x00000003ff737819 */ /* 0x000fe4000001140e */
[----:B------:R-:W-:Y:S01]  /*1a90*/  SHF.R.S32.HI R110, RZ, 0x1f, R95 ;  /* 0x0000001fff6e7819 */ /* 0x000fe2000001145f */
[C---:B------:R-:W-:Y:S01]  /*1aa0*/  IMAD.SHL.U32 R172, R6.reuse, 0x40, RZ ;  /* 0x0000004006ac7824 */ /* 0x040fe200078e00ff */
[C---:B------:R-:W-:Y:S01]  /*1ab0*/  SHF.L.U64.HI R152, R6.reuse, R153, c[0x0][0x284] ;  /* 0x0000a10006987619 */ /* 0x040fe20000010299 */
[----:B---3--:R-:W-:Y:S01]  /*1ac0*/  IMAD.MOV.U32 R4, RZ, RZ, c[0x0][0x290] ;  /* 0x0000a400ff047624 */ /* 0x008fe200078e00ff */
[----:B------:R-:W-:Y:S01]  /*1ad0*/  SHF.L.U64.HI R154, R6, R155, c[0x0][0x284] ;  /* 0x0000a100069a7619 */ /* 0x000fe2000001029b */
[C---:B------:R-:W-:Y:S01]  /*1ae0*/  IMAD R5, R2.reuse, c[0x0][0x280], RZ ;  /* 0x0000a00002057a24 */ /* 0x040fe200078e02ff */
[----:B------:R-:W-:Y:S01]  /*1af0*/  ISETP.NE.AND P1, PT, R175, 0x1, PT ;  /* 0x00000001af00780c */ /* 0x000fe20003f25270 */
[----:B------:R-:W-:Y:S01]  /*1b00*/  IMAD R2, R2, c[0x0][0x290], RZ ;  /* 0x0000a40002027a24 */ /* 0x000fe200078e02ff */
[C---:B------:R-:W-:Y:S01]  /*1b10*/  SHF.L.U64.HI R153, R4.reuse, R153, c[0x0][0x294] ;  /* 0x0000a50004997619 */ /* 0x040fe20000010299 */
[C---:B------:R-:W-:Y:S01]  /*1b20*/  IMAD.SHL.U32 R170, R4.reuse, 0x40, RZ ;  /* 0x0000004004aa7824 */ /* 0x040fe200078e00ff */
[C---:B------:R-:W-:Y:S01]  /*1b30*/  SHF.L.U64.HI R155, R4.reuse, R155, c[0x0][0x294] ;  /* 0x0000a500049b7619 */ /* 0x040fe2000001029b */
[----:B------:R-:W-:-:S02]  /*1b40*/  IMAD.SHL.U32 R171, R4, 0x20, RZ ;  /* 0x0000002004ab7824 */ /* 0x000fc400078e00ff */
[----:B------:R-:W-:-:S04]  /*1b50*/  IMAD.WIDE.U32 R166, R4, 0x60, RZ ;  /* 0x0000006004a67825 */ /* 0x000fc800078e00ff */
[----:B------:R-:W-:Y:S01]  /*1b60*/  IMAD.WIDE.U32 R162, R4, 0x70, RZ ;  /* 0x0000007004a27825 */ /* 0x000fe200078e00ff */
[----:B------:R-:W-:Y:S02]  /*1b70*/  SHF.R.S32.HI R4, RZ, 0x1f, R22 ;  /* 0x0000001fff047819 */ /* 0x000fe40000011416 */
[----:B------:R-:W-:Y:S01]  /*1b80*/  IADD3 R120, R167, UR9, RZ ;  /* 0x00000009a7787c10 */ /* 0x000fe2000fffe0ff */
[----:B------:R-:W-:Y:S01]  /*1b90*/  IMAD R7, R149, c[0x0][0x294], R2 ;  /* 0x0000a50095077a24 */ /* 0x000fe200078e0202 */
[----:B------:R-:W-:Y:S01]  /*1ba0*/  LEA.HI R2, R4, R38, RZ, 0x3 ;  /* 0x0000002604027211 */ /* 0x000fe200078f18ff */
[C---:B------:R-:W-:Y:S01]  /*1bb0*/  IMAD.SHL.U32 R173, R6.reuse, 0x20, RZ ;  /* 0x0000002006ad7824 */ /* 0x040fe200078e00ff */
[----:B------:R-:W-:Y:S01]  /*1bc0*/  SHF.R.S32.HI R4, RZ, 0x1f, R157 ;  /* 0x0000001fff047819 */ /* 0x000fe2000001149d */
[----:B------:R-:W-:Y:S01]  /*1bd0*/  IMAD.WIDE.U32 R168, R6, 0x60, RZ ;  /* 0x0000006006a87825 */ /* 0x000fe200078e00ff */
[----:B------:R-:W-:Y:S02]  /*1be0*/  LOP3.LUT R2, R2, 0xfffffff8, RZ, 0xc0, !PT ;  /* 0xfffffff802027812 */ /* 0x000fe400078ec0ff */
[----:B------:R-:W-:Y:S01]  /*1bf0*/  LEA.HI R4, R4, R157, RZ, 0x3 ;  /* 0x0000009d04047211 */ /* 0x000fe200078f18ff */
[----:B------:R-:W-:Y:S01]  /*1c00*/  IMAD.WIDE.U32 R164, R6, 0x70, RZ ;  /* 0x0000007006a47825 */ /* 0x000fe200078e00ff */
[----:B------:R-:W-:-:S02]  /*1c10*/  SHF.R.S32.HI R6, RZ, 0x1f, R158 ;  /* 0x0000001fff067819 */ /* 0x000fc4000001149e */
[----:B------:R-:W-:Y:S01]  /*1c20*/  IADD3 R119, R169, UR10, RZ ;  /* 0x0000000aa9777c10 */ /* 0x000fe2000fffe0ff */
[----:B------:R-:W-:Y:S01]  /*1c30*/  IMAD R8, R149, c[0x0][0x284], R5 ;  /* 0x0000a10095087a24 */ /* 0x000fe200078e0205 */
[----:B------:R-:W-:Y:S01]  /*1c40*/  LEA.HI R6, R6, R158, RZ, 0x3 ;  /* 0x0000009e06067211 */ /* 0x000fe200078f18ff */
[----:B------:R-:W-:Y:S01]  /*1c50*/  IMAD.SHL.U32 R5, R157, 0x40, RZ ;  /* 0x000000409d057824 */ /* 0x000fe200078e00ff */
[----:B------:R-:W-:Y:S01]  /*1c60*/  IADD3 R144, R163, UR21, RZ ;  /* 0x00000015a3907c10 */ /* 0x000fe2000fffe0ff */
[----:B------:R-:W-:Y:S01]  /*1c70*/  IMAD.IADD R2, R38, 0x1, -R2 ;  /* 0x0000000126027824 */ /* 0x000fe200078e0a02 */
[----:B------:R-:W-:Y:S01]  /*1c80*/  IADD3 R143, R165, UR8, RZ ;  /* 0x00000008a58f7c10 */ /* 0x000fe2000fffe0ff */
[----:B------:R-:W-:Y:S01]  /*1c90*/  IMAD.SHL.U32 R3, R3, 0x40, RZ ;  /* 0x0000004003037824 */ /* 0x000fe200078e00ff */
[----:B------:R-:W-:Y:S01]  /*1ca0*/  LOP3.LUT R123, R5, 0x1c0, RZ, 0xc0, !PT ;  /* 0x000001c0057b7812 */ /* 0x000fe200078ec0ff */
[C---:B------:R-:W-:Y:S01]  /*1cb0*/  IMAD.SHL.U32 R5, R2.reuse, 0x40, RZ ;  /* 0x0000004002057824 */ /* 0x040fe200078e00ff */
[----:B------:R-:W-:Y:S01]  /*1cc0*/  LOP3.LUT P0, RZ, R2, 0x4, RZ, 0xc0, !PT ;  /* 0x0000000402ff7812 */ /* 0x000fe2000780c0ff */
[----:B------:R-:W-:Y:S01]  /*1cd0*/  IMAD.SHL.U32 R2, R6, 0x40, RZ ;  /* 0x0000004006027824 */ /* 0x000fe200078e00ff */
[----:B------:R-:W-:Y:S01]  /*1ce0*/  LOP3.LUT R136, R3, 0xfffffe00, RZ, 0xc0, !PT ;  /* 0xfffffe0003887812 */ /* 0x000fe200078ec0ff */
[----:B------:R-:W-:Y:S01]  /*1cf0*/  IMAD.SHL.U32 R4, R4, 0x40, RZ ;  /* 0x0000004004047824 */ /* 0x000fe200078e00ff */
[----:B------:R-:W-:Y:S01]  /*1d00*/  LOP3.LUT R133, R5, 0x1c0, RZ, 0xc0, !PT ;  /* 0x000001c005857812 */ /* 0x000fe200078ec0ff */
[----:B------:R-:W-:Y:S01]  /*1d10*/  IMAD.IADD R114, R109, 0x1, R8 ;  /* 0x000000016d727824 */ /* 0x000fe200078e0208 */
[----:B------:R-:W-:Y:S01]  /*1d20*/  LOP3.LUT R138, R2, 0xfffffe00, RZ, 0xc0, !PT ;  /* 0xfffffe00028a7812 */ /* 0x000fe200078ec0ff */
[----:B------:R-:W-:Y:S01]  /*1d30*/  IMAD.IADD R112, R8, 0x1, R105 ;  /* 0x0000000108707824 */ /* 0x000fe200078e0269 */
[----:B------:R-:W-:Y:S01]  /*1d40*/  SHF.R.U32.HI R134, RZ, 0x3, R133 ;  /* 0x00000003ff867819 */ /* 0x000fe20000011685 */
[----:B------:R-:W-:Y:S01]  /*1d50*/  IMAD.IADD R113, R107, 0x1, R7 ;  /* 0x000000016b717824 */ /* 0x000fe200078e0207 */
[----:B------:R-:W-:Y:S01]  /*1d60*/  LOP3.LUT R2, R133, 0x18, R20, 0xf8, !PT ;  /* 0x0000001885027812 */ /* 0x000fe200078ef814 */
[----:B------:R-:W-:Y:S01]  /*1d70*/  IMAD.IADD R111, R7, 0x1, R103 ;  /* 0x00000001076f7824 */ /* 0x000fe200078e0267 */
[----:B------:R-:W-:Y:S01]  /*1d80*/  LOP3.LUT R3, R133, 0x38, R14, 0xf8, !PT ;  /* 0x0000003885037812 */ /* 0x000fe200078ef80e */
[----:B------:R-:W-:Y:S01]  /*1d90*/  ULDC.U8 UR8, c[0x0][0x298] ;  /* 0x0000a60000087ab9 */ /* 0x000fe20000000000 */
[----:B------:R-:W-:-:S02]  /*1da0*/  LOP3.LUT R2, R2, R134, RZ, 0x3c, !PT ;  /* 0x0000008602027212 */ /* 0x000fc400078e3cff */
[----:B------:R-:W-:Y:S02]  /*1db0*/  LOP3.LUT R137, R4, 0xfffffe00, RZ, 0xc0, !PT ;  /* 0xfffffe0004897812 */ /* 0x000fe400078ec0ff */
[----:B------:R-:W-:Y:S01]  /*1dc0*/  SHF.R.U32.HI R160, RZ, 0x3, R123 ;  /* 0x00000003ffa07819 */ /* 0x000fe2000001167b */
[----:B------:R-:W-:Y:S01]  /*1dd0*/  IMAD.IADD R2, R2, 0x1, R135 ;  /* 0x0000000102027824 */ /* 0x000fe200078e0287 */
[--C-:B------:R-:W-:Y:S02]  /*1de0*/  LOP3.LUT R6, R124, 0x38, R14.reuse, 0xf8, !PT ;  /* 0x000000387c067812 */ /* 0x100fe400078ef80e */
[--C-:B------:R-:W-:Y:S02]  /*1df0*/  LOP3.LUT R5, R123, 0x38, R14.reuse, 0xf8, !PT ;  /* 0x000000387b057812 */ /* 0x100fe400078ef80e */
[----:B------:R-:W-:Y:S02]  /*1e00*/  LEA R91, R2, 0x100, 0x1 ;  /* 0x00000100025b7811 */ /* 0x000fe400078e08ff */
[----:B------:R-:W-:-:S02]  /*1e10*/  LOP3.LUT R4, R122, 0x38, R14, 0xf8, !PT ;  /* 0x000000387a047812 */ /* 0x000fc400078ef80e */
[----:B------:R-:W-:Y:S02]  /*1e20*/  LOP3.LUT R2, R3, R134, RZ, 0x3c, !PT ;  /* 0x0000008603027212 */ /* 0x000fe400078e3cff */
[----:B------:R-:W-:Y:S02]  /*1e30*/  LOP3.LUT R6, R138, R6, R161, 0xf6, !PT ;  /* 0x000000068a067212 */ /* 0x000fe400078ef6a1 */
[----:B------:R-:W-:Y:S01]  /*1e40*/  LOP3.LUT R5, R137, R5, R160, 0xf6, !PT ;  /* 0x0000000589057212 */ /* 0x000fe200078ef6a0 */
[----:B------:R-:W-:Y:S01]  /*1e50*/  IMAD.IADD R2, R2, 0x1, R135 ;  /* 0x0000000102027824 */ /* 0x000fe200078e0287 */
[----:B------:R-:W-:Y:S01]  /*1e60*/  LOP3.LUT R3, R136, R4, R159, 0xf6, !PT ;  /* 0x0000000488037212 */ /* 0x000fe200078ef69f */
[----:B------:R-:W-:Y:S01]  /*1e70*/  IMAD.SHL.U32 R142, R6, 0x2, RZ ;  /* 0x00000002068e7824 */ /* 0x000fe200078e00ff */
[----:B------:R-:W-:Y:S01]  /*1e80*/  IADD3 R92, R91, 0x40, RZ ;  /* 0x000000405b5c7810 */ /* 0x000fe20007ffe0ff */
[----:B------:R-:W-:Y:S01]  /*1e90*/  IMAD.SHL.U32 R141, R5, 0x2, RZ ;  /* 0x00000002058d7824 */ /* 0x000fe200078e00ff */
[----:B------:R-:W-:Y:S01]  /*1ea0*/  @P0 IADD3 R92, R91, -0x40, RZ ;  /* 0xffffffc05b5c0810 */ /* 0x000fe20007ffe0ff */
[----:B------:R-:W-:Y:S01]  /*1eb0*/  IMAD.SHL.U32 R140, R3, 0x2, RZ ;  /* 0x00000002038c7824 */ /* 0x000fe200078e00ff */
[----:B------:R-:W-:Y:S01]  /*1ec0*/  BAR.SYNC.DEFER_BLOCKING 0x0 ;  /* 0x0000000000007b1d */ /* 0x000fe20000010000 */
[----:B------:R-:W-:Y:S01]  /*1ed0*/  IMAD.SHL.U32 R139, R2, 0x2, RZ ;  /* 0x00000002028b7824 */ /* 0x000fe200078e00ff */
[----:B------:R-:W-:-:S04]  /*1ee0*/  ISETP.GE.AND P0, PT, R174, 0x1, PT ;  /* 0x00000001ae00780c */ /* 0x000fc80003f06270 */
.L_x_102:
[----:B-1----:R-:W-:Y:S01]  /*1ef0*/  IMAD.U32 R2, RZ, RZ, UR6 ;  /* 0x00000006ff027e24 */ /* 0x002fe2000f8e00ff */
[----:B------:R-:W-:Y:S04]  /*1f00*/  DEPBAR.LE SB0, 0x0 ;  /* 0x000080000000791a */ /* 0x000fe80000000000 */
[----:B------:R-:W-:Y:S01]  /*1f10*/  IMAD R2, R2, 0x70, R0 ;  /* 0x0000007002027824 */ /* 0x000fe200078e0200 */
[----:B------:R-:W-:Y:S01]  /*1f20*/  ISETP.NE.AND P1, PT, R175, 0x1, PT ;  /* 0x00000001af00780c */ /* 0x000fe20003f25270 */
[----:B------:R-:W-:Y:S01]  /*1f30*/  IMAD.MOV.U32 R99, RZ, RZ, RZ ;  /* 0x000000ffff637224 */ /* 0x000fe200078e00ff */
[----:B------:R-:W-:Y:S01]  /*1f40*/  ISETP.GE.AND P2, PT, R174, 0x1, PT ;  /* 0x00000001ae00780c */ /* 0x000fe20003f46270 */
[----:B------:R-:W-:Y:S01]  /*1f50*/  IMAD.IADD R4, R146, 0x1, R2 ;  /* 0x0000000192047824 */ /* 0x000fe200078e0202 */
[----:B------:R-:W-:Y:S01]  /*1f60*/  ISETP.GE.AND P0, PT, R2, UR4, PT ;  /* 0x0000000402007c0c */ /* 0x000fe2000bf06270 */
[----:B------:R-:W-:Y:S02]  /*1f70*/  BSSY B2, `(.L_x_56) ;  /* 0x0000547000027945 */ /* 0x000fe40003800000 */
[----:B------:R-:W-:Y:S01]  /*1f80*/  IMAD.MOV.U32 R5, RZ, RZ, R4 ;  /* 0x000000ffff057224 */ /* 0x000fe200078e0004 */
[----:B------:R-:W-:Y:S05]  /*1f90*/  ISETP.GT.OR P0, PT, R0, 0x6f, P0 ;  /* 0x0000006f0000780c */ /* 0x000fea0000704670 */
[----:B------:R-:W-:Y:S05]  /*1fa0*/  @P1 IMAD.HI.U32 R2, R4, c[0x0][0x2bc], RZ ;  /* 0x0000af0004021a27 */ /* 0x000fea00078e00ff */
[----:B------:R-:W-:Y:S04]  /*1fb0*/  @P1 SHF.R.U32.HI R5, RZ, c[0x0][0x2c0], R2 ;  /* 0x0000b000ff051a19 */ /* 0x000fe80000011602 */
[C---:B------:R-:W-:Y:S04]  /*1fc0*/  @!P0 IADD3 R3, P1, R5.reuse, UR36, RZ ;  /* 0x0000002405038c10 */ /* 0x040fe8000ff3e0ff */
[----:B------:R-:W-:Y:S02]  /*1fd0*/  @!P0 LEA.HI.X.SX32 R6, R5, UR28, 0x1, P1 ;  /* 0x0000001c05068c11 */ /* 0x000fe400088f0eff */
[C---:B------:R-:W-:Y:S04]  /*1fe0*/  @!P0 LEA R2, P1, R3.reuse, c[0x0][0x2a0], 0x2 ;  /* 0x0000a80003028a11 */ /* 0x040fe800078210ff */
[----:B------:R-:W-:Y:S05]  /*1ff0*/  @!P0 LEA.HI.X R3, R3, c[0x0][0x2a4], R6, 0x2, P1 ;  /* 0x0000a90003038a11 */ /* 0x000fea00008f1406 */
[----:B------:R1:W2:Y:S04]  /*2000*/  @!P0 LDG.E R99, [R2.64] ;  /* 0x0000001602638981 */ /* 0x0002a8000c1e1900 */
[----:B------:R-:W-:Y:S01]  /*2010*/  BAR.SYNC.DEFER_BLOCKING 0x0 ;  /* 0x0000000000007b1d */ /* 0x000fe20000010000 */
[----:B-1----:R-:W-:Y:S04]  /*2020*/  IMAD.MOV R2, RZ, RZ, -R5 ;  /* 0x000000ffff027224 */ /* 0x002fe800078e0a05 */
[----:B------:R-:W-:Y:S04]  /*2030*/  IMAD R100, R2, c[0x0][0x2b8], R4 ;  /* 0x0000ae0002647a24 */ /* 0x000fe800078e0204 */
[C---:B------:R-:W-:Y:S01]  /*2040*/  IMAD.WIDE.U32 R2, R100.reuse, c[0x0][0x1e0], RZ ;  /* 0x0000780064027a25 */ /* 0x040fe200078e00ff */
[----:B------:R-:W-:Y:S05]  /*2050*/  SHF.R.S32.HI R117, RZ, 0x1f, R100 ;  /* 0x0000001fff757819 */ /* 0x000fea0000011464 */
[----:B------:R-:W-:Y:S04]  /*2060*/  IMAD R4, R117, c[0x0][0x1e0], RZ ;  /* 0x0000780075047a24 */ /* 0x000fe800078e02ff */
[----:B------:R-:W-:Y:S04]  /*2070*/  IMAD R4, R100, c[0x0][0x1e4], R4 ;  /* 0x0000790064047a24 */ /* 0x000fe800078e0204 */
[----:B------:R-:W-:Y:S01]  /*2080*/  IMAD.IADD R3, R3, 0x1, R4 ;  /* 0x0000000103037824 */ /* 0x000fe200078e0204 */
[----:B--2---:R-:W-:Y:S03]  /*2090*/  SHF.R.S32.HI R118, RZ, 0x1f, R99 ;  /* 0x0000001fff767819 */ /* 0x004fe60000011463 */
[C---:B------:R-:W-:Y:S04]  /*20a0*/  IMAD.WIDE.U32 R2, R99.reuse, c[0x0][0x1f0], R2 ;  /* 0x00007c0063027a25 */ /* 0x040fe800078e0002 */
[----:B------:R-:W-:Y:S01]  /*20b0*/  IMAD R4, R118, c[0x0][0x1f0], RZ ;  /* 0x00007c0076047a24 */ /* 0x000fe200078e02ff */
[----:B------:R-:W-:Y:S03]  /*20c0*/  IADD3 R2, P0, R2, UR34, RZ ;  /* 0x0000002202027c10 */ /* 0x000fe6000ff1e0ff */
[----:B------:R-:W-:Y:S05]  /*20d0*/  IMAD R4, R99, c[0x0][0x1f4], R4 ;  /* 0x00007d0063047a24 */ /* 0x000fea00078e0204 */
[----:B------:R-:W-:Y:S02]  /*20e0*/  IADD3.X R3, R3, UR32, R4, P0, !PT ;  /* 0x0000002003037c10 */ /* 0x000fe400087fe404 */
[C---:B------:R-:W-:Y:S04]  /*20f0*/  LEA R89, P0, R2.reuse, c[0x0][0x1c8], 0x1 ;  /* 0x0000720002597a11 */ /* 0x040fe800078008ff */
[----:B------:R-:W-:Y:S01]  /*2100*/  LEA.HI.X R88, R2, c[0x0][0x1cc], R3, 0x1, P0 ;  /* 0x0000730002587a11 */ /* 0x000fe200000f0c03 */
[----:B------:R-:W-:-:S05]  /*2110*/  @!P2 BRA `(.L_x_57) ;  /* 0x00004e100000a947 */ /* 0x000fca0003800000 */
[----:B------:R-:W-:Y:S01]  /*2120*/  IMAD R3, R143, UR6, RZ ;  /* 0x000000068f037c24 */ /* 0x000fe2000f8e02ff */
[----:B------:R-:W-:Y:S01]  /*2130*/  ISETP.NE.AND P0, PT, RZ, UR8, PT ;  /* 0x00000008ff007c0c */ /* 0x000fe2000bf05270 */
[----:B------:R-:W-:Y:S01]  /*2140*/  IMAD R2, R144, UR6, RZ ;  /* 0x0000000690027c24 */ /* 0x000fe2000f8e02ff */
[----:B------:R-:W-:Y:S01]  /*2150*/  USHF.R.S32.HI UR9, URZ, 0x1f, UR6 ;  /* 0x0000001f3f097899 */ /* 0x000fe20008011406 */
[----:B------:R-:W-:Y:S01]  /*2160*/  IMAD.WIDE.U32 R72, R164, UR6, RZ ;  /* 0x00000006a4487c25 */ /* 0x000fe2000f8e00ff */
[----:B------:R-:W-:Y:S03]  /*2170*/  UIMAD UR5, UR6, -0x70, UR4 ;  /* 0xffffff90060578a4 */ /* 0x000fe6000f8e0204 */
[----:B------:R-:W-:Y:S01]  /*2180*/  IMAD.WIDE.U32 R74, R162, UR6, RZ ;  /* 0x00000006a24a7c25 */ /* 0x000fe2000f8e00ff */
[----:B------:R-:W-:Y:S03]  /*2190*/  UISETP.LT.AND UP0, UPT, UR5, 0x70, UPT ;  /* 0x000000700500788c */ /* 0x000fe6000bf01270 */
[----:B------:R-:W-:Y:S02]  /*21a0*/  IMAD R3, R164, UR9, R3 ;  /* 0x00000009a4037c24 */ /* 0x000fe4000f8e0203 */
[----:B------:R-:W-:Y:S01]  /*21b0*/  IMAD R2, R162, UR9, R2 ;  /* 0x00000009a2027c24 */ /* 0x000fe2000f8e0202 */
[----:B------:R-:W-:Y:S02]  /*21c0*/  USEL UR9, UR5, 0x70, UP0 ;  /* 0x0000007005097887 */ /* 0x000fe40008000000 */
[----:B------:R-:W-:Y:S02]  /*21d0*/  IADD3 R39, R73, R3, RZ ;  /* 0x0000000349277210 */ /* 0x000fe40007ffe0ff */
[----:B------:R-:W-:Y:S01]  /*21e0*/  IADD3 R43, R75, R2, RZ ;  /* 0x000000024b2b7210 */ /* 0x000fe20007ffe0ff */
[----:B------:R-:W-:-:S05]  /*21f0*/  @!P0 BRA `(.L_x_58) ;  /* 0x0000284000008947 */ /* 0x000fca0003800000 */
[----:B------:R-:W-:Y:S01]  /*2200*/  ISETP.GE.AND P4, PT, R38, UR9, PT ;  /* 0x0000000926007c0c */ /* 0x000fe2000bf86270 */
[----:B------:R-:W-:Y:S01]  /*2210*/  BSSY B0, `(.L_x_59) ;  /* 0x000001b000007945 */ /* 0x000fe20003800000 */
[----:B------:R-:W-:Y:S01]  /*2220*/  CS2R R50, SRZ ;  /* 0x0000000000327805 */ /* 0x000fe2000001ff00 */
[----:B------:R-:W-:Y:S01]  /*2230*/  CS2R R46, SRZ ;  /* 0x00000000002e7805 */ /* 0x000fe2000001ff00 */
[----:B------:R-:W-:Y:S01]  /*2240*/  CS2R R40, SRZ ;  /* 0x0000000000287805 */ /* 0x000fe2000001ff00 */
[----:B------:R-:W-:Y:S01]  /*2250*/  CS2R R12, SRZ ;  /* 0x00000000000c7805 */ /* 0x000fe2000001ff00 */
[----:B------:R-:W-:Y:S07]  /*2260*/  CS2R R2, SRZ ;  /* 0x0000000000027805 */ /* 0x000fee000001ff00 */
[----:B------:R-:W-:-:S05]  /*2270*/  @P4 BRA `(.L_x_60) ;  /* 0x0000014000004947 */ /* 0x000fca0003800000 */
[----:B------:R-:W-:Y:S01]  /*2280*/  IADD3 R2, P0, R108, R72, RZ ;  /* 0x000000486c027210 */ /* 0x000fe20007f1e0ff */
[----:B------:R-:W-:Y:S01]  /*2290*/  CS2R R40, SRZ ;  /* 0x0000000000287805 */ /* 0x000fe2000001ff00 */
[----:B------:R-:W-:Y:S01]  /*22a0*/  CS2R R46, SRZ ;  /* 0x00000000002e7805 */ /* 0x000fe2000001ff00 */
[----:B------:R-:W-:Y:S02]  /*22b0*/  CS2R R12, SRZ ;  /* 0x00000000000c7805 */ /* 0x000fe4000001ff00 */
[----:B------:R-:W-:Y:S01]  /*22c0*/  IMAD.X R4, R39, 0x1, R114, P0 ;  /* 0x0000000127047824 */ /* 0x000fe200000e0672 */
[----:B------:R-:W-:Y:S05]  /*22d0*/  IADD3 R3, P0, R106, R74, RZ ;  /* 0x0000004a6a037210 */ /* 0x000fea0007f1e0ff */
[----:B------:R-:W-:Y:S01]  /*22e0*/  IMAD.X R5, R43, 0x1, R113, P0 ;  /* 0x000000012b057824 */ /* 0x000fe200000e0671 */
[C---:B------:R-:W-:Y:S04]  /*22f0*/  LEA R6, P0, R2.reuse, c[0x0][0x270], 0x1 ;  /* 0x00009c0002067a11 */ /* 0x040fe800078008ff */
[----:B------:R-:W-:Y:S02]  /*2300*/  LEA.HI.X R7, R2, c[0x0][0x274], R4, 0x1, P0 ;  /* 0x00009d0002077a11 */ /* 0x000fe400000f0c04 */
[C---:B------:R-:W-:Y:S04]  /*2310*/  LEA R4, P0, R3.reuse, c[0x0][0x288], 0x1 ;  /* 0x0000a20003047a11 */ /* 0x040fe800078008ff */
[----:B------:R-:W-:Y:S02]  /*2320*/  LEA.HI.X R5, R3, c[0x0][0x28c], R5, 0x1, P0 ;  /* 0x0000a30003057a11 */ /* 0x000fe400000f0c05 */
[----:B------:R-:W-:Y:S01]  /*2330*/  ISETP.GE.AND P0, PT, R36, c[0x0][0x27c], PT ;  /* 0x00009f0024007a0c */ /* 0x000fe20003f06270 */
[----:B------:R-:W-:Y:S11]  /*2340*/  CS2R R2, SRZ ;  /* 0x0000000000027805 */ /* 0x000ff6000001ff00 */
[----:B------:R-:W-:Y:S01]  /*2350*/  @!UPT UIADD3 URZ, URZ, URZ, URZ ;  /* 0x0000003f3f3ff290 */ /* 0x000fe2000fffe03f */
[----:B------:R1:W5:Y:S04]  /*2360*/  @!P0 LDG.E.64 R40, [R6.64] ;  /* 0x0000001606288981 */ /* 0x000368000c1e1b00 */
[----:B------:R1:W5:Y:S01]  /*2370*/  @!P0 LDG.E.64 R2, [R4.64] ;  /* 0x0000001604028981 */ /* 0x000362000c1e1b00 */
[----:B------:R-:W-:Y:S11]  /*2380*/  ISETP.GE.AND P0, PT, R23, c[0x0][0x27c], PT ;  /* 0x00009f0017007a0c */ /* 0x000ff60003f06270 */
[----:B------:R-:W-:Y:S02]  /*2390*/  @!UPT UIADD3 URZ, URZ, URZ, URZ ;  /* 0x0000003f3f3ff290 */ /* 0x000fe4000fffe03f */
[----:B------:R1:W5:Y:S04]  /*23a0*/  @!P0 LDG.E.64 R46, [R6.64+0x20] ;  /* 0x00002016062e8981 */ /* 0x000368000c1e1b00 */
[----:B------:R1:W5:Y:S02]  /*23b0*/  @!P0 LDG.E.64 R12, [R4.64+0x20] ;  /* 0x00002016040c8981 */ /* 0x000364000c1e1b00 */
.L_x_60:
[----:B------:R-:W-:Y:S05]  /*23c0*/  BSYNC B0 ;  /* 0x0000000000007941 */ /* 0x000fea0003800000 */
.L_x_59:
[----:B------:R-:W-:Y:S01]  /*23d0*/  ISETP.GE.AND P5, PT, R158, UR9, PT ;  /* 0x000000099e007c0c */ /* 0x000fe2000bfa6270 */
[----:B-1---5:R-:W-:Y:S01]  /*23e0*/  IMAD.MOV.U32 R7, RZ, RZ, R46 ;  /* 0x000000ffff077224 */ /* 0x022fe200078e002e */
[----:B------:R-:W-:Y:S01]  /*23f0*/  BSSY B0, `(.L_x_61) ;  /* 0x0000025000007945 */ /* 0x000fe20003800000 */
[----:B------:R-:W-:Y:S01]  /*2400*/  IMAD.MOV.U32 R6, RZ, RZ, R47 ;  /* 0x000000ffff067224 */ /* 0x000fe200078e002f */
[----:B------:R-:W-:Y:S01]  /*2410*/  CS2R R48, SRZ ;  /* 0x0000000000307805 */ /* 0x000fe2000001ff00 */
[----:B------:R-:W-:Y:S01]  /*2420*/  IMAD.MOV.U32 R5, RZ, RZ, R40 ;  /* 0x000000ffff057224 */ /* 0x000fe200078e0028 */
[----:B------:R-:W-:Y:S01]  /*2430*/  CS2R R16, SRZ ;  /* 0x0000000000107805 */ /* 0x000fe2000001ff00 */
[----:B------:R-:W-:Y:S01]  /*2440*/  IMAD.MOV.U32 R4, RZ, RZ, R41 ;  /* 0x000000ffff047224 */ /* 0x000fe200078e0029 */
[----:B------:R-:W-:Y:S01]  /*2450*/  PRMT R60, R7, 0x5410, R6 ;  /* 0x00005410073c7816 */ /* 0x000fe20000000006 */
[----:B------:R-:W-:Y:S01]  /*2460*/  IMAD.MOV.U32 R6, RZ, RZ, R13 ;  /* 0x000000ffff067224 */ /* 0x000fe200078e000d */
[----:B------:R-:W-:Y:S01]  /*2470*/  PRMT R42, R5, 0x7610, R42 ;  /* 0x00007610052a7816 */ /* 0x000fe2000000002a */
[----:B------:R-:W-:Y:S01]  /*2480*/  IMAD.MOV.U32 R5, RZ, RZ, R2 ;  /* 0x000000ffff057224 */ /* 0x000fe200078e0002 */
[----:B------:R-:W-:Y:S01]  /*2490*/  PRMT R44, R4, 0x7610, R44 ;  /* 0x00007610042c7816 */ /* 0x000fe2000000002c */
[----:B------:R-:W-:Y:S01]  /*24a0*/  CS2R R14, SRZ ;  /* 0x00000000000e7805 */ /* 0x000fe2000001ff00 */
[----:B------:R-:W-:Y:S02]  /*24b0*/  MOV R7, R12 ;  /* 0x0000000c00077202 */ /* 0x000fe40000000f00 */
[----:B------:R-:W-:Y:S02]  /*24c0*/  MOV R4, R3 ;  /* 0x0000000300047202 */ /* 0x000fe40000000f00 */
[----:B------:R-:W-:Y:S02]  /*24d0*/  PRMT R30, R7, 0x5410, R6 ;  /* 0x00005410071e7816 */ /* 0x000fe40000000006 */
[----:B------:R-:W-:Y:S01]  /*24e0*/  PRMT R22, R5, 0x5410, R4 ;  /* 0x0000541005167816 */ /* 0x000fe20000000004 */
[----:B------:R-:W-:-:S05]  /*24f0*/  @P5 BRA `(.L_x_62) ;  /* 0x0000014000005947 */ /* 0x000fca0003800000 */
[----:B------:R-:W-:Y:S01]  /*2500*/  IADD3 R4, P1, P0, R108, R72, R173 ;  /* 0x000000486c047210 */ /* 0x000fe2000783e0ad */
[----:B------:R-:W-:Y:S01]  /*2510*/  CS2R R48, SRZ ;  /* 0x0000000000307805 */ /* 0x000fe2000001ff00 */
[----:B------:R-:W-:Y:S01]  /*2520*/  CS2R R14, SRZ ;  /* 0x00000000000e7805 */ /* 0x000fe2000001ff00 */
[----:B------:R-:W-:Y:S01]  /*2530*/  CS2R R50, SRZ ;  /* 0x0000000000327805 */ /* 0x000fe2000001ff00 */
[----:B------:R-:W-:Y:S01]  /*2540*/  IADD3.X R7, R114, R39, R154, P1, P0 ;  /* 0x0000002772077210 */ /* 0x000fe20000fe049a */
[----:B------:R-:W-:Y:S01]  /*2550*/  CS2R R16, SRZ ;  /* 0x0000000000107805 */ /* 0x000fe2000001ff00 */
[----:B------:R-:W-:Y:S04]  /*2560*/  IADD3 R5, P1, P0, R106, R74, R171 ;  /* 0x0000004a6a057210 */ /* 0x000fe8000783e0ab */
[----:B------:R-:W-:Y:S02]  /*2570*/  IADD3.X R8, R113, R43, R155, P1, P0 ;  /* 0x0000002b71087210 */ /* 0x000fe40000fe049b */
[C---:B------:R-:W-:Y:S04]  /*2580*/  LEA R6, P0, R4.reuse, c[0x0][0x270], 0x1 ;  /* 0x00009c0004067a11 */ /* 0x040fe800078008ff */
[----:B------:R-:W-:Y:S02]  /*2590*/  LEA.HI.X R7, R4, c[0x0][0x274], R7, 0x1, P0 ;  /* 0x00009d0004077a11 */ /* 0x000fe400000f0c07 */
[C---:B------:R-:W-:Y:S04]  /*25a0*/  LEA R4, P0, R5.reuse, c[0x0][0x288], 0x1 ;  /* 0x0000a20005047a11 */ /* 0x040fe800078008ff */
[----:B------:R-:W-:Y:S02]  /*25b0*/  LEA.HI.X R5, R5, c[0x0][0x28c], R8, 0x1, P0 ;  /* 0x0000a30005057a11 */ /* 0x000fe400000f0c08 */
[----:B------:R-:W-:Y:S11]  /*25c0*/  ISETP.GE.AND P0, PT, R36, c[0x0][0x27c], PT ;  /* 0x00009f0024007a0c */ /* 0x000ff60003f06270 */
[----:B------:R-:W-:Y:S02]  /*25d0*/  @!UPT UIADD3 URZ, URZ, URZ, URZ ;  /* 0x0000003f3f3ff290 */ /* 0x000fe4000fffe03f */
[----:B------:R1:W5:Y:S04]  /*25e0*/  @!P0 LDG.E.64 R48, [R6.64] ;  /* 0x0000001606308981 */ /* 0x000368000c1e1b00 */
[----:B------:R1:W5:Y:S01]  /*25f0*/  @!P0 LDG.E.64 R14, [R4.64] ;  /* 0x00000016040e8981 */ /* 0x000362000c1e1b00 */
[----:B------:R-:W-:Y:S11]  /*2600*/  ISETP.GE.AND P0, PT, R23, c[0x0][0x27c], PT ;  /* 0x00009f0017007a0c */ /* 0x000ff60003f06270 */
[----:B------:R-:W-:Y:S02]  /*2610*/  @!UPT UIADD3 URZ, URZ, URZ, URZ ;  /* 0x0000003f3f3ff290 */ /* 0x000fe4000fffe03f */
[----:B------:R1:W5:Y:S04]  /*2620*/  @!P0 LDG.E.64 R50, [R6.64+0x20] ;  /* 0x0000201606328981 */ /* 0x000368000c1e1b00 */
[----:B------:R1:W5:Y:S02]  /*2630*/  @!P0 LDG.E.64 R16, [R4.64+0x20] ;  /* 0x0000201604108981 */ /* 0x000364000c1e1b00 */
.L_x_62:
[----:B------:R-:W-:Y:S05]  /*2640*/  BSYNC B0 ;  /* 0x0000000000007941 */ /* 0x000fea0003800000 */
.L_x_61:
[----:B------:R-:W-:Y:S01]  /*2650*/  ISETP.GE.AND P3, PT, R157, UR9, PT ;  /* 0x000000099d007c0c */ /* 0x000fe2000bf66270 */
[----:B-1---5:R-:W-:Y:S01]  /*2660*/  IMAD.MOV.U32 R7, RZ, RZ, R50 ;  /* 0x000000ffff077224 */ /* 0x022fe200078e0032 */
[----:B------:R-:W-:Y:S01]  /*2670*/  MOV R5, R48 ;  /* 0x0000003000057202 */ /* 0x000fe20000000f00 */
[----:B------:R-:W-:Y:S01]  /*2680*/  IMAD.MOV.U32 R6, RZ, RZ, R51 ;  /* 0x000000ffff067224 */ /* 0x000fe200078e0033 */
[----:B------:R-:W-:Y:S01]  /*2690*/  BSSY B0, `(.L_x_63) ;  /* 0x0000024000007945 */ /* 0x000fe20003800000 */
[----:B------:R-:W-:Y:S01]  /*26a0*/  IMAD.MOV.U32 R4, RZ, RZ, R49 ;  /* 0x000000ffff047224 */ /* 0x000fe200078e0031 */
[----:B------:R-:W-:Y:S01]  /*26b0*/  CS2R R58, SRZ ;  /* 0x00000000003a7805 */ /* 0x000fe2000001ff00 */
[----:B------:R-:W-:Y:S01]  /*26c0*/  CS2R R54, SRZ ;  /* 0x0000000000367805 */ /* 0x000fe2000001ff00 */
[----:B------:R-:W-:Y:S01]  /*26d0*/  PRMT R62, R7, 0x5410, R6 ;  /* 0x00005410073e7816 */ /* 0x000fe20000000006 */
[----:B------:R-:W-:Y:S01]  /*26e0*/  IMAD.MOV.U32 R7, RZ, RZ, R16 ;  /* 0x000000ffff077224 */ /* 0x000fe200078e0010 */
[----:B------:R-:W-:Y:S01]  /*26f0*/  PRMT R61, R5, 0x5410, R4 ;  /* 0x00005410053d7816 */ /* 0x000fe20000000004 */
[----:B------:R-:W-:Y:S01]  /*2700*/  IMAD.MOV.U32 R5, RZ, RZ, R14 ;  /* 0x000000ffff057224 */ /* 0x000fe200078e000e */
[----:B------:R-:W-:Y:S01]  /*2710*/  MOV R6, R17 ;  /* 0x0000001100067202 */ /* 0x000fe20000000f00 */
[----:B------:R-:W-:Y:S01]  /*2720*/  CS2R R52, SRZ ;  /* 0x0000000000347805 */ /* 0x000fe2000001ff00 */
[----:B------:R-:W-:Y:S01]  /*2730*/  MOV R4, R15 ;  /* 0x0000000f00047202 */ /* 0x000fe20000000f00 */
[----:B------:R-:W-:Y:S01]  /*2740*/  CS2R R24, SRZ ;  /* 0x0000000000187805 */ /* 0x000fe2000001ff00 */
[----:B------:R-:W-:Y:S01]  /*2750*/  PRMT R32, R7, 0x5410, R6 ;  /* 0x0000541007207816 */ /* 0x000fe20000000006 */
[----:B------:R-:W-:Y:S01]  /*2760*/  CS2R R18, SRZ ;  /* 0x0000000000127805 */ /* 0x000fe2000001ff00 */
        /* <DEDUP_REMOVED lines=22> */
.L_x_64:
[----:B------:R-:W-:Y:S05]  /*28d0*/  BSYNC B0 ;  /* 0x0000000000007941 */ /* 0x000fea0003800000 */
.L_x_63:
        /* <DEDUP_REMOVED lines=38> */
.L_x_66:
[----:B------:R-:W-:Y:S05]  /*2b40*/  BSYNC B0 ;  /* 0x0000000000007941 */ /* 0x000fea0003800000 */
.L_x_65:
[----:B-1---5:R-:W-:Y:S01]  /*2b50*/  MOV R5, R56 ;  /* 0x0000003800057202 */ /* 0x022fe20000000f00 */
[----:B------:R1:W2:Y:S01]  /*2b60*/  SHFL.IDX PT, R70, R88, RZ, 0x1c1f ;  /* 0x001c1fff58467589 */ /* 0x0002a200000e0000 */
[----:B------:R-:W-:Y:S01]  /*2b70*/  IMAD.MOV.U32 R7, RZ, RZ, R58 ;  /* 0x000000ffff077224 */ /* 0x000fe200078e003a */
[----:B------:R-:W-:Y:S01]  /*2b80*/  BSSY B1, `(.L_x_67) ;  /* 0x0000081000017945 */ /* 0x000fe20003800000 */
[----:B------:R-:W-:Y:S02]  /*2b90*/  IMAD.MOV.U32 R6, RZ, RZ, R59 ;  /* 0x000000ffff067224 */ /* 0x000fe400078e003b */
[----:B------:R-:W-:Y:S01]  /*2ba0*/  IMAD.MOV.U32 R4, RZ, RZ, R57 ;  /* 0x000000ffff047224 */ /* 0x000fe200078e0039 */
[----:B------:R1:W3:Y:S02]  /*2bb0*/  SHFL.IDX PT, R67, R89, RZ, 0x1c1f ;  /* 0x001c1fff59437589 */ /* 0x0002e400000e0000 */
[----:B------:R-:W-:Y:S01]  /*2bc0*/  PRMT R66, R7, 0x5410, R6 ;  /* 0x0000541007427816 */ /* 0x000fe20000000006 */
[----:B------:R-:W-:Y:S01]  /*2bd0*/  IMAD.MOV.U32 R7, RZ, RZ, R28 ;  /* 0x000000ffff077224 */ /* 0x000fe200078e001c */
[----:B------:R-:W-:Y:S01]  /*2be0*/  PRMT R65, R5, 0x5410, R4 ;  /* 0x0000541005417816 */ /* 0x000fe20000000004 */
[----:B------:R-:W-:Y:S01]  /*2bf0*/  IMAD.MOV.U32 R5, RZ, RZ, R26 ;  /* 0x000000ffff057224 */ /* 0x000fe200078e001a */
[----:B------:R-:W-:Y:S02]  /*2c00*/  MOV R6, R29 ;  /* 0x0000001d00067202 */ /* 0x000fe40000000f00 */
[----:B------:R-:W-:Y:S02]  /*2c10*/  MOV R4, R27 ;  /* 0x0000001b00047202 */ /* 0x000fe40000000f00 */
[----:B------:R-:W-:Y:S02]  /*2c20*/  PRMT R39, R7, 0x5410, R6 ;  /* 0x0000541007277816 */ /* 0x000fe40000000006 */
[----:B------:R-:W-:Y:S01]  /*2c30*/  PRMT R35, R5, 0x5410, R4 ;  /* 0x0000541005237816 */ /* 0x000fe20000000004 */
[----:B------:R-:W-:-:S05]  /*2c40*/  @P4 BRA `(.L_x_68) ;  /* 0x0000074000004947 */ /* 0x000fca0003800000 */
[----:B------:R-:W-:Y:S01]  /*2c50*/  ISETP.NE.AND P0, PT, R101, RZ, PT ;  /* 0x000000ff6500720c */ /* 0x000fe20003f05270 */
[----:B------:R-:W-:Y:S01]  /*2c60*/  @!UPT UIADD3 URZ, URZ, URZ, URZ ;  /* 0x0000003f3f3ff290 */ /* 0x000fe2000fffe03f */
[----:B------:R-:W-:Y:S11]  /*2c70*/  BSSY B0, `(.L_x_69) ;  /* 0x0000038000007945 */ /* 0x000ff60003800000 */
[----:B------:R-:W-:-:S05]  /*2c80*/  @P0 BRA `(.L_x_70) ;  /* 0x0000036000000947 */ /* 0x000fca0003800000 */
[C---:B---3--:R-:W-:Y:S01]  /*2c90*/  LEA R68, P0, R20.reuse, R67, 0x1 ;  /* 0x0000004314447211 */ /* 0x048fe200078008ff */
[----:B------:R-:W3:Y:S03]  /*2ca0*/  LDS.128 R8, [R91+0x3800] ;  /* 0x003800005b087984 */ /* 0x000ee60000000c00 */
[----:B--2---:R-:W-:Y:S02]  /*2cb0*/  LEA.HI.X R69, R20, R70, R21, 0x1, P0 ;  /* 0x0000004614457211 */ /* 0x004fe400000f0c15 */
[----:B------:R-:W-:Y:S11]  /*2cc0*/  ISETP.GE.AND P0, PT, R36, c[0x0][0x27c], PT ;  /* 0x00009f0024007a0c */ /* 0x000ff60003f06270 */
[----:B------:R-:W-:Y:S02]  /*2cd0*/  @!UPT UIADD3 URZ, URZ, URZ, URZ ;  /* 0x0000003f3f3ff290 */ /* 0x000fe4000fffe03f */
[----:B------:R-:W-:Y:S01]  /*2ce0*/  @!P0 SHF.R.U64 R6, R2, 0x10, R3 ;  /* 0x0000001002068819 */ /* 0x000fe20000001203 */
[----:B------:R-:W-:Y:S01]  /*2cf0*/  @!P0 HADD2.F32 R2, -RZ, R22.H0_H0 ;  /* 0x20000016ff028230 */ /* 0x000fe20000004100 */
[----:B------:R-:W-:Y:S02]  /*2d00*/  @!P0 SHF.R.U64 R43, R40, 0x10, R41 ;  /* 0x00000010282b8819 */ /* 0x000fe40000001229 */
[----:B------:R-:W-:Y:S02]  /*2d10*/  @!P0 SHF.R.U32.HI R7, RZ, 0x10, R3 ;  /* 0x00000010ff078819 */ /* 0x000fe40000011603 */
[----:B------:R-:W-:Y:S01]  /*2d20*/  @!P0 SHF.R.U32.HI R45, RZ, 0x10, R41 ;  /* 0x00000010ff2d8819 */ /* 0x000fe20000011629 */
[----:B------:R-:W-:Y:S02]  /*2d30*/  @!P0 HADD2.F32 R41, -RZ, R42.H0_H0 ;  /* 0x2000002aff298230 */ /* 0x000fe40000004100 */
[----:B------:R-:W-:Y:S02]  /*2d40*/  @!P0 HADD2.F32 R43, -RZ, R43.H0_H0 ;  /* 0x2000002bff2b8230 */ /* 0x000fe40000004100 */
[----:B------:R-:W-:Y:S01]  /*2d50*/  @!P0 HADD2.F32 R45, -RZ, R45.H0_H0 ;  /* 0x2000002dff2d8230 */ /* 0x000fe20000004100 */
[----:B---3--:R-:W-:Y:S02]  /*2d60*/  @!P0 MOV R5, R8 ;  /* 0x0000000800058202 */ /* 0x008fe40000000f00 */
[----:B------:R-:W-:Y:S03]  /*2d70*/  @!P0 MOV R4, R9 ;  /* 0x0000000900048202 */ /* 0x000fe60000000f00 */
[--C-:B------:R-:W-:Y:S02]  /*2d80*/  @!P0 HADD2.F32 R40, -RZ, R5.reuse.H1_H1 ;  /* 0x30000005ff288230 */ /* 0x100fe40000004100 */
[----:B------:R-:W-:Y:S02]  /*2d90*/  @!P0 HADD2.F32 R3, -RZ, R5.H0_H0 ;  /* 0x20000005ff038230 */ /* 0x000fe40000004100 */
[----:B------:R-:W-:Y:S01]  /*2da0*/  @!P0 HADD2.F32 R5, -RZ, R6.H0_H0 ;  /* 0x20000006ff058230 */ /* 0x000fe20000004100 */
[-C--:B------:R-:W-:Y:S01]  /*2db0*/  @!P0 FMUL.FTZ R71, R40, R2.reuse ;  /* 0x0000000228478220 */ /* 0x080fe20000410000 */
[--C-:B------:R-:W-:Y:S01]  /*2dc0*/  @!P0 HADD2.F32 R42, -RZ, R4.reuse.H1_H1 ;  /* 0x30000004ff2a8230 */ /* 0x100fe20000004100 */
[C---:B------:R-:W-:Y:S01]  /*2dd0*/  @!P0 FMUL.FTZ R2, R3.reuse, R2 ;  /* 0x0000000203028220 */ /* 0x040fe20000410000 */
[----:B------:R-:W-:Y:S01]  /*2de0*/  @!P0 HADD2.F32 R4, -RZ, R4.H0_H0 ;  /* 0x20000004ff048230 */ /* 0x000fe20000004100 */
[----:B------:R-:W-:Y:S01]  /*2df0*/  @!P0 FFMA.FTZ R73, R3, R41, -R71 ;  /* 0x0000002903498223 */ /* 0x000fe20000010847 */
[----:B------:R-:W-:Y:S01]  /*2e00*/  @!P0 MOV R6, R10 ;  /* 0x0000000a00068202 */ /* 0x000fe20000000f00 */
[-C--:B------:R-:W-:Y:S02]  /*2e10*/  @!P0 FMUL.FTZ R71, R42, R5.reuse ;  /* 0x000000052a478220 */ /* 0x080fe40000410000 */
[----:B------:R-:W-:Y:S01]  /*2e20*/  @!P0 FMUL.FTZ R3, R4, R5 ;  /* 0x0000000504038220 */ /* 0x000fe20000410000 */
[----:B------:R-:W-:Y:S01]  /*2e30*/  @!P0 MOV R5, R11 ;  /* 0x0000000b00058202 */ /* 0x000fe20000000f00 */
[----:B------:R-:W-:Y:S01]  /*2e40*/  @!P0 FFMA.FTZ R2, R40, R41, R2 ;  /* 0x0000002928028223 */ /* 0x000fe20000010002 */
[----:B------:R-:W-:Y:S01]  /*2e50*/  @!P0 HADD2.F32 R40, -RZ, R6.H1_H1 ;  /* 0x30000006ff288230 */ /* 0x000fe20000004100 */
[-C--:B------:R-:W-:Y:S01]  /*2e60*/  @!P0 FFMA.FTZ R72, R4, R43.reuse, -R71 ;  /* 0x0000002b04488223 */ /* 0x080fe20000010847 */
[----:B------:R-:W-:Y:S01]  /*2e70*/  @!P0 HADD2.F32 R4, -RZ, R22.H1_H1 ;  /* 0x30000016ff048230 */ /* 0x000fe20000004100 */
[----:B------:R-:W-:Y:S01]  /*2e80*/  @!P0 FFMA.FTZ R3, R42, R43, R3 ;  /* 0x0000002b2a038223 */ /* 0x000fe20000010003 */
[----:B------:R-:W-:Y:S01]  /*2e90*/  @!P0 F2FP.PACK_AB R2, R2, R73 ;  /* 0x000000490202823e */ /* 0x000fe200000000ff */
[----:B------:R-:W-:Y:S02]  /*2ea0*/  @!P0 HADD2.F32 R22, -RZ, R7.H0_H0 ;  /* 0x20000007ff168230 */ /* 0x000fe40000004100 */
[----:B------:R-:W-:Y:S01]  /*2eb0*/  @!P0 HADD2.F32 R7, -RZ, R6.H0_H0 ;  /* 0x20000006ff078230 */ /* 0x000fe20000004100 */
[----:B------:R-:W-:Y:S01]  /*2ec0*/  @!P0 F2FP.PACK_AB R3, R3, R72 ;  /* 0x000000480303823e */ /* 0x000fe200000000ff */
[----:B------:R-:W-:Y:S01]  /*2ed0*/  @!P0 HADD2.F32 R41, -RZ, R44.H0_H0 ;  /* 0x2000002cff298230 */ /* 0x000fe20000004100 */
[----:B------:R-:W-:Y:S01]  /*2ee0*/  @!P0 MOV R8, R2 ;  /* 0x0000000200088202 */ /* 0x000fe20000000f00 */
[--C-:B------:R-:W-:Y:S01]  /*2ef0*/  @!P0 HADD2.F32 R44, -RZ, R5.reuse.H1_H1 ;  /* 0x30000005ff2c8230 */ /* 0x100fe20000004100 */
[----:B------:R-:W-:Y:S01]  /*2f00*/  @!P0 MOV R9, R3 ;  /* 0x0000000300098202 */ /* 0x000fe20000000f00 */
[----:B------:R-:W-:Y:S01]  /*2f10*/  @!P0 HADD2.F32 R6, -RZ, R5.H0_H0 ;  /* 0x20000005ff068230 */ /* 0x000fe20000004100 */
[-C--:B------:R-:W-:Y:S02]  /*2f20*/  @!P0 FMUL.FTZ R5, R40, R4.reuse ;  /* 0x0000000428058220 */ /* 0x080fe40000410000 */
[C---:B------:R-:W-:Y:S02]  /*2f30*/  @!P0 FMUL.FTZ R4, R7.reuse, R4 ;  /* 0x0000000407048220 */ /* 0x040fe40000410000 */
[-C--:B------:R-:W-:Y:S02]  /*2f40*/  @!P0 FMUL.FTZ R71, R44, R22.reuse ;  /* 0x000000162c478220 */ /* 0x080fe40000410000 */
[-C--:B------:R-:W-:Y:S02]  /*2f50*/  @!P0 FFMA.FTZ R7, R7, R41.reuse, -R5 ;  /* 0x0000002907078223 */ /* 0x080fe40000010805 */
[----:B------:R-:W-:Y:S02]  /*2f60*/  @!P0 FMUL.FTZ R5, R6, R22 ;  /* 0x0000001606058220 */ /* 0x000fe40000410000 */
[----:B------:R-:W-:Y:S02]  /*2f70*/  @!P0 FFMA.FTZ R4, R40, R41, R4 ;  /* 0x0000002928048223 */ /* 0x000fe40000010004 */
[-C--:B------:R-:W-:Y:S02]  /*2f80*/  @!P0 FFMA.FTZ R71, R6, R45.reuse, -R71 ;  /* 0x0000002d06478223 */ /* 0x080fe40000010847 */
[----:B------:R-:W-:Y:S01]  /*2f90*/  @!P0 FFMA.FTZ R5, R44, R45, R5 ;  /* 0x0000002d2c058223 */ /* 0x000fe20000010005 */
[----:B------:R-:W-:Y:S04]  /*2fa0*/  @!P0 F2FP.PACK_AB R4, R4, R7 ;  /* 0x000000070404823e */ /* 0x000fe800000000ff */
[----:B------:R-:W-:Y:S02]  /*2fb0*/  @!P0 F2FP.PACK_AB R5, R5, R71 ;  /* 0x000000470505823e */ /* 0x000fe400000000ff */
[----:B------:R-:W-:Y:S02]  /*2fc0*/  @!P0 MOV R10, R4 ;  /* 0x00000004000a8202 */ /* 0x000fe40000000f00 */
[----:B------:R-:W-:Y:S05]  /*2fd0*/  @!P0 MOV R11, R5 ;  /* 0x00000005000b8202 */ /* 0x000fea0000000f00 */
[----:B------:R2:W-:Y:S02]  /*2fe0*/  ST.E.128 [R68.64], R8 ;  /* 0x0000000844007985 */ /* 0x0005e4000c101d16 */
.L_x_70:
[----:B------:R-:W-:Y:S05]  /*2ff0*/  BSYNC B0 ;  /* 0x0000000000007941 */ /* 0x000fea0003800000 */
.L_x_69:
[----:B------:R-:W-:Y:S11]  /*3000*/  ISETP.NE.AND P0, PT, R116, RZ, PT ;  /* 0x000000ff7400720c */ /* 0x000ff60003f05270 */
[----:B------:R-:W-:Y:S02]  /*3010*/  @!UPT UIADD3 URZ, URZ, URZ, URZ ;  /* 0x0000003f3f3ff290 */ /* 0x000fe4000fffe03f */
[----:B------:R-:W-:-:S05]  /*3020*/  @P0 BRA `(.L_x_68) ;  /* 0x0000036000000947 */ /* 0x000fca0003800000 */
[C---:B---3--:R-:W-:Y:S01]  /*3030*/  LEA R44, P0, R83.reuse, R67, 0x1 ;  /* 0x00000043532c7211 */ /* 0x048fe200078008ff */
[----:B--2---:R-:W2:Y:S03]  /*3040*/  LDS.128 R8, [R92+0x3800] ;  /* 0x003800005c087984 */ /* 0x004ea60000000c00 */
[----:B------:R-:W-:Y:S02]  /*3050*/  LEA.HI.X R45, R83, R70, R93, 0x1, P0 ;  /* 0x00000046532d7211 */ /* 0x000fe400000f0c5d */
[----:B------:R-:W-:Y:S11]  /*3060*/  ISETP.GE.AND P0, PT, R23, c[0x0][0x27c], PT ;  /* 0x00009f0017007a0c */ /* 0x000ff60003f06270 */
[----:B------:R-:W-:Y:S02]  /*3070*/  @!UPT UIADD3 URZ, URZ, URZ, URZ ;  /* 0x0000003f3f3ff290 */ /* 0x000fe4000fffe03f */
[----:B------:R-:W-:Y:S01]  /*3080*/  @!P0 HADD2.F32 R2, -RZ, R30.H0_H0 ;  /* 0x2000001eff028230 */ /* 0x000fe20000004100 */
[----:B------:R-:W-:Y:S01]  /*3090*/  @!P0 SHF.R.U64 R5, R12, 0x10, R13 ;  /* 0x000000100c058819 */ /* 0x000fe2000000120d */
[----:B------:R-:W-:Y:S01]  /*30a0*/  @!P0 HADD2.F32 R7, -RZ, R60.H0_H0 ;  /* 0x2000003cff078230 */ /* 0x000fe20000004100 */
[----:B------:R-:W-:Y:S02]  /*30b0*/  @!P0 SHF.R.U64 R22, R46, 0x10, R47 ;  /* 0x000000102e168819 */ /* 0x000fe4000000122f */
[----:B------:R-:W-:Y:S01]  /*30c0*/  @!P0 SHF.R.U32.HI R12, RZ, 0x10, R13 ;  /* 0x00000010ff0c8819 */ /* 0x000fe2000001160d */
[----:B------:R-:W-:Y:S01]  /*30d0*/  @!P0 HADD2.F32 R5, -RZ, R5.H0_H0 ;  /* 0x20000005ff058230 */ /* 0x000fe20000004100 */
[----:B------:R-:W-:Y:S01]  /*30e0*/  @!P0 SHF.R.U32.HI R42, RZ, 0x10, R47 ;  /* 0x00000010ff2a8819 */ /* 0x000fe2000001162f */
[----:B------:R-:W-:Y:S02]  /*30f0*/  @!P0 HADD2.F32 R22, -RZ, R22.H0_H0 ;  /* 0x20000016ff168230 */ /* 0x000fe40000004100 */
[----:B------:R-:W-:Y:S02]  /*3100*/  @!P0 HADD2.F32 R12, -RZ, R12.H0_H0 ;  /* 0x2000000cff0c8230 */ /* 0x000fe40000004100 */
[----:B------:R-:W-:Y:S01]  /*3110*/  @!P0 HADD2.F32 R42, -RZ, R42.H0_H0 ;  /* 0x2000002aff2a8230 */ /* 0x000fe20000004100 */
[----:B--2---:R-:W-:Y:S02]  /*3120*/  @!P0 MOV R3, R8 ;  /* 0x0000000800038202 */ /* 0x004fe40000000f00 */
[----:B------:R-:W-:Y:S03]  /*3130*/  @!P0 MOV R4, R9 ;  /* 0x0000000900048202 */ /* 0x000fe60000000f00 */
[--C-:B------:R-:W-:Y:S02]  /*3140*/  @!P0 HADD2.F32 R6, -RZ, R3.reuse.H1_H1 ;  /* 0x30000003ff068230 */ /* 0x100fe40000004100 */
[----:B------:R-:W-:Y:S02]  /*3150*/  @!P0 HADD2.F32 R3, -RZ, R3.H0_H0 ;  /* 0x20000003ff038230 */ /* 0x000fe40000004100 */
[--C-:B------:R-:W-:Y:S01]  /*3160*/  @!P0 HADD2.F32 R13, -RZ, R4.reuse.H1_H1 ;  /* 0x30000004ff0d8230 */ /* 0x100fe20000004100 */
[CC--:B------:R-:W-:Y:S01]  /*3170*/  @!P0 FMUL.FTZ R40, R6.reuse, R2.reuse ;  /* 0x0000000206288220 */ /* 0x0c0fe20000410000 */
[----:B------:R-:W-:Y:S01]  /*3180*/  @!P0 HADD2.F32 R4, -RZ, R4.H0_H0 ;  /* 0x20000004ff048230 */ /* 0x000fe20000004100 */
[C---:B------:R-:W-:Y:S02]  /*3190*/  @!P0 FMUL.FTZ R2, R3.reuse, R2 ;  /* 0x0000000203028220 */ /* 0x040fe40000410000 */
[-C--:B------:R-:W-:Y:S02]  /*31a0*/  @!P0 FFMA.FTZ R47, R3, R7.reuse, -R40 ;  /* 0x00000007032f8223 */ /* 0x080fe40000010828 */
[----:B------:R-:W-:Y:S01]  /*31b0*/  @!P0 FFMA.FTZ R2, R6, R7, R2 ;  /* 0x0000000706028223 */ /* 0x000fe20000010002 */
[----:B------:R-:W-:Y:S01]  /*31c0*/  @!P0 MOV R6, R10 ;  /* 0x0000000a00068202 */ /* 0x000fe20000000f00 */
[CC--:B------:R-:W-:Y:S02]  /*31d0*/  @!P0 FMUL.FTZ R40, R13.reuse, R5.reuse ;  /* 0x000000050d288220 */ /* 0x0c0fe40000410000 */
[C---:B------:R-:W-:Y:S01]  /*31e0*/  @!P0 FMUL.FTZ R3, R4.reuse, R5 ;  /* 0x0000000504038220 */ /* 0x040fe20000410000 */
[----:B------:R-:W-:Y:S01]  /*31f0*/  @!P0 MOV R5, R11 ;  /* 0x0000000b00058202 */ /* 0x000fe20000000f00 */
[-C--:B------:R-:W-:Y:S01]  /*3200*/  @!P0 FFMA.FTZ R46, R4, R22.reuse, -R40 ;  /* 0x00000016042e8223 */ /* 0x080fe20000010828 */
[----:B------:R-:W-:Y:S01]  /*3210*/  @!P0 HADD2.F32 R4, -RZ, R30.H1_H1 ;  /* 0x3000001eff048230 */ /* 0x000fe20000004100 */
[----:B------:R-:W-:Y:S01]  /*3220*/  @!P0 FFMA.FTZ R3, R13, R22, R3 ;  /* 0x000000160d038223 */ /* 0x000fe20000010003 */
[----:B------:R-:W-:Y:S01]  /*3230*/  @!P0 F2FP.PACK_AB R2, R2, R47 ;  /* 0x0000002f0202823e */ /* 0x000fe200000000ff */
[--C-:B------:R-:W-:Y:S02]  /*3240*/  @!P0 HADD2.F32 R30, -RZ, R6.reuse.H1_H1 ;  /* 0x30000006ff1e8230 */ /* 0x100fe40000004100 */
[----:B------:R-:W-:Y:S01]  /*3250*/  @!P0 HADD2.F32 R7, -RZ, R6.H0_H0 ;  /* 0x20000006ff078230 */ /* 0x000fe20000004100 */
[----:B------:R-:W-:Y:S01]  /*3260*/  @!P0 F2FP.PACK_AB R3, R3, R46 ;  /* 0x0000002e0303823e */ /* 0x000fe200000000ff */
[----:B------:R-:W-:Y:S01]  /*3270*/  @!P0 HADD2.F32 R40, -RZ, R60.H1_H1 ;  /* 0x3000003cff288230 */ /* 0x000fe20000004100 */
[----:B------:R-:W-:Y:S01]  /*3280*/  @!P0 MOV R8, R2 ;  /* 0x0000000200088202 */ /* 0x000fe20000000f00 */
[--C-:B------:R-:W-:Y:S01]  /*3290*/  @!P0 HADD2.F32 R41, -RZ, R5.reuse.H1_H1 ;  /* 0x30000005ff298230 */ /* 0x100fe20000004100 */
[----:B------:R-:W-:Y:S01]  /*32a0*/  @!P0 MOV R9, R3 ;  /* 0x0000000300098202 */ /* 0x000fe20000000f00 */
[----:B------:R-:W-:Y:S01]  /*32b0*/  @!P0 HADD2.F32 R6, -RZ, R5.H0_H0 ;  /* 0x20000005ff068230 */ /* 0x000fe20000004100 */
[-C--:B------:R-:W-:Y:S02]  /*32c0*/  @!P0 FMUL.FTZ R5, R30, R4.reuse ;  /* 0x000000041e058220 */ /* 0x080fe40000410000 */
[----:B------:R-:W-:Y:S02]  /*32d0*/  @!P0 FMUL.FTZ R4, R7, R4 ;  /* 0x0000000407048220 */ /* 0x000fe40000410000 */
[----:B------:R-:W-:Y:S02]  /*32e0*/  @!P0 FMUL.FTZ R43, R41, R12 ;  /* 0x0000000c292b8220 */ /* 0x000fe40000410000 */
[----:B------:R-:W-:Y:S02]  /*32f0*/  @!P0 FFMA.FTZ R7, R7, R40, -R5 ;  /* 0x0000002807078223 */ /* 0x000fe40000010805 */
        /* <DEDUP_REMOVED lines=9> */
.L_x_68:
[----:B------:R-:W-:Y:S05]  /*3390*/  BSYNC B1 ;  /* 0x0000000000017941 */ /* 0x000fea0003800000 */
.L_x_67:
[----:B------:R4:W1:Y:S01]  /*33a0*/  SHFL.IDX PT, R43, R88, 0x1, 0x1c1f ;  /* 0x003c1f00582b7f89 */ /* 0x00086200000e0000 */
[----:B------:R-:W-:Y:S03]  /*33b0*/  BSSY B1, `(.L_x_71) ;  /* 0x0000077000017945 */ /* 0x000fe60003800000 */
[----:B------:R4:W3:Y:S01]  /*33c0*/  SHFL.IDX PT, R42, R89, 0x1, 0x1c1f ;  /* 0x003c1f00592a7f89 */ /* 0x0008e200000e0000 */
[----:B------:R-:W-:-:S05]  /*33d0*/  @P5 BRA `(.L_x_72) ;  /* 0x0000074000005947 */ /* 0x000fca0003800000 */
[----:B------:R-:W-:Y:S01]  /*33e0*/  ISETP.NE.AND P0, PT, R101, RZ, PT ;  /* 0x000000ff6500720c */ /* 0x000fe20003f05270 */
[----:B------:R-:W-:Y:S01]  /*33f0*/  @!UPT UIADD3 URZ, URZ, URZ, URZ ;  /* 0x0000003f3f3ff290 */ /* 0x000fe2000fffe03f */
[----:B------:R-:W-:Y:S11]  /*3400*/  BSSY B0, `(.L_x_73) ;  /* 0x0000038000007945 */ /* 0x000ff60003800000 */
[----:B------:R-:W-:-:S05]  /*3410*/  @P0 BRA `(.L_x_74) ;  /* 0x0000036000000947 */ /* 0x000fca0003800000 */
[C---:B---3--:R-:W-:Y:S01]  /*3420*/  LEA R40, P0, R20.reuse, R42, 0x1 ;  /* 0x0000002a14287211 */ /* 0x048fe200078008ff */
[----:B--2---:R-:W2:Y:S03]  /*3430*/  LDS.128 R8, [R91+0x4800] ;  /* 0x004800005b087984 */ /* 0x004ea60000000c00 */
[----:B-1----:R-:W-:Y:S02]  /*3440*/  LEA.HI.X R41, R20, R43, R21, 0x1, P0 ;  /* 0x0000002b14297211 */ /* 0x002fe400000f0c15 */
[----:B------:R-:W-:Y:S11]  /*3450*/  ISETP.GE.AND P0, PT, R36, c[0x0][0x27c], PT ;  /* 0x00009f0024007a0c */ /* 0x000ff60003f06270 */
[----:B------:R-:W-:Y:S02]  /*3460*/  @!UPT UIADD3 URZ, URZ, URZ, URZ ;  /* 0x0000003f3f3ff290 */ /* 0x000fe4000fffe03f */
[----:B------:R-:W-:Y:S01]  /*3470*/  @!P0 HADD2.F32 R2, -RZ, R31.H0_H0 ;  /* 0x2000001fff028230 */ /* 0x000fe20000004100 */
[----:B------:R-:W-:Y:S01]  /*3480*/  @!P0 SHF.R.U64 R5, R14, 0x10, R15 ;  /* 0x000000100e058819 */ /* 0x000fe2000000120f */
[--C-:B------:R-:W-:Y:S01]  /*3490*/  @!P0 HADD2.F32 R7, -RZ, R61.reuse.H0_H0 ;  /* 0x2000003dff078230 */ /* 0x100fe20000004100 */
[----:B------:R-:W-:Y:S01]  /*34a0*/  @!P0 SHF.R.U64 R13, R48, 0x10, R49 ;  /* 0x00000010300d8819 */ /* 0x000fe20000001231 */
[----:B------:R-:W-:Y:S01]  /*34b0*/  @!P0 HADD2.F32 R22, -RZ, R61.H1_H1 ;  /* 0x3000003dff168230 */ /* 0x000fe20000004100 */
[----:B------:R-:W-:Y:S01]  /*34c0*/  @!P0 SHF.R.U32.HI R14, RZ, 0x10, R15 ;  /* 0x00000010ff0e8819 */ /* 0x000fe2000001160f */
[----:B------:R-:W-:Y:S01]  /*34d0*/  @!P0 HADD2.F32 R5, -RZ, R5.H0_H0 ;  /* 0x20000005ff058230 */ /* 0x000fe20000004100 */
[----:B------:R-:W-:Y:S01]  /*34e0*/  @!P0 SHF.R.U32.HI R48, RZ, 0x10, R49 ;  /* 0x00000010ff308819 */ /* 0x000fe20000011631 */
        /* <DEDUP_REMOVED lines=13> */
[-C--:B------:R-:W-:Y:S02]  /*35c0*/  @!P0 FMUL.FTZ R15, R12, R5.reuse ;  /* 0x000000050c0f8220 */ /* 0x080fe40000410000 */
[C---:B------:R-:W-:Y:S01]  /*35d0*/  @!P0 FMUL.FTZ R3, R4.reuse, R5 ;  /* 0x0000000504038220 */ /* 0x040fe20000410000 */
[----:B------:R-:W-:Y:S01]  /*35e0*/  @!P0 MOV R5, R11 ;  /* 0x0000000b00058202 */ /* 0x000fe20000000f00 */
[-C--:B------:R-:W-:Y:S01]  /*35f0*/  @!P0 FFMA.FTZ R45, R4, R13.reuse, -R15 ;  /* 0x0000000d042d8223 */ /* 0x080fe2000001080f */
[--C-:B------:R-:W-:Y:S01]  /*3600*/  @!P0 HADD2.F32 R15, -RZ, R6.reuse.H1_H1 ;  /* 0x30000006ff0f8230 */ /* 0x100fe20000004100 */
[----:B------:R-:W-:Y:S01]  /*3610*/  @!P0 FFMA.FTZ R3, R12, R13, R3 ;  /* 0x0000000d0c038223 */ /* 0x000fe20000010003 */
[----:B------:R-:W-:Y:S01]  /*3620*/  @!P0 F2FP.PACK_AB R2, R2, R46 ;  /* 0x0000002e0202823e */ /* 0x000fe200000000ff */
[----:B------:R-:W-:Y:S02]  /*3630*/  @!P0 HADD2.F32 R4, -RZ, R31.H1_H1 ;  /* 0x3000001fff048230 */ /* 0x000fe40000004100 */
[----:B------:R-:W-:Y:S01]  /*3640*/  @!P0 HADD2.F32 R7, -RZ, R6.H0_H0 ;  /* 0x20000006ff078230 */ /* 0x000fe20000004100 */
[----:B------:R-:W-:Y:S01]  /*3650*/  @!P0 F2FP.PACK_AB R3, R3, R45 ;  /* 0x0000002d0303823e */ /* 0x000fe200000000ff */
[--C-:B------:R-:W-:Y:S01]  /*3660*/  @!P0 HADD2.F32 R30, -RZ, R5.reuse.H1_H1 ;  /* 0x30000005ff1e8230 */ /* 0x100fe20000004100 */
[----:B------:R-:W-:Y:S01]  /*3670*/  @!P0 MOV R8, R2 ;  /* 0x0000000200088202 */ /* 0x000fe20000000f00 */
[----:B------:R-:W-:Y:S01]  /*3680*/  @!P0 HADD2.F32 R6, -RZ, R5.H0_H0 ;  /* 0x20000005ff068230 */ /* 0x000fe20000004100 */
[-C--:B------:R-:W-:Y:S01]  /*3690*/  @!P0 FMUL.FTZ R5, R15, R4.reuse ;  /* 0x000000040f058220 */ /* 0x080fe20000410000 */
[----:B------:R-:W-:Y:S01]  /*36a0*/  @!P0 MOV R9, R3 ;  /* 0x0000000300098202 */ /* 0x000fe20000000f00 */
[C---:B------:R-:W-:Y:S01]  /*36b0*/  @!P0 FMUL.FTZ R4, R7.reuse, R4 ;  /* 0x0000000407048220 */ /* 0x040fe20000410000 */
[----:B------:R-:W-:Y:S01]  /*36c0*/  @!P0 HADD2.F32 R31, -RZ, R48.H0_H0 ;  /* 0x20000030ff1f8230 */ /* 0x000fe20000004100 */
[----:B------:R-:W-:Y:S02]  /*36d0*/  @!P0 FMUL.FTZ R44, R30, R14 ;  /* 0x0000000e1e2c8220 */ /* 0x000fe40000410000 */
[----:B------:R-:W-:Y:S02]  /*36e0*/  @!P0 FFMA.FTZ R7, R7, R22, -R5 ;  /* 0x0000001607078223 */ /* 0x000fe40000010805 */
[C---:B------:R-:W-:Y:S02]  /*36f0*/  @!P0 FMUL.FTZ R5, R6.reuse, R14 ;  /* 0x0000000e06058220 */ /* 0x040fe40000410000 */
        /* <DEDUP_REMOVED lines=8> */
.L_x_74:
[----:B------:R-:W-:Y:S05]  /*3780*/  BSYNC B0 ;  /* 0x0000000000007941 */ /* 0x000fea0003800000 */
.L_x_73:
[----:B------:R-:W-:Y:S11]  /*3790*/  ISETP.NE.AND P0, PT, R116, RZ, PT ;  /* 0x000000ff7400720c */ /* 0x000ff60003f05270 */
[----:B------:R-:W-:Y:S02]  /*37a0*/  @!UPT UIADD3 URZ, URZ, URZ, URZ ;  /* 0x0000003f3f3ff290 */ /* 0x000fe4000fffe03f */
[----:B------:R-:W-:-:S05]  /*37b0*/  @P0 BRA `(.L_x_72) ;  /* 0x0000036000000947 */ /* 0x000fca0003800000 */
[C---:B---3--:R-:W-:Y:S01]  /*37c0*/  LEA R30, P0, R83.reuse, R42, 0x1 ;  /* 0x0000002a531e7211 */ /* 0x048fe200078008ff */
[----:B-12---:R-:W1:Y:S03]  /*37d0*/  LDS.128 R8, [R92+0x4800] ;  /* 0x004800005c087984 */ /* 0x006e660000000c00 */
[----:B------:R-:W-:Y:S02]  /*37e0*/  LEA.HI.X R31, R83, R43, R93, 0x1, P0 ;  /* 0x0000002b531f7211 */ /* 0x000fe400000f0c5d */
        /* <DEDUP_REMOVED lines=11> */
[----:B------:R-:W-:Y:S02]  /*38a0*/  @!P0 HADD2.F32 R12, -RZ, R12.H0_H0 ;  /* 0x2000000cff0c8230 */ /* 0x000fe40000004100 */
[----:B------:R-:W-:Y:S01]  /*38b0*/  @!P0 HADD2.F32 R22, -RZ, R22.H0_H0 ;  /* 0x20000016ff168230 */ /* 0x000fe20000004100 */
[----:B-1----:R-:W-:Y:S02]  /*38c0*/  @!P0 MOV R3, R8 ;  /* 0x0000000800038202 */ /* 0x002fe40000000f00 */
        /* <DEDUP_REMOVED lines=25> */
[----:B------:R-:W-:Y:S02]  /*3a60*/  @!P0 FMUL.FTZ R4, R7, R4 ;  /* 0x0000000407048220 */ /* 0x000fe40000410000 */
        /* <DEDUP_REMOVED lines=11> */
.L_x_72:
[----:B------:R-:W-:Y:S05]  /*3b20*/  BSYNC B1 ;  /* 0x0000000000017941 */ /* 0x000fea0003800000 */
.L_x_71:
[----:B------:R4:W3:Y:S01]  /*3b30*/  SHFL.IDX PT, R32, R88, 0x2, 0x1c1f ;  /* 0x005c1f0058207f89 */ /* 0x0008e200000e0000 */
[----:B------:R-:W-:Y:S03]  /*3b40*/  BSSY B1, `(.L_x_75) ;  /* 0x0000077000017945 */ /* 0x000fe60003800000 */
[----:B------:R4:W2:Y:S01]  /*3b50*/  SHFL.IDX PT, R22, R89, 0x2, 0x1c1f ;  /* 0x005c1f0059167f89 */ /* 0x0008a200000e0000 */
[----:B------:R-:W-:-:S05]  /*3b60*/  @P3 BRA `(.L_x_76) ;  /* 0x0000074000003947 */ /* 0x000fca0003800000 */
[----:B------:R-:W-:Y:S01]  /*3b70*/  ISETP.NE.AND P0, PT, R101, RZ, PT ;  /* 0x000000ff6500720c */ /* 0x000fe20003f05270 */
[----:B------:R-:W-:Y:S01]  /*3b80*/  @!UPT UIADD3 URZ, URZ, URZ, URZ ;  /* 0x0000003f3f3ff290 */ /* 0x000fe2000fffe03f */
[----:B------:R-:W-:Y:S11]  /*3b90*/  BSSY B0, `(.L_x_77) ;  /* 0x0000038000007945 */ /* 0x000ff60003800000 */
[----:B------:R-:W-:-:S05]  /*3ba0*/  @P0 BRA `(.L_x_78) ;  /* 0x0000036000000947 */ /* 0x000fca0003800000 */
[C---:B-12---:R-:W-:Y:S01]  /*3bb0*/  LEA R30, P0, R20.reuse, R22, 0x1 ;  /* 0x00000016141e7211 */ /* 0x046fe200078008ff */
[----:B------:R-:W1:Y:S03]  /*3bc0*/  LDS.128 R8, [R91+0x5800] ;  /* 0x005800005b087984 */ /* 0x000e660000000c00 */
[----:B---3--:R-:W-:Y:S02]  /*3bd0*/  LEA.HI.X R31, R20, R32, R21, 0x1, P0 ;  /* 0x00000020141f7211 */ /* 0x008fe400000f0c15 */
        /* <DEDUP_REMOVED lines=51> */
.L_x_78:
[----:B------:R-:W-:Y:S05]  /*3f10*/  BSYNC B0 ;  /* 0x0000000000007941 */ /* 0x000fea0003800000 */
.L_x_77:
[----:B------:R-:W-:Y:S11]  /*3f20*/  ISETP.NE.AND P0, PT, R116, RZ, PT ;  /* 0x000000ff7400720c */ /* 0x000ff60003f05270 */
[----:B------:R-:W-:Y:S02]  /*3f30*/  @!UPT UIADD3 URZ, URZ, URZ, URZ ;  /* 0x0000003f3f3ff290 */ /* 0x000fe4000fffe03f */
        /* <DEDUP_REMOVED lines=55> */
.L_x_76:
[----:B------:R-:W-:Y:S05]  /*42b0*/  BSYNC B1 ;  /* 0x0000000000017941 */ /* 0x000fea0003800000 */
.L_x_75:
[----:B-1----:R1:W4:Y:S04]  /*42c0*/  SHFL.IDX PT, R31, R88, 0x3, 0x1c1f ;  /* 0x007c1f00581f7f89 */ /* 0x00232800000e0000 */
        /* <DEDUP_REMOVED lines=8> */
[----:B----4-:R-:W-:Y:S02]  /*4350*/  LEA.HI.X R25, R20, R31, R21, 0x1, P0 ;  /* 0x0000001f14197211 */ /* 0x010fe400000f0c15 */
        /* <DEDUP_REMOVED lines=51> */
.L_x_81:
[----:B------:R-:W-:Y:S05]  /*4690*/  BSYNC B0 ;  /* 0x0000000000007941 */ /* 0x000fea0003800000 */
.L_x_80:
[----:B------:R-:W-:Y:S11]  /*46a0*/  ISETP.NE.AND P0, PT, R116, RZ, PT ;  /* 0x000000ff7400720c */ /* 0x000ff60003f05270 */
[----:B------:R-:W-:Y:S02]  /*46b0*/  @!UPT UIADD3 URZ, URZ, URZ, URZ ;  /* 0x0000003f3f3ff290 */ /* 0x000fe4000fffe03f */
[----:B------:R-:W-:-:S05]  /*46c0*/  @P0 BRA `(.L_x_79) ;  /* 0x00002d1000000947 */ /* 0x000fca0003800000 */
[C---:B--23--:R-:W-:Y:S01]  /*46d0*/  LEA R24, P0, R83.reuse, R30, 0x1 ;  /* 0x0000001e53187211 */ /* 0x04cfe200078008ff */
[----:B------:R-:W2:Y:S03]  /*46e0*/  LDS.128 R8, [R92+0x6800] ;  /* 0x006800005c087984 */ /* 0x000ea60000000c00 */
        /* <DEDUP_REMOVED lines=51> */
[----:B------:R2:W-:Y:S01]  /*4a20*/  ST.E.128 [R24.64], R8 ;  /* 0x0000000818007985 */ /* 0x0005e2000c101d16 */
[----:B------:R-:W-:-:S05]  /*4a30*/  BRA `(.L_x_79) ;  /* 0x000029a000007947 */ /* 0x000fca0003800000 */
.L_x_58:
[----:B------:R-:W-:Y:S01]  /*4a40*/  ISETP.GE.AND P0, PT, R158, UR9, PT ;  /* 0x000000099e007c0c */ /* 0x000fe2000bf06270 */
[----:B------:R-:W-:Y:S01]  /*4a50*/  CS2R R66, SRZ ;  /* 0x0000000000427805 */ /* 0x000fe2000001ff00 */
[----:B------:R-:W-:Y:S01]  /*4a60*/  ISETP.NE.AND P6, PT, R101, RZ, PT ;  /* 0x000000ff6500720c */ /* 0x000fe20003fc5270 */
[----:B------:R-:W-:Y:S01]  /*4a70*/  CS2R R64, SRZ ;  /* 0x0000000000407805 */ /* 0x000fe2000001ff00 */
[----:B------:R-:W-:Y:S01]  /*4a80*/  ISETP.GE.OR P4, PT, R20, c[0x0][0x27c], P0 ;  /* 0x00009f0014007a0c */ /* 0x000fe20000786670 */
[----:B------:R-:W-:Y:S01]  /*4a90*/  CS2R R26, SRZ ;  /* 0x00000000001a7805 */ /* 0x000fe2000001ff00 */
[----:B------:R-:W-:Y:S01]  /*4aa0*/  ISETP.NE.AND P5, PT, R147, RZ, PT ;  /* 0x000000ff9300720c */ /* 0x000fe20003fa5270 */
[----:B------:R-:W-:Y:S01]  /*4ab0*/  CS2R R24, SRZ ;  /* 0x0000000000187805 */ /* 0x000fe2000001ff00 */
[----:B------:R-:W-:Y:S01]  /*4ac0*/  IADD3 R132, -R151, c[0x0][0x1d4], RZ ;  /* 0x0000750097847a10 */ /* 0x000fe20007ffe1ff */
[----:B------:R-:W-:Y:S01]  /*4ad0*/  CS2R R62, SRZ ;  /* 0x00000000003e7805 */ /* 0x000fe2000001ff00 */
[----:B------:R-:W-:Y:S01]  /*4ae0*/  CS2R R60, SRZ ;  /* 0x00000000003c7805 */ /* 0x000fe2000001ff00 */
[----:B------:R-:W-:Y:S01]  /*4af0*/  CS2R R30, SRZ ;  /* 0x00000000001e7805 */ /* 0x000fe2000001ff00 */
[----:B------:R-:W-:Y:S01]  /*4b00*/  CS2R R28, SRZ ;  /* 0x00000000001c7805 */ /* 0x000fe2000001ff00 */
[----:B------:R-:W-:Y:S01]  /*4b10*/  CS2R R70, SRZ ;  /* 0x0000000000467805 */ /* 0x000fe2000001ff00 */
[----:B------:R-:W-:Y:S01]  /*4b20*/  CS2R R68, SRZ ;  /* 0x0000000000447805 */ /* 0x000fe2000001ff00 */
[----:B------:R-:W-:Y:S01]  /*4b30*/  CS2R R34, SRZ ;  /* 0x0000000000227805 */ /* 0x000fe2000001ff00 */
[----:B------:R-:W-:Y:S01]  /*4b40*/  CS2R R32, SRZ ;  /* 0x0000000000207805 */ /* 0x000fe2000001ff00 */
[----:B------:R-:W-:Y:S01]  /*4b50*/  @!P4 IADD3 R2, P1, P0, R104, R72, R173 ;  /* 0x000000486802c210 */ /* 0x000fe2000783e0ad */
[----:B------:R-:W-:Y:S01]  /*4b60*/  CS2R R46, SRZ ;  /* 0x00000000002e7805 */ /* 0x000fe2000001ff00 */
[----:B------:R-:W-:Y:S01]  /*4b70*/  CS2R R44, SRZ ;  /* 0x00000000002c7805 */ /* 0x000fe2000001ff00 */
[----:B------:R1:W2:Y:S01]  /*4b80*/  SHFL.IDX PT, R77, R88, RZ, 0x1c1f ;  /* 0x001c1fff584d7589 */ /* 0x0002a200000e0000 */
[----:B------:R-:W-:Y:S01]  /*4b90*/  @!P4 IADD3.X R5, R112, R39, R154, P1, P0 ;  /* 0x000000277005c210 */ /* 0x000fe20000fe049a */
[----:B------:R-:W-:Y:S01]  /*4ba0*/  BSSY B0, `(.L_x_82) ;  /* 0x00000d2000007945 */ /* 0x000fe20003800000 */
[----:B------:R-:W-:Y:S04]  /*4bb0*/  @!P4 IADD3 R3, P1, P0, R102, R74, R171 ;  /* 0x0000004a6603c210 */ /* 0x000fe8000783e0ab */
[----:B------:R-:W-:Y:S01]  /*4bc0*/  @!P4 IADD3.X R8, R111, R43, R155, P1, P0 ;  /* 0x0000002b6f08c210 */ /* 0x000fe20000fe049b */
[----:B------:R1:W3:Y:S01]  /*4bd0*/  SHFL.IDX PT, R76, R89, RZ, 0x1c1f ;  /* 0x001c1fff594c7589 */ /* 0x0002e200000e0000 */
[----:B------:R-:W-:Y:S04]  /*4be0*/  ISETP.GE.AND P0, PT, R157, UR9, PT ;  /* 0x000000099d007c0c */ /* 0x000fe8000bf06270 */
[----:B------:R-:W-:Y:S11]  /*4bf0*/  ISETP.GE.OR P2, PT, R20, c[0x0][0x27c], P0 ;  /* 0x00009f0014007a0c */ /* 0x000ff60000746670 */
[----:B------:R-:W-:Y:S02]  /*4c00*/  @!UPT UIADD3 URZ, URZ, URZ, URZ ;  /* 0x0000003f3f3ff290 */ /* 0x000fe4000fffe03f */
[----:B------:R-:W-:Y:S04]  /*4c10*/  @!P2 IADD3 R6, P1, P0, R104, R172, R72 ;  /* 0x000000ac6806a210 */ /* 0x000fe8000783e048 */
[----:B------:R-:W-:Y:S02]  /*4c20*/  @!P2 IADD3.X R9, R112, R152, R39, P1, P0 ;  /* 0x000000987009a210 */ /* 0x000fe40000fe0427 */
[----:B------:R-:W-:Y:S04]  /*4c30*/  @!P2 IADD3 R7, P1, P0, R102, R170, R74 ;  /* 0x000000aa6607a210 */ /* 0x000fe8000783e04a */
[C---:B------:R-:W-:Y:S02]  /*4c40*/  @!P2 IADD3.X R12, R111.reuse, R153, R43, P1, P0 ;  /* 0x000000996f0ca210 */ /* 0x040fe40000fe042b */
[----:B------:R-:W-:Y:S04]  /*4c50*/  ISETP.GE.AND P0, PT, R156, UR9, PT ;  /* 0x000000099c007c0c */ /* 0x000fe8000bf06270 */
[----:B------:R-:W-:Y:S11]  /*4c60*/  ISETP.GE.OR P1, PT, R20, c[0x0][0x27c], P0 ;  /* 0x00009f0014007a0c */ /* 0x000ff60000726670 */
[----:B------:R-:W-:Y:S02]  /*4c70*/  @!UPT UIADD3 URZ, URZ, URZ, URZ ;  /* 0x0000003f3f3ff290 */ /* 0x000fe4000fffe03f */
[----:B------:R-:W-:Y:S04]  /*4c80*/  @!P1 IADD3 R10, P3, P0, R104, R168, R72 ;  /* 0x000000a8680a9210 */ /* 0x000fe8000787e048 */
[----:B------:R-:W-:Y:S02]  /*4c90*/  @!P1 IADD3.X R13, R112, R119, R39, P3, P0 ;  /* 0x00000077700d9210 */ /* 0x000fe40001fe0427 */
[----:B------:R-:W-:Y:S04]  /*4ca0*/  @!P1 IADD3 R11, P3, P0, R102, R166, R74 ;  /* 0x000000a6660b9210 */ /* 0x000fe8000787e04a */
[----:B------:R-:W-:Y:S02]  /*4cb0*/  @!P1 IADD3.X R14, R111, R120, R43, P3, P0 ;  /* 0x000000786f0e9210 */ /* 0x000fe40001fe042b */
[C---:B------:R-:W-:Y:S04]  /*4cc0*/  @!P4 LEA R4, P0, R2.reuse, c[0x0][0x270], 0x1 ;  /* 0x00009c000204ca11 */ /* 0x040fe800078008ff */
[----:B------:R-:W-:Y:S02]  /*4cd0*/  @!P4 LEA.HI.X R5, R2, c[0x0][0x274], R5, 0x1, P0 ;  /* 0x00009d000205ca11 */ /* 0x000fe400000f0c05 */
[C---:B------:R-:W-:Y:S03]  /*4ce0*/  @!P4 LEA R2, P0, R3.reuse, c[0x0][0x288], 0x1 ;  /* 0x0000a2000302ca11 */ /* 0x040fe600078008ff */
[----:B------:R4:W2:Y:S01]  /*4cf0*/  @!P4 LDG.E.128 R60, [R4.64] ;  /* 0x00000016043cc981 */ /* 0x0008a2000c1e1d00 */
[----:B------:R-:W-:Y:S02]  /*4d00*/  @!P4 LEA.HI.X R3, R3, c[0x0][0x28c], R8, 0x1, P0 ;  /* 0x0000a3000303ca11 */ /* 0x000fe400000f0c08 */
[C---:B------:R-:W-:Y:S04]  /*4d10*/  @!P2 LEA R8, P0, R6.reuse, c[0x0][0x270], 0x1 ;  /* 0x00009c000608aa11 */ /* 0x040fe800078008ff */
[----:B------:R-:W-:Y:S01]  /*4d20*/  @!P2 LEA.HI.X R9, R6, c[0x0][0x274], R9, 0x1, P0 ;  /* 0x00009d000609aa11 */ /* 0x000fe200000f0c09 */
[----:B------:R1:W3:Y:S01]  /*4d30*/  @!P4 LDG.E.128 R24, [R2.64] ;  /* 0x000000160218c981 */ /* 0x0002e2000c1e1d00 */
[C---:B------:R-:W-:Y:S04]  /*4d40*/  @!P2 LEA R6, P0, R7.reuse, c[0x0][0x288], 0x1 ;  /* 0x0000a2000706aa11 */ /* 0x040fe800078008ff */
[----:B------:R-:W-:Y:S02]  /*4d50*/  @!P2 LEA.HI.X R7, R7, c[0x0][0x28c], R12, 0x1, P0 ;  /* 0x0000a3000707aa11 */ /* 0x000fe400000f0c0c */
[C---:B------:R-:W-:Y:S01]  /*4d60*/  @!P1 LEA R12, P0, R10.reuse, c[0x0][0x270], 0x1 ;  /* 0x00009c000a0c9a11 */ /* 0x040fe200078008ff */
[----:B------:R1:W3:Y:S03]  /*4d70*/  @!P2 LDG.E.128 R64, [R8.64] ;  /* 0x000000160840a981 */ /* 0x0002e6000c1e1d00 */
[----:B------:R-:W-:Y:S02]  /*4d80*/  @!P1 LEA.HI.X R13, R10, c[0x0][0x274], R13, 0x1, P0 ;  /* 0x00009d000a0d9a11 */ /* 0x000fe400000f0c0d */
[C---:B------:R-:W-:Y:S03]  /*4d90*/  @!P1 LEA R10, P0, R11.reuse, c[0x0][0x288], 0x1 ;  /* 0x0000a2000b0a9a11 */ /* 0x040fe600078008ff */
[----:B------:R1:W3:Y:S01]  /*4da0*/  @!P2 LDG.E.128 R28, [R6.64] ;  /* 0x00000016061ca981 */ /* 0x0002e2000c1e1d00 */
[----:B------:R-:W-:Y:S01]  /*4db0*/  @!P1 LEA.HI.X R11, R11, c[0x0][0x28c], R14, 0x1, P0 ;  /* 0x0000a3000b0b9a11 */ /* 0x000fe200000f0c0e */
[----:B----4-:R-:W-:Y:S01]  /*4dc0*/  CS2R R4, SRZ ;  /* 0x0000000000047805 */ /* 0x010fe2000001ff00 */
[----:B------:R-:W-:Y:S04]  /*4dd0*/  ISETP.GE.AND P0, PT, R38, UR9, PT ;  /* 0x0000000926007c0c */ /* 0x000fe8000bf06270 */
[----:B------:R-:W-:Y:S01]  /*4de0*/  ISETP.GE.OR P0, PT, R20, c[0x0][0x27c], P0 ;  /* 0x00009f0014007a0c */ /* 0x000fe20000706670 */
[----:B------:R-:W4:Y:S08]  /*4df0*/  @!P1 LDG.E.128 R68, [R12.64] ;  /* 0x000000160c449981 */ /* 0x000f30000c1e1d00 */
[----:B------:R-:W4:Y:S04]  /*4e00*/  @!P1 LDG.E.128 R32, [R10.64] ;  /* 0x000000160a209981 */ /* 0x000f28000c1e1d00 */
[----:B------:R-:W-:Y:S05]  /*4e10*/  @!P0 IADD3 R72, P1, R104, R72, RZ ;  /* 0x0000004868488210 */ /* 0x000fea0007f3e0ff */
[----:B------:R-:W-:Y:S01]  /*4e20*/  @!P0 IMAD.X R39, R112, 0x1, R39, P1 ;  /* 0x0000000170278824 */ /* 0x000fe200008e0627 */
[C---:B-1----:R-:W-:Y:S01]  /*4e30*/  @!P0 LEA R8, P1, R72.reuse, c[0x0][0x270], 0x1 ;  /* 0x00009c0048088a11 */ /* 0x042fe200078208ff */
[----:B------:R-:W-:Y:S03]  /*4e40*/  CS2R R6, SRZ ;  /* 0x0000000000067805 */ /* 0x000fe6000001ff00 */
[----:B------:R-:W-:Y:S02]  /*4e50*/  @!P0 LEA.HI.X R9, R72, c[0x0][0x274], R39, 0x1, P1 ;  /* 0x00009d0048098a11 */ /* 0x000fe400008f0c27 */
[----:B------:R-:W-:Y:S03]  /*4e60*/  @!P0 IADD3 R74, P1, R102, R74, RZ ;  /* 0x0000004a664a8210 */ /* 0x000fe60007f3e0ff */
[----:B------:R2:W5:Y:S02]  /*4e70*/  @!P0 LDG.E.128 R44, [R8.64] ;  /* 0x00000016082c8981 */ /* 0x000564000c1e1d00 */
[----:B------:R-:W-:Y:S01]  /*4e80*/  @!P0 IMAD.X R3, R111, 0x1, R43, P1 ;  /* 0x000000016f038824 */ /* 0x000fe200008e062b */
[C---:B------:R-:W-:Y:S04]  /*4e90*/  @!P0 LEA R2, P1, R74.reuse, c[0x0][0x288], 0x1 ;  /* 0x0000a2004a028a11 */ /* 0x040fe800078208ff */
[----:B------:R-:W-:Y:S02]  /*4ea0*/  @!P0 LEA.HI.X R3, R74, c[0x0][0x28c], R3, 0x1, P1 ;  /* 0x0000a3004a038a11 */ /* 0x000fe400008f0c03 */
[----:B------:R-:W-:Y:S03]  /*4eb0*/  ISETP.GE.AND P1, PT, R20, c[0x0][0x27c], PT ;  /* 0x00009f0014007a0c */ /* 0x000fe60003f26270 */
[----:B------:R1:W5:Y:S01]  /*4ec0*/  @!P0 LDG.E.128 R4, [R2.64] ;  /* 0x0000001602048981 */ /* 0x000362000c1e1d00 */
[----:B------:R-:W-:Y:S01]  /*4ed0*/  ISETP.GE.OR P0, PT, R38, UR9, P6 ;  /* 0x0000000926007c0c */ /* 0x000fe2000b706670 */
[----:B--2---:R-:W-:Y:S02]  /*4ee0*/  IMAD.MOV.U32 R9, RZ, RZ, R62 ;  /* 0x000000ffff097224 */ /* 0x004fe400078e003e */
[----:B------:R-:W-:Y:S02]  /*4ef0*/  IMAD.MOV.U32 R8, RZ, RZ, R63 ;  /* 0x000000ffff087224 */ /* 0x000fe400078e003f */
[----:B-1----:R-:W-:Y:S02]  /*4f00*/  IMAD.MOV.U32 R3, RZ, RZ, R60 ;  /* 0x000000ffff037224 */ /* 0x002fe400078e003c */
[----:B------:R-:W-:Y:S01]  /*4f10*/  IMAD.MOV.U32 R2, RZ, RZ, R61 ;  /* 0x000000ffff027224 */ /* 0x000fe200078e003d */
[----:B------:R-:W-:Y:S01]  /*4f20*/  PRMT R55, R8, 0x5410, R9 ;  /* 0x0000541008377816 */ /* 0x000fe20000000009 */
[----:B---3--:R-:W-:Y:S02]  /*4f30*/  IMAD.MOV.U32 R9, RZ, RZ, R26 ;  /* 0x000000ffff097224 */ /* 0x008fe400078e001a */
[----:B------:R-:W-:Y:S01]  /*4f40*/  IMAD.MOV.U32 R8, RZ, RZ, R27 ;  /* 0x000000ffff087224 */ /* 0x000fe200078e001b */
[----:B------:R-:W-:Y:S01]  /*4f50*/  PRMT R54, R3, 0x5410, R2 ;  /* 0x0000541003367816 */ /* 0x000fe20000000002 */
[----:B------:R-:W-:Y:S02]  /*4f60*/  IMAD.MOV.U32 R3, RZ, RZ, R24 ;  /* 0x000000ffff037224 */ /* 0x000fe400078e0018 */
        /* <DEDUP_REMOVED lines=14> */
[----:B----4-:R-:W-:Y:S02]  /*5050*/  IMAD.MOV.U32 R9, RZ, RZ, R70 ;  /* 0x000000ffff097224 */ /* 0x010fe400078e0046 */
        /* <DEDUP_REMOVED lines=10> */
[----:B------:R-:W-:Y:S04]  /*5100*/  PRMT R42, R8, 0x5410, R9 ;  /* 0x00005410082a7816 */ /* 0x000fe80000000009 */
[----:B------:R-:W-:Y:S01]  /*5110*/  PRMT R41, R2, 0x5410, R3 ;  /* 0x0000541002297816 */ /* 0x000fe20000000003 */
[----:B------:R-:W-:-:S05]  /*5120*/  @P0 BRA `(.L_x_83) ;  /* 0x0000079000000947 */ /* 0x000fca0003800000 */
[----:B-----5:R-:W-:Y:S01]  /*5130*/  IMAD.MOV.U32 R10, RZ, RZ, R5 ;  /* 0x000000ffff0a7224 */ /* 0x020fe200078e0005 */
[----:B------:R-:W-:Y:S01]  /*5140*/  SEL R2, R151, R132, !P5 ;  /* 0x0000008497027207 */ /* 0x000fe20006800000 */
[----:B------:R-:W-:Y:S01]  /*5150*/  LDS.128 R16, [R139+0x3900] ;  /* 0x003900008b107984 */ /* 0x000fe20000000c00 */
[----:B------:R-:W-:Y:S01]  /*5160*/  MOV R3, R4 ;  /* 0x0000000400037202 */ /* 0x000fe20000000f00 */
[----:B------:R-:W-:Y:S01]  /*5170*/  IMAD.MOV.U32 R48, RZ, RZ, R45 ;  /* 0x000000ffff307224 */ /* 0x000fe200078e002d */
[----:B------:R-:W-:Y:S01]  /*5180*/  SHF.R.S32.HI R78, RZ, 0x1f, R2 ;  /* 0x0000001fff4e7819 */ /* 0x000fe20000011402 */
[----:B------:R-:W-:Y:S01]  /*5190*/  IMAD.MOV.U32 R50, RZ, RZ, R46 ;  /* 0x000000ffff327224 */ /* 0x000fe200078e002e */
[--C-:B------:R-:W-:Y:S01]  /*51a0*/  @!P1 SHF.R.U64 R8, R4, 0x10, R5.reuse ;  /* 0x0000001004089819 */ /* 0x100fe20000001205 */
[----:B------:R-:W-:Y:S01]  /*51b0*/  @!P1 HADD2.F32 R4, -RZ, R3.H0_H0 ;  /* 0x20000003ff049230 */ /* 0x000fe20000004100 */
[----:B------:R-:W-:Y:S02]  /*51c0*/  LEA.HI R78, R78, R2, RZ, 0x4 ;  /* 0x000000024e4e7211 */ /* 0x000fe400078f20ff */
[----:B------:R-:W-:Y:S01]  /*51d0*/  @!P1 SHF.R.U32.HI R9, RZ, 0x10, R5 ;  /* 0x00000010ff099819 */ /* 0x000fe20000011605 */
[----:B------:R-:W-:Y:S01]  /*51e0*/  @!P1 HADD2.F32 R3, -RZ, R8.H0_H0 ;  /* 0x20000008ff039230 */ /* 0x000fe20000004100 */
[----:B------:R-:W-:Y:S02]  /*51f0*/  LEA.HI.SX32 R78, R78, R115, 0x1c ;  /* 0x000000734e4e7211 */ /* 0x000fe400078fe2ff */
[----:B------:R-:W-:Y:S02]  /*5200*/  MOV R43, R44 ;  /* 0x0000002c002b7202 */ /* 0x000fe40000000f00 */
[----:B------:R-:W-:Y:S02]  /*5210*/  SHF.L.U32 R78, R78, 0x3, RZ ;  /* 0x000000034e4e7819 */ /* 0x000fe400000006ff */
[----:B------:R-:W-:Y:S01]  /*5220*/  MOV R11, R6 ;  /* 0x00000006000b7202 */ /* 0x000fe20000000f00 */
[----:B------:R-:W-:Y:S01]  /*5230*/  @!P1 HADD2.F32 R8, -RZ, R43.H0_H0 ;  /* 0x2000002bff089230 */ /* 0x000fe20000004100 */
[----:B------:R-:W-:Y:S02]  /*5240*/  LOP3.LUT R56, R133, 0x38, R78, 0xf8, !PT ;  /* 0x0000003885387812 */ /* 0x000fe400078ef84e */
[----:B------:R-:W-:Y:S02]  /*5250*/  @!P1 SHF.R.U64 R12, R6, 0x10, R7 ;  /* 0x00000010060c9819 */ /* 0x000fe40000001207 */
[----:B------:R-:W-:Y:S02]  /*5260*/  LOP3.LUT R56, R56, R134, RZ, 0x3c, !PT ;  /* 0x0000008638387212 */ /* 0x000fe400078e3cff */
[----:B------:R-:W-:Y:S02]  /*5270*/  @!P1 SHF.R.U64 R44, R44, 0x10, R45 ;  /* 0x000000102c2c9819 */ /* 0x000fe4000000122d */
[----:B------:R-:W-:Y:S02]  /*5280*/  IADD3 R56, R56, R135, RZ ;  /* 0x0000008738387210 */ /* 0x000fe40007ffe0ff */
[C---:B------:R-:W-:Y:S01]  /*5290*/  LEA R80, P0, R95.reuse, R76, 0x1 ;  /* 0x0000004c5f507211 */ /* 0x040fe200078008ff */
[----:B------:R-:W-:Y:S01]  /*52a0*/  @!P1 HADD2.F32 R44, -RZ, R44.H0_H0 ;  /* 0x2000002cff2c9230 */ /* 0x000fe20000004100 */
[----:B------:R-:W-:Y:S01]  /*52b0*/  MOV R13, R7 ;  /* 0x00000007000d7202 */ /* 0x000fe20000000f00 */
[----:B------:R-:W-:Y:S01]  /*52c0*/  IMAD.SHL.U32 R56, R56, 0x2, RZ ;  /* 0x0000000238387824 */ /* 0x000fe200078e00ff */
[----:B------:R-:W-:Y:S02]  /*52d0*/  @!P1 SHF.R.U32.HI R14, RZ, 0x10, R7 ;  /* 0x00000010ff0e9819 */ /* 0x000fe40000011607 */
[----:B------:R-:W-:Y:S02]  /*52e0*/  @!P1 SHF.R.U32.HI R49, RZ, 0x10, R45 ;  /* 0x00000010ff319819 */ /* 0x000fe4000001162d */
[----:B------:R-:W-:Y:S01]  /*52f0*/  LEA.HI.X R81, R95, R77, R110, 0x1, P0 ;  /* 0x0000004d5f517211 */ /* 0x000fe200000f0c6e */
[----:B------:R-:W1:Y:S01]  /*5300*/  LDS.128 R56, [R56+0x3900] ;  /* 0x0039000038387984 */ /* 0x000e620000000c00 */
[----:B------:R-:W-:Y:S02]  /*5310*/  ISETP.GE.AND P0, PT, R78, c[0x0][0x1d4], PT ;  /* 0x000075004e007a0c */ /* 0x000fe40003f06270 */
[--C-:B------:R-:W-:Y:S02]  /*5320*/  @!P1 SHF.R.U32.HI R53, RZ, 0x10, R47.reuse ;  /* 0x00000010ff359819 */ /* 0x100fe4000001162f */
[----:B------:R-:W-:Y:S01]  /*5330*/  @!P1 SHF.R.U64 R51, R46, 0x10, R47 ;  /* 0x000000102e339819 */ /* 0x000fe2000000122f */
[----:B------:R-:W-:Y:S01]  /*5340*/  @!P1 HADD2.F32 R46, -RZ, R49.H0_H0 ;  /* 0x20000031ff2e9230 */ /* 0x000fe20000004100 */
[----:B------:R-:W-:Y:S07]  /*5350*/  MOV R52, R47 ;  /* 0x0000002f00347202 */ /* 0x000fee0000000f00 */
[----:B------:R-:W-:Y:S04]  /*5360*/  @!P0 IMAD.WIDE R76, R78, 0x2, R76 ;  /* 0x000000024e4c8825 */ /* 0x000fe800078e024c */
[----:B-1----:R-:W-:Y:S01]  /*5370*/  @!P1 IMAD.MOV.U32 R5, RZ, RZ, R56 ;  /* 0x000000ffff059224 */ /* 0x002fe200078e0038 */
[----:B------:R-:W-:Y:S04]  /*5380*/  @!P1 MOV R2, R16 ;  /* 0x0000001000029202 */ /* 0x000fe80000000f00 */
[--C-:B------:R-:W-:Y:S02]  /*5390*/  @!P1 HADD2.F32 R7, -RZ, R5.reuse.H0_H0 ;  /* 0x20000005ff079230 */ /* 0x100fe40000004100 */
[--C-:B------:R-:W-:Y:S02]  /*53a0*/  @!P1 HADD2.F32 R6, -RZ, R2.reuse.H0_H0 ;  /* 0x20000002ff069230 */ /* 0x100fe40000004100 */
[----:B------:R-:W-:Y:S01]  /*53b0*/  @!P1 HADD2.F32 R43, -RZ, R5.H1_H1 ;  /* 0x30000005ff2b9230 */ /* 0x000fe20000004100 */
[-C--:B------:R-:W-:Y:S01]  /*53c0*/  @!P1 FMUL.FTZ R45, R7, R4.reuse ;  /* 0x00000004072d9220 */ /* 0x080fe20000410000 */
[----:B------:R-:W-:Y:S01]  /*53d0*/  @!P1 HADD2.F32 R5, -RZ, R2.H1_H1 ;  /* 0x30000002ff059230 */ /* 0x000fe20000004100 */
[C---:B------:R-:W-:Y:S02]  /*53e0*/  @!P1 FMUL.FTZ R2, R6.reuse, R4 ;  /* 0x0000000406029220 */ /* 0x040fe40000410000 */
[----:B------:R-:W-:Y:S02]  /*53f0*/  @!P1 FMUL.FTZ R4, R43, R3 ;  /* 0x000000032b049220 */ /* 0x000fe40000410000 */
[----:B------:R-:W-:Y:S01]  /*5400*/  @!P1 FFMA.FTZ R2, R7, R8, R2 ;  /* 0x0000000807029223 */ /* 0x000fe20000010002 */
[----:B------:R-:W-:Y:S01]  /*5410*/  @!P1 MOV R7, R57 ;  /* 0x0000003900079202 */ /* 0x000fe20000000f00 */
[C---:B------:R-:W-:Y:S02]  /*5420*/  @!P1 FMUL.FTZ R3, R5.reuse, R3 ;  /* 0x0000000305039220 */ /* 0x040fe40000410000 */
[----:B------:R-:W-:Y:S01]  /*5430*/  @!P1 FFMA.FTZ R86, R5, R44, -R4 ;  /* 0x0000002c05569223 */ /* 0x000fe20000010804 */
[----:B------:R-:W-:Y:S01]  /*5440*/  @!P1 MOV R5, R17 ;  /* 0x0000001100059202 */ /* 0x000fe20000000f00 */
[----:B------:R-:W-:Y:S01]  /*5450*/  @!P1 FFMA.FTZ R87, R6, R8, -R45 ;  /* 0x0000000806579223 */ /* 0x000fe2000001082d */
[----:B------:R-:W-:Y:S01]  /*5460*/  @!P1 HADD2.F32 R6, -RZ, R9.H0_H0 ;  /* 0x20000009ff069230 */ /* 0x000fe20000004100 */
[----:B------:R-:W-:Y:S01]  /*5470*/  @!P1 FFMA.FTZ R3, R43, R44, R3 ;  /* 0x0000002c2b039223 */ /* 0x000fe20000010003 */
[--C-:B------:R-:W-:Y:S01]  /*5480*/  @!P1 HADD2.F32 R43, -RZ, R7.reuse.H0_H0 ;  /* 0x20000007ff2b9230 */ /* 0x100fe20000004100 */
[----:B------:R-:W-:Y:S01]  /*5490*/  @!P1 IMAD.MOV.U32 R9, RZ, RZ, R58 ;  /* 0x000000ffff099224 */ /* 0x000fe200078e003a */
[----:B------:R-:W-:Y:S02]  /*54a0*/  @!P1 HADD2.F32 R4, -RZ, R10.H0_H0 ;  /* 0x2000000aff049230 */ /* 0x000fe40000004100 */
[----:B------:R-:W-:Y:S01]  /*54b0*/  @!P1 HADD2.F32 R45, -RZ, R7.H1_H1 ;  /* 0x30000007ff2d9230 */ /* 0x000fe20000004100 */
[----:B------:R-:W-:Y:S01]  /*54c0*/  @!P1 F2FP.PACK_AB R2, R3, R2 ;  /* 0x000000020302923e */ /* 0x000fe200000000ff */
[--C-:B------:R-:W-:Y:S02]  /*54d0*/  @!P1 HADD2.F32 R7, -RZ, R5.reuse.H1_H1 ;  /* 0x30000005ff079230 */ /* 0x100fe40000004100 */
[----:B------:R-:W-:Y:S01]  /*54e0*/  @!P1 HADD2.F32 R44, -RZ, R48.H0_H0 ;  /* 0x20000030ff2c9230 */ /* 0x000fe20000004100 */
[----:B------:R-:W-:Y:S01]  /*54f0*/  @!P1 FMUL.FTZ R10, R45, R6 ;  /* 0x000000062d0a9220 */ /* 0x000fe20000410000 */
[----:B------:R-:W-:Y:S01]  /*5500*/  @!P1 HADD2.F32 R8, -RZ, R5.H0_H0 ;  /* 0x20000005ff089230 */ /* 0x000fe20000004100 */
[----:B------:R-:W-:Y:S01]  /*5510*/  @!P1 FMUL.FTZ R5, R43, R4 ;  /* 0x000000042b059220 */ /* 0x000fe20000410000 */
[----:B------:R-:W-:Y:S01]  /*5520*/  @!P1 MOV R56, R2 ;  /* 0x0000000200389202 */ /* 0x000fe20000000f00 */
[C---:B------:R-:W-:Y:S01]  /*5530*/  @!P1 FFMA.FTZ R84, R7.reuse, R46, -R10 ;  /* 0x0000002e07549223 */ /* 0x040fe2000001080a */
[--C-:B------:R-:W-:Y:S01]  /*5540*/  @!P1 HADD2.F32 R47, -RZ, R9.reuse.H0_H0 ;  /* 0x20000009ff2f9230 */ /* 0x100fe20000004100 */
[C---:B------:R-:W-:Y:S01]  /*5550*/  @!P1 FFMA.FTZ R85, R8.reuse, R44, -R5 ;  /* 0x0000002c08559223 */ /* 0x040fe20000010805 */
[----:B------:R-:W-:Y:S01]  /*5560*/  @!P1 HADD2.F32 R49, -RZ, R9.H1_H1 ;  /* 0x30000009ff319230 */ /* 0x000fe20000004100 */
[----:B------:R-:W-:Y:S01]  /*5570*/  @!P1 FMUL.FTZ R5, R7, R6 ;  /* 0x0000000607059220 */ /* 0x000fe20000410000 */
[----:B------:R-:W-:Y:S01]  /*5580*/  @!P1 MOV R7, R18 ;  /* 0x0000001200079202 */ /* 0x000fe20000000f00 */
[----:B------:R-:W-:Y:S01]  /*5590*/  @!P1 FMUL.FTZ R4, R8, R4 ;  /* 0x0000000408049220 */ /* 0x000fe20000410000 */
[----:B------:R-:W-:Y:S01]  /*55a0*/  @!P1 HADD2.F32 R6, -RZ, R11.H0_H0 ;  /* 0x2000000bff069230 */ /* 0x000fe20000004100 */
[----:B------:R-:W-:Y:S01]  /*55b0*/  @!P1 MOV R11, R59 ;  /* 0x0000003b000b9202 */ /* 0x000fe20000000f00 */
[----:B------:R-:W-:Y:S01]  /*55c0*/  @!P1 HADD2.F32 R8, -RZ, R12.H0_H0 ;  /* 0x2000000cff089230 */ /* 0x000fe20000004100 */
[----:B------:R-:W-:Y:S01]  /*55d0*/  @!P1 FFMA.FTZ R4, R43, R44, R4 ;  /* 0x0000002c2b049223 */ /* 0x000fe20000010004 */
[--C-:B------:R-:W-:Y:S01]  /*55e0*/  @!P1 HADD2.F32 R9, -RZ, R7.reuse.H1_H1 ;  /* 0x30000007ff099230 */ /* 0x100fe20000004100 */
[----:B------:R-:W-:Y:S01]  /*55f0*/  @!P1 FFMA.FTZ R5, R45, R46, R5 ;  /* 0x0000002e2d059223 */ /* 0x000fe20000010005 */
[----:B------:R-:W-:Y:S01]  /*5600*/  @!P1 HADD2.F32 R48, -RZ, R50.H0_H0 ;  /* 0x20000032ff309230 */ /* 0x000fe20000004100 */
[----:B------:R-:W-:Y:S01]  /*5610*/  @!P1 FMUL.FTZ R12, R49, R8 ;  /* 0x00000008310c9220 */ /* 0x000fe20000410000 */
[----:B------:R-:W-:Y:S01]  /*5620*/  @!P1 HADD2.F32 R10, -RZ, R7.H0_H0 ;  /* 0x20000007ff0a9230 */ /* 0x000fe20000004100 */
[----:B------:R-:W-:Y:S01]  /*5630*/  @!P1 FMUL.FTZ R7, R47, R6 ;  /* 0x000000062f079220 */ /* 0x000fe20000410000 */
[----:B------:R-:W-:Y:S01]  /*5640*/  @!P1 HADD2.F32 R50, -RZ, R51.H0_H0 ;  /* 0x20000033ff329230 */ /* 0x000fe20000004100 */
[----:B------:R-:W-:Y:S01]  /*5650*/  @!P1 F2FP.PACK_AB R4, R5, R4 ;  /* 0x000000040504923e */ /* 0x000fe200000000ff */
[----:B------:R-:W-:Y:S01]  /*5660*/  @!P1 HADD2.F32 R51, -RZ, R11.H1_H1 ;  /* 0x3000000bff339230 */ /* 0x000fe20000004100 */
[C---:B------:R-:W-:Y:S02]  /*5670*/  @!P1 FFMA.FTZ R82, R10.reuse, R48, -R7 ;  /* 0x000000300a529223 */ /* 0x040fe40000010807 */
[C---:B------:R-:W-:Y:S01]  /*5680*/  @!P1 FMUL.FTZ R7, R9.reuse, R8 ;  /* 0x0000000809079220 */ /* 0x040fe20000410000 */
[----:B------:R-:W-:Y:S01]  /*5690*/  @!P1 HADD2.F32 R8, -RZ, R13.H0_H0 ;  /* 0x2000000dff089230 */ /* 0x000fe20000004100 */
[----:B------:R-:W-:Y:S01]  /*56a0*/  @!P1 FFMA.FTZ R79, R9, R50, -R12 ;  /* 0x00000032094f9223 */ /* 0x000fe2000001080c */
[----:B------:R-:W-:Y:S01]  /*56b0*/  @!P1 HADD2.F32 R13, -RZ, R11.H0_H0 ;  /* 0x2000000bff0d9230 */ /* 0x000fe20000004100 */
[----:B------:R-:W-:Y:S02]  /*56c0*/  @!P1 IMAD.MOV.U32 R9, RZ, RZ, R19 ;  /* 0x000000ffff099224 */ /* 0x000fe400078e0013 */
[----:B------:R-:W-:Y:S01]  /*56d0*/  @!P1 FMUL.FTZ R6, R10, R6 ;  /* 0x000000060a069220 */ /* 0x000fe20000410000 */
[----:B------:R-:W-:Y:S01]  /*56e0*/  @!P1 HADD2.F32 R10, -RZ, R14.H0_H0 ;  /* 0x2000000eff0a9230 */ /* 0x000fe20000004100 */
[----:B------:R-:W-:Y:S01]  /*56f0*/  @!P1 IMAD.MOV.U32 R57, RZ, RZ, R4 ;  /* 0x000000ffff399224 */ /* 0x000fe200078e0004 */
[--C-:B------:R-:W-:Y:S01]  /*5700*/  @!P1 HADD2.F32 R12, -RZ, R9.reuse.H0_H0 ;  /* 0x20000009ff0c9230 */ /* 0x100fe20000004100 */
[----:B------:R-:W-:Y:S01]  /*5710*/  @!P1 FFMA.FTZ R6, R47, R48, R6 ;  /* 0x000000302f069223 */ /* 0x000fe20000010006 */
[----:B------:R-:W-:Y:S01]  /*5720*/  @!P1 HADD2.F32 R11, -RZ, R9.H1_H1 ;  /* 0x30000009ff0b9230 */ /* 0x000fe20000004100 */
[-C--:B------:R-:W-:Y:S01]  /*5730*/  @!P1 FMUL.FTZ R9, R13, R8.reuse ;  /* 0x000000080d099220 */ /* 0x080fe20000410000 */
[----:B------:R-:W-:Y:S01]  /*5740*/  @!P1 HADD2.F32 R14, -RZ, R52.H0_H0 ;  /* 0x20000034ff0e9230 */ /* 0x000fe20000004100 */
[C---:B------:R-:W-:Y:S01]  /*5750*/  @!P1 FMUL.FTZ R8, R12.reuse, R8 ;  /* 0x000000080c089220 */ /* 0x040fe20000410000 */
[----:B------:R-:W-:Y:S01]  /*5760*/  @!P1 HADD2.F32 R52, -RZ, R53.H0_H0 ;  /* 0x20000035ff349230 */ /* 0x000fe20000004100 */
[----:B------:R-:W-:Y:S02]  /*5770*/  @!P1 FMUL.FTZ R53, R51, R10 ;  /* 0x0000000a33359220 */ /* 0x000fe40000410000 */
[----:B------:R-:W-:Y:S01]  /*5780*/  @!P1 FFMA.FTZ R78, R12, R14, -R9 ;  /* 0x0000000e0c4e9223 */ /* 0x000fe20000010809 */
[----:B------:R-:W-:Y:S01]  /*5790*/  @!P1 F2FP.PACK_AB R12, R79, R82 ;  /* 0x000000524f0c923e */ /* 0x000fe200000000ff */
[C---:B------:R-:W-:Y:S02]  /*57a0*/  @!P1 FFMA.FTZ R53, R11.reuse, R52, -R53 ;  /* 0x000000340b359223 */ /* 0x040fe40000010835 */
[----:B------:R-:W-:Y:S01]  /*57b0*/  @!P1 FMUL.FTZ R9, R11, R10 ;  /* 0x0000000a0b099220 */ /* 0x000fe20000410000 */
[----:B------:R-:W-:Y:S01]  /*57c0*/  @!P1 F2FP.PACK_AB R11, R84, R85 ;  /* 0x00000055540b923e */ /* 0x000fe200000000ff */
[----:B------:R-:W-:Y:S01]  /*57d0*/  @!P1 FFMA.FTZ R7, R49, R50, R7 ;  /* 0x0000003231079223 */ /* 0x000fe20000010007 */
[----:B------:R-:W-:Y:S01]  /*57e0*/  @!P1 F2FP.PACK_AB R10, R86, R87 ;  /* 0x00000057560a923e */ /* 0x000fe200000000ff */
[----:B------:R-:W-:Y:S01]  /*57f0*/  @!P1 FFMA.FTZ R8, R13, R14, R8 ;  /* 0x0000000e0d089223 */ /* 0x000fe20000010008 */
[----:B------:R-:W-:Y:S01]  /*5800*/  @!P1 F2FP.PACK_AB R43, R53, R78 ;  /* 0x0000004e352b923e */ /* 0x000fe200000000ff */
[----:B------:R-:W-:Y:S01]  /*5810*/  @!P1 FFMA.FTZ R9, R51, R52, R9 ;  /* 0x0000003433099223 */ /* 0x000fe20000010009 */
[----:B------:R-:W-:Y:S01]  /*5820*/  @!P1 MOV R16, R10 ;  /* 0x0000000a00109202 */ /* 0x000fe20000000f00 */
[----:B------:R-:W-:Y:S01]  /*5830*/  @!P1 IMAD.MOV.U32 R18, RZ, RZ, R12 ;  /* 0x000000ffff129224 */ /* 0x000fe200078e000c */
[----:B------:R-:W-:Y:S02]  /*5840*/  @!P1 MOV R17, R11 ;  /* 0x0000000b00119202 */ /* 0x000fe40000000f00 */
[----:B------:R-:W-:Y:S02]  /*5850*/  @!P1 MOV R19, R43 ;  /* 0x0000002b00139202 */ /* 0x000fe40000000f00 */
[----:B------:R-:W-:Y:S02]  /*5860*/  @!P1 F2FP.PACK_AB R6, R7, R6 ;  /* 0x000000060706923e */ /* 0x000fe400000000ff */
[----:B------:R-:W-:Y:S01]  /*5870*/  @!P1 F2FP.PACK_AB R8, R9, R8 ;  /* 0x000000080908923e */ /* 0x000fe200000000ff */
[----:B------:R1:W-:Y:S01]  /*5880*/  ST.E.128 [R80.64], R16 ;  /* 0x0000001050007985 */ /* 0x0003e2000c101d16 */
[----:B------:R-:W-:Y:S02]  /*5890*/  @!P1 MOV R58, R6 ;  /* 0x00000006003a9202 */ /* 0x000fe40000000f00 */
[----:B------:R-:W-:Y:S05]  /*58a0*/  @!P1 MOV R59, R8 ;  /* 0x00000008003b9202 */ /* 0x000fea0000000f00 */
[----:B------:R1:W-:Y:S02]  /*58b0*/  @!P0 ST.E.128 [R76.64], R56 ;  /* 0x000000384c008985 */ /* 0x0003e4000c101d16 */
.L_x_83:
[----:B------:R-:W-:Y:S05]  /*58c0*/  BSYNC B0 ;  /* 0x0000000000007941 */ /* 0x000fea0003800000 */
.L_x_82:
[----:B-----5:R2:W3:Y:S01]  /*58d0*/  SHFL.IDX PT, R5, R88, 0x1, 0x1c1f ;  /* 0x003c1f0058057f89 */ /* 0x0204e200000e0000 */
[----:B------:R-:W-:Y:S01]  /*58e0*/  ISETP.GE.OR P0, PT, R158, UR9, P6 ;  /* 0x000000099e007c0c */ /* 0x000fe2000b706670 */
[----:B------:R-:W-:Y:S02]  /*58f0*/  BSSY B0, `(.L_x_84) ;  /* 0x0000074000007945 */ /* 0x000fe40003800000 */
[----:B------:R2:W4:Y:S10]  /*5900*/  SHFL.IDX PT, R4, R89, 0x1, 0x1c1f ;  /* 0x003c1f0059047f89 */ /* 0x00053400000e0000 */
[----:B------:R-:W-:-:S05]  /*5910*/  @P0 BRA `(.L_x_85) ;  /* 0x0000071000000947 */ /* 0x000fca0003800000 */
[----:B------:R-:W-:Y:S01]  /*5920*/  SEL R2, R151, R132, !P5 ;  /* 0x0000008497027207 */ /* 0x000fe20006800000 */
[----:B-1----:R-:W-:Y:S01]  /*5930*/  LDS.128 R16, [R142+0x3900] ;  /* 0x003900008e107984 */ /* 0x002fe20000000c00 */
[C---:B----4-:R-:W-:Y:S01]  /*5940*/  LEA R56, P0, R95.reuse, R4, 0x1 ;  /* 0x000000045f387211 */ /* 0x050fe200078008ff */
[----:B------:R-:W-:Y:S01]  /*5950*/  @!P1 HADD2.F32 R10, -RZ, R54.H0_H0 ;  /* 0x20000036ff0a9230 */ /* 0x000fe20000004100 */
[----:B------:R-:W-:Y:S01]  /*5960*/  SHF.R.S32.HI R6, RZ, 0x1f, R2 ;  /* 0x0000001fff067819 */ /* 0x000fe20000011402 */
[----:B------:R-:W-:Y:S01]  /*5970*/  @!P1 HADD2.F32 R44, -RZ, R55.H0_H0 ;  /* 0x20000037ff2c9230 */ /* 0x000fe20000004100 */
[----:B---3--:R-:W-:Y:S02]  /*5980*/  LEA.HI.X R57, R95, R5, R110, 0x1, P0 ;  /* 0x000000055f397211 */ /* 0x008fe400000f0c6e */
[----:B------:R-:W-:Y:S02]  /*5990*/  LEA.HI R6, R6, R2, RZ, 0x4 ;  /* 0x0000000206067211 */ /* 0x000fe400078f20ff */
[--C-:B------:R-:W-:Y:S02]  /*59a0*/  @!P1 SHF.R.U64 R3, R24, 0x10, R25.reuse ;  /* 0x0000001018039819 */ /* 0x100fe40000001219 */
[----:B------:R-:W-:Y:S02]  /*59b0*/  LEA.HI.SX32 R6, R6, R115, 0x1c ;  /* 0x0000007306067211 */ /* 0x000fe400078fe2ff */
[----:B------:R-:W-:Y:S01]  /*59c0*/  @!P1 SHF.R.U32.HI R7, RZ, 0x10, R25 ;  /* 0x00000010ff079819 */ /* 0x000fe20000011619 */
[----:B------:R-:W-:Y:S01]  /*59d0*/  @!P1 HADD2.F32 R3, -RZ, R3.H0_H0 ;  /* 0x20000003ff039230 */ /* 0x000fe20000004100 */
[----:B------:R-:W-:Y:S02]  /*59e0*/  SHF.L.U32 R6, R6, 0x3, RZ ;  /* 0x0000000306067819 */ /* 0x000fe400000006ff */
[----:B------:R-:W-:Y:S02]  /*59f0*/  @!P1 SHF.R.U32.HI R25, RZ, 0x10, R63 ;  /* 0x00000010ff199819 */ /* 0x000fe4000001163f */
[----:B------:R-:W-:Y:S02]  /*5a00*/  LOP3.LUT R48, R124, 0x38, R6, 0xf8, !PT ;  /* 0x000000387c307812 */ /* 0x000fe400078ef806 */
[----:B------:R-:W-:Y:S01]  /*5a10*/  ISETP.GE.AND P0, PT, R6, c[0x0][0x1d4], PT ;  /* 0x0000750006007a0c */ /* 0x000fe20003f06270 */
[----:B------:R-:W-:Y:S01]  /*5a20*/  @!P1 HADD2.F32 R46, -RZ, R25.H0_H0 ;  /* 0x20000019ff2e9230 */ /* 0x000fe20000004100 */
[----:B------:R-:W-:Y:S01]  /*5a30*/  LOP3.LUT R48, R48, R161, RZ, 0x3c, !PT ;  /* 0x000000a130307212 */ /* 0x000fe200078e3cff */
[----:B------:R-:W-:Y:S01]  /*5a40*/  @!P1 HADD2.F32 R25, -RZ, R55.H1_H1 ;  /* 0x30000037ff199230 */ /* 0x000fe20000004100 */
[--C-:B------:R-:W-:Y:S02]  /*5a50*/  @!P1 SHF.R.U32.HI R9, RZ, 0x10, R27.reuse ;  /* 0x00000010ff099819 */ /* 0x100fe4000001161b */
[----:B------:R-:W-:Y:S02]  /*5a60*/  IADD3 R48, R138, R48, RZ ;  /* 0x000000308a307210 */ /* 0x000fe40007ffe0ff */
[----:B------:R-:W-:Y:S01]  /*5a70*/  @!P1 SHF.R.U64 R11, R26, 0x10, R27 ;  /* 0x000000101a0b9819 */ /* 0x000fe2000000121b */
[----:B------:R-:W-:Y:S01]  /*5a80*/  @!P1 HADD2.F32 R9, -RZ, R9.H0_H0 ;  /* 0x20000009ff099230 */ /* 0x000fe20000004100 */
[----:B------:R-:W-:Y:S01]  /*5a90*/  @!P1 SHF.R.U64 R27, R62, 0x10, R63 ;  /* 0x000000103e1b9819 */ /* 0x000fe2000000123f */
[----:B------:R-:W-:Y:S01]  /*5aa0*/  IMAD.SHL.U32 R48, R48, 0x2, RZ ;  /* 0x0000000230307824 */ /* 0x000fe200078e00ff */
[----:B------:R-:W-:Y:S01]  /*5ab0*/  @!P1 SHF.R.U64 R13, R60, 0x10, R61 ;  /* 0x000000103c0d9819 */ /* 0x000fe2000000123d */
[----:B------:R-:W-:Y:S01]  /*5ac0*/  @!P0 IMAD.WIDE R62, R6, 0x2, R4 ;  /* 0x00000002063e8825 */ /* 0x000fe200078e0204 */
[----:B------:R-:W-:Y:S01]  /*5ad0*/  @!P1 HADD2.F32 R5, -RZ, R15.H0_H0 ;  /* 0x2000000fff059230 */ /* 0x000fe20000004100 */
[----:B------:R-:W-:Y:S01]  /*5ae0*/  @!P1 SHF.R.U32.HI R24, RZ, 0x10, R61 ;  /* 0x00000010ff189819 */ /* 0x000fe2000001163d */
[----:B------:R-:W-:Y:S01]  /*5af0*/  @!P1 HADD2.F32 R27, -RZ, R27.H0_H0 ;  /* 0x2000001bff1b9230 */ /* 0x000fe20000004100 */
[----:B------:R-:W1:Y:S01]  /*5b00*/  LDS.128 R48, [R48+0x3900] ;  /* 0x0039000030307984 */ /* 0x000e620000000c00 */
[----:B------:R-:W-:Y:S02]  /*5b10*/  @!P1 HADD2.F32 R13, -RZ, R13.H0_H0 ;  /* 0x2000000dff0d9230 */ /* 0x000fe40000004100 */
[----:B------:R-:W-:Y:S01]  /*5b20*/  @!P1 HADD2.F32 R24, -RZ, R24.H0_H0 ;  /* 0x20000018ff189230 */ /* 0x000fe20000004100 */
[----:B-1----:R-:W-:Y:S02]  /*5b30*/  @!P1 MOV R4, R48 ;  /* 0x0000003000049202 */ /* 0x002fe40000000f00 */
[----:B------:R-:W-:Y:S03]  /*5b40*/  @!P1 MOV R2, R16 ;  /* 0x0000001000029202 */ /* 0x000fe60000000f00 */
[----:B------:R-:W-:Y:S02]  /*5b50*/  @!P1 HADD2.F32 R8, -RZ, R4.H0_H0 ;  /* 0x20000004ff089230 */ /* 0x000fe40000004100 */
[----:B------:R-:W-:Y:S02]  /*5b60*/  @!P1 HADD2.F32 R6, -RZ, R2.H0_H0 ;  /* 0x20000002ff069230 */ /* 0x000fe40000004100 */
[----:B------:R-:W-:Y:S01]  /*5b70*/  @!P1 HADD2.F32 R12, -RZ, R4.H1_H1 ;  /* 0x30000004ff0c9230 */ /* 0x000fe20000004100 */
[-C--:B------:R-:W-:Y:S01]  /*5b80*/  @!P1 FMUL.FTZ R14, R8, R5.reuse ;  /* 0x00000005080e9220 */ /* 0x080fe20000410000 */
[----:B------:R-:W-:Y:S01]  /*5b90*/  @!P1 HADD2.F32 R4, -RZ, R2.H1_H1 ;  /* 0x30000002ff049230 */ /* 0x000fe20000004100 */
[----:B------:R-:W-:Y:S02]  /*5ba0*/  @!P1 FMUL.FTZ R2, R6, R5 ;  /* 0x0000000506029220 */ /* 0x000fe40000410000 */
[-C--:B------:R-:W-:Y:S02]  /*5bb0*/  @!P1 FMUL.FTZ R5, R12, R3.reuse ;  /* 0x000000030c059220 */ /* 0x080fe40000410000 */
[-C--:B------:R-:W-:Y:S02]  /*5bc0*/  @!P1 FFMA.FTZ R2, R8, R10.reuse, R2 ;  /* 0x0000000a08029223 */ /* 0x080fe40000010002 */
[----:B------:R-:W-:Y:S01]  /*5bd0*/  @!P1 FFMA.FTZ R61, R6, R10, -R14 ;  /* 0x0000000a063d9223 */ /* 0x000fe2000001080e */
[----:B------:R-:W-:Y:S01]  /*5be0*/  @!P1 HADD2.F32 R6, -RZ, R7.H0_H0 ;  /* 0x20000007ff069230 */ /* 0x000fe20000004100 */
[----:B------:R-:W-:Y:S01]  /*5bf0*/  @!P1 IMAD.MOV.U32 R10, RZ, RZ, R49 ;  /* 0x000000ffff0a9224 */ /* 0x000fe200078e0031 */
[----:B------:R-:W-:Y:S01]  /*5c00*/  @!P1 HADD2.F32 R14, -RZ, R54.H1_H1 ;  /* 0x30000036ff0e9230 */ /* 0x000fe20000004100 */
[C---:B------:R-:W-:Y:S02]  /*5c10*/  @!P1 FMUL.FTZ R3, R4.reuse, R3 ;  /* 0x0000000304039220 */ /* 0x040fe40000410000 */
[----:B------:R-:W-:Y:S01]  /*5c20*/  @!P1 FFMA.FTZ R60, R4, R13, -R5 ;  /* 0x0000000d043c9223 */ /* 0x000fe20000010805 */
[----:B------:R-:W-:Y:S01]  /*5c30*/  @!P1 MOV R5, R17 ;  /* 0x0000001100059202 */ /* 0x000fe20000000f00 */
[----:B------:R-:W-:Y:S01]  /*5c40*/  @!P1 FFMA.FTZ R3, R12, R13, R3 ;  /* 0x0000000d0c039223 */ /* 0x000fe20000010003 */
[--C-:B------:R-:W-:Y:S02]  /*5c50*/  @!P1 HADD2.F32 R13, -RZ, R10.reuse.H0_H0 ;  /* 0x2000000aff0d9230 */ /* 0x100fe40000004100 */
[----:B------:R-:W-:Y:S02]  /*5c60*/  @!P1 HADD2.F32 R4, -RZ, R15.H1_H1 ;  /* 0x3000000fff049230 */ /* 0x000fe40000004100 */
[----:B------:R-:W-:Y:S01]  /*5c70*/  @!P1 HADD2.F32 R15, -RZ, R10.H1_H1 ;  /* 0x3000000aff0f9230 */ /* 0x000fe20000004100 */
[----:B------:R-:W-:Y:S01]  /*5c80*/  @!P1 F2FP.PACK_AB R2, R3, R2 ;  /* 0x000000020302923e */ /* 0x000fe200000000ff */
[--C-:B------:R-:W-:Y:S02]  /*5c90*/  @!P1 HADD2.F32 R8, -RZ, R5.reuse.H0_H0 ;  /* 0x20000005ff089230 */ /* 0x100fe40000004100 */
[----:B------:R-:W-:Y:S01]  /*5ca0*/  @!P1 HADD2.F32 R7, -RZ, R5.H1_H1 ;  /* 0x30000005ff079230 */ /* 0x000fe20000004100 */
[----:B------:R-:W-:Y:S02]  /*5cb0*/  @!P1 FMUL.FTZ R5, R13, R4 ;  /* 0x000000040d059220 */ /* 0x000fe40000410000 */
[----:B------:R-:W-:Y:S02]  /*5cc0*/  @!P1 FMUL.FTZ R10, R15, R6 ;  /* 0x000000060f0a9220 */ /* 0x000fe40000410000 */
[C---:B------:R-:W-:Y:S02]  /*5cd0*/  @!P1 FMUL.FTZ R4, R8.reuse, R4 ;  /* 0x0000000408049220 */ /* 0x040fe40000410000 */
[----:B------:R-:W-:Y:S01]  /*5ce0*/  @!P1 FFMA.FTZ R59, R8, R14, -R5 ;  /* 0x0000000e083b9223 */ /* 0x000fe20000010805 */
[----:B------:R-:W-:Y:S01]  /*5cf0*/  @!P1 MOV R8, R51 ;  /* 0x0000003300089202 */ /* 0x000fe20000000f00 */
[C---:B------:R-:W-:Y:S01]  /*5d00*/  @!P1 FMUL.FTZ R5, R7.reuse, R6 ;  /* 0x0000000607059220 */ /* 0x040fe20000410000 */
[----:B------:R-:W-:Y:S01]  /*5d10*/  @!P1 HADD2.F32 R6, -RZ, R22.H0_H0 ;  /* 0x20000016ff069230 */ /* 0x000fe20000004100 */
[----:B------:R-:W-:Y:S02]  /*5d20*/  @!P1 FFMA.FTZ R58, R7, R24, -R10 ;  /* 0x00000018073a9223 */ /* 0x000fe4000001080a */
[----:B------:R-:W-:Y:S01]  /*5d30*/  @!P1 IMAD.MOV.U32 R7, RZ, RZ, R19 ;  /* 0x000000ffff079224 */ /* 0x000fe200078e0013 */
[--C-:B------:R-:W-:Y:S01]  /*5d40*/  @!P1 HADD2.F32 R43, -RZ, R8.reuse.H0_H0 ;  /* 0x20000008ff2b9230 */ /* 0x100fe20000004100 */
[----:B------:R-:W-:Y:S01]  /*5d50*/  @!P1 FFMA.FTZ R4, R13, R14, R4 ;  /* 0x0000000e0d049223 */ /* 0x000fe20000010004 */
[----:B------:R-:W-:Y:S01]  /*5d60*/  @!P1 HADD2.F32 R45, -RZ, R8.H1_H1 ;  /* 0x30000008ff2d9230 */ /* 0x000fe20000004100 */
[----:B------:R-:W-:Y:S01]  /*5d70*/  @!P1 FFMA.FTZ R5, R15, R24, R5 ;  /* 0x000000180f059223 */ /* 0x000fe20000010005 */
[--C-:B------:R-:W-:Y:S01]  /*5d80*/  @!P1 HADD2.F32 R10, -RZ, R7.reuse.H0_H0 ;  /* 0x20000007ff0a9230 */ /* 0x100fe20000004100 */
[----:B------:R-:W-:Y:S01]  /*5d90*/  @!P1 FMUL.FTZ R12, R43, R6 ;  /* 0x000000062b0c9220 */ /* 0x000fe20000410000 */
[----:B------:R-:W-:Y:S01]  /*5da0*/  @!P1 HADD2.F32 R7, -RZ, R7.H1_H1 ;  /* 0x30000007ff079230 */ /* 0x000fe20000004100 */
[----:B------:R-:W-:Y:S01]  /*5db0*/  @!P1 IMAD.MOV.U32 R48, RZ, RZ, R2 ;  /* 0x000000ffff309224 */ /* 0x000fe200078e0002 */
[----:B------:R-:W-:Y:S01]  /*5dc0*/  @!P1 F2FP.PACK_AB R4, R5, R4 ;  /* 0x000000040504923e */ /* 0x000fe200000000ff */
[C---:B------:R-:W-:Y:S02]  /*5dd0*/  @!P1 FMUL.FTZ R8, R10.reuse, R6 ;  /* 0x000000060a089220 */ /* 0x040fe40000410000 */
[-C--:B------:R-:W-:Y:S01]  /*5de0*/  @!P1 FMUL.FTZ R6, R45, R9.reuse ;  /* 0x000000092d069220 */ /* 0x080fe20000410000 */
[----:B------:R-:W-:Y:S01]  /*5df0*/  @!P1 MOV R49, R4 ;  /* 0x0000000400319202 */ /* 0x000fe20000000f00 */
[----:B------:R-:W-:Y:S01]  /*5e00*/  @!P1 FFMA.FTZ R54, R10, R44, -R12 ;  /* 0x0000002c0a369223 */ /* 0x000fe2000001080c */
[----:B------:R-:W-:Y:S01]  /*5e10*/  @!P1 MOV R12, R50 ;  /* 0x00000032000c9202 */ /* 0x000fe20000000f00 */
[C---:B------:R-:W-:Y:S01]  /*5e20*/  @!P1 FMUL.FTZ R9, R7.reuse, R9 ;  /* 0x0000000907099220 */ /* 0x040fe20000410000 */
[----:B------:R-:W-:Y:S01]  /*5e30*/  @!P1 HADD2.F32 R10, -RZ, R11.H0_H0 ;  /* 0x2000000bff0a9230 */ /* 0x000fe20000004100 */
[----:B------:R-:W-:Y:S01]  /*5e40*/  @!P1 FFMA.FTZ R53, R7, R46, -R6 ;  /* 0x0000002e07359223 */ /* 0x000fe20000010806 */
[----:B------:R-:W-:Y:S01]  /*5e50*/  @!P1 MOV R7, R18 ;  /* 0x0000001200079202 */ /* 0x000fe20000000f00 */
[----:B------:R-:W-:Y:S02]  /*5e60*/  @!P1 HADD2.F32 R26, -RZ, R12.H1_H1 ;  /* 0x3000000cff1a9230 */ /* 0x000fe40000004100 */
[----:B------:R-:W-:Y:S01]  /*5e70*/  @!P1 HADD2.F32 R6, -RZ, R22.H1_H1 ;  /* 0x30000016ff069230 */ /* 0x000fe20000004100 */
[----:B------:R-:W-:Y:S01]  /*5e80*/  @!P1 F2FP.PACK_AB R13, R53, R54 ;  /* 0x00000036350d923e */ /* 0x000fe200000000ff */
[----:B------:R-:W-:Y:S01]  /*5e90*/  @!P1 HADD2.F32 R22, -RZ, R12.H0_H0 ;  /* 0x2000000cff169230 */ /* 0x000fe20000004100 */
[----:B------:R-:W-:Y:S01]  /*5ea0*/  @!P1 FMUL.FTZ R47, R26, R10 ;  /* 0x0000000a1a2f9220 */ /* 0x000fe20000410000 */
[--C-:B------:R-:W-:Y:S01]  /*5eb0*/  @!P1 HADD2.F32 R12, -RZ, R7.reuse.H0_H0 ;  /* 0x20000007ff0c9230 */ /* 0x100fe20000004100 */
[----:B------:R-:W-:Y:S01]  /*5ec0*/  @!P1 MOV R19, R13 ;  /* 0x0000000d00139202 */ /* 0x000fe20000000f00 */
[----:B------:R-:W-:Y:S01]  /*5ed0*/  @!P1 HADD2.F32 R11, -RZ, R7.H1_H1 ;  /* 0x30000007ff0b9230 */ /* 0x000fe20000004100 */
[-C--:B------:R-:W-:Y:S02]  /*5ee0*/  @!P1 FMUL.FTZ R7, R22, R6.reuse ;  /* 0x0000000616079220 */ /* 0x080fe40000410000 */
[C---:B------:R-:W-:Y:S02]  /*5ef0*/  @!P1 FMUL.FTZ R6, R12.reuse, R6 ;  /* 0x000000060c069220 */ /* 0x040fe40000410000 */
[----:B------:R-:W-:Y:S02]  /*5f00*/  @!P1 FFMA.FTZ R52, R12, R25, -R7 ;  /* 0x000000190c349223 */ /* 0x000fe40000010807 */
[C---:B------:R-:W-:Y:S01]  /*5f10*/  @!P1 FMUL.FTZ R7, R11.reuse, R10 ;  /* 0x0000000a0b079220 */ /* 0x040fe20000410000 */
[----:B------:R-:W-:Y:S01]  /*5f20*/  @!P1 F2FP.PACK_AB R10, R60, R61 ;  /* 0x0000003d3c0a923e */ /* 0x000fe200000000ff */
[----:B------:R-:W-:Y:S01]  /*5f30*/  @!P1 FFMA.FTZ R12, R11, R27, -R47 ;  /* 0x0000001b0b0c9223 */ /* 0x000fe2000001082f */
[----:B------:R-:W-:Y:S01]  /*5f40*/  @!P1 F2FP.PACK_AB R11, R58, R59 ;  /* 0x0000003b3a0b923e */ /* 0x000fe200000000ff */
[----:B------:R-:W-:Y:S02]  /*5f50*/  @!P1 FFMA.FTZ R6, R22, R25, R6 ;  /* 0x0000001916069223 */ /* 0x000fe40000010006 */
[----:B------:R-:W-:Y:S01]  /*5f60*/  @!P1 FFMA.FTZ R7, R26, R27, R7 ;  /* 0x0000001b1a079223 */ /* 0x000fe20000010007 */
[----:B------:R-:W-:Y:S01]  /*5f70*/  @!P1 F2FP.PACK_AB R12, R12, R52 ;  /* 0x000000340c0c923e */ /* 0x000fe200000000ff */
[----:B------:R-:W-:Y:S01]  /*5f80*/  @!P1 FFMA.FTZ R8, R43, R44, R8 ;  /* 0x0000002c2b089223 */ /* 0x000fe20000010008 */
[----:B------:R-:W-:Y:S01]  /*5f90*/  @!P1 MOV R17, R11 ;  /* 0x0000000b00119202 */ /* 0x000fe20000000f00 */
[----:B------:R-:W-:Y:S01]  /*5fa0*/  @!P1 FFMA.FTZ R9, R45, R46, R9 ;  /* 0x0000002e2d099223 */ /* 0x000fe20000010009 */
[----:B------:R-:W-:Y:S01]  /*5fb0*/  @!P1 MOV R18, R12 ;  /* 0x0000000c00129202 */ /* 0x000fe20000000f00 */
[----:B------:R-:W-:Y:S01]  /*5fc0*/  @!P1 IMAD.MOV.U32 R16, RZ, RZ, R10 ;  /* 0x000000ffff109224 */ /* 0x000fe200078e000a */
[----:B------:R-:W-:Y:S02]  /*5fd0*/  @!P1 F2FP.PACK_AB R6, R7, R6 ;  /* 0x000000060706923e */ /* 0x000fe400000000ff */
[----:B------:R-:W-:Y:S02]  /*5fe0*/  @!P1 F2FP.PACK_AB R8, R9, R8 ;  /* 0x000000080908923e */ /* 0x000fe400000000ff */
[----:B------:R1:W-:Y:S01]  /*5ff0*/  ST.E.128 [R56.64], R16 ;  /* 0x0000001038007985 */ /* 0x0003e2000c101d16 */
[----:B------:R-:W-:Y:S02]  /*6000*/  @!P1 MOV R50, R6 ;  /* 0x0000000600329202 */ /* 0x000fe40000000f00 */
[----:B------:R-:W-:Y:S05]  /*6010*/  @!P1 MOV R51, R8 ;  /* 0x0000000800339202 */ /* 0x000fea0000000f00 */
[----:B------:R1:W-:Y:S02]  /*6020*/  @!P0 ST.E.128 [R62.64], R48 ;  /* 0x000000303e008985 */ /* 0x0003e4000c101d16 */
.L_x_85:
[----:B------:R-:W-:Y:S05]  /*6030*/  BSYNC B0 ;  /* 0x0000000000007941 */ /* 0x000fea0003800000 */
.L_x_84:
[----:B---3--:R3:W1:Y:S01]  /*6040*/  SHFL.IDX PT, R5, R88, 0x2, 0x1c1f ;  /* 0x005c1f0058057f89 */ /* 0x00866200000e0000 */
[----:B------:R-:W-:Y:S01]  /*6050*/  ISETP.GE.OR P0, PT, R157, UR9, P6 ;  /* 0x000000099d007c0c */ /* 0x000fe2000b706670 */
[----:B------:R-:W-:Y:S02]  /*6060*/  BSSY B0, `(.L_x_86) ;  /* 0x0000074000007945 */ /* 0x000fe40003800000 */
[----:B----4-:R3:W4:Y:S10]  /*6070*/  SHFL.IDX PT, R4, R89, 0x2, 0x1c1f ;  /* 0x005c1f0059047f89 */ /* 0x01073400000e0000 */
[----:B------:R-:W-:-:S05]  /*6080*/  @P0 BRA `(.L_x_87) ;  /* 0x0000071000000947 */ /* 0x000fca0003800000 */
[----:B------:R-:W-:Y:S01]  /*6090*/  SEL R2, R151, R132, !P5 ;  /* 0x0000008497027207 */ /* 0x000fe20006800000 */
[----:B-1----:R-:W-:Y:S01]  /*60a0*/  LDS.128 R16, [R141+0x3900] ;  /* 0x003900008d107984 */ /* 0x002fe20000000c00 */
[C---:B----4-:R-:W-:Y:S01]  /*60b0*/  LEA R50, P0, R95.reuse, R4, 0x1 ;  /* 0x000000045f327211 */ /* 0x050fe200078008ff */
[----:B------:R-:W-:Y:S01]  /*60c0*/  @!P1 HADD2.F32 R10, -RZ, R72.H0_H0 ;  /* 0x20000048ff0a9230 */ /* 0x000fe20000004100 */
[----:B------:R-:W-:Y:S01]  /*60d0*/  SHF.R.S32.HI R6, RZ, 0x1f, R2 ;  /* 0x0000001fff067819 */ /* 0x000fe20000011402 */
[----:B------:R-:W-:Y:S01]  /*60e0*/  @!P1 HADD2.F32 R25, -RZ, R73.H1_H1 ;  /* 0x30000049ff199230 */ /* 0x000fe20000004100 */
[----:B------:R-:W-:Y:S02]  /*60f0*/  LEA.HI.X R51, R95, R5, R110, 0x1, P0 ;  /* 0x000000055f337211 */ /* 0x000fe400000f0c6e */
[----:B------:R-:W-:Y:S02]  /*6100*/  LEA.HI R6, R6, R2, RZ, 0x4 ;  /* 0x0000000206067211 */ /* 0x000fe400078f20ff */
[----:B------:R-:W-:Y:S02]  /*6110*/  @!P1 SHF.R.U64 R3, R28, 0x10, R29 ;  /* 0x000000101c039819 */ /* 0x000fe4000000121d */
[----:B------:R-:W-:Y:S02]  /*6120*/  LEA.HI.SX32 R6, R6, R115, 0x1c ;  /* 0x0000007306067211 */ /* 0x000fe400078fe2ff */
[----:B------:R-:W-:Y:S01]  /*6130*/  @!P1 SHF.R.U64 R13, R64, 0x10, R65 ;  /* 0x00000010400d9819 */ /* 0x000fe20000001241 */
[----:B------:R-:W-:Y:S01]  /*6140*/  @!P1 HADD2.F32 R3, -RZ, R3.H0_H0 ;  /* 0x20000003ff039230 */ /* 0x000fe20000004100 */
[----:B------:R-:W-:Y:S02]  /*6150*/  SHF.L.U32 R6, R6, 0x3, RZ ;  /* 0x0000000306067819 */ /* 0x000fe400000006ff */
[----:B------:R-:W-:Y:S01]  /*6160*/  @!P1 SHF.R.U32.HI R7, RZ, 0x10, R29 ;  /* 0x00000010ff079819 */ /* 0x000fe2000001161d */
[----:B------:R-:W-:Y:S01]  /*6170*/  @!P1 HADD2.F32 R13, -RZ, R13.H0_H0 ;  /* 0x2000000dff0d9230 */ /* 0x000fe20000004100 */
[----:B------:R-:W-:Y:S01]  /*6180*/  LOP3.LUT R44, R123, 0x38, R6, 0xf8, !PT ;  /* 0x000000387b2c7812 */ /* 0x000fe200078ef806 */
[----:B------:R-:W-:Y:S01]  /*6190*/  @!P1 HADD2.F32 R29, -RZ, R73.H0_H0 ;  /* 0x20000049ff1d9230 */ /* 0x000fe20000004100 */
[----:B------:R-:W-:Y:S02]  /*61a0*/  ISETP.GE.AND P0, PT, R6, c[0x0][0x1d4], PT ;  /* 0x0000750006007a0c */ /* 0x000fe40003f06270 */
[----:B------:R-:W-:Y:S02]  /*61b0*/  LOP3.LUT R44, R44, R160, RZ, 0x3c, !PT ;  /* 0x000000a02c2c7212 */ /* 0x000fe400078e3cff */
[----:B------:R-:W-:Y:S02]  /*61c0*/  @!P1 SHF.R.U64 R11, R30, 0x10, R31 ;  /* 0x000000101e0b9819 */ /* 0x000fe4000000121f */
[----:B------:R-:W-:Y:S02]  /*61d0*/  IADD3 R44, R137, R44, RZ ;  /* 0x0000002c892c7210 */ /* 0x000fe40007ffe0ff */
[----:B------:R-:W-:Y:S02]  /*61e0*/  @!P1 SHF.R.U32.HI R22, RZ, 0x10, R65 ;  /* 0x00000010ff169819 */ /* 0x000fe40000011641 */
[----:B------:R-:W-:Y:S01]  /*61f0*/  @!P1 SHF.R.U32.HI R9, RZ, 0x10, R31 ;  /* 0x00000010ff099819 */ /* 0x000fe2000001161f */
[----:B------:R-:W-:Y:S01]  /*6200*/  IMAD.SHL.U32 R44, R44, 0x2, RZ ;  /* 0x000000022c2c7824 */ /* 0x000fe200078e00ff */
[----:B------:R-:W-:Y:S01]  /*6210*/  @!P1 SHF.R.U32.HI R24, RZ, 0x10, R67 ;  /* 0x00000010ff189819 */ /* 0x000fe20000011643 */
[----:B------:R-:W-:Y:S01]  /*6220*/  @!P0 IMAD.WIDE R56, R6, 0x2, R4 ;  /* 0x0000000206388825 */ /* 0x000fe200078e0204 */
[----:B------:R-:W-:Y:S01]  /*6230*/  @!P1 HADD2.F32 R5, -RZ, R39.H0_H0 ;  /* 0x20000027ff059230 */ /* 0x000fe20000004100 */
[----:B------:R-:W-:Y:S01]  /*6240*/  @!P1 SHF.R.U64 R27, R66, 0x10, R67 ;  /* 0x00000010421b9819 */ /* 0x000fe20000001243 */
[----:B------:R-:W-:Y:S01]  /*6250*/  @!P1 HADD2.F32 R22, -RZ, R22.H0_H0 ;  /* 0x20000016ff169230 */ /* 0x000fe20000004100 */
[----:B------:R-:W1:Y:S01]  /*6260*/  LDS.128 R44, [R44+0x3900] ;  /* 0x003900002c2c7984 */ /* 0x000e620000000c00 */
[----:B------:R-:W-:Y:S02]  /*6270*/  @!P1 HADD2.F32 R9, -RZ, R9.H0_H0 ;  /* 0x20000009ff099230 */ /* 0x000fe40000004100 */
        /* <DEDUP_REMOVED lines=44> */
[----:B------:R-:W-:Y:S02]  /*6540*/  @!P1 FMUL.FTZ R8, R10, R6 ;  /* 0x000000060a089220 */ /* 0x000fe40000410000 */
[----:B------:R-:W-:Y:S01]  /*6550*/  @!P1 FMUL.FTZ R6, R30, R9 ;  /* 0x000000091e069220 */ /* 0x000fe20000410000 */
        /* <DEDUP_REMOVED lines=8> */
[--C-:B------:R-:W-:Y:S01]  /*65e0*/  @!P1 HADD2.F32 R24, -RZ, R12.reuse.H0_H0 ;  /* 0x2000000cff189230 */ /* 0x100fe20000004100 */
[----:B------:R-:W-:Y:S01]  /*65f0*/  @!P1 F2FP.PACK_AB R13, R43, R48 ;  /* 0x000000302b0d923e */ /* 0x000fe200000000ff */
[----:B------:R-:W-:Y:S02]  /*6600*/  @!P1 HADD2.F32 R26, -RZ, R12.H1_H1 ;  /* 0x3000000cff1a9230 */ /* 0x000fe40000004100 */
[--C-:B------:R-:W-:Y:S01]  /*6610*/  @!P1 HADD2.F32 R12, -RZ, R7.reuse.H0_H0 ;  /* 0x20000007ff0c9230 */ /* 0x100fe20000004100 */
[----:B------:R-:W-:Y:S01]  /*6620*/  @!P1 MOV R19, R13 ;  /* 0x0000000d00139202 */ /* 0x000fe20000000f00 */
[----:B------:R-:W-:Y:S01]  /*6630*/  @!P1 HADD2.F32 R11, -RZ, R7.H1_H1 ;  /* 0x30000007ff0b9230 */ /* 0x000fe20000004100 */
[----:B------:R-:W-:Y:S02]  /*6640*/  @!P1 FMUL.FTZ R7, R24, R6 ;  /* 0x0000000618079220 */ /* 0x000fe40000410000 */
[----:B------:R-:W-:Y:S02]  /*6650*/  @!P1 FMUL.FTZ R39, R26, R10 ;  /* 0x0000000a1a279220 */ /* 0x000fe40000410000 */
[C---:B------:R-:W-:Y:S02]  /*6660*/  @!P1 FMUL.FTZ R6, R12.reuse, R6 ;  /* 0x000000060c069220 */ /* 0x040fe40000410000 */
[----:B------:R-:W-:Y:S02]  /*6670*/  @!P1 FFMA.FTZ R40, R12, R25, -R7 ;  /* 0x000000190c289223 */ /* 0x000fe40000010807 */
[----:B------:R-:W-:Y:S01]  /*6680*/  @!P1 FMUL.FTZ R7, R11, R10 ;  /* 0x0000000a0b079220 */ /* 0x000fe20000410000 */
        /* <DEDUP_REMOVED lines=17> */
.L_x_87:
[----:B------:R-:W-:Y:S05]  /*67a0*/  BSYNC B0 ;  /* 0x0000000000007941 */ /* 0x000fea0003800000 */
.L_x_86:
[----:B-1----:R1:W2:Y:S01]  /*67b0*/  SHFL.IDX PT, R49, R88, 0x3, 0x1c1f ;  /* 0x007c1f0058317f89 */ /* 0x0022a200000e0000 */
[----:B------:R-:W-:Y:S03]  /*67c0*/  ISETP.GE.OR P0, PT, R156, UR9, P6 ;  /* 0x000000099c007c0c */ /* 0x000fe6000b706670 */
[----:B------:R1:W3:Y:S10]  /*67d0*/  SHFL.IDX PT, R48, R89, 0x3, 0x1c1f ;  /* 0x007c1f0059307f89 */ /* 0x0002f400000e0000 */
[----:B------:R-:W-:-:S05]  /*67e0*/  @P0 BRA `(.L_x_79) ;  /* 0x00000bf000000947 */ /* 0x000fca0003800000 */
[----:B------:R-:W-:Y:S01]  /*67f0*/  SEL R2, R151, R132, !P5 ;  /* 0x0000008497027207 */ /* 0x000fe20006800000 */
[----:B------:R-:W5:Y:S01]  /*6800*/  LDS.128 R16, [R140+0x3900] ;  /* 0x003900008c107984 */ /* 0x000f620000000c00 */
[C---:B---3--:R-:W-:Y:S01]  /*6810*/  LEA R52, P0, R95.reuse, R48, 0x1 ;  /* 0x000000305f347211 */ /* 0x048fe200078008ff */
[--C-:B------:R-:W-:Y:S01]  /*6820*/  @!P1 HADD2.F32 R26, -RZ, R74.reuse.H0_H0 ;  /* 0x2000004aff1a9230 */ /* 0x100fe20000004100 */
[----:B------:R-:W-:Y:S01]  /*6830*/  SHF.R.S32.HI R3, RZ, 0x1f, R2 ;  /* 0x0000001fff037819 */ /* 0x000fe20000011402 */
[----:B------:R-:W-:Y:S01]  /*6840*/  @!P1 HADD2.F32 R15, -RZ, R74.H1_H1 ;  /* 0x3000004aff0f9230 */ /* 0x000fe20000004100 */
[----:B--2---:R-:W-:Y:S01]  /*6850*/  LEA.HI.X R53, R95, R49, R110, 0x1, P0 ;  /* 0x000000315f357211 */ /* 0x004fe200000f0c6e */
[----:B------:R-:W-:Y:S01]  /*6860*/  @!P1 HADD2.F32 R30, -RZ, R75.H1_H1 ;  /* 0x3000004bff1e9230 */ /* 0x000fe20000004100 */
[----:B------:R-:W-:Y:S02]  /*6870*/  LEA.HI R2, R3, R2, RZ, 0x4 ;  /* 0x0000000203027211 */ /* 0x000fe400078f20ff */
[----:B------:R-:W-:Y:S02]  /*6880*/  @!P1 SHF.R.U32.HI R10, RZ, 0x10, R69 ;  /* 0x00000010ff0a9819 */ /* 0x000fe40000011645 */
[----:B------:R-:W-:Y:S02]  /*6890*/  LEA.HI.SX32 R2, R2, R115, 0x1c ;  /* 0x0000007302027211 */ /* 0x000fe400078fe2ff */
[--C-:B------:R-:W-:Y:S01]  /*68a0*/  @!P1 SHF.R.U32.HI R11, RZ, 0x10, R35.reuse ;  /* 0x00000010ff0b9819 */ /* 0x100fe20000011623 */
[----:B------:R-:W-:Y:S01]  /*68b0*/  @!P1 HADD2.F32 R28, -RZ, R10.H0_H0 ;  /* 0x2000000aff1c9230 */ /* 0x000fe20000004100 */
[----:B------:R-:W-:Y:S01]  /*68c0*/  SHF.L.U32 R43, R2, 0x3, RZ ;  /* 0x00000003022b7819 */ /* 0x000fe200000006ff */
[----:B------:R-:W-:Y:S01]  /*68d0*/  @!P1 HADD2.F32 R2, -RZ, R41.H0_H0 ;  /* 0x20000029ff029230 */ /* 0x000fe20000004100 */
[----:B------:R-:W-:Y:S01]  /*68e0*/  @!P1 SHF.R.U64 R12, R34, 0x10, R35 ;  /* 0x00000010220c9819 */ /* 0x000fe20000001223 */
[----:B------:R-:W-:Y:S01]  /*68f0*/  @!P1 HADD2.F32 R34, -RZ, R75.H0_H0 ;  /* 0x2000004bff229230 */ /* 0x000fe20000004100 */
[----:B------:R-:W-:Y:S02]  /*6900*/  LOP3.LUT R44, R122, 0x38, R43, 0xf8, !PT ;  /* 0x000000387a2c7812 */ /* 0x000fe400078ef82b */
[--C-:B------:R-:W-:Y:S02]  /*6910*/  @!P1 SHF.R.U32.HI R6, RZ, 0x10, R33.reuse ;  /* 0x00000010ff069819 */ /* 0x100fe40000011621 */
[----:B------:R-:W-:Y:S02]  /*6920*/  LOP3.LUT R44, R44, R159, RZ, 0x3c, !PT ;  /* 0x0000009f2c2c7212 */ /* 0x000fe400078e3cff */
[----:B------:R-:W-:Y:S02]  /*6930*/  @!P1 SHF.R.U64 R9, R32, 0x10, R33 ;  /* 0x0000001020099819 */ /* 0x000fe40000001221 */
[----:B------:R-:W-:Y:S02]  /*6940*/  IADD3 R44, R136, R44, RZ ;  /* 0x0000002c882c7210 */ /* 0x000fe40007ffe0ff */
[----:B------:R-:W-:Y:S02]  /*6950*/  @!P1 SHF.R.U64 R24, R68, 0x10, R69 ;  /* 0x0000001044189819 */ /* 0x000fe40000001245 */
[--C-:B------:R-:W-:Y:S01]  /*6960*/  @!P1 SHF.R.U64 R32, R70, 0x10, R71.reuse ;  /* 0x0000001046209819 */ /* 0x100fe20000001247 */
[----:B------:R-:W-:Y:S01]  /*6970*/  IMAD.SHL.U32 R44, R44, 0x2, RZ ;  /* 0x000000022c2c7824 */ /* 0x000fe200078e00ff */
[----:B------:R-:W-:Y:S01]  /*6980*/  @!P1 SHF.R.U32.HI R39, RZ, 0x10, R71 ;  /* 0x00000010ff279819 */ /* 0x000fe20000011647 */
[----:B------:R-:W-:Y:S01]  /*6990*/  @!P1 HADD2.F32 R24, -RZ, R24.H0_H0 ;  /* 0x20000018ff189230 */ /* 0x000fe20000004100 */
[----:B------:R-:W-:Y:S01]  /*69a0*/  ISETP.GE.AND P0, PT, R43, c[0x0][0x1d4], PT ;  /* 0x000075002b007a0c */ /* 0x000fe20003f06270 */
[----:B------:R-:W-:Y:S02]  /*69b0*/  @!P1 HADD2.F32 R32, -RZ, R32.H0_H0 ;  /* 0x20000020ff209230 */ /* 0x000fe40000004100 */
[----:B------:R-:W2:Y:S01]  /*69c0*/  LDS.128 R44, [R44+0x3900] ;  /* 0x003900002c2c7984 */ /* 0x000ea20000000c00 */
[----:B------:R-:W-:Y:S01]  /*69d0*/  @!P1 HADD2.F32 R39, -RZ, R39.H0_H0 ;  /* 0x20000027ff279230 */ /* 0x000fe20000004100 */
[----:B-----5:R-:W-:Y:S05]  /*69e0*/  @!P1 IMAD.MOV.U32 R5, RZ, RZ, R17 ;  /* 0x000000ffff059224 */ /* 0x020fea00078e0011 */
[----:B------:R-:W-:Y:S05]  /*69f0*/  @!P1 HADD2.F32 R3, -RZ, R5.H0_H0 ;  /* 0x20000005ff039230 */ /* 0x000fea0000004100 */
[----:B----4-:R-:W-:Y:S02]  /*6a00*/  @!P1 FMUL.FTZ R4, R3, R2 ;  /* 0x0000000203049220 */ /* 0x010fe40000410000 */
[----:B--2---:R-:W-:Y:S01]  /*6a10*/  @!P1 IMAD.MOV.U32 R35, RZ, RZ, R47 ;  /* 0x000000ffff239224 */ /* 0x004fe200078e002f */
[----:B------:R-:W-:Y:S01]  /*6a20*/  @!P1 MOV R7, R45 ;  /* 0x0000002d00079202 */ /* 0x000fe20000000f00 */
[----:B------:R-:W-:Y:S01]  /*6a30*/  @!P1 IMAD.MOV.U32 R31, RZ, RZ, R46 ;  /* 0x000000ffff1f9224 */ /* 0x000fe200078e002e */
[----:B------:R-:W-:Y:S02]  /*6a40*/  @!P1 MOV R13, R44 ;  /* 0x0000002c000d9202 */ /* 0x000fe40000000f00 */
[----:B------:R-:W-:Y:S02]  /*6a50*/  @!P1 HADD2.F32 R33, -RZ, R35.H0_H0 ;  /* 0x20000023ff219230 */ /* 0x000fe40000004100 */
[--C-:B------:R-:W-:Y:S02]  /*6a60*/  @!P1 HADD2.F32 R25, -RZ, R7.reuse.H0_H0 ;  /* 0x20000007ff199230 */ /* 0x100fe40000004100 */
[----:B------:R-:W-:Y:S02]  /*6a70*/  @!P1 HADD2.F32 R27, -RZ, R7.H1_H1 ;  /* 0x30000007ff1b9230 */ /* 0x000fe40000004100 */
[----:B------:R-:W-:Y:S01]  /*6a80*/  @!P1 HADD2.F32 R35, -RZ, R35.H1_H1 ;  /* 0x30000023ff239230 */ /* 0x000fe20000004100 */
[----:B------:R-:W-:Y:S01]  /*6a90*/  @!P1 FMUL.FTZ R8, R25, R2 ;  /* 0x0000000219089220 */ /* 0x000fe20000410000 */
[----:B------:R-:W-:Y:S02]  /*6aa0*/  @!P1 HADD2.F32 R2, -RZ, R6.H0_H0 ;  /* 0x20000006ff029230 */ /* 0x000fe40000004100 */
[----:B------:R-:W-:Y:S01]  /*6ab0*/  @!P1 HADD2.F32 R6, -RZ, R5.H1_H1 ;  /* 0x30000005ff069230 */ /* 0x000fe20000004100 */
[----:B------:R-:W-:Y:S01]  /*6ac0*/  @!P1 FFMA.FTZ R56, R3, R26, -R8 ;  /* 0x0000001a03389223 */ /* 0x000fe20000010808 */
[----:B------:R-:W-:Y:S01]  /*6ad0*/  @!P1 MOV R8, R16 ;  /* 0x0000001000089202 */ /* 0x000fe20000000f00 */
[-C--:B------:R-:W-:Y:S01]  /*6ae0*/  @!P1 FMUL.FTZ R10, R27, R2.reuse ;  /* 0x000000021b0a9220 */ /* 0x080fe20000410000 */
[----:B------:R-:W-:Y:S01]  /*6af0*/  @!P1 HADD2.F32 R3, -RZ, R41.H1_H1 ;  /* 0x30000029ff039230 */ /* 0x000fe20000004100 */
[C---:B------:R-:W-:Y:S01]  /*6b00*/  @!P1 FMUL.FTZ R5, R6.reuse, R2 ;  /* 0x0000000206059220 */ /* 0x040fe20000410000 */
[----:B------:R-:W-:Y:S01]  /*6b10*/  @!P1 HADD2.F32 R14, -RZ, R13.H0_H0 ;  /* 0x2000000dff0e9230 */ /* 0x000fe20000004100 */
[----:B------:R-:W-:Y:S01]  /*6b20*/  @!P1 FFMA.FTZ R55, R6, R28, -R10 ;  /* 0x0000001c06379223 */ /* 0x000fe2000001080a */
[----:B------:R-:W-:Y:S01]  /*6b30*/  @!P1 HADD2.F32 R7, -RZ, R8.H0_H0 ;  /* 0x20000008ff079230 */ /* 0x000fe20000004100 */
[----:B------:R-:W-:Y:S01]  /*6b40*/  @!P1 MOV R10, R19 ;  /* 0x00000013000a9202 */ /* 0x000fe20000000f00 */
[----:B------:R-:W-:Y:S01]  /*6b50*/  @!P1 HADD2.F32 R6, -RZ, R42.H0_H0 ;  /* 0x2000002aff069230 */ /* 0x000fe20000004100 */
[CC--:B------:R-:W-:Y:S01]  /*6b60*/  @!P1 FMUL.FTZ R22, R14.reuse, R3.reuse ;  /* 0x000000030e169220 */ /* 0x0c0fe20000410000 */
[----:B------:R-:W-:Y:S01]  /*6b70*/  @!P1 HADD2.F32 R29, -RZ, R31.H0_H0 ;  /* 0x2000001fff1d9230 */ /* 0x000fe20000004100 */
[C---:B------:R-:W-:Y:S01]  /*6b80*/  @!P1 FMUL.FTZ R2, R7.reuse, R3 ;  /* 0x0000000307029220 */ /* 0x040fe20000410000 */
[----:B------:R-:W-:Y:S01]  /*6b90*/  @!P1 HADD2.F32 R3, -RZ, R9.H0_H0 ;  /* 0x20000009ff039230 */ /* 0x000fe20000004100 */
[-C--:B------:R-:W-:Y:S01]  /*6ba0*/  @!P1 FFMA.FTZ R54, R7, R15.reuse, -R22 ;  /* 0x0000000f07369223 */ /* 0x080fe20000010816 */
[----:B------:R-:W-:Y:S01]  /*6bb0*/  @!P1 HADD2.F32 R22, -RZ, R13.H1_H1 ;  /* 0x3000000dff169230 */ /* 0x000fe20000004100 */
[----:B------:R-:W-:Y:S01]  /*6bc0*/  @!P1 FMUL.FTZ R13, R33, R6 ;  /* 0x00000006210d9220 */ /* 0x000fe20000410000 */
[----:B------:R-:W-:Y:S01]  /*6bd0*/  @!P1 HADD2.F32 R7, -RZ, R8.H1_H1 ;  /* 0x30000008ff079230 */ /* 0x000fe20000004100 */
[----:B------:R-:W-:Y:S01]  /*6be0*/  @!P1 FFMA.FTZ R2, R14, R15, R2 ;  /* 0x0000000f0e029223 */ /* 0x000fe20000010002 */
[--C-:B------:R-:W-:Y:S01]  /*6bf0*/  @!P1 HADD2.F32 R9, -RZ, R10.reuse.H0_H0 ;  /* 0x2000000aff099230 */ /* 0x100fe20000004100 */
[CC--:B------:R-:W-:Y:S01]  /*6c00*/  @!P1 FMUL.FTZ R8, R22.reuse, R3.reuse ;  /* 0x0000000316089220 */ /* 0x0c0fe20000410000 */
[----:B------:R-:W-:Y:S01]  /*6c10*/  @!P1 HADD2.F32 R10, -RZ, R10.H1_H1 ;  /* 0x3000000aff0a9230 */ /* 0x000fe20000004100 */
[C---:B------:R-:W-:Y:S01]  /*6c20*/  @!P1 FMUL.FTZ R3, R7.reuse, R3 ;  /* 0x0000000307039220 */ /* 0x040fe20000410000 */
[----:B------:R-:W-:Y:S01]  /*6c30*/  @!P1 HADD2.F32 R31, -RZ, R31.H1_H1 ;  /* 0x3000001fff1f9230 */ /* 0x000fe20000004100 */
[----:B------:R-:W-:Y:S01]  /*6c40*/  @!P1 FFMA.FTZ R51, R7, R24, -R8 ;  /* 0x0000001807339223 */ /* 0x000fe20000010808 */
[----:B------:R-:W-:Y:S01]  /*6c50*/  @!P1 MOV R7, R18 ;  /* 0x0000001200079202 */ /* 0x000fe20000000f00 */
[C---:B------:R-:W-:Y:S01]  /*6c60*/  @!P1 FMUL.FTZ R8, R9.reuse, R6 ;  /* 0x0000000609089220 */ /* 0x040fe20000410000 */
[----:B------:R-:W-:Y:S01]  /*6c70*/  @!P1 HADD2.F32 R6, -RZ, R42.H1_H1 ;  /* 0x3000002aff069230 */ /* 0x000fe20000004100 */
[----:B------:R-:W-:Y:S01]  /*6c80*/  @!P1 FFMA.FTZ R50, R9, R34, -R13 ;  /* 0x0000002209329223 */ /* 0x000fe2000001080d */
[----:B------:R-:W-:Y:S01]  /*6c90*/  @!P1 HADD2.F32 R9, -RZ, R12.H0_H0 ;  /* 0x2000000cff099230 */ /* 0x000fe20000004100 */
[----:B------:R-:W-:Y:S01]  /*6ca0*/  @!P1 FFMA.FTZ R3, R22, R24, R3 ;  /* 0x0000001816039223 */ /* 0x000fe20000010003 */
[----:B------:R-:W-:Y:S01]  /*6cb0*/  @!P1 HADD2.F32 R13, -RZ, R11.H0_H0 ;  /* 0x2000000bff0d9230 */ /* 0x000fe20000004100 */
[----:B------:R-:W-:Y:S01]  /*6cc0*/  @!P1 FFMA.FTZ R4, R25, R26, R4 ;  /* 0x0000001a19049223 */ /* 0x000fe20000010004 */
[--C-:B------:R-:W-:Y:S01]  /*6cd0*/  @!P1 HADD2.F32 R12, -RZ, R7.reuse.H0_H0 ;  /* 0x20000007ff0c9230 */ /* 0x100fe20000004100 */
[----:B------:R-:W-:Y:S01]  /*6ce0*/  @!P1 FMUL.FTZ R41, R31, R9 ;  /* 0x000000091f299220 */ /* 0x000fe20000410000 */
[----:B------:R-:W-:Y:S01]  /*6cf0*/  @!P1 HADD2.F32 R11, -RZ, R7.H1_H1 ;  /* 0x30000007ff0b9230 */ /* 0x000fe20000004100 */
[----:B------:R-:W-:Y:S01]  /*6d00*/  @!P1 FMUL.FTZ R7, R29, R6 ;  /* 0x000000061d079220 */ /* 0x000fe20000410000 */
[----:B------:R-:W-:Y:S01]  /*6d10*/  @!P1 F2FP.PACK_AB R2, R3, R2 ;  /* 0x000000020302923e */ /* 0x000fe200000000ff */
[----:B------:R-:W-:Y:S02]  /*6d20*/  @!P1 FMUL.FTZ R40, R35, R13 ;  /* 0x0000000d23289220 */ /* 0x000fe40000410000 */
[----:B------:R-:W-:Y:S01]  /*6d30*/  @!P1 FFMA.FTZ R42, R12, R30, -R7 ;  /* 0x0000001e0c2a9223 */ /* 0x000fe20000010807 */
[----:B------:R-:W-:Y:S01]  /*6d40*/  @!P1 MOV R44, R2 ;  /* 0x00000002002c9202 */ /* 0x000fe20000000f00 */
[C---:B------:R-:W-:Y:S02]  /*6d50*/  @!P1 FFMA.FTZ R41, R11.reuse, R32, -R41 ;  /* 0x000000200b299223 */ /* 0x040fe40000010829 */
[C---:B------:R-:W-:Y:S02]  /*6d60*/  @!P1 FFMA.FTZ R40, R10.reuse, R39, -R40 ;  /* 0x000000270a289223 */ /* 0x040fe40000010828 */
[----:B------:R-:W-:Y:S02]  /*6d70*/  @!P1 FMUL.FTZ R7, R11, R9 ;  /* 0x000000090b079220 */ /* 0x000fe40000410000 */
[----:B------:R-:W-:Y:S01]  /*6d80*/  @!P1 FMUL.FTZ R9, R10, R13 ;  /* 0x0000000d0a099220 */ /* 0x000fe20000410000 */
[----:B------:R-:W-:Y:S01]  /*6d90*/  @!P1 F2FP.PACK_AB R10, R41, R42 ;  /* 0x0000002a290a923e */ /* 0x000fe200000000ff */
[----:B------:R-:W-:Y:S01]  /*6da0*/  @!P1 FMUL.FTZ R6, R12, R6 ;  /* 0x000000060c069220 */ /* 0x000fe20000410000 */
[----:B------:R-:W-:Y:S01]  /*6db0*/  @!P1 F2FP.PACK_AB R13, R55, R56 ;  /* 0x00000038370d923e */ /* 0x000fe200000000ff */
[----:B------:R-:W-:Y:S01]  /*6dc0*/  @!P1 FFMA.FTZ R5, R27, R28, R5 ;  /* 0x0000001c1b059223 */ /* 0x000fe20000010005 */
[----:B------:R-:W-:Y:S01]  /*6dd0*/  @!P1 F2FP.PACK_AB R12, R51, R54 ;  /* 0x00000036330c923e */ /* 0x000fe200000000ff */
[----:B------:R-:W-:Y:S01]  /*6de0*/  @!P1 IMAD.MOV.U32 R18, RZ, RZ, R10 ;  /* 0x000000ffff129224 */ /* 0x000fe200078e000a */
[----:B------:R-:W-:Y:S01]  /*6df0*/  @!P1 F2FP.PACK_AB R11, R40, R50 ;  /* 0x00000032280b923e */ /* 0x000fe200000000ff */
[----:B------:R-:W-:Y:S01]  /*6e00*/  @!P1 FFMA.FTZ R6, R29, R30, R6 ;  /* 0x0000001e1d069223 */ /* 0x000fe20000010006 */
[----:B------:R-:W-:Y:S01]  /*6e10*/  @!P1 MOV R16, R12 ;  /* 0x0000000c00109202 */ /* 0x000fe20000000f00 */
[----:B------:R-:W-:Y:S01]  /*6e20*/  @!P1 FFMA.FTZ R7, R31, R32, R7 ;  /* 0x000000201f079223 */ /* 0x000fe20000010007 */
[----:B------:R-:W-:Y:S01]  /*6e30*/  @!P1 MOV R17, R13 ;  /* 0x0000000d00119202 */ /* 0x000fe20000000f00 */
[----:B------:R-:W-:Y:S01]  /*6e40*/  @!P1 FFMA.FTZ R8, R33, R34, R8 ;  /* 0x0000002221089223 */ /* 0x000fe20000010008 */
[----:B------:R-:W-:Y:S01]  /*6e50*/  @!P1 MOV R19, R11 ;  /* 0x0000000b00139202 */ /* 0x000fe20000000f00 */
[----:B------:R-:W-:Y:S01]  /*6e60*/  @!P1 FFMA.FTZ R9, R35, R39, R9 ;  /* 0x0000002723099223 */ /* 0x000fe20000010009 */
[----:B------:R-:W-:Y:S02]  /*6e70*/  @!P1 F2FP.PACK_AB R4, R5, R4 ;  /* 0x000000040504923e */ /* 0x000fe400000000ff */
[----:B------:R-:W-:Y:S01]  /*6e80*/  @!P1 F2FP.PACK_AB R6, R7, R6 ;  /* 0x000000060706923e */ /* 0x000fe200000000ff */
[----:B------:R2:W-:Y:S01]  /*6e90*/  ST.E.128 [R52.64], R16 ;  /* 0x0000001034007985 */ /* 0x0005e2000c101d16 */
[----:B------:R-:W-:Y:S01]  /*6ea0*/  @!P1 F2FP.PACK_AB R8, R9, R8 ;  /* 0x000000080908923e */ /* 0x000fe200000000ff */
[----:B------:R-:W-:Y:S01]  /*6eb0*/  @!P1 IMAD.MOV.U32 R45, RZ, RZ, R4 ;  /* 0x000000ffff2d9224 */ /* 0x000fe200078e0004 */
[----:B------:R-:W-:Y:S02]  /*6ec0*/  @!P1 MOV R46, R6 ;  /* 0x00000006002e9202 */ /* 0x000fe40000000f00 */
[----:B------:R-:W-:Y:S01]  /*6ed0*/  @!P1 MOV R47, R8 ;  /* 0x00000008002f9202 */ /* 0x000fe20000000f00 */
[----:B------:R-:W-:-:S05]  /*6ee0*/  @P0 BRA `(.L_x_79) ;  /* 0x000004f000000947 */ /* 0x000fca0003800000 */
[C---:B------:R-:W-:Y:S04]  /*6ef0*/  LEA R2, P0, R43.reuse, R48, 0x1 ;  /* 0x000000302b027211 */ /* 0x040fe800078008ff */
[----:B------:R-:W-:Y:S05]  /*6f00*/  LEA.HI.X.SX32 R3, R43, R49, 0x1, P0 ;  /* 0x000000312b037211 */ /* 0x000fea00000f0eff */
[----:B------:R3:W-:Y:S01]  /*6f10*/  ST.E.128 [R2.64], R44 ;  /* 0x0000002c02007985 */ /* 0x0007e2000c101d16 */
[----:B------:R-:W-:-:S05]  /*6f20*/  BRA `(.L_x_79) ;  /* 0x000004b000007947 */ /* 0x000fca0003800000 */
.L_x_57:
[----:B------:R1:W2:Y:S01]  /*6f30*/  SHFL.IDX PT, R3, R88, RZ, 0x1c1f ;  /* 0x001c1fff58037589 */ /* 0x0002a200000e0000 */
[----:B------:R-:W-:Y:S01]  /*6f40*/  UIMAD UR5, UR6, -0x70, UR4 ;  /* 0xffffff90060578a4 */ /* 0x000fe2000f8e0204 */
[----:B------:R-:W-:Y:S02]  /*6f50*/  BSSY B0, `(.L_x_88) ;  /* 0x0000014000007945 */ /* 0x000fe40003800000 */
[----:B------:R1:W3:Y:S01]  /*6f60*/  SHFL.IDX PT, R2, R89, RZ, 0x1c1f ;  /* 0x001c1fff59027589 */ /* 0x0002e200000e0000 */
[----:B------:R-:W-:Y:S04]  /*6f70*/  UISETP.LT.AND UP0, UPT, UR5, 0x70, UPT ;  /* 0x000000700500788c */ /* 0x000fe8000bf01270 */
[----:B------:R-:W-:Y:S06]  /*6f80*/  USEL UR9, UR5, 0x70, UP0 ;  /* 0x0000007005097887 */ /* 0x000fec0008000000 */
[----:B------:R-:W-:Y:S04]  /*6f90*/  IADD3 R12, -R38, UR9, RZ ;  /* 0x00000009260c7c10 */ /* 0x000fe8000fffe1ff */
[----:B------:R-:W-:Y:S11]  /*6fa0*/  ISETP.GE.AND P0, PT, R12, 0x1, PT ;  /* 0x000000010c00780c */ /* 0x000ff60003f06270 */
[----:B------:R-:W-:Y:S02]  /*6fb0*/  @!UPT UIADD3 URZ, URZ, URZ, URZ ;  /* 0x0000003f3f3ff290 */ /* 0x000fe4000fffe03f */
[----:B------:R-:W-:-:S05]  /*6fc0*/  @!P0 BRA `(.L_x_89) ;  /* 0x000000c000008947 */ /* 0x000fca0003800000 */
[C---:B-123--:R-:W-:Y:S11]  /*6fd0*/  ISETP.GE.AND P1, PT, R20.reuse, c[0x0][0x1d4], PT ;  /* 0x0000750014007a0c */ /* 0x04eff60003f26270 */
[----:B------:R-:W-:Y:S02]  /*6fe0*/  @!UPT UIADD3 URZ, URZ, URZ, URZ ;  /* 0x0000003f3f3ff290 */ /* 0x000fe4000fffe03f */
[----:B------:R-:W1:Y:S01]  /*6ff0*/  @!P1 LDS.128 R8, [R91+0x3800] ;  /* 0x003800005b089984 */ /* 0x000e620000000c00 */
[CC--:B------:R-:W-:Y:S04]  /*7000*/  @!P1 LEA R4, P0, R20.reuse, R2.reuse, 0x1 ;  /* 0x0000000214049211 */ /* 0x0c0fe800078008ff */
[-C--:B------:R-:W-:Y:S02]  /*7010*/  @!P1 LEA.HI.X R5, R20, R3.reuse, R21, 0x1, P0 ;  /* 0x0000000314059211 */ /* 0x080fe400000f0c15 */
[----:B------:R-:W-:Y:S11]  /*7020*/  ISETP.GE.AND P0, PT, R94, c[0x0][0x1d4], PT ;  /* 0x000075005e007a0c */ /* 0x000ff60003f06270 */
[----:B------:R-:W-:Y:S02]  /*7030*/  @!UPT UIADD3 URZ, URZ, URZ, URZ ;  /* 0x0000003f3f3ff290 */ /* 0x000fe4000fffe03f */
[C---:B------:R-:W-:Y:S04]  /*7040*/  @!P0 LEA R2, P2, R83.reuse, R2, 0x1 ;  /* 0x0000000253028211 */ /* 0x040fe800078408ff */
[----:B------:R-:W-:Y:S01]  /*7050*/  @!P0 LEA.HI.X R3, R83, R3, R93, 0x1, P2 ;  /* 0x0000000353038211 */ /* 0x000fe200010f0c5d */
[----:B-1----:R-:W-:Y:S04]  /*7060*/  @!P1 ST.E.128 [R4.64], R8 ;  /* 0x0000000804009985 */ /* 0x002fe8000c101d16 */
[----:B------:R-:W1:Y:S04]  /*7070*/  @!P0 LDS.128 R4, [R92+0x3800] ;  /* 0x003800005c048984 */ /* 0x000e680000000c00 */
[----:B-1----:R1:W-:Y:S02]  /*7080*/  @!P0 ST.E.128 [R2.64], R4 ;  /* 0x0000000402008985 */ /* 0x0023e4000c101d16 */
.L_x_89:
[----:B-123--:R-:W-:Y:S05]  /*7090*/  BSYNC B0 ;  /* 0x0000000000007941 */ /* 0x00efea0003800000 */
.L_x_88:
[----:B------:R1:W2:Y:S01]  /*70a0*/  SHFL.IDX PT, R3, R88, 0x1, 0x1c1f ;  /* 0x003c1f0058037f89 */ /* 0x0002a200000e0000 */
[----:B------:R-:W-:Y:S01]  /*70b0*/  ISETP.GE.AND P0, PT, R12, 0x21, PT ;  /* 0x000000210c00780c */ /* 0x000fe20003f06270 */
[----:B------:R-:W-:Y:S02]  /*70c0*/  BSSY B0, `(.L_x_90) ;  /* 0x000000f000007945 */ /* 0x000fe40003800000 */
[----:B------:R1:W3:Y:S10]  /*70d0*/  SHFL.IDX PT, R2, R89, 0x1, 0x1c1f ;  /* 0x003c1f0059027f89 */ /* 0x0002f400000e0000 */
[----:B------:R-:W-:-:S05]  /*70e0*/  @!P0 BRA `(.L_x_91) ;  /* 0x000000c000008947 */ /* 0x000fca0003800000 */
[C---:B------:R-:W-:Y:S11]  /*70f0*/  ISETP.GE.AND P1, PT, R20.reuse, c[0x0][0x1d4], PT ;  /* 0x0000750014007a0c */ /* 0x040ff60003f26270 */
[----:B------:R-:W-:Y:S02]  /*7100*/  @!UPT UIADD3 URZ, URZ, URZ, URZ ;  /* 0x0000003f3f3ff290 */ /* 0x000fe4000fffe03f */
[----:B------:R-:W4:Y:S01]  /*7110*/  @!P1 LDS.128 R8, [R91+0x4800] ;  /* 0x004800005b089984 */ /* 0x000f220000000c00 */
[CC--:B---3--:R-:W-:Y:S04]  /*7120*/  @!P1 LEA R4, P0, R20.reuse, R2.reuse, 0x1 ;  /* 0x0000000214049211 */ /* 0x0c8fe800078008ff */
[-C--:B--2---:R-:W-:Y:S02]  /*7130*/  @!P1 LEA.HI.X R5, R20, R3.reuse, R21, 0x1, P0 ;  /* 0x0000000314059211 */ /* 0x084fe400000f0c15 */
[----:B------:R-:W-:Y:S11]  /*7140*/  ISETP.GE.AND P0, PT, R94, c[0x0][0x1d4], PT ;  /* 0x000075005e007a0c */ /* 0x000ff60003f06270 */
[----:B------:R-:W-:Y:S02]  /*7150*/  @!UPT UIADD3 URZ, URZ, URZ, URZ ;  /* 0x0000003f3f3ff290 */ /* 0x000fe4000fffe03f */
[C---:B------:R-:W-:Y:S04]  /*7160*/  @!P0 LEA R2, P2, R83.reuse, R2, 0x1 ;  /* 0x0000000253028211 */ /* 0x040fe800078408ff */
[----:B------:R-:W-:Y:S01]  /*7170*/  @!P0 LEA.HI.X R3, R83, R3, R93, 0x1, P2 ;  /* 0x0000000353038211 */ /* 0x000fe200010f0c5d */
[----:B----4-:R-:W-:Y:S04]  /*7180*/  @!P1 ST.E.128 [R4.64], R8 ;  /* 0x0000000804009985 */ /* 0x010fe8000c101d16 */
[----:B------:R-:W2:Y:S04]  /*7190*/  @!P0 LDS.128 R4, [R92+0x4800] ;  /* 0x004800005c048984 */ /* 0x000ea80000000c00 */
[----:B--2---:R2:W-:Y:S02]  /*71a0*/  @!P0 ST.E.128 [R2.64], R4 ;  /* 0x0000000402008985 */ /* 0x0045e4000c101d16 */
.L_x_91:
[----:B------:R-:W-:Y:S05]  /*71b0*/  BSYNC B0 ;  /* 0x0000000000007941 */ /* 0x000fea0003800000 */
.L_x_90:
[----:B--2---:R2:W4:Y:S01]  /*71c0*/  SHFL.IDX PT, R3, R88, 0x2, 0x1c1f ;  /* 0x005c1f0058037f89 */ /* 0x00452200000e0000 */
[----:B------:R-:W-:Y:S01]  /*71d0*/  ISETP.GE.AND P0, PT, R12, 0x41, PT ;  /* 0x000000410c00780c */ /* 0x000fe20003f06270 */
[----:B------:R-:W-:Y:S02]  /*71e0*/  BSSY B0, `(.L_x_92) ;  /* 0x000000f000007945 */ /* 0x000fe40003800000 */
[----:B---3--:R2:W3:Y:S10]  /*71f0*/  SHFL.IDX PT, R2, R89, 0x2, 0x1c1f ;  /* 0x005c1f0059027f89 */ /* 0x0084f400000e0000 */
[----:B------:R-:W-:-:S05]  /*7200*/  @!P0 BRA `(.L_x_93) ;  /* 0x000000c000008947 */ /* 0x000fca0003800000 */
[C---:B------:R-:W-:Y:S11]  /*7210*/  ISETP.GE.AND P1, PT, R20.reuse, c[0x0][0x1d4], PT ;  /* 0x0000750014007a0c */ /* 0x040ff60003f26270 */
[----:B------:R-:W-:Y:S02]  /*7220*/  @!UPT UIADD3 URZ, URZ, URZ, URZ ;  /* 0x0000003f3f3ff290 */ /* 0x000fe4000fffe03f */
[----:B------:R-:W5:Y:S01]  /*7230*/  @!P1 LDS.128 R8, [R91+0x5800] ;  /* 0x005800005b089984 */ /* 0x000f620000000c00 */
[CC--:B---3--:R-:W-:Y:S04]  /*7240*/  @!P1 LEA R4, P0, R20.reuse, R2.reuse, 0x1 ;  /* 0x0000000214049211 */ /* 0x0c8fe800078008ff */
[-C--:B----4-:R-:W-:Y:S02]  /*7250*/  @!P1 LEA.HI.X R5, R20, R3.reuse, R21, 0x1, P0 ;  /* 0x0000000314059211 */ /* 0x090fe400000f0c15 */
[----:B------:R-:W-:Y:S11]  /*7260*/  ISETP.GE.AND P0, PT, R94, c[0x0][0x1d4], PT ;  /* 0x000075005e007a0c */ /* 0x000ff60003f06270 */
[----:B------:R-:W-:Y:S02]  /*7270*/  @!UPT UIADD3 URZ, URZ, URZ, URZ ;  /* 0x0000003f3f3ff290 */ /* 0x000fe4000fffe03f */
[C---:B------:R-:W-:Y:S04]  /*7280*/  @!P0 LEA R2, P2, R83.reuse, R2, 0x1 ;  /* 0x0000000253028211 */ /* 0x040fe800078408ff */
[----:B------:R-:W-:Y:S01]  /*7290*/  @!P0 LEA.HI.X R3, R83, R3, R93, 0x1, P2 ;  /* 0x0000000353038211 */ /* 0x000fe200010f0c5d */
[----:B-----5:R-:W-:Y:S04]  /*72a0*/  @!P1 ST.E.128 [R4.64], R8 ;  /* 0x0000000804009985 */ /* 0x020fe8000c101d16 */
[----:B------:R-:W3:Y:S04]  /*72b0*/  @!P0 LDS.128 R4, [R92+0x5800] ;  /* 0x005800005c048984 */ /* 0x000ee80000000c00 */
[----:B---3--:R3:W-:Y:S02]  /*72c0*/  @!P0 ST.E.128 [R2.64], R4 ;  /* 0x0000000402008985 */ /* 0x0087e4000c101d16 */
.L_x_93:
[----:B------:R-:W-:Y:S05]  /*72d0*/  BSYNC B0 ;  /* 0x0000000000007941 */ /* 0x000fea0003800000 */
.L_x_92:
[----:B---34-:R3:W4:Y:S01]  /*72e0*/  SHFL.IDX PT, R3, R88, 0x3, 0x1c1f ;  /* 0x007c1f0058037f89 */ /* 0x01872200000e0000 */
[----:B------:R-:W-:Y:S03]  /*72f0*/  ISETP.GE.AND P0, PT, R12, 0x61, PT ;  /* 0x000000610c00780c */ /* 0x000fe60003f06270 */
[----:B------:R3:W1:Y:S10]  /*7300*/  SHFL.IDX PT, R2, R89, 0x3, 0x1c1f ;  /* 0x007c1f0059027f89 */ /* 0x00067400000e0000 */
[----:B------:R-:W-:-:S05]  /*7310*/  @!P0 BRA `(.L_x_79) ;  /* 0x000000c000008947 */ /* 0x000fca0003800000 */
[C---:B------:R-:W-:Y:S11]  /*7320*/  ISETP.GE.AND P1, PT, R20.reuse, c[0x0][0x1d4], PT ;  /* 0x0000750014007a0c */ /* 0x040ff60003f26270 */
[----:B------:R-:W-:Y:S02]  /*7330*/  @!UPT UIADD3 URZ, URZ, URZ, URZ ;  /* 0x0000003f3f3ff290 */ /* 0x000fe4000fffe03f */
[----:B------:R-:W5:Y:S01]  /*7340*/  @!P1 LDS.128 R8, [R91+0x6800] ;  /* 0x006800005b089984 */ /* 0x000f620000000c00 */
[CC--:B-1----:R-:W-:Y:S04]  /*7350*/  @!P1 LEA R4, P0, R20.reuse, R2.reuse, 0x1 ;  /* 0x0000000214049211 */ /* 0x0c2fe800078008ff */
[-C--:B----4-:R-:W-:Y:S02]  /*7360*/  @!P1 LEA.HI.X R5, R20, R3.reuse, R21, 0x1, P0 ;  /* 0x0000000314059211 */ /* 0x090fe400000f0c15 */
[----:B------:R-:W-:Y:S11]  /*7370*/  ISETP.GE.AND P0, PT, R94, c[0x0][0x1d4], PT ;  /* 0x000075005e007a0c */ /* 0x000ff60003f06270 */
[----:B------:R-:W-:Y:S02]  /*7380*/  @!UPT UIADD3 URZ, URZ, URZ, URZ ;  /* 0x0000003f3f3ff290 */ /* 0x000fe4000fffe03f */
[C---:B------:R-:W-:Y:S04]  /*7390*/  @!P0 LEA R2, P2, R83.reuse, R2, 0x1 ;  /* 0x0000000253028211 */ /* 0x040fe800078408ff */
[----:B------:R-:W-:Y:S01]  /*73a0*/  @!P0 LEA.HI.X R3, R83, R3, R93, 0x1, P2 ;  /* 0x0000000353038211 */ /* 0x000fe200010f0c5d */
[----:B-----5:R-:W-:Y:S04]  /*73b0*/  @!P1 ST.E.128 [R4.64], R8 ;  /* 0x0000000804009985 */ /* 0x020fe8000c101d16 */
[----:B------:R-:W1:Y:S04]  /*73c0*/  @!P0 LDS.128 R4, [R92+0x6800] ;  /* 0x006800005c048984 */ /* 0x000e680000000c00 */
[----:B-1----:R1:W-:Y:S02]  /*73d0*/  @!P0 ST.E.128 [R2.64], R4 ;  /* 0x0000000402008985 */ /* 0x0023e4000c101d16 */
.L_x_79:
[----:B------:R-:W-:Y:S05]  /*73e0*/  BSYNC B2 ;  /* 0x0000000000027941 */ /* 0x000fea0003800000 */
.L_x_56:
[----:B-1-3--:R-:W-:Y:S01]  /*73f0*/  IMAD.U32 R2, RZ, RZ, UR6 ;  /* 0x00000006ff027e24 */ /* 0x00afe2000f8e00ff */
[----:B------:R-:W-:Y:S01]  /*7400*/  UIMAD UR5, UR6, -0x70, URZ ;  /* 0xffffff90060578a4 */ /* 0x000fe2000f8e023f */
[----:B------:R-:W-:Y:S02]  /*7410*/  BSSY B0, `(.L_x_94) ;  /* 0x0000085000007945 */ /* 0x000fe40003800000 */
[----:B----4-:R-:W-:Y:S03]  /*7420*/  IMAD.WIDE R2, R2, 0x70, R128 ;  /* 0x0000007002027825 */ /* 0x010fe600078e0280 */
[----:B------:R-:W-:Y:S01]  /*7430*/  IADD3 R4, R125, UR5, RZ ;  /* 0x000000057d047c10 */ /* 0x000fe2000fffe0ff */
[----:B------:R-:W-:Y:S03]  /*7440*/  UIADD3 UR5, UR5, UR4, URZ ;  /* 0x0000000405057290 */ /* 0x000fe6000fffe03f */
[C---:B------:R-:W-:Y:S01]  /*7450*/  ISETP.GE.AND P5, PT, R4.reuse, 0x11, PT ;  /* 0x000000110400780c */ /* 0x040fe20003fa6270 */
[----:B------:R-:W-:Y:S01]  /*7460*/  UISETP.LT.AND UP0, UPT, UR5, 0x70, UPT ;  /* 0x000000700500788c */ /* 0x000fe2000bf01270 */
[C---:B------:R-:W-:Y:S02]  /*7470*/  ISETP.GE.AND P4, PT, R4.reuse, 0x21, PT ;  /* 0x000000210400780c */ /* 0x040fe40003f86270 */
[C---:B------:R-:W-:Y:S01]  /*7480*/  ISETP.GE.AND P3, PT, R4.reuse, 0x31, PT ;  /* 0x000000310400780c */ /* 0x040fe20003f66270 */
[----:B------:R-:W-:Y:S01]  /*7490*/  USEL UR5, UR5, 0x70, UP0 ;  /* 0x0000007005057887 */ /* 0x000fe20008000000 */
[C---:B------:R-:W-:Y:S02]  /*74a0*/  ISETP.GE.AND P2, PT, R4.reuse, 0x41, PT ;  /* 0x000000410400780c */ /* 0x040fe40003f46270 */
[----:B------:R-:W-:Y:S02]  /*74b0*/  ISETP.GE.AND P1, PT, R4, 0x51, PT ;  /* 0x000000510400780c */ /* 0x000fe40003f26270 */
[----:B--2---:R-:W-:Y:S03]  /*74c0*/  P2R R8, PR, RZ, 0x20 ;  /* 0x00000020ff087803 */ /* 0x004fe60000000000 */
[C---:B------:R-:W-:Y:S05]  /*74d0*/  @P5 IADD3 R6, P0, R2.reuse, 0x10, RZ ;  /* 0x0000001002065810 */ /* 0x040fea0007f1e0ff */
[--C-:B------:R-:W-:Y:S01]  /*74e0*/  @P5 IMAD.X R7, RZ, RZ, R3.reuse, P0 ;  /* 0x000000ffff075224 */ /* 0x100fe200000e0603 */
[C---:B------:R-:W-:Y:S05]  /*74f0*/  @P4 IADD3 R9, P0, R2.reuse, 0x20, RZ ;  /* 0x0000002002094810 */ /* 0x040fea0007f1e0ff */
[--C-:B------:R-:W-:Y:S01]  /*7500*/  @P4 IMAD.X R11, RZ, RZ, R3.reuse, P0 ;  /* 0x000000ffff0b4224 */ /* 0x100fe200000e0603 */
[C---:B------:R-:W-:Y:S04]  /*7510*/  @P3 IADD3 R10, P0, R2.reuse, 0x30, RZ ;  /* 0x00000030020a3810 */ /* 0x040fe80007f1e0ff */
[-C--:B------:R-:W-:Y:S02]  /*7520*/  @P3 IADD3.X R19, RZ, R3.reuse, RZ, P0, !PT ;  /* 0x00000003ff133210 */ /* 0x080fe400007fe4ff */
[C---:B------:R-:W-:Y:S05]  /*7530*/  @P2 IADD3 R18, P0, R2.reuse, 0x40, RZ ;  /* 0x0000004002122810 */ /* 0x040fea0007f1e0ff */
[--C-:B------:R-:W-:Y:S01]  /*7540*/  @P2 IMAD.X R25, RZ, RZ, R3.reuse, P0 ;  /* 0x000000ffff192224 */ /* 0x100fe200000e0603 */
[----:B------:R-:W-:Y:S05]  /*7550*/  @P1 IADD3 R22, P0, R2, 0x50, RZ ;  /* 0x0000005002161810 */ /* 0x000fea0007f1e0ff */
[----:B------:R-:W-:Y:S01]  /*7560*/  @P1 IMAD.X R27, RZ, RZ, R3, P0 ;  /* 0x000000ffff1b1224 */ /* 0x000fe200000e0603 */
[----:B------:R-:W-:Y:S11]  /*7570*/  ISETP.GE.AND P0, PT, R4, 0x61, PT ;  /* 0x000000610400780c */ /* 0x000ff60003f06270 */
[----:B------:R-:W-:Y:S02]  /*7580*/  @!UPT UIADD3 URZ, URZ, URZ, URZ ;  /* 0x0000003f3f3ff290 */ /* 0x000fe4000fffe03f */
[----:B------:R-:W-:Y:S04]  /*7590*/  @P0 IADD3 R24, P6, R2, 0x60, RZ ;  /* 0x0000006002180810 */ /* 0x000fe80007fde0ff */
[----:B------:R-:W-:Y:S02]  /*75a0*/  @P0 IADD3.X R29, RZ, R3, RZ, P6, !PT ;  /* 0x00000003ff1d0210 */ /* 0x000fe400037fe4ff */
[----:B------:R-:W-:Y:S04]  /*75b0*/  ISETP.GE.AND P6, PT, R4, 0x1, PT ;  /* 0x000000010400780c */ /* 0x000fe80003fc6270 */
[----:B------:R-:W-:Y:S09]  /*75c0*/  P2R R28, PR, RZ, 0x40 ;  /* 0x00000040ff1c7803 */ /* 0x000ff20000000000 */
[----:B------:R-:W-:Y:S02]  /*75d0*/  @P6 IMAD R3, R3, c[0x0][0x258], RZ ;  /* 0x0000960003036a24 */ /* 0x000fe400078e02ff */
[----:B------:R-:W-:Y:S02]  /*75e0*/  @P6 IMAD.MOV.U32 R4, RZ, RZ, R96 ;  /* 0x000000ffff046224 */ /* 0x000fe400078e0060 */
[----:B------:R-:W-:Y:S04]  /*75f0*/  @P6 IMAD.MOV.U32 R5, RZ, RZ, R98 ;  /* 0x000000ffff056224 */ /* 0x000fe800078e0062 */
[C---:B------:R-:W-:Y:S04]  /*7600*/  @P6 IMAD.WIDE.U32 R4, R2.reuse, c[0x0][0x258], R4 ;  /* 0x0000960002046a25 */ /* 0x040fe800078e0004 */
[----:B------:R-:W-:Y:S01]  /*7610*/  @P6 IMAD R2, R2, c[0x0][0x25c], R3 ;  /* 0x0000970002026a24 */ /* 0x000fe200078e0203 */
[C---:B------:R-:W-:Y:S04]  /*7620*/  @P6 LEA R16, P5, R4.reuse, c[0x0][0x250], 0x1 ;  /* 0x0000940004106a11 */ /* 0x040fe800078a08ff */
[----:B------:R-:W-:Y:S04]  /*7630*/  @P6 IADD3 R2, R5, R2, RZ ;  /* 0x0000000205026210 */ /* 0x000fe80007ffe0ff */
[----:B------:R-:W-:Y:S02]  /*7640*/  @P6 LEA.HI.X R17, R4, c[0x0][0x254], R2, 0x1, P5 ;  /* 0x0000950004116a11 */ /* 0x000fe400028f0c02 */
[----:B------:R-:W-:Y:S04]  /*7650*/  ISETP.NE.AND P5, PT, R8, RZ, PT ;  /* 0x000000ff0800720c */ /* 0x000fe80003fa5270 */
[----:B------:R-:W-:Y:S09]  /*7660*/  P2R R26, PR, RZ, 0x20 ;  /* 0x00000020ff1a7803 */ /* 0x000ff20000000000 */
[----:B------:R-:W-:Y:S02]  /*7670*/  @P5 IMAD R4, R7, c[0x0][0x258], RZ ;  /* 0x0000960007045a24 */ /* 0x000fe400078e02ff */
[----:B------:R-:W-:Y:S02]  /*7680*/  @P5 IMAD.MOV.U32 R2, RZ, RZ, R96 ;  /* 0x000000ffff025224 */ /* 0x000fe400078e0060 */
[----:B------:R-:W-:Y:S02]  /*7690*/  @P5 IMAD.MOV.U32 R3, RZ, RZ, R98 ;  /* 0x000000ffff035224 */ /* 0x000fe400078e0062 */
[C---:B------:R-:W-:Y:S02]  /*76a0*/  @P5 IMAD R4, R6.reuse, c[0x0][0x25c], R4 ;  /* 0x0000970006045a24 */ /* 0x040fe400078e0204 */
[----:B------:R-:W-:Y:S04]  /*76b0*/  @P5 IMAD.WIDE.U32 R2, R6, c[0x0][0x258], R2 ;  /* 0x0000960006025a25 */ /* 0x000fe800078e0002 */
[----:B------:R-:W-:Y:S01]  /*76c0*/  @P0 IMAD R6, R29, c[0x0][0x258], RZ ;  /* 0x000096001d060a24 */ /* 0x000fe200078e02ff */
[----:B------:R-:W-:Y:S02]  /*76d0*/  @P5 LEA R14, P6, R2, c[0x0][0x250], 0x1 ;  /* 0x00009400020e5a11 */ /* 0x000fe400078c08ff */
[----:B------:R-:W-:Y:S01]  /*76e0*/  @P5 IADD3 R4, R3, R4, RZ ;  /* 0x0000000403045210 */ /* 0x000fe20007ffe0ff */
[----:B------:R-:W-:Y:S02]  /*76f0*/  @P4 IMAD.MOV.U32 R3, RZ, RZ, R98 ;  /* 0x000000ffff034224 */ /* 0x000fe400078e0062 */
[----:B------:R-:W-:Y:S01]  /*7700*/  @P0 IMAD R6, R24, c[0x0][0x25c], R6 ;  /* 0x0000970018060a24 */ /* 0x000fe200078e0206 */
[----:B------:R-:W-:Y:S01]  /*7710*/  @P5 LEA.HI.X R15, R2, c[0x0][0x254], R4, 0x1, P6 ;  /* 0x00009500020f5a11 */ /* 0x000fe200030f0c04 */
[----:B------:R-:W-:Y:S02]  /*7720*/  @P4 IMAD R4, R11, c[0x0][0x258], RZ ;  /* 0x000096000b044a24 */ /* 0x000fe400078e02ff */
[----:B------:R-:W-:Y:S02]  /*7730*/  @P4 IMAD.MOV.U32 R2, RZ, RZ, R96 ;  /* 0x000000ffff024224 */ /* 0x000fe400078e0060 */
[C---:B------:R-:W-:Y:S02]  /*7740*/  @P4 IMAD R4, R9.reuse, c[0x0][0x25c], R4 ;  /* 0x0000970009044a24 */ /* 0x040fe400078e0204 */
[----:B------:R-:W-:Y:S05]  /*7750*/  @P4 IMAD.WIDE.U32 R2, R9, c[0x0][0x258], R2 ;  /* 0x0000960009024a25 */ /* 0x000fea00078e0002 */
[C---:B------:R-:W-:Y:S02]  /*7760*/  @P4 LEA R12, P6, R2.reuse, c[0x0][0x250], 0x1 ;  /* 0x00009400020c4a11 */ /* 0x040fe400078c08ff */
[----:B------:R-:W-:Y:S01]  /*7770*/  @P4 IADD3 R4, R3, R4, RZ ;  /* 0x0000000403044210 */ /* 0x000fe20007ffe0ff */
[----:B------:R-:W-:Y:S03]  /*7780*/  @P3 IMAD.MOV.U32 R3, RZ, RZ, R98 ;  /* 0x000000ffff033224 */ /* 0x000fe600078e0062 */
        /* <DEDUP_REMOVED lines=9> */
[----:B------:R-:W-:Y:S01]  /*7820*/  @P2 IMAD.MOV.U32 R2, RZ, RZ, R96 ;  /* 0x000000ffff022224 */ /* 0x000fe200078e0060 */
[----:B------:R-:W-:Y:S01]  /*7830*/  ISETP.NE.AND P5, PT, R121, RZ, PT ;  /* 0x000000ff7900720c */ /* 0x000fe20003fa5270 */
[----:B------:R-:W-:Y:S02]  /*7840*/  @P2 IMAD R4, R25, c[0x0][0x258], RZ ;  /* 0x0000960019042a24 */ /* 0x000fe400078e02ff */
[C---:B------:R-:W-:Y:S04]  /*7850*/  @P2 IMAD.WIDE.U32 R2, R18.reuse, c[0x0][0x258], R2 ;  /* 0x0000960012022a25 */ /* 0x040fe800078e0002 */
[----:B------:R-:W-:Y:S01]  /*7860*/  @P2 IMAD R4, R18, c[0x0][0x25c], R4 ;  /* 0x0000970012042a24 */ /* 0x000fe200078e0204 */
[C---:B------:R-:W-:Y:S04]  /*7870*/  @P2 LEA R8, P6, R2.reuse, c[0x0][0x250], 0x1 ;  /* 0x0000940002082a11 */ /* 0x040fe800078c08ff */
[----:B------:R-:W-:Y:S01]  /*7880*/  @P2 IADD3 R4, R3, R4, RZ ;  /* 0x0000000403042210 */ /* 0x000fe20007ffe0ff */
[----:B------:R-:W-:Y:S03]  /*7890*/  @P1 IMAD.MOV.U32 R3, RZ, RZ, R98 ;  /* 0x000000ffff031224 */ /* 0x000fe600078e0062 */
[----:B------:R-:W-:Y:S01]  /*78a0*/  @P2 LEA.HI.X R9, R2, c[0x0][0x254], R4, 0x1, P6 ;  /* 0x0000950002092a11 */ /* 0x000fe200030f0c04 */
[----:B------:R-:W-:Y:S02]  /*78b0*/  @P1 IMAD R4, R27, c[0x0][0x258], RZ ;  /* 0x000096001b041a24 */ /* 0x000fe400078e02ff */
[----:B------:R-:W-:Y:S02]  /*78c0*/  @P1 IMAD.MOV.U32 R2, RZ, RZ, R96 ;  /* 0x000000ffff021224 */ /* 0x000fe400078e0060 */
[C---:B------:R-:W-:Y:S02]  /*78d0*/  @P1 IMAD R4, R22.reuse, c[0x0][0x25c], R4 ;  /* 0x0000970016041a24 */ /* 0x040fe400078e0204 */
[----:B------:R-:W-:Y:S05]  /*78e0*/  @P1 IMAD.WIDE.U32 R2, R22, c[0x0][0x258], R2 ;  /* 0x0000960016021a25 */ /* 0x000fea00078e0002 */
[----:B------:R-:W-:Y:S02]  /*78f0*/  @P1 IADD3 R3, R3, R4, RZ ;  /* 0x0000000403031210 */ /* 0x000fe40007ffe0ff */
[C---:B------:R-:W-:Y:S04]  /*7900*/  @P1 LEA R4, P6, R2.reuse, c[0x0][0x250], 0x1 ;  /* 0x0000940002041a11 */ /* 0x040fe800078c08ff */
[----:B------:R-:W-:Y:S01]  /*7910*/  @P1 LEA.HI.X R5, R2, c[0x0][0x254], R3, 0x1, P6 ;  /* 0x0000950002051a11 */ /* 0x000fe200030f0c03 */
[----:B------:R-:W-:Y:S02]  /*7920*/  @P0 IMAD.MOV.U32 R2, RZ, RZ, R96 ;  /* 0x000000ffff020224 */ /* 0x000fe400078e0060 */
[----:B------:R-:W-:Y:S04]  /*7930*/  @P0 IMAD.MOV.U32 R3, RZ, RZ, R98 ;  /* 0x000000ffff030224 */ /* 0x000fe800078e0062 */
[----:B------:R-:W-:Y:S05]  /*7940*/  @P0 IMAD.WIDE.U32 R2, R24, c[0x0][0x258], R2 ;  /* 0x0000960018020a25 */ /* 0x000fea00078e0002 */
[----:B------:R-:W-:Y:S02]  /*7950*/  @P0 IADD3 R3, R3, R6, RZ ;  /* 0x0000000603030210 */ /* 0x000fe40007ffe0ff */
[C---:B------:R-:W-:Y:S04]  /*7960*/  @P0 LEA R6, P6, R2.reuse, c[0x0][0x250], 0x1 ;  /* 0x0000940002060a11 */ /* 0x040fe800078c08ff */
[----:B------:R-:W-:Y:S01]  /*7970*/  @P0 LEA.HI.X R7, R2, c[0x0][0x254], R3, 0x1, P6 ;  /* 0x0000950002070a11 */ /* 0x000fe200030f0c03 */
[----:B------:R-:W-:Y:S01]  /*7980*/  IMAD R2, R117, c[0x0][0x208], RZ ;  /* 0x0000820075027a24 */ /* 0x000fe200078e02ff */
[----:B------:R-:W-:Y:S11]  /*7990*/  ISETP.NE.AND P6, PT, R28, RZ, PT ;  /* 0x000000ff1c00720c */ /* 0x000ff60003fc5270 */
[----:B------:R-:W-:Y:S02]  /*79a0*/  @!UPT UIADD3 URZ, URZ, URZ, URZ ;  /* 0x0000003f3f3ff290 */ /* 0x000fe4000fffe03f */
[----:B------:R-:W-:Y:S01]  /*79b0*/  @!PT LDS RZ, [RZ] ;  /* 0x00000000fffff984 */ /* 0x000fe20000000800 */
[----:B------:R-:W-:Y:S01]  /*79c0*/  @!PT LDS RZ, [RZ] ;  /* 0x00000000fffff984 */ /* 0x000fe20000000800 */
[----:B------:R-:W-:Y:S01]  /*79d0*/  @!PT LDS RZ, [RZ] ;  /* 0x00000000fffff984 */ /* 0x000fe20000000800 */
[----:B------:R1:W-:Y:S01]  /*79e0*/  @P6 LDGSTS.E.BYPASS.LTC128B.128 [R90+0x100], [R16.64], !P5 ;  /* 0x00100000105a6fae */ /* 0x0003e2000e901d56 */
[----:B------:R-:W-:Y:S02]  /*79f0*/  ISETP.NE.AND P5, PT, R26, RZ, PT ;  /* 0x000000ff1a00720c */ /* 0x000fe40003fa5270 */
[----:B------:R-:W-:Y:S11]  /*7a00*/  ISETP.NE.AND P6, PT, R121, RZ, PT ;  /* 0x000000ff7900720c */ /* 0x000ff60003fc5270 */
[----:B------:R-:W-:Y:S02]  /*7a10*/  @!UPT UIADD3 URZ, URZ, URZ, URZ ;  /* 0x0000003f3f3ff290 */ /* 0x000fe4000fffe03f */
[----:B------:R2:W-:Y:S08]  /*7a20*/  @P5 LDGSTS.E.BYPASS.LTC128B.128 [R90+0x900], [R14.64], !P6 ;  /* 0x009000000e5a5fae */ /* 0x0005f0000f101d56 */
[----:B------:R3:W-:Y:S08]  /*7a30*/  @P4 LDGSTS.E.BYPASS.LTC128B.128 [R90+0x1100], [R12.64], !P6 ;  /* 0x011000000c5a4fae */ /* 0x0007f0000f101d56 */
[----:B------:R1:W-:Y:S08]  /*7a40*/  @P3 LDGSTS.E.BYPASS.LTC128B.128 [R90+0x1900], [R10.64], !P6 ;  /* 0x019000000a5a3fae */ /* 0x0003f0000f101d56 */
[----:B------:R1:W-:Y:S08]  /*7a50*/  @P2 LDGSTS.E.BYPASS.LTC128B.128 [R90+0x2100], [R8.64], !P6 ;  /* 0x02100000085a2fae */ /* 0x0003f0000f101d56 */
[----:B------:R4:W-:Y:S01]  /*7a60*/  @P1 LDGSTS.E.BYPASS.LTC128B.128 [R90+0x2900], [R4.64], !P6 ;  /* 0x02900000045a1fae */ /* 0x0009e2000f101d56 */
[----:B---3--:R-:W-:Y:S07]  /*7a70*/  IADD3 R12, -R38, UR5, RZ ;  /* 0x00000005260c7c10 */ /* 0x008fee000fffe1ff */
[----:B------:R1:W-:Y:S08]  /*7a80*/  @P0 LDGSTS.E.BYPASS.LTC128B.128 [R90+0x3100], [R6.64], !P6 ;  /* 0x03100000065a0fae */ /* 0x0003f0000f101d56 */
[----:B------:R-:W0:Y:S01]  /*7a90*/  LDGDEPBAR ;  /* 0x00000000000079af */ /* 0x000e220000000000 */
[C---:B----4-:R-:W-:Y:S02]  /*7aa0*/  IMAD R4, R100.reuse, c[0x0][0x20c], R2 ;  /* 0x0000830064047a24 */ /* 0x050fe400078e0202 */
[----:B------:R-:W-:Y:S04]  /*7ab0*/  IMAD.WIDE.U32 R2, R100, c[0x0][0x208], RZ ;  /* 0x0000820064027a25 */ /* 0x000fe800078e00ff */
[----:B------:R-:W-:Y:S02]  /*7ac0*/  IMAD.IADD R3, R3, 0x1, R4 ;  /* 0x0000000103037824 */ /* 0x000fe400078e0204 */
[----:B------:R-:W-:Y:S02]  /*7ad0*/  IMAD R4, R118, c[0x0][0x218], RZ ;  /* 0x0000860076047a24 */ /* 0x000fe400078e02ff */
[C---:B------:R-:W-:Y:S01]  /*7ae0*/  IMAD.WIDE.U32 R2, R99.reuse, c[0x0][0x218], R2 ;  /* 0x0000860063027a25 */ /* 0x040fe200078e0002 */
[----:B------:R-:W-:Y:S04]  /*7af0*/  DEPBAR.LE SB0, 0x0 ;  /* 0x000080000000791a */ /* 0x000fe80000000000 */
[----:B------:R-:W-:Y:S01]  /*7b00*/  BAR.SYNC.DEFER_BLOCKING 0x0 ;  /* 0x0000000000007b1d */ /* 0x000fe20000010000 */
[----:B------:R-:W-:Y:S01]  /*7b10*/  IMAD R4, R99, c[0x0][0x21c], R4 ;  /* 0x0000870063047a24 */ /* 0x000fe200078e0204 */
[----:B------:R-:W-:Y:S04]  /*7b20*/  IADD3 R2, P0, R2, UR30, RZ ;  /* 0x0000001e02027c10 */ /* 0x000fe8000ff1e0ff */
[----:B------:R-:W-:Y:S02]  /*7b30*/  IADD3.X R3, R3, UR29, R4, P0, !PT ;  /* 0x0000001d03037c10 */ /* 0x000fe400087fe404 */
[C---:B--2---:R-:W-:Y:S04]  /*7b40*/  LEA R14, P0, R2.reuse, c[0x0][0x1f8], 0x1 ;  /* 0x00007e00020e7a11 */ /* 0x044fe800078008ff */
[----:B------:R-:W-:Y:S02]  /*7b50*/  LEA.HI.X R13, R2, c[0x0][0x1fc], R3, 0x1, P0 ;  /* 0x00007f00020d7a11 */ /* 0x000fe400000f0c03 */
[----:B------:R1:W2:Y:S01]  /*7b60*/  SHFL.IDX PT, R2, R14, RZ, 0x1c1f ;  /* 0x001c1fff0e027589 */ /* 0x0002a200000e0000 */
[----:B------:R-:W-:Y:S07]  /*7b70*/  ISETP.GE.AND P0, PT, R12, 0x1, PT ;  /* 0x000000010c00780c */ /* 0x000fee0003f06270 */
[----:B------:R1:W3:Y:S06]  /*7b80*/  SHFL.IDX PT, R3, R13, RZ, 0x1c1f ;  /* 0x001c1fff0d037589 */ /* 0x0002ec00000e0000 */
[----:B------:R-:W-:-:S05]  /*7b90*/  @!P0 BRA `(.L_x_95) ;  /* 0x000000c000008947 */ /* 0x000fca0003800000 */
[C---:B------:R-:W-:Y:S11]  /*7ba0*/  ISETP.GE.AND P1, PT, R20.reuse, c[0x0][0x1d4], PT ;  /* 0x0000750014007a0c */ /* 0x040ff60003f26270 */
[----:B------:R-:W-:Y:S02]  /*7bb0*/  @!UPT UIADD3 URZ, URZ, URZ, URZ ;  /* 0x0000003f3f3ff290 */ /* 0x000fe4000fffe03f */
[----:B-1----:R-:W1:Y:S01]  /*7bc0*/  @!P1 LDS.128 R8, [R91] ;  /* 0x000000005b089984 */ /* 0x002e620000000c00 */
[CC--:B--2---:R-:W-:Y:S04]  /*7bd0*/  @!P1 LEA R4, P0, R20.reuse, R2.reuse, 0x1 ;  /* 0x0000000214049211 */ /* 0x0c4fe800078008ff */
[-C--:B---3--:R-:W-:Y:S02]  /*7be0*/  @!P1 LEA.HI.X R5, R20, R3.reuse, R21, 0x1, P0 ;  /* 0x0000000314059211 */ /* 0x088fe400000f0c15 */
[----:B------:R-:W-:Y:S11]  /*7bf0*/  ISETP.GE.AND P0, PT, R94, c[0x0][0x1d4], PT ;  /* 0x000075005e007a0c */ /* 0x000ff60003f06270 */
[----:B------:R-:W-:Y:S02]  /*7c00*/  @!UPT UIADD3 URZ, URZ, URZ, URZ ;  /* 0x0000003f3f3ff290 */ /* 0x000fe4000fffe03f */
[C---:B------:R-:W-:Y:S04]  /*7c10*/  @!P0 LEA R2, P2, R83.reuse, R2, 0x1 ;  /* 0x0000000253028211 */ /* 0x040fe800078408ff */
[----:B------:R-:W-:Y:S01]  /*7c20*/  @!P0 LEA.HI.X R3, R83, R3, R93, 0x1, P2 ;  /* 0x0000000353038211 */ /* 0x000fe200010f0c5d */
[----:B-1----:R-:W-:Y:S04]  /*7c30*/  @!P1 ST.E.128 [R4.64], R8 ;  /* 0x0000000804009985 */ /* 0x002fe8000c101d16 */
[----:B------:R-:W1:Y:S04]  /*7c40*/  @!P0 LDS.128 R4, [R92] ;  /* 0x000000005c048984 */ /* 0x000e680000000c00 */
[----:B-1----:R1:W-:Y:S02]  /*7c50*/  @!P0 ST.E.128 [R2.64], R4 ;  /* 0x0000000402008985 */ /* 0x0023e4000c101d16 */
.L_x_95:
[----:B------:R-:W-:Y:S05]  /*7c60*/  BSYNC B0 ;  /* 0x0000000000007941 */ /* 0x000fea0003800000 */
.L_x_94:
[----:B-1-3--:R1:W3:Y:S01]  /*7c70*/  SHFL.IDX PT, R3, R13, 0x1, 0x1c1f ;  /* 0x003c1f000d037f89 */ /* 0x00a2e200000e0000 */
[----:B------:R-:W-:Y:S01]  /*7c80*/  ISETP.GE.AND P0, PT, R12, 0x21, PT ;  /* 0x000000210c00780c */ /* 0x000fe20003f06270 */
[----:B------:R-:W-:Y:S02]  /*7c90*/  BSSY B0, `(.L_x_96) ;  /* 0x000000f000007945 */ /* 0x000fe40003800000 */
[----:B--2---:R1:W2:Y:S10]  /*7ca0*/  SHFL.IDX PT, R2, R14, 0x1, 0x1c1f ;  /* 0x003c1f000e027f89 */ /* 0x0042b400000e0000 */
[----:B------:R-:W-:-:S05]  /*7cb0*/  @!P0 BRA `(.L_x_97) ;  /* 0x000000c000008947 */ /* 0x000fca0003800000 */
[C---:B------:R-:W-:Y:S11]  /*7cc0*/  ISETP.GE.AND P1, PT, R20.reuse, c[0x0][0x1d4], PT ;  /* 0x0000750014007a0c */ /* 0x040ff60003f26270 */
[----:B------:R-:W-:Y:S02]  /*7cd0*/  @!UPT UIADD3 URZ, URZ, URZ, URZ ;  /* 0x0000003f3f3ff290 */ /* 0x000fe4000fffe03f */
[----:B------:R-:W4:Y:S01]  /*7ce0*/  @!P1 LDS.128 R8, [R91+0x1000] ;  /* 0x001000005b089984 */ /* 0x000f220000000c00 */
[CC--:B--2---:R-:W-:Y:S04]  /*7cf0*/  @!P1 LEA R4, P0, R20.reuse, R2.reuse, 0x1 ;  /* 0x0000000214049211 */ /* 0x0c4fe800078008ff */
[-C--:B---3--:R-:W-:Y:S02]  /*7d00*/  @!P1 LEA.HI.X R5, R20, R3.reuse, R21, 0x1, P0 ;  /* 0x0000000314059211 */ /* 0x088fe400000f0c15 */
[----:B------:R-:W-:Y:S11]  /*7d10*/  ISETP.GE.AND P0, PT, R94, c[0x0][0x1d4], PT ;  /* 0x000075005e007a0c */ /* 0x000ff60003f06270 */
[----:B------:R-:W-:Y:S02]  /*7d20*/  @!UPT UIADD3 URZ, URZ, URZ, URZ ;  /* 0x0000003f3f3ff290 */ /* 0x000fe4000fffe03f */
[C---:B------:R-:W-:Y:S04]  /*7d30*/  @!P0 LEA R2, P2, R83.reuse, R2, 0x1 ;  /* 0x0000000253028211 */ /* 0x040fe800078408ff */
[----:B------:R-:W-:Y:S01]  /*7d40*/  @!P0 LEA.HI.X R3, R83, R3, R93, 0x1, P2 ;  /* 0x0000000353038211 */ /* 0x000fe200010f0c5d */
[----:B----4-:R-:W-:Y:S04]  /*7d50*/  @!P1 ST.E.128 [R4.64], R8 ;  /* 0x0000000804009985 */ /* 0x010fe8000c101d16 */
[----:B------:R-:W2:Y:S04]  /*7d60*/  @!P0 LDS.128 R4, [R92+0x1000] ;  /* 0x001000005c048984 */ /* 0x000ea80000000c00 */
[----:B--2---:R2:W-:Y:S02]  /*7d70*/  @!P0 ST.E.128 [R2.64], R4 ;  /* 0x0000000402008985 */ /* 0x0045e4000c101d16 */
.L_x_97:
[----:B------:R-:W-:Y:S05]  /*7d80*/  BSYNC B0 ;  /* 0x0000000000007941 */ /* 0x000fea0003800000 */
.L_x_96:
[----:B--23--:R2:W3:Y:S01]  /*7d90*/  SHFL.IDX PT, R3, R13, 0x2, 0x1c1f ;  /* 0x005c1f000d037f89 */ /* 0x00c4e200000e0000 */
[----:B------:R-:W-:Y:S01]  /*7da0*/  ISETP.GE.AND P0, PT, R12, 0x41, PT ;  /* 0x000000410c00780c */ /* 0x000fe20003f06270 */
[----:B------:R-:W-:Y:S02]  /*7db0*/  BSSY B0, `(.L_x_98) ;  /* 0x000000f000007945 */ /* 0x000fe40003800000 */
[----:B------:R2:W4:Y:S10]  /*7dc0*/  SHFL.IDX PT, R2, R14, 0x2, 0x1c1f ;  /* 0x005c1f000e027f89 */ /* 0x00053400000e0000 */
[----:B------:R-:W-:-:S05]  /*7dd0*/  @!P0 BRA `(.L_x_99) ;  /* 0x000000c000008947 */ /* 0x000fca0003800000 */
[C---:B------:R-:W-:Y:S11]  /*7de0*/  ISETP.GE.AND P1, PT, R20.reuse, c[0x0][0x1d4], PT ;  /* 0x0000750014007a0c */ /* 0x040ff60003f26270 */
[----:B------:R-:W-:Y:S02]  /*7df0*/  @!UPT UIADD3 URZ, URZ, URZ, URZ ;  /* 0x0000003f3f3ff290 */ /* 0x000fe4000fffe03f */
[----:B------:R-:W5:Y:S01]  /*7e00*/  @!P1 LDS.128 R8, [R91+0x2000] ;  /* 0x002000005b089984 */ /* 0x000f620000000c00 */
[CC--:B----4-:R-:W-:Y:S04]  /*7e10*/  @!P1 LEA R4, P0, R20.reuse, R2.reuse, 0x1 ;  /* 0x0000000214049211 */ /* 0x0d0fe800078008ff */
[-C--:B---3--:R-:W-:Y:S02]  /*7e20*/  @!P1 LEA.HI.X R5, R20, R3.reuse, R21, 0x1, P0 ;  /* 0x0000000314059211 */ /* 0x088fe400000f0c15 */
[----:B------:R-:W-:Y:S11]  /*7e30*/  ISETP.GE.AND P0, PT, R94, c[0x0][0x1d4], PT ;  /* 0x000075005e007a0c */ /* 0x000ff60003f06270 */
[----:B------:R-:W-:Y:S02]  /*7e40*/  @!UPT UIADD3 URZ, URZ, URZ, URZ ;  /* 0x0000003f3f3ff290 */ /* 0x000fe4000fffe03f */
[C---:B------:R-:W-:Y:S04]  /*7e50*/  @!P0 LEA R2, P2, R83.reuse, R2, 0x1 ;  /* 0x0000000253028211 */ /* 0x040fe800078408ff */
[----:B------:R-:W-:Y:S01]  /*7e60*/  @!P0 LEA.HI.X R3, R83, R3, R93, 0x1, P2 ;  /* 0x0000000353038211 */ /* 0x000fe200010f0c5d */
[----:B-----5:R-:W-:Y:S04]  /*7e70*/  @!P1 ST.E.128 [R4.64], R8 ;  /* 0x0000000804009985 */ /* 0x020fe8000c101d16 */
[----:B------:R-:W3:Y:S04]  /*7e80*/  @!P0 LDS.128 R4, [R92+0x2000] ;  /* 0x002000005c048984 */ /* 0x000ee80000000c00 */
[----:B---3--:R3:W-:Y:S02]  /*7e90*/  @!P0 ST.E.128 [R2.64], R4 ;  /* 0x0000000402008985 */ /* 0x0087e4000c101d16 */
.L_x_99:
[----:B------:R-:W-:Y:S05]  /*7ea0*/  BSYNC B0 ;  /* 0x0000000000007941 */ /* 0x000fea0003800000 */
.L_x_98:
[----:B---3--:R3:W1:Y:S01]  /*7eb0*/  SHFL.IDX PT, R3, R13, 0x3, 0x1c1f ;  /* 0x007c1f000d037f89 */ /* 0x00866200000e0000 */
[----:B------:R-:W-:Y:S01]  /*7ec0*/  ISETP.GE.AND P0, PT, R12, 0x61, PT ;  /* 0x000000610c00780c */ /* 0x000fe20003f06270 */
[----:B------:R-:W-:Y:S02]  /*7ed0*/  BSSY B0, `(.L_x_100) ;  /* 0x000000f000007945 */ /* 0x000fe40003800000 */
[----:B----4-:R3:W4:Y:S10]  /*7ee0*/  SHFL.IDX PT, R2, R14, 0x3, 0x1c1f ;  /* 0x007c1f000e027f89 */ /* 0x01073400000e0000 */
[----:B------:R-:W-:-:S05]  /*7ef0*/  @!P0 BRA `(.L_x_101) ;  /* 0x000000c000008947 */ /* 0x000fca0003800000 */
[C---:B------:R-:W-:Y:S11]  /*7f00*/  ISETP.GE.AND P1, PT, R20.reuse, c[0x0][0x1d4], PT ;  /* 0x0000750014007a0c */ /* 0x040ff60003f26270 */
[----:B------:R-:W-:Y:S02]  /*7f10*/  @!UPT UIADD3 URZ, URZ, URZ, URZ ;  /* 0x0000003f3f3ff290 */ /* 0x000fe4000fffe03f */
[----:B------:R-:W5:Y:S01]  /*7f20*/  @!P1 LDS.128 R8, [R91+0x3000] ;  /* 0x003000005b089984 */ /* 0x000f620000000c00 */
[CC--:B----4-:R-:W-:Y:S04]  /*7f30*/  @!P1 LEA R4, P0, R20.reuse, R2.reuse, 0x1 ;  /* 0x0000000214049211 */ /* 0x0d0fe800078008ff */
[-C--:B-1----:R-:W-:Y:S02]  /*7f40*/  @!P1 LEA.HI.X R5, R20, R3.reuse, R21, 0x1, P0 ;  /* 0x0000000314059211 */ /* 0x082fe400000f0c15 */
[----:B------:R-:W-:Y:S11]  /*7f50*/  ISETP.GE.AND P0, PT, R94, c[0x0][0x1d4], PT ;  /* 0x000075005e007a0c */ /* 0x000ff60003f06270 */
[----:B------:R-:W-:Y:S02]  /*7f60*/  @!UPT UIADD3 URZ, URZ, URZ, URZ ;  /* 0x0000003f3f3ff290 */ /* 0x000fe4000fffe03f */
[C---:B------:R-:W-:Y:S04]  /*7f70*/  @!P0 LEA R2, P2, R83.reuse, R2, 0x1 ;  /* 0x0000000253028211 */ /* 0x040fe800078408ff */
[----:B------:R-:W-:Y:S01]  /*7f80*/  @!P0 LEA.HI.X R3, R83, R3, R93, 0x1, P2 ;  /* 0x0000000353038211 */ /* 0x000fe200010f0c5d */
[----:B-----5:R-:W-:Y:S04]  /*7f90*/  @!P1 ST.E.128 [R4.64], R8 ;  /* 0x0000000804009985 */ /* 0x020fe8000c101d16 */
[----:B------:R-:W1:Y:S04]  /*7fa0*/  @!P0 LDS.128 R4, [R92+0x3000] ;  /* 0x003000005c048984 */ /* 0x000e680000000c00 */
[----:B-1----:R1:W-:Y:S02]  /*7fb0*/  @!P0 ST.E.128 [R2.64], R4 ;  /* 0x0000000402008985 */ /* 0x0023e4000c101d16 */
.L_x_101:
[----:B------:R-:W-:Y:S05]  /*7fc0*/  BSYNC B0 ;  /* 0x0000000000007941 */ /* 0x000fea0003800000 */
.L_x_100:
[----:B------:R-:W-:Y:S02]  /*7fd0*/  UISETP.GT.AND UP0, UPT, UR6, UR7, UPT ;  /* 0x000000070600728c */ /* 0x000fe4000bf04270 */
[----:B------:R-:W-:Y:S04]  /*7fe0*/  UIADD3 UR6, UR6, -0x1, URZ ;  /* 0xffffffff06067890 */ /* 0x000fe8000fffe03f */
[----:B------:R-:W-:Y:S05]  /*7ff0*/  PLOP3.LUT P0, PT, PT, PT, UP0, 0x80, 0x0 ;  /* 0x000000000000781c */ /* 0x000fea0003f0f008 */
[----:B------:R-:W-:Y:S02]  /*8000*/  @UP0 USHF.R.S32.HI UR9, URZ, 0x1f, UR6 ;  /* 0x0000001f3f090899 */ /* 0x000fe40008011406 */
[----:B------:R-:W-:Y:S04]  /*8010*/  @UP0 UIMAD UR5, UR11, UR6, URZ ;  /* 0x000000060b0502a4 */ /* 0x000fe8000f8e023f */
[----:B------:R-:W-:Y:S02]  /*8020*/  @UP0 UIMAD UR5, UR9, UR24, UR5 ;  /* 0x00000018090502a4 */ /* 0x000fe4000f8e0205 */
[----:B-1--4-:R-:W-:Y:S02]  /*8030*/  @P0 IMAD.MOV.U32 R2, RZ, RZ, R130 ;  /* 0x000000ffff020224 */ /* 0x012fe400078e0082 */
[----:B------:R-:W-:Y:S04]  /*8040*/  @P0 IMAD.MOV.U32 R3, RZ, RZ, R127 ;  /* 0x000000ffff030224 */ /* 0x000fe800078e007f */
[----:B------:R-:W-:Y:S05]  /*8050*/  @P0 IMAD.WIDE.U32 R2, R145, UR6, R2 ;  /* 0x0000000691020c25 */ /* 0x000fea000f8e0002 */
[C---:B------:R-:W-:Y:S02]  /*8060*/  @P0 LEA R12, P1, R2.reuse, c[0x0][0x220], 0x1 ;  /* 0x00008800020c0a11 */ /* 0x040fe400078208ff */
[----:B------:R-:W-:Y:S04]  /*8070*/  @P0 IADD3 R3, R3, UR5, RZ ;  /* 0x0000000503030c10 */ /* 0x000fe8000fffe0ff */
[----:B--23--:R-:W-:Y:S02]  /*8080*/  @P0 LEA.HI.X R13, R2, c[0x0][0x224], R3, 0x1, P1 ;  /* 0x00008900020d0a11 */ /* 0x00cfe400008f0c03 */
[-C--:B------:R-:W-:Y:S03]  /*8090*/  @P0 IADD3 R10, P1, R12, R150.reuse, RZ ;  /* 0x000000960c0a0210 */ /* 0x080fe60007f3e0ff */
[----:B------:R-:W-:Y:S01]  /*80a0*/  @!PT LDS RZ, [RZ] ;  /* 0x00000000fffff984 */ /* 0x000fe20000000800 */
[----:B------:R-:W-:Y:S01]  /*80b0*/  @!PT LDS RZ, [RZ] ;  /* 0x00000000fffff984 */ /* 0x000fe20000000800 */
[----:B------:R-:W-:Y:S01]  /*80c0*/  @!PT LDS RZ, [RZ] ;  /* 0x00000000fffff984 */ /* 0x000fe20000000800 */
[----:B------:R1:W-:Y:S02]  /*80d0*/  @P0 LDGSTS.E.BYPASS.LTC128B.128 [R90+0x3900], [R12.64], !P6 ;  /* 0x039000000c5a0fae */ /* 0x0003e4000f101d56 */
[--C-:B------:R-:W-:Y:S01]  /*80e0*/  @P0 IMAD.X R11, R13, 0x1, R148.reuse, P1 ;  /* 0x000000010d0b0824 */ /* 0x100fe200008e0694 */
[-C--:B------:R-:W-:Y:S04]  /*80f0*/  @P0 IADD3 R8, P1, R10, R150.reuse, RZ ;  /* 0x000000960a080210 */ /* 0x080fe80007f3e0ff */
[----:B------:R1:W-:Y:S01]  /*8100*/  @P0 LDGSTS.E.BYPASS.LTC128B.128 [R90+0x4100], [R10.64], !P6 ;  /* 0x041000000a5a0fae */ /* 0x0003e2000f101d56 */
        /* <DEDUP_REMOVED lines=10> */
[----:B------:R-:W-:Y:S04]  /*81b0*/  @P0 IADD3 R14, P1, R2, R150, RZ ;  /* 0x00000096020e0210 */ /* 0x000fe80007f3e0ff */
[----:B------:R1:W-:Y:S01]  /*81c0*/  @P0 LDGSTS.E.BYPASS.LTC128B.128 [R90+0x6100], [R2.64], !P6 ;  /* 0x06100000025a0fae */ /* 0x0003e2000f101d56 */
[----:B------:R-:W-:Y:S05]  /*81d0*/  @P0 IMAD.X R15, R3, 0x1, R148, P1 ;  /* 0x00000001030f0824 */ /* 0x000fea00008e0694 */
[----:B------:R1:W-:Y:S04]  /*81e0*/  @P0 LDGSTS.E.BYPASS.LTC128B.128 [R90+0x6900], [R14.64], !P6 ;  /* 0x069000000e5a0fae */ /* 0x0003e8000f101d56 */
[----:B------:R-:W0:Y:S01]  /*81f0*/  LDGDEPBAR ;  /* 0x00000000000079af */ /* 0x000e220000000000 */
[----:B------:R-:W-:-:S05]  /*8200*/  @P0 BRA `(.L_x_102) ;  /* 0xffff9ce000000947 */ /* 0x000fca000383ffff */
[----:B------:R-:W-:Y:S06]  /*8210*/  BAR.SYNC.DEFER_BLOCKING 0x0 ;  /* 0x0000000000007b1d */ /* 0x000fec0000010000 */
.L_x_55:
[----:B------:R-:W-:Y:S01]  /*8220*/  UISETP.GE.AND UP0, UPT, UR13, 0x1, UPT ;  /* 0x000000010d00788c */ /* 0x000fe2000bf06270 */
[----:B------:R-:W-:Y:S01]  /*8230*/  PLOP3.LUT P4, PT, PT, PT, PT, 0x80, 0x0 ;  /* 0x000000000000781c */ /* 0x000fe20003f8f070 */
[----:B------:R-:W-:Y:S01]  /*8240*/  CS2R R178, SRZ ;  /* 0x0000000000b27805 */ /* 0x000fe2000001ff00 */
[----:B------:R-:W-:Y:S01]  /*8250*/  CS2R R176, SRZ ;  /* 0x0000000000b07805 */ /* 0x000fe2000001ff00 */
[----:B------:R-:W-:Y:S01]  /*8260*/  CS2R R182, SRZ ;  /* 0x0000000000b67805 */ /* 0x000fe2000001ff00 */
[----:B------:R-:W-:Y:S01]  /*8270*/  CS2R R180, SRZ ;  /* 0x0000000000b47805 */ /* 0x000fe2000001ff00 */
[----:B------:R-:W-:Y:S01]  /*8280*/  PLOP3.LUT P0, PT, PT, PT, UP0, 0x80, 0x0 ;  /* 0x000000000000781c */ /* 0x000fe20003f0f008 */
[----:B-1----:R-:W-:Y:S01]  /*8290*/  IMAD.MOV.U32 R15, RZ, RZ, RZ ;  /* 0x000000ffff0f7224 */ /* 0x002fe200078e00ff */
[----:B------:R-:W-:Y:S01]  /*82a0*/  CS2R R172, SRZ ;  /* 0x0000000000ac7805 */ /* 0x000fe2000001ff00 */
[----:B------:R-:W-:Y:S01]  /*82b0*/  IMAD.MOV.U32 R174, RZ, RZ, RZ ;  /* 0x000000ffffae7224 */ /* 0x000fe200078e00ff */
        /* <DEDUP_REMOVED lines=10> */
[----:B-----5:R-:W-:Y:S01]  /*8360*/  CS2R R22, SRZ ;  /* 0x0000000000167805 */ /* 0x020fe2000001ff00 */
[----:B------:R-:W-:Y:S01]  /*8370*/  MOV R156, RZ ;  /* 0x000000ff009c7202 */ /* 0x000fe20000000f00 */
[----:B------:R-:W-:Y:S01]  /*8380*/  IMAD.MOV.U32 R154, RZ, RZ, RZ ;  /* 0x000000ffff9a7224 */ /* 0x000fe200078e00ff */
[----:B------:R-:W-:Y:S01]  /*8390*/  CS2R R24, SRZ ;  /* 0x0000000000187805 */ /* 0x000fe2000001ff00 */
        /* <DEDUP_REMOVED lines=26> */
[----:B------:R-:W-:-:S02]  /*8540*/  UISETP.NE.U32.AND UP1, UPT, URZ, UR4, UPT ;  /* 0x000000043f00728c */ /* 0x000fc4000bf25070 */
[----:B------:R-:W-:Y:S02]  /*8550*/  ULDC.64 UR6, c[0x0][0x340] ;  /* 0x0000d00000067ab9 */ /* 0x000fe40000000a00 */
[----:B------:R-:W-:-:S06]  /*8560*/  UISETP.NE.AND.EX UP1, UPT, URZ, UR5, UPT, UP1 ;  /* 0x000000053f00728c */ /* 0x000fcc000bf25310 */
[----:B------:R-:W-:-:S05]  /*8570*/  PLOP3.LUT P6, PT, PT, PT, UP1, 0x80, 0x0 ;  /* 0x000000000000781c */ /* 0x000fca0003fcf018 */
[----:B------:R-:W-:Y:S02]  /*8580*/  @UP1 UMOV UR4, 0x4 ;  /* 0x0000000400041882 */ /* 0x000fe40000000000 */
[----:B------:R-:W-:-:S06]  /*8590*/  @UP1 UIMAD.WIDE UR4, UR20, UR4, UR6 ;  /* 0x00000004140412a5 */ /* 0x000fcc000f8e0206 */
[----:B------:R-:W-:Y:S02]  /*85a0*/  IMAD.U32 R2, RZ, RZ, UR4 ;  /* 0x00000004ff027e24 */ /* 0x000fe4000f8e00ff */
[----:B------:R-:W-:Y:S01]  /*85b0*/  IMAD.U32 R3, RZ, RZ, UR5 ;  /* 0x00000005ff037e24 */ /* 0x000fe2000f8e00ff */
[----:B------:R-:W1:Y:S01]  /*85c0*/  S2R R20, SR_CTAID.X ;  /* 0x0000000000147919 */ /* 0x000e620000002500 */
[----:B------:R-:W-:Y:S01]  /*85d0*/  SHF.R.S32.HI R17, RZ, 0x1f, R194 ;  /* 0x0000001fff117819 */ /* 0x000fe200000114c2 */
[----:B------:R-:W-:Y:S02]  /*85e0*/  USHF.R.S32.HI UR6, URZ, 0x1f, UR18 ;  /* 0x0000001f3f067899 */ /* 0x000fe40008011412 */
[----:B------:R3:W4:Y:S01]  /*85f0*/  @P6 LDG.E R16, [R2.64] ;  /* 0x0000001602106981 */ /* 0x000722000c1e1900 */
[----:B------:R-:W-:Y:S01]  /*8600*/  ULDC.64 UR4, c[0x0][0x178] ;  /* 0x00005e0000047ab9 */ /* 0x000fe20000000a00 */
[----:B------:R-:W-:Y:S01]  /*8610*/  LEA.HI R9, R17, R194, RZ, 0x6 ;  /* 0x000000c211097211 */ /* 0x000fe200078f30ff */
[----:B------:R-:W-:Y:S01]  /*8620*/  UIMAD UR6, UR6, UR4, URZ ;  /* 0x00000004060672a4 */ /* 0x000fe2000f8e023f */
[----:B------:R-:W-:Y:S01]  /*8630*/  IMAD.MOV.U32 R197, RZ, RZ, c[0x0][0x2b8] ;  /* 0x0000ae00ffc57624 */ /* 0x000fe200078e00ff */
[----:B------:R-:W-:Y:S01]  /*8640*/  UIMAD.WIDE.U32 UR8, UR18, UR4, URZ ;  /* 0x00000004120872a5 */ /* 0x000fe2000f8e003f */
[----:B------:R-:W-:Y:S01]  /*8650*/  IMAD.MOV.U32 R50, RZ, RZ, RZ ;  /* 0x000000ffff327224 */ /* 0x000fe200078e00ff */
[----:B------:R-:W-:-:S03]  /*8660*/  UIMAD UR18, UR18, UR5, UR6 ;  /* 0x00000005121272a4 */ /* 0x000fc6000f8e0206 */
[----:B------:R-:W-:Y:S02]  /*8670*/  ULDC.64 UR6, c[0x0][0x348] ;  /* 0x0000d20000067ab9 */ /* 0x000fe40000000a00 */
[----:B------:R-:W-:Y:S02]  /*8680*/  UISETP.NE.U32.AND UP0, UPT, URZ, UR6, UPT ;  /* 0x000000063f00728c */ /* 0x000fe4000bf05070 */
[----:B------:R-:W-:Y:S02]  /*8690*/  ULDC.64 UR4, c[0x0][0x1b8] ;  /* 0x00006e0000047ab9 */ /* 0x000fe40000000a00 */
[----:B------:R-:W-:Y:S02]  /*86a0*/  UISETP.NE.AND.EX UP0, UPT, URZ, UR7, UPT, UP0 ;  /* 0x000000073f00728c */ /* 0x000fe4000bf05300 */
[----:B------:R-:W-:Y:S02]  /*86b0*/  USHF.R.S32.HI UR7, URZ, 0x1f, UR20 ;  /* 0x0000001f3f077899 */ /* 0x000fe40008011414 */
[----:B------:R-:W-:-:S02]  /*86c0*/  UIMAD UR6, UR14, UR4, URZ ;  /* 0x000000040e0672a4 */ /* 0x000fc4000f8e023f */
[----:B------:R-:W-:Y:S02]  /*86d0*/  UIADD3 UR9, UR9, UR18, URZ ;  /* 0x0000001209097290 */ /* 0x000fe4000fffe03f */
[----:B------:R-:W-:Y:S01]  /*86e0*/  USEL UR7, UR7, URZ, !UP0 ;  /* 0x0000003f07077287 */ /* 0x000fe2000c000000 */
[----:B---3--:R-:W-:Y:S01]  /*86f0*/  LEA.HI R2, R17, R194, RZ, 0x3 ;  /* 0x000000c211027211 */ /* 0x008fe200078f18ff */
[----:B------:R-:W-:Y:S01]  /*8700*/  IMAD.MOV.U32 R3, RZ, RZ, c[0x0][0x2c4] ;  /* 0x0000b100ff037624 */ /* 0x000fe200078e00ff */
[----:B------:R-:W-:Y:S02]  /*8710*/  UIMAD UR6, UR15, UR5, UR6 ;  /* 0x000000050f0672a4 */ /* 0x000fe4000f8e0206 */
[----:B------:R-:W-:Y:S01]  /*8720*/  LOP3.LUT R0, R2, 0xfffffff8, RZ, 0xc0, !PT ;  /* 0xfffffff802007812 */ /* 0x000fe200078ec0ff */
[----:B------:R-:W-:Y:S01]  /*8730*/  UIMAD.WIDE.U32 UR10, UR15, UR4, UR8 ;  /* 0x000000040f0a72a5 */ /* 0x000fe2000f8e0008 */
[----:B------:R-:W-:Y:S01]  /*8740*/  ISETP.NE.AND P0, PT, R3, 0x1, PT ;  /* 0x000000010300780c */ /* 0x000fe20003f05270 */
[----:B------:R-:W-:Y:S01]  /*8750*/  USEL UR8, UR20, URZ, !UP0 ;  /* 0x0000003f14087287 */ /* 0x000fe2000c000000 */
[----:B------:R-:W-:Y:S01]  /*8760*/  SHF.R.S32.HI R42, RZ, 0x3, R2 ;  /* 0x00000003ff2a7819 */ /* 0x000fe20000011402 */
[----:B------:R-:W-:Y:S01]  /*8770*/  IMAD.IADD R43, R194, 0x1, -R0 ;  /* 0x00000001c22b7824 */ /* 0x000fe200078e0a00 */
[----:B------:R-:W-:-:S02]  /*8780*/  ULDC.64 UR4, c[0x0][0x1c0] ;  /* 0x0000700000047ab9 */ /* 0x000fc40000000a00 */
[----:B------:R-:W-:Y:S01]  /*8790*/  UIMAD UR7, UR7, UR4, URZ ;  /* 0x00000004070772a4 */ /* 0x000fe2000f8e023f */
[C-C-:B------:R-:W-:Y:S01]  /*87a0*/  IMAD R196, R43.reuse, 0x10, R42.reuse ;  /* 0x000000102bc47824 */ /* 0x140fe200078e022a */
[----:B------:R-:W-:Y:S01]  /*87b0*/  UIADD3 UR11, UR11, UR6, URZ ;  /* 0x000000060b0b7290 */ /* 0x000fe2000fffe03f */
[C---:B-1----:R-:W-:Y:S01]  /*87c0*/  IMAD R15, R20.reuse, 0x80, R42 ;  /* 0x00000080140f7824 */ /* 0x042fe200078e022a */
[----:B------:R-:W-:Y:S01]  /*87d0*/  UIMAD UR5, UR8, UR5, UR7 ;  /* 0x00000005080572a4 */ /* 0x000fe2000f8e0207 */
[----:B------:R-:W-:Y:S01]  /*87e0*/  IMAD R4, R20, 0x80, R196 ;  /* 0x0000008014047824 */ /* 0x000fe200078e02c4 */
[----:B------:R-:W-:Y:S01]  /*87f0*/  UIMAD.WIDE.U32 UR8, UR8, UR4, UR10 ;  /* 0x00000004080872a5 */ /* 0x000fe2000f8e000a */
[----:B------:R-:W-:Y:S01]  /*8800*/  IMAD.SHL.U32 R242, R43, 0x8, RZ ;  /* 0x000000082bf27824 */ /* 0x000fe200078e00ff */
[----:B------:R-:W-:Y:S01]  /*8810*/  UMOV UR6, 0x70 ;  /* 0x0000007000067882 */ /* 0x000fe20000000000 */
[----:B------:R-:W-:Y:S01]  /*8820*/  @P0 IMAD.HI.U32 R2, R4, c[0x0][0x2c8], RZ ;  /* 0x0000b20004020a27 */ /* 0x000fe200078e00ff */
[----:B------:R-:W-:Y:S01]  /*8830*/  UIADD3 UR5, UR9, UR5, URZ ;  /* 0x0000000509057290 */ /* 0x000fe2000fffe03f */
[----:B------:R-:W-:Y:S01]  /*8840*/  LEA.HI R48, R17, R194, RZ, 0x4 ;  /* 0x000000c211307211 */ /* 0x000fe200078f20ff */
[----:B------:R-:W-:Y:S01]  /*8850*/  ULDC UR4, c[0x0][0x2c4] ;  /* 0x0000b10000047ab9 */ /* 0x000fe20000000800 */
[----:B------:R-:W-:Y:S01]  /*8860*/  IMAD.MOV.U32 R0, RZ, RZ, R4 ;  /* 0x000000ffff007224 */ /* 0x000fe200078e0004 */
[----:B------:R-:W-:Y:S01]  /*8870*/  @P0 SHF.R.U32.HI R0, RZ, c[0x0][0x2cc], R2 ;  /* 0x0000b300ff000a19 */ /* 0x000fe20000011602 */
[----:B------:R-:W-:Y:S01]  /*8880*/  IMAD.U32 R3, RZ, RZ, UR9 ;  /* 0x00000009ff037e24 */ /* 0x000fe2000f8e00ff */
[----:B--2---:R-:W-:Y:S01]  /*8890*/  UIMAD UR19, UR19, UR4, URZ ;  /* 0x00000004131372a4 */ /* 0x004fe2000f8e023f */
[----:B------:R-:W-:Y:S01]  /*88a0*/  IMAD.U32 R2, RZ, RZ, UR8 ;  /* 0x00000008ff027e24 */ /* 0x000fe2000f8e00ff */
[--C-:B------:R-:W-:Y:S01]  /*88b0*/  SHF.R.S32.HI R6, RZ, 0x1f, R0.reuse ;  /* 0x0000001fff067819 */ /* 0x100fe20000011400 */
[----:B------:R-:W-:Y:S01]  /*88c0*/  IMAD.MOV R5, RZ, RZ, -R0 ;  /* 0x000000ffff057224 */ /* 0x000fe200078e0a00 */
[----:B------:R-:W-:Y:S01]  /*88d0*/  ISETP.GE.AND P4, PT, R242, c[0x0][0x198], PT ;  /* 0x00006600f2007a0c */ /* 0x000fe20003f86270 */
[----:B------:R-:W-:Y:S01]  /*88e0*/  IMAD.U32 R3, RZ, RZ, UR5 ;  /* 0x00000005ff037e24 */ /* 0x000fe2000f8e00ff */
[----:B------:R-:W-:Y:S01]  /*88f0*/  ISETP.GE.AND P2, PT, R15, UR19, PT ;  /* 0x000000130f007c0c */ /* 0x000fe2000bf46270 */
[----:B------:R-:W-:Y:S01]  /*8900*/  IMAD R4, R5, c[0x0][0x2c4], R4 ;  /* 0x0000b10005047a24 */ /* 0x000fe200078e0204 */
[----:B------:R-:W-:Y:S01]  /*8910*/  SHF.R.S32.HI R241, RZ, 0x1f, R242 ;  /* 0x0000001ffff17819 */ /* 0x000fe200000114f2 */
[----:B------:R-:W-:Y:S01]  /*8920*/  IMAD R5, R6, c[0x0][0x1b0], RZ ;  /* 0x00006c0006057a24 */ /* 0x000fe200078e02ff */
[----:B------:R-:W-:Y:S01]  /*8930*/  UIMAD UR6, UR12, UR6, -0x70 ;  /* 0xffffff900c0674a4 */ /* 0x000fe2000f8e0206 */
[C---:B------:R-:W-:Y:S01]  /*8940*/  IMAD.WIDE.U32 R2, R0.reuse, c[0x0][0x1b0], R2 ;  /* 0x00006c0000027a25 */ /* 0x040fe200078e0002 */
[----:B------:R-:W-:Y:S01]  /*8950*/  ULDC.64 UR4, c[0x0][0x2b0] ;  /* 0x0000ac0000047ab9 */ /* 0x000fe20000000a00 */
[----:B------:R-:W-:Y:S02]  /*8960*/  STL [R1+0x20], R196 ;  /* 0x000020c401007387 */ /* 0x000fe40000100800 */
[----:B------:R-:W-:Y:S01]  /*8970*/  IMAD R6, R0, c[0x0][0x1b4], R5 ;  /* 0x00006d0000067a24 */ /* 0x000fe200078e0205 */
[----:B------:R-:W-:-:S03]  /*8980*/  SHF.R.S32.HI R5, RZ, 0x1f, R4 ;  /* 0x0000001fff057819 */ /* 0x000fc60000011404 */
[----:B------:R-:W-:Y:S02]  /*8990*/  IMAD.IADD R3, R3, 0x1, R6 ;  /* 0x0000000103037824 */ /* 0x000fe400078e0206 */
[----:B------:R-:W-:Y:S02]  /*89a0*/  IMAD R0, R5, c[0x0][0x1a8], RZ ;  /* 0x00006a0005007a24 */ /* 0x000fe400078e02ff */
[----:B------:R-:W-:-:S04]  /*89b0*/  IMAD.WIDE.U32 R2, R4, c[0x0][0x1a8], R2 ;  /* 0x00006a0004027a25 */ /* 0x000fc800078e0002 */
[----:B------:R-:W-:Y:S01]  /*89c0*/  IMAD R0, R4, c[0x0][0x1ac], R0 ;  /* 0x00006b0004007a24 */ /* 0x000fe200078e0200 */
[----:B------:R-:W-:-:S03]  /*89d0*/  LEA R7, P0, R2, c[0x0][0x160], 0x1 ;  /* 0x0000580002077a11 */ /* 0x000fc600078008ff */
[----:B------:R-:W-:Y:S01]  /*89e0*/  IMAD.IADD R6, R3, 0x1, R0 ;  /* 0x0000000103067824 */ /* 0x000fe200078e0200 */
[----:B------:R-:W-:Y:S01]  /*89f0*/  IADD3 R3, R15, 0x10, RZ ;  /* 0x000000100f037810 */ /* 0x000fe20007ffe0ff */
[----:B------:R-:W1:Y:S01]  /*8a00*/  SHFL.IDX PT, R4, R7, RZ, 0x181f ;  /* 0x00181fff07047589 */ /* 0x000e6200000e0000 */
[----:B------:R-:W-:Y:S02]  /*8a10*/  IMAD.SHL.U32 R0, R42, 0x40, RZ ;  /* 0x000000402a007824 */ /* 0x000fe400078e00ff */
[----:B------:R-:W-:Y:S01]  /*8a20*/  LEA.HI.X R6, R2, c[0x0][0x164], R6, 0x1, P0 ;  /* 0x0000590002067a11 */ /* 0x000fe200000f0c06 */
[----:B------:R-:W-:Y:S01]  /*8a30*/  SHFL.IDX PT, R5, R7, 0x1, 0x181f ;  /* 0x00381f0007057f89 */ /* 0x000fe200000e0000 */
[----:B------:R-:W-:Y:S02]  /*8a40*/  ISETP.GE.AND P1, PT, R3, UR19, PT ;  /* 0x0000001303007c0c */ /* 0x000fe4000bf26270 */
[----:B------:R-:W-:Y:S01]  /*8a50*/  LOP3.LUT R0, R0, 0x1c0, RZ, 0xc0, !PT ;  /* 0x000001c000007812 */ /* 0x000fe200078ec0ff */
[----:B------:R-:W2:Y:S03]  /*8a60*/  SHFL.IDX PT, R8, R6, RZ, 0x181f ;  /* 0x00181fff06087589 */ /* 0x000ea600000e0000 */
[----:B------:R-:W-:Y:S01]  /*8a70*/  SHF.R.U32.HI R2, RZ, 0x3, R0 ;  /* 0x00000003ff027819 */ /* 0x000fe20000011600 */
[----:B------:R-:W3:Y:S01]  /*8a80*/  SHFL.IDX PT, R11, R6, 0x1, 0x181f ;  /* 0x00381f00060b7f89 */ /* 0x000ee200000e0000 */
[----:B------:R-:W-:-:S03]  /*8a90*/  LOP3.LUT R0, R0, 0x38, R242, 0xf8, !PT ;  /* 0x0000003800007812 */ /* 0x000fc600078ef8f2 */
[----:B------:R-:W5:Y:S01]  /*8aa0*/  SHFL.IDX PT, R12, R7, 0x2, 0x181f ;  /* 0x00581f00070c7f89 */ /* 0x000f6200000e0000 */
[----:B------:R-:W-:Y:S01]  /*8ab0*/  LOP3.LUT R3, R0, R2, RZ, 0x3c, !PT ;  /* 0x0000000200037212 */ /* 0x000fe200078e3cff */
[----:B------:R-:W-:Y:S01]  /*8ac0*/  IMAD.SHL.U32 R0, R9, 0x8, RZ ;  /* 0x0000000809007824 */ /* 0x000fe200078e00ff */
[----:B------:R-:W-:Y:S01]  /*8ad0*/  IADD3 R9, R15, 0x20, RZ ;  /* 0x000000200f097810 */ /* 0x000fe20007ffe0ff */
[----:B------:R-:W3:Y:S03]  /*8ae0*/  SHFL.IDX PT, R13, R6, 0x2, 0x181f ;  /* 0x00581f00060d7f89 */ /* 0x000ee600000e0000 */
[----:B------:R-:W-:Y:S01]  /*8af0*/  LOP3.LUT R32, R3, 0xfffffe00, R0, 0xf8, !PT ;  /* 0xfffffe0003207812 */ /* 0x000fe200078ef800 */
[----:B------:R-:W5:Y:S01]  /*8b00*/  SHFL.IDX PT, R10, R7, 0x3, 0x181f ;  /* 0x00781f00070a7f89 */ /* 0x000f6200000e0000 */
[----:B-1----:R-:W-:Y:S02]  /*8b10*/  @!P2 LEA R2, P0, R242, R4, 0x1 ;  /* 0x00000004f202a211 */ /* 0x002fe400078008ff */
[----:B------:R-:W-:Y:S01]  /*8b20*/  IADD3 R4, R15, 0x30, RZ ;  /* 0x000000300f047810 */ /* 0x000fe20007ffe0ff */
[----:B------:R-:W-:Y:S01]  /*8b30*/  @!P2 IMAD.SHL.U32 R0, R32, 0x2, RZ ;  /* 0x000000022000a824 */ /* 0x000fe200078e00ff */
[----:B------:R-:W-:Y:S02]  /*8b40*/  SHFL.IDX PT, R14, R6, 0x5, 0x181f ;  /* 0x00b81f00060e7f89 */ /* 0x000fe400000e0000 */
[----:B------:R-:W-:-:S02]  /*8b50*/  ISETP.GE.AND P3, PT, R4, UR19, PT ;  /* 0x0000001304007c0c */ /* 0x000fc4000bf66270 */
[C---:B--2---:R-:W-:Y:S02]  /*8b60*/  @!P2 LEA.HI.X R3, R242.reuse, R8, R241, 0x1, P0 ;  /* 0x00000008f203a211 */ /* 0x044fe400000f0cf1 */
[----:B------:R-:W-:Y:S01]  /*8b70*/  ISETP.GE.AND P0, PT, R9, UR19, PT ;  /* 0x0000001309007c0c */ /* 0x000fe2000bf06270 */
[----:B------:R-:W-:Y:S04]  /*8b80*/  SHFL.IDX PT, R8, R7, 0x4, 0x181f ;  /* 0x00981f0007087f89 */ /* 0x000fe800000e0000 */
[----:B------:R1:W-:Y:S01]  /*8b90*/  @!P2 LDGSTS.E.BYPASS.LTC128B.128 [R0+0x7100], [R2.64], !P4 ;  /* 0x071000000200afae */ /* 0x0003e2000e101d56 */
[----:B------:R-:W-:-:S03]  /*8ba0*/  @!P1 LEA R4, P2, R242, R5, 0x1 ;  /* 0x00000005f2049211 */ /* 0x000fc600078408ff */
[----:B------:R-:W2:Y:S01]  /*8bb0*/  SHFL.IDX PT, R9, R6, 0x3, 0x181f ;  /* 0x00781f0006097f89 */ /* 0x000ea200000e0000 */
[----:B---3--:R-:W-:-:S03]  /*8bc0*/  @!P1 LEA.HI.X R5, R242, R11, R241, 0x1, P2 ;  /* 0x0000000bf2059211 */ /* 0x008fc600010f0cf1 */
[----:B------:R-:W-:Y:S01]  /*8bd0*/  SHFL.IDX PT, R11, R6, 0x4, 0x181f ;  /* 0x00981f00060b7f89 */ /* 0x000fe200000e0000 */
[----:B-1----:R-:W-:Y:S01]  /*8be0*/  IADD3 R2, R15, 0x40, RZ ;  /* 0x000000400f027810 */ /* 0x002fe20007ffe0ff */
[----:B------:R-:W-:-:S03]  /*8bf0*/  @!P1 IMAD.SHL.U32 R0, R32, 0x2, RZ ;  /* 0x0000000220009824 */ /* 0x000fc600078e00ff */
[----:B------:R-:W-:Y:S02]  /*8c00*/  ISETP.GE.AND P2, PT, R2, UR19, PT ;  /* 0x0000001302007c0c */ /* 0x000fe4000bf46270 */
[C---:B-----5:R-:W-:Y:S01]  /*8c10*/  @!P0 LEA R2, P5, R242.reuse, R12, 0x1 ;  /* 0x0000000cf2028211 */ /* 0x060fe200078a08ff */
[----:B------:R1:W-:Y:S01]  /*8c20*/  @!P1 LDGSTS.E.BYPASS.LTC128B.128 [R0+0x7900], [R4.64], !P4 ;  /* 0x0790000004009fae */ /* 0x0003e2000e101d56 */
[----:B------:R-:W-:Y:S02]  /*8c30*/  ISETP.NE.AND P1, PT, R197, 0x1, PT ;  /* 0x00000001c500780c */ /* 0x000fe40003f25270 */
[----:B------:R-:W-:Y:S01]  /*8c40*/  @!P0 LEA.HI.X R3, R242, R13, R241, 0x1, P5 ;  /* 0x0000000df2038211 */ /* 0x000fe200028f0cf1 */
[----:B------:R-:W-:Y:S04]  /*8c50*/  SHFL.IDX PT, R12, R7, 0x7, 0x181f ;  /* 0x00f81f00070c7f89 */ /* 0x000fe800000e0000 */
[----:B------:R-:W3:Y:S01]  /*8c60*/  SHFL.IDX PT, R13, R7, 0x5, 0x181f ;  /* 0x00b81f00070d7f89 */ /* 0x000ee200000e0000 */
[----:B-1----:R-:W-:Y:S01]  /*8c70*/  @!P0 IMAD.SHL.U32 R0, R32, 0x2, RZ ;  /* 0x0000000220008824 */ /* 0x002fe200078e00ff */
[----:B------:R-:W-:-:S04]  /*8c80*/  IADD3 R4, R15, 0x50, RZ ;  /* 0x000000500f047810 */ /* 0x000fc80007ffe0ff */
[----:B------:R1:W-:Y:S01]  /*8c90*/  @!P0 LDGSTS.E.BYPASS.LTC128B.128 [R0+0x8100], [R2.64], !P4 ;  /* 0x0810000002008fae */ /* 0x0003e2000e101d56 */
[----:B------:R-:W-:Y:S02]  /*8ca0*/  ISETP.GE.AND P5, PT, R4, UR19, PT ;  /* 0x0000001304007c0c */ /* 0x000fe4000bfa6270 */
[----:B------:R-:W-:Y:S02]  /*8cb0*/  IADD3 R4, R15, 0x60, RZ ;  /* 0x000000600f047810 */ /* 0x000fe40007ffe0ff */
[----:B-1----:R-:W-:Y:S01]  /*8cc0*/  @!P3 LEA R2, P0, R242, R10, 0x1 ;  /* 0x0000000af202b211 */ /* 0x002fe200078008ff */
[----:B------:R-:W-:Y:S01]  /*8cd0*/  @!P3 IMAD.SHL.U32 R0, R32, 0x2, RZ ;  /* 0x000000022000b824 */ /* 0x000fe200078e00ff */
[----:B------:R-:W1:Y:S02]  /*8ce0*/  SHFL.IDX PT, R10, R7, 0x6, 0x181f ;  /* 0x00d81f00070a7f89 */ /* 0x000e6400000e0000 */
[----:B--2---:R-:W-:-:S05]  /*8cf0*/  @!P3 LEA.HI.X R3, R242, R9, R241, 0x1, P0 ;  /* 0x00000009f203b211 */ /* 0x004fca00000f0cf1 */
[----:B------:R2:W-:Y:S01]  /*8d00*/  @!P3 LDGSTS.E.BYPASS.LTC128B.128 [R0+0x8900], [R2.64], !P4 ;  /* 0x089000000200bfae */ /* 0x0005e2000e101d56 */
[----:B------:R-:W-:Y:S02]  /*8d10*/  ISETP.NE.AND P3, PT, R197, 0x1, PT ;  /* 0x00000001c500780c */ /* 0x000fe40003f65270 */
[----:B--2---:R-:W-:Y:S02]  /*8d20*/  IADD3 R0, R196, UR6, RZ ;  /* 0x00000006c4007c10 */ /* 0x004fe4000fffe0ff */
[----:B---3--:R-:W-:Y:S02]  /*8d30*/  @!P5 LEA R2, P1, R242, R13, 0x1 ;  /* 0x0000000df202d211 */ /* 0x008fe400078208ff */
[----:B------:R-:W-:Y:S01]  /*8d40*/  SHFL.IDX PT, R13, R6, 0x7, 0x181f ;  /* 0x00f81f00060d7f89 */ /* 0x000fe200000e0000 */
[----:B------:R-:W-:Y:S02]  /*8d50*/  IADD3 R9, R0, UR17, RZ ;  /* 0x0000001100097c10 */ /* 0x000fe4000fffe0ff */
[----:B------:R-:W-:Y:S01]  /*8d60*/  @!P5 LEA.HI.X R3, R242, R14, R241, 0x1, P1 ;  /* 0x0000000ef203d211 */ /* 0x000fe200008f0cf1 */
[----:B----4-:R2:W3:Y:S01]  /*8d70*/  @P6 R2UR UR10, R16 ;  /* 0x00000000100a63c2 */ /* 0x0104e200000e0000 */
[----:B------:R-:W-:Y:S01]  /*8d80*/  ISETP.GE.AND P6, PT, R4, UR19, PT ;  /* 0x0000001304007c0c */ /* 0x000fe2000bfc6270 */
[----:B---3--:R-:W-:Y:S01]  /*8d90*/  @!UP1 UMOV UR10, UR20 ;  /* 0x00000014000a9c82 */ /* 0x008fe20008000000 */
[----:B------:R-:W-:Y:S01]  /*8da0*/  @!P2 LEA R4, P0, R242, R8, 0x1 ;  /* 0x00000008f204a211 */ /* 0x000fe200078008ff */
[----:B------:R-:W-:Y:S01]  /*8db0*/  @!P2 IMAD.SHL.U32 R8, R32, 0x2, RZ ;  /* 0x000000022008a824 */ /* 0x000fe200078e00ff */
[----:B------:R-:W-:-:S02]  /*8dc0*/  USHF.R.S32.HI UR7, URZ, 0x1f, UR10 ;  /* 0x0000001f3f077899 */ /* 0x000fc4000801140a */
[----:B------:R-:W-:Y:S01]  /*8dd0*/  @!P2 LEA.HI.X R5, R242, R11, R241, 0x1, P0 ;  /* 0x0000000bf205a211 */ /* 0x000fe200000f0cf1 */
[----:B------:R-:W-:Y:S01]  /*8de0*/  UIMAD.WIDE.U32 UR8, UR10, UR4, URZ ;  /* 0x000000040a0872a5 */ /* 0x000fe2000f8e003f */
[----:B------:R1:W3:Y:S01]  /*8df0*/  SHFL.IDX PT, R11, R6, 0x6, 0x181f ;  /* 0x00d81f00060b7f89 */ /* 0x0002e200000e0000 */
[----:B------:R-:W-:Y:S01]  /*8e00*/  ISETP.GE.AND P0, PT, R0, UR13, PT ;  /* 0x0000000d00007c0c */ /* 0x000fe2000bf06270 */
[----:B------:R-:W-:Y:S01]  /*8e10*/  UIMAD UR7, UR7, UR4, URZ ;  /* 0x00000004070772a4 */ /* 0x000fe2000f8e023f */
[----:B------:R-:W-:Y:S01]  /*8e20*/  @!P5 IMAD.SHL.U32 R0, R32, 0x2, RZ ;  /* 0x000000022000d824 */ /* 0x000fe200078e00ff */
[----:B------:R4:W-:Y:S01]  /*8e30*/  @!P2 LDGSTS.E.BYPASS.LTC128B.128 [R8+0x9100], [R4.64], !P4 ;  /* 0x091000000408afae */ /* 0x0009e2000e101d56 */
[----:B------:R-:W-:Y:S01]  /*8e40*/  ISETP.GT.OR P0, PT, R196, 0x6f, P0 ;  /* 0x0000006fc400780c */ /* 0x000fe20000704670 */
[----:B------:R-:W-:Y:S02]  /*8e50*/  UIMAD UR7, UR10, UR5, UR7 ;  /* 0x000000050a0772a4 */ /* 0x000fe4000f8e0207 */
[----:B------:R5:W-:Y:S01]  /*8e60*/  @!P5 LDGSTS.E.BYPASS.LTC128B.128 [R0+0x9900], [R2.64], !P4 ;  /* 0x099000000200dfae */ /* 0x000be2000e101d56 */
[----:B------:R-:W-:-:S02]  /*8e70*/  ULDC.64 UR4, c[0x0][0x1e8] ;  /* 0x00007a0000047ab9 */ /* 0x000fc40000000a00 */
[----:B------:R-:W-:Y:S01]  /*8e80*/  UIADD3 UR7, UR9, UR7, URZ ;  /* 0x0000000709077290 */ /* 0x000fe2000fffe03f */
[----:B-1----:R-:W-:Y:S01]  /*8e90*/  @!P6 LEA R6, P2, R242, R10, 0x1 ;  /* 0x0000000af206e211 */ /* 0x002fe200078408ff */
[----:B------:R-:W-:-:S03]  /*8ea0*/  @!P6 IMAD.SHL.U32 R10, R32, 0x2, RZ ;  /* 0x00000002200ae824 */ /* 0x000fc600078e00ff */
[----:B---3--:R-:W-:Y:S02]  /*8eb0*/  @!P6 LEA.HI.X R7, R242, R11, R241, 0x1, P2 ;  /* 0x0000000bf207e211 */ /* 0x008fe400010f0cf1 */
[----:B----4-:R-:W-:Y:S01]  /*8ec0*/  IADD3 R5, R15, 0x70, RZ ;  /* 0x000000700f057810 */ /* 0x010fe20007ffe0ff */
[----:B------:R-:W-:Y:S02]  /*8ed0*/  @P3 IMAD.HI.U32 R4, R9, c[0x0][0x2bc], RZ ;  /* 0x0000af0009043a27 */ /* 0x000fe400078e00ff */
[----:B------:R1:W-:Y:S01]  /*8ee0*/  @!P6 LDGSTS.E.BYPASS.LTC128B.128 [R10+0xa100], [R6.64], !P4 ;  /* 0x0a100000060aefae */ /* 0x0003e2000e101d56 */
[----:B------:R-:W-:Y:S01]  /*8ef0*/  ISETP.GE.AND P1, PT, R5, UR19, PT ;  /* 0x0000001305007c0c */ /* 0x000fe2000bf26270 */
[----:B------:R-:W-:Y:S01]  /*8f00*/  IMAD.MOV.U32 R8, RZ, RZ, R9 ;  /* 0x000000ffff087224 */ /* 0x000fe200078e0009 */
[----:B------:R-:W-:-:S04]  /*8f10*/  @P3 SHF.R.U32.HI R8, RZ, c[0x0][0x2c0], R4 ;  /* 0x0000b000ff083a19 */ /* 0x000fc80000011604 */
[----:B-----5:R-:W-:-:S04]  /*8f20*/  @!P0 IADD3 R0, P3, R8, UR8, RZ ;  /* 0x0000000808008c10 */ /* 0x020fc8000ff7e0ff */
[----:B------:R-:W-:Y:S02]  /*8f30*/  @!P0 LEA R2, P2, R0, c[0x0][0x2a0], 0x2 ;  /* 0x0000a80000028a11 */ /* 0x000fe400078410ff */
[----:B------:R-:W-:Y:S02]  /*8f40*/  @!P0 LEA.HI.X.SX32 R3, R8, UR7, 0x1, P3 ;  /* 0x0000000708038c11 */ /* 0x000fe400098f0eff */
[----:B------:R-:W-:Y:S02]  /*8f50*/  @!P1 LEA R4, P3, R242, R12, 0x1 ;  /* 0x0000000cf2049211 */ /* 0x000fe400078608ff */
[----:B------:R-:W-:Y:S01]  /*8f60*/  @!P0 LEA.HI.X R3, R0, c[0x0][0x2a4], R3, 0x2, P2 ;  /* 0x0000a90000038a11 */ /* 0x000fe200010f1403 */
[----:B------:R-:W-:Y:S01]  /*8f70*/  @!P1 IMAD.SHL.U32 R0, R32, 0x2, RZ ;  /* 0x0000000220009824 */ /* 0x000fe200078e00ff */
[----:B------:R-:W-:-:S05]  /*8f80*/  @!P1 LEA.HI.X R5, R242, R13, R241, 0x1, P3 ;  /* 0x0000000df2059211 */ /* 0x000fca00018f0cf1 */
[----:B------:R3:W-:Y:S04]  /*8f90*/  @!P1 LDGSTS.E.BYPASS.LTC128B.128 [R0+0xa900], [R4.64], !P4 ;  /* 0x0a90000004009fae */ /* 0x0007e8000e101d56 */
[----:B------:R-:W0:Y:S04]  /*8fa0*/  LDGDEPBAR ;  /* 0x00000000000079af */ /* 0x000e280000000000 */
[----:B------:R-:W-:Y:S06]  /*8fb0*/  BAR.SYNC.DEFER_BLOCKING 0x0 ;  /* 0x0000000000007b1d */ /* 0x000fec0000010000 */
[----:B------:R4:W5:Y:S01]  /*8fc0*/  @!P0 LDG.E R50, [R2.64] ;  /* 0x0000001602328981 */ /* 0x000962000c1e1900 */
[----:B---3--:R-:W-:Y:S01]  /*8fd0*/  IMAD.MOV R0, RZ, RZ, -R8 ;  /* 0x000000ffff007224 */ /* 0x008fe200078e0a08 */
[----:B------:R-:W-:Y:S01]  /*8fe0*/  UIMAD UR10, UR14, UR4, URZ ;  /* 0x000000040e0a72a4 */ /* 0x000fe2000f8e023f */
[----:B------:R-:W-:Y:S01]  /*8ff0*/  ISETP.GE.AND P3, PT, R242, c[0x0][0x1d4], PT ;  /* 0x00007500f2007a0c */ /* 0x000fe20003f66270 */
[----:B------:R-:W-:Y:S01]  /*9000*/  UIMAD.WIDE.U32 UR24, UR15, UR4, URZ ;  /* 0x000000040f1872a5 */ /* 0x000fe2000f8e003f */
[----:B------:R-:W-:Y:S01]  /*9010*/  IMAD R51, R0, c[0x0][0x2b8], R9 ;  /* 0x0000ae0000337a24 */ /* 0x000fe200078e0209 */
[----:B------:R-:W-:Y:S01]  /*9020*/  UIMAD UR10, UR15, UR5, UR10 ;  /* 0x000000050f0a72a4 */ /* 0x000fe2000f8e020a */
[----:B------:R-:W-:Y:S01]  /*9030*/  IMAD.U32 R9, RZ, RZ, UR15 ;  /* 0x0000000fff097e24 */ /* 0x000fe2000f8e00ff */
[----:B------:R-:W-:Y:S01]  /*9040*/  UIADD3 UR11, UR12, -0x1, URZ ;  /* 0xffffffff0c0b7890 */ /* 0x000fe2000fffe03f */
[----:B------:R-:W-:Y:S01]  /*9050*/  LEA.HI R193, R17, R194, RZ, 0x5 ;  /* 0x000000c211c17211 */ /* 0x000fe200078f28ff */
[----:B------:R-:W-:Y:S01]  /*9060*/  UIADD3 UR10, UR25, UR10, URZ ;  /* 0x0000000a190a7290 */ /* 0x000fe2000fffe03f */
[----:B------:R-:W-:Y:S01]  /*9070*/  SHF.R.S32.HI R45, RZ, 0x1f, R51 ;  /* 0x0000001fff2d7819 */ /* 0x000fe20000011433 */
[----:B------:R-:W-:Y:S01]  /*9080*/  UIMAD UR11, UR11, -0x70, UR13 ;  /* 0xffffff900b0b78a4 */ /* 0x000fe2000f8e020d */
[----:B------:R-:W-:Y:S01]  /*9090*/  STL [R1+0xc], R51 ;  /* 0x00000c3301007387 */ /* 0x000fe20000100800 */
[----:B------:R-:W-:Y:S01]  /*90a0*/  ULDC.64 UR4, c[0x0][0x210] ;  /* 0x0000840000047ab9 */ /* 0x000fe20000000a00 */
[----:B------:R-:W-:Y:S01]  /*90b0*/  SHF.R.S32.HI R49, RZ, 0x5, R193 ;  /* 0x00000005ff317819 */ /* 0x000fe200000114c1 */
[----:B------:R-:W-:Y:S01]  /*90c0*/  IMAD R0, R45, c[0x0][0x1e0], RZ ;  /* 0x000078002d007a24 */ /* 0x000fe200078e02ff */
[----:B------:R-:W-:Y:S01]  /*90d0*/  UIMAD UR14, UR14, UR4, URZ ;  /* 0x000000040e0e72a4 */ /* 0x000fe2000f8e023f */
[----:B------:R-:W-:Y:S01]  /*90e0*/  IADD3 R40, -R42, UR11, RZ ;  /* 0x0000000b2a287c10 */ /* 0x000fe2000fffe1ff */
[----:B------:R-:W-:Y:S01]  /*90f0*/  UIMAD.WIDE.U32 UR26, UR15, UR4, URZ ;  /* 0x000000040f1a72a5 */ /* 0x000fe2000f8e003f */
[----:B------:R-:W-:Y:S01]  /*9100*/  IMAD R0, R51, c[0x0][0x1e4], R0 ;  /* 0x0000790033007a24 */ /* 0x000fe200078e0200 */
[----:B------:R-:W-:Y:S01]  /*9110*/  UIMAD UR5, UR15, UR5, UR14 ;  /* 0x000000050f0572a4 */ /* 0x000fe2000f8e020e */
[----:B------:R-:W-:-:S02]  /*9120*/  ISETP.GE.AND P4, PT, R40, 0x11, PT ;  /* 0x000000112800780c */ /* 0x000fc40003f86270 */
[C---:B------:R-:W-:Y:S01]  /*9130*/  ISETP.GE.AND P2, PT, R40.reuse, 0x21, PT ;  /* 0x000000212800780c */ /* 0x040fe20003f46270 */
[----:B----4-:R-:W-:Y:S01]  /*9140*/  IMAD.WIDE.U32 R2, R51, c[0x0][0x1e0], RZ ;  /* 0x0000780033027a25 */ /* 0x010fe200078e00ff */
[C---:B------:R-:W-:Y:S01]  /*9150*/  ISETP.GE.AND P5, PT, R40.reuse, 0x31, PT ;  /* 0x000000312800780c */ /* 0x040fe20003fa6270 */
[----:B------:R-:W-:Y:S01]  /*9160*/  UIADD3 UR5, UR27, UR5, URZ ;  /* 0x000000051b057290 */ /* 0x000fe2000fffe03f */
[----:B------:R-:W-:Y:S01]  /*9170*/  ISETP.GE.AND P6, PT, R40, 0x41, PT ;  /* 0x000000412800780c */ /* 0x000fe20003fc6270 */
[----:B------:R-:W-:Y:S01]  /*9180*/  IMAD.IADD R3, R3, 0x1, R0 ;  /* 0x0000000103037824 */ /* 0x000fe200078e0200 */
[----:B-----5:R-:W-:-:S03]  /*9190*/  SHF.R.S32.HI R47, RZ, 0x1f, R50 ;  /* 0x0000001fff2f7819 */ /* 0x020fc60000011432 */
[----:B------:R-:W-:Y:S01]  /*91a0*/  IMAD.WIDE.U32 R2, R50, c[0x0][0x1f0], R2 ;  /* 0x00007c0032027a25 */ /* 0x000fe200078e0002 */
[----:B------:R-:W-:Y:S03]  /*91b0*/  STL [R1+0x8], R50 ;  /* 0x0000083201007387 */ /* 0x000fe60000100800 */
[----:B------:R-:W-:Y:S01]  /*91c0*/  IMAD R0, R47, c[0x0][0x1f0], RZ ;  /* 0x00007c002f007a24 */ /* 0x000fe200078e02ff */
[----:B------:R-:W-:-:S03]  /*91d0*/  IADD3 R4, P1, R2, UR24, RZ ;  /* 0x0000001802047c10 */ /* 0x000fc6000ff3e0ff */
[----:B------:R-:W-:Y:S01]  /*91e0*/  IMAD R0, R50, c[0x0][0x1f4], R0 ;  /* 0x00007d0032007a24 */ /* 0x000fe200078e0200 */
[----:B------:R-:W-:-:S04]  /*91f0*/  LEA R2, P0, R4, c[0x0][0x1c8], 0x1 ;  /* 0x0000720004027a11 */ /* 0x000fc800078008ff */
[----:B------:R-:W-:Y:S01]  /*9200*/  IADD3.X R0, R3, UR10, R0, P1, !PT ;  /* 0x0000000a03007c10 */ /* 0x000fe20008ffe400 */
[----:B------:R-:W3:Y:S01]  /*9210*/  SHFL.IDX PT, R5, R2, RZ, 0x181f ;  /* 0x00181fff02057589 */ /* 0x000ee200000e0000 */
[----:B------:R-:W-:Y:S02]  /*9220*/  IMAD R3, R51, c[0x0][0x1e0], RZ ;  /* 0x0000780033037a24 */ /* 0x000fe400078e02ff */
[----:B------:R-:W-:Y:S01]  /*9230*/  LEA.HI.X R0, R4, c[0x0][0x1cc], R0, 0x1, P0 ;  /* 0x0000730004007a11 */ /* 0x000fe200000f0c00 */
[----:B-1----:R-:W-:Y:S01]  /*9240*/  SHFL.IDX PT, R7, R2, 0x1, 0x181f ;  /* 0x00381f0002077f89 */ /* 0x002fe200000e0000 */
[----:B------:R-:W-:Y:S01]  /*9250*/  ISETP.GE.AND P0, PT, R40, 0x1, PT ;  /* 0x000000012800780c */ /* 0x000fe20003f06270 */
[----:B------:R-:W-:Y:S02]  /*9260*/  IMAD R3, R50, c[0x0][0x1f0], R3 ;  /* 0x00007c0032037a24 */ /* 0x000fe400078e0203 */
[----:B------:R-:W1:Y:S02]  /*9270*/  SHFL.IDX PT, R6, R0, RZ, 0x181f ;  /* 0x00181fff00067589 */ /* 0x000e6400000e0000 */
[----:B------:R-:W-:-:S02]  /*9280*/  IMAD R12, R9, c[0x0][0x1e8], R3 ;  /* 0x00007a00090c7a24 */ /* 0x000fc400078e0203 */
[----:B------:R-:W4:Y:S04]  /*9290*/  SHFL.IDX PT, R8, R0, 0x1, 0x181f ;  /* 0x00381f0000087f89 */ /* 0x000f2800000e0000 */
[----:B------:R-:W5:Y:S02]  /*92a0*/  SHFL.IDX PT, R10, R2, 0x2, 0x181f ;  /* 0x00581f00020a7f89 */ /* 0x000f6400000e0000 */
[----:B------:R-:W-:Y:S02]  /*92b0*/  @P0 IMAD.SHL.U32 R3, R32, 0x2, RZ ;  /* 0x0000000220030824 */ /* 0x000fe400078e00ff */
[----:B------:R-:W2:Y:S04]  /*92c0*/  SHFL.IDX PT, R11, R0, 0x2, 0x181f ;  /* 0x00581f00000b7f89 */ /* 0x000ea800000e0000 */
[----:B------:R-:W5:Y:S01]  /*92d0*/  SHFL.IDX PT, R9, R2, 0x3, 0x181f ;  /* 0x00781f0002097f89 */ /* 0x000f6200000e0000 */
[----:B---3--:R-:W-:-:S03]  /*92e0*/  @P0 LEA R4, P1, R242, R5, 0x1 ;  /* 0x00000005f2040211 */ /* 0x008fc600078208ff */
[----:B------:R-:W-:Y:S04]  /*92f0*/  SHFL.IDX PT, R15, R0, 0x3, 0x181f ;  /* 0x00781f00000f7f89 */ /* 0x000fe800000e0000 */
[----:B------:R-:W3:Y:S01]  /*9300*/  SHFL.IDX PT, R13, R2, 0x4, 0x181f ;  /* 0x00981f00020d7f89 */ /* 0x000ee200000e0000 */
[----:B-1----:R-:W-:Y:S02]  /*9310*/  @P0 LEA.HI.X R5, R242, R6, R241, 0x1, P1 ;  /* 0x00000006f2050211 */ /* 0x002fe400008f0cf1 */
[----:B------:R-:W-:Y:S01]  /*9320*/  ISETP.GE.AND P1, PT, R40, 0x51, PT ;  /* 0x000000512800780c */ /* 0x000fe20003f26270 */
[----:B------:R-:W1:Y:S04]  /*9330*/  SHFL.IDX PT, R14, R0, 0x4, 0x181f ;  /* 0x00981f00000e7f89 */ /* 0x000e6800000e0000 */
[----:B------:R1:W-:Y:S01]  /*9340*/  @P0 LDGSTS.E.BYPASS.LTC128B.128 [R3+0x3900], [R4.64], !P3 ;  /* 0x0390000004030fae */ /* 0x0003e2000d901d56 */
[----:B------:R-:W-:-:S03]  /*9350*/  @P4 LEA R6, P0, R242, R7, 0x1 ;  /* 0x00000007f2064211 */ /* 0x000fc600078008ff */
[----:B--2---:R-:W-:Y:S01]  /*9360*/  SHFL.IDX PT, R16, R0, 0x5, 0x181f ;  /* 0x00b81f0000107f89 */ /* 0x004fe200000e0000 */
[----:B----4-:R-:W-:Y:S02]  /*9370*/  @P4 LEA.HI.X R7, R242, R8, R241, 0x1, P0 ;  /* 0x00000008f2074211 */ /* 0x010fe400000f0cf1 */
[----:B-1----:R-:W-:Y:S02]  /*9380*/  LEA R3, R12, c[0x0][0x1c8], 0x1 ;  /* 0x000072000c037a11 */ /* 0x002fe400078e08ff */
[----:B------:R1:W2:Y:S01]  /*9390*/  SHFL.IDX PT, R12, R2, 0x5, 0x181f ;  /* 0x00b81f00020c7f89 */ /* 0x0002a200000e0000 */
[----:B-----5:R-:W-:-:S03]  /*93a0*/  @P2 LEA R4, P0, R242, R10, 0x1 ;  /* 0x0000000af2042211 */ /* 0x020fc600078008ff */
[----:B------:R4:W5:Y:S01]  /*93b0*/  SHFL.IDX PT, R8, R3, 0x6, 0x181f ;  /* 0x00d81f0003087f89 */ /* 0x00096200000e0000 */
[----:B------:R-:W-:Y:S02]  /*93c0*/  @P2 LEA.HI.X R5, R242, R11, R241, 0x1, P0 ;  /* 0x0000000bf2052211 */ /* 0x000fe400000f0cf1 */
[----:B------:R-:W-:Y:S01]  /*93d0*/  ISETP.GE.AND P0, PT, R40, 0x61, PT ;  /* 0x000000612800780c */ /* 0x000fe20003f06270 */
[----:B------:R2:W3:Y:S01]  /*93e0*/  SHFL.IDX PT, R10, R0, 0x6, 0x181f ;  /* 0x00d81f00000a7f89 */ /* 0x0004e200000e0000 */
[C---:B-1----:R-:W-:Y:S02]  /*93f0*/  @P4 IMAD.SHL.U32 R2, R32.reuse, 0x2, RZ ;  /* 0x0000000220024824 */ /* 0x042fe400078e00ff */
[----:B----4-:R-:W-:-:S03]  /*9400*/  @P2 IMAD.SHL.U32 R3, R32, 0x2, RZ ;  /* 0x0000000220032824 */ /* 0x010fc600078e00ff */
[----:B------:R1:W-:Y:S01]  /*9410*/  @P4 LDGSTS.E.BYPASS.LTC128B.128 [R2+0x4100], [R6.64], !P3 ;  /* 0x0410000006024fae */ /* 0x0003e2000d901d56 */
[----:B--2---:R-:W-:-:S03]  /*9420*/  @P5 IMAD.SHL.U32 R0, R32, 0x2, RZ ;  /* 0x0000000220005824 */ /* 0x004fc600078e00ff */
[----:B------:R2:W-:Y:S01]  /*9430*/  @P2 LDGSTS.E.BYPASS.LTC128B.128 [R3+0x4900], [R4.64], !P3 ;  /* 0x0490000004032fae */ /* 0x0005e2000d901d56 */
[C---:B-1----:R-:W-:Y:S02]  /*9440*/  @P5 LEA R2, P4, R242.reuse, R9, 0x1 ;  /* 0x00000009f2025211 */ /* 0x042fe400078808ff */
[C---:B---3--:R-:W-:Y:S02]  /*9450*/  @P6 LEA R6, P2, R242.reuse, R13, 0x1 ;  /* 0x0000000df2066211 */ /* 0x048fe400078408ff */
[--C-:B--2---:R-:W-:Y:S01]  /*9460*/  @P5 LEA.HI.X R3, R242, R15, R241.reuse, 0x1, P4 ;  /* 0x0000000ff2035211 */ /* 0x104fe200020f0cf1 */
[----:B------:R-:W-:Y:S01]  /*9470*/  @P6 IMAD.SHL.U32 R5, R32, 0x2, RZ ;  /* 0x0000000220056824 */ /* 0x000fe200078e00ff */
[C---:B------:R-:W-:Y:S02]  /*9480*/  @P6 LEA.HI.X R7, R242.reuse, R14, R241, 0x1, P2 ;  /* 0x0000000ef2076211 */ /* 0x040fe400010f0cf1 */
[----:B------:R-:W-:Y:S01]  /*9490*/  @P1 LEA R4, P4, R242, R12, 0x1 ;  /* 0x0000000cf2041211 */ /* 0x000fe200078808ff */
[----:B------:R1:W-:Y:S01]  /*94a0*/  @P5 LDGSTS.E.BYPASS.LTC128B.128 [R0+0x5100], [R2.64], !P3 ;  /* 0x0510000002005fae */ /* 0x0003e2000d901d56 */
[----:B------:R-:W-:-:S03]  /*94b0*/  ISETP.GT.AND P5, PT, R196, 0x6f, PT ;  /* 0x0000006fc400780c */ /* 0x000fc60003fa4270 */
[----:B------:R2:W-:Y:S01]  /*94c0*/  @P6 LDGSTS.E.BYPASS.LTC128B.128 [R5+0x5900], [R6.64], !P3 ;  /* 0x0590000006056fae */ /* 0x0005e2000d901d56 */
[----:B-1----:R-:W-:Y:S02]  /*94d0*/  LOP3.LUT R0, R48, 0xfffffff0, RZ, 0xc0, !PT ;  /* 0xfffffff030007812 */ /* 0x002fe400078ec0ff */
[C---:B-----5:R-:W-:Y:S02]  /*94e0*/  @P0 LEA R2, P2, R242.reuse, R8, 0x1 ;  /* 0x00000008f2020211 */ /* 0x060fe400078408ff */
[--C-:B--2---:R-:W-:Y:S01]  /*94f0*/  @P1 LEA.HI.X R5, R242, R16, R241.reuse, 0x1, P4 ;  /* 0x00000010f2051211 */ /* 0x104fe200020f0cf1 */
[----:B------:R-:W-:Y:S01]  /*9500*/  IMAD.IADD R6, R194, 0x1, -R0 ;  /* 0x00000001c2067824 */ /* 0x000fe200078e0a00 */
[----:B------:R-:W-:Y:S01]  /*9510*/  @P0 LEA.HI.X R3, R242, R10, R241, 0x1, P2 ;  /* 0x0000000af2030211 */ /* 0x000fe200010f0cf1 */
[C---:B------:R-:W-:Y:S02]  /*9520*/  @P1 IMAD.SHL.U32 R7, R32.reuse, 0x2, RZ ;  /* 0x0000000220071824 */ /* 0x040fe400078e00ff */
[----:B------:R-:W-:Y:S01]  /*9530*/  @P0 IMAD.SHL.U32 R0, R32, 0x2, RZ ;  /* 0x0000000220000824 */ /* 0x000fe200078e00ff */
[----:B------:R-:W-:-:S02]  /*9540*/  SHF.R.S32.HI R8, RZ, 0x1f, R6 ;  /* 0x0000001fff087819 */ /* 0x000fc40000011406 */
[----:B------:R1:W-:Y:S02]  /*9550*/  @P1 LDGSTS.E.BYPASS.LTC128B.128 [R7+0x6100], [R4.64], !P3 ;  /* 0x0610000004071fae */ /* 0x0003e4000d901d56 */
[----:B------:R-:W-:Y:S02]  /*9560*/  LEA.HI R46, R8, R6, RZ, 0x3 ;  /* 0x00000006082e7211 */ /* 0x000fe400078f18ff */
[----:B------:R2:W-:Y:S01]  /*9570*/  @P0 LDGSTS.E.BYPASS.LTC128B.128 [R0+0x6900], [R2.64], !P3 ;  /* 0x0690000002000fae */ /* 0x0005e2000d901d56 */
[----:B------:R-:W-:-:S03]  /*9580*/  ISETP.LT.AND P0, PT, RZ, c[0x0][0x27c], PT ;  /* 0x00009f00ff007a0c */ /* 0x000fc60003f01270 */
[----:B------:R-:W0:Y:S01]  /*9590*/  LDGDEPBAR ;  /* 0x00000000000079af */ /* 0x000e220000000000 */
[----:B-1----:R-:W-:Y:S01]  /*95a0*/  IMAD.MOV.U32 R4, RZ, RZ, 0x20 ;  /* 0x00000020ff047424 */ /* 0x002fe200078e00ff */
[----:B--2---:R-:W-:Y:S01]  /*95b0*/  LOP3.LUT R0, R46, 0xfffffff8, RZ, 0xc0, !PT ;  /* 0xfffffff82e007812 */ /* 0x004fe200078ec0ff */
[----:B------:R-:W-:-:S04]  /*95c0*/  IMAD.MOV.U32 R3, RZ, RZ, 0x10 ;  /* 0x00000010ff037424 */ /* 0x000fc800078e00ff */
[----:B------:R-:W-:-:S05]  /*95d0*/  IMAD.IADD R44, R6, 0x1, -R0 ;  /* 0x00000001062c7824 */ /* 0x000fca00078e0a00 */
[----:B------:R-:W-:-:S05]  /*95e0*/  R2P PR, R44, 0x6 ;  /* 0x000000062c007804 */ /* 0x000fca0000000000 */
[----:B------:R-:W-:Y:S02]  /*95f0*/  SEL R3, R3, 0xfffffff0, !P1 ;  /* 0xfffffff003037807 */ /* 0x000fe40004800000 */
[----:B------:R-:W-:Y:S01]  /*9600*/  SEL R4, R4, 0xffffffe0, !P2 ;  /* 0xffffffe004047807 */ /* 0x000fe20005000000 */
[----:B------:R-:W-:Y:S05]  /*9610*/  @P0 BRA `(.L_x_104) ;  /* 0x0000002000000947 */ /* 0x000fea0003800000 */
[----:B------:R-:W-:-:S04]  /*9620*/  DEPBAR.LE SB0, 0x1 ;  /* 0x000080400000791a */ /* 0x000fc80000000000 */
[----:B------:R-:W-:Y:S05]  /*9630*/  BRA `(.L_x_105) ;  /* 0x000035e000007947 */ /* 0x000fea0003800000 */
.L_x_104:
[----:B------:R-:W-:Y:S01]  /*9640*/  SHF.R.S32.HI R0, RZ, 0x1f, R149 ;  /* 0x0000001fff007819 */ /* 0x000fe20000011495 */
[----:B------:R-:W-:Y:S01]  /*9650*/  ULDC.U8 UR4, c[0x0][0x298] ;  /* 0x0000a60000047ab9 */ /* 0x000fe20000000000 */
[----:B------:R-:W-:Y:S01]  /*9660*/  LEA.HI R10, R17, R194, RZ, 0x2 ;  /* 0x000000c2110a7211 */ /* 0x000fe200078f10ff */
[C---:B------:R-:W-:Y:S01]  /*9670*/  IMAD.WIDE.U32 R6, R149.reuse, c[0x0][0x290], RZ ;  /* 0x0000a40095067a25 */ /* 0x040fe200078e00ff */
[----:B------:R-:W-:Y:S01]  /*9680*/  ISETP.NE.AND P2, PT, RZ, UR4, PT ;  /* 0x00000004ff007c0c */ /* 0x000fe2000bf45270 */
[----:B------:R-:W-:Y:S01]  /*9690*/  BSSY B2, `(.L_x_105) ;  /* 0x0000358000027945 */ /* 0x000fe20003800000 */
[----:B------:R-:W-:Y:S01]  /*96a0*/  SHF.R.S32.HI R31, RZ, 0x2, R10 ;  /* 0x00000002ff1f7819 */ /* 0x000fe2000001140a */
[----:B------:R-:W-:Y:S01]  /*96b0*/  IMAD R2, R0, c[0x0][0x280], RZ ;  /* 0x0000a00000027a24 */ /* 0x000fe200078e02ff */
[----:B------:R-:W-:Y:S01]  /*96c0*/  LEA R16, P0, R6, c[0x0][0x288], 0x1 ;  /* 0x0000a20006107a11 */ /* 0x000fe200078008ff */
[----:B------:R-:W-:Y:S02]  /*96d0*/  IMAD R0, R0, c[0x0][0x290], RZ ;  /* 0x0000a40000007a24 */ /* 0x000fe400078e02ff */
[----:B------:R-:W-:-:S02]  /*96e0*/  IMAD R5, R149, c[0x0][0x284], R2 ;  /* 0x0000a10095057a24 */ /* 0x000fc400078e0202 */
[C---:B------:R-:W-:Y:S01]  /*96f0*/  IMAD R2, R149.reuse, c[0x0][0x294], R0 ;  /* 0x0000a50095027a24 */ /* 0x040fe200078e0200 */
[----:B------:R-:W-:Y:S01]  /*9700*/  LOP3.LUT R0, R10, 0xfffffffc, RZ, 0xc0, !PT ;  /* 0xfffffffc0a007812 */ /* 0x000fe200078ec0ff */
[----:B------:R-:W-:-:S03]  /*9710*/  IMAD.WIDE.U32 R8, R149, c[0x0][0x280], RZ ;  /* 0x0000a00095087a25 */ /* 0x000fc600078e00ff */
[----:B------:R-:W-:Y:S01]  /*9720*/  IADD3 R0, -R0, R194, RZ ;  /* 0x000000c200007210 */ /* 0x000fe20007ffe1ff */
[----:B------:R-:W-:Y:S01]  /*9730*/  IMAD.IADD R2, R2, 0x1, R7 ;  /* 0x0000000102027824 */ /* 0x000fe200078e0207 */
[----:B------:R-:W-:Y:S01]  /*9740*/  LEA R18, P1, R8, c[0x0][0x270], 0x1 ;  /* 0x00009c0008127a11 */ /* 0x000fe200078208ff */
[----:B------:R-:W-:Y:S01]  /*9750*/  IMAD.IADD R5, R5, 0x1, R9 ;  /* 0x0000000105057824 */ /* 0x000fe200078e0209 */
[----:B------:R-:W-:Y:S02]  /*9760*/  SHF.L.U32 R24, R0, 0x3, RZ ;  /* 0x0000000300187819 */ /* 0x000fe400000006ff */
[----:B------:R-:W-:Y:S01]  /*9770*/  LEA.HI.X R17, R6, c[0x0][0x28c], R2, 0x1, P0 ;  /* 0x0000a30006117a11 */ /* 0x000fe200000f0c02 */
[----:B------:R-:W-:Y:S01]  /*9780*/  IMAD R2, R20, 0x80, R31 ;  /* 0x0000008014027824 */ /* 0x000fe200078e021f */
[----:B------:R-:W-:Y:S01]  /*9790*/  LEA.HI.X R19, R8, c[0x0][0x274], R5, 0x1, P1 ;  /* 0x00009d0008137a11 */ /* 0x000fe200008f0c05 */
[----:B------:R-:W-:Y:S05]  /*97a0*/  @!P2 BRA `(.L_x_106) ;  /* 0x00001a300000a947 */ /* 0x000fea0003800000 */
[----:B------:R-:W-:Y:S01]  /*97b0*/  ISETP.GE.AND P0, PT, R2, UR19, PT ;  /* 0x0000001302007c0c */ /* 0x000fe2000bf06270 */
[----:B------:R-:W-:Y:S01]  /*97c0*/  BSSY B0, `(.L_x_107) ;  /* 0x0000017000007945 */ /* 0x000fe20003800000 */
[----:B------:R-:W-:Y:S01]  /*97d0*/  SHF.L.U32 R22, R0, 0x2, RZ ;  /* 0x0000000200167819 */ /* 0x000fe200000006ff */
[----:B------:R-:W-:Y:S01]  /*97e0*/  CS2R R8, SRZ ;  /* 0x0000000000087805 */ /* 0x000fe2000001ff00 */
[----:B------:R-:W-:Y:S01]  /*97f0*/  CS2R R12, SRZ ;  /* 0x00000000000c7805 */ /* 0x000fe2000001ff00 */
[----:B------:R-:W-:Y:S01]  /*9800*/  CS2R R6, SRZ ;  /* 0x0000000000067805 */ /* 0x000fe2000001ff00 */
[----:B------:R-:W-:-:S07]  /*9810*/  CS2R R10, SRZ ;  /* 0x00000000000a7805 */ /* 0x000fce000001ff00 */
[----:B------:R-:W-:Y:S05]  /*9820*/  @P0 BRA `(.L_x_108) ;  /* 0x0000010000000947 */ /* 0x000fea0003800000 */
[C---:B------:R-:W-:Y:S01]  /*9830*/  IADD3 R2, R22.reuse, 0x10, RZ ;  /* 0x0000001016027810 */ /* 0x040fe20007ffe0ff */
[----:B------:R-:W-:Y:S01]  /*9840*/  CS2R R8, SRZ ;  /* 0x0000000000087805 */ /* 0x000fe2000001ff00 */
[----:B------:R-:W-:Y:S01]  /*9850*/  ISETP.GE.AND P1, PT, R22, c[0x0][0x27c], PT ;  /* 0x00009f0016007a0c */ /* 0x000fe20003f26270 */
[----:B------:R-:W-:Y:S01]  /*9860*/  CS2R R6, SRZ ;  /* 0x0000000000067805 */ /* 0x000fe2000001ff00 */
[----:B------:R-:W-:-:S11]  /*9870*/  ISETP.GE.AND P0, PT, R2, c[0x0][0x27c], PT ;  /* 0x00009f0002007a0c */ /* 0x000fd60003f06270 */
[----:B------:R-:W-:Y:S02]  /*9880*/  @!P1 IMAD.WIDE R20, R22, 0x2, R18 ;  /* 0x0000000216149825 */ /* 0x000fe400078e0212 */
[----:B------:R-:W-:-:S03]  /*9890*/  @!P0 SHF.R.S32.HI R0, RZ, 0x1f, R2 ;  /* 0x0000001fff008819 */ /* 0x000fc60000011402 */
[----:B------:R1:W5:Y:S01]  /*98a0*/  @!P1 LD.E.64 R12, [R20.64] ;  /* 0x00000016140c9980 */ /* 0x000362000c101b00 */
[----:B------:R-:W-:-:S04]  /*98b0*/  @!P0 LEA.HI R0, R0, R2, RZ, 0x2 ;  /* 0x0000000200008211 */ /* 0x000fc800078f10ff */
[----:B------:R-:W-:-:S05]  /*98c0*/  @!P0 LOP3.LUT R0, R0, 0xfffffffc, RZ, 0xc0, !PT ;  /* 0xfffffffc00008812 */ /* 0x000fca00078ec0ff */
[----:B------:R-:W-:-:S04]  /*98d0*/  @!P0 IMAD.WIDE R14, R0, 0x2, R16 ;  /* 0x00000002000e8825 */ /* 0x000fc800078e0210 */
[----:B------:R-:W-:Y:S01]  /*98e0*/  @!P0 IMAD.WIDE R18, R0, 0x2, R18 ;  /* 0x0000000200128825 */ /* 0x000fe200078e0212 */
[----:B------:R1:W5:Y:S03]  /*98f0*/  @!P0 LD.E.64 R6, [R14.64] ;  /* 0x000000160e068980 */ /* 0x000366000c101b00 */
[----:B------:R-:W-:Y:S01]  /*9900*/  @!P1 IMAD.WIDE R16, R22, 0x2, R16 ;  /* 0x0000000216109825 */ /* 0x000fe200078e0210 */
[----:B------:R1:W5:Y:S04]  /*9910*/  @!P0 LD.E.64 R8, [R18.64] ;  /* 0x0000001612088980 */ /* 0x000368000c101b00 */
[----:B------:R1:W5:Y:S02]  /*9920*/  @!P1 LD.E.64 R10, [R16.64] ;  /* 0x00000016100a9980 */ /* 0x000364000c101b00 */
.L_x_108:
[----:B------:R-:W-:Y:S05]  /*9930*/  BSYNC B0 ;  /* 0x0000000000007941 */ /* 0x000fea0003800000 */
.L_x_107:
[----:B------:R-:W-:Y:S01]  /*9940*/  SHF.R.S32.HI R2, RZ, 0x1f, R31 ;  /* 0x0000001fff027819 */ /* 0x000fe2000001141f */
[----:B-1---5:R-:W-:Y:S01]  /*9950*/  IMAD.MOV.U32 R17, RZ, RZ, R12 ;  /* 0x000000ffff117224 */ /* 0x022fe200078e000c */
[--C-:B------:R-:W-:Y:S01]  /*9960*/  SHF.R.U64 R0, R12, 0x10, R13.reuse ;  /* 0x000000100c007819 */ /* 0x100fe2000000120d */
[----:B------:R-:W-:Y:S01]  /*9970*/  UIMAD UR4, UR16, -0x80, UR19 ;  /* 0xffffff80100478a4 */ /* 0x000fe2000f8e0213 */
[----:B------:R-:W-:Y:S01]  /*9980*/  LEA.HI R2, R2, R31, RZ, 0x3 ;  /* 0x0000001f02027211 */ /* 0x000fe200078f18ff */
[----:B------:R-:W-:Y:S01]  /*9990*/  IMAD.MOV.U32 R16, RZ, RZ, R13 ;  /* 0x000000ffff107224 */ /* 0x000fe200078e000d */
[----:B------:R-:W-:Y:S01]  /*99a0*/  PRMT R23, R0, 0x5410, R17 ;  /* 0x0000541000177816 */ /* 0x000fe20000000011 */
[----:B------:R-:W-:Y:S01]  /*99b0*/  UISETP.LT.AND UP0, UPT, UR4, 0x80, UPT ;  /* 0x000000800400788c */ /* 0x000fe2000bf01270 */
[----:B------:R-:W-:Y:S01]  /*99c0*/  LOP3.LUT R2, R2, 0xfffffff8, RZ, 0xc0, !PT ;  /* 0xfffffff802027812 */ /* 0x000fe200078ec0ff */
[----:B------:R-:W-:Y:S01]  /*99d0*/  IMAD.MOV.U32 R19, RZ, RZ, R10 ;  /* 0x000000ffff137224 */ /* 0x000fe200078e000a */
[----:B------:R-:W-:Y:S01]  /*99e0*/  SHF.R.U32.HI R12, RZ, 0x10, R13 ;  /* 0x00000010ff0c7819 */ /* 0x000fe2000001160d */
[----:B------:R-:W-:Y:S01]  /*99f0*/  USEL UR4, UR4, 0x80, UP0 ;  /* 0x0000008004047887 */ /* 0x000fe20008000000 */
[--C-:B------:R-:W-:Y:S01]  /*9a00*/  IMAD.MOV.U32 R13, RZ, RZ, R9.reuse ;  /* 0x000000ffff0d7224 */ /* 0x100fe200078e0009 */
[--C-:B------:R-:W-:Y:S01]  /*9a10*/  SHF.R.U64 R15, R8, 0x10, R9.reuse ;  /* 0x00000010080f7819 */ /* 0x100fe20000001209 */
[C---:B------:R-:W-:Y:S01]  /*9a20*/  IMAD.IADD R2, R31.reuse, 0x1, -R2 ;  /* 0x000000011f027824 */ /* 0x040fe200078e0a02 */
[----:B------:R-:W-:Y:S01]  /*9a30*/  SHF.R.U32.HI R18, RZ, 0x10, R9 ;  /* 0x00000010ff127819 */ /* 0x000fe20000011609 */
[----:B------:R-:W-:Y:S01]  /*9a40*/  IMAD.MOV.U32 R14, RZ, RZ, R8 ;  /* 0x000000ffff0e7224 */ /* 0x000fe200078e0008 */
[----:B------:R-:W-:Y:S01]  /*9a50*/  ISETP.GE.AND P0, PT, R31, UR4, PT ;  /* 0x000000041f007c0c */ /* 0x000fe2000bf06270 */
[C---:B------:R-:W-:Y:S01]  /*9a60*/  IMAD.SHL.U32 R0, R2.reuse, 0x40, RZ ;  /* 0x0000004002007824 */ /* 0x040fe200078e00ff */
[----:B------:R-:W-:Y:S01]  /*9a70*/  LOP3.LUT P1, RZ, R2, 0x4, RZ, 0xc0, !PT ;  /* 0x0000000402ff7812 */ /* 0x000fe2000782c0ff */
[--C-:B------:R-:W-:Y:S01]  /*9a80*/  IMAD.MOV.U32 R21, RZ, RZ, R11.reuse ;  /* 0x000000ffff157224 */ /* 0x100fe200078e000b */
[----:B------:R-:W-:Y:S01]  /*9a90*/  SHF.R.U64 R20, R10, 0x10, R11 ;  /* 0x000000100a147819 */ /* 0x000fe2000000120b */
[----:B------:R-:W-:Y:S01]  /*9aa0*/  IMAD.MOV.U32 R10, RZ, RZ, R6 ;  /* 0x000000ffff0a7224 */ /* 0x000fe200078e0006 */
[----:B------:R-:W-:Y:S01]  /*9ab0*/  LOP3.LUT R0, R0, 0x1c0, RZ, 0xc0, !PT ;  /* 0x000001c000007812 */ /* 0x000fe200078ec0ff */
[----:B------:R-:W-:Y:S01]  /*9ac0*/  IMAD.MOV.U32 R9, RZ, RZ, R7 ;  /* 0x000000ffff097224 */ /* 0x000fe200078e0007 */
[----:B------:R-:W-:Y:S01]  /*9ad0*/  SHF.R.U32.HI R8, RZ, 0x10, R11 ;  /* 0x00000010ff087819 */ /* 0x000fe2000001160b */
[----:B------:R-:W-:-:S04]  /*9ae0*/  DEPBAR.LE SB0, 0x1 ;  /* 0x000080400000791a */ /* 0x000fc80000000000 */
[----:B------:R-:W-:Y:S01]  /*9af0*/  LOP3.LUT R2, R0, 0x18, R24, 0xf8, !PT ;  /* 0x0000001800027812 */ /* 0x000fe200078ef818 */
[----:B------:R-:W-:Y:S01]  /*9b00*/  BSSY B1, `(.L_x_109) ;  /* 0x0000066000017945 */ /* 0x000fe20003800000 */
[----:B------:R-:W-:Y:S02]  /*9b10*/  SHF.R.U32.HI R0, RZ, 0x3, R0 ;  /* 0x00000003ff007819 */ /* 0x000fe40000011600 */
[--C-:B------:R-:W-:Y:S02]  /*9b20*/  SHF.R.U64 R6, R6, 0x10, R7.reuse ;  /* 0x0000001006067819 */ /* 0x100fe40000001207 */
[----:B------:R-:W-:Y:S02]  /*9b30*/  LOP3.LUT R0, R2, R0, RZ, 0x3c, !PT ;  /* 0x0000000002007212 */ /* 0x000fe400078e3cff */
[----:B------:R-:W-:Y:S02]  /*9b40*/  SHF.R.U32.HI R5, RZ, 0x10, R7 ;  /* 0x00000010ff057819 */ /* 0x000fe40000011607 */
[----:B------:R-:W-:Y:S01]  /*9b50*/  PRMT R28, R18, 0x5410, R13 ;  /* 0x00005410121c7816 */ /* 0x000fe2000000000d */
[----:B------:R-:W-:Y:S01]  /*9b60*/  IMAD R0, R49, 0x200, R0 ;  /* 0x0000020031007824 */ /* 0x000fe200078e0200 */
[----:B------:R-:W-:-:S02]  /*9b70*/  PRMT R20, R20, 0x5410, R19 ;  /* 0x0000541014147816 */ /* 0x000fc40000000013 */
[----:B------:R-:W-:Y:S02]  /*9b80*/  PRMT R25, R12, 0x5410, R16 ;  /* 0x000054100c197816 */ /* 0x000fe40000000010 */
[C---:B------:R-:W-:Y:S02]  /*9b90*/  IADD3 R2, R0.reuse, 0x20, RZ ;  /* 0x0000002000027810 */ /* 0x040fe40007ffe0ff */
[----:B------:R-:W-:Y:S02]  /*9ba0*/  @P1 IADD3 R2, R0, -0x20, RZ ;  /* 0xffffffe000021810 */ /* 0x000fe40007ffe0ff */
[----:B------:R-:W-:Y:S02]  /*9bb0*/  PRMT R27, R15, 0x5410, R14 ;  /* 0x000054100f1b7816 */ /* 0x000fe4000000000e */
[----:B------:R-:W-:Y:S02]  /*9bc0*/  PRMT R21, R8, 0x5410, R21 ;  /* 0x0000541008157816 */ /* 0x000fe40000000015 */
[----:B------:R-:W-:-:S02]  /*9bd0*/  PRMT R24, R10, 0x5410, R6 ;  /* 0x000054100a187816 */ /* 0x000fc40000000006 */
[----:B------:R-:W-:Y:S02]  /*9be0*/  PRMT R26, R5, 0x5410, R9 ;  /* 0x00005410051a7816 */ /* 0x000fe40000000009 */
[----:B------:R-:W-:Y:S02]  /*9bf0*/  LEA R18, R0, 0x7100, 0x1 ;  /* 0x0000710000127811 */ /* 0x000fe400078e08ff */
[----:B------:R-:W-:Y:S01]  /*9c00*/  LEA R19, R2, 0x7100, 0x1 ;  /* 0x0000710002137811 */ /* 0x000fe200078e08ff */
[----:B------:R-:W-:Y:S06]  /*9c10*/  BAR.SYNC.DEFER_BLOCKING 0x0 ;  /* 0x0000000000007b1d */ /* 0x000fec0000010000 */
[----:B------:R-:W-:Y:S05]  /*9c20*/  @P0 BRA `(.L_x_110) ;  /* 0x0000053000000947 */ /* 0x000fea0003800000 */
[----:B------:R-:W-:Y:S01]  /*9c30*/  ISETP.GE.AND P0, PT, R22, c[0x0][0x27c], PT ;  /* 0x00009f0016007a0c */ /* 0x000fe20003f06270 */
[----:B------:R-:W-:-:S12]  /*9c40*/  BSSY B0, `(.L_x_111) ;  /* 0x0000028000007945 */ /* 0x000fd80003800000 */
[----:B------:R-:W-:Y:S05]  /*9c50*/  @P0 BRA `(.L_x_112) ;  /* 0x0000026000000947 */ /* 0x000fea0003800000 */
[----:B------:R-:W1:Y:S01]  /*9c60*/  LDS.128 R8, [R18] ;  /* 0x0000000012087984 */ /* 0x000e620000000c00 */
[--C-:B------:R-:W-:Y:S02]  /*9c70*/  HADD2.F32 R7, -RZ, R20.reuse.H1_H1 ;  /* 0x30000014ff077230 */ /* 0x100fe40000004100 */
[----:B------:R-:W-:Y:S02]  /*9c80*/  HADD2.F32 R0, -RZ, R20.H0_H0 ;  /* 0x20000014ff007230 */ /* 0x000fe40000004100 */
[--C-:B------:R-:W-:Y:S02]  /*9c90*/  HADD2.F32 R5, -RZ, R23.reuse.H1_H1 ;  /* 0x30000017ff057230 */ /* 0x100fe40000004100 */
[----:B------:R-:W-:Y:S02]  /*9ca0*/  HADD2.F32 R2, -RZ, R23.H0_H0 ;  /* 0x20000017ff027230 */ /* 0x000fe40000004100 */
[--C-:B-1----:R-:W-:Y:S02]  /*9cb0*/  HADD2.F32 R12, -RZ, R8.reuse.H0_H0 ;  /* 0x20000008ff0c7230 */ /* 0x102fe40000004100 */
[----:B------:R-:W-:-:S02]  /*9cc0*/  HADD2.F32 R8, -RZ, R8.H1_H1 ;  /* 0x30000008ff087230 */ /* 0x000fc40000004100 */
[--C-:B------:R-:W-:Y:S02]  /*9cd0*/  HADD2.F32 R6, -RZ, R9.reuse.H0_H0 ;  /* 0x20000009ff067230 */ /* 0x100fe40000004100 */
[----:B------:R-:W-:Y:S02]  /*9ce0*/  HADD2.F32 R9, -RZ, R9.H1_H1 ;  /* 0x30000009ff097230 */ /* 0x000fe40000004100 */
[--C-:B------:R-:W-:Y:S02]  /*9cf0*/  HADD2.F32 R14, -RZ, R10.reuse.H0_H0 ;  /* 0x2000000aff0e7230 */ /* 0x100fe40000004100 */
[----:B------:R-:W-:Y:S01]  /*9d00*/  HADD2.F32 R13, -RZ, R10.H1_H1 ;  /* 0x3000000aff0d7230 */ /* 0x000fe20000004100 */
[-C--:B------:R-:W-:Y:S01]  /*9d10*/  FMUL.FTZ R10, R12, R7.reuse ;  /* 0x000000070c0a7220 */ /* 0x080fe20000410000 */
[--C-:B------:R-:W-:Y:S02]  /*9d20*/  HADD2.F32 R16, -RZ, R11.reuse.H0_H0 ;  /* 0x2000000bff107230 */ /* 0x100fe40000004100 */
[----:B------:R-:W-:Y:S01]  /*9d30*/  HADD2.F32 R15, -RZ, R11.H1_H1 ;  /* 0x3000000bff0f7230 */ /* 0x000fe20000004100 */
[----:B------:R-:W-:-:S02]  /*9d40*/  FMUL.FTZ R11, R8, R7 ;  /* 0x00000007080b7220 */ /* 0x000fc40000410000 */
[CC--:B------:R-:W-:Y:S02]  /*9d50*/  FMUL.FTZ R7, R9.reuse, R0.reuse ;  /* 0x0000000009077220 */ /* 0x0c0fe40000410000 */
[----:B------:R-:W-:Y:S02]  /*9d60*/  FMUL.FTZ R0, R6, R0 ;  /* 0x0000000006007220 */ /* 0x000fe40000410000 */
[-C--:B------:R-:W-:Y:S02]  /*9d70*/  FFMA.FTZ R17, R12, R5.reuse, -R11 ;  /* 0x000000050c117223 */ /* 0x080fe4000001080b */
[-C--:B------:R-:W-:Y:S01]  /*9d80*/  FFMA.FTZ R11, R6, R2.reuse, -R7 ;  /* 0x00000002060b7223 */ /* 0x080fe20000010807 */
[--C-:B------:R-:W-:Y:S01]  /*9d90*/  HADD2.F32 R6, -RZ, R21.reuse.H1_H1 ;  /* 0x30000015ff067230 */ /* 0x100fe20000004100 */
[----:B------:R-:W-:Y:S01]  /*9da0*/  FFMA.FTZ R9, R9, R2, R0 ;  /* 0x0000000209097223 */ /* 0x000fe20000010000 */
[----:B------:R-:W-:Y:S01]  /*9db0*/  HADD2.F32 R0, -RZ, R21.H0_H0 ;  /* 0x20000015ff007230 */ /* 0x000fe20000004100 */
[----:B------:R-:W-:Y:S01]  /*9dc0*/  FFMA.FTZ R12, R8, R5, R10 ;  /* 0x00000005080c7223 */ /* 0x000fe2000001000a */
[--C-:B------:R-:W-:Y:S01]  /*9dd0*/  HADD2.F32 R5, -RZ, R25.reuse.H1_H1 ;  /* 0x30000019ff057230 */ /* 0x100fe20000004100 */
[-C--:B------:R-:W-:Y:S01]  /*9de0*/  FMUL.FTZ R8, R13, R6.reuse ;  /* 0x000000060d087220 */ /* 0x080fe20000410000 */
[----:B------:R-:W-:Y:S01]  /*9df0*/  HADD2.F32 R2, -RZ, R25.H0_H0 ;  /* 0x20000019ff027230 */ /* 0x000fe20000004100 */
[----:B------:R-:W-:Y:S01]  /*9e00*/  FMUL.FTZ R7, R14, R6 ;  /* 0x000000060e077220 */ /* 0x000fe20000410000 */
[----:B------:R-:W-:Y:S01]  /*9e10*/  F2FP.PACK_AB R9, R9, R11 ;  /* 0x0000000b0909723e */ /* 0x000fe200000000ff */
[----:B------:R-:W-:-:S02]  /*9e20*/  FMUL.FTZ R6, R15, R0 ;  /* 0x000000000f067220 */ /* 0x000fc40000410000 */
[----:B------:R-:W-:Y:S02]  /*9e30*/  FMUL.FTZ R0, R16, R0 ;  /* 0x0000000010007220 */ /* 0x000fe40000410000 */
[----:B------:R-:W-:Y:S01]  /*9e40*/  FFMA.FTZ R10, R14, R5, -R8 ;  /* 0x000000050e0a7223 */ /* 0x000fe20000010808 */
[----:B------:R-:W-:Y:S01]  /*9e50*/  F2FP.PACK_AB R8, R12, R17 ;  /* 0x000000110c08723e */ /* 0x000fe200000000ff */
[----:B------:R-:W-:Y:S02]  /*9e60*/  FFMA.FTZ R7, R13, R5, R7 ;  /* 0x000000050d077223 */ /* 0x000fe40000010007 */
[-C--:B------:R-:W-:Y:S02]  /*9e70*/  FFMA.FTZ R6, R16, R2.reuse, -R6 ;  /* 0x0000000210067223 */ /* 0x080fe40000010806 */
[----:B------:R-:W-:Y:S01]  /*9e80*/  FFMA.FTZ R0, R15, R2, R0 ;  /* 0x000000020f007223 */ /* 0x000fe20000010000 */
[----:B------:R-:W-:-:S04]  /*9e90*/  F2FP.PACK_AB R10, R7, R10 ;  /* 0x0000000a070a723e */ /* 0x000fc800000000ff */
[----:B------:R-:W-:-:S05]  /*9ea0*/  F2FP.PACK_AB R11, R0, R6 ;  /* 0x00000006000b723e */ /* 0x000fca00000000ff */
[----:B------:R1:W-:Y:S02]  /*9eb0*/  STS.128 [R18], R8 ;  /* 0x0000000812007388 */ /* 0x0003e40000000c00 */
.L_x_112:
[----:B------:R-:W-:Y:S05]  /*9ec0*/  BSYNC B0 ;  /* 0x0000000000007941 */ /* 0x000fea0003800000 */
.L_x_111:
[----:B------:R-:W-:-:S04]  /*9ed0*/  IADD3 R0, R22, 0x10, RZ ;  /* 0x0000001016007810 */ /* 0x000fc80007ffe0ff */
[----:B------:R-:W-:-:S13]  /*9ee0*/  ISETP.GE.AND P0, PT, R0, c[0x0][0x27c], PT ;  /* 0x00009f0000007a0c */ /* 0x000fda0003f06270 */
[----:B------:R-:W-:Y:S05]  /*9ef0*/  @P0 BRA `(.L_x_110) ;  /* 0x0000026000000947 */ /* 0x000fea0003800000 */
[----:B-1----:R-:W1:Y:S01]  /*9f00*/  LDS.128 R8, [R19] ;  /* 0x0000000013087984 */ /* 0x002e620000000c00 */
[--C-:B------:R-:W-:Y:S02]  /*9f10*/  HADD2.F32 R7, -RZ, R24.reuse.H0_H0 ;  /* 0x20000018ff077230 */ /* 0x100fe40000004100 */
[----:B------:R-:W-:Y:S02]  /*9f20*/  HADD2.F32 R0, -RZ, R24.H1_H1 ;  /* 0x30000018ff007230 */ /* 0x000fe40000004100 */
        /* <DEDUP_REMOVED lines=35> */
.L_x_110:
[----:B------:R-:W-:Y:S05]  /*a160*/  BSYNC B1 ;  /* 0x0000000000017941 */ /* 0x000fea0003800000 */
.L_x_109:
[----:B------:R-:W-:Y:S01]  /*a170*/  IADD3 R0, R31, 0x20, RZ ;  /* 0x000000201f007810 */ /* 0x000fe20007ffe0ff */
[----:B------:R-:W-:Y:S03]  /*a180*/  BSSY B1, `(.L_x_113) ;  /* 0x0000056000017945 */ /* 0x000fe60003800000 */
[----:B------:R-:W-:-:S13]  /*a190*/  ISETP.GE.AND P0, PT, R0, UR4, PT ;  /* 0x0000000400007c0c */ /* 0x000fda000bf06270 */
[----:B------:R-:W-:Y:S05]  /*a1a0*/  @P0 BRA `(.L_x_114) ;  /* 0x0000053000000947 */ /* 0x000fea0003800000 */
[----:B------:R-:W-:Y:S01]  /*a1b0*/  ISETP.GE.AND P0, PT, R22, c[0x0][0x27c], PT ;  /* 0x00009f0016007a0c */ /* 0x000fe20003f06270 */
[----:B------:R-:W-:-:S12]  /*a1c0*/  BSSY B0, `(.L_x_115) ;  /* 0x0000028000007945 */ /* 0x000fd80003800000 */
[----:B------:R-:W-:Y:S05]  /*a1d0*/  @P0 BRA `(.L_x_116) ;  /* 0x0000026000000947 */ /* 0x000fea0003800000 */
[----:B-1----:R-:W1:Y:S01]  /*a1e0*/  LDS.128 R8, [R18+0x1000] ;  /* 0x0010000012087984 */ /* 0x002e620000000c00 */
        /* <DEDUP_REMOVED lines=10> */
[C---:B------:R-:W-:Y:S01]  /*a290*/  FMUL.FTZ R10, R7.reuse, R12 ;  /* 0x0000000c070a7220 */ /* 0x040fe20000410000 */
[--C-:B------:R-:W-:Y:S02]  /*a2a0*/  HADD2.F32 R16, -RZ, R11.reuse.H0_H0 ;  /* 0x2000000bff107230 */ /* 0x100fe40000004100 */
[----:B------:R-:W-:Y:S01]  /*a2b0*/  HADD2.F32 R15, -RZ, R11.H1_H1 ;  /* 0x3000000bff0f7230 */ /* 0x000fe20000004100 */
[----:B------:R-:W-:-:S02]  /*a2c0*/  FMUL.FTZ R11, R7, R8 ;  /* 0x00000008070b7220 */ /* 0x000fc40000410000 */
[CC--:B------:R-:W-:Y:S02]  /*a2d0*/  FMUL.FTZ R7, R0.reuse, R9.reuse ;  /* 0x0000000900077220 */ /* 0x0c0fe40000410000 */
[----:B------:R-:W-:Y:S02]  /*a2e0*/  FMUL.FTZ R0, R0, R6 ;  /* 0x0000000600007220 */ /* 0x000fe40000410000 */
[C---:B------:R-:W-:Y:S02]  /*a2f0*/  FFMA.FTZ R17, R5.reuse, R12, -R11 ;  /* 0x0000000c05117223 */ /* 0x040fe4000001080b */
[C---:B------:R-:W-:Y:S01]  /*a300*/  FFMA.FTZ R11, R2.reuse, R6, -R7 ;  /* 0x00000006020b7223 */ /* 0x040fe20000010807 */
[--C-:B------:R-:W-:Y:S01]  /*a310*/  HADD2.F32 R6, -RZ, R21.reuse.H1_H1 ;  /* 0x30000015ff067230 */ /* 0x100fe20000004100 */
[----:B------:R-:W-:Y:S01]  /*a320*/  FFMA.FTZ R9, R2, R9, R0 ;  /* 0x0000000902097223 */ /* 0x000fe20000010000 */
[----:B------:R-:W-:Y:S01]  /*a330*/  HADD2.F32 R0, -RZ, R21.H0_H0 ;  /* 0x20000015ff007230 */ /* 0x000fe20000004100 */
[----:B------:R-:W-:Y:S01]  /*a340*/  FFMA.FTZ R12, R5, R8, R10 ;  /* 0x00000008050c7223 */ /* 0x000fe2000001000a */
[--C-:B------:R-:W-:Y:S01]  /*a350*/  HADD2.F32 R5, -RZ, R25.reuse.H1_H1 ;  /* 0x30000019ff057230 */ /* 0x100fe20000004100 */
[C---:B------:R-:W-:Y:S01]  /*a360*/  FMUL.FTZ R8, R6.reuse, R13 ;  /* 0x0000000d06087220 */ /* 0x040fe20000410000 */
[----:B------:R-:W-:Y:S01]  /*a370*/  HADD2.F32 R2, -RZ, R25.H0_H0 ;  /* 0x20000019ff027230 */ /* 0x000fe20000004100 */
[----:B------:R-:W-:Y:S01]  /*a380*/  FMUL.FTZ R7, R6, R14 ;  /* 0x0000000e06077220 */ /* 0x000fe20000410000 */
[----:B------:R-:W-:Y:S01]  /*a390*/  F2FP.PACK_AB R9, R9, R11 ;  /* 0x0000000b0909723e */ /* 0x000fe200000000ff */
[----:B------:R-:W-:-:S02]  /*a3a0*/  FMUL.FTZ R6, R0, R15 ;  /* 0x0000000f00067220 */ /* 0x000fc40000410000 */
[----:B------:R-:W-:Y:S02]  /*a3b0*/  FMUL.FTZ R0, R0, R16 ;  /* 0x0000001000007220 */ /* 0x000fe40000410000 */
[C---:B------:R-:W-:Y:S01]  /*a3c0*/  FFMA.FTZ R10, R5.reuse, R14, -R8 ;  /* 0x0000000e050a7223 */ /* 0x040fe20000010808 */
[----:B------:R-:W-:Y:S01]  /*a3d0*/  F2FP.PACK_AB R8, R12, R17 ;  /* 0x000000110c08723e */ /* 0x000fe200000000ff */
[----:B------:R-:W-:Y:S02]  /*a3e0*/  FFMA.FTZ R7, R5, R13, R7 ;  /* 0x0000000d05077223 */ /* 0x000fe40000010007 */
[C---:B------:R-:W-:Y:S02]  /*a3f0*/  FFMA.FTZ R6, R2.reuse, R16, -R6 ;  /* 0x0000001002067223 */ /* 0x040fe40000010806 */
[----:B------:R-:W-:Y:S01]  /*a400*/  FFMA.FTZ R0, R2, R15, R0 ;  /* 0x0000000f02007223 */ /* 0x000fe20000010000 */
[----:B------:R-:W-:-:S04]  /*a410*/  F2FP.PACK_AB R10, R7, R10 ;  /* 0x0000000a070a723e */ /* 0x000fc800000000ff */
[----:B------:R-:W-:-:S05]  /*a420*/  F2FP.PACK_AB R11, R0, R6 ;  /* 0x00000006000b723e */ /* 0x000fca00000000ff */
[----:B------:R1:W-:Y:S02]  /*a430*/  STS.128 [R18+0x1000], R8 ;  /* 0x0010000812007388 */ /* 0x0003e40000000c00 */
.L_x_116:
[----:B------:R-:W-:Y:S05]  /*a440*/  BSYNC B0 ;  /* 0x0000000000007941 */ /* 0x000fea0003800000 */
.L_x_115:
[----:B------:R-:W-:-:S04]  /*a450*/  IADD3 R0, R22, 0x10, RZ ;  /* 0x0000001016007810 */ /* 0x000fc80007ffe0ff */
[----:B------:R-:W-:-:S13]  /*a460*/  ISETP.GE.AND P0, PT, R0, c[0x0][0x27c], PT ;  /* 0x00009f0000007a0c */ /* 0x000fda0003f06270 */
[----:B------:R-:W-:Y:S05]  /*a470*/  @P0 BRA `(.L_x_114) ;  /* 0x0000026000000947 */ /* 0x000fea0003800000 */
[----:B-1----:R-:W1:Y:S01]  /*a480*/  LDS.128 R8, [R19+0x1000] ;  /* 0x0010000013087984 */ /* 0x002e620000000c00 */
        /* <DEDUP_REMOVED lines=37> */
.L_x_114:
[----:B------:R-:W-:Y:S05]  /*a6e0*/  BSYNC B1 ;  /* 0x0000000000017941 */ /* 0x000fea0003800000 */
.L_x_113:
        /* <DEDUP_REMOVED lines=45> */
.L_x_120:
[----:B------:R-:W-:Y:S05]  /*a9c0*/  BSYNC B0 ;  /* 0x0000000000007941 */ /* 0x000fea0003800000 */
.L_x_119:
        /* <DEDUP_REMOVED lines=41> */
.L_x_118:
[----:B------:R-:W-:Y:S05]  /*ac60*/  BSYNC B1 ;  /* 0x0000000000017941 */ /* 0x000fea0003800000 */
.L_x_117:
[----:B------:R-:W-:-:S04]  /*ac70*/  IADD3 R0, R31, 0x60, RZ ;  /* 0x000000601f007810 */ /* 0x000fc80007ffe0ff */
        /* <DEDUP_REMOVED lines=43> */
.L_x_123:
[----:B------:R-:W-:Y:S05]  /*af30*/  BSYNC B0 ;  /* 0x0000000000007941 */ /* 0x000fea0003800000 */
.L_x_122:
        /* <DEDUP_REMOVED lines=40> */
[----:B------:R1:W-:Y:S01]  /*b1c0*/  STS.128 [R19+0x3000], R8 ;  /* 0x0030000813007388 */ /* 0x0003e20000000c00 */
[----:B------:R-:W-:Y:S05]  /*b1d0*/  BRA `(.L_x_121) ;  /* 0x00001a3000007947 */ /* 0x000fea0003800000 */
.L_x_106:
[----:B------:R-:W-:Y:S01]  /*b1e0*/  ISETP.GE.AND P0, PT, R2, UR19, PT ;  /* 0x0000001302007c0c */ /* 0x000fe2000bf06270 */
[----:B------:R-:W-:Y:S01]  /*b1f0*/  BSSY B0, `(.L_x_124) ;  /* 0x000000d000007945 */ /* 0x000fe20003800000 */
[----:B------:R-:W-:Y:S01]  /*b200*/  CS2R R10, SRZ ;  /* 0x00000000000a7805 */ /* 0x000fe2000001ff00 */
[----:B------:R-:W-:Y:S01]  /*b210*/  CS2R R8, SRZ ;  /* 0x0000000000087805 */ /* 0x000fe2000001ff00 */
[----:B------:R-:W-:Y:S01]  /*b220*/  CS2R R14, SRZ ;  /* 0x00000000000e7805 */ /* 0x000fe2000001ff00 */
[----:B------:R-:W-:-:S08]  /*b230*/  CS2R R12, SRZ ;  /* 0x00000000000c7805 */ /* 0x000fd0000001ff00 */
[----:B------:R-:W-:Y:S05]  /*b240*/  @P0 BRA `(.L_x_125) ;  /* 0x0000007000000947 */ /* 0x000fea0003800000 */
[----:B------:R-:W-:Y:S01]  /*b250*/  ISETP.GE.AND P0, PT, R24, c[0x0][0x27c], PT ;  /* 0x00009f0018007a0c */ /* 0x000fe20003f06270 */
[----:B------:R-:W-:-:S12]  /*b260*/  CS2R R10, SRZ ;  /* 0x00000000000a7805 */ /* 0x000fd8000001ff00 */
[----:B------:R-:W-:Y:S05]  /*b270*/  @P0 BRA `(.L_x_125) ;  /* 0x0000004000000947 */ /* 0x000fea0003800000 */
[----:B------:R-:W-:-:S04]  /*b280*/  IMAD.WIDE R12, R24, 0x2, R18 ;  /* 0x00000002180c7825 */ /* 0x000fc800078e0212 */
[----:B------:R-:W-:Y:S02]  /*b290*/  IMAD.WIDE R8, R24, 0x2, R16 ;  /* 0x0000000218087825 */ /* 0x000fe400078e0210 */
[----:B------:R-:W5:Y:S04]  /*b2a0*/  LD.E.128 R12, [R12.64] ;  /* 0x000000160c0c7980 */ /* 0x000f68000c101d00 */
[----:B------:R-:W5:Y:S02]  /*b2b0*/  LD.E.128 R8, [R8.64] ;  /* 0x0000001608087980 */ /* 0x000f64000c101d00 */
.L_x_125:
[----:B------:R-:W-:Y:S05]  /*b2c0*/  BSYNC B0 ;  /* 0x0000000000007941 */ /* 0x000fea0003800000 */
.L_x_124:
[----:B------:R-:W-:Y:S01]  /*b2d0*/  UIMAD UR4, UR16, -0x80, UR19 ;  /* 0xffffff80100478a4 */ /* 0x000fe2000f8e0213 */
[----:B------:R-:W-:Y:S01]  /*b2e0*/  ISETP.GE.AND P0, PT, R24, c[0x0][0x27c], PT ;  /* 0x00009f0018007a0c */ /* 0x000fe20003f06270 */
[--C-:B-----5:R-:W-:Y:S01]  /*b2f0*/  IMAD.MOV.U32 R21, RZ, RZ, R13.reuse ;  /* 0x000000ffff157224 */ /* 0x120fe200078e000d */
[--C-:B------:R-:W-:Y:S01]  /*b300*/  SHF.R.U64 R20, R12, 0x10, R13.reuse ;  /* 0x000000100c147819 */ /* 0x100fe2000000120d */
[----:B------:R-:W-:Y:S01]  /*b310*/  UISETP.LT.AND UP0, UPT, UR4, 0x80, UPT ;  /* 0x000000800400788c */ /* 0x000fe2000bf01270 */
[----:B------:R-:W-:Y:S01]  /*b320*/  SHF.R.U32.HI R17, RZ, 0x10, R13 ;  /* 0x00000010ff117819 */ /* 0x000fe2000001160d */
[----:B------:R-:W-:Y:S01]  /*b330*/  IMAD.MOV.U32 R19, RZ, RZ, R14 ;  /* 0x000000ffff137224 */ /* 0x000fe200078e000e */
[--C-:B------:R-:W-:Y:S01]  /*b340*/  SHF.R.U64 R16, R14, 0x10, R15.reuse ;  /* 0x000000100e107819 */ /* 0x100fe2000000120f */
[----:B------:R-:W-:Y:S01]  /*b350*/  USEL UR4, UR4, 0x80, UP0 ;  /* 0x0000008004047887 */ /* 0x000fe20008000000 */
[----:B------:R-:W-:Y:S01]  /*b360*/  IMAD.MOV.U32 R22, RZ, RZ, R12 ;  /* 0x000000ffff167224 */ /* 0x000fe200078e000c */
[--C-:B------:R-:W-:Y:S01]  /*b370*/  SHF.R.U32.HI R12, RZ, 0x10, R15.reuse ;  /* 0x00000010ff0c7819 */ /* 0x100fe2000001160f */
[----:B------:R-:W-:Y:S01]  /*b380*/  IMAD.MOV.U32 R18, RZ, RZ, R15 ;  /* 0x000000ffff127224 */ /* 0x000fe200078e000f */
[--C-:B------:R-:W-:Y:S01]  /*b390*/  SHF.R.U32.HI R5, RZ, 0x10, R9.reuse ;  /* 0x00000010ff057819 */ /* 0x100fe20000011609 */
[----:B------:R-:W-:Y:S01]  /*b3a0*/  IMAD.MOV.U32 R14, RZ, RZ, R8 ;  /* 0x000000ffff0e7224 */ /* 0x000fe200078e0008 */
[----:B------:R-:W-:Y:S01]  /*b3b0*/  ISETP.GE.OR P1, PT, R31, UR4, P0 ;  /* 0x000000041f007c0c */ /* 0x000fe20008726670 */
[--C-:B------:R-:W-:Y:S01]  /*b3c0*/  IMAD.MOV.U32 R13, RZ, RZ, R9.reuse ;  /* 0x000000ffff0d7224 */ /* 0x100fe200078e0009 */
[----:B------:R-:W-:Y:S01]  /*b3d0*/  SHF.R.U64 R8, R8, 0x10, R9 ;  /* 0x0000001008087819 */ /* 0x000fe20000001209 */
[----:B------:R-:W-:Y:S01]  /*b3e0*/  IMAD.MOV.U32 R7, RZ, RZ, R10 ;  /* 0x000000ffff077224 */ /* 0x000fe200078e000a */
[--C-:B------:R-:W-:Y:S01]  /*b3f0*/  SHF.R.U64 R2, R10, 0x10, R11.reuse ;  /* 0x000000100a027819 */ /* 0x100fe2000000120b */
[--C-:B------:R-:W-:Y:S01]  /*b400*/  IMAD.MOV.U32 R6, RZ, RZ, R11.reuse ;  /* 0x000000ffff067224 */ /* 0x100fe200078e000b */
[----:B------:R-:W-:Y:S01]  /*b410*/  SHF.R.U32.HI R0, RZ, 0x10, R11 ;  /* 0x00000010ff007819 */ /* 0x000fe2000001160b */
[----:B------:R-:W-:-:S04]  /*b420*/  DEPBAR.LE SB0, 0x1 ;  /* 0x000080400000791a */ /* 0x000fc80000000000 */
[----:B------:R-:W-:Y:S01]  /*b430*/  BSSY B0, `(.L_x_126) ;  /* 0x0000062000007945 */ /* 0x000fe20003800000 */
[----:B------:R-:W-:Y:S02]  /*b440*/  PRMT R34, R22, 0x5410, R13 ;  /* 0x0000541016227816 */ /* 0x000fe4000000000d */
[----:B------:R-:W-:Y:S02]  /*b450*/  PRMT R37, R21, 0x5410, R17 ;  /* 0x0000541015257816 */ /* 0x000fe40000000011 */
[----:B------:R-:W-:Y:S02]  /*b460*/  PRMT R35, R5, 0x5410, R20 ;  /* 0x0000541005237816 */ /* 0x000fe40000000014 */
[----:B------:R-:W-:Y:S02]  /*b470*/  PRMT R39, R19, 0x5410, R6 ;  /* 0x0000541013277816 */ /* 0x000fe40000000006 */
[----:B------:R-:W-:Y:S02]  /*b480*/  PRMT R41, R12, 0x5410, R18 ;  /* 0x000054100c297816 */ /* 0x000fe40000000012 */
[----:B------:R-:W-:-:S02]  /*b490*/  PRMT R38, R0, 0x5410, R16 ;  /* 0x0000541000267816 */ /* 0x000fc40000000010 */
[----:B------:R-:W-:Y:S02]  /*b4a0*/  PRMT R33, R8, 0x5410, R14 ;  /* 0x0000541008217816 */ /* 0x000fe4000000000e */
[----:B------:R-:W-:Y:S01]  /*b4b0*/  PRMT R36, R7, 0x5410, R2 ;  /* 0x0000541007247816 */ /* 0x000fe20000000002 */
[----:B------:R-:W-:Y:S06]  /*b4c0*/  BAR.SYNC.DEFER_BLOCKING 0x0 ;  /* 0x0000000000007b1d */ /* 0x000fec0000010000 */
[----:B------:R-:W-:Y:S05]  /*b4d0*/  @P1 BRA `(.L_x_127) ;  /* 0x0000057000001947 */ /* 0x000fea0003800000 */
[----:B------:R-:W-:Y:S02]  /*b4e0*/  SHF.L.U32 R0, R31, 0x6, RZ ;  /* 0x000000061f007819 */ /* 0x000fe400000006ff */
[----:B------:R-:W-:-:S02]  /*b4f0*/  IADD3 R5, R24, c[0x0][0x27c], RZ ;  /* 0x00009f0018057a10 */ /* 0x000fc40007ffe0ff */
[----:B------:R-:W-:Y:S02]  /*b500*/  LOP3.LUT R0, R0, 0x1c0, RZ, 0xc0, !PT ;  /* 0x000001c000007812 */ /* 0x000fe400078ec0ff */
[----:B------:R-:W-:Y:S02]  /*b510*/  SHF.L.U32 R7, R49, 0x9, RZ ;  /* 0x0000000931077819 */ /* 0x000fe400000006ff */
[C---:B------:R-:W-:Y:S02]  /*b520*/  LOP3.LUT R2, R0.reuse, 0x38, R24, 0xf8, !PT ;  /* 0x0000003800027812 */ /* 0x040fe400078ef818 */
[----:B------:R-:W-:Y:S02]  /*b530*/  SHF.R.U32.HI R6, RZ, 0x3, R0 ;  /* 0x00000003ff067819 */ /* 0x000fe40000011600 */
[----:B------:R-:W-:Y:S02]  /*b540*/  LOP3.LUT R0, R0, 0x38, R5, 0xf8, !PT ;  /* 0x0000003800007812 */ /* 0x000fe400078ef805 */
[----:B------:R-:W-:-:S02]  /*b550*/  LOP3.LUT R2, R7, R2, R6, 0xf6, !PT ;  /* 0x0000000207027212 */ /* 0x000fc400078ef606 */
[----:B------:R-:W-:Y:S01]  /*b560*/  LOP3.LUT R0, R7, R0, R6, 0xf6, !PT ;  /* 0x0000000007007212 */ /* 0x000fe200078ef606 */
[--C-:B------:R-:W-:Y:S01]  /*b570*/  HADD2.F32 R7, -RZ, R33.reuse.H0_H0 ;  /* 0x20000021ff077230 */ /* 0x100fe20000004100 */
[----:B------:R-:W-:Y:S01]  /*b580*/  SHF.L.U32 R28, R2, 0x1, RZ ;  /* 0x00000001021c7819 */ /* 0x000fe200000006ff */
[----:B------:R-:W-:Y:S01]  /*b590*/  HADD2.F32 R2, -RZ, R33.H1_H1 ;  /* 0x30000021ff027230 */ /* 0x000fe20000004100 */
[----:B------:R-:W-:-:S03]  /*b5a0*/  SHF.L.U32 R26, R0, 0x1, RZ ;  /* 0x00000001001a7819 */ /* 0x000fc600000006ff */
[----:B------:R-:W1:Y:S04]  /*b5b0*/  LDS.128 R12, [R28+0x7100] ;  /* 0x007100001c0c7984 */ /* 0x000e680000000c00 */
[----:B------:R-:W2:Y:S01]  /*b5c0*/  LDS.128 R8, [R26+0x7100] ;  /* 0x007100001a087984 */ /* 0x000ea20000000c00 */
[--C-:B-1----:R-:W-:Y:S02]  /*b5d0*/  HADD2.F32 R17, -RZ, R13.reuse.H0_H0 ;  /* 0x2000000dff117230 */ /* 0x102fe40000004100 */
[----:B------:R-:W-:Y:S02]  /*b5e0*/  HADD2.F32 R18, -RZ, R13.H1_H1 ;  /* 0x3000000dff127230 */ /* 0x000fe40000004100 */
[----:B--2---:R-:W-:Y:S02]  /*b5f0*/  HADD2.F32 R13, -RZ, R8.H0_H0 ;  /* 0x20000008ff0d7230 */ /* 0x004fe40000004100 */
[----:B------:R-:W-:-:S02]  /*b600*/  HADD2.F32 R5, -RZ, R12.H0_H0 ;  /* 0x2000000cff057230 */ /* 0x000fc40000004100 */
[----:B------:R-:W-:Y:S01]  /*b610*/  HADD2.F32 R16, -RZ, R12.H1_H1 ;  /* 0x3000000cff107230 */ /* 0x000fe20000004100 */
[-C--:B------:R-:W-:Y:S01]  /*b620*/  FMUL.FTZ R0, R13, R2.reuse ;  /* 0x000000020d007220 */ /* 0x080fe20000410000 */
[--C-:B------:R-:W-:Y:S01]  /*b630*/  HADD2.F32 R20, -RZ, R14.reuse.H0_H0 ;  /* 0x2000000eff147230 */ /* 0x100fe20000004100 */
[C---:B------:R-:W-:Y:S01]  /*b640*/  FMUL.FTZ R6, R5.reuse, R2 ;  /* 0x0000000205067220 */ /* 0x040fe20000410000 */
[----:B------:R-:W-:Y:S02]  /*b650*/  HADD2.F32 R21, -RZ, R14.H1_H1 ;  /* 0x3000000eff157230 */ /* 0x000fe40000004100 */
[----:B------:R-:W-:Y:S02]  /*b660*/  HADD2.F32 R12, -RZ, R34.H0_H0 ;  /* 0x20000022ff0c7230 */ /* 0x000fe40000004100 */
[----:B------:R-:W-:Y:S01]  /*b670*/  HADD2.F32 R14, -RZ, R8.H1_H1 ;  /* 0x30000008ff0e7230 */ /* 0x000fe20000004100 */
[-C--:B------:R-:W-:Y:S01]  /*b680*/  FMUL.FTZ R8, R16, R7.reuse ;  /* 0x0000000710087220 */ /* 0x080fe20000410000 */
[--C-:B------:R-:W-:Y:S01]  /*b690*/  HADD2.F32 R23, -RZ, R15.reuse.H0_H0 ;  /* 0x2000000fff177230 */ /* 0x100fe20000004100 */
[-C--:B------:R-:W-:Y:S01]  /*b6a0*/  FFMA.FTZ R30, R5, R12.reuse, -R0 ;  /* 0x0000000c051e7223 */ /* 0x080fe20000010800 */
[----:B------:R-:W-:Y:S01]  /*b6b0*/  HADD2.F32 R25, -RZ, R15.H1_H1 ;  /* 0x3000000fff197230 */ /* 0x000fe20000004100 */
[----:B------:R-:W-:Y:S01]  /*b6c0*/  FMUL.FTZ R5, R14, R7 ;  /* 0x000000070e057220 */ /* 0x000fe20000410000 */
[----:B------:R-:W-:Y:S01]  /*b6d0*/  HADD2.F32 R2, -RZ, R35.H1_H1 ;  /* 0x30000023ff027230 */ /* 0x000fe20000004100 */
[----:B------:R-:W-:Y:S01]  /*b6e0*/  FFMA.FTZ R29, R13, R12, R6 ;  /* 0x0000000c0d1d7223 */ /* 0x000fe20000010006 */
[----:B------:R-:W-:-:S02]  /*b6f0*/  HADD2.F32 R15, -RZ, R9.H0_H0 ;  /* 0x20000009ff0f7230 */ /* 0x000fc40000004100 */
[----:B------:R-:W-:Y:S01]  /*b700*/  HADD2.F32 R0, -RZ, R34.H1_H1 ;  /* 0x30000022ff007230 */ /* 0x000fe20000004100 */
[-C--:B------:R-:W-:Y:S01]  /*b710*/  FFMA.FTZ R12, R16, R2.reuse, -R5 ;  /* 0x00000002100c7223 */ /* 0x080fe20000010805 */
[----:B------:R-:W-:Y:S01]  /*b720*/  HADD2.F32 R6, -RZ, R37.H0_H0 ;  /* 0x20000025ff067230 */ /* 0x000fe20000004100 */
[----:B------:R-:W-:Y:S01]  /*b730*/  FFMA.FTZ R27, R14, R2, R8 ;  /* 0x000000020e1b7223 */ /* 0x000fe20000010008 */
[----:B------:R-:W-:Y:S01]  /*b740*/  HADD2.F32 R9, -RZ, R9.H1_H1 ;  /* 0x30000009ff097230 */ /* 0x000fe20000004100 */
[-C--:B------:R-:W-:Y:S01]  /*b750*/  FMUL.FTZ R7, R15, R0.reuse ;  /* 0x000000000f077220 */ /* 0x080fe20000410000 */
[----:B------:R-:W-:Y:S01]  /*b760*/  HADD2.F32 R5, -RZ, R35.H0_H0 ;  /* 0x20000023ff057230 */ /* 0x000fe20000004100 */
[C---:B------:R-:W-:Y:S01]  /*b770*/  FMUL.FTZ R8, R17.reuse, R0 ;  /* 0x0000000011087220 */ /* 0x040fe20000410000 */
[----:B------:R-:W-:Y:S01]  /*b780*/  HADD2.F32 R0, -RZ, R37.H1_H1 ;  /* 0x30000025ff007230 */ /* 0x000fe20000004100 */
[----:B------:R-:W-:Y:S01]  /*b790*/  FFMA.FTZ R17, R17, R6, -R7 ;  /* 0x0000000611117223 */ /* 0x000fe20000010807 */
[--C-:B------:R-:W-:Y:S01]  /*b7a0*/  HADD2.F32 R19, -RZ, R10.reuse.H0_H0 ;  /* 0x2000000aff137230 */ /* 0x100fe20000004100 */
[CC--:B------:R-:W-:Y:S01]  /*b7b0*/  FMUL.FTZ R7, R9.reuse, R5.reuse ;  /* 0x0000000509077220 */ /* 0x0c0fe20000410000 */
[----:B------:R-:W-:Y:S01]  /*b7c0*/  HADD2.F32 R10, -RZ, R10.H1_H1 ;  /* 0x3000000aff0a7230 */ /* 0x000fe20000004100 */
[C---:B------:R-:W-:Y:S01]  /*b7d0*/  FMUL.FTZ R2, R18.reuse, R5 ;  /* 0x0000000512027220 */ /* 0x040fe20000410000 */
[--C-:B------:R-:W-:Y:S01]  /*b7e0*/  HADD2.F32 R5, -RZ, R36.reuse.H0_H0 ;  /* 0x20000024ff057230 */ /* 0x100fe20000004100 */
[-C--:B------:R-:W-:Y:S01]  /*b7f0*/  FFMA.FTZ R13, R18, R0.reuse, -R7 ;  /* 0x00000000120d7223 */ /* 0x080fe20000010807 */
[----:B------:R-:W-:Y:S01]  /*b800*/  HADD2.F32 R22, -RZ, R11.H0_H0 ;  /* 0x2000000bff167230 */ /* 0x000fe20000004100 */
[----:B------:R-:W-:Y:S01]  /*b810*/  FFMA.FTZ R9, R9, R0, R2 ;  /* 0x0000000009097223 */ /* 0x000fe20000010002 */
[----:B------:R-:W-:Y:S01]  /*b820*/  HADD2.F32 R0, -RZ, R36.H1_H1 ;  /* 0x30000024ff007230 */ /* 0x000fe20000004100 */
[----:B------:R-:W-:Y:S01]  /*b830*/  FFMA.FTZ R16, R15, R6, R8 ;  /* 0x000000060f107223 */ /* 0x000fe20000010008 */
[----:B------:R-:W-:Y:S01]  /*b840*/  HADD2.F32 R2, -RZ, R39.H0_H0 ;  /* 0x20000027ff027230 */ /* 0x000fe20000004100 */
[-C--:B------:R-:W-:Y:S01]  /*b850*/  FMUL.FTZ R8, R19, R5.reuse ;  /* 0x0000000513087220 */ /* 0x080fe20000410000 */
[--C-:B------:R-:W-:Y:S01]  /*b860*/  HADD2.F32 R6, -RZ, R38.reuse.H1_H1 ;  /* 0x30000026ff067230 */ /* 0x100fe20000004100 */
[----:B------:R-:W-:Y:S01]  /*b870*/  FMUL.FTZ R7, R20, R5 ;  /* 0x0000000514077220 */ /* 0x000fe20000410000 */
[----:B------:R-:W-:Y:S01]  /*b880*/  HADD2.F32 R11, -RZ, R11.H1_H1 ;  /* 0x3000000bff0b7230 */ /* 0x000fe20000004100 */
[----:B------:R-:W-:Y:S01]  /*b890*/  FMUL.FTZ R5, R10, R0 ;  /* 0x000000000a057220 */ /* 0x000fe20000410000 */
[----:B------:R-:W-:Y:S01]  /*b8a0*/  F2FP.PACK_AB R12, R12, R30 ;  /* 0x0000001e0c0c723e */ /* 0x000fe200000000ff */
[----:B------:R-:W-:Y:S01]  /*b8b0*/  FMUL.FTZ R0, R21, R0 ;  /* 0x0000000015007220 */ /* 0x000fe20000410000 */
[----:B------:R-:W-:Y:S01]  /*b8c0*/  F2FP.PACK_AB R13, R13, R17 ;  /* 0x000000110d0d723e */ /* 0x000fe200000000ff */
[----:B------:R-:W-:Y:S01]  /*b8d0*/  FFMA.FTZ R20, R20, R2, -R8 ;  /* 0x0000000214147223 */ /* 0x000fe20000010808 */
[----:B------:R-:W-:Y:S01]  /*b8e0*/  F2FP.PACK_AB R9, R9, R16 ;  /* 0x000000100909723e */ /* 0x000fe200000000ff */
[----:B------:R-:W-:Y:S01]  /*b8f0*/  FFMA.FTZ R19, R19, R2, R7 ;  /* 0x0000000213137223 */ /* 0x000fe20000010007 */
[----:B------:R-:W-:Y:S01]  /*b900*/  HADD2.F32 R2, -RZ, R39.H1_H1 ;  /* 0x30000027ff027230 */ /* 0x000fe20000004100 */
[-C--:B------:R-:W-:Y:S01]  /*b910*/  FFMA.FTZ R10, R10, R6.reuse, R0 ;  /* 0x000000060a0a7223 */ /* 0x080fe20000010000 */
[----:B------:R-:W-:Y:S01]  /*b920*/  HADD2.F32 R0, -RZ, R38.H0_H0 ;  /* 0x20000026ff007230 */ /* 0x000fe20000004100 */
[----:B------:R-:W-:Y:S01]  /*b930*/  FFMA.FTZ R14, R21, R6, -R5 ;  /* 0x00000006150e7223 */ /* 0x000fe20000010805 */
[--C-:B------:R-:W-:Y:S01]  /*b940*/  HADD2.F32 R6, -RZ, R41.reuse.H1_H1 ;  /* 0x30000029ff067230 */ /* 0x100fe20000004100 */
[-C--:B------:R-:W-:Y:S01]  /*b950*/  FMUL.FTZ R8, R22, R2.reuse ;  /* 0x0000000216087220 */ /* 0x080fe20000410000 */
[----:B------:R-:W-:Y:S01]  /*b960*/  HADD2.F32 R5, -RZ, R41.H0_H0 ;  /* 0x20000029ff057230 */ /* 0x000fe20000004100 */
[----:B------:R-:W-:Y:S01]  /*b970*/  FMUL.FTZ R7, R23, R2 ;  /* 0x0000000217077220 */ /* 0x000fe20000410000 */
[----:B------:R-:W-:Y:S01]  /*b980*/  F2FP.PACK_AB R14, R14, R20 ;  /* 0x000000140e0e723e */ /* 0x000fe200000000ff */
[-C--:B------:R-:W-:Y:S01]  /*b990*/  FMUL.FTZ R2, R11, R0.reuse ;  /* 0x000000000b027220 */ /* 0x080fe20000410000 */
[----:B------:R-:W-:Y:S01]  /*b9a0*/  F2FP.PACK_AB R10, R10, R19 ;  /* 0x000000130a0a723e */ /* 0x000fe200000000ff */
[----:B------:R-:W-:-:S02]  /*b9b0*/  FMUL.FTZ R0, R25, R0 ;  /* 0x0000000019007220 */ /* 0x000fc40000410000 */
[-C--:B------:R-:W-:Y:S01]  /*b9c0*/  FFMA.FTZ R15, R23, R6.reuse, -R8 ;  /* 0x00000006170f7223 */ /* 0x080fe20000010808 */
[----:B------:R-:W-:Y:S01]  /*b9d0*/  F2FP.PACK_AB R8, R27, R29 ;  /* 0x0000001d1b08723e */ /* 0x000fe200000000ff */
[-C--:B------:R-:W-:Y:S02]  /*b9e0*/  FFMA.FTZ R2, R25, R5.reuse, -R2 ;  /* 0x0000000519027223 */ /* 0x080fe40000010802 */
[----:B------:R-:W-:Y:S02]  /*b9f0*/  FFMA.FTZ R7, R22, R6, R7 ;  /* 0x0000000616077223 */ /* 0x000fe40000010007 */
[----:B------:R-:W-:Y:S01]  /*ba00*/  FFMA.FTZ R0, R11, R5, R0 ;  /* 0x000000050b007223 */ /* 0x000fe20000010000 */
[----:B------:R-:W-:-:S04]  /*ba10*/  F2FP.PACK_AB R15, R2, R15 ;  /* 0x0000000f020f723e */ /* 0x000fc800000000ff */
[----:B------:R-:W-:Y:S01]  /*ba20*/  F2FP.PACK_AB R11, R0, R7 ;  /* 0x00000007000b723e */ /* 0x000fe200000000ff */
[----:B------:R1:W-:Y:S04]  /*ba30*/  STS.128 [R28+0x7100], R12 ;  /* 0x0071000c1c007388 */ /* 0x0003e80000000c00 */
[----:B------:R1:W-:Y:S02]  /*ba40*/  STS.128 [R26+0x7100], R8 ;  /* 0x007100081a007388 */ /* 0x0003e40000000c00 */
.L_x_127:
[----:B------:R-:W-:Y:S05]  /*ba50*/  BSYNC B0 ;  /* 0x0000000000007941 */ /* 0x000fea0003800000 */
.L_x_126:
[----:B------:R-:W-:Y:S01]  /*ba60*/  IADD3 R0, R31, 0x20, RZ ;  /* 0x000000201f007810 */ /* 0x000fe20007ffe0ff */
[----:B------:R-:W-:Y:S03]  /*ba70*/  BSSY B0, `(.L_x_128) ;  /* 0x000005d000007945 */ /* 0x000fe60003800000 */
[----:B------:R-:W-:-:S13]  /*ba80*/  ISETP.GE.OR P1, PT, R0, UR4, P0 ;  /* 0x0000000400007c0c */ /* 0x000fda0008726670 */
[----:B------:R-:W-:Y:S05]  /*ba90*/  @P1 BRA `(.L_x_129) ;  /* 0x000005a000001947 */ /* 0x000fea0003800000 */
[----:B------:R-:W-:Y:S02]  /*baa0*/  SHF.R.S32.HI R2, RZ, 0x1f, R0 ;  /* 0x0000001fff027819 */ /* 0x000fe40000011400 */
[----:B------:R-:W-:Y:S02]  /*bab0*/  SHF.L.U32 R5, R0, 0x6, RZ ;  /* 0x0000000600057819 */ /* 0x000fe400000006ff */
[----:B------:R-:W-:Y:S02]  /*bac0*/  LEA.HI R2, R2, R0, RZ, 0x3 ;  /* 0x0000000002027211 */ /* 0x000fe400078f18ff */
[----:B------:R-:W-:Y:S02]  /*bad0*/  LOP3.LUT R0, R5, 0x1c0, RZ, 0xc0, !PT ;  /* 0x000001c005007812 */ /* 0x000fe400078ec0ff */
[----:B------:R-:W-:Y:S02]  /*bae0*/  SHF.L.U32 R2, R2, 0x6, RZ ;  /* 0x0000000602027819 */ /* 0x000fe400000006ff */
[----:B------:R-:W-:-:S02]  /*baf0*/  IADD3 R6, R24, c[0x0][0x27c], RZ ;  /* 0x00009f0018067a10 */ /* 0x000fc40007ffe0ff */
[----:B------:R-:W-:Y:S02]  /*bb00*/  LOP3.LUT R5, R0, 0x38, R24, 0xf8, !PT ;  /* 0x0000003800057812 */ /* 0x000fe400078ef818 */
[----:B------:R-:W-:Y:S02]  /*bb10*/  SHF.R.U32.HI R7, RZ, 0x3, R0 ;  /* 0x00000003ff077819 */ /* 0x000fe40000011600 */
[----:B------:R-:W-:Y:S02]  /*bb20*/  LOP3.LUT R2, R2, 0xfffffe00, RZ, 0xc0, !PT ;  /* 0xfffffe0002027812 */ /* 0x000fe400078ec0ff */
[----:B------:R-:W-:Y:S02]  /*bb30*/  LOP3.LUT R0, R0, 0x38, R6, 0xf8, !PT ;  /* 0x0000003800007812 */ /* 0x000fe400078ef806 */
[C-C-:B------:R-:W-:Y:S02]  /*bb40*/  LOP3.LUT R5, R2.reuse, R5, R7.reuse, 0xf6, !PT ;  /* 0x0000000502057212 */ /* 0x140fe400078ef607 */
[----:B------:R-:W-:Y:S01]  /*bb50*/  LOP3.LUT R2, R2, R0, R7, 0xf6, !PT ;  /* 0x0000000002027212 */ /* 0x000fe200078ef607 */
[----:B------:R-:W-:Y:S01]  /*bb60*/  HADD2.F32 R7, -RZ, R33.H0_H0 ;  /* 0x20000021ff077230 */ /* 0x000fe20000004100 */
[----:B-1----:R-:W-:-:S02]  /*bb70*/  SHF.L.U32 R28, R5, 0x1, RZ ;  /* 0x00000001051c7819 */ /* 0x002fc400000006ff */
[----:B------:R-:W-:Y:S01]  /*bb80*/  SHF.L.U32 R26, R2, 0x1, RZ ;  /* 0x00000001021a7819 */ /* 0x000fe200000006ff */
[----:B------:R-:W-:Y:S02]  /*bb90*/  HADD2.F32 R2, -RZ, R33.H1_H1 ;  /* 0x30000021ff027230 */ /* 0x000fe40000004100 */
[----:B------:R-:W1:Y:S04]  /*bba0*/  LDS.128 R12, [R28+0x7100] ;  /* 0x007100001c0c7984 */ /* 0x000e680000000c00 */
[----:B------:R-:W2:Y:S01]  /*bbb0*/  LDS.128 R8, [R26+0x7100] ;  /* 0x007100001a087984 */ /* 0x000ea20000000c00 */
[--C-:B-1----:R-:W-:Y:S02]  /*bbc0*/  HADD2.F32 R17, -RZ, R13.reuse.H0_H0 ;  /* 0x2000000dff117230 */ /* 0x102fe40000004100 */
[----:B------:R-:W-:-:S02]  /*bbd0*/  HADD2.F32 R18, -RZ, R13.H1_H1 ;  /* 0x3000000dff127230 */ /* 0x000fc40000004100 */
[----:B--2---:R-:W-:Y:S02]  /*bbe0*/  HADD2.F32 R13, -RZ, R8.H0_H0 ;  /* 0x20000008ff0d7230 */ /* 0x004fe40000004100 */
[--C-:B------:R-:W-:Y:S02]  /*bbf0*/  HADD2.F32 R5, -RZ, R12.reuse.H0_H0 ;  /* 0x2000000cff057230 */ /* 0x100fe40000004100 */
[----:B------:R-:W-:Y:S01]  /*bc00*/  HADD2.F32 R16, -RZ, R12.H1_H1 ;  /* 0x3000000cff107230 */ /* 0x000fe20000004100 */
[C---:B------:R-:W-:Y:S01]  /*bc10*/  FMUL.FTZ R0, R2.reuse, R13 ;  /* 0x0000000d02007220 */ /* 0x040fe20000410000 */
[--C-:B------:R-:W-:Y:S01]  /*bc20*/  HADD2.F32 R20, -RZ, R14.reuse.H0_H0 ;  /* 0x2000000eff147230 */ /* 0x100fe20000004100 */
[----:B------:R-:W-:Y:S01]  /*bc30*/  FMUL.FTZ R6, R2, R5 ;  /* 0x0000000502067220 */ /* 0x000fe20000410000 */
[----:B------:R-:W-:Y:S02]  /*bc40*/  HADD2.F32 R21, -RZ, R14.H1_H1 ;  /* 0x3000000eff157230 */ /* 0x000fe40000004100 */
[----:B------:R-:W-:-:S02]  /*bc50*/  HADD2.F32 R12, -RZ, R34.H0_H0 ;  /* 0x20000022ff0c7230 */ /* 0x000fc40000004100 */
[----:B------:R-:W-:Y:S01]  /*bc60*/  HADD2.F32 R14, -RZ, R8.H1_H1 ;  /* 0x30000008ff0e7230 */ /* 0x000fe20000004100 */
[C---:B------:R-:W-:Y:S01]  /*bc70*/  FMUL.FTZ R8, R7.reuse, R16 ;  /* 0x0000001007087220 */ /* 0x040fe20000410000 */
[--C-:B------:R-:W-:Y:S01]  /*bc80*/  HADD2.F32 R23, -RZ, R15.reuse.H0_H0 ;  /* 0x2000000fff177230 */ /* 0x100fe20000004100 */
[C---:B------:R-:W-:Y:S01]  /*bc90*/  FFMA.FTZ R30, R12.reuse, R5, -R0 ;  /* 0x000000050c1e7223 */ /* 0x040fe20000010800 */
[----:B------:R-:W-:Y:S01]  /*bca0*/  HADD2.F32 R25, -RZ, R15.H1_H1 ;  /* 0x3000000fff197230 */ /* 0x000fe20000004100 */
[----:B------:R-:W-:Y:S01]  /*bcb0*/  FMUL.FTZ R5, R7, R14 ;  /* 0x0000000e07057220 */ /* 0x000fe20000410000 */
[----:B------:R-:W-:Y:S01]  /*bcc0*/  HADD2.F32 R2, -RZ, R35.H1_H1 ;  /* 0x30000023ff027230 */ /* 0x000fe20000004100 */
[----:B------:R-:W-:Y:S01]  /*bcd0*/  FFMA.FTZ R29, R12, R13, R6 ;  /* 0x0000000d0c1d7223 */ /* 0x000fe20000010006 */
[----:B------:R-:W-:Y:S02]  /*bce0*/  HADD2.F32 R15, -RZ, R9.H0_H0 ;  /* 0x20000009ff0f7230 */ /* 0x000fe40000004100 */
[----:B------:R-:W-:Y:S01]  /*bcf0*/  HADD2.F32 R0, -RZ, R34.H1_H1 ;  /* 0x30000022ff007230 */ /* 0x000fe20000004100 */
[C---:B------:R-:W-:Y:S01]  /*bd00*/  FFMA.FTZ R12, R2.reuse, R16, -R5 ;  /* 0x00000010020c7223 */ /* 0x040fe20000010805 */
[----:B------:R-:W-:Y:S01]  /*bd10*/  HADD2.F32 R6, -RZ, R37.H0_H0 ;  /* 0x20000025ff067230 */ /* 0x000fe20000004100 */
[----:B------:R-:W-:Y:S01]  /*bd20*/  FFMA.FTZ R27, R2, R14, R8 ;  /* 0x0000000e021b7223 */ /* 0x000fe20000010008 */
[----:B------:R-:W-:Y:S01]  /*bd30*/  HADD2.F32 R9, -RZ, R9.H1_H1 ;  /* 0x30000009ff097230 */ /* 0x000fe20000004100 */
[C---:B------:R-:W-:Y:S01]  /*bd40*/  FMUL.FTZ R7, R0.reuse, R15 ;  /* 0x0000000f00077220 */ /* 0x040fe20000410000 */
[----:B------:R-:W-:Y:S01]  /*bd50*/  HADD2.F32 R5, -RZ, R35.H0_H0 ;  /* 0x20000023ff057230 */ /* 0x000fe20000004100 */
[-C--:B------:R-:W-:Y:S01]  /*bd60*/  FMUL.FTZ R8, R0, R17.reuse ;  /* 0x0000001100087220 */ /* 0x080fe20000410000 */
[----:B------:R-:W-:Y:S01]  /*bd70*/  HADD2.F32 R0, -RZ, R37.H1_H1 ;  /* 0x30000025ff007230 */ /* 0x000fe20000004100 */
[----:B------:R-:W-:Y:S01]  /*bd80*/  FFMA.FTZ R17, R6, R17, -R7 ;  /* 0x0000001106117223 */ /* 0x000fe20000010807 */
[--C-:B------:R-:W-:Y:S01]  /*bd90*/  HADD2.F32 R19, -RZ, R10.reuse.H0_H0 ;  /* 0x2000000aff137230 */ /* 0x100fe20000004100 */
[CC--:B------:R-:W-:Y:S01]  /*bda0*/  FMUL.FTZ R7, R5.reuse, R9.reuse ;  /* 0x0000000905077220 */ /* 0x0c0fe20000410000 */
[----:B------:R-:W-:Y:S01]  /*bdb0*/  HADD2.F32 R10, -RZ, R10.H1_H1 ;  /* 0x3000000aff0a7230 */ /* 0x000fe20000004100 */
[-C--:B------:R-:W-:Y:S01]  /*bdc0*/  FMUL.FTZ R2, R5, R18.reuse ;  /* 0x0000001205027220 */ /* 0x080fe20000410000 */
[--C-:B------:R-:W-:Y:S01]  /*bdd0*/  HADD2.F32 R5, -RZ, R36.reuse.H0_H0 ;  /* 0x20000024ff057230 */ /* 0x100fe20000004100 */
[C---:B------:R-:W-:Y:S01]  /*bde0*/  FFMA.FTZ R13, R0.reuse, R18, -R7 ;  /* 0x00000012000d7223 */ /* 0x040fe20000010807 */
[----:B------:R-:W-:Y:S01]  /*bdf0*/  HADD2.F32 R22, -RZ, R11.H0_H0 ;  /* 0x2000000bff167230 */ /* 0x000fe20000004100 */
[----:B------:R-:W-:Y:S01]  /*be00*/  FFMA.FTZ R9, R0, R9, R2 ;  /* 0x0000000900097223 */ /* 0x000fe20000010002 */
[----:B------:R-:W-:Y:S01]  /*be10*/  HADD2.F32 R0, -RZ, R36.H1_H1 ;  /* 0x30000024ff007230 */ /* 0x000fe20000004100 */
[----:B------:R-:W-:Y:S01]  /*be20*/  FFMA.FTZ R16, R6, R15, R8 ;  /* 0x0000000f06107223 */ /* 0x000fe20000010008 */
[----:B------:R-:W-:Y:S01]  /*be30*/  HADD2.F32 R2, -RZ, R39.H0_H0 ;  /* 0x20000027ff027230 */ /* 0x000fe20000004100 */
[C---:B------:R-:W-:Y:S01]  /*be40*/  FMUL.FTZ R8, R5.reuse, R19 ;  /* 0x0000001305087220 */ /* 0x040fe20000410000 */
[--C-:B------:R-:W-:Y:S01]  /*be50*/  HADD2.F32 R6, -RZ, R38.reuse.H1_H1 ;  /* 0x30000026ff067230 */ /* 0x100fe20000004100 */
[----:B------:R-:W-:Y:S01]  /*be60*/  FMUL.FTZ R7, R5, R20 ;  /* 0x0000001405077220 */ /* 0x000fe20000410000 */
[----:B------:R-:W-:Y:S01]  /*be70*/  HADD2.F32 R11, -RZ, R11.H1_H1 ;  /* 0x3000000bff0b7230 */ /* 0x000fe20000004100 */
[----:B------:R-:W-:Y:S01]  /*be80*/  FMUL.FTZ R5, R0, R10 ;  /* 0x0000000a00057220 */ /* 0x000fe20000410000 */
[----:B------:R-:W-:Y:S01]  /*be90*/  F2FP.PACK_AB R12, R12, R30 ;  /* 0x0000001e0c0c723e */ /* 0x000fe200000000ff */
[----:B------:R-:W-:Y:S01]  /*bea0*/  FMUL.FTZ R0, R0, R21 ;  /* 0x0000001500007220 */ /* 0x000fe20000410000 */
[----:B------:R-:W-:Y:S01]  /*beb0*/  F2FP.PACK_AB R13, R13, R17 ;  /* 0x000000110d0d723e */ /* 0x000fe200000000ff */
[C---:B------:R-:W-:Y:S01]  /*bec0*/  FFMA.FTZ R20, R2.reuse, R20, -R8 ;  /* 0x0000001402147223 */ /* 0x040fe20000010808 */
[----:B------:R-:W-:Y:S01]  /*bed0*/  F2FP.PACK_AB R9, R9, R16 ;  /* 0x000000100909723e */ /* 0x000fe200000000ff */
[----:B------:R-:W-:Y:S01]  /*bee0*/  FFMA.FTZ R19, R2, R19, R7 ;  /* 0x0000001302137223 */ /* 0x000fe20000010007 */
[----:B------:R-:W-:Y:S01]  /*bef0*/  HADD2.F32 R2, -RZ, R39.H1_H1 ;  /* 0x30000027ff027230 */ /* 0x000fe20000004100 */
[C---:B------:R-:W-:Y:S01]  /*bf00*/  FFMA.FTZ R10, R6.reuse, R10, R0 ;  /* 0x0000000a060a7223 */ /* 0x040fe20000010000 */
[----:B------:R-:W-:Y:S01]  /*bf10*/  HADD2.F32 R0, -RZ, R38.H0_H0 ;  /* 0x20000026ff007230 */ /* 0x000fe20000004100 */
[----:B------:R-:W-:Y:S01]  /*bf20*/  FFMA.FTZ R14, R6, R21, -R5 ;  /* 0x00000015060e7223 */ /* 0x000fe20000010805 */
[--C-:B------:R-:W-:Y:S01]  /*bf30*/  HADD2.F32 R6, -RZ, R41.reuse.H1_H1 ;  /* 0x30000029ff067230 */ /* 0x100fe20000004100 */
[C---:B------:R-:W-:Y:S01]  /*bf40*/  FMUL.FTZ R8, R2.reuse, R22 ;  /* 0x0000001602087220 */ /* 0x040fe20000410000 */
[----:B------:R-:W-:Y:S01]  /*bf50*/  HADD2.F32 R5, -RZ, R41.H0_H0 ;  /* 0x20000029ff057230 */ /* 0x000fe20000004100 */
[----:B------:R-:W-:Y:S01]  /*bf60*/  FMUL.FTZ R7, R2, R23 ;  /* 0x0000001702077220 */ /* 0x000fe20000410000 */
[----:B------:R-:W-:Y:S01]  /*bf70*/  F2FP.PACK_AB R14, R14, R20 ;  /* 0x000000140e0e723e */ /* 0x000fe200000000ff */
[----:B------:R-:W-:Y:S01]  /*bf80*/  FMUL.FTZ R2, R0, R11 ;  /* 0x0000000b00027220 */ /* 0x000fe20000410000 */
[----:B------:R-:W-:Y:S01]  /*bf90*/  F2FP.PACK_AB R10, R10, R19 ;  /* 0x000000130a0a723e */ /* 0x000fe200000000ff */
[----:B------:R-:W-:-:S02]  /*bfa0*/  FMUL.FTZ R0, R0, R25 ;  /* 0x0000001900007220 */ /* 0x000fc40000410000 */
[C---:B------:R-:W-:Y:S01]  /*bfb0*/  FFMA.FTZ R15, R6.reuse, R23, -R8 ;  /* 0x00000017060f7223 */ /* 0x040fe20000010808 */
[----:B------:R-:W-:Y:S01]  /*bfc0*/  F2FP.PACK_AB R8, R27, R29 ;  /* 0x0000001d1b08723e */ /* 0x000fe200000000ff */
[C---:B------:R-:W-:Y:S02]  /*bfd0*/  FFMA.FTZ R2, R5.reuse, R25, -R2 ;  /* 0x0000001905027223 */ /* 0x040fe40000010802 */
[----:B------:R-:W-:Y:S02]  /*bfe0*/  FFMA.FTZ R7, R6, R22, R7 ;  /* 0x0000001606077223 */ /* 0x000fe40000010007 */
[----:B------:R-:W-:Y:S01]  /*bff0*/  FFMA.FTZ R0, R5, R11, R0 ;  /* 0x0000000b05007223 */ /* 0x000fe20000010000 */
[----:B------:R-:W-:-:S04]  /*c000*/  F2FP.PACK_AB R15, R2, R15 ;  /* 0x0000000f020f723e */ /* 0x000fc800000000ff */
[----:B------:R-:W-:Y:S01]  /*c010*/  F2FP.PACK_AB R11, R0, R7 ;  /* 0x00000007000b723e */ /* 0x000fe200000000ff */
[----:B------:R1:W-:Y:S04]  /*c020*/  STS.128 [R28+0x7100], R12 ;  /* 0x0071000c1c007388 */ /* 0x0003e80000000c00 */
[----:B------:R1:W-:Y:S02]  /*c030*/  STS.128 [R26+0x7100], R8 ;  /* 0x007100081a007388 */ /* 0x0003e40000000c00 */
.L_x_129:
[----:B------:R-:W-:Y:S05]  /*c040*/  BSYNC B0 ;  /* 0x0000000000007941 */ /* 0x000fea0003800000 */
.L_x_128:
        /* <DEDUP_REMOVED lines=94> */
.L_x_131:
[----:B------:R-:W-:Y:S05]  /*c630*/  BSYNC B0 ;  /* 0x0000000000007941 */ /* 0x000fea0003800000 */
.L_x_130:
[----:B------:R-:W-:-:S04]  /*c640*/  IADD3 R0, R31, 0x60, RZ ;  /* 0x000000601f007810 */ /* 0x000fc80007ffe0ff */
        /* <DEDUP_REMOVED lines=15> */
[----:B------:R-:W-:-:S02]  /*c740*/  SHF.L.U32 R27, R5, 0x1, RZ ;  /* 0x00000001051b7819 */ /* 0x000fc400000006ff */
[----:B------:R-:W-:Y:S01]  /*c750*/  SHF.L.U32 R25, R2, 0x1, RZ ;  /* 0x0000000102197819 */ /* 0x000fe200000006ff */
[----:B------:R-:W-:Y:S02]  /*c760*/  HADD2.F32 R2, -RZ, R33.H1_H1 ;  /* 0x30000021ff027230 */ /* 0x000fe40000004100 */
[----:B-1----:R-:W1:Y:S04]  /*c770*/  LDS.128 R12, [R27+0x7100] ;  /* 0x007100001b0c7984 */ /* 0x002e680000000c00 */
        /* <DEDUP_REMOVED lines=64> */
[----:B------:R-:W-:Y:S01]  /*cb80*/  FFMA.FTZ R15, R6, R23, -R8 ;  /* 0x00000017060f7223 */ /* 0x000fe20000010808 */
        /* <DEDUP_REMOVED lines=8> */
.L_x_121:
[----:B------:R-:W-:Y:S05]  /*cc10*/  BSYNC B2 ;  /* 0x0000000000027941 */ /* 0x000fea0003800000 */
.L_x_105:
[----:B------:R-:W-:Y:S01]  /*cc20*/  IMAD R0, R45, c[0x0][0x208], RZ ;  /* 0x000082002d007a24 */ /* 0x000fe200078e02ff */
[----:B------:R-:W-:Y:S01]  /*cc30*/  SHF.L.U32 R5, R43, 0x6, RZ ;  /* 0x000000062b057819 */ /* 0x000fe200000006ff */
[----:B------:R-:W-:Y:S01]  /*cc40*/  IMAD.WIDE.U32 R6, R51, c[0x0][0x208], RZ ;  /* 0x0000820033067a25 */ /* 0x000fe200078e00ff */
[----:B-1----:R-:W-:Y:S01]  /*cc50*/  SHF.R.S32.HI R10, RZ, 0x4, R48 ;  /* 0x00000004ff0a7819 */ /* 0x002fe20000011430 */
[----:B------:R-:W-:-:S04]  /*cc60*/  DEPBAR.LE SB0, 0x0 ;  /* 0x000080000000791a */ /* 0x000fc80000000000 */
[----:B------:R-:W-:Y:S01]  /*cc70*/  IMAD R2, R51, c[0x0][0x20c], R0 ;  /* 0x0000830033027a24 */ /* 0x000fe200078e0200 */
[----:B------:R-:W-:Y:S01]  /*cc80*/  SHF.L.U32 R9, R42, 0x3, RZ ;  /* 0x000000032a097819 */ /* 0x000fe200000006ff */
[----:B------:R-:W-:Y:S01]  /*cc90*/  IMAD R8, R47, c[0x0][0x218], RZ ;  /* 0x000086002f087a24 */ /* 0x000fe200078e02ff */
[----:B------:R-:W-:Y:S01]  /*cca0*/  LOP3.LUT R0, R5, 0x1c0, RZ, 0xc0, !PT ;  /* 0x000001c005007812 */ /* 0x000fe200078ec0ff */
[----:B------:R-:W-:Y:S01]  /*ccb0*/  UISETP.GE.AND UP0, UPT, UR13, 0x71, UPT ;  /* 0x000000710d00788c */ /* 0x000fe2000bf06270 */
[----:B------:R-:W-:Y:S02]  /*ccc0*/  LEA.HI R5, R48, R10, RZ, 0x1 ;  /* 0x0000000a30057211 */ /* 0x000fe400078f08ff */
[----:B------:R-:W-:Y:S02]  /*ccd0*/  IADD3 R7, R7, R2, RZ ;  /* 0x0000000207077210 */ /* 0x000fe40007ffe0ff */
[----:B------:R-:W-:Y:S02]  /*cce0*/  LOP3.LUT R9, R0, 0x8, R9, 0xf8, !PT ;  /* 0x0000000800097812 */ /* 0x000fe400078ef809 */
[----:B------:R-:W-:Y:S01]  /*ccf0*/  SHF.R.U32.HI R0, RZ, 0x3, R0 ;  /* 0x00000003ff007819 */ /* 0x000fe20000011600 */
[----:B------:R-:W-:Y:S01]  /*cd00*/  IMAD.WIDE.U32 R6, R50, c[0x0][0x218], R6 ;  /* 0x0000860032067a25 */ /* 0x000fe200078e0006 */
[----:B------:R-:W-:-:S02]  /*cd10*/  LOP3.LUT R5, R5, 0xfffffffe, RZ, 0xc0, !PT ;  /* 0xfffffffe05057812 */ /* 0x000fc400078ec0ff */
[----:B------:R-:W-:Y:S02]  /*cd20*/  LOP3.LUT R9, R9, R0, RZ, 0x3c, !PT ;  /* 0x0000000009097212 */ /* 0x000fe400078e3cff */
[----:B------:R-:W-:Y:S02]  /*cd30*/  SHF.L.U32 R2, R44, 0x6, RZ ;  /* 0x000000062c027819 */ /* 0x000fe400000006ff */
[----:B------:R-:W-:Y:S01]  /*cd40*/  IADD3 R0, R10, -R5, RZ ;  /* 0x800000050a007210 */ /* 0x000fe20007ffe0ff */
[----:B------:R-:W-:Y:S01]  /*cd50*/  IMAD R5, R50, c[0x0][0x21c], R8 ;  /* 0x0000870032057a24 */ /* 0x000fe200078e0208 */
[----:B------:R-:W-:Y:S01]  /*cd60*/  BAR.SYNC.DEFER_BLOCKING 0x0 ;  /* 0x0000000000007b1d */ /* 0x000fe20000010000 */
[----:B------:R-:W-:Y:S02]  /*cd70*/  IADD3 R6, P0, R6, UR26, RZ ;  /* 0x0000001a06067c10 */ /* 0x000fe4000ff1e0ff */
[----:B------:R-:W-:Y:S02]  /*cd80*/  LOP3.LUT R2, R2, 0x1c0, RZ, 0xc0, !PT ;  /* 0x000001c002027812 */ /* 0x000fe400078ec0ff */
[----:B------:R-:W-:-:S02]  /*cd90*/  SHF.L.U32 R8, R0, 0x3, RZ ;  /* 0x0000000300087819 */ /* 0x000fc400000006ff */
[----:B------:R-:W-:Y:S02]  /*cda0*/  LEA R0, R0, R9, 0x9 ;  /* 0x0000000900007211 */ /* 0x000fe400078e48ff */
[----:B------:R-:W-:Y:S02]  /*cdb0*/  LOP3.LUT P1, RZ, R43, 0x2, RZ, 0xc0, !PT ;  /* 0x000000022bff7812 */ /* 0x000fe4000782c0ff */
[----:B------:R-:W-:Y:S02]  /*cdc0*/  IADD3.X R7, R7, UR5, R5, P0, !PT ;  /* 0x0000000507077c10 */ /* 0x000fe400087fe405 */
[----:B------:R-:W-:Y:S02]  /*cdd0*/  LOP3.LUT R8, R2, 0x8, R8, 0xf8, !PT ;  /* 0x0000000802087812 */ /* 0x000fe400078ef808 */
[----:B------:R-:W-:Y:S02]  /*cde0*/  SHF.R.U32.HI R5, RZ, 0x3, R2 ;  /* 0x00000003ff057819 */ /* 0x000fe40000011602 */
[----:B------:R-:W-:-:S02]  /*cdf0*/  LEA R2, P0, R6, c[0x0][0x1f8], 0x1 ;  /* 0x00007e0006027a11 */ /* 0x000fc400078008ff */
[----:B------:R-:W-:Y:S02]  /*ce00*/  SHF.L.U32 R119, R0, 0x1, RZ ;  /* 0x0000000100777819 */ /* 0x000fe400000006ff */
[----:B------:R-:W-:Y:S01]  /*ce10*/  LOP3.LUT R117, R8, R5, RZ, 0x3c, !PT ;  /* 0x0000000508757212 */ /* 0x000fe200078e3cff */
[----:B------:R-:W1:Y:S01]  /*ce20*/  SHFL.IDX PT, R11, R2, 0x1, 0x181f ;  /* 0x00381f00020b7f89 */ /* 0x000e6200000e0000 */
[----:B------:R-:W-:Y:S02]  /*ce30*/  LEA.HI.X R5, R6, c[0x0][0x1fc], R7, 0x1, P0 ;  /* 0x00007f0006057a11 */ /* 0x000fe400000f0c07 */
[C---:B------:R-:W-:Y:S01]  /*ce40*/  IADD3 R0, R119.reuse, 0x3900, RZ ;  /* 0x0000390077007810 */ /* 0x040fe20007ffe0ff */
[----:B------:R-:W2:Y:S01]  /*ce50*/  SHFL.IDX PT, R12, R2, RZ, 0x181f ;  /* 0x00181fff020c7589 */ /* 0x000ea200000e0000 */
[----:B------:R-:W-:Y:S02]  /*ce60*/  IADD3 R234, R119, 0x3920, RZ ;  /* 0x0000392077ea7810 */ /* 0x000fe40007ffe0ff */
[----:B------:R-:W-:Y:S01]  /*ce70*/  @P1 IADD3 R234, R0, -0x20, RZ ;  /* 0xffffffe000ea1810 */ /* 0x000fe20007ffe0ff */
[----:B------:R-:W3:Y:S01]  /*ce80*/  SHFL.IDX PT, R8, R5, 0x1, 0x181f ;  /* 0x00381f0005087f89 */ /* 0x000ee200000e0000 */
[----:B------:R-:W-:-:S02]  /*ce90*/  SHF.L.U64.HI R241, R242, 0x1, R241 ;  /* 0x00000001f2f17819 */ /* 0x000fc400000102f1 */
[C---:B------:R-:W-:Y:S01]  /*cea0*/  ISETP.GE.AND P0, PT, R242.reuse, c[0x0][0x1d4], PT ;  /* 0x00007500f2007a0c */ /* 0x040fe20003f06270 */
[----:B------:R-:W4:Y:S01]  /*ceb0*/  SHFL.IDX PT, R13, R5, RZ, 0x181f ;  /* 0x00181fff050d7589 */ /* 0x000f2200000e0000 */
[----:B------:R-:W-:Y:S02]  /*cec0*/  SHF.L.U32 R242, R242, 0x1, RZ ;  /* 0x00000001f2f27819 */ /* 0x000fe400000006ff */
[----:B------:R-:W-:Y:S01]  /*ced0*/  SHF.L.U32 R9, R46, 0x6, RZ ;  /* 0x000000062e097819 */ /* 0x000fe200000006ff */
[----:B------:R-:W5:Y:S01]  /*cee0*/  SHFL.IDX PT, R6, R2, 0x3, 0x181f ;  /* 0x00781f0002067f89 */ /* 0x000f6200000e0000 */
[----:B------:R-:W-:Y:S02]  /*cef0*/  ISETP.LT.OR P6, PT, R40, 0x1, P0 ;  /* 0x000000012800780c */ /* 0x000fe400007c1670 */
[----:B------:R-:W-:Y:S01]  /*cf00*/  LOP3.LUT R116, R9, 0xfffffe00, RZ, 0xc0, !PT ;  /* 0xfffffe0009747812 */ /* 0x000fe200078ec0ff */
[----:B------:R-:W5:Y:S01]  /*cf10*/  SHFL.IDX PT, R0, R2, 0x4, 0x181f ;  /* 0x00981f0002007f89 */ /* 0x000f6200000e0000 */
[----:B------:R-:W-:-:S02]  /*cf20*/  SHF.L.U32 R195, R32, 0x1, RZ ;  /* 0x0000000120c37819 */ /* 0x000fc400000006ff */
[C---:B------:R-:W-:Y:S01]  /*cf30*/  IADD3 R240, R234.reuse, 0x800, RZ ;  /* 0x00000800eaf07810 */ /* 0x040fe20007ffe0ff */
[----:B------:R-:W5:Y:S01]  /*cf40*/  SHFL.IDX PT, R10, R2, 0x2, 0x181f ;  /* 0x00581f00020a7f89 */ /* 0x000f6200000e0000 */
[-C--:B-1----:R-:W-:Y:S02]  /*cf50*/  IADD3 R14, P1, R11, R242.reuse, RZ ;  /* 0x000000f20b0e7210 */ /* 0x082fe40007f3e0ff */
[----:B------:R-:W-:Y:S01]  /*cf60*/  IADD3 R239, R234, 0x1000, RZ ;  /* 0x00001000eaef7810 */ /* 0x000fe20007ffe0ff */
[----:B------:R-:W1:Y:S01]  /*cf70*/  SHFL.IDX PT, R19, R5, 0x3, 0x181f ;  /* 0x00781f0005137f89 */ /* 0x000e6200000e0000 */
[----:B--2---:R-:W-:Y:S02]  /*cf80*/  IADD3 R16, P2, R12, R242, RZ ;  /* 0x000000f20c107210 */ /* 0x004fe40007f5e0ff */
[----:B------:R-:W-:Y:S01]  /*cf90*/  IADD3 R238, R234, 0x1800, RZ ;  /* 0x00001800eaee7810 */ /* 0x000fe20007ffe0ff */
[----:B------:R-:W2:Y:S01]  /*cfa0*/  SHFL.IDX PT, R18, R2, 0x5, 0x181f ;  /* 0x00b81f0002127f89 */ /* 0x000ea200000e0000 */
[----:B---3--:R-:W-:-:S02]  /*cfb0*/  IADD3.X R15, R8, R241, RZ, P1, !PT ;  /* 0x000000f1080f7210 */ /* 0x008fc40000ffe4ff */
[C---:B------:R-:W-:Y:S01]  /*cfc0*/  IADD3 R237, R234.reuse, 0x2000, RZ ;  /* 0x00002000eaed7810 */ /* 0x040fe20007ffe0ff */
[----:B------:R-:W3:Y:S01]  /*cfd0*/  SHFL.IDX PT, R7, R5, 0x2, 0x181f ;  /* 0x00581f0005077f89 */ /* 0x000ee200000e0000 */
[----:B----4-:R-:W-:Y:S02]  /*cfe0*/  IADD3.X R17, R13, R241, RZ, P2, !PT ;  /* 0x000000f10d117210 */ /* 0x010fe400017fe4ff */
[----:B------:R-:W-:Y:S01]  /*cff0*/  IADD3 R236, R234, 0x2800, RZ ;  /* 0x00002800eaec7810 */ /* 0x000fe20007ffe0ff */
[----:B------:R-:W4:Y:S01]  /*d000*/  SHFL.IDX PT, R20, R5, 0x4, 0x181f ;  /* 0x00981f0005147f89 */ /* 0x000f2200000e0000 */
[-C--:B-----5:R-:W-:Y:S02]  /*d010*/  IADD3 R8, P1, R6, R242.reuse, RZ ;  /* 0x000000f206087210 */ /* 0x0a0fe40007f3e0ff */
[----:B------:R-:W-:Y:S01]  /*d020*/  IADD3 R235, R234, 0x3000, RZ ;  /* 0x00003000eaeb7810 */ /* 0x000fe20007ffe0ff */
[----:B------:R-:W5:Y:S01]  /*d030*/  SHFL.IDX PT, R21, R5, 0x5, 0x181f ;  /* 0x00b81f0005157f89 */ /* 0x000f6200000e0000 */
[----:B------:R-:W-:-:S02]  /*d040*/  IADD3 R6, P2, R0, R242, RZ ;  /* 0x000000f200067210 */ /* 0x000fc40007f5e0ff */
[----:B------:R-:W-:Y:S01]  /*d050*/  LEA R0, R49, R116, 0xa ;  /* 0x0000007431007211 */ /* 0x000fe200078e50ff */
[----:B------:R-:W-:Y:S01]  /*d060*/  SHFL.IDX PT, R2, R2, 0x6, 0x181f ;  /* 0x00d81f0002027f89 */ /* 0x000fe200000e0000 */
[----:B------:R-:W-:Y:S02]  /*d070*/  IADD3 R12, P4, R10, R242, RZ ;  /* 0x000000f20a0c7210 */ /* 0x000fe40007f9e0ff */
[----:B------:R-:W-:Y:S01]  /*d080*/  IADD3 R0, R117, R0, RZ ;  /* 0x0000000075007210 */ /* 0x000fe20007ffe0ff */
[----:B------:R-:W-:Y:S01]  /*d090*/  LDSM.16.M88.4 R48, [R119+0x3900] ;  /* 0x003900007730783b */ /* 0x000fe20000000200 */
[----:B-1----:R-:W-:Y:S02]  /*d0a0*/  IADD3.X R9, R19, R241, RZ, P1, !PT ;  /* 0x000000f113097210 */ /* 0x002fe40000ffe4ff */
[----:B------:R-:W-:Y:S01]  /*d0b0*/  SHF.L.U32 R230, R0, 0x1, RZ ;  /* 0x0000000100e67819 */ /* 0x000fe200000006ff */
[----:B------:R-:W-:Y:S01]  /*d0c0*/  SHFL.IDX PT, R5, R5, 0x6, 0x181f ;  /* 0x00d81f0005057f89 */ /* 0x000fe200000e0000 */
[----:B--2---:R-:W-:-:S02]  /*d0d0*/  IADD3 R10, P1, R18, R242, RZ ;  /* 0x000000f2120a7210 */ /* 0x004fc40007f3e0ff */
[----:B------:R-:W-:Y:S01]  /*d0e0*/  LEA R233, R3, R230, 0x1 ;  /* 0x000000e603e97211 */ /* 0x000fe200078e08ff */
[----:B------:R-:W1:Y:S01]  /*d0f0*/  LDSM.16.M88.4 R36, [R230+0x7100] ;  /* 0x00710000e624783b */ /* 0x000e620000000200 */
[-C--:B---3--:R-:W-:Y:S02]  /*d100*/  IADD3.X R13, R7, R241.reuse, RZ, P4, !PT ;  /* 0x000000f1070d7210 */ /* 0x088fe400027fe4ff */
[----:B------:R-:W-:Y:S01]  /*d110*/  ISETP.LT.OR P4, PT, R40, 0x11, P0 ;  /* 0x000000112800780c */ /* 0x000fe20000781670 */
[----:B------:R-:W2:Y:S01]  /*d120*/  LDSM.16.M88.4 R32, [R230+0x9100] ;  /* 0x00910000e620783b */ /* 0x000ea20000000200 */
[-C--:B----4-:R-:W-:Y:S02]  /*d130*/  IADD3.X R7, R20, R241.reuse, RZ, P2, !PT ;  /* 0x000000f114077210 */ /* 0x090fe400017fe4ff */
[----:B------:R-:W-:Y:S01]  /*d140*/  ISETP.LT.OR P2, PT, R40, 0x21, P0 ;  /* 0x000000212800780c */ /* 0x000fe20000741670 */
[----:B------:R-:W-:Y:S01]  /*d150*/  LDSM.16.M88.4 R80, [R119+0x4100] ;  /* 0x004100007750783b */ /* 0x000fe20000000200 */
[----:B-----5:R-:W-:-:S02]  /*d160*/  IADD3.X R11, R21, R241, RZ, P1, !PT ;  /* 0x000000f1150b7210 */ /* 0x020fc40000ffe4ff */
[----:B------:R-:W-:Y:S01]  /*d170*/  ISETP.LT.OR P1, PT, R40, 0x31, P0 ;  /* 0x000000312800780c */ /* 0x000fe20000721670 */
[----:B------:R-:W-:Y:S01]  /*d180*/  LDSM.16.M88.4 R88, [R119+0x4900] ;  /* 0x004900007758783b */ /* 0x000fe20000000200 */
[----:B------:R-:W-:Y:S02]  /*d190*/  MOV R0, 0x40 ;  /* 0x0000004000007802 */ /* 0x000fe40000000f00 */
[----:B------:R-:W-:Y:S01]  /*d1a0*/  LEA R231, R4, R230, 0x1 ;  /* 0x000000e604e77211 */ /* 0x000fe200078e08ff */
[----:B------:R-:W-:Y:S03]  /*d1b0*/  LDSM.16.M88.4 R96, [R119+0x5100] ;  /* 0x005100007760783b */ /* 0x000fe60000000200 */
[----:B------:R-:W-:Y:S01]  /*d1c0*/  LEA R232, R3, R231, 0x1 ;  /* 0x000000e703e87211 */ /* 0x000fe200078e08ff */
[----:B------:R-:W-:Y:S04]  /*d1d0*/  LDSM.16.M88.4 R104, [R119+0x5900] ;  /* 0x005900007768783b */ /* 0x000fe80000000200 */
[----:B------:R-:W-:Y:S04]  /*d1e0*/  LDSM.16.M88.4 R112, [R119+0x6100] ;  /* 0x006100007770783b */ /* 0x000fe80000000200 */
[----:B------:R-:W-:Y:S04]  /*d1f0*/  LDSM.16.M88.4 R124, [R119+0x6900] ;  /* 0x00690000777c783b */ /* 0x000fe80000000200 */
[----:B------:R-:W-:Y:S04]  /*d200*/  LDSM.16.M88.4 R52, [R234] ;  /* 0x00000000ea34783b */ /* 0x000fe80000000200 */
[----:B------:R-:W-:Y:S04]  /*d210*/  LDSM.16.M88.4 R84, [R234+0x800] ;  /* 0x00080000ea54783b */ /* 0x000fe80000000200 */
[----:B------:R-:W-:Y:S01]  /*d220*/  LDSM.16.M88.4 R92, [R234+0x1000] ;  /* 0x00100000ea5c783b */ /* 0x000fe20000000200 */
[----:B-1----:R-:W-:Y:S03]  /*d230*/  HMMA.16816.F32 R68, R36, R50, RZ ;  /* 0x000000322444723c */ /* 0x002fe600000018ff */
[----:B------:R-:W-:Y:S04]  /*d240*/  LDSM.16.M88.4 R100, [R234+0x1800] ;  /* 0x00180000ea64783b */ /* 0x000fe80000000200 */
[----:B------:R-:W-:Y:S01]  /*d250*/  LDSM.16.M88.4 R108, [R234+0x2000] ;  /* 0x00200000ea6c783b */ /* 0x000fe20000000200 */
[----:B--2---:R-:W-:Y:S03]  /*d260*/  HMMA.16816.F32 R56, R32, R48, RZ ;  /* 0x000000302038723c */ /* 0x004fe600000018ff */
[----:B------:R-:W-:Y:S04]  /*d270*/  LDSM.16.M88.4 R120, [R234+0x2800] ;  /* 0x00280000ea78783b */ /* 0x000fe80000000200 */
[----:B------:R-:W-:Y:S04]  /*d280*/  LDSM.16.M88.4 R128, [R234+0x3000] ;  /* 0x00300000ea80783b */ /* 0x000fe80000000200 */
[----:B------:R-:W-:Y:S04]  /*d290*/  LDSM.16.M88.4 R28, [R233+0x7100] ;  /* 0x00710000e91c783b */ /* 0x000fe80000000200 */
[----:B------:R-:W1:Y:S04]  /*d2a0*/  LDSM.16.M88.4 R24, [R233+0x9100] ;  /* 0x00910000e918783b */ /* 0x000e680000000200 */
        /* <DEDUP_REMOVED lines=8> */
[----:B------:R-:W-:Y:S02]  /*d330*/  ISETP.LT.OR P2, PT, R40, 0x51, P0 ;  /* 0x000000512800780c */ /* 0x000fe40000741670 */
[----:B------:R-:W-:Y:S01]  /*d340*/  SEL R0, R0, 0xffffffc0, !P4 ;  /* 0xffffffc000007807 */ /* 0x000fe20006000000 */
[----:B------:R4:W-:Y:S01]  /*d350*/  LDGSTS.E.BYPASS.LTC128B.128 [R195+0x1900], [R8.64], !P1 ;  /* 0x0190000008c37fae */ /* 0x0009e2000c901d56 */
[----:B------:R-:W-:Y:S02]  /*d360*/  ISETP.LT.OR P1, PT, R40, 0x61, P0 ;  /* 0x000000612800780c */ /* 0x000fe40000721670 */
[----:B------:R-:W-:Y:S01]  /*d370*/  IADD3 R229, R119, R0, RZ ;  /* 0x0000000077e57210 */ /* 0x000fe20007ffe0ff */
[----:B------:R5:W-:Y:S01]  /*d380*/  LDGSTS.E.BYPASS.LTC128B.128 [R195+0x2100], [R6.64], !P6 ;  /* 0x0210000006c37fae */ /* 0x000be2000f101d56 */
[----:B------:R-:W-:Y:S02]  /*d390*/  IADD3 R228, R0, R234, RZ ;  /* 0x000000ea00e47210 */ /* 0x000fe40007ffe0ff */
[----:B------:R-:W-:Y:S01]  /*d3a0*/  PLOP3.LUT P6, PT, PT, PT, UP0, 0x80, 0x0 ;  /* 0x000000000000781c */ /* 0x000fe20003fcf008 */
[----:B------:R-:W-:Y:S04]  /*d3b0*/  STL [R1], R195 ;  /* 0x000000c301007387 */ /* 0x000fe80000100800 */
[----:B------:R4:W-:Y:S01]  /*d3c0*/  LDGSTS.E.BYPASS.LTC128B.128 [R195+0x2900], [R10.64], !P2 ;  /* 0x029000000ac37fae */ /* 0x0009e2000d101d56 */
[----:B---3--:R-:W-:Y:S01]  /*d3d0*/  HMMA.16816.F32 R12, R36, R48, RZ ;  /* 0x00000030240c723c */ /* 0x008fe200000018ff */
[----:B-----5:R-:W-:-:S07]  /*d3e0*/  IADD3 R6, P0, R2, R242, RZ ;  /* 0x000000f202067210 */ /* 0x020fce0007f1e0ff */
[----:B-1----:R-:W-:Y:S01]  /*d3f0*/  HMMA.16816.F32 R56, R24, R52, R56 ;  /* 0x000000341838723c */ /* 0x002fe20000001838 */
[----:B------:R-:W-:-:S05]  /*d400*/  IADD3.X R7, R5, R241, RZ, P0, !PT ;  /* 0x000000f105077210 */ /* 0x000fca00007fe4ff */
[----:B------:R1:W-:Y:S04]  /*d410*/  LDGSTS.E.BYPASS.LTC128B.128 [R195+0x3100], [R6.64], !P1 ;  /* 0x0310000006c37fae */ /* 0x0003e8000c901d56 */
[----:B------:R-:W-:Y:S06]  /*d420*/  LDSM.16.M88.4 R40, [R229+0x3900] ;  /* 0x00390000e528783b */ /* 0x000fec0000000200 */
[----:B------:R-:W-:Y:S01]  /*d430*/  HMMA.16816.F32 R60, R28, R52, R12 ;  /* 0x000000341c3c723c */ /* 0x000fe2000000180c */
[----:B------:R-:W3:Y:S04]  /*d440*/  LDSM.16.M88.4 R20, [R231+0x7100] ;  /* 0x00710000e714783b */ /* 0x000ee80000000200 */
[----:B--2---:R-:W2:Y:S04]  /*d450*/  LDSM.16.M88.4 R16, [R231+0x9100] ;  /* 0x00910000e710783b */ /* 0x004ea80000000200 */
[----:B------:R-:W-:Y:S04]  /*d460*/  LDSM.16.M88.4 R44, [R228] ;  /* 0x00000000e42c783b */ /* 0x000fe80000000200 */
[----:B------:R-:W5:Y:S04]  /*d470*/  LDSM.16.M88.4 R12, [R232+0x7100] ;  /* 0x00710000e80c783b */ /* 0x000f680000000200 */
[----:B----4-:R-:W4:Y:S04]  /*d480*/  LDSM.16.M88.4 R8, [R232+0x9100] ;  /* 0x00910000e808783b */ /* 0x010f280000000200 */
[----:B------:R-:W0:Y:S03]  /*d490*/  LDGDEPBAR ;  /* 0x00000000000079af */ /* 0x000e260000000000 */
[----:B---3--:R-:W-:Y:S08]  /*d4a0*/  HMMA.16816.F32 R64, R20, R40, R60 ;  /* 0x000000281440723c */ /* 0x008ff0000000183c */
[----:B------:R-:W-:Y:S08]  /*d4b0*/  HMMA.16816.F32 R60, R32, R50, RZ ;  /* 0x00000032203c723c */ /* 0x000ff000000018ff */
[----:B--2---:R-:W-:Y:S08]  /*d4c0*/  HMMA.16816.F32 R48, R16, R40, R56 ;  /* 0x000000281030723c */ /* 0x004ff00000001838 */
[----:B------:R-:W-:Y:S08]  /*d4d0*/  HMMA.16816.F32 R56, R28, R54, R68 ;  /* 0x000000361c38723c */ /* 0x000ff00000001844 */
[----:B-----5:R-:W-:Y:S08]  /*d4e0*/  HMMA.16816.F32 R68, R12, R44, R64 ;  /* 0x0000002c0c44723c */ /* 0x020ff00000001840 */
[----:B------:R-:W-:Y:S08]  /*d4f0*/  HMMA.16816.F32 R64, R24, R54, R60 ;  /* 0x000000361840723c */ /* 0x000ff0000000183c */
[----:B------:R-:W-:Y:S08]  /*d500*/  HMMA.16816.F32 R60, R36, R80, RZ ;  /* 0x00000050243c723c */ /* 0x000ff000000018ff */
[----:B----4-:R-:W-:Y:S01]  /*d510*/  HMMA.16816.F32 R76, R8, R44, R48 ;  /* 0x0000002c084c723c */ /* 0x010fe20000001830 */
[----:B------:R-:W2:Y:S01]  /*d520*/  LDSM.16.M88.4 R48, [R229+0x4100] ;  /* 0x00410000e530783b */ /* 0x000ea20000000200 */
        /* <DEDUP_REMOVED lines=10> */
[----:B------:R3:W1:Y:S10]  /*d5d0*/  MUFU.TANH R190, R0 ;  /* 0x0000000000be7308 */ /* 0x0006740000002400 */
[----:B--2---:R-:W-:Y:S08]  /*d5e0*/  HMMA.16816.F32 R60, R20, R48, R60 ;  /* 0x00000030143c723c */ /* 0x004ff0000000183c */
[----:B------:R-:W-:Y:S01]  /*d5f0*/  HMMA.16816.F32 R72, R8, R46, R64 ;  /* 0x0000002e0848723c */ /* 0x000fe20000001840 */
[----:B---3--:R-:W-:-:S07]  /*d600*/  FMUL.FTZ R0, R71, c[0x0][0x320] ;  /* 0x0000c80047007a20 */ /* 0x008fce0000410000 */
[----:B------:R-:W-:Y:S01]  /*d610*/  HMMA.16816.F32 R68, R12, R46, R52 ;  /* 0x0000002e0c44723c */ /* 0x000fe20000001834 */
[----:B------:R2:W3:Y:S07]  /*d620*/  MUFU.TANH R189, R0 ;  /* 0x0000000000bd7308 */ /* 0x0004ee0000002400 */
[----:B------:R-:W-:Y:S08]  /*d630*/  HMMA.16816.F32 R52, R24, R84, R56 ;  /* 0x000000541834723c */ /* 0x000ff00000001838 */
[----:B------:R-:W-:Y:S01]  /*d640*/  HMMA.16816.F32 R56, R36, R82, RZ ;  /* 0x000000522438723c */ /* 0x000fe200000018ff */
[----:B--2---:R-:W-:-:S04]  /*d650*/  FMUL.FTZ R0, R76, c[0x0][0x320] ;  /* 0x0000c8004c007a20 */ /* 0x004fc80000410000 */
[----:B------:R2:W1:Y:S03]  /*d660*/  MUFU.TANH R188, R0 ;  /* 0x0000000000bc7308 */ /* 0x0004660000002400 */
[----:B------:R-:W-:Y:S08]  /*d670*/  HMMA.16816.F32 R64, R32, R82, RZ ;  /* 0x000000522040723c */ /* 0x000ff000000018ff */
[----:B------:R-:W-:Y:S01]  /*d680*/  HMMA.16816.F32 R44, R16, R48, R52 ;  /* 0x00000030102c723c */ /* 0x000fe20000001834 */
[----:B--2---:R-:W-:-:S07]  /*d690*/  FMUL.FTZ R0, R77, c[0x0][0x320] ;  /* 0x0000c8004d007a20 */ /* 0x004fce0000410000 */
[-C--:B------:R-:W-:Y:S01]  /*d6a0*/  HMMA.16816.F32 R52, R28, R86.reuse, R56 ;  /* 0x000000561c34723c */ /* 0x080fe20000001838 */
[----:B------:R2:W1:Y:S07]  /*d6b0*/  MUFU.TANH R187, R0 ;  /* 0x0000000000bb7308 */ /* 0x00046e0000002400 */
[----:B------:R-:W-:Y:S08]  /*d6c0*/  HMMA.16816.F32 R64, R24, R86, R64 ;  /* 0x000000561840723c */ /* 0x000ff00000001840 */
[----:B------:R-:W-:Y:S01]  /*d6d0*/  HMMA.16816.F32 R56, R32, R88, RZ ;  /* 0x000000582038723c */ /* 0x000fe200000018ff */
[----:B--2---:R-:W-:-:S04]  /*d6e0*/  FMUL.FTZ R0, R78, c[0x0][0x320] ;  /* 0x0000c8004e007a20 */ /* 0x004fc80000410000 */
[----:B------:R2:W1:Y:S03]  /*d6f0*/  MUFU.TANH R183, R0 ;  /* 0x0000000000b77308 */ /* 0x0004660000002400 */
[-C--:B------:R-:W-:Y:S08]  /*d700*/  HMMA.16816.F32 R52, R20, R50.reuse, R52 ;  /* 0x000000321434723c */ /* 0x080ff00000001834 */
[----:B------:R-:W-:Y:S01]  /*d710*/  HMMA.16816.F32 R64, R16, R50, R64 ;  /* 0x000000321040723c */ /* 0x000fe20000001840 */
[----:B------:R-:W-:Y:S01]  /*d720*/  LDSM.16.M88.4 R48, [R228+0x1000] ;  /* 0x00100000e430783b */ /* 0x000fe20000000200 */
[----:B--2---:R-:W-:-:S06]  /*d730*/  FMUL.FTZ R0, R79, c[0x0][0x320] ;  /* 0x0000c8004f007a20 */ /* 0x004fcc0000410000 */
[----:B-----5:R-:W-:Y:S01]  /*d740*/  HMMA.16816.F32 R76, R8, R40, R44 ;  /* 0x00000028084c723c */ /* 0x020fe2000000182c */
[----:B------:R-:W2:Y:S01]  /*d750*/  LDSM.16.M88.4 R44, [R229+0x4900] ;  /* 0x00490000e52c783b */ /* 0x000ea20000000200 */
        /* <DEDUP_REMOVED lines=18> */
[----:B--2---:R-:W-:Y:S01]  /*d880*/  HMMA.16816.F32 R60, R20, R44, R60 ;  /* 0x0000002c143c723c */ /* 0x004fe2000000183c */
[----:B-----5:R-:W-:-:S04]  /*d890*/  FMUL.FTZ R0, R74, c[0x0][0x320] ;  /* 0x0000c8004a007a20 */ /* 0x020fc80000410000 */
[----:B------:R2:W1:Y:S02]  /*d8a0*/  MUFU.TANH R175, R0 ;  /* 0x0000000000af7308 */ /* 0x0004640000002400 */
[----:B--2---:R-:W-:Y:S02]  /*d8b0*/  FMUL.FTZ R0, R75, c[0x0][0x320] ;  /* 0x0000c8004b007a20 */ /* 0x004fe40000410000 */
[----:B------:R-:W-:Y:S04]  /*d8c0*/  HMMA.16816.F32 R72, R8, R42, R64 ;  /* 0x0000002a0848723c */ /* 0x000fe80000001840 */
[----:B------:R2:W1:Y:S04]  /*d8d0*/  MUFU.TANH R176, R0 ;  /* 0x0000000000b07308 */ /* 0x0004680000002400 */
[----:B------:R-:W-:Y:S01]  /*d8e0*/  HMMA.16816.F32 R64, R32, R90, RZ ;  /* 0x0000005a2040723c */ /* 0x000fe200000018ff */
[----:B--2---:R-:W-:-:S04]  /*d8f0*/  FMUL.FTZ R0, R68, c[0x0][0x320] ;  /* 0x0000c80044007a20 */ /* 0x004fc80000410000 */
[----:B------:R2:W1:Y:S11]  /*d900*/  MUFU.TANH R178, R0 ;  /* 0x0000000000b27308 */ /* 0x0004760000002400 */
[----:B------:R-:W-:Y:S08]  /*d910*/  @!UPT UIADD3 URZ, URZ, URZ, URZ ;  /* 0x0000003f3f3ff290 */ /* 0x000ff0000fffe03f */
[----:B------:R-:W-:Y:S01]  /*d920*/  HMMA.16816.F32 R64, R24, R94, R64 ;  /* 0x0000005e1840723c */ /* 0x000fe20000001840 */
[----:B--2---:R-:W-:-:S04]  /*d930*/  FMUL.FTZ R0, R69, c[0x0][0x320] ;  /* 0x0000c80045007a20 */ /* 0x004fc80000410000 */
[----:B------:R2:W1:Y:S11]  /*d940*/  MUFU.TANH R177, R0 ;  /* 0x0000000000b17308 */ /* 0x0004760000002400 */
[----:B------:R-:W-:Y:S08]  /*d950*/  @!UPT UIADD3 URZ, URZ, URZ, URZ ;  /* 0x0000003f3f3ff290 */ /* 0x000ff0000fffe03f */
[----:B------:R-:W-:Y:S01]  /*d960*/  HMMA.16816.F32 R64, R16, R46, R64 ;  /* 0x0000002e1040723c */ /* 0x000fe20000001840 */
[----:B--2---:R-:W-:-:S04]  /*d970*/  FMUL.FTZ R0, R70, c[0x0][0x320] ;  /* 0x0000c80046007a20 */ /* 0x004fc80000410000 */
[----:B------:R2:W1:Y:S02]  /*d980*/  MUFU.TANH R174, R0 ;  /* 0x0000000000ae7308 */ /* 0x0004640000002400 */
[----:B--2---:R-:W-:Y:S02]  /*d990*/  FMUL.FTZ R0, R71, c[0x0][0x320] ;  /* 0x0000c80047007a20 */ /* 0x004fe40000410000 */
[----:B------:R-:W-:Y:S04]  /*d9a0*/  HMMA.16816.F32 R68, R12, R42, R52 ;  /* 0x0000002a0c44723c */ /* 0x000fe80000001834 */
[----:B------:R2:W1:Y:S04]  /*d9b0*/  MUFU.TANH R173, R0 ;  /* 0x0000000000ad7308 */ /* 0x0004680000002400 */
[----:B------:R-:W-:Y:S08]  /*d9c0*/  HMMA.16816.F32 R52, R24, R92, R56 ;  /* 0x0000005c1834723c */ /* 0x000ff00000001838 */
[----:B------:R-:W-:Y:S01]  /*d9d0*/  HMMA.16816.F32 R56, R36, R90, RZ ;  /* 0x0000005a2438723c */ /* 0x000fe200000018ff */
[----:B--2---:R-:W-:-:S04]  /*d9e0*/  FMUL.FTZ R0, R76, c[0x0][0x320] ;  /* 0x0000c8004c007a20 */ /* 0x004fc80000410000 */
[----:B------:R2:W1:Y:S11]  /*d9f0*/  MUFU.TANH R172, R0 ;  /* 0x0000000000ac7308 */ /* 0x0004760000002400 */
[----:B------:R-:W-:Y:S01]  /*da00*/  HMMA.16816.F32 R40, R16, R44, R52 ;  /* 0x0000002c1028723c */ /* 0x000fe20000001834 */
[----:B--2---:R-:W-:-:S07]  /*da10*/  FMUL.FTZ R0, R77, c[0x0][0x320] ;  /* 0x0000c8004d007a20 */ /* 0x004fce0000410000 */
[----:B------:R-:W-:Y:S01]  /*da20*/  HMMA.16816.F32 R52, R28, R94, R56 ;  /* 0x0000005e1c34723c */ /* 0x000fe20000001838 */
[----:B------:R2:W1:Y:S07]  /*da30*/  MUFU.TANH R171, R0 ;  /* 0x0000000000ab7308 */ /* 0x00046e0000002400 */
[----:B------:R-:W-:Y:S01]  /*da40*/  HMMA.16816.F32 R56, R32, R96, RZ ;  /* 0x000000602038723c */ /* 0x000fe200000018ff */
[----:B--2---:R-:W-:-:S04]  /*da50*/  FMUL.FTZ R0, R78, c[0x0][0x320] ;  /* 0x0000c8004e007a20 */ /* 0x004fc80000410000 */
[----:B------:R2:W1:Y:S02]  /*da60*/  MUFU.TANH R93, R0 ;  /* 0x00000000005d7308 */ /* 0x0004640000002400 */
[----:B--2---:R-:W-:Y:S02]  /*da70*/  FMUL.FTZ R0, R79, c[0x0][0x320] ;  /* 0x0000c8004f007a20 */ /* 0x004fe40000410000 */
[----:B------:R-:W-:Y:S04]  /*da80*/  HMMA.16816.F32 R76, R8, R48, R40 ;  /* 0x00000030084c723c */ /* 0x000fe80000001828 */
[----:B------:R2:W1:Y:S04]  /*da90*/  MUFU.TANH R168, R0 ;  /* 0x0000000000a87308 */ /* 0x0004680000002400 */
[----:B------:R-:W-:Y:S01]  /*daa0*/  HMMA.16816.F32 R40, R20, R46, R52 ;  /* 0x0000002e1428723c */ /* 0x000fe20000001834 */
[----:B------:R-:W5:Y:S07]  /*dab0*/  LDSM.16.M88.4 R52, [R229+0x5100] ;  /* 0x00510000e534783b */ /* 0x000f6e0000000200 */
[----:B------:R-:W-:Y:S01]  /*dac0*/  HMMA.16816.F32 R44, R24, R100, R56 ;  /* 0x00000064182c723c */ /* 0x000fe20000001838 */
[----:B--2---:R-:W-:-:S04]  /*dad0*/  FMUL.FTZ R0, R68, c[0x0][0x320] ;  /* 0x0000c80044007a20 */ /* 0x004fc80000410000 */
[----:B------:R2:W1:Y:S02]  /*dae0*/  MUFU.TANH R170, R0 ;  /* 0x0000000000aa7308 */ /* 0x0004640000002400 */
[----:B--2---:R-:W-:-:S06]  /*daf0*/  FMUL.FTZ R0, R69, c[0x0][0x320] ;  /* 0x0000c80045007a20 */ /* 0x004fcc0000410000 */
[----:B------:R2:W1:Y:S11]  /*db00*/  MUFU.TANH R169, R0 ;  /* 0x0000000000a97308 */ /* 0x0004760000002400 */
[----:B-----5:R-:W-:Y:S01]  /*db10*/  HMMA.16816.F32 R44, R16, R52, R44 ;  /* 0x00000034102c723c */ /* 0x020fe2000000182c */
[----:B--2---:R-:W-:-:S04]  /*db20*/  FMUL.FTZ R0, R70, c[0x0][0x320] ;  /* 0x0000c80046007a20 */ /* 0x004fc80000410000 */
        /* <DEDUP_REMOVED lines=14> */
[----:B------:R2:W1:Y:S03]  /*dc10*/  MUFU.TANH R92, R0 ;  /* 0x00000000005c7308 */ /* 0x0004660000002400 */
[----:B------:R-:W-:Y:S01]  /*dc20*/  HMMA.16816.F32 R60, R32, R98, RZ ;  /* 0x00000062203c723c */ /* 0x000fe200000018ff */
[----:B--2---:R-:W-:-:S07]  /*dc30*/  FMUL.FTZ R0, R75, c[0x0][0x320] ;  /* 0x0000c8004b007a20 */ /* 0x004fce0000410000 */
[----:B------:R-:W-:Y:S01]  /*dc40*/  HMMA.16816.F32 R72, R8, R50, R64 ;  /* 0x000000320848723c */ /* 0x000fe20000001840 */
[----:B------:R2:W1:Y:S11]  /*dc50*/  MUFU.TANH R118, R0 ;  /* 0x0000000000767308 */ /* 0x0004760000002400 */
[----:B------:R-:W-:Y:S04]  /*dc60*/  @!UPT UIADD3 URZ, URZ, URZ, URZ ;  /* 0x0000003f3f3ff290 */ /* 0x000fe8000fffe03f */
[----:B------:R-:W-:Y:S08]  /*dc70*/  HMMA.16816.F32 R64, R24, R102, R60 ;  /* 0x000000661840723c */ /* 0x000ff0000000183c */
[----:B------:R-:W-:Y:S01]  /*dc80*/  HMMA.16816.F32 R60, R36, R104, RZ ;  /* 0x00000068243c723c */ /* 0x000fe200000018ff */
[----:B--2---:R-:W-:-:S04]  /*dc90*/  FMUL.FTZ R0, R68, c[0x0][0x320] ;  /* 0x0000c80044007a20 */ /* 0x004fc80000410000 */
[----:B------:R2:W1:Y:S11]  /*dca0*/  MUFU.TANH R161, R0 ;  /* 0x0000000000a17308 */ /* 0x0004760000002400 */
[----:B------:R-:W-:Y:S01]  /*dcb0*/  HMMA.16816.F32 R64, R16, R54, R64 ;  /* 0x000000361040723c */ /* 0x000fe20000001840 */
[----:B--2---:R-:W-:-:S07]  /*dcc0*/  FMUL.FTZ R0, R69, c[0x0][0x320] ;  /* 0x0000c80045007a20 */ /* 0x004fce0000410000 */
[----:B------:R-:W-:Y:S01]  /*dcd0*/  HMMA.16816.F32 R60, R28, R108, R60 ;  /* 0x0000006c1c3c723c */ /* 0x000fe2000000183c */
[----:B------:R2:W1:Y:S02]  /*dce0*/  MUFU.TANH R158, R0 ;  /* 0x00000000009e7308 */ /* 0x0004640000002400 */
[----:B--2---:R-:W-:-:S06]  /*dcf0*/  FMUL.FTZ R0, R70, c[0x0][0x320] ;  /* 0x0000c80046007a20 */ /* 0x004fcc0000410000 */
[----:B------:R2:W1:Y:S02]  /*dd00*/  MUFU.TANH R157, R0 ;  /* 0x00000000009d7308 */ /* 0x0004640000002400 */
[----:B--2---:R-:W-:Y:S02]  /*dd10*/  FMUL.FTZ R0, R71, c[0x0][0x320] ;  /* 0x0000c80047007a20 */ /* 0x004fe40000410000 */
[----:B------:R-:W-:Y:S01]  /*dd20*/  HMMA.16816.F32 R68, R12, R50, R40 ;  /* 0x000000320c44723c */ /* 0x000fe20000001828 */
[----:B------:R-:W2:Y:S03]  /*dd30*/  LDSM.16.M88.4 R40, [R228+0x1800] ;  /* 0x00180000e428783b */ /* 0x000ea60000000200 */
        /* <DEDUP_REMOVED lines=13> */
[----:B--2---:R-:W-:Y:S01]  /*de10*/  HMMA.16816.F32 R76, R8, R40, R44 ;  /* 0x00000028084c723c */ /* 0x004fe2000000182c */
[----:B------:R-:W2:Y:S03]  /*de20*/  LDSM.16.M88.4 R44, [R229+0x5900] ;  /* 0x00590000e52c783b */ /* 0x000ea60000000200 */
[----:B------:R5:W1:Y:S02]  /*de30*/  MUFU.TANH R134, R0 ;  /* 0x0000000000867308 */ /* 0x000a640000002400 */
[----:B-----5:R-:W-:-:S06]  /*de40*/  FMUL.FTZ R0, R68, c[0x0][0x320] ;  /* 0x0000c80044007a20 */ /* 0x020fcc0000410000 */
[----:B------:R5:W1:Y:S02]  /*de50*/  MUFU.TANH R153, R0 ;  /* 0x0000000000997308 */ /* 0x000a640000002400 */
[----:B-----5:R-:W-:Y:S01]  /*de60*/  FMUL.FTZ R0, R69, c[0x0][0x320] ;  /* 0x0000c80045007a20 */ /* 0x020fe20000410000 */
[----:B--2---:R-:W-:Y:S05]  /*de70*/  HMMA.16816.F32 R60, R20, R44, R60 ;  /* 0x0000002c143c723c */ /* 0x004fea000000183c */
[----:B------:R2:W1:Y:S02]  /*de80*/  MUFU.TANH R139, R0 ;  /* 0x00000000008b7308 */ /* 0x0004640000002400 */
[----:B--2---:R-:W-:-:S06]  /*de90*/  FMUL.FTZ R0, R70, c[0x0][0x320] ;  /* 0x0000c80046007a20 */ /* 0x004fcc0000410000 */
        /* <DEDUP_REMOVED lines=9> */
[----:B--2---:R-:W-:-:S07]  /*df30*/  FMUL.FTZ R0, R73, c[0x0][0x320] ;  /* 0x0000c80049007a20 */ /* 0x004fce0000410000 */
[----:B------:R-:W-:Y:S01]  /*df40*/  HMMA.16816.F32 R56, R36, R106, RZ ;  /* 0x0000006a2438723c */ /* 0x000fe200000018ff */
        /* <DEDUP_REMOVED lines=18> */
[----:B------:R-:W-:Y:S01]  /*e070*/  HMMA.16816.F32 R68, R12, R42, R48 ;  /* 0x0000002a0c44723c */ /* 0x000fe20000001830 */
[----:B------:R-:W2:Y:S03]  /*e080*/  LDSM.16.M88.4 R48, [R228+0x2000] ;  /* 0x00200000e430783b */ /* 0x000ea60000000200 */
        /* <DEDUP_REMOVED lines=11> */
[----:B--2---:R-:W-:Y:S04]  /*e140*/  HMMA.16816.F32 R76, R8, R48, R40 ;  /* 0x00000030084c723c */ /* 0x004fe80000001828 */
        /* <DEDUP_REMOVED lines=33> */
[----:B------:R2:W1:Y:S02]  /*e360*/  MUFU.TANH R156, R0 ;  /* 0x00000000009c7308 */ /* 0x0004640000002400 */
[----:B--2---:R-:W-:Y:S11]  /*e370*/  FMUL.FTZ R0, R69, c[0x0][0x320] ;  /* 0x0000c80045007a20 */ /* 0x004ff60000410000 */
[----:B------:R-:W-:Y:S06]  /*e380*/  @!UPT UIADD3 URZ, URZ, URZ, URZ ;  /* 0x0000003f3f3ff290 */ /* 0x000fec000fffe03f */
        /* <DEDUP_REMOVED lines=22> */
[C---:B--2---:R-:W-:Y:S01]  /*e4f0*/  HMMA.16816.F32 R76, R8.reuse, R40, R44 ;  /* 0x00000028084c723c */ /* 0x044fe2000000182c */
[----:B------:R-:W2:Y:S01]  /*e500*/  LDSM.16.M88.4 R44, [R229+0x6900] ;  /* 0x00690000e52c783b */ /* 0x000ea20000000200 */
        /* <DEDUP_REMOVED lines=32> */
[----:B------:R5:W1:Y:S11]  /*e710*/  MUFU.TANH R85, R0 ;  /* 0x0000000000557308 */ /* 0x000a760000002400 */
[----:B------:R-:W-:Y:S08]  /*e720*/  @!UPT UIADD3 URZ, URZ, URZ, URZ ;  /* 0x0000003f3f3ff290 */ /* 0x000ff0000fffe03f */
[----:B--2---:R-:W-:Y:S01]  /*e730*/  HMMA.16816.F32 R32, R16, R44, R56 ;  /* 0x0000002c1020723c */ /* 0x004fe20000001838 */
[----:B-----5:R-:W-:-:S07]  /*e740*/  FMUL.FTZ R0, R74, c[0x0][0x320] ;  /* 0x0000c8004a007a20 */ /* 0x020fce0000410000 */
[----:B------:R-:W-:Y:S01]  /*e750*/  HMMA.16816.F32 R16, R16, R46, R36 ;  /* 0x0000002e1010723c */ /* 0x000fe20000001824 */
[----:B------:R2:W1:Y:S02]  /*e760*/  MUFU.TANH R84, R0 ;  /* 0x0000000000547308 */ /* 0x0004640000002400 */
[----:B--2---:R-:W-:-:S06]  /*e770*/  FMUL.FTZ R0, R75, c[0x0][0x320] ;  /* 0x0000c8004b007a20 */ /* 0x004fcc0000410000 */
[----:B------:R2:W1:Y:S02]  /*e780*/  MUFU.TANH R83, R0 ;  /* 0x0000000000537308 */ /* 0x0004640000002400 */
[----:B--2---:R-:W-:-:S06]  /*e790*/  FMUL.FTZ R0, R68, c[0x0][0x320] ;  /* 0x0000c80044007a20 */ /* 0x004fcc0000410000 */
[----:B------:R2:W1:Y:S02]  /*e7a0*/  MUFU.TANH R82, R0 ;  /* 0x0000000000527308 */ /* 0x0004640000002400 */
[----:B--2---:R-:W-:-:S06]  /*e7b0*/  FMUL.FTZ R0, R69, c[0x0][0x320] ;  /* 0x0000c80045007a20 */ /* 0x004fcc0000410000 */
[----:B------:R2:W1:Y:S02]  /*e7c0*/  MUFU.TANH R81, R0 ;  /* 0x0000000000517308 */ /* 0x0004640000002400 */
[----:B--2---:R-:W-:-:S06]  /*e7d0*/  FMUL.FTZ R0, R70, c[0x0][0x320] ;  /* 0x0000c80046007a20 */ /* 0x004fcc0000410000 */
[----:B------:R2:W1:Y:S02]  /*e7e0*/  MUFU.TANH R80, R0 ;  /* 0x0000000000507308 */ /* 0x0004640000002400 */
[----:B--2---:R-:W-:Y:S02]  /*e7f0*/  FMUL.FTZ R0, R71, c[0x0][0x320] ;  /* 0x0000c80047007a20 */ /* 0x004fe40000410000 */
[----:B------:R-:W-:Y:S01]  /*e800*/  HMMA.16816.F32 R68, R12, R42, R48 ;  /* 0x0000002a0c44723c */ /* 0x000fe20000001830 */
[----:B------:R-:W2:Y:S03]  /*e810*/  LDSM.16.M88.4 R48, [R228+0x3000] ;  /* 0x00300000e430783b */ /* 0x000ea60000000200 */
        /* <DEDUP_REMOVED lines=10> */
[----:B------:R-:W1:Y:S01]  /*e8c0*/  MUFU.TANH R62, R68 ;  /* 0x00000044003e7308 */ /* 0x000e620000002400 */
[----:B-----5:R-:W-:-:S07]  /*e8d0*/  FMUL.FTZ R0, R67, c[0x0][0x320] ;  /* 0x0000c80043007a20 */ /* 0x020fce0000410000 */
[----:B------:R-:W1:Y:S01]  /*e8e0*/  MUFU.TANH R61, R69 ;  /* 0x00000045003d7308 */ /* 0x000e620000002400 */
[-C--:B--2---:R-:W-:Y:S07]  /*e8f0*/  HMMA.16816.F32 R40, R12, R48.reuse, R40 ;  /* 0x000000300c28723c */ /* 0x084fee0000001828 */
[----:B------:R-:W2:Y:S01]  /*e900*/  MUFU.TANH R60, R70 ;  /* 0x00000046003c7308 */ /* 0x000ea20000002400 */
        /* <DEDUP_REMOVED lines=10> */
[----:B------:R-:W-:Y:S01]  /*e9b0*/  FMUL.FTZ R24, R24, c[0x0][0x320] ;  /* 0x0000c80018187a20 */ /* 0x000fe20000410000 */
[----:B------:R-:W-:Y:S01]  /*e9c0*/  P2R R19, PR, RZ, 0x40 ;  /* 0x00000040ff137803 */ /* 0x000fe20000000000 */
        /* <DEDUP_REMOVED lines=14> */
[----:B------:R1:W1:Y:S08]  /*eab0*/  MUFU.TANH R48, R41 ;  /* 0x0000002900307308 */ /* 0x0002700000002400 */
[----:B------:R-:W1:Y:S08]  /*eac0*/  MUFU.TANH R43, R43 ;  /* 0x0000002b002b7308 */ /* 0x000e700000002400 */
[----:B------:R-:W1:Y:S08]  /*ead0*/  MUFU.TANH R24, R24 ;  /* 0x0000001800187308 */ /* 0x000e700000002400 */
        /* <DEDUP_REMOVED lines=12> */
[----:B--234-:R-:W-:Y:S01]  /*eba0*/  IMAD.U32 R2, RZ, RZ, UR17 ;  /* 0x00000011ff027e24 */ /* 0x01cfe2000f8e00ff */
[----:B------:R-:W-:Y:S01]  /*ebb0*/  ISETP.NE.AND P6, PT, R197, 0x1, PT ;  /* 0x00000001c500780c */ /* 0x000fe20003fc5270 */
[----:B-1----:R-:W-:-:S03]  /*ebc0*/  IMAD.MOV.U32 R9, RZ, RZ, RZ ;  /* 0x000000ffff097224 */ /* 0x002fc600078e00ff */
[----:B------:R-:W-:-:S04]  /*ebd0*/  IADD3 R2, R196, UR6, R2 ;  /* 0x00000006c4027c10 */ /* 0x000fc8000fffe002 */
[----:B------:R-:W-:-:S05]  /*ebe0*/  IADD3 R5, R2, -0x70, RZ ;  /* 0xffffff9002057810 */ /* 0x000fca0007ffe0ff */
[----:B------:R-:W-:-:S04]  /*ebf0*/  @P6 IMAD.HI.U32 R6, R5, c[0x0][0x2bc], RZ ;  /* 0x0000af0005066a27 */ /* 0x000fc800078e00ff */
[----:B------:R-:W-:Y:S01]  /*ec00*/  IMAD.MOV.U32 R2, RZ, RZ, R5 ;  /* 0x000000ffff027224 */ /* 0x000fe200078e0005 */
[----:B------:R-:W-:-:S04]  /*ec10*/  @P6 SHF.R.U32.HI R2, RZ, c[0x0][0x2c0], R6 ;  /* 0x0000b000ff026a19 */ /* 0x000fc80000011606 */
[----:B------:R-:W-:-:S04]  /*ec20*/  @!P5 IADD3 R7, P0, R2, UR8, RZ ;  /* 0x000000080207dc10 */ /* 0x000fc8000ff1e0ff */
[----:B------:R-:W-:Y:S02]  /*ec30*/  @!P5 LEA.HI.X.SX32 R8, R2, UR7, 0x1, P0 ;  /* 0x000000070208dc11 */ /* 0x000fe400080f0eff */
        /* <DEDUP_REMOVED lines=12> */
[----:B------:R-:W-:Y:S01]  /*ed00*/  IMAD.WIDE.U32 R6, R9, c[0x0][0x1f0], R6 ;  /* 0x00007c0009067a25 */ /* 0x000fe200078e0006 */
[----:B------:R-:W-:Y:S03]  /*ed10*/  STL [R1+0x8], R9 ;  /* 0x0000080901007387 */ /* 0x000fe60000100800 */
        /* <DEDUP_REMOVED lines=18> */
[----:B---3--:R-:W-:-:S03]  /*ee40*/  IMAD.X R9, R9, 0x1, R241, P1 ;  /* 0x0000000109097824 */ /* 0x008fc600008e06f1 */
[----:B------:R-:W-:Y:S01]  /*ee50*/  SHFL.IDX PT, R18, R2, 0x3, 0x181f ;  /* 0x00781f0002127f89 */ /* 0x000fe200000e0000 */
[----:B----4-:R-:W-:Y:S01]  /*ee60*/  IMAD.X R7, R7, 0x1, R241, P0 ;  /* 0x0000000107077824 */ /* 0x010fe200000e06f1 */
[-C--:B------:R-:W-:Y:S02]  /*ee70*/  IADD3 R14, P0, R14, R242.reuse, RZ ;  /* 0x000000f20e0e7210 */ /* 0x080fe40007f1e0ff */
[----:B------:R-:W2:Y:S01]  /*ee80*/  SHFL.IDX PT, R17, R2, 0x4, 0x181f ;  /* 0x00981f0002117f89 */ /* 0x000ea200000e0000 */
[----:B-----5:R-:W-:-:S03]  /*ee90*/  IADD3 R12, P4, R12, R242, RZ ;  /* 0x000000f20c0c7210 */ /* 0x020fc60007f9e0ff */
[----:B------:R-:W3:Y:S01]  /*eea0*/  SHFL.IDX PT, R16, R2, 0x5, 0x181f ;  /* 0x00b81f0002107f89 */ /* 0x000ee200000e0000 */
[----:B------:R-:W-:-:S03]  /*eeb0*/  IADD3 R10, P2, R10, R242, RZ ;  /* 0x000000f20a0a7210 */ /* 0x000fc60007f5e0ff */
[----:B------:R-:W4:Y:S01]  /*eec0*/  SHFL.IDX PT, R2, R2, 0x6, 0x181f ;  /* 0x00d81f0002027f89 */ /* 0x000f2200000e0000 */
[----:B-1----:R-:W-:-:S03]  /*eed0*/  IMAD.X R15, R11, 0x1, R241, P0 ;  /* 0x000000010b0f7824 */ /* 0x002fc600000e06f1 */
        /* <DEDUP_REMOVED lines=13> */
.L_x_132:
        /* <DEDUP_REMOVED lines=13> */
[C---:B------:R-:W-:Y:S02]  /*f080*/  ISETP.GT.AND P0, PT, R2.reuse, RZ, PT ;  /* 0x000000ff0200720c */ /* 0x040fe40003f04270 */
[C---:B------:R-:W-:Y:S02]  /*f090*/  ISETP.GT.AND P1, PT, R2.reuse, 0x1, PT ;  /* 0x000000010200780c */ /* 0x040fe40003f24270 */
[----:B------:R-:W-:Y:S02]  /*f0a0*/  ISETP.GT.AND P2, PT, R2, 0x8, PT ;  /* 0x000000080200780c */ /* 0x000fe40003f44270 */
[----:B------:R-:W-:Y:S02]  /*f0b0*/  FSEL R10, R192, -INF , P0 ;  /* 0xff800000c00a7808 */ /* 0x000fe40000000000 */
[----:B------:R-:W-:Y:S02]  /*f0c0*/  FSEL R29, R191, -INF , P1 ;  /* 0xff800000bf1d7808 */ /* 0x000fe40000800000 */
[----:B------:R-:W-:-:S02]  /*f0d0*/  FSEL R16, R183, -INF , P0 ;  /* 0xff800000b7107808 */ /* 0x000fc40000000000 */
[----:B------:R-:W-:Y:S02]  /*f0e0*/  FSEL R12, R188, -INF , P0 ;  /* 0xff800000bc0c7808 */ /* 0x000fe40000000000 */
[----:B------:R-:W-:Y:S02]  /*f0f0*/  FSEL R32, R190, -INF , P0 ;  /* 0xff800000be207808 */ /* 0x000fe40000000000 */
[----:B------:R-:W-:Y:S02]  /*f100*/  ISETP.GT.AND P0, PT, R2, 0x9, PT ;  /* 0x000000090200780c */ /* 0x000fe40003f04270 */
[----:B------:R-:W-:Y:S02]  /*f110*/  FSEL R13, R187, -INF , P1 ;  /* 0xff800000bb0d7808 */ /* 0x000fe40000800000 */
[----:B------:R-:W-:Y:S02]  /*f120*/  FSEL R30, R186, -INF , P2 ;  /* 0xff800000ba1e7808 */ /* 0x000fe40001000000 */
[----:B------:R-:W-:-:S02]  /*f130*/  FMNMX.FTZ R5, R10, R29, !PT ;  /* 0x0000001d0a057209 */ /* 0x000fc40007810000 */
[----:B------:R-:W-:Y:S02]  /*f140*/  FSEL R17, R184, -INF , P1 ;  /* 0xff800000b8117808 */ /* 0x000fe40000800000 */
[----:B------:R-:W-:Y:S02]  /*f150*/  FSEL R33, R189, -INF , P1 ;  /* 0xff800000bd217808 */ /* 0x000fe40000800000 */
[----:B------:R-:W-:Y:S02]  /*f160*/  ISETP.GT.AND P1, PT, R2, 0x10, PT ;  /* 0x000000100200780c */ /* 0x000fe40003f24270 */
[----:B------:R-:W-:Y:S02]  /*f170*/  FSEL R14, R180, -INF , P2 ;  /* 0xff800000b40e7808 */ /* 0x000fe40001000000 */
[----:B------:R-:W-:Y:S02]  /*f180*/  FSEL R31, R185, -INF , P0 ;  /* 0xff800000b91f7808 */ /* 0x000fe40000000000 */
[----:B------:R-:W-:-:S02]  /*f190*/  FMNMX.FTZ R6, R12, R13, !PT ;  /* 0x0000000d0c067209 */ /* 0x000fc40007810000 */
[----:B------:R-:W-:Y:S02]  /*f1a0*/  FMNMX.FTZ R5, R30, R5, !PT ;  /* 0x000000051e057209 */ /* 0x000fe40007810000 */
[----:B------:R-:W-:Y:S02]  /*f1b0*/  FSEL R18, R175, -INF , P2 ;  /* 0xff800000af127808 */ /* 0x000fe40001000000 */
[----:B------:R-:W-:Y:S02]  /*f1c0*/  FSEL R34, R182, -INF , P2 ;  /* 0xff800000b6227808 */ /* 0x000fe40001000000 */
[----:B------:R-:W-:Y:S02]  /*f1d0*/  FSEL R70, R93, -INF , P1 ;  /* 0xff8000005d467808 */ /* 0x000fe40000800000 */
[----:B------:R-:W-:Y:S02]  /*f1e0*/  ISETP.GT.AND P2, PT, R2, 0x11, PT ;  /* 0x000000110200780c */ /* 0x000fe40003f44270 */
[----:B------:R-:W-:-:S02]  /*f1f0*/  FSEL R15, R179, -INF , P0 ;  /* 0xff800000b30f7808 */ /* 0x000fc40000000000 */
[----:B------:R-:W-:Y:S02]  /*f200*/  FSEL R93, R178, -INF , P1 ;  /* 0xff800000b25d7808 */ /* 0x000fe40000800000 */
[----:B------:R-:W-:Y:S02]  /*f210*/  FMNMX.FTZ R6, R14, R6, !PT ;  /* 0x000000060e067209 */ /* 0x000fe40007810000 */
[----:B------:R-:W-:Y:S02]  /*f220*/  FMNMX.FTZ R5, R31, R5, !PT ;  /* 0x000000051f057209 */ /* 0x000fe40007810000 */
[----:B------:R-:W-:Y:S02]  /*f230*/  FSEL R28, R176, -INF , P0 ;  /* 0xff800000b01c7808 */ /* 0x000fe40000000000 */
[----:B------:R-:W-:Y:S02]  /*f240*/  FSEL R35, R181, -INF , P0 ;  /* 0xff800000b5237808 */ /* 0x000fe40000000000 */
[----:B------:R-:W-:-:S02]  /*f250*/  ISETP.GT.AND P0, PT, R2, 0x18, PT ;  /* 0x000000180200780c */ /* 0x000fc40003f04270 */
[----:B------:R-:W-:Y:S02]  /*f260*/  FSEL R40, R172, -INF , P1 ;  /* 0xff800000ac287808 */ /* 0x000fe40000800000 */
[----:B------:R-:W-:Y:S02]  /*f270*/  FSEL R94, R177, -INF , P2 ;  /* 0xff800000b15e7808 */ /* 0x000fe40001000000 */
[----:B------:R-:W-:Y:S02]  /*f280*/  FMNMX.FTZ R6, R15, R6, !PT ;  /* 0x000000060f067209 */ /* 0x000fe40007810000 */
[----:B------:R-:W-:Y:S02]  /*f290*/  FMNMX.FTZ R5, R93, R5, !PT ;  /* 0x000000055d057209 */ /* 0x000fe40007810000 */
[----:B------:R-:W-:Y:S02]  /*f2a0*/  FSEL R97, R174, -INF , P1 ;  /* 0xff800000ae617808 */ /* 0x000fe40000800000 */
[----:B------:R-:W-:-:S02]  /*f2b0*/  ISETP.GT.AND P1, PT, R2, 0x19, PT ;  /* 0x000000190200780c */ /* 0x000fc40003f24270 */
[----:B------:R-:W-:Y:S02]  /*f2c0*/  FSEL R41, R171, -INF , P2 ;  /* 0xff800000ab297808 */ /* 0x000fe40001000000 */
[----:B------:R-:W-:Y:S02]  /*f2d0*/  FSEL R95, R170, -INF , P0 ;  /* 0xff800000aa5f7808 */ /* 0x000fe40000000000 */
[----:B------:R-:W-:Y:S02]  /*f2e0*/  FMNMX.FTZ R6, R40, R6, !PT ;  /* 0x0000000628067209 */ /* 0x000fe40007810000 */
[----:B------:R-:W-:Y:S02]  /*f2f0*/  FMNMX.FTZ R5, R94, R5, !PT ;  /* 0x000000055e057209 */ /* 0x000fe40007810000 */
[----:B------:R-:W-:Y:S02]  /*f300*/  FSEL R74, R168, -INF , P2 ;  /* 0xff800000a84a7808 */ /* 0x000fe40001000000 */
[----:B------:R-:W-:-:S02]  /*f310*/  FSEL R116, R173, -INF , P2 ;  /* 0xff800000ad747808 */ /* 0x000fc40001000000 */
[----:B------:R-:W-:Y:S02]  /*f320*/  ISETP.GT.AND P2, PT, R2, 0x20, PT ;  /* 0x000000200200780c */ /* 0x000fe40003f44270 */
[----:B------:R-:W-:Y:S02]  /*f330*/  FSEL R68, R165, -INF , P0 ;  /* 0xff800000a5447808 */ /* 0x000fe40000000000 */
[----:B------:R-:W-:Y:S02]  /*f340*/  FSEL R96, R169, -INF , P1 ;  /* 0xff800000a9607808 */ /* 0x000fe40000800000 */
[----:B------:R-:W-:Y:S02]  /*f350*/  FMNMX.FTZ R6, R41, R6, !PT ;  /* 0x0000000629067209 */ /* 0x000fe40007810000 */
[----:B------:R-:W-:Y:S02]  /*f360*/  FMNMX.FTZ R5, R95, R5, !PT ;  /* 0x000000055f057209 */ /* 0x000fe40007810000 */
[----:B------:R-:W-:-:S02]  /*f370*/  FSEL R75, R92, -INF , P0 ;  /* 0xff8000005c4b7808 */ /* 0x000fc40000000000 */
[----:B------:R-:W-:Y:S02]  /*f380*/  FSEL R117, R167, -INF , P0 ;  /* 0xff800000a7757808 */ /* 0x000fe40000000000 */
[----:B------:R-:W-:Y:S02]  /*f390*/  ISETP.GT.AND P0, PT, R2, 0x21, PT ;  /* 0x000000210200780c */ /* 0x000fe40003f04270 */
[----:B------:R-:W-:Y:S02]  /*f3a0*/  FSEL R69, R164, -INF , P1 ;  /* 0xff800000a4457808 */ /* 0x000fe40000800000 */
[----:B------:R-:W-:Y:S02]  /*f3b0*/  FSEL R128, R161, -INF , P2 ;  /* 0xff800000a1807808 */ /* 0x000fe40001000000 */
[----:B------:R-:W-:Y:S02]  /*f3c0*/  FMNMX.FTZ R6, R68, R6, !PT ;  /* 0x0000000644067209 */ /* 0x000fe40007810000 */
[----:B------:R-:W-:-:S02]  /*f3d0*/  FMNMX.FTZ R5, R96, R5, !PT ;  /* 0x0000000560057209 */ /* 0x000fc40007810000 */
[----:B------:R-:W-:Y:S02]  /*f3e0*/  FSEL R92, R118, -INF , P1 ;  /* 0xff800000765c7808 */ /* 0x000fe40000800000 */
[----:B------:R-:W-:Y:S02]  /*f3f0*/  FSEL R118, R166, -INF , P1 ;  /* 0xff800000a6767808 */ /* 0x000fe40000800000 */
[----:B------:R-:W-:Y:S02]  /*f400*/  ISETP.GT.AND P1, PT, R2, 0x28, PT ;  /* 0x000000280200780c */ /* 0x000fe40003f24270 */
[----:B------:R-:W-:Y:S02]  /*f410*/  FSEL R130, R137, -INF , P0 ;  /* 0xff80000089827808 */ /* 0x000fe40000000000 */
[----:B------:R-:W-:Y:S02]  /*f420*/  FSEL R129, R141, -INF , P2 ;  /* 0xff8000008d817808 */ /* 0x000fe40001000000 */
[----:B------:R-:W-:-:S02]  /*f430*/  FSEL R137, R158, -INF , P0 ;  /* 0xff8000009e897808 */ /* 0x000fc40000000000 */
[----:B------:R-:W-:Y:S02]  /*f440*/  FMNMX.FTZ R6, R69, R6, !PT ;  /* 0x0000000645067209 */ /* 0x000fe40007810000 */
[----:B------:R-:W-:Y:S02]  /*f450*/  FMNMX.FTZ R5, R128, R5, !PT ;  /* 0x0000000580057209 */ /* 0x000fe40007810000 */
[----:B------:R-:W-:Y:S02]  /*f460*/  FSEL R134, R134, -INF , P0 ;  /* 0xff80000086867808 */ /* 0x000fe40000000000 */
[----:B------:R-:W-:Y:S02]  /*f470*/  FSEL R142, R142, -INF , P0 ;  /* 0xff8000008e8e7808 */ /* 0x000fe40000000000 */
[----:B------:R-:W-:Y:S02]  /*f480*/  FMNMX.FTZ R7, R16, R17, !PT ;  /* 0x0000001110077209 */ /* 0x000fe40007810000 */
[----:B------:R-:W-:-:S02]  /*f490*/  FSEL R133, R133, -INF , P2 ;  /* 0xff80000085857808 */ /* 0x000fc40001000000 */
[----:B------:R-:W-:Y:S02]  /*f4a0*/  FSEL R141, R157, -INF , P2 ;  /* 0xff8000009d8d7808 */ /* 0x000fe40001000000 */
[----:B------:R-:W-:Y:S02]  /*f4b0*/  ISETP.GT.AND P0, PT, R2, 0x30, PT ;  /* 0x000000300200780c */ /* 0x000fe40003f04270 */
[----:B------:R-:W-:Y:S02]  /*f4c0*/  FSEL R131, R138, -INF , P1 ;  /* 0xff8000008a837808 */ /* 0x000fe40000800000 */
[----:B------:R-:W-:Y:S02]  /*f4d0*/  ISETP.GT.AND P2, PT, R2, 0x29, PT ;  /* 0x000000290200780c */ /* 0x000fe40003f44270 */
[----:B------:R-:W-:Y:S02]  /*f4e0*/  FSEL R138, R153, -INF , P1 ;  /* 0xff800000998a7808 */ /* 0x000fe40000800000 */
        /* <DEDUP_REMOVED lines=26> */
[----:B------:R-:W-:Y:S02]  /*f690*/  FMNMX.FTZ R6, R131, R6, !PT ;  /* 0x0000000683067209 */ /* 0x000fe40007810000 */
[----:B------:R-:W-:Y:S02]  /*f6a0*/  FMNMX.FTZ R5, R139, R5, !PT ;  /* 0x000000058b057209 */ /* 0x000fe40007810000 */
[C---:B------:R-:W-:Y:S02]  /*f6b0*/  ISETP.GT.AND P2, PT, R2.reuse, 0x38, PT ;  /* 0x000000380200780c */ /* 0x040fe40003f44270 */
[C---:B------:R-:W-:Y:S02]  /*f6c0*/  ISETP.GT.AND P1, PT, R2.reuse, 0x40, PT ;  /* 0x000000400200780c */ /* 0x040fe40003f24270 */
[----:B------:R-:W-:-:S02]  /*f6d0*/  ISETP.GT.AND P4, PT, R2, 0x41, PT ;  /* 0x000000410200780c */ /* 0x000fc40003f84270 */
[----:B------:R-:W-:Y:S02]  /*f6e0*/  ISETP.GT.AND P0, PT, R2, 0x48, PT ;  /* 0x000000480200780c */ /* 0x000fe40003f04270 */
[----:B------:R-:W-:Y:S02]  /*f6f0*/  FMNMX.FTZ R7, R70, R7, !PT ;  /* 0x0000000746077209 */ /* 0x000fe40007810000 */
        /* <DEDUP_REMOVED lines=18> */
[C---:B------:R-:W-:Y:S02]  /*f820*/  ISETP.GT.AND P2, PT, R2.reuse, 0x49, PT ;  /* 0x000000490200780c */ /* 0x040fe40003f44270 */
[C---:B------:R-:W-:Y:S02]  /*f830*/  ISETP.GT.AND P4, PT, R2.reuse, 0x50, PT ;  /* 0x000000500200780c */ /* 0x040fe40003f84270 */
        /* <DEDUP_REMOVED lines=22> */
[C---:B------:R-:W-:Y:S02]  /*f9a0*/  ISETP.GT.AND P6, PT, R2.reuse, 0x59, PT ;  /* 0x000000590200780c */ /* 0x040fe40003fc4270 */
[C---:B------:R-:W-:Y:S02]  /*f9b0*/  ISETP.GT.AND P4, PT, R2.reuse, 0x60, PT ;  /* 0x000000600200780c */ /* 0x040fe40003f84270 */
[C---:B------:R-:W-:Y:S02]  /*f9c0*/  ISETP.GT.AND P2, PT, R2.reuse, 0x61, PT ;  /* 0x000000610200780c */ /* 0x040fe40003f44270 */
[----:B------:R-:W-:-:S02]  /*f9d0*/  ISETP.GT.AND P1, PT, R2, 0x68, PT ;  /* 0x000000680200780c */ /* 0x000fc40003f24270 */
[----:B------:R-:W-:Y:S02]  /*f9e0*/  ISETP.GT.AND P0, PT, R2, 0x69, PT ;  /* 0x000000690200780c */ /* 0x000fe40003f04270 */
        /* <DEDUP_REMOVED lines=41> */
[----:B------:R-:W-:Y:S01]  /*fc80*/  FMNMX.FTZ R5, R185, R5, !PT ;  /* 0x00000005b9057209 */ /* 0x000fe20007810000 */
[----:B------:R-:W-:Y:S01]  /*fc90*/  IMAD.MOV.U32 R4, RZ, RZ, R110 ;  /* 0x000000ffff047224 */ /* 0x000fe200078e006e */
        /* <DEDUP_REMOVED lines=25> */
[----:B------:R-:W-:-:S02]  /*fe30*/  FSEL R181, R44, -INF , P6 ;  /* 0xff8000002cb57808 */ /* 0x000fc40003000000 */
[----:B------:R-:W-:Y:S02]  /*fe40*/  FMNMX.FTZ R6, R182, R6, !PT ;  /* 0x00000006b6067209 */ /* 0x000fe40007810000 */
[----:B------:R-:W-:Y:S02]  /*fe50*/  FMNMX.FTZ R7, R144, R7, !PT ;  /* 0x0000000790077209 */ /* 0x000fe40007810000 */
[----:B------:R-:W-:Y:S02]  /*fe60*/  FSEL R107, R26, -INF , P4 ;  /* 0xff8000001a6b7808 */ /* 0x000fe40002000000 */
[----:B------:R-:W-:Y:S02]  /*fe70*/  FMNMX.FTZ R6, R181, R6, !PT ;  /* 0x00000006b5067209 */ /* 0x000fe40007810000 */
[----:B------:R-:W-:Y:S02]  /*fe80*/  FMNMX.FTZ R7, R159, R7, !PT ;  /* 0x000000079f077209 */ /* 0x000fe40007810000 */
[----:B------:R-:W-:-:S02]  /*fe90*/  FSEL R211, R37, -INF , P2 ;  /* 0xff80000025d37808 */ /* 0x000fc40001000000 */
[----:B------:R-:W-:Y:S02]  /*fea0*/  FMNMX.FTZ R6, R107, R6, !PT ;  /* 0x000000066b067209 */ /* 0x000fe40007810000 */
[----:B------:R-:W-:Y:S02]  /*feb0*/  FMNMX.FTZ R7, R160, R7, !PT ;  /* 0x00000007a0077209 */ /* 0x000fe40007810000 */
[----:B------:R-:W-:Y:S02]  /*fec0*/  FSEL R217, R36, -INF , P1 ;  /* 0xff80000024d97808 */ /* 0x000fe40000800000 */
[----:B------:R-:W-:Y:S02]  /*fed0*/  FMNMX.FTZ R6, R211, R6, !PT ;  /* 0x00000006d3067209 */ /* 0x000fe40007810000 */
[----:B------:R-:W-:Y:S02]  /*fee0*/  FMNMX.FTZ R7, R162, R7, !PT ;  /* 0x00000007a2077209 */ /* 0x000fe40007810000 */
[----:B------:R-:W-:-:S02]  /*fef0*/  FSEL R213, R27, -INF , P0 ;  /* 0xff8000001bd57808 */ /* 0x000fc40000000000 */
[----:B------:R-:W-:Y:S01]  /*ff00*/  FMNMX.FTZ R6, R217, R6, !PT ;  /* 0x00000006d9067209 */ /* 0x000fe20007810000 */
[----:B------:R-:W-:Y:S01]  /*ff10*/  LDSM.16.MT88.4 R24, [R225+0x100] ;  /* 0x00010000e118783b */ /* 0x000fe20000004200 */
[----:B------:R-:W-:Y:S02]  /*ff20*/  FMNMX.FTZ R7, R163, R7, !PT ;  /* 0x00000007a3077209 */ /* 0x000fe40007810000 */
[----:B-1----:R-:W-:Y:S02]  /*ff30*/  FMNMX.FTZ R5, R5, R8, !PT ;  /* 0x0000000805057209 */ /* 0x002fe40007810000 */
[----:B------:R-:W-:Y:S02]  /*ff40*/  FMNMX.FTZ R6, R213, R6, !PT ;  /* 0x00000006d5067209 */ /* 0x000fe40007810000 */
[----:B------:R-:W-:Y:S01]  /*ff50*/  FMNMX.FTZ R7, R173, R7, !PT ;  /* 0x00000007ad077209 */ /* 0x000fe20007810000 */
[----:B------:R-:W1:Y:S01]  /*ff60*/  SHFL.BFLY PT, R73, R5, 0x1, 0x1f ;  /* 0x0c201f0005497f89 */ /* 0x000e6200000e0000 */
[----:B--2---:R-:W-:-:S02]  /*ff70*/  FMNMX.FTZ R2, R2, R9, !PT ;  /* 0x0000000902027209 */ /* 0x004fc40007810000 */
[----:B------:R-:W-:Y:S01]  /*ff80*/  FMNMX.FTZ R7, R172, R7, !PT ;  /* 0x00000007ac077209 */ /* 0x000fe20007810000 */
[----:B------:R-:W2:Y:S01]  /*ff90*/  SHFL.BFLY PT, R9, R6, 0x2, 0x1f ;  /* 0x0c401f0006097f89 */ /* 0x000ea200000e0000 */
[----:B------:R-:W-:Y:S02]  /*ffa0*/  FSEL R184, R71, -INF , P6 ;  /* 0xff80000047b87808 */ /* 0x000fe40003000000 */
[----:B------:R-:W-:Y:S01]  /*ffb0*/  FMNMX.FTZ R7, R174, R7, !PT ;  /* 0x00000007ae077209 */ /* 0x000fe20007810000 */
[----:B------:R-:W3:Y:S01]  /*ffc0*/  SHFL.BFLY PT, R71, R2, 0x1, 0x1f ;  /* 0x0c201f0002477f89 */ /* 0x000ee200000e0000 */
[----:B------:R-:W-:Y:S02]  /*ffd0*/  FSEL R190, R42, -INF , P4 ;  /* 0xff8000002abe7808 */ /* 0x000fe40002000000 */
[----:B------:R-:W-:Y:S02]  /*ffe0*/  FMNMX.FTZ R7, R175, R7, !PT ;  /* 0x00000007af077209 */ /* 0x000fe40007810000 */
[----:B------:R-:W-:-:S02]  /*fff0*/  FSEL R251, R43, -INF , P2 ;  /* 0xff8000002bfb7808 */ /* 0x000fc40001000000 */
[----:B------:R-:W-:Y:S02]  /*10000*/  FMNMX.FTZ R7, R194, R7, !PT ;  /* 0x00000007c2077209 */ /* 0x000fe40007810000 */
[----:B------:R-:W-:Y:S02]  /*10010*/  FSEL R199, R38, -INF , P1 ;  /* 0xff80000026c77808 */ /* 0x000fe40000800000 */
[----:B------:R-:W-:Y:S02]  /*10020*/  FMNMX.FTZ R7, R187, R7, !PT ;  /* 0x00000007bb077209 */ /* 0x000fe40007810000 */
[----:B------:R-:W-:Y:S02]  /*10030*/  FSEL R109, R39, -INF , P0 ;  /* 0xff800000276d7808 */ /* 0x000fe40000000000 */
[----:B------:R-:W-:Y:S01]  /*10040*/  FMNMX.FTZ R7, R192, R7, !PT ;  /* 0x00000007c0077209 */ /* 0x000fe20007810000 */
[----:B------:R-:W-:Y:S01]  /*10050*/  LDSM.16.MT88.4 R36, [R226+0x100] ;  /* 0x00010000e224783b */ /* 0x000fe20000004200 */
[----:B-1----:R-:W-:-:S02]  /*10060*/  FMNMX.FTZ R73, R5, R73, !PT ;  /* 0x0000004905497209 */ /* 0x002fc40007810000 */
[----:B------:R-:W-:Y:S02]  /*10070*/  FMNMX.FTZ R5, R184, R7, !PT ;  /* 0x00000007b8057209 */ /* 0x000fe40007810000 */
[----:B--2---:R-:W-:Y:S01]  /*10080*/  FMNMX.FTZ R9, R6, R9, !PT ;  /* 0x0000000906097209 */ /* 0x004fe20007810000 */
[C---:B------:R-:W-:Y:S01]  /*10090*/  FMUL.FTZ R7, R73.reuse, c[0x0][0x2d0] ;  /* 0x0000b40049077a20 */ /* 0x040fe20000410000 */
[----:B------:R-:W-:Y:S02]  /*100a0*/  FSETP.NEU.FTZ.AND P2, PT, R73, -INF , PT ;  /* 0xff8000004900780b */ /* 0x000fe40003f5d000 */
[----:B---3--:R-:W-:Y:S01]  /*100b0*/  FMNMX.FTZ R71, R2, R71, !PT ;  /* 0x0000004702477209 */ /* 0x008fe20007810000 */
[----:B------:R-:W-:Y:S01]  /*100c0*/  SHFL.BFLY PT, R11, R9, 0x1, 0x1f ;  /* 0x0c201f00090b7f89 */ /* 0x000fe200000e0000 */
[----:B------:R-:W-:Y:S02]  /*100d0*/  FMNMX.FTZ R2, R190, R5, !PT ;  /* 0x00000005be027209 */ /* 0x000fe40007810000 */
[----:B------:R-:W-:Y:S01]  /*100e0*/  FSEL R7, R7, RZ, P2 ;  /* 0x000000ff07077208 */ /* 0x000fe20001000000 */
[----:B------:R-:W-:Y:S01]  /*100f0*/  FMUL.FTZ R6, R71, c[0x0][0x2d0] ;  /* 0x0000b40047067a20 */ /* 0x000fe20000410000 */
[----:B------:R-:W-:-:S02]  /*10100*/  FMNMX.FTZ R2, R251, R2, !PT ;  /* 0x00000002fb027209 */ /* 0x000fc40007810000 */
[----:B------:R-:W-:Y:S02]  /*10110*/  FSETP.NEU.FTZ.AND P1, PT, R71, -INF , PT ;  /* 0xff8000004700780b */ /* 0x000fe40003f3d000 */
[----:B------:R-:W-:Y:S01]  /*10120*/  FMNMX.FTZ R8, R199, R2, !PT ;  /* 0x00000002c7087209 */ /* 0x000fe20007810000 */
[----:B------:R-:W-:Y:S01]  /*10130*/  FFMA.FTZ R2, R10, c[0x0][0x2d0], -R7 ;  /* 0x0000b4000a027a23 */ /* 0x000fe20000010807 */
[----:B------:R-:W-:Y:S02]  /*10140*/  FSEL R6, R6, RZ, P1 ;  /* 0x000000ff06067208 */ /* 0x000fe40000800000 */
[----:B------:R-:W-:Y:S01]  /*10150*/  FMNMX.FTZ R8, R109, R8, !PT ;  /* 0x000000086d087209 */ /* 0x000fe20007810000 */
[----:B------:R1:W-:Y:S01]  /*10160*/  MUFU.EX2 R106, R2 ;  /* 0x00000002006a7308 */ /* 0x0003e20000000800 */
[----:B------:R-:W-:Y:S01]  /*10170*/  ISETP.NE.AND P6, PT, R19, RZ, PT ;  /* 0x000000ff1300720c */ /* 0x000fe20003fc5270 */
[--C-:B------:R-:W-:Y:S02]  /*10180*/  FFMA.FTZ R5, R13, c[0x0][0x2d0], -R6.reuse ;  /* 0x0000b4000d057a23 */ /* 0x100fe40000010806 */
[----:B------:R-:W2:Y:S04]  /*10190*/  SHFL.BFLY PT, R10, R8, 0x2, 0x1f ;  /* 0x0c401f00080a7f89 */ /* 0x000ea800000e0000 */
[----:B------:R-:W-:Y:S01]  /*101a0*/  MUFU.EX2 R105, R5 ;  /* 0x0000000500697308 */ /* 0x000fe20000000800 */
[----:B-1----:R-:W-:-:S07]  /*101b0*/  FFMA.FTZ R2, R12, c[0x0][0x2d0], -R6 ;  /* 0x0000b4000c027a23 */ /* 0x002fce0000010806 */
[----:B------:R1:W-:Y:S01]  /*101c0*/  MUFU.EX2 R111, R2 ;  /* 0x00000002006f7308 */ /* 0x0003e20000000800 */
[----:B--2---:R-:W-:Y:S02]  /*101d0*/  FMNMX.FTZ R8, R8, R10, !PT ;  /* 0x0000000a08087209 */ /* 0x004fe40007810000 */
[----:B-1----:R-:W-:Y:S01]  /*101e0*/  FMNMX.FTZ R2, R11, R9, !PT ;  /* 0x000000090b027209 */ /* 0x002fe20007810000 */
[----:B------:R-:W-:-:S03]  /*101f0*/  FFMA.FTZ R9, R14, c[0x0][0x2d0], -R6 ;  /* 0x0000b4000e097a23 */ /* 0x000fc60000010806 */
[C---:B------:R-:W-:Y:S01]  /*10200*/  FSETP.NEU.FTZ.AND P0, PT, R2.reuse, -INF , PT ;  /* 0xff8000000200780b */ /* 0x040fe20003f1d000 */
[----:B------:R-:W-:Y:S01]  /*10210*/  FMUL.FTZ R5, R2, c[0x0][0x2d0] ;  /* 0x0000b40002057a20 */ /* 0x000fe20000410000 */
[----:B------:R1:W-:Y:S04]  /*10220*/  MUFU.EX2 R201, R9 ;  /* 0x0000000900c97308 */ /* 0x0003e80000000800 */
[----:B------:R-:W-:-:S05]  /*10230*/  FSEL R5, R5, RZ, P0 ;  /* 0x000000ff05057208 */ /* 0x000fca0000000000 */
[----:B------:R-:W-:-:S04]  /*10240*/  FFMA.FTZ R0, R17, c[0x0][0x2d0], -R5 ;  /* 0x0000b40011007a23 */ /* 0x000fc80000010805 */
[----:B------:R2:W-:Y:S01]  /*10250*/  MUFU.EX2 R246, R0 ;  /* 0x0000000000f67308 */ /* 0x0005e20000000800 */
[----:B-1----:R-:W-:-:S07]  /*10260*/  FFMA.FTZ R9, R15, c[0x0][0x2d0], -R6 ;  /* 0x0000b4000f097a23 */ /* 0x002fce0000010806 */
[----:B------:R1:W3:Y:S01]  /*10270*/  MUFU.EX2 R197, R9 ;  /* 0x0000000900c57308 */ /* 0x0002e20000000800 */
[----:B--2---:R-:W-:-:S07]  /*10280*/  FFMA.FTZ R0, R18, c[0x0][0x2d0], -R5 ;  /* 0x0000b40012007a23 */ /* 0x004fce0000010805 */
[----:B------:R2:W-:Y:S01]  /*10290*/  MUFU.EX2 R108, R0 ;  /* 0x00000000006c7308 */ /* 0x0005e20000000800 */
[--C-:B-1----:R-:W-:Y:S01]  /*102a0*/  FFMA.FTZ R9, R16, c[0x0][0x2d0], -R5.reuse ;  /* 0x0000b40010097a23 */ /* 0x102fe20000010805 */
[----:B---3--:R-:W-:Y:S01]  /*102b0*/  F2FP.PACK_AB R10, R197, R201 ;  /* 0x000000c9c50a723e */ /* 0x008fe200000000ff */
[----:B------:R-:W-:Y:S05]  /*102c0*/  LDSM.16.MT88.4 R16, [R227+0x100] ;  /* 0x00010000e310783b */ /* 0x000fea0000004200 */
[----:B------:R1:W-:Y:S01]  /*102d0*/  MUFU.EX2 R202, R9 ;  /* 0x0000000900ca7308 */ /* 0x0003e20000000800 */
[----:B--2---:R-:W-:-:S07]  /*102e0*/  FFMA.FTZ R0, R28, c[0x0][0x2d0], -R5 ;  /* 0x0000b4001c007a23 */ /* 0x004fce0000010805 */
[----:B------:R2:W3:Y:S01]  /*102f0*/  MUFU.EX2 R198, R0 ;  /* 0x0000000000c67308 */ /* 0x0004e20000000800 */
[----:B-1----:R-:W1:Y:S01]  /*10300*/  SHFL.BFLY PT, R9, R8, 0x1, 0x1f ;  /* 0x0c201f0008097f89 */ /* 0x002e6200000e0000 */
[----:B--2---:R-:W-:Y:S01]  /*10310*/  FFMA.FTZ R0, R29, c[0x0][0x2d0], -R7 ;  /* 0x0000b4001d007a23 */ /* 0x004fe20000010807 */
[----:B---3--:R-:W-:-:S05]  /*10320*/  F2FP.PACK_AB R11, R198, R108 ;  /* 0x0000006cc60b723e */ /* 0x008fca00000000ff */
[----:B------:R2:W3:Y:S01]  /*10330*/  MUFU.EX2 R245, R0 ;  /* 0x0000000000f57308 */ /* 0x0004e20000000800 */
[----:B-1----:R-:W-:Y:S02]  /*10340*/  FMNMX.FTZ R72, R8, R9, !PT ;  /* 0x0000000908487209 */ /* 0x002fe40007810000 */
[----:B------:R-:W-:Y:S02]  /*10350*/  F2FP.PACK_AB R8, R105, R111 ;  /* 0x0000006f6908723e */ /* 0x000fe400000000ff */
[C---:B------:R-:W-:Y:S01]  /*10360*/  FSETP.NEU.FTZ.AND P0, PT, R72.reuse, -INF , PT ;  /* 0xff8000004800780b */ /* 0x040fe20003f1d000 */
[----:B------:R-:W-:Y:S01]  /*10370*/  FMUL.FTZ R3, R72, c[0x0][0x2d0] ;  /* 0x0000b40048037a20 */ /* 0x000fe20000410000 */
[----:B------:R-:W-:Y:S01]  /*10380*/  F2FP.PACK_AB R9, R246, R202 ;  /* 0x000000caf609723e */ /* 0x000fe200000000ff */
[----:B--2---:R-:W-:Y:S01]  /*10390*/  FFMA.FTZ R0, R30, c[0x0][0x2d0], -R7 ;  /* 0x0000b4001e007a23 */ /* 0x004fe20000010807 */
[----:B---3--:R-:W-:-:S03]  /*103a0*/  F2FP.PACK_AB R12, R245, R106 ;  /* 0x0000006af50c723e */ /* 0x008fc600000000ff */
[----:B------:R1:W-:Y:S02]  /*103b0*/  MUFU.EX2 R244, R0 ;  /* 0x0000000000f47308 */ /* 0x0003e40000000800 */
        /* <DEDUP_REMOVED lines=11> */
[----:B------:R1:W-:Y:S03]  /*10470*/  MUFU.EX2 R220, R3 ;  /* 0x0000000300dc7308 */ /* 0x0003e60000000800 */
[C---:B------:R-:W-:Y:S08]  /*10480*/  HMMA.16816.F32 R52, R8.reuse, R24, RZ ;  /* 0x000000180834723c */ /* 0x040ff000000018ff */
        /* <DEDUP_REMOVED lines=11> */
[----:B------:R1:W2:Y:S02]  /*10540*/  MUFU.EX2 R113, R3 ;  /* 0x0000000300717308 */ /* 0x0002a40000000800 */
[C---:B------:R-:W-:Y:S08]  /*10550*/  HMMA.16816.F32 R88, R12.reuse, R20, RZ ;  /* 0x000000140c58723c */ /* 0x040ff000000018ff */
[----:B------:R-:W-:Y:S01]  /*10560*/  HMMA.16816.F32 R100, R12, R22, RZ ;  /* 0x000000160c64723c */ /* 0x000fe200000018ff */
[----:B------:R-:W3:Y:S01]  /*10570*/  LDSM.16.MT88.4 R20, [R224+0x900] ;  /* 0x00090000e014783b */ /* 0x000ee20000004200 */
[----:B-1----:R-:W-:-:S04]  /*10580*/  FFMA.FTZ R3, R41, c[0x0][0x2d0], -R6 ;  /* 0x0000b40029037a23 */ /* 0x002fc80000010806 */
[----:B------:R1:W4:Y:S02]  /*10590*/  MUFU.EX2 R112, R3 ;  /* 0x0000000300707308 */ /* 0x0003240000000800 */
[----:B------:R-:W-:Y:S08]  /*105a0*/  HMMA.16816.F32 R84, R12, R16, RZ ;  /* 0x000000100c54723c */ /* 0x000ff000000018ff */
[----:B------:R-:W-:Y:S01]  /*105b0*/  HMMA.16816.F32 R40, R8, R38, RZ ;  /* 0x000000260828723c */ /* 0x000fe200000018ff */
[----:B-1----:R-:W-:-:S07]  /*105c0*/  FFMA.FTZ R3, R68, c[0x0][0x2d0], -R6 ;  /* 0x0000b40044037a23 */ /* 0x002fce0000010806 */
[C---:B------:R-:W-:Y:S01]  /*105d0*/  HMMA.16816.F32 R80, R12.reuse, R24, RZ ;  /* 0x000000180c50723c */ /* 0x040fe200000018ff */
[----:B--2---:R-:W-:Y:S01]  /*105e0*/  IMAD.MOV.U32 R68, RZ, RZ, R113 ;  /* 0x000000ffff447224 */ /* 0x004fe200078e0071 */
[----:B------:R1:W-:Y:S06]  /*105f0*/  MUFU.EX2 R200, R3 ;  /* 0x0000000300c87308 */ /* 0x0003ec0000000800 */
[C---:B------:R-:W-:Y:S08]  /*10600*/  HMMA.16816.F32 R124, R12.reuse, R26, RZ ;  /* 0x0000001a0c7c723c */ /* 0x040ff000000018ff */
[----:B------:R-:W-:Y:S01]  /*10610*/  HMMA.16816.F32 R24, R12, R36, RZ ;  /* 0x000000240c18723c */ /* 0x000fe200000018ff */
[----:B-1----:R-:W-:-:S04]  /*10620*/  FFMA.FTZ R3, R69, c[0x0][0x2d0], -R6 ;  /* 0x0000b40045037a23 */ /* 0x002fc80000010806 */
[----:B------:R1:W2:Y:S02]  /*10630*/  MUFU.EX2 R196, R3 ;  /* 0x0000000300c47308 */ /* 0x0002a40000000800 */
[----:B------:R-:W-:Y:S02]  /*10640*/  IMAD.MOV.U32 R37, RZ, RZ, R109 ;  /* 0x000000ffff257224 */ /* 0x000fe400078e006d */
[----:B------:R-:W-:Y:S02]  /*10650*/  IMAD.MOV.U32 R36, RZ, RZ, R107 ;  /* 0x000000ffff247224 */ /* 0x000fe400078e006b */
[----:B-1----:R-:W-:Y:S01]  /*10660*/  FFMA.FTZ R3, R70, c[0x0][0x2d0], -R5 ;  /* 0x0000b40046037a23 */ /* 0x002fe20000010805 */
[----:B----4-:R-:W-:Y:S02]  /*10670*/  MOV R70, R112 ;  /* 0x0000007000467202 */ /* 0x010fe40000000f00 */
[----:B------:R-:W-:Y:S01]  /*10680*/  HMMA.16816.F32 R112, R12, R18, RZ ;  /* 0x000000120c70723c */ /* 0x000fe200000018ff */
[----:B------:R1:W-:Y:S01]  /*10690*/  MUFU.EX2 R249, R3 ;  /* 0x0000000300f97308 */ /* 0x0003e20000000800 */
[----:B------:R-:W4:Y:S01]  /*106a0*/  LDSM.16.MT88.4 R16, [R225+0x900] ;  /* 0x00090000e110783b */ /* 0x000f220000004200 */
[----:B------:R-:W-:-:S02]  /*106b0*/  F2FP.PACK_AB R8, R70, R68 ;  /* 0x000000444608723e */ /* 0x000fc400000000ff */
[----:B--2---:R-:W-:Y:S01]  /*106c0*/  F2FP.PACK_AB R10, R196, R200 ;  /* 0x000000c8c40a723e */ /* 0x004fe200000000ff */
[----:B-1----:R-:W-:Y:S02]  /*106d0*/  FFMA.FTZ R3, R74, c[0x0][0x2d0], -R5 ;  /* 0x0000b4004a037a23 */ /* 0x002fe40000010805 */
[----:B------:R-:W-:Y:S02]  /*106e0*/  IMAD.MOV.U32 R74, RZ, RZ, R111 ;  /* 0x000000ffff4a7224 */ /* 0x000fe400078e006f */
[----:B------:R1:W2:Y:S02]  /*106f0*/  MUFU.EX2 R248, R3 ;  /* 0x0000000300f87308 */ /* 0x0002a40000000800 */
[----:B-1----:R-:W-:Y:S01]  /*10700*/  FFMA.FTZ R3, R75, c[0x0][0x2d0], -R5 ;  /* 0x0000b4004b037a23 */ /* 0x002fe20000010805 */
[----:B--2---:R-:W-:Y:S01]  /*10710*/  F2FP.PACK_AB R9, R248, R249 ;  /* 0x000000f9f809723e */ /* 0x004fe200000000ff */
[----:B------:R-:W-:-:S04]  /*10720*/  IMAD.MOV.U32 R75, RZ, RZ, R108 ;  /* 0x000000ffff4b7224 */ /* 0x000fc800078e006c */
[----:B------:R1:W-:Y:S01]  /*10730*/  MUFU.EX2 R69, R3 ;  /* 0x0000000300457308 */ /* 0x0003e20000000800 */
[----:B------:R-:W-:Y:S01]  /*10740*/  HMMA.16816.F32 R108, R12, R38, RZ ;  /* 0x000000260c6c723c */ /* 0x000fe200000018ff */
[----:B------:R-:W2:Y:S06]  /*10750*/  LDSM.16.MT88.4 R12, [R224+0x1100] ;  /* 0x00110000e00c783b */ /* 0x000eac0000004200 */
[----:B------:R-:W-:Y:S02]  /*10760*/  IMAD.MOV.U32 R39, RZ, RZ, R106 ;  /* 0x000000ffff277224 */ /* 0x000fe400078e006a */
[----:B------:R-:W-:-:S02]  /*10770*/  IMAD.MOV.U32 R38, RZ, RZ, R105 ;  /* 0x000000ffff267224 */ /* 0x000fc400078e0069 */
[----:B-1----:R-:W-:-:S04]  /*10780*/  FFMA.FTZ R3, R92, c[0x0][0x2d0], -R5 ;  /* 0x0000b4005c037a23 */ /* 0x002fc80000010805 */
[----:B------:R1:W5:Y:S02]  /*10790*/  MUFU.EX2 R193, R3 ;  /* 0x0000000300c17308 */ /* 0x0003640000000800 */
[----:B-1----:R-:W-:Y:S01]  /*107a0*/  FFMA.FTZ R3, R93, c[0x0][0x2d0], -R7 ;  /* 0x0000b4005d037a23 */ /* 0x002fe20000010807 */
[----:B-----5:R-:W-:-:S05]  /*107b0*/  F2FP.PACK_AB R11, R193, R69 ;  /* 0x00000045c10b723e */ /* 0x020fca00000000ff */
[----:B------:R1:W-:Y:S02]  /*107c0*/  MUFU.EX2 R216, R3 ;  /* 0x0000000300d87308 */ /* 0x0003e40000000800 */
[C---:B---3--:R-:W-:Y:S08]  /*107d0*/  HMMA.16816.F32 R120, R8.reuse, R20, R76 ;  /* 0x000000140878723c */ /* 0x048ff0000000184c */
[----:B------:R-:W-:Y:S01]  /*107e0*/  HMMA.16816.F32 R104, R8, R32, R60 ;  /* 0x000000200868723c */ /* 0x000fe2000000183c */
[----:B-1----:R-:W-:-:S04]  /*107f0*/  FFMA.FTZ R3, R94, c[0x0][0x2d0], -R7 ;  /* 0x0000b4005e037a23 */ /* 0x002fc80000010807 */
[----:B------:R1:W3:Y:S03]  /*10800*/  MUFU.EX2 R215, R3 ;  /* 0x0000000300d77308 */ /* 0x0002e60000000800 */
[C---:B------:R-:W-:Y:S08]  /*10810*/  HMMA.16816.F32 R76, R8.reuse, R22, R64 ;  /* 0x00000016084c723c */ /* 0x040ff00000001840 */
[----:B------:R-:W-:Y:S01]  /*10820*/  HMMA.16816.F32 R64, R8, R34, R56 ;  /* 0x000000220840723c */ /* 0x000fe20000001838 */
[----:B-1----:R-:W-:-:S07]  /*10830*/  FFMA.FTZ R3, R95, c[0x0][0x2d0], -R7 ;  /* 0x0000b4005f037a23 */ /* 0x002fce0000010807 */
[C---:B----4-:R-:W-:Y:S01]  /*10840*/  HMMA.16816.F32 R60, R8.reuse, R18, R48 ;  /* 0x00000012083c723c */ /* 0x050fe20000001830 */
[----:B------:R1:W-:Y:S07]  /*10850*/  MUFU.EX2 R212, R3 ;  /* 0x0000000300d47308 */ /* 0x0003ee0000000800 */
[C---:B------:R-:W-:Y:S08]  /*10860*/  HMMA.16816.F32 R92, R8.reuse, R28, R44 ;  /* 0x0000001c085c723c */ /* 0x040ff0000000182c */
[----:B------:R-:W-:Y:S01]  /*10870*/  HMMA.16816.F32 R44, R8, R30, R40 ;  /* 0x0000001e082c723c */ /* 0x000fe20000001828 */
[----:B-1----:R-:W-:-:S04]  /*10880*/  FFMA.FTZ R3, R96, c[0x0][0x2d0], -R7 ;  /* 0x0000b40060037a23 */ /* 0x002fc80000010807 */
[----:B------:R1:W4:Y:S02]  /*10890*/  MUFU.EX2 R214, R3 ;  /* 0x0000000300d67308 */ /* 0x0003240000000800 */
[----:B-1----:R-:W-:Y:S02]  /*108a0*/  FFMA.FTZ R3, R97, c[0x0][0x2d0], -R0 ;  /* 0x0000b40061037a23 */ /* 0x002fe40000010800 */
[----:B------:R-:W-:Y:S04]  /*108b0*/  HMMA.16816.F32 R96, R8, R16, R52 ;  /* 0x000000100860723c */ /* 0x000fe80000001834 */
[----:B------:R1:W-:Y:S03]  /*108c0*/  MUFU.EX2 R206, R3 ;  /* 0x0000000300ce7308 */ /* 0x0003e60000000800 */
[----:B---3--:R-:W-:-:S02]  /*108d0*/  F2FP.PACK_AB R8, R215, R216 ;  /* 0x000000d8d708723e */ /* 0x008fc400000000ff */
[----:B----4-:R-:W-:Y:S01]  /*108e0*/  F2FP.PACK_AB R10, R214, R212 ;  /* 0x000000d4d60a723e */ /* 0x010fe200000000ff */
[--C-:B-1----:R-:W-:Y:S02]  /*108f0*/  FFMA.FTZ R3, R116, c[0x0][0x2d0], -R0.reuse ;  /* 0x0000b40074037a23 */ /* 0x102fe40000010800 */
[----:B------:R-:W-:Y:S02]  /*10900*/  IMAD.MOV.U32 R116, RZ, RZ, R37 ;  /* 0x000000ffff747224 */ /* 0x000fe400078e0025 */
[----:B------:R1:W3:Y:S02]  /*10910*/  MUFU.EX2 R208, R3 ;  /* 0x0000000300d07308 */ /* 0x0002e40000000800 */
[----:B-1----:R-:W-:Y:S01]  /*10920*/  FFMA.FTZ R3, R117, c[0x0][0x2d0], -R0 ;  /* 0x0000b40075037a23 */ /* 0x002fe20000010800 */
[----:B---3--:R-:W-:Y:S01]  /*10930*/  F2FP.PACK_AB R9, R208, R206 ;  /* 0x000000ced009723e */ /* 0x008fe200000000ff */
[----:B------:R-:W-:-:S04]  /*10940*/  IMAD.MOV.U32 R117, RZ, RZ, R202 ;  /* 0x000000ffff757224 */ /* 0x000fc800078e00ca */
[----:B------:R1:W-:Y:S02]  /*10950*/  MUFU.EX2 R210, R3 ;  /* 0x0000000300d27308 */ /* 0x0003e40000000800 */
[----:B-1----:R-:W-:Y:S02]  /*10960*/  FFMA.FTZ R3, R118, c[0x0][0x2d0], -R0 ;  /* 0x0000b40076037a23 */ /* 0x002fe40000010800 */
[----:B------:R-:W-:-:S04]  /*10970*/  IMAD.MOV.U32 R118, RZ, RZ, R201 ;  /* 0x000000ffff767224 */ /* 0x000fc800078e00c9 */
[----:B------:R1:W3:Y:S02]  /*10980*/  MUFU.EX2 R207, R3 ;  /* 0x0000000300cf7308 */ /* 0x0002e40000000800 */
[----:B-1----:R-:W-:Y:S01]  /*10990*/  FFMA.FTZ R3, R128, c[0x0][0x2d0], -R7 ;  /* 0x0000b40080037a23 */ /* 0x002fe20000010807 */
[----:B---3--:R-:W-:-:S05]  /*109a0*/  F2FP.PACK_AB R11, R207, R210 ;  /* 0x000000d2cf0b723e */ /* 0x008fca00000000ff */
[----:B------:R1:W-:Y:S02]  /*109b0*/  MUFU.EX2 R209, R3 ;  /* 0x0000000300d17308 */ /* 0x0003e40000000800 */
[C---:B------:R-:W-:Y:S07]  /*109c0*/  HMMA.16816.F32 R52, R8.reuse, R32, R84 ;  /* 0x000000200834723c */ /* 0x040fee0000001854 */
[----:B------:R-:W-:Y:S01]  /*109d0*/  IMAD.MOV.U32 R84, RZ, RZ, R200 ;  /* 0x000000ffff547224 */ /* 0x000fe200078e00c8 */
[----:B------:R-:W-:Y:S01]  /*109e0*/  HMMA.16816.F32 R80, R8, R16, R80 ;  /* 0x000000100850723c */ /* 0x000fe20000001850 */
[----:B------:R-:W-:Y:S01]  /*109f0*/  MOV R87, R38 ;  /* 0x0000002600577202 */ /* 0x000fe20000000f00 */
[----:B------:R-:W-:-:S02]  /*10a00*/  IMAD.MOV.U32 R86, RZ, RZ, R39 ;  /* 0x000000ffff567224 */ /* 0x000fc400078e0027 */
[----:B-1----:R-:W-:Y:S02]  /*10a10*/  FFMA.FTZ R3, R129, c[0x0][0x2d0], -R6 ;  /* 0x0000b40081037a23 */ /* 0x002fe40000010806 */
[----:B------:R-:W-:Y:S01]  /*10a20*/  IMAD.MOV.U32 R85, RZ, RZ, R36 ;  /* 0x000000ffff557224 */ /* 0x000fe200078e0024 */
[----:B------:R-:W-:Y:S01]  /*10a30*/  MOV R16, R198 ;  /* 0x000000c600107202 */ /* 0x000fe20000000f00 */
[----:B------:R1:W-:Y:S01]  /*10a40*/  MUFU.EX2 R204, R3 ;  /* 0x0000000300cc7308 */ /* 0x0003e20000000800 */
[----:B------:R-:W-:Y:S01]  /*10a50*/  IMAD.MOV.U32 R17, RZ, RZ, R197 ;  /* 0x000000ffff117224 */ /* 0x000fe200078e00c5 */
[C---:B------:R-:W-:Y:S01]  /*10a60*/  HMMA.16816.F32 R36, R8.reuse, R34, R112 ;  /* 0x000000220824723c */ /* 0x040fe20000001870 */
[----:B------:R-:W-:Y:S06]  /*10a70*/  LDSM.16.MT88.4 R32, [R226+0x1100] ;  /* 0x00110000e220783b */ /* 0x000fec0000004200 */
[----:B------:R-:W-:Y:S01]  /*10a80*/  IMAD.MOV.U32 R114, RZ, RZ, R196 ;  /* 0x000000ffff727224 */ /* 0x000fe200078e00c4 */
[----:B------:R-:W-:Y:S01]  /*10a90*/  MOV R113, R195 ;  /* 0x000000c300717202 */ /* 0x000fe20000000f00 */
[----:B------:R-:W-:Y:S01]  /*10aa0*/  HMMA.16816.F32 R48, R8, R20, R88 ;  /* 0x000000140830723c */ /* 0x000fe20000001858 */
[----:B------:R-:W-:-:S02]  /*10ab0*/  IMAD.MOV.U32 R115, RZ, RZ, R193 ;  /* 0x000000ffff737224 */ /* 0x000fc400078e00c1 */
[----:B-1----:R-:W-:-:S05]  /*10ac0*/  FFMA.FTZ R3, R130, c[0x0][0x2d0], -R6 ;  /* 0x0000b40082037a23 */ /* 0x002fca0000010806 */
[C---:B------:R-:W-:Y:S01]  /*10ad0*/  HMMA.16816.F32 R40, R8.reuse, R22, R100 ;  /* 0x000000160828723c */ /* 0x040fe20000001864 */
[----:B------:R1:W3:Y:S01]  /*10ae0*/  MUFU.EX2 R205, R3 ;  /* 0x0000000300cd7308 */ /* 0x0002e20000000800 */
[----:B------:R-:W4:Y:S06]  /*10af0*/  LDSM.16.MT88.4 R20, [R227+0x1100] ;  /* 0x00110000e314783b */ /* 0x000f2c0000004200 */
[C---:B------:R-:W-:Y:S07]  /*10b00*/  HMMA.16816.F32 R88, R8.reuse, R30, R108 ;  /* 0x0000001e0858723c */ /* 0x040fee000000186c */
[----:B------:R-:W-:Y:S01]  /*10b10*/  IMAD.MOV.U32 R110, RZ, RZ, R16 ;  /* 0x000000ffff6e7224 */ /* 0x000fe200078e0010 */
[----:B------:R-:W-:Y:S01]  /*10b20*/  HMMA.16816.F32 R56, R8, R18, R124 ;  /* 0x000000120838723c */ /* 0x000fe2000000187c */
[----:B-1----:R-:W-:-:S02]  /*10b30*/  FFMA.FTZ R3, R131, c[0x0][0x2d0], -R6 ;  /* 0x0000b40083037a23 */ /* 0x002fc40000010806 */
[----:B------:R-:W-:Y:S02]  /*10b40*/  IMAD.MOV.U32 R16, RZ, RZ, R85 ;  /* 0x000000ffff107224 */ /* 0x000fe400078e0055 */
[----:B------:R1:W-:Y:S01]  /*10b50*/  MUFU.EX2 R203, R3 ;  /* 0x0000000300cb7308 */ /* 0x0003e20000000800 */
[----:B------:R-:W-:Y:S02]  /*10b60*/  IMAD.MOV.U32 R108, RZ, RZ, R17 ;  /* 0x000000ffff6c7224 */ /* 0x000fe400078e0011 */
[----:B------:R-:W-:Y:S01]  /*10b70*/  HMMA.16816.F32 R128, R8, R28, R24 ;  /* 0x0000001c0880723c */ /* 0x000fe20000001818 */
[----:B------:R-:W5:Y:S01]  /*10b80*/  LDSM.16.MT88.4 R24, [R225+0x1100] ;  /* 0x00110000e118783b */ /* 0x000f620000004200 */
[----:B------:R-:W-:Y:S02]  /*10b90*/  IMAD.MOV.U32 R127, RZ, RZ, R115 ;  /* 0x000000ffff7f7224 */ /* 0x000fe400078e0073 */
[----:B------:R-:W-:-:S03]  /*10ba0*/  IMAD.MOV.U32 R17, RZ, RZ, R84 ;  /* 0x000000ffff117224 */ /* 0x000fc600078e0054 */
[----:B------:R-:W-:Y:S01]  /*10bb0*/  MOV R28, R74 ;  /* 0x0000004a001c7202 */ /* 0x000fe20000000f00 */
[----:B------:R-:W-:Y:S01]  /*10bc0*/  IMAD.MOV.U32 R74, RZ, RZ, R191 ;  /* 0x000000ffff4a7224 */ /* 0x000fe200078e00bf */
[----:B---3--:R-:W-:Y:S01]  /*10bd0*/  F2FP.PACK_AB R8, R205, R204 ;  /* 0x000000cccd08723e */ /* 0x008fe200000000ff */
[----:B------:R-:W-:Y:S02]  /*10be0*/  IMAD.MOV.U32 R29, RZ, RZ, R87 ;  /* 0x000000ffff1d7224 */ /* 0x000fe400078e0057 */
[----:B-1----:R-:W-:Y:S02]  /*10bf0*/  FFMA.FTZ R3, R132, c[0x0][0x2d0], -R6 ;  /* 0x0000b40084037a23 */ /* 0x002fe40000010806 */
        /* <DEDUP_REMOVED lines=8> */
[----:B------:R1:W3:Y:S01]  /*10c80*/  MUFU.EX2 R200, R3 ;  /* 0x0000000300c87308 */ /* 0x0002e20000000800 */
[----:B------:R-:W-:Y:S01]  /*10c90*/  IMAD.MOV.U32 R70, RZ, RZ, R192 ;  /* 0x000000ffff467224 */ /* 0x000fe200078e00c0 */
[----:B------:R-:W-:Y:S01]  /*10ca0*/  MOV R115, R134 ;  /* 0x0000008600737202 */ /* 0x000fe20000000f00 */
[----:B------:R-:W-:Y:S02]  /*10cb0*/  IMAD.MOV.U32 R134, RZ, RZ, R29 ;  /* 0x000000ffff867224 */ /* 0x000fe400078e001d */
[----:B------:R-:W-:Y:S02]  /*10cc0*/  IMAD.MOV.U32 R29, RZ, RZ, R16 ;  /* 0x000000ffff1d7224 */ /* 0x000fe400078e0010 */
[----:B------:R-:W-:Y:S01]  /*10cd0*/  IMAD.MOV.U32 R16, RZ, RZ, R132 ;  /* 0x000000ffff107224 */ /* 0x000fe200078e0084 */
[----:B------:R-:W-:Y:S01]  /*10ce0*/  MOV R132, R117 ;  /* 0x0000007500847202 */ /* 0x000fe20000000f00 */
[----:B------:R-:W-:Y:S02]  /*10cf0*/  IMAD.MOV.U32 R117, RZ, RZ, R75 ;  /* 0x000000ffff757224 */ /* 0x000fe400078e004b */
[----:B------:R-:W-:-:S02]  /*10d00*/  IMAD.MOV.U32 R75, RZ, RZ, R188 ;  /* 0x000000ffff4b7224 */ /* 0x000fc400078e00bc */
[----:B------:R-:W-:Y:S02]  /*10d10*/  IMAD.MOV.U32 R124, RZ, RZ, R16 ;  /* 0x000000ffff7c7224 */ /* 0x000fe400078e0010 */
[--C-:B-1----:R-:W-:Y:S01]  /*10d20*/  FFMA.FTZ R3, R135, c[0x0][0x2d0], -R5.reuse ;  /* 0x0000b40087037a23 */ /* 0x102fe20000010805 */
[----:B---3--:R-:W-:Y:S01]  /*10d30*/  F2FP.PACK_AB R9, R200, R201 ;  /* 0x000000c9c809723e */ /* 0x008fe200000000ff */
[----:B------:R-:W-:Y:S02]  /*10d40*/  IMAD.MOV.U32 R135, RZ, RZ, R68 ;  /* 0x000000ffff877224 */ /* 0x000fe400078e0044 */
[----:B------:R1:W-:Y:S01]  /*10d50*/  MUFU.EX2 R199, R3 ;  /* 0x0000000300c77308 */ /* 0x0003e20000000800 */
[----:B------:R-:W-:Y:S02]  /*10d60*/  IMAD.MOV.U32 R68, RZ, RZ, R194 ;  /* 0x000000ffff447224 */ /* 0x000fe400078e00c2 */
[----:B-1----:R-:W-:Y:S02]  /*10d70*/  FFMA.FTZ R3, R136, c[0x0][0x2d0], -R5 ;  /* 0x0000b40088037a23 */ /* 0x002fe40000010805 */
[----:B------:R-:W-:-:S03]  /*10d80*/  IMAD.MOV.U32 R136, RZ, RZ, R114 ;  /* 0x000000ffff887224 */ /* 0x000fc600078e0072 */
[----:B------:R-:W1:Y:S01]  /*10d90*/  MUFU.EX2 R198, R3 ;  /* 0x0000000300c67308 */ /* 0x000e620000000800 */
[----:B------:R-:W-:Y:S02]  /*10da0*/  IMAD.MOV.U32 R114, RZ, RZ, R135 ;  /* 0x000000ffff727224 */ /* 0x000fe400078e0087 */
[----:B------:R-:W-:Y:S02]  /*10db0*/  IMAD.MOV.U32 R135, RZ, RZ, R28 ;  /* 0x000000ffff877224 */ /* 0x000fe400078e001c */
[----:B------:R-:W-:Y:S02]  /*10dc0*/  IMAD.MOV.U32 R28, RZ, RZ, R133 ;  /* 0x000000ffff1c7224 */ /* 0x000fe400078e0085 */
[----:B------:R-:W-:Y:S02]  /*10dd0*/  IMAD.MOV.U32 R133, RZ, RZ, R17 ;  /* 0x000000ffff857224 */ /* 0x000fe400078e0011 */
[----:B------:R-:W-:Y:S02]  /*10de0*/  IMAD.MOV.U32 R17, RZ, RZ, R118 ;  /* 0x000000ffff117224 */ /* 0x000fe400078e0076 */
[----:B------:R-:W-:-:S02]  /*10df0*/  IMAD.MOV.U32 R118, RZ, RZ, R116 ;  /* 0x000000ffff767224 */ /* 0x000fc400078e0074 */
[----:B------:R-:W-:Y:S02]  /*10e00*/  IMAD.MOV.U32 R116, RZ, RZ, R186 ;  /* 0x000000ffff747224 */ /* 0x000fe400078e00ba */
[----:B------:R-:W-:Y:S01]  /*10e10*/  IMAD.MOV.U32 R125, RZ, RZ, R133 ;  /* 0x000000ffff7d7224 */ /* 0x000fe200078e0085 */
[----:B-1----:R-:W-:Y:S01]  /*10e20*/  F2FP.PACK_AB R11, R198, R199 ;  /* 0x000000c7c60b723e */ /* 0x002fe200000000ff */
[----:B------:R-:W-:Y:S02]  /*10e30*/  FFMA.FTZ R3, R137, c[0x0][0x2d0], -R7 ;  /* 0x0000b40089037a23 */ /* 0x000fe40000010807 */
[----:B------:R-:W-:Y:S02]  /*10e40*/  IMAD.MOV.U32 R133, RZ, RZ, R117 ;  /* 0x000000ffff857224 */ /* 0x000fe400078e0075 */
[----:B------:R1:W3:Y:S01]  /*10e50*/  MUFU.EX2 R197, R3 ;  /* 0x0000000300c57308 */ /* 0x0002e20000000800 */
[----:B------:R-:W-:Y:S01]  /*10e60*/  IMAD.MOV.U32 R137, RZ, RZ, R29 ;  /* 0x000000ffff897224 */ /* 0x000fe200078e001d */
[----:B--2---:R-:W-:Y:S01]  /*10e70*/  HMMA.16816.F32 R84, R8, R14, R76 ;  /* 0x0000000e0854723c */ /* 0x004fe2000000184c */
[----:B------:R-:W-:-:S02]  /*10e80*/  IMAD.MOV.U32 R126, RZ, RZ, R17 ;  /* 0x000000ffff7e7224 */ /* 0x000fc400078e0011 */
[----:B------:R-:W-:Y:S05]  /*10e90*/  LDSM.16.MT88.4 R16, [R224+0x1900] ;  /* 0x00190000e010783b */ /* 0x000fea0000004200 */
[----:B----4-:R-:W-:Y:S01]  /*10ea0*/  HMMA.16816.F32 R76, R8, R22, R64 ;  /* 0x00000016084c723c */ /* 0x010fe20000001840 */
[----:B-1----:R-:W-:Y:S01]  /*10eb0*/  FFMA.FTZ R3, R138, c[0x0][0x2d0], -R7 ;  /* 0x0000b4008a037a23 */ /* 0x002fe20000010807 */
[----:B------:R-:W-:-:S06]  /*10ec0*/  MOV R138, R115 ;  /* 0x00000073008a7202 */ /* 0x000fcc0000000f00 */
[C---:B-----5:R-:W-:Y:S01]  /*10ed0*/  HMMA.16816.F32 R64, R8.reuse, R26, R60 ;  /* 0x0000001a0840723c */ /* 0x060fe2000000183c */
[----:B------:R1:W-:Y:S07]  /*10ee0*/  MUFU.EX2 R196, R3 ;  /* 0x0000000300c47308 */ /* 0x0003ee0000000800 */
[C---:B------:R-:W-:Y:S08]  /*10ef0*/  HMMA.16816.F32 R120, R8.reuse, R12, R120 ;  /* 0x0000000c0878723c */ /* 0x040ff00000001878 */
[----:B------:R-:W-:Y:S01]  /*10f00*/  HMMA.16816.F32 R104, R8, R20, R104 ;  /* 0x000000140868723c */ /* 0x000fe20000001868 */
[----:B-1----:R-:W-:-:S02]  /*10f10*/  FFMA.FTZ R3, R139, c[0x0][0x2d0], -R7 ;  /* 0x0000b4008b037a23 */ /* 0x002fc40000010807 */
[----:B------:R-:W-:Y:S01]  /*10f20*/  IMAD.MOV.U32 R139, RZ, RZ, R135 ;  /* 0x000000ffff8b7224 */ /* 0x000fe200078e0087 */
[----:B------:R-:W-:Y:S01]  /*10f30*/  MOV R135, R132 ;  /* 0x0000008400877202 */ /* 0x000fe20000000f00 */
[----:B------:R1:W2:Y:S01]  /*10f40*/  MUFU.EX2 R195, R3 ;  /* 0x0000000300c37308 */ /* 0x0002a20000000800 */
[----:B------:R-:W-:Y:S02]  /*10f50*/  IMAD.MOV.U32 R132, RZ, RZ, R116 ;  /* 0x000000ffff847224 */ /* 0x000fe400078e0074 */
[C---:B------:R-:W-:Y:S08]  /*10f60*/  HMMA.16816.F32 R96, R8.reuse, R24, R96 ;  /* 0x000000180860723c */ /* 0x040ff00000001860 */
[----:B------:R-:W-:Y:S01]  /*10f70*/  HMMA.16816.F32 R100, R8, R32, R92 ;  /* 0x000000200864723c */ /* 0x000fe2000000185c */
[----:B-1----:R-:W-:-:S07]  /*10f80*/  FFMA.FTZ R3, R140, c[0x0][0x2d0], -R7 ;  /* 0x0000b4008c037a23 */ /* 0x002fce0000010807 */
[----:B------:R-:W-:Y:S01]  /*10f90*/  HMMA.16816.F32 R60, R8, R34, R44 ;  /* 0x00000022083c723c */ /* 0x000fe2000000182c */
[----:B------:R1:W-:Y:S06]  /*10fa0*/  MUFU.EX2 R194, R3 ;  /* 0x0000000300c27308 */ /* 0x0003ec0000000800 */
[----:B---3--:R-:W-:Y:S02]  /*10fb0*/  F2FP.PACK_AB R8, R197, R209 ;  /* 0x000000d1c508723e */ /* 0x008fe400000000ff */
        /* <DEDUP_REMOVED lines=8> */
[----:B-1----:R-:W-:Y:S02]  /*11040*/  FFMA.FTZ R3, R144, c[0x0][0x2d0], -R0 ;  /* 0x0000b40090037a23 */ /* 0x002fe40000010800 */
[----:B------:R-:W-:Y:S02]  /*11050*/  IMAD.MOV.U32 R144, RZ, RZ, R4 ;  /* 0x000000ffff907224 */ /* 0x000fe400078e0004 */
[----:B------:R-:W-:Y:S02]  /*11060*/  IMAD.MOV.U32 R4, RZ, RZ, R189 ;  /* 0x000000ffff047224 */ /* 0x000fe400078e00bd */
[----:B------:R1:W2:Y:S02]  /*11070*/  MUFU.EX2 R189, R3 ;  /* 0x0000000300bd7308 */ /* 0x0002a40000000800 */
[----:B------:R-:W-:-:S02]  /*11080*/  FFMA.FTZ R4, R4, c[0x0][0x2d0], -R7 ;  /* 0x0000b40004047a23 */ /* 0x000fc40000010807 */
[--C-:B-1----:R-:W-:Y:S01]  /*11090*/  FFMA.FTZ R3, R145, c[0x0][0x2d0], -R7.reuse ;  /* 0x0000b40091037a23 */ /* 0x102fe20000010807 */
[----:B--2---:R-:W-:Y:S01]  /*110a0*/  F2FP.PACK_AB R11, R189, R191 ;  /* 0x000000bfbd0b723e */ /* 0x004fe200000000ff */
[----:B------:R-:W-:Y:S02]  /*110b0*/  IMAD.MOV.U32 R145, RZ, RZ, R190 ;  /* 0x000000ffff917224 */ /* 0x000fe400078e00be */
[----:B------:R1:W-:Y:S04]  /*110c0*/  MUFU.EX2 R190, R3 ;  /* 0x0000000300be7308 */ /* 0x0003e80000000800 */
[C---:B------:R-:W-:Y:S08]  /*110d0*/  HMMA.16816.F32 R44, R8.reuse, R14, R40 ;  /* 0x0000000e082c723c */ /* 0x040ff00000001828 */
[----:B------:R-:W-:Y:S01]  /*110e0*/  HMMA.16816.F32 R40, R8, R20, R52 ;  /* 0x000000140828723c */ /* 0x000fe20000001834 */
[----:B-1----:R-:W-:-:S02]  /*110f0*/  FFMA.FTZ R3, R146, c[0x0][0x2d0], -R7 ;  /* 0x0000b40092037a23 */ /* 0x002fc40000010807 */
[----:B------:R-:W-:Y:S02]  /*11100*/  IMAD.MOV.U32 R146, RZ, RZ, R113 ;  /* 0x000000ffff927224 */ /* 0x000fe400078e0071 */
[----:B------:R1:W-:Y:S02]  /*11110*/  MUFU.EX2 R188, R3 ;  /* 0x0000000300bc7308 */ /* 0x0003e40000000800 */
[----:B------:R-:W-:Y:S01]  /*11120*/  IMAD.MOV.U32 R53, RZ, RZ, R184 ;  /* 0x000000ffff357224 */ /* 0x000fe200078e00b8 */
[----:B------:R-:W-:Y:S01]  /*11130*/  HMMA.16816.F32 R48, R8, R12, R48 ;  /* 0x0000000c0830723c */ /* 0x000fe20000001830 */
[----:B------:R-:W-:Y:S01]  /*11140*/  IMAD.MOV.U32 R55, RZ, RZ, R134 ;  /* 0x000000ffff377224 */ /* 0x000fe200078e0086 */
[----:B------:R-:W2:Y:S01]  /*11150*/  LDSM.16.MT88.4 R12, [R227+0x1900] ;  /* 0x00190000e30c783b */ /* 0x000ea20000004200 */
[----:B------:R-:W-:Y:S02]  /*11160*/  IMAD.MOV.U32 R134, RZ, RZ, R118 ;  /* 0x000000ffff867224 */ /* 0x000fe400078e0076 */
[----:B------:R-:W-:-:S02]  /*11170*/  IMAD.MOV.U32 R54, RZ, RZ, R114 ;  /* 0x000000ffff367224 */ /* 0x000fc400078e0072 */
[----:B------:R-:W-:Y:S01]  /*11180*/  IMAD.MOV.U32 R52, RZ, RZ, R110 ;  /* 0x000000ffff347224 */ /* 0x000fe200078e006e */
[----:B------:R-:W-:Y:S01]  /*11190*/  HMMA.16816.F32 R56, R8, R26, R56 ;  /* 0x0000001a0838723c */ /* 0x000fe20000001838 */
[----:B-1----:R-:W-:Y:S02]  /*111a0*/  FFMA.FTZ R3, R147, c[0x0][0x2d0], -R6 ;  /* 0x0000b40093037a23 */ /* 0x002fe40000010806 */
[----:B------:R-:W-:-:S05]  /*111b0*/  IMAD.MOV.U32 R147, RZ, RZ, R187 ;  /* 0x000000ffff937224 */ /* 0x000fca00078e00bb */
[C---:B------:R-:W-:Y:S01]  /*111c0*/  HMMA.16816.F32 R36, R8.reuse, R22, R36 ;  /* 0x000000160824723c */ /* 0x040fe20000001824 */
[----:B------:R1:W-:Y:S01]  /*111d0*/  MUFU.EX2 R187, R3 ;  /* 0x0000000300bb7308 */ /* 0x0003e20000000800 */
[----:B------:R-:W-:Y:S06]  /*111e0*/  LDSM.16.MT88.4 R20, [R225+0x1900] ;  /* 0x00190000e114783b */ /* 0x000fec0000004200 */
[C---:B------:R-:W-:Y:S08]  /*111f0*/  HMMA.16816.F32 R92, R8.reuse, R32, R128 ;  /* 0x00000020085c723c */ /* 0x040ff00000001880 */
[----:B------:R-:W-:Y:S01]  /*11200*/  HMMA.16816.F32 R88, R8, R34, R88 ;  /* 0x000000220858723c */ /* 0x000fe20000001858 */
[----:B-1----:R-:W-:-:S02]  /*11210*/  FFMA.FTZ R3, R148, c[0x0][0x2d0], -R6 ;  /* 0x0000b40094037a23 */ /* 0x002fc40000010806 */
[----:B------:R-:W-:Y:S02]  /*11220*/  IMAD.MOV.U32 R148, RZ, RZ, R28 ;  /* 0x000000ffff947224 */ /* 0x000fe400078e001c */
[----:B------:R1:W3:Y:S03]  /*11230*/  MUFU.EX2 R186, R3 ;  /* 0x0000000300ba7308 */ /* 0x0002e60000000800 */
[----:B------:R-:W-:Y:S01]  /*11240*/  HMMA.16816.F32 R28, R8, R24, R80 ;  /* 0x00000018081c723c */ /* 0x000fe20000001850 */
[----:B------:R-:W4:Y:S01]  /*11250*/  LDSM.16.MT88.4 R24, [R226+0x1900] ;  /* 0x00190000e218783b */ /* 0x000f220000004200 */
[----:B-1----:R-:W-:-:S05]  /*11260*/  FFMA.FTZ R3, R149, c[0x0][0x2d0], -R6 ;  /* 0x0000b40095037a23 */ /* 0x002fca0000010806 */
[----:B---3--:R-:W-:Y:S01]  /*11270*/  F2FP.PACK_AB R8, R186, R187 ;  /* 0x000000bbba08723e */ /* 0x008fe200000000ff */
[----:B------:R-:W-:Y:S02]  /*11280*/  IMAD.MOV.U32 R149, RZ, RZ, R185 ;  /* 0x000000ffff957224 */ /* 0x000fe400078e00b9 */
[----:B------:R1:W-:Y:S02]  /*11290*/  MUFU.EX2 R185, R3 ;  /* 0x0000000300b97308 */ /* 0x0003e40000000800 */
[----:B-1----:R-:W-:Y:S02]  /*112a0*/  FFMA.FTZ R3, R150, c[0x0][0x2d0], -R6 ;  /* 0x0000b40096037a23 */ /* 0x002fe40000010806 */
[----:B------:R-:W-:-:S04]  /*112b0*/  IMAD.MOV.U32 R150, RZ, RZ, R145 ;  /* 0x000000ffff967224 */ /* 0x000fc800078e0091 */
        /* <DEDUP_REMOVED lines=19> */
[C---:B--2---:R-:W-:Y:S08]  /*113f0*/  HMMA.16816.F32 R140, R8.reuse, R12, R104 ;  /* 0x0000000c088c723c */ /* 0x044ff00000001868 */
[----:B----4-:R-:W-:Y:S01]  /*11400*/  HMMA.16816.F32 R80, R8, R24, R100 ;  /* 0x000000180850723c */ /* 0x010fe20000001864 */
[----:B-1----:R-:W-:-:S04]  /*11410*/  FFMA.FTZ R3, R156, c[0x0][0x2d0], -R7 ;  /* 0x0000b4009c037a23 */ /* 0x002fc80000010807 */
[----:B------:R1:W-:Y:S03]  /*11420*/  MUFU.EX2 R113, R3 ;  /* 0x0000000300717308 */ /* 0x0003e60000000800 */
[C---:B------:R-:W-:Y:S08]  /*11430*/  HMMA.16816.F32 R128, R8.reuse, R18, R84 ;  /* 0x000000120880723c */ /* 0x040ff00000001854 */
[----:B------:R-:W-:Y:S01]  /*11440*/  HMMA.16816.F32 R120, R8, R16, R120 ;  /* 0x000000100878723c */ /* 0x000fe20000001878 */
[----:B-1----:R-:W-:-:S07]  /*11450*/  FFMA.FTZ R3, R157, c[0x0][0x2d0], -R7 ;  /* 0x0000b4009d037a23 */ /* 0x002fce0000010807 */
[----:B------:R-:W-:Y:S01]  /*11460*/  HMMA.16816.F32 R84, R8, R22, R64 ;  /* 0x000000160854723c */ /* 0x000fe20000001840 */
[----:B------:R1:W-:Y:S02]  /*11470*/  MUFU.EX2 R112, R3 ;  /* 0x0000000300707308 */ /* 0x0003e40000000800 */
[----:B-1----:R-:W-:-:S06]  /*11480*/  FFMA.FTZ R3, R158, c[0x0][0x2d0], -R7 ;  /* 0x0000b4009e037a23 */ /* 0x002fcc0000010807 */
[----:B------:R1:W-:Y:S02]  /*11490*/  MUFU.EX2 R111, R3 ;  /* 0x00000003006f7308 */ /* 0x0003e40000000800 */
[--C-:B-1----:R-:W-:Y:S02]  /*114a0*/  FFMA.FTZ R3, R159, c[0x0][0x2d0], -R0.reuse ;  /* 0x0000b4009f037a23 */ /* 0x102fe40000010800 */
[----:B------:R-:W-:Y:S04]  /*114b0*/  HMMA.16816.F32 R156, R8, R20, R96 ;  /* 0x00000014089c723c */ /* 0x000fe80000001860 */
[----:B------:R1:W-:Y:S02]  /*114c0*/  MUFU.EX2 R109, R3 ;  /* 0x00000003006d7308 */ /* 0x0003e40000000800 */
[----:B-1----:R-:W-:-:S02]  /*114d0*/  FFMA.FTZ R3, R160, c[0x0][0x2d0], -R0 ;  /* 0x0000b400a0037a23 */ /* 0x002fc40000010800 */
[----:B------:R-:W-:-:S04]  /*114e0*/  IMAD.MOV.U32 R160, RZ, RZ, R53 ;  /* 0x000000ffffa07224 */ /* 0x000fc800078e0035 */
[----:B------:R1:W2:Y:S01]  /*114f0*/  MUFU.EX2 R108, R3 ;  /* 0x00000003006c7308 */ /* 0x0002a20000000800 */
[----:B------:R-:W-:Y:S01]  /*11500*/  IMAD.MOV.U32 R53, RZ, RZ, R149 ;  /* 0x000000ffff357224 */ /* 0x000fe200078e0095 */
[----:B------:R-:W-:Y:S02]  /*11510*/  MOV R149, R146 ;  /* 0x0000009200957202 */ /* 0x000fe40000000f00 */
[C---:B------:R-:W-:Y:S08]  /*11520*/  HMMA.16816.F32 R144, R8.reuse, R14, R76 ;  /* 0x0000000e0890723c */ /* 0x040ff0000000184c */
[----:B------:R-:W-:Y:S01]  /*11530*/  HMMA.16816.F32 R76, R8, R26, R60 ;  /* 0x0000001a084c723c */ /* 0x000fe2000000183c */
[----:B-1----:R-:W-:-:S02]  /*11540*/  FFMA.FTZ R3, R162, c[0x0][0x2d0], -R0 ;  /* 0x0000b400a2037a23 */ /* 0x002fc40000010800 */
[----:B------:R-:W-:-:S04]  /*11550*/  IMAD.MOV.U32 R162, RZ, RZ, R152 ;  /* 0x000000ffffa27224 */ /* 0x000fc800078e0098 */
[----:B------:R-:W-:Y:S01]  /*11560*/  F2FP.PACK_AB R8, R190, R194 ;  /* 0x000000c2be08723e */ /* 0x000fe200000000ff */
[----:B------:R1:W-:Y:S01]  /*11570*/  MUFU.EX2 R107, R3 ;  /* 0x00000003006b7308 */ /* 0x0003e20000000800 */
[----:B--2---:R-:W-:Y:S01]  /*11580*/  F2FP.PACK_AB R9, R108, R109 ;  /* 0x0000006d6c09723e */ /* 0x004fe200000000ff */
[----:B------:R-:W-:Y:S01]  /*11590*/  IMAD.MOV.U32 R152, RZ, RZ, R55 ;  /* 0x000000ffff987224 */ /* 0x000fe200078e0037 */
[----:B------:R-:W-:Y:S01]  /*115a0*/  F2FP.PACK_AB R10, R114, R188 ;  /* 0x000000bc720a723e */ /* 0x000fe200000000ff */
[----:B-1----:R-:W-:Y:S01]  /*115b0*/  FFMA.FTZ R3, R163, c[0x0][0x2d0], -R0 ;  /* 0x0000b400a3037a23 */ /* 0x002fe20000010800 */
[----:B------:R-:W-:-:S03]  /*115c0*/  MOV R163, R53 ;  /* 0x0000003500a37202 */ /* 0x000fc60000000f00 */
[----:B------:R1:W2:Y:S02]  /*115d0*/  MUFU.EX2 R106, R3 ;  /* 0x00000003006a7308 */ /* 0x0002a40000000800 */
[----:B-1----:R-:W-:Y:S01]  /*115e0*/  FFMA.FTZ R3, R161, c[0x0][0x2d0], -R7 ;  /* 0x0000b400a1037a23 */ /* 0x002fe20000010807 */
[----:B--2---:R-:W-:Y:S01]  /*115f0*/  F2FP.PACK_AB R11, R106, R107 ;  /* 0x0000006b6a0b723e */ /* 0x004fe200000000ff */
[----:B------:R-:W-:Y:S01]  /*11600*/  IMAD.MOV.U32 R161, RZ, RZ, R137 ;  /* 0x000000ffffa17224 */ /* 0x000fe200078e0089 */
[----:B------:R-:W-:-:S03]  /*11610*/  MOV R137, R135 ;  /* 0x0000008700897202 */ /* 0x000fc60000000f00 */
[----:B------:R1:W-:Y:S01]  /*11620*/  MUFU.EX2 R110, R3 ;  /* 0x00000003006e7308 */ /* 0x0003e20000000800 */
[----:B------:R-:W-:Y:S02]  /*11630*/  IMAD.MOV.U32 R135, RZ, RZ, R134 ;  /* 0x000000ffff877224 */ /* 0x000fe400078e0086 */
[----:B------:R-:W-:Y:S01]  /*11640*/  IMAD.MOV.U32 R134, RZ, RZ, R133 ;  /* 0x000000ffff867224 */ /* 0x000fe200078e0085 */
[----:B------:R-:W-:Y:S01]  /*11650*/  HMMA.16816.F32 R60, R8, R18, R44 ;  /* 0x00000012083c723c */ /* 0x000fe2000000182c */
[----:B------:R-:W-:Y:S02]  /*11660*/  IMAD.MOV.U32 R133, RZ, RZ, R132 ;  /* 0x000000ffff857224 */ /* 0x000fe400078e0084 */
[----:B------:R-:W-:-:S05]  /*11670*/  IMAD.MOV.U32 R132, RZ, RZ, R75 ;  /* 0x000000ffff847224 */ /* 0x000fca00078e004b */
[C---:B------:R-:W-:Y:S01]  /*11680*/  HMMA.16816.F32 R44, R8.reuse, R24, R92 ;  /* 0x00000018082c723c */ /* 0x040fe2000000185c */
[----:B-1----:R-:W-:Y:S02]  /*11690*/  FFMA.FTZ R3, R164, c[0x0][0x2d0], -R6 ;  /* 0x0000b400a4037a23 */ /* 0x002fe40000010806 */
[----:B------:R-:W-:Y:S02]  /*116a0*/  IMAD.MOV.U32 R164, RZ, RZ, R74 ;  /* 0x000000ffffa47224 */ /* 0x000fe400078e004a */
[----:B------:R1:W-:Y:S03]  /*116b0*/  MUFU.EX2 R104, R3 ;  /* 0x0000000300687308 */ /* 0x0003e60000000800 */
[C---:B------:R-:W-:Y:S01]  /*116c0*/  HMMA.16816.F32 R64, R8.reuse, R16, R48 ;  /* 0x000000100840723c */ /* 0x040fe20000001830 */
[----:B------:R-:W2:Y:S07]  /*116d0*/  LDSM.16.MT88.4 R16, [R224+0x2100] ;  /* 0x00210000e010783b */ /* 0x000eae0000004200 */
[----:B------:R-:W-:Y:S01]  /*116e0*/  HMMA.16816.F32 R48, R8, R14, R36 ;  /* 0x0000000e0830723c */ /* 0x000fe20000001824 */
[----:B-1----:R-:W-:-:S07]  /*116f0*/  FFMA.FTZ R3, R165, c[0x0][0x2d0], -R6 ;  /* 0x0000b400a5037a23 */ /* 0x002fce0000010806 */
[C---:B------:R-:W-:Y:S01]  /*11700*/  HMMA.16816.F32 R52, R8.reuse, R12, R40 ;  /* 0x0000000c0834723c */ /* 0x040fe20000001828 */
[----:B------:R-:W1:Y:S01]  /*11710*/  LDSM.16.MT88.4 R12, [R227+0x2100] ;  /* 0x00210000e30c783b */ /* 0x000e620000004200 */
[----:B------:R-:W-:Y:S01]  /*11720*/  IMAD.MOV.U32 R165, RZ, RZ, R70 ;  /* 0x000000ffffa57224 */ /* 0x000fe200078e0046 */
[----:B------:R3:W4:Y:S05]  /*11730*/  MUFU.EX2 R105, R3 ;  /* 0x0000000300697308 */ /* 0x00072a0000000800 */
[C---:B------:R-:W-:Y:S01]  /*11740*/  HMMA.16816.F32 R32, R8.reuse, R20, R28 ;  /* 0x000000140820723c */ /* 0x040fe2000000181c */
[----:B------:R-:W-:Y:S07]  /*11750*/  LDSM.16.MT88.4 R28, [R226+0x2100] ;  /* 0x00210000e21c783b */ /* 0x000fee0000004200 */
[----:B------:R-:W-:Y:S01]  /*11760*/  HMMA.16816.F32 R36, R8, R22, R56 ;  /* 0x000000160824723c */ /* 0x000fe20000001838 */
[----:B------:R-:W5:Y:S01]  /*11770*/  LDSM.16.MT88.4 R20, [R225+0x2100] ;  /* 0x00210000e114783b */ /* 0x000f620000004200 */
[----:B---3--:R-:W-:-:S02]  /*11780*/  FFMA.FTZ R3, R166, c[0x0][0x2d0], -R6 ;  /* 0x0000b400a6037a23 */ /* 0x008fc40000010806 */
[----:B------:R-:W-:Y:S02]  /*11790*/  IMAD.MOV.U32 R166, RZ, RZ, R153 ;  /* 0x000000ffffa67224 */ /* 0x000fe400078e0099 */
[----:B------:R3:W-:Y:S02]  /*117a0*/  MUFU.EX2 R103, R3 ;  /* 0x0000000300677308 */ /* 0x0007e40000000800 */
[----:B------:R-:W-:Y:S01]  /*117b0*/  HMMA.16816.F32 R40, R8, R26, R88 ;  /* 0x0000001a0828723c */ /* 0x000fe20000001858 */
[----:B------:R-:W-:Y:S01]  /*117c0*/  IMAD.MOV.U32 R153, RZ, RZ, R148 ;  /* 0x000000ffff997224 */ /* 0x000fe200078e0094 */
[----:B------:R-:W1:Y:S01]  /*117d0*/  LDSM.16.MT88.4 R24, [R224+0x2900] ;  /* 0x00290000e018783b */ /* 0x000e620000004200 */
[----:B------:R-:W-:Y:S02]  /*117e0*/  IMAD.MOV.U32 R148, RZ, RZ, R124 ;  /* 0x000000ffff947224 */ /* 0x000fe400078e007c */
[----:B------:R-:W-:Y:S01]  /*117f0*/  IMAD.MOV.U32 R124, RZ, RZ, R126 ;  /* 0x000000ffff7c7224 */ /* 0x000fe200078e007e */
[----:B------:R-:W-:-:S02]  /*11800*/  MOV R126, R69 ;  /* 0x00000045007e7202 */ /* 0x000fc40000000f00 */
[----:B----4-:R-:W-:Y:S01]  /*11810*/  F2FP.PACK_AB R8, R105, R104 ;  /* 0x000000686908723e */ /* 0x010fe200000000ff */
[----:B---3--:R-:W-:Y:S02]  /*11820*/  FFMA.FTZ R3, R167, c[0x0][0x2d0], -R6 ;  /* 0x0000b400a7037a23 */ /* 0x008fe40000010806 */
[----:B------:R-:W-:Y:S02]  /*11830*/  IMAD.MOV.U32 R167, RZ, RZ, R68 ;  /* 0x000000ffffa77224 */ /* 0x000fe400078e0044 */
[----:B------:R3:W4:Y:S02]  /*11840*/  MUFU.EX2 R102, R3 ;  /* 0x0000000300667308 */ /* 0x0007240000000800 */
[----:B---3--:R-:W-:Y:S01]  /*11850*/  FFMA.FTZ R3, R168, c[0x0][0x2d0], -R5 ;  /* 0x0000b400a8037a23 */ /* 0x008fe20000010805 */
[----:B----4-:R-:W-:-:S05]  /*11860*/  F2FP.PACK_AB R10, R102, R103 ;  /* 0x00000067660a723e */ /* 0x010fca00000000ff */
[----:B------:R3:W-:Y:S02]  /*11870*/  MUFU.EX2 R101, R3 ;  /* 0x0000000300657308 */ /* 0x0007e40000000800 */
[----:B---3--:R-:W-:Y:S02]  /*11880*/  FFMA.FTZ R3, R169, c[0x0][0x2d0], -R5 ;  /* 0x0000b400a9037a23 */ /* 0x008fe40000010805 */
[----:B------:R-:W-:-:S04]  /*11890*/  IMAD.MOV.U32 R169, RZ, RZ, R132 ;  /* 0x000000ffffa97224 */ /* 0x000fc800078e0084 */
[----:B------:R3:W4:Y:S02]  /*118a0*/  MUFU.EX2 R100, R3 ;  /* 0x0000000300647308 */ /* 0x0007240000000800 */
[----:B---3--:R-:W-:Y:S01]  /*118b0*/  FFMA.FTZ R3, R170, c[0x0][0x2d0], -R5 ;  /* 0x0000b400aa037a23 */ /* 0x008fe20000010805 */
[----:B----4-:R-:W-:Y:S02]  /*118c0*/  F2FP.PACK_AB R9, R100, R101 ;  /* 0x000000656409723e */ /* 0x010fe400000000ff */
[----:B------:R-:W-:-:S03]  /*118d0*/  MOV R170, R133 ;  /* 0x0000008500aa7202 */ /* 0x000fc60000000f00 */
[----:B------:R3:W-:Y:S02]  /*118e0*/  MUFU.EX2 R99, R3 ;  /* 0x0000000300637308 */ /* 0x0007e40000000800 */
[----:B---3--:R-:W-:Y:S02]  /*118f0*/  FFMA.FTZ R3, R171, c[0x0][0x2d0], -R5 ;  /* 0x0000b400ab037a23 */ /* 0x008fe40000010805 */
[----:B------:R-:W-:-:S04]  /*11900*/  IMAD.MOV.U32 R171, RZ, RZ, R134 ;  /* 0x000000ffffab7224 */ /* 0x000fc800078e0086 */
[----:B------:R3:W4:Y:S02]  /*11910*/  MUFU.EX2 R98, R3 ;  /* 0x0000000300627308 */ /* 0x0007240000000800 */
[----:B---3--:R-:W-:Y:S01]  /*11920*/  FFMA.FTZ R3, R173, c[0x0][0x2d0], -R0 ;  /* 0x0000b400ad037a23 */ /* 0x008fe20000010800 */
[----:B----4-:R-:W-:Y:S01]  /*11930*/  F2FP.PACK_AB R11, R98, R99 ;  /* 0x00000063620b723e */ /* 0x010fe200000000ff */
[----:B------:R-:W-:-:S04]  /*11940*/  IMAD.MOV.U32 R173, RZ, RZ, R135 ;  /* 0x000000ffffad7224 */ /* 0x000fc800078e0087 */
[----:B------:R3:W-:Y:S01]  /*11950*/  MUFU.EX2 R97, R3 ;  /* 0x0000000300617308 */ /* 0x0007e20000000800 */
[----:B------:R-:W-:Y:S01]  /*11960*/  LDSM.16.MT88.4 R132, [R224+0x3100] ;  /* 0x00310000e084783b */ /* 0x000fe20000004200 */
[C---:B--2---:R-:W-:Y:S08]  /*11970*/  HMMA.16816.F32 R120, R8.reuse, R16, R120 ;  /* 0x000000100878723c */ /* 0x044ff00000001878 */
[----:B------:R-:W-:Y:S01]  /*11980*/  HMMA.16816.F32 R128, R8, R18, R128 ;  /* 0x000000120880723c */ /* 0x000fe20000001880 */
[----:B---3--:R-:W-:-:S02]  /*11990*/  FFMA.FTZ R3, R172, c[0x0][0x2d0], -R0 ;  /* 0x0000b400ac037a23 */ /* 0x008fc40000010800 */
[----:B------:R-:W-:Y:S02]  /*119a0*/  IMAD.MOV.U32 R172, RZ, RZ, R148 ;  /* 0x000000ffffac7224 */ /* 0x000fe400078e0094 */
[----:B------:R2:W3:Y:S03]  /*119b0*/  MUFU.EX2 R96, R3 ;  /* 0x0000000300607308 */ /* 0x0004e60000000800 */
[C---:B-1----:R-:W-:Y:S08]  /*119c0*/  HMMA.16816.F32 R140, R8.reuse, R12, R140 ;  /* 0x0000000c088c723c */ /* 0x042ff0000000188c */
[----:B------:R-:W-:Y:S01]  /*119d0*/  HMMA.16816.F32 R144, R8, R14, R144 ;  /* 0x0000000e0890723c */ /* 0x000fe20000001890 */
[----:B--2---:R-:W-:-:S07]  /*119e0*/  FFMA.FTZ R3, R174, c[0x0][0x2d0], -R0 ;  /* 0x0000b400ae037a23 */ /* 0x004fce0000010800 */
[C---:B-----5:R-:W-:Y:S01]  /*119f0*/  HMMA.16816.F32 R156, R8.reuse, R20, R156 ;  /* 0x00000014089c723c */ /* 0x060fe2000000189c */
[----:B------:R-:W-:Y:S01]  /*11a00*/  IMAD.MOV.U32 R174, RZ, RZ, R150 ;  /* 0x000000ffffae7224 */ /* 0x000fe200078e0096 */
[----:B------:R1:W-:Y:S06]  /*11a10*/  MUFU.EX2 R95, R3 ;  /* 0x00000003005f7308 */ /* 0x0003ec0000000800 */
[C---:B------:R-:W-:Y:S08]  /*11a20*/  HMMA.16816.F32 R84, R8.reuse, R22, R84 ;  /* 0x000000160854723c */ /* 0x040ff00000001854 */
[----:B------:R-:W-:Y:S01]  /*11a30*/  HMMA.16816.F32 R80, R8, R28, R80 ;  /* 0x0000001c0850723c */ /* 0x000fe20000001850 */
[----:B-1----:R-:W-:-:S02]  /*11a40*/  FFMA.FTZ R3, R175, c[0x0][0x2d0], -R0 ;  /* 0x0000b400af037a23 */ /* 0x002fc40000010800 */
[----:B------:R-:W-:Y:S02]  /*11a50*/  IMAD.MOV.U32 R175, RZ, RZ, R149 ;  /* 0x000000ffffaf7224 */ /* 0x000fe400078e0095 */
[----:B------:R1:W2:Y:S03]  /*11a60*/  MUFU.EX2 R94, R3 ;  /* 0x00000003005e7308 */ /* 0x0002a60000000800 */
[----:B------:R-:W-:Y:S07]  /*11a70*/  HMMA.16816.F32 R76, R8, R30, R76 ;  /* 0x0000001e084c723c */ /* 0x000fee000000184c */
[----:B------:R-:W-:-:S02]  /*11a80*/  F2FP.PACK_AB R8, R112, R113 ;  /* 0x000000717008723e */ /* 0x000fc400000000ff */
[----:B---3--:R-:W-:Y:S02]  /*11a90*/  F2FP.PACK_AB R9, R96, R97 ;  /* 0x000000616009723e */ /* 0x008fe400000000ff */
[----:B------:R-:W-:Y:S01]  /*11aa0*/  F2FP.PACK_AB R10, R110, R111 ;  /* 0x0000006f6e0a723e */ /* 0x000fe200000000ff */
[--C-:B-1----:R-:W-:Y:S01]  /*11ab0*/  FFMA.FTZ R3, R178, c[0x0][0x2d0], -R6.reuse ;  /* 0x0000b400b2037a23 */ /* 0x102fe20000010806 */
[----:B--2---:R-:W-:Y:S01]  /*11ac0*/  F2FP.PACK_AB R11, R94, R95 ;  /* 0x0000005f5e0b723e */ /* 0x004fe200000000ff */
[----:B------:R-:W-:Y:S02]  /*11ad0*/  IMAD.MOV.U32 R178, RZ, RZ, R151 ;  /* 0x000000ffffb27224 */ /* 0x000fe400078e0097 */
[----:B------:R1:W-:Y:S01]  /*11ae0*/  MUFU.EX2 R93, R3 ;  /* 0x00000003005d7308 */ /* 0x0003e20000000800 */
[----:B------:R-:W-:Y:S03]  /*11af0*/  LDSM.16.MT88.4 R148, [R227+0x3100] ;  /* 0x00310000e394783b */ /* 0x000fe60000004200 */
[C---:B------:R-:W-:Y:S08]  /*11b00*/  HMMA.16816.F32 R64, R8.reuse, R16, R64 ;  /* 0x000000100840723c */ /* 0x040ff00000001840 */
[----:B------:R-:W-:Y:S01]  /*11b10*/  HMMA.16816.F32 R60, R8, R18, R60 ;  /* 0x00000012083c723c */ /* 0x000fe2000000183c */
[----:B------:R-:W-:Y:S01]  /*11b20*/  LDSM.16.MT88.4 R16, [R225+0x2900] ;  /* 0x00290000e110783b */ /* 0x000fe20000004200 */
[----:B-1----:R-:W-:-:S04]  /*11b30*/  FFMA.FTZ R3, R179, c[0x0][0x2d0], -R6 ;  /* 0x0000b400b3037a23 */ /* 0x002fc80000010806 */
[----:B------:R1:W2:Y:S02]  /*11b40*/  MUFU.EX2 R92, R3 ;  /* 0x00000003005c7308 */ /* 0x0002a40000000800 */
[C---:B------:R-:W-:Y:S08]  /*11b50*/  HMMA.16816.F32 R52, R8.reuse, R12, R52 ;  /* 0x0000000c0834723c */ /* 0x040ff00000001834 */
[----:B------:R-:W-:Y:S01]  /*11b60*/  HMMA.16816.F32 R48, R8, R14, R48 ;  /* 0x0000000e0830723c */ /* 0x000fe20000001830 */
[----:B------:R-:W-:Y:S01]  /*11b70*/  LDSM.16.MT88.4 R12, [R226+0x2900] ;  /* 0x00290000e20c783b */ /* 0x000fe20000004200 */
[----:B-1----:R-:W-:-:S06]  /*11b80*/  FFMA.FTZ R3, R177, c[0x0][0x2d0], -R6 ;  /* 0x0000b400b1037a23 */ /* 0x002fcc0000010806 */
[C---:B------:R-:W-:Y:S01]  /*11b90*/  HMMA.16816.F32 R32, R8.reuse, R20, R32 ;  /* 0x000000140820723c */ /* 0x040fe20000001820 */
[----:B------:R1:W-:Y:S07]  /*11ba0*/  MUFU.EX2 R91, R3 ;  /* 0x00000003005b7308 */ /* 0x0003ee0000000800 */
[C---:B------:R-:W-:Y:S01]  /*11bb0*/  HMMA.16816.F32 R36, R8.reuse, R22, R36 ;  /* 0x000000160824723c */ /* 0x040fe20000001824 */
[----:B------:R-:W3:Y:S07]  /*11bc0*/  LDSM.16.MT88.4 R20, [R227+0x2900] ;  /* 0x00290000e314783b */ /* 0x000eee0000004200 */
[----:B------:R-:W-:Y:S01]  /*11bd0*/  HMMA.16816.F32 R40, R8, R30, R40 ;  /* 0x0000001e0828723c */ /* 0x000fe20000001828 */
[----:B-1----:R-:W-:-:S04]  /*11be0*/  FFMA.FTZ R3, R176, c[0x0][0x2d0], -R6 ;  /* 0x0000b400b0037a23 */ /* 0x002fc80000010806 */
[----:B------:R1:W4:Y:S03]  /*11bf0*/  MUFU.EX2 R90, R3 ;  /* 0x00000003005a7308 */ /* 0x0003260000000800 */
[----:B------:R-:W-:Y:S07]  /*11c00*/  HMMA.16816.F32 R44, R8, R28, R44 ;  /* 0x0000001c082c723c */ /* 0x000fee000000182c */
[----:B--2---:R-:W-:Y:S01]  /*11c10*/  F2FP.PACK_AB R8, R92, R93 ;  /* 0x0000005d5c08723e */ /* 0x004fe200000000ff */
[----:B-1----:R-:W-:Y:S01]  /*11c20*/  FFMA.FTZ R3, R180, c[0x0][0x2d0], -R5 ;  /* 0x0000b400b4037a23 */ /* 0x002fe20000010805 */
[----:B----4-:R-:W-:-:S03]  /*11c30*/  F2FP.PACK_AB R10, R90, R91 ;  /* 0x0000005b5a0a723e */ /* 0x010fc600000000ff */
        /* <DEDUP_REMOVED lines=16> */
[----:B------:R1:W2:Y:S03]  /*11d40*/  MUFU.EX2 R69, R3 ;  /* 0x0000000300457308 */ /* 0x0002a60000000800 */
[C---:B---3--:R-:W-:Y:S08]  /*11d50*/  HMMA.16816.F32 R140, R8.reuse, R20, R140 ;  /* 0x00000014088c723c */ /* 0x048ff0000000188c */
        /* <DEDUP_REMOVED lines=11> */
[----:B------:R-:W-:-:S04]  /*11e10*/  IMAD.MOV.U32 R167, RZ, RZ, R164 ;  /* 0x000000ffffa77224 */ /* 0x000fc800078e00a4 */
[----:B------:R1:W-:Y:S01]  /*11e20*/  MUFU.EX2 R58, R3 ;  /* 0x00000003003a7308 */ /* 0x0003e20000000800 */
[----:B------:R-:W-:-:S05]  /*11e30*/  IMAD.MOV.U32 R164, RZ, RZ, R162 ;  /* 0x000000ffffa47224 */ /* 0x000fca00078e00a2 */
[----:B------:R-:W-:Y:S01]  /*11e40*/  MOV R168, R164 ;  /* 0x000000a400a87202 */ /* 0x000fe20000000f00 */
[--C-:B-1----:R-:W-:Y:S02]  /*11e50*/  FFMA.FTZ R3, R166, c[0x0][0x2d0], -R0.reuse ;  /* 0x0000b400a6037a23 */ /* 0x102fe40000010800 */
[----:B------:R-:W-:Y:S02]  /*11e60*/  IMAD.MOV.U32 R166, RZ, RZ, R161 ;  /* 0x000000ffffa67224 */ /* 0x000fe400078e00a1 */
[----:B------:R1:W3:Y:S02]  /*11e70*/  MUFU.EX2 R57, R3 ;  /* 0x0000000300397308 */ /* 0x0002e40000000800 */
[----:B-1----:R-:W-:Y:S02]  /*11e80*/  FFMA.FTZ R3, R165, c[0x0][0x2d0], -R0 ;  /* 0x0000b400a5037a23 */ /* 0x002fe40000010800 */
[----:B------:R-:W-:-:S04]  /*11e90*/  IMAD.MOV.U32 R165, RZ, RZ, R163 ;  /* 0x000000ffffa57224 */ /* 0x000fc800078e00a3 */
[----:B------:R1:W-:Y:S01]  /*11ea0*/  MUFU.EX2 R56, R3 ;  /* 0x0000000300387308 */ /* 0x0003e20000000800 */
[----:B------:R-:W-:Y:S02]  /*11eb0*/  IMAD.MOV.U32 R179, RZ, RZ, R165 ;  /* 0x000000ffffb37224 */ /* 0x000fe400078e00a5 */
[----:B-1----:R-:W-:Y:S02]  /*11ec0*/  FFMA.FTZ R3, R160, c[0x0][0x2d0], -R0 ;  /* 0x0000b400a0037a23 */ /* 0x002fe40000010800 */
[----:B------:R-:W-:Y:S03]  /*11ed0*/  HMMA.16816.F32 R160, R8, R18, R84 ;  /* 0x0000001208a0723c */ /* 0x000fe60000001854 */
[----:B------:R1:W4:Y:S04]  /*11ee0*/  MUFU.EX2 R31, R3 ;  /* 0x00000003001f7308 */ /* 0x0003280000000800 */
[----:B--2---:R-:W-:Y:S01]  /*11ef0*/  F2FP.PACK_AB R8, R69, R70 ;  /* 0x000000464508723e */ /* 0x004fe200000000ff */
[----:B------:R-:W-:Y:S01]  /*11f00*/  IMAD.MOV.U32 R85, RZ, RZ, R171 ;  /* 0x000000ffff557224 */ /* 0x000fe200078e00ab */
[----:B---3--:R-:W-:Y:S01]  /*11f10*/  F2FP.PACK_AB R9, R57, R58 ;  /* 0x0000003a3909723e */ /* 0x008fe200000000ff */
[----:B------:R-:W-:Y:S01]  /*11f20*/  IMAD.MOV.U32 R86, RZ, RZ, R170 ;  /* 0x000000ffff567224 */ /* 0x000fe200078e00aa */
[----:B------:R-:W-:Y:S01]  /*11f30*/  F2FP.PACK_AB R10, R59, R68 ;  /* 0x000000443b0a723e */ /* 0x000fe200000000ff */
[----:B------:R-:W-:Y:S01]  /*11f40*/  IMAD.MOV.U32 R87, RZ, RZ, R169 ;  /* 0x000000ffff577224 */ /* 0x000fe200078e00a9 */
[----:B------:R-:W-:Y:S01]  /*11f50*/  MOV R169, R154 ;  /* 0x0000009a00a97202 */ /* 0x000fe20000000f00 */
[----:B------:R-:W-:-:S02]  /*11f60*/  IMAD.MOV.U32 R171, RZ, RZ, R168 ;  /* 0x000000ffffab7224 */ /* 0x000fc400078e00a8 */
[----:B------:R-:W-:Y:S02]  /*11f70*/  IMAD.MOV.U32 R170, RZ, RZ, R155 ;  /* 0x000000ffffaa7224 */ /* 0x000fe400078e009b */
[----:B-1----:R-:W-:Y:S01]  /*11f80*/  FFMA.FTZ R3, R167, c[0x0][0x2d0], -R6 ;  /* 0x0000b400a7037a23 */ /* 0x002fe20000010806 */
[----:B----4-:R-:W-:Y:S01]  /*11f90*/  F2FP.PACK_AB R11, R31, R56 ;  /* 0x000000381f0b723e */ /* 0x010fe200000000ff */
[----:B------:R-:W-:Y:S02]  /*11fa0*/  IMAD.MOV.U32 R168, RZ, RZ, R138 ;  /* 0x000000ffffa87224 */ /* 0x000fe400078e008a */
[----:B------:R1:W-:Y:S04]  /*11fb0*/  MUFU.EX2 R29, R3 ;  /* 0x00000003001d7308 */ /* 0x0003e80000000800 */
[C---:B------:R-:W-:Y:S08]  /*11fc0*/  HMMA.16816.F32 R64, R8.reuse, R24, R64 ;  /* 0x000000180840723c */ /* 0x040ff00000001840 */
[----:B------:R-:W-:Y:S01]  /*11fd0*/  HMMA.16816.F32 R48, R8, R22, R48 ;  /* 0x000000160830723c */ /* 0x000fe20000001830 */
[----:B-1----:R-:W-:-:S04]  /*11fe0*/  FFMA.FTZ R3, R252, c[0x0][0x2d0], -R6 ;  /* 0x0000b400fc037a23 */ /* 0x002fc80000010806 */
[----:B------:R1:W2:Y:S03]  /*11ff0*/  MUFU.EX2 R30, R3 ;  /* 0x00000003001e7308 */ /* 0x0002a60000000800 */
[C---:B------:R-:W-:Y:S08]  /*12000*/  HMMA.16816.F32 R52, R8.reuse, R20, R52 ;  /* 0x000000140834723c */ /* 0x040ff00000001834 */
[----:B------:R-:W-:Y:S01]  /*12010*/  HMMA.16816.F32 R40, R8, R14, R40 ;  /* 0x0000000e0828723c */ /* 0x000fe20000001828 */
[----:B------:R3:W-:Y:S01]  /*12020*/  MUFU.EX2 R14, R4 ;  /* 0x00000004000e7308 */ /* 0x0007e20000000800 */
[----:B-1----:R-:W-:-:S06]  /*12030*/  FFMA.FTZ R3, R250, c[0x0][0x2d0], -R6 ;  /* 0x0000b400fa037a23 */ /* 0x002fcc0000010806 */
[C---:B------:R-:W-:Y:S01]  /*12040*/  HMMA.16816.F32 R60, R8.reuse, R26, R60 ;  /* 0x0000001a083c723c */ /* 0x040fe2000000183c */
[----:B--2---:R-:W-:Y:S01]  /*12050*/  F2FP.PACK_AB R176, R30, R29 ;  /* 0x0000001d1eb0723e */ /* 0x004fe200000000ff */
[----:B------:R1:W-:Y:S06]  /*12060*/  MUFU.EX2 R28, R3 ;  /* 0x00000003001c7308 */ /* 0x0003ec0000000800 */
[----:B------:R-:W-:Y:S01]  /*12070*/  HMMA.16816.F32 R32, R8, R16, R32 ;  /* 0x000000100820723c */ /* 0x000fe20000001820 */
[----:B---3--:R-:W-:-:S07]  /*12080*/  FADD.FTZ R4, R153, R245 ;  /* 0x000000f599047221 */ /* 0x008fce0000010000 */
[----:B------:R-:W-:Y:S01]  /*12090*/  HMMA.16816.F32 R36, R8, R18, R36 ;  /* 0x000000120824723c */ /* 0x000fe20000001824 */
[----:B------:R-:W-:Y:S01]  /*120a0*/  LDSM.16.MT88.4 R16, [R226+0x3100] ;  /* 0x00310000e210783b */ /* 0x000fe20000004200 */
[----:B-1----:R-:W-:-:S04]  /*120b0*/  FFMA.FTZ R3, R247, c[0x0][0x2d0], -R6 ;  /* 0x0000b400f7037a23 */ /* 0x002fc80000010806 */
[----:B------:R1:W-:Y:S02]  /*120c0*/  MUFU.EX2 R25, R3 ;  /* 0x0000000300197308 */ /* 0x0003e40000000800 */
[----:B------:R-:W-:Y:S07]  /*120d0*/  HMMA.16816.F32 R44, R8, R12, R44 ;  /* 0x0000000c082c723c */ /* 0x000fee000000182c */
[----:B------:R-:W-:Y:S02]  /*120e0*/  FADD.FTZ R8, R137, R246 ;  /* 0x000000f689087221 */ /* 0x000fe40000010000 */
[----:B-1----:R-:W-:-:S02]  /*120f0*/  FFMA.FTZ R3, R166, c[0x0][0x2d0], -R5 ;  /* 0x0000b400a6037a23 */ /* 0x002fc40000010805 */
[----:B------:R-:W1:Y:S02]  /*12100*/  LDSM.16.MT88.4 R164, [R225+0x3100] ;  /* 0x00310000e1a4783b */ /* 0x000e640000004200 */
[----:B------:R2:W-:Y:S02]  /*12110*/  MUFU.EX2 R24, R3 ;  /* 0x0000000300187308 */ /* 0x0005e40000000800 */
[----:B--2---:R-:W-:-:S06]  /*12120*/  FFMA.FTZ R3, R211, c[0x0][0x2d0], -R5 ;  /* 0x0000b400d3037a23 */ /* 0x004fcc0000010805 */
[----:B------:R2:W3:Y:S02]  /*12130*/  MUFU.EX2 R23, R3 ;  /* 0x0000000300177308 */ /* 0x0004e40000000800 */
[----:B--2---:R-:W-:Y:S01]  /*12140*/  FFMA.FTZ R3, R217, c[0x0][0x2d0], -R5 ;  /* 0x0000b400d9037a23 */ /* 0x004fe20000010805 */
[----:B---3--:R-:W-:-:S05]  /*12150*/  F2FP.PACK_AB R177, R23, R24 ;  /* 0x0000001817b1723e */ /* 0x008fca00000000ff */
[----:B------:R2:W-:Y:S02]  /*12160*/  MUFU.EX2 R22, R3 ;  /* 0x0000000300167308 */ /* 0x0005e40000000800 */
[----:B--2---:R-:W-:-:S06]  /*12170*/  FFMA.FTZ R3, R213, c[0x0][0x2d0], -R5 ;  /* 0x0000b400d5037a23 */ /* 0x004fcc0000010805 */
[----:B------:R2:W3:Y:S02]  /*12180*/  MUFU.EX2 R21, R3 ;  /* 0x0000000300157308 */ /* 0x0004e40000000800 */
[----:B--2---:R-:W-:Y:S01]  /*12190*/  FFMA.FTZ R3, R179, c[0x0][0x2d0], -R7 ;  /* 0x0000b400b3037a23 */ /* 0x004fe20000010807 */
[----:B---3--:R-:W-:-:S05]  /*121a0*/  F2FP.PACK_AB R179, R21, R22 ;  /* 0x0000001615b3723e */ /* 0x008fca00000000ff */
[----:B------:R2:W-:Y:S02]  /*121b0*/  MUFU.EX2 R20, R3 ;  /* 0x0000000300147308 */ /* 0x0005e40000000800 */
[--C-:B--2---:R-:W-:Y:S01]  /*121c0*/  FFMA.FTZ R3, R178, c[0x0][0x2d0], -R7.reuse ;  /* 0x0000b400b2037a23 */ /* 0x104fe20000010807 */
[----:B------:R-:W-:Y:S01]  /*121d0*/  F2FP.PACK_AB R178, R25, R28 ;  /* 0x0000001c19b2723e */ /* 0x000fe200000000ff */
[----:B------:R-:W-:-:S04]  /*121e0*/  FFMA.FTZ R7, R175, c[0x0][0x2d0], -R7 ;  /* 0x0000b400af077a23 */ /* 0x000fc80000010807 */
[----:B------:R2:W3:Y:S02]  /*121f0*/  MUFU.EX2 R15, R3 ;  /* 0x00000003000f7308 */ /* 0x0004e40000000800 */
[C---:B------:R-:W-:Y:S06]  /*12200*/  HMMA.16816.F32 R120, R176.reuse, R132, R120 ;  /* 0x00000084b078723c */ /* 0x040fec0000001878 */
[----:B------:R4:W5:Y:S02]  /*12210*/  MUFU.EX2 R13, R7 ;  /* 0x00000007000d7308 */ /* 0x0009640000000800 */
[----:B------:R-:W-:Y:S01]  /*12220*/  HMMA.16816.F32 R128, R176, R134, R128 ;  /* 0x00000086b080723c */ /* 0x000fe20000001880 */
[----:B--2---:R-:W-:Y:S01]  /*12230*/  FFMA.FTZ R3, R174, c[0x0][0x2d0], -R0 ;  /* 0x0000b400ae037a23 */ /* 0x004fe20000010800 */
[----:B---3--:R-:W-:-:S04]  /*12240*/  F2FP.PACK_AB R180, R15, R20 ;  /* 0x000000140fb4723e */ /* 0x008fc800000000ff */
[----:B------:R2:W-:Y:S02]  /*12250*/  MUFU.EX2 R10, R3 ;  /* 0x00000003000a7308 */ /* 0x0005e40000000800 */
[----:B------:R-:W-:Y:S01]  /*12260*/  HMMA.16816.F32 R140, R176, R148, R140 ;  /* 0x00000094b08c723c */ /* 0x000fe2000000188c */
[----:B----4-:R-:W-:Y:S01]  /*12270*/  FADD.FTZ R7, R244, R4 ;  /* 0x00000004f4077221 */ /* 0x010fe20000010000 */
[----:B-----5:R-:W-:Y:S01]  /*12280*/  F2FP.PACK_AB R182, R13, R14 ;  /* 0x0000000e0db6723e */ /* 0x020fe200000000ff */
[----:B------:R-:W-:-:S05]  /*12290*/  FADD.FTZ R4, R85, R8 ;  /* 0x0000000855047221 */ /* 0x000fca0000010000 */
[----:B------:R-:W-:Y:S01]  /*122a0*/  HMMA.16816.F32 R144, R176, R150, R144 ;  /* 0x00000096b090723c */ /* 0x000fe20000001890 */
[----:B--2---:R-:W-:-:S07]  /*122b0*/  FFMA.FTZ R3, R251, c[0x0][0x2d0], -R0 ;  /* 0x0000b400fb037a23 */ /* 0x004fce0000010800 */
[C---:B-1----:R-:W-:Y:S01]  /*122c0*/  HMMA.16816.F32 R156, R176.reuse, R164, R156 ;  /* 0x000000a4b09c723c */ /* 0x042fe2000000189c */
[----:B------:R1:W2:Y:S07]  /*122d0*/  MUFU.EX2 R9, R3 ;  /* 0x0000000300097308 */ /* 0x0002ae0000000800 */
[----:B------:R-:W-:Y:S01]  /*122e0*/  HMMA.16816.F32 R160, R176, R166, R160 ;  /* 0x000000a6b0a0723c */ /* 0x000fe200000018a0 */
[--C-:B-1----:R-:W-:Y:S01]  /*122f0*/  FFMA.FTZ R3, R172, c[0x0][0x2d0], -R0.reuse ;  /* 0x0000b400ac037a23 */ /* 0x102fe20000010800 */
[----:B--2---:R-:W-:Y:S01]  /*12300*/  F2FP.PACK_AB R181, R9, R10 ;  /* 0x0000000a09b5723e */ /* 0x004fe200000000ff */
[----:B------:R-:W-:-:S02]  /*12310*/  FFMA.FTZ R0, R173, c[0x0][0x2d0], -R0 ;  /* 0x0000b400ad007a23 */ /* 0x000fc40000010800 */
[----:B------:R1:W-:Y:S03]  /*12320*/  MUFU.EX2 R11, R3 ;  /* 0x00000003000b7308 */ /* 0x0003e60000000800 */
[C---:B------:R-:W-:Y:S05]  /*12330*/  HMMA.16816.F32 R172, R176.reuse, R16, R80 ;  /* 0x00000010b0ac723c */ /* 0x040fea0000001850 */
[----:B------:R2:W3:Y:S03]  /*12340*/  MUFU.EX2 R12, R0 ;  /* 0x00000000000c7308 */ /* 0x0004e60000000800 */
[----:B------:R-:W-:Y:S01]  /*12350*/  HMMA.16816.F32 R176, R176, R18, R76 ;  /* 0x00000012b0b0723c */ /* 0x000fe2000000184c */
[----:B-1----:R-:W-:-:S04]  /*12360*/  FADD.FTZ R3, R220, R218 ;  /* 0x000000dadc037221 */ /* 0x002fc80000010000 */
[----:B------:R-:W-:Y:S02]  /*12370*/  FADD.FTZ R6, R219, R3 ;  /* 0x00000003db067221 */ /* 0x000fe40000010000 */
[----:B------:R-:W-:Y:S02]  /*12380*/  FADD.FTZ R3, R86, R7 ;  /* 0x0000000756037221 */ /* 0x000fe40000010000 */
[----:B--2---:R-:W-:Y:S01]  /*12390*/  FADD.FTZ R0, R139, R152 ;  /* 0x000000988b007221 */ /* 0x004fe20000010000 */
[----:B---3--:R-:W-:Y:S01]  /*123a0*/  F2FP.PACK_AB R183, R12, R11 ;  /* 0x0000000b0cb7723e */ /* 0x008fe200000000ff */
        /* <DEDUP_REMOVED lines=113> */
[----:B------:R-:W2:Y:S01]  /*12ac0*/  LDL R223, [R1] ;  /* 0x0000000001df7983 */ /* 0x000ea20000100800 */
[----:B------:R-:W-:Y:S01]  /*12ad0*/  IMAD.MOV.U32 R116, RZ, RZ, R72 ;  /* 0x000000ffff747224 */ /* 0x000fe200078e0048 */
[----:B------:R-:W-:Y:S01]  /*12ae0*/  MOV R118, R2 ;  /* 0x0000000200767202 */ /* 0x000fe20000000f00 */
[----:B-1----:R-:W-:Y:S01]  /*12af0*/  IMAD.MOV.U32 R3, RZ, RZ, R73 ;  /* 0x000000ffff037224 */ /* 0x002fe200078e0049 */
[----:B------:R-:W-:Y:S01]  /*12b00*/  MOV R117, R71 ;  /* 0x0000004700757202 */ /* 0x000fe20000000f00 */
[----:B------:R-:W-:-:S02]  /*12b10*/  ULDC UR6, c[0x0][0x210] ;  /* 0x0000840000067ab9 */ /* 0x000fc40000000800 */
[----:B------:R-:W-:Y:S02]  /*12b20*/  ULDC UR4, c[0x0][0x1e8] ;  /* 0x00007a0000047ab9 */ /* 0x000fe40000000800 */
[----:B------:R-:W-:Y:S02]  /*12b30*/  UIADD3 UR12, UR12, -0x2, URZ ;  /* 0xfffffffe0c0c7890 */ /* 0x000fe4000fffe03f */
[----:B------:R-:W-:Y:S02]  /*12b40*/  UIMAD UR6, UR15, UR6, URZ ;  /* 0x000000060f0672a4 */ /* 0x000fe4000f8e023f */
[----:B------:R-:W-:Y:S02]  /*12b50*/  UIMAD UR4, UR15, UR4, URZ ;  /* 0x000000040f0472a4 */ /* 0x000fe4000f8e023f */
[----:B------:R-:W-:Y:S02]  /*12b60*/  ULDC.64 UR22, c[0x0][0x118] ;  /* 0x0000460000167ab9 */ /* 0x000fe40000000a00 */
[----:B------:R-:W-:Y:S01]  /*12b70*/  ULDC.64 UR18, c[0x0][0x118] ;  /* 0x0000460000127ab9 */ /* 0x000fe20000000a00 */
[----:B--2---:R-:W-:Y:S01]  /*12b80*/  IADD3 R251, R223, 0x100, RZ ;  /* 0x00000100dffb7810 */ /* 0x004fe20007ffe0ff */
[----:B------:R-:W-:Y:S05]  /*12b90*/  BRA `(.L_x_134) ;  /* 0x0000045000007947 */ /* 0x000fea0003800000 */
.L_x_136:
[----:B------:R-:W2:Y:S01]  /*12ba0*/  LDL R4, [R1+0x20] ;  /* 0x0000200001047983 */ /* 0x000ea20000100800 */
[----:B------:R-:W-:Y:S01]  /*12bb0*/  IMAD.MOV.U32 R2, RZ, RZ, c[0x0][0x2b8] ;  /* 0x0000ae00ff027624 */ /* 0x000fe200078e00ff */
[----:B------:R-:W-:Y:S01]  /*12bc0*/  UIMAD UR11, UR12, 0x70, UR17 ;  /* 0x000000700c0b78a4 */ /* 0x000fe2000f8e0211 */
[----:B------:R-:W-:Y:S01]  /*12bd0*/  IMAD.MOV.U32 R7, RZ, RZ, RZ ;  /* 0x000000ffff077224 */ /* 0x000fe200078e00ff */
[----:B------:R-:W3:Y:S02]  /*12be0*/  LDL R65, [R1] ;  /* 0x0000000001417983 */ /* 0x000ee40000100800 */
[----:B------:R-:W-:Y:S02]  /*12bf0*/  ISETP.NE.AND P2, PT, R2, 0x1, PT ;  /* 0x000000010200780c */ /* 0x000fe40003f45270 */
[----:B------:R-:W-:Y:S05]  /*12c00*/  IMAD.U32 R2, RZ, RZ, UR11 ;  /* 0x0000000bff027e24 */ /* 0x000fea000f8e00ff */
[----:B--2---:R-:W-:Y:S06]  /*12c10*/  IADD3 R2, R2, -0x70, R4 ;  /* 0xffffff9002027810 */ /* 0x004fec0007ffe004 */
        /* <DEDUP_REMOVED lines=16> */
[----:B--2---:R-:W-:Y:S01]  /*12d20*/  STL [R1+0x8], R7 ;  /* 0x0000080701007387 */ /* 0x004fe20000100800 */
[----:B------:R-:W-:Y:S02]  /*12d30*/  SHF.R.S32.HI R2, RZ, 0x1f, R7 ;  /* 0x0000001fff027819 */ /* 0x000fe40000011407 */
        /* <DEDUP_REMOVED lines=17> */
[-C--:B--2---:R-:W-:Y:S03]  /*12e50*/  IADD3.X R7, R7, R241.reuse, RZ, P1, !PT ;  /* 0x000000f107077210 */ /* 0x084fe60000ffe4ff */
[----:B------:R-:W2:Y:S01]  /*12e60*/  SHFL.IDX PT, R16, R0, 0x3, 0x181f ;  /* 0x00781f0000107f89 */ /* 0x000ea200000e0000 */
[-C--:B----4-:R-:W-:Y:S03]  /*12e70*/  IADD3 R4, P0, R4, R242.reuse, RZ ;  /* 0x000000f204047210 */ /* 0x090fe60007f1e0ff */
[----:B---3--:R3:W-:Y:S02]  /*12e80*/  LDGSTS.E.BYPASS.LTC128B.128 [R65+0x3900], [R6.64], !P3 ;  /* 0x0390000006417fae */ /* 0x0087e4000d901d52 */
[--C-:B-----5:R-:W-:Y:S01]  /*12e90*/  IMAD.X R5, R5, 0x1, R241.reuse, P0 ;  /* 0x0000000105057824 */ /* 0x120fe200000e06f1 */
        /* <DEDUP_REMOVED lines=11> */
[--C-:B--2---:R-:W-:Y:S01]  /*12f50*/  IMAD.X R11, R16, 0x1, R241.reuse, P4 ;  /* 0x00000001100b7824 */ /* 0x104fe200020e06f1 */
[----:B----4-:R-:W-:Y:S04]  /*12f60*/  IADD3.X R9, R15, R241, RZ, P2, !PT ;  /* 0x000000f10f097210 */ /* 0x010fe800017fe4ff */
[----:B------:R2:W-:Y:S01]  /*12f70*/  LDGSTS.E.BYPASS.LTC128B.128 [R65+0x5100], [R10.64], !P3 ;  /* 0x051000000a417fae */ /* 0x0005e2000d901d52 */
[----:B-----5:R-:W-:Y:S03]  /*12f80*/  IADD3 R4, P0, R2, R242, RZ ;  /* 0x000000f202047210 */ /* 0x020fe60007f1e0ff */
[----:B------:R2:W-:Y:S01]  /*12f90*/  LDGSTS.E.BYPASS.LTC128B.128 [R65+0x5900], [R8.64], !P3 ;  /* 0x0590000008417fae */ /* 0x0005e2000d901d52 */
[--C-:B-1----:R-:W-:Y:S02]  /*12fa0*/  IMAD.X R7, R14, 0x1, R241.reuse, P1 ;  /* 0x000000010e077824 */ /* 0x102fe400008e06f1 */
[----:B------:R-:W-:Y:S03]  /*12fb0*/  IMAD.X R5, R0, 0x1, R241, P0 ;  /* 0x0000000100057824 */ /* 0x000fe600000e06f1 */
[----:B------:R2:W-:Y:S04]  /*12fc0*/  LDGSTS.E.BYPASS.LTC128B.128 [R65+0x6100], [R6.64], !P3 ;  /* 0x0610000006417fae */ /* 0x0005e8000d901d52 */
[----:B------:R2:W-:Y:S01]  /*12fd0*/  LDGSTS.E.BYPASS.LTC128B.128 [R65+0x6900], [R4.64], !P3 ;  /* 0x0690000004417fae */ /* 0x0005e2000d901d52 */
[----:B------:R-:W-:-:S05]  /*12fe0*/  BRA `(.L_x_135) ;  /* 0x00001b0000007947 */ /* 0x000fca0003800000 */
.L_x_134:
        /* <DEDUP_REMOVED lines=36> */
[----:B--2---:R-:W-:Y:S03]  /*13230*/  SHF.R.S32.HI R0, RZ, 0x1f, R56 ;  /* 0x0000001fff007819 */ /* 0x004fe60000011438 */
[----:B------:R-:W-:Y:S04]  /*13240*/  IMAD.WIDE.U32 R68, R56, c[0x0][0x208], RZ ;  /* 0x0000820038447a25 */ /* 0x000fe800078e00ff */
[----:B------:R-:W-:Y:S04]  /*13250*/  IMAD R0, R0, c[0x0][0x208], RZ ;  /* 0x0000820000007a24 */ /* 0x000fe800078e02ff */
[----:B------:R-:W-:Y:S02]  /*13260*/  IMAD R0, R56, c[0x0][0x20c], R0 ;  /* 0x0000830038007a24 */ /* 0x000fe400078e0200 */
[C---:B------:R-:W-:Y:S07]  /*13270*/  HMMA.16816.F32 R56, R108.reuse, R64, RZ ;  /* 0x000000406c38723c */ /* 0x040fee00000018ff */
[----:B------:R-:W-:Y:S01]  /*13280*/  IADD3 R65, R69, R0, RZ ;  /* 0x0000000045417210 */ /* 0x000fe20007ffe0ff */
[-C--:B------:R-:W-:Y:S01]  /*13290*/  HMMA.16816.F32 R60, R108, R66.reuse, RZ ;  /* 0x000000426c3c723c */ /* 0x080fe200000018ff */
[----:B------:R-:W-:Y:S03]  /*132a0*/  MOV R64, R68 ;  /* 0x0000004400407202 */ /* 0x000fe60000000f00 */
[----:B---3--:R-:W-:Y:S02]  /*132b0*/  SHF.R.S32.HI R0, RZ, 0x1f, R2 ;  /* 0x0000001fff007819 */ /* 0x008fe40000011402 */
[----:B------:R-:W-:Y:S02]  /*132c0*/  IMAD.WIDE.U32 R72, R2, c[0x0][0x218], R64 ;  /* 0x0000860002487a25 */ /* 0x000fe400078e0040 */
[C---:B------:R-:W-:Y:S04]  /*132d0*/  HMMA.16816.F32 R64, R112.reuse, R66, RZ ;  /* 0x000000427040723c */ /* 0x040fe800000018ff */
[----:B------:R-:W-:Y:S04]  /*132e0*/  IMAD R0, R0, c[0x0][0x218], RZ ;  /* 0x0000860000007a24 */ /* 0x000fe800078e02ff */
[-C--:B------:R-:W-:Y:S01]  /*132f0*/  HMMA.16816.F32 R68, R112, R80.reuse, RZ ;  /* 0x000000507044723c */ /* 0x080fe200000018ff */
[----:B------:R-:W-:Y:S03]  /*13300*/  IMAD R2, R2, c[0x0][0x21c], R0 ;  /* 0x0000870002027a24 */ /* 0x000fe600078e0200 */
[----:B------:R-:W-:Y:S04]  /*13310*/  IADD3 R0, P0, R72, UR6, RZ ;  /* 0x0000000648007c10 */ /* 0x000fe8000ff1e0ff */
[----:B------:R-:W-:Y:S04]  /*13320*/  IADD3.X R72, R73, UR5, R2, P0, !PT ;  /* 0x0000000549487c10 */ /* 0x000fe800087fe402 */
[C---:B------:R-:W-:Y:S04]  /*13330*/  LEA R2, P0, R0.reuse, c[0x0][0x1f8], 0x1 ;  /* 0x00007e0000027a11 */ /* 0x040fe800078008ff */
[----:B------:R-:W-:Y:S01]  /*13340*/  LEA.HI.X R0, R0, c[0x0][0x1fc], R72, 0x1, P0 ;  /* 0x00007f0000007a11 */ /* 0x000fe200000f0c48 */
[----:B------:R-:W1:Y:S01]  /*13350*/  SHFL.IDX PT, R94, R2, RZ, 0x181f ;  /* 0x00181fff025e7589 */ /* 0x000e6200000e0000 */
[C---:B------:R-:W-:Y:S07]  /*13360*/  HMMA.16816.F32 R72, R108.reuse, R80, RZ ;  /* 0x000000506c48723c */ /* 0x040fee00000018ff */
[----:B------:R-:W2:Y:S01]  /*13370*/  SHFL.IDX PT, R88, R0, RZ, 0x181f ;  /* 0x00181fff00587589 */ /* 0x000ea200000e0000 */
[-C--:B------:R-:W-:Y:S07]  /*13380*/  HMMA.16816.F32 R76, R108, R82.reuse, RZ ;  /* 0x000000526c4c723c */ /* 0x080fee00000018ff */
[----:B------:R-:W3:Y:S01]  /*13390*/  SHFL.IDX PT, R92, R2, 0x1, 0x181f ;  /* 0x00381f00025c7f89 */ /* 0x000ee200000e0000 */
[C---:B------:R-:W-:Y:S04]  /*133a0*/  HMMA.16816.F32 R80, R112.reuse, R82, RZ ;  /* 0x000000527050723c */ /* 0x040fe800000018ff */
[-C--:B-1----:R-:W-:Y:S03]  /*133b0*/  IADD3 R94, P0, R94, R242.reuse, RZ ;  /* 0x000000f25e5e7210 */ /* 0x082fe60007f1e0ff */
[----:B------:R-:W1:Y:S01]  /*133c0*/  SHFL.IDX PT, R93, R0, 0x1, 0x181f ;  /* 0x00381f00005d7f89 */ /* 0x000e6200000e0000 */
[-C--:B------:R-:W-:Y:S01]  /*133d0*/  HMMA.16816.F32 R84, R112, R96.reuse, RZ ;  /* 0x000000607054723c */ /* 0x080fe200000018ff */
[-C--:B--2---:R-:W-:Y:S06]  /*133e0*/  IADD3.X R95, R88, R241.reuse, RZ, P0, !PT ;  /* 0x000000f1585f7210 */ /* 0x084fec00007fe4ff */
[----:B------:R-:W2:Y:S01]  /*133f0*/  SHFL.IDX PT, R100, R2, 0x2, 0x181f ;  /* 0x00581f0002647f89 */ /* 0x000ea200000e0000 */
[C---:B------:R-:W-:Y:S04]  /*13400*/  HMMA.16816.F32 R88, R108.reuse, R96, RZ ;  /* 0x000000606c58723c */ /* 0x040fe800000018ff */
[-C--:B---3--:R-:W-:Y:S03]  /*13410*/  IADD3 R92, P1, R92, R242.reuse, RZ ;  /* 0x000000f25c5c7210 */ /* 0x088fe60007f3e0ff */
[----:B------:R3:W-:Y:S01]  /*13420*/  LDGSTS.E.BYPASS.LTC128B.128 [R251], [R94.64], !P3 ;  /* 0x000000005efb7fae */ /* 0x0007e2000d901d56 */
[-C--:B-1----:R-:W-:Y:S07]  /*13430*/  IADD3.X R93, R93, R241.reuse, RZ, P1, !PT ;  /* 0x000000f15d5d7210 */ /* 0x082fee0000ffe4ff */
        /* <DEDUP_REMOVED lines=363> */
.L_x_135:
        /* <DEDUP_REMOVED lines=872> */
.L_x_133:
        /* <DEDUP_REMOVED lines=121> */
.L_x_103:
[----:B------:R-:W-:Y:S02]  /*18900*/  USHF.R.S32.HI UR8, URZ, 0x1f, UR15 ;  /* 0x0000001f3f087899 */ /* 0x000fe4000801140f */
[----:B------:R-:W-:Y:S01]  /*18910*/  ULDC.64 UR10, c[0x0][0x118] ;  /* 0x00004600000a7ab9 */ /* 0x000fe20000000a00 */
[----:B------:R-:W-:Y:S05]  /*18920*/  @P4 BRA `(.L_x_137) ;  /* 0x0000149000004947 */ /* 0x000fea0003800000 */
[----:B------:R-:W1:Y:S01]  /*18930*/  S2R R40, SR_TID.X ;  /* 0x0000000000287919 */ /* 0x000e620000002100 */
[----:B------:R-:W-:Y:S01]  /*18940*/  F2FP.PACK_AB R6, R125, R124 ;  /* 0x0000007c7d06723e */ /* 0x000fe200000000ff */
[----:B------:R-:W-:Y:S01]  /*18950*/  IMAD.MOV.U32 R5, RZ, RZ, -0x10 ;  /* 0xfffffff0ff057424 */ /* 0x000fe200078e00ff */
[----:B------:R-:W-:Y:S01]  /*18960*/  F2FP.PACK_AB R27, R27, R126 ;  /* 0x0000007e1b1b723e */ /* 0x000fe200000000ff */
[----:B------:R-:W-:Y:S01]  /*18970*/  BAR.SYNC.DEFER_BLOCKING 0x1, 0x80 ;  /* 0x0042000000007b1d */ /* 0x000fe20000010000 */
[----:B------:R-:W-:Y:S02]  /*18980*/  F2FP.PACK_AB R26, R26, R132 ;  /* 0x000000841a1a723e */ /* 0x000fe400000000ff */
[----:B------:R-:W-:-:S02]  /*18990*/  F2FP.PACK_AB R31, R31, R134 ;  /* 0x000000861f1f723e */ /* 0x000fc400000000ff */
        /* <DEDUP_REMOVED lines=8> */
[----:B------:R-:W-:Y:S02]  /*18a20*/  F2FP.PACK_AB R30, R30, R136 ;  /* 0x000000881e1e723e */ /* 0x000fe400000000ff */
[----:B------:R-:W-:Y:S01]  /*18a30*/  F2FP.PACK_AB R29, R29, R138 ;  /* 0x0000008a1d1d723e */ /* 0x000fe200000000ff */
[----:B------:R-:W-:Y:S01]  /*18a40*/  ULDC.64 UR4, c[0x0][0x500] ;  /* 0x0001400000047ab9 */ /* 0x000fe20000000a00 */
[----:B------:R-:W-:Y:S01]  /*18a50*/  F2FP.PACK_AB R21, R21, R148 ;  /* 0x000000941515723e */ /* 0x000fe200000000ff */
[----:B------:R-:W-:Y:S01]  /*18a60*/  UIMAD.WIDE UR4, UR20, UR6, UR4 ;  /* 0x00000006140472a5 */ /* 0x000fe2000f8e0204 */
[----:B------:R-:W-:-:S02]  /*18a70*/  F2FP.PACK_AB R20, R20, R150 ;  /* 0x000000961414723e */ /* 0x000fc400000000ff */
[----:B-1----:R-:W-:Y:S02]  /*18a80*/  SHF.R.S32.HI R41, RZ, 0x1f, R40 ;  /* 0x0000001fff297819 */ /* 0x002fe40000011428 */
[----:B------:R-:W-:Y:S02]  /*18a90*/  F2FP.PACK_AB R28, R28, R140 ;  /* 0x0000008c1c1c723e */ /* 0x000fe400000000ff */
[CC--:B------:R-:W-:Y:S02]  /*18aa0*/  LEA.HI R2, R41.reuse, R40.reuse, RZ, 0x2 ;  /* 0x0000002829027211 */ /* 0x0c0fe400078f10ff */
[----:B------:R-:W-:Y:S02]  /*18ab0*/  LEA.HI R35, R41, R40, RZ, 0x5 ;  /* 0x0000002829237211 */ /* 0x000fe400078f28ff */
[--C-:B------:R-:W-:Y:S02]  /*18ac0*/  SHF.R.S32.HI R3, RZ, 0x2, R2.reuse ;  /* 0x00000002ff037819 */ /* 0x100fe40000011402 */
[----:B------:R-:W-:-:S02]  /*18ad0*/  SHF.R.S32.HI R0, RZ, 0x1f, R2 ;  /* 0x0000001fff007819 */ /* 0x000fc40000011402 */
[----:B------:R-:W-:Y:S02]  /*18ae0*/  SHF.R.S32.HI R34, RZ, 0x5, R35 ;  /* 0x00000005ff227819 */ /* 0x000fe40000011423 */
[----:B------:R-:W-:Y:S02]  /*18af0*/  LEA.HI R0, R0, R3, RZ, 0x3 ;  /* 0x0000000300007211 */ /* 0x000fe400078f18ff */
[----:B------:R-:W-:Y:S02]  /*18b00*/  F2FP.PACK_AB R142, R143, R142 ;  /* 0x0000008e8f8e723e */ /* 0x000fe400000000ff */
[----:B------:R-:W-:Y:S02]  /*18b10*/  LOP3.LUT R0, R0, 0xfffffff8, RZ, 0xc0, !PT ;  /* 0xfffffff800007812 */ /* 0x000fe400078ec0ff */
[----:B------:R-:W-:Y:S02]  /*18b20*/  F2FP.PACK_AB R25, R25, R144 ;  /* 0x000000901919723e */ /* 0x000fe400000000ff */
[----:B------:R-:W-:Y:S01]  /*18b30*/  F2FP.PACK_AB R146, R147, R146 ;  /* 0x000000929392723e */ /* 0x000fe200000000ff */
[----:B------:R-:W-:Y:S01]  /*18b40*/  IMAD.IADD R3, R3, 0x1, -R0 ;  /* 0x0000000103037824 */ /* 0x000fe200078e0a00 */
[----:B------:R-:W-:-:S02]  /*18b50*/  LOP3.LUT R0, R2, 0xfffffffc, RZ, 0xc0, !PT ;  /* 0xfffffffc02007812 */ /* 0x000fc400078ec0ff */
[----:B------:R-:W-:Y:S01]  /*18b60*/  F2FP.PACK_AB R24, R24, R152 ;  /* 0x000000981818723e */ /* 0x000fe200000000ff */
[C---:B------:R-:W-:Y:S01]  /*18b70*/  IMAD.SHL.U32 R2, R3.reuse, 0x40, RZ ;  /* 0x0000004003027824 */ /* 0x040fe200078e00ff */
[----:B------:R-:W-:Y:S01]  /*18b80*/  LOP3.LUT R4, R3, 0x1, RZ, 0xc0, !PT ;  /* 0x0000000103047812 */ /* 0x000fe200078ec0ff */
[----:B------:R-:W-:Y:S01]  /*18b90*/  IMAD.IADD R14, R40, 0x1, -R0 ;  /* 0x00000001280e7824 */ /* 0x000fe200078e0a00 */
[----:B------:R-:W-:Y:S02]  /*18ba0*/  F2FP.PACK_AB R23, R23, R154 ;  /* 0x0000009a1717723e */ /* 0x000fe400000000ff */
[----:B------:R-:W-:Y:S01]  /*18bb0*/  LOP3.LUT R0, R2, 0x1c0, RZ, 0xc0, !PT ;  /* 0x000001c002007812 */ /* 0x000fe200078ec0ff */
[----:B------:R-:W-:Y:S01]  /*18bc0*/  IMAD R2, R34, 0x200, R14 ;  /* 0x0000020022027824 */ /* 0x000fe200078e020e */
[----:B------:R-:W-:Y:S02]  /*18bd0*/  ISETP.NE.U32.AND P0, PT, R4, 0x1, PT ;  /* 0x000000010400780c */ /* 0x000fe40003f05070 */
[----:B------:R-:W-:-:S02]  /*18be0*/  LEA.HI R0, R0, R0, RZ, 0x1d ;  /* 0x0000000000007211 */ /* 0x000fc400078fe8ff */
[----:B------:R-:W-:Y:S02]  /*18bf0*/  R2P PR, R3, 0x6 ;  /* 0x0000000603007804 */ /* 0x000fe40000000000 */
[----:B------:R-:W-:Y:S01]  /*18c00*/  SEL R5, R5, 0x10, !P0 ;  /* 0x0000001005057807 */ /* 0x000fe20004000000 */
[----:B------:R-:W-:Y:S01]  /*18c10*/  IMAD.U32 R0, R2, 0x2, R0 ;  /* 0x0000000202007824 */ /* 0x000fe200078e0000 */
[----:B------:R-:W-:Y:S02]  /*18c20*/  F2FP.PACK_AB R18, R18, R164 ;  /* 0x000000a41212723e */ /* 0x000fe400000000ff */
[----:B------:R-:W-:Y:S01]  /*18c30*/  F2FP.PACK_AB R13, R13, R166 ;  /* 0x000000a60d0d723e */ /* 0x000fe200000000ff */
[----:B------:R-:W-:Y:S01]  /*18c40*/  IMAD.SHL.U32 R0, R0, 0x2, RZ ;  /* 0x0000000200007824 */ /* 0x000fe200078e00ff */
[----:B------:R-:W-:Y:S02]  /*18c50*/  F2FP.PACK_AB R22, R22, R156 ;  /* 0x0000009c1616723e */ /* 0x000fe400000000ff */
[----:B------:R-:W-:Y:S01]  /*18c60*/  F2FP.PACK_AB R158, R159, R158 ;  /* 0x0000009e9f9e723e */ /* 0x000fe200000000ff */
[C---:B------:R-:W-:Y:S01]  /*18c70*/  IMAD.IADD R3, R0.reuse, 0x1, R5 ;  /* 0x0000000100037824 */ /* 0x040fe200078e0205 */
[----:B------:R1:W-:Y:S01]  /*18c80*/  STS [R0+0x80], R6 ;  /* 0x0000800600007388 */ /* 0x0003e20000000800 */
[----:B------:R-:W-:-:S02]  /*18c90*/  IADD3 R4, R0, 0x80, RZ ;  /* 0x0000008000047810 */ /* 0x000fc40007ffe0ff */
[----:B------:R-:W-:Y:S01]  /*18ca0*/  IADD3 R2, R0, 0xc0, RZ ;  /* 0x000000c000027810 */ /* 0x000fe20007ffe0ff */
[----:B------:R-:W-:Y:S01]  /*18cb0*/  STS [R0+0x480], R27 ;  /* 0x0004801b00007388 */ /* 0x000fe20000000800 */
[----:B------:R-:W-:Y:S02]  /*18cc0*/  @P2 IADD3 R2, R4, -0x40, RZ ;  /* 0xffffffc004022810 */ /* 0x000fe40007ffe0ff */
[----:B------:R-:W-:Y:S01]  /*18cd0*/  F2FP.PACK_AB R12, R12, R160 ;  /* 0x000000a00c0c723e */ /* 0x000fe200000000ff */
[----:B------:R-:W-:Y:S01]  /*18ce0*/  STS [R3+0x80], R26 ;  /* 0x0000801a03007388 */ /* 0x000fe20000000800 */
[----:B------:R-:W-:Y:S02]  /*18cf0*/  F2FP.PACK_AB R19, R19, R162 ;  /* 0x000000a21313723e */ /* 0x000fe400000000ff */
[----:B------:R-:W-:Y:S01]  /*18d00*/  F2FP.PACK_AB R17, R17, R168 ;  /* 0x000000a81111723e */ /* 0x000fe200000000ff */
[----:B------:R-:W-:Y:S01]  /*18d10*/  STS [R3+0x480], R31 ;  /* 0x0004801f03007388 */ /* 0x000fe20000000800 */
[----:B------:R-:W-:-:S02]  /*18d20*/  F2FP.PACK_AB R16, R16, R170 ;  /* 0x000000aa1010723e */ /* 0x000fc400000000ff */
[----:B------:R-:W-:Y:S01]  /*18d30*/  F2FP.PACK_AB R9, R181, R180 ;  /* 0x000000b4b509723e */ /* 0x000fe200000000ff */
[----:B------:R-:W-:Y:S01]  /*18d40*/  STS [R0+0x2080], R33 ;  /* 0x0020802100007388 */ /* 0x000fe20000000800 */
[----:B------:R-:W-:Y:S02]  /*18d50*/  F2FP.PACK_AB R8, R183, R182 ;  /* 0x000000b6b708723e */ /* 0x000fe400000000ff */
[----:B------:R-:W-:Y:S01]  /*18d60*/  F2FP.PACK_AB R11, R173, R172 ;  /* 0x000000acad0b723e */ /* 0x000fe200000000ff */
[----:B------:R3:W-:Y:S01]  /*18d70*/  STS [R0+0x2480], R122 ;  /* 0x0024807a00007388 */ /* 0x0007e20000000800 */
[----:B------:R-:W-:Y:S02]  /*18d80*/  F2FP.PACK_AB R15, R15, R174 ;  /* 0x000000ae0f0f723e */ /* 0x000fe400000000ff */
[----:B------:R-:W-:Y:S01]  /*18d90*/  F2FP.PACK_AB R10, R177, R176 ;  /* 0x000000b0b10a723e */ /* 0x000fe200000000ff */
[----:B------:R-:W-:Y:S01]  /*18da0*/  STS [R3+0x2080], R32 ;  /* 0x0020802003007388 */ /* 0x000fe20000000800 */
[----:B-1----:R-:W-:Y:S01]  /*18db0*/  IMAD.MOV.U32 R6, RZ, RZ, 0x20 ;  /* 0x00000020ff067424 */ /* 0x002fe200078e00ff */
[----:B------:R-:W-:-:S02]  /*18dc0*/  F2FP.PACK_AB R7, R179, R178 ;  /* 0x000000b2b307723e */ /* 0x000fc400000000ff */
[----:B------:R1:W-:Y:S01]  /*18dd0*/  STS [R3+0x2480], R130 ;  /* 0x0024808203007388 */ /* 0x0003e20000000800 */
[----:B------:R-:W-:Y:S02]  /*18de0*/  PLOP3.LUT P0, PT, PT, PT, UP1, 0x80, 0x0 ;  /* 0x000000000000781c */ /* 0x000fe40003f0f018 */
[----:B------:R-:W-:-:S05]  /*18df0*/  SEL R6, R6, 0xffffffe0, !P1 ;  /* 0xffffffe006067807 */ /* 0x000fca0004800000 */
[----:B------:R-:W-:-:S05]  /*18e00*/  IMAD.IADD R4, R0, 0x1, R6 ;  /* 0x0000000100047824 */ /* 0x000fca00078e0206 */
[----:B------:R-:W-:Y:S01]  /*18e10*/  STS [R4+0x80], R30 ;  /* 0x0000801e04007388 */ /* 0x000fe20000000800 */
[----:B---3--:R-:W-:-:S03]  /*18e20*/  IMAD.IADD R0, R6, 0x1, R3 ;  /* 0x0000000106007824 */ /* 0x008fc600078e0203 */
[----:B------:R-:W-:Y:S04]  /*18e30*/  STS [R4+0x480], R29 ;  /* 0x0004801d04007388 */ /* 0x000fe80000000800 */
        /* <DEDUP_REMOVED lines=10> */
[----:B---3--:R-:W-:-:S04]  /*18ee0*/  IMAD.IADD R0, R5, 0x1, R2 ;  /* 0x0000000105007824 */ /* 0x008fc800078e0202 */
        /* <DEDUP_REMOVED lines=17> */
[----:B---3--:R-:W-:Y:S01]  /*19000*/  IMAD.U32 R8, RZ, RZ, UR4 ;  /* 0x00000004ff087e24 */ /* 0x008fe2000f8e00ff */
[----:B------:R-:W-:Y:S06]  /*19010*/  BAR.SYNC.DEFER_BLOCKING 0x1, 0x80 ;  /* 0x0042000000007b1d */ /* 0x000fec0000010000 */
[----:B------:R-:W-:Y:S02]  /*19020*/  ULDC.64 UR4, c[0x0][0x508] ;  /* 0x0001420000047ab9 */ /* 0x000fe40000000a00 */
[----:B------:R-:W-:Y:S01]  /*19030*/  UISETP.NE.U32.AND UP0, UPT, URZ, UR4, UPT ;  /* 0x000000043f00728c */ /* 0x000fe2000bf05070 */
[----:B------:R-:W3:Y:S03]  /*19040*/  @P0 LDG.E R0, [R8.64] ;  /* 0x0000000a08000981 */ /* 0x000ee6000c1e1900 */
[----:B------:R-:W-:Y:S01]  /*19050*/  UISETP.NE.AND.EX UP0, UPT, URZ, UR5, UPT, UP0 ;  /* 0x000000053f00728c */ /* 0x000fe2000bf05300 */
[----:B------:R-:W-:-:S02]  /*19060*/  IMAD.MOV.U32 R12, RZ, RZ, c[0x0][0x388] ;  /* 0x0000e200ff0c7624 */ /* 0x000fc400078e00ff */
[----:B------:R-:W-:-:S03]  /*19070*/  ULDC.64 UR4, c[0x0][0x508] ;  /* 0x0001420000047ab9 */ /* 0x000fc60000000a00 */
[----:B------:R-:W-:-:S05]  /*19080*/  PLOP3.LUT P1, PT, PT, PT, UP0, 0x80, 0x0 ;  /* 0x000000000000781c */ /* 0x000fca0003f2f008 */
[----:B------:R-:W-:-:S06]  /*19090*/  @UP0 UIMAD.WIDE UR4, UR20, UR6, UR4 ;  /* 0x00000006140402a5 */ /* 0x000fcc000f8e0204 */
[----:B----4-:R-:W-:Y:S02]  /*190a0*/  IMAD.U32 R2, RZ, RZ, UR4 ;  /* 0x00000004ff027e24 */ /* 0x010fe4000f8e00ff */
[----:B--2---:R-:W-:-:S05]  /*190b0*/  IMAD.U32 R3, RZ, RZ, UR5 ;  /* 0x00000005ff037e24 */ /* 0x004fca000f8e00ff */
[----:B------:R1:W5:Y:S01]  /*190c0*/  @P1 LDG.E R12, [R2.64] ;  /* 0x0000000a020c1981 */ /* 0x000362000c1e1900 */
[----:B------:R-:W-:Y:S02]  /*190d0*/  UMOV UR6, URZ ;  /* 0x0000003f00067c82 */ /* 0x000fe40008000000 */
[----:B------:R-:W-:Y:S01]  /*190e0*/  UMOV UR7, URZ ;  /* 0x0000003f00077c82 */ /* 0x000fe20008000000 */
[----:B---3--:R-:W2:Y:S02]  /*190f0*/  @P0 R2UR UR5, R0 ;  /* 0x00000000000503c2 */ /* 0x008ea400000e0000 */
        /* <DEDUP_REMOVED lines=8> */
.L_x_138:
        /* <DEDUP_REMOVED lines=25> */
[----:B------:R-:W-:Y:S01]  /*19310*/  USEL UR9, UR9, URZ, !UP1 ;  /* 0x0000003f09097287 */ /* 0x000fe2000c800000 */
[----:B------:R-:W-:Y:S01]  /*19320*/  LEA.HI R0, R3, R5, RZ, 0x2 ;  /* 0x0000000503007211 */ /* 0x000fe200078f10ff */
[----:B------:R-:W-:-:S02]  /*19330*/  UMOV UR18, UR6 ;  /* 0x0000000600127c82 */ /* 0x000fc40008000000 */
[----:B------:R-:W-:Y:S01]  /*19340*/  IMAD.IADD R2, R34, 0x1, -R2 ;  /* 0x0000000122027824 */ /* 0x000fe200078e0a02 */
[----:B------:R-:W-:Y:S01]  /*19350*/  SHF.R.S32.HI R0, RZ, 0x2, R0 ;  /* 0x00000002ff007819 */ /* 0x000fe20000011400 */
[----:B------:R-:W-:Y:S02]  /*19360*/  UMOV UR19, UR7 ;  /* 0x0000000700137c82 */ /* 0x000fe40008000000 */
[----:B------:R-:W-:Y:S02]  /*19370*/  UIMAD.WIDE.U32 UR22, UR6, UR4, URZ ;  /* 0x00000004061672a5 */ /* 0x000fe4000f8e003f */
[----:B------:R-:W-:Y:S01]  /*19380*/  IMAD R11, R2, 0x10, R0 ;  /* 0x00000010020b7824 */ /* 0x000fe200078e0200 */
[----:B------:R-:W-:Y:S01]  /*19390*/  LOP3.LUT R0, R6, 0xfffffff8, RZ, 0xc0, !PT ;  /* 0xfffffff806007812 */ /* 0x000fe200078ec0ff */
[----:B------:R-:W-:Y:S02]  /*193a0*/  UIMAD UR16, UR6, UR5, UR16 ;  /* 0x00000005061072a4 */ /* 0x000fe4000f8e0210 */
[----:B------:R-:W-:Y:S01]  /*193b0*/  IMAD.IADD R3, R11, 0x1, R4 ;  /* 0x000000010b037824 */ /* 0x000fe200078e0204 */
[----:B------:R-:W-:Y:S01]  /*193c0*/  ULDC.64 UR6, c[0x0][0x498] ;  /* 0x0001260000067ab9 */ /* 0x000fe20000000a00 */
[----:B------:R-:W-:Y:S01]  /*193d0*/  IMAD.IADD R0, R40, 0x1, -R0 ;  /* 0x0000000128007824 */ /* 0x000fe200078e0a00 */
[----:B------:R-:W-:Y:S01]  /*193e0*/  UIMAD.WIDE.U32 UR18, UR15, UR12, UR18 ;  /* 0x0000000c0f1272a5 */ /* 0x000fe2000f8e0012 */
[----:B-1----:R-:W-:Y:S01]  /*193f0*/  IMAD R3, R22, 0x80, R3 ;  /* 0x0000008016037824 */ /* 0x002fe200078e0203 */
[----:B------:R-:W-:Y:S01]  /*19400*/  USEL UR12, UR20, URZ, !UP1 ;  /* 0x0000003f140c7287 */ /* 0x000fe2000c800000 */
[----:B------:R-:W-:Y:S01]  /*19410*/  IMAD R6, R0, 0x10, R19 ;  /* 0x0000001000067824 */ /* 0x000fe200078e0213 */
[----:B------:R-:W-:Y:S01]  /*19420*/  UIMAD UR17, UR9, UR6, URZ ;  /* 0x00000006091172a4 */ /* 0x000fe2000f8e023f */
[----:B------:R-:W-:Y:S01]  /*19430*/  @P0 IMAD.HI.U32 R4, R3, c[0x0][0x4ec], RZ ;  /* 0x00013b0003040a27 */ /* 0x000fe200078e00ff */
[----:B------:R-:W-:-:S02]  /*19440*/  ULDC.64 UR4, c[0x0][0x3e8] ;  /* 0x0000fa0000047ab9 */ /* 0x000fc40000000a00 */
[----:B------:R-:W-:Y:S01]  /*19450*/  UIADD3 UR19, UR19, UR13, URZ ;  /* 0x0000000d13137290 */ /* 0x000fe2000fffe03f */
[----:B------:R-:W-:Y:S01]  /*19460*/  IMAD R9, R22, 0x80, R6 ;  /* 0x0000008016097824 */ /* 0x000fe200078e0206 */
[----:B------:R-:W-:Y:S01]  /*19470*/  UIMAD UR7, UR12, UR7, UR17 ;  /* 0x000000070c0772a4 */ /* 0x000fe2000f8e0211 */
[----:B------:R-:W-:Y:S01]  /*19480*/  IMAD.MOV.U32 R2, RZ, RZ, R3 ;  /* 0x000000ffff027224 */ /* 0x000fe200078e0003 */
[----:B------:R-:W-:Y:S01]  /*19490*/  @P0 SHF.R.U32.HI R2, RZ, c[0x0][0x4f0], R4 ;  /* 0x00013c00ff020a19 */ /* 0x000fe20000011604 */
[----:B------:R-:W-:Y:S01]  /*194a0*/  @P0 IMAD.HI.U32 R4, R9, c[0x0][0x4ec], RZ ;  /* 0x00013b0009040a27 */ /* 0x000fe200078e00ff */
[----:B------:R-:W-:Y:S02]  /*194b0*/  UIMAD UR14, UR8, UR4, URZ ;  /* 0x00000004080e72a4 */ /* 0x000fe4000f8e023f */
[----:B------:R-:W-:Y:S01]  /*194c0*/  UIADD3 UR17, UR23, UR16, URZ ;  /* 0x0000001017117290 */ /* 0x000fe2000fffe03f */
[----:B------:R-:W-:Y:S01]  /*194d0*/  IMAD.MOV.U32 R7, RZ, RZ, R9 ;  /* 0x000000ffff077224 */ /* 0x000fe200078e0009 */
[----:B------:R-:W-:Y:S01]  /*194e0*/  @P0 SHF.R.U32.HI R7, RZ, c[0x0][0x4f0], R4 ;  /* 0x00013c00ff070a19 */ /* 0x000fe20000011604 */
[----:B------:R-:W-:Y:S01]  /*194f0*/  IMAD.SHL.U32 R4, R19, 0x40, RZ ;  /* 0x0000004013047824 */ /* 0x000fe200078e00ff */
[----:B------:R-:W-:Y:S01]  /*19500*/  UMOV UR16, UR22 ;  /* 0x0000001600107c82 */ /* 0x000fe20008000000 */
[--C-:B------:R-:W-:Y:S01]  /*19510*/  IMAD.MOV R6, RZ, RZ, -R2.reuse ;  /* 0x000000ffff067224 */ /* 0x100fe200078e0a02 */
[----:B------:R-:W-:Y:S01]  /*19520*/  UIMAD.WIDE.U32 UR18, UR12, UR6, UR18 ;  /* 0x000000060c1272a5 */ /* 0x000fe2000f8e0012 */
[----:B------:R-:W-:Y:S01]  /*19530*/  IMAD.SHL.U32 R0, R0, 0x8, RZ ;  /* 0x0000000800007824 */ /* 0x000fe200078e00ff */
[----:B------:R-:W-:Y:S01]  /*19540*/  UIMAD UR14, UR15, UR5, UR14 ;  /* 0x000000050f0e72a4 */ /* 0x000fe2000f8e020e */
[----:B------:R-:W-:Y:S01]  /*19550*/  LOP3.LUT R4, R4, 0x1c0, RZ, 0xc0, !PT ;  /* 0x000001c004047812 */ /* 0x000fe200078ec0ff */
[----:B------:R-:W-:Y:S01]  /*19560*/  UIMAD.WIDE.U32 UR16, UR15, UR4, UR16 ;  /* 0x000000040f1072a5 */ /* 0x000fe2000f8e0010 */
[----:B------:R-:W-:Y:S01]  /*19570*/  IMAD R6, R6, c[0x0][0x4e8], R3 ;  /* 0x00013a0006067a24 */ /* 0x000fe200078e0203 */
[----:B------:R-:W-:Y:S01]  /*19580*/  SHF.R.S32.HI R8, RZ, 0x1f, R2 ;  /* 0x0000001fff087819 */ /* 0x000fe20000011402 */
[----:B------:R-:W-:Y:S01]  /*19590*/  ULDC.64 UR4, c[0x0][0x3f0] ;  /* 0x0000fc0000047ab9 */ /* 0x000fe20000000a00 */
[----:B------:R-:W-:Y:S01]  /*195a0*/  LOP3.LUT R10, R4, 0x38, R0, 0xf8, !PT ;  /* 0x00000038040a7812 */ /* 0x000fe200078ef800 */
[----:B------:R-:W-:Y:S01]  /*195b0*/  UIMAD UR9, UR9, UR4, URZ ;  /* 0x00000004090972a4 */ /* 0x000fe2000f8e023f */
[----:B------:R-:W-:Y:S01]  /*195c0*/  SHF.R.U32.HI R5, RZ, 0x3, R4 ;  /* 0x00000003ff057819 */ /* 0x000fe20000011604 */
[----:B------:R-:W-:Y:S01]  /*195d0*/  UIADD3 UR17, UR17, UR14, URZ ;  /* 0x0000000e11117290 */ /* 0x000fe2000fffe03f */
[----:B------:R-:W-:Y:S01]  /*195e0*/  IMAD.U32 R3, RZ, RZ, UR7 ;  /* 0x00000007ff037e24 */ /* 0x000fe2000f8e00ff */
[----:B------:R-:W-:Y:S01]  /*195f0*/  IADD3 R2, P0, R2, UR18, RZ ;  /* 0x0000001202027c10 */ /* 0x000fe2000ff1e0ff */
[----:B------:R-:W-:Y:S01]  /*19600*/  UIMAD UR5, UR12, UR5, UR9 ;  /* 0x000000050c0572a4 */ /* 0x000fe2000f8e0209 */
[----:B------:R-:W-:Y:S01]  /*19610*/  SHF.R.S32.HI R4, RZ, 0x1f, R6 ;  /* 0x0000001fff047819 */ /* 0x000fe20000011406 */
[----:B------:R-:W-:Y:S01]  /*19620*/  UIMAD.WIDE.U32 UR12, UR12, UR4, UR16 ;  /* 0x000000040c0c72a5 */ /* 0x000fe2000f8e0010 */
[----:B------:R-:W-:Y:S01]  /*19630*/  IADD3.X R3, R8, UR19, R3, P0, !PT ;  /* 0x0000001308037c10 */ /* 0x000fe200087fe403 */
[--C-:B------:R-:W-:Y:S01]  /*19640*/  IMAD.MOV R18, RZ, RZ, -R7.reuse ;  /* 0x000000ffff127224 */ /* 0x100fe200078e0a07 */
[----:B------:R-:W-:Y:S01]  /*19650*/  LOP3.LUT R20, R10, R5, RZ, 0x3c, !PT ;  /* 0x000000050a147212 */ /* 0x000fe200078e3cff */
[----:B------:R-:W-:Y:S01]  /*19660*/  IMAD R8, R4, c[0x0][0x488], RZ ;  /* 0x0001220004087a24 */ /* 0x000fe200078e02ff */
[----:B------:R-:W-:Y:S01]  /*19670*/  UIADD3 UR5, UR13, UR5, URZ ;  /* 0x000000050d057290 */ /* 0x000fe2000fffe03f */
[----:B------:R-:W-:Y:S01]  /*19680*/  SHF.R.S32.HI R10, RZ, 0x1f, R7 ;  /* 0x0000001fff0a7819 */ /* 0x000fe20000011407 */
[----:B------:R-:W-:Y:S01]  /*19690*/  IMAD.WIDE.U32 R4, R6, c[0x0][0x488], R2 ;  /* 0x0001220006047a25 */ /* 0x000fe200078e0002 */
[----:B------:R-:W-:-:S03]  /*196a0*/  SHF.R.S32.HI R53, RZ, 0x1f, R0 ;  /* 0x0000001fff357819 */ /* 0x000fc60000011400 */
        /* <DEDUP_REMOVED lines=15> */
[----:B------:R-:W-:Y:S02]  /*197a0*/  IMAD.MOV.U32 R4, RZ, RZ, R6 ;  /* 0x000000ffff047224 */ /* 0x000fe400078e0006 */
[----:B------:R-:W-:Y:S01]  /*197b0*/  IMAD R8, R22, 0x80, R11 ;  /* 0x0000008016087824 */ /* 0x000fe200078e020b */
[----:B------:R-:W-:Y:S01]  /*197c0*/  SHFL.IDX PT, R14, R9, 0x1, 0x1c1f ;  /* 0x003c1f00090e7f89 */ /* 0x000fe200000e0000 */
[----:B------:R-:W-:-:S02]  /*197d0*/  IMAD R6, R10, c[0x0][0x3d8], RZ ;  /* 0x0000f6000a067a24 */ /* 0x000fc400078e02ff */
[----:B------:R-:W-:Y:S01]  /*197e0*/  IMAD.IADD R5, R7, 0x1, R5 ;  /* 0x0000000107057824 */ /* 0x000fe200078e0205 */
[----:B------:R-:W2:Y:S01]  /*197f0*/  SHFL.IDX PT, R15, R3, 0x1, 0x1c1f ;  /* 0x003c1f00030f7f89 */ /* 0x000ea200000e0000 */
[----:B------:R-:W-:Y:S01]  /*19800*/  IADD3 R7, R8, 0x8, RZ ;  /* 0x0000000808077810 */ /* 0x000fe20007ffe0ff */
[----:B------:R-:W-:Y:S01]  /*19810*/  IMAD R6, R18, c[0x0][0x3dc], R6 ;  /* 0x0000f70012067a24 */ /* 0x000fe200078e0206 */
[-C--:B------:R-:W-:Y:S01]  /*19820*/  ISETP.GE.OR P5, PT, R8, R2.reuse, P1 ;  /* 0x000000020800720c */ /* 0x080fe20000fa6670 */
[----:B------:R-:W-:Y:S01]  /*19830*/  SHFL.IDX PT, R12, R9, 0x2, 0x1c1f ;  /* 0x005c1f00090c7f89 */ /* 0x000fe200000e0000 */
[----:B------:R-:W-:Y:S01]  /*19840*/  IMAD.WIDE.U32 R4, R18, c[0x0][0x3d8], R4 ;  /* 0x0000f60012047a25 */ /* 0x000fe200078e0004 */
[----:B------:R-:W-:Y:S02]  /*19850*/  ISETP.GE.OR P4, PT, R7, R2, P1 ;  /* 0x000000020700720c */ /* 0x000fe40000f86670 */
[----:B------:R-:W3:Y:S01]  /*19860*/  SHFL.IDX PT, R13, R3, 0x2, 0x1c1f ;  /* 0x005c1f00030d7f89 */ /* 0x000ee200000e0000 */
[----:B------:R-:W-:Y:S01]  /*19870*/  IMAD.IADD R6, R5, 0x1, R6 ;  /* 0x0000000105067824 */ /* 0x000fe200078e0206 */
[C---:B------:R-:W-:Y:S01]  /*19880*/  LEA R5, P2, R4.reuse, c[0x0][0x380], 0x1 ;  /* 0x0000e00004057a11 */ /* 0x040fe200078408ff */
[----:B------:R-:W-:Y:S01]  /*19890*/  IMAD.SHL.U32 R7, R21, 0x8, RZ ;  /* 0x0000000815077824 */ /* 0x000fe200078e00ff */
[----:B------:R-:W-:Y:S02]  /*198a0*/  SHFL.IDX PT, R10, R9, 0x3, 0x1c1f ;  /* 0x007c1f00090a7f89 */ /* 0x000fe400000e0000 */
[----:B------:R-:W-:-:S02]  /*198b0*/  LEA.HI.X R4, R4, c[0x0][0x384], R6, 0x1, P2 ;  /* 0x0000e10004047a11 */ /* 0x000fc400010f0c06 */
[----:B------:R4:W3:Y:S01]  /*198c0*/  SHFL.IDX PT, R11, R3, 0x3, 0x1c1f ;  /* 0x007c1f00030b7f89 */ /* 0x0008e200000e0000 */
[----:B------:R-:W-:-:S03]  /*198d0*/  LOP3.LUT R7, R20, 0x7ffffe00, R7, 0xf8, !PT ;  /* 0x7ffffe0014077812 */ /* 0x000fc600078ef807 */
[----:B-1----:R-:W-:Y:S02]  /*198e0*/  @!P5 ST.E [R16.64], R36 ;  /* 0x000000241000d985 */ /* 0x002fe4000c10190a */
[----:B------:R-:W-:Y:S02]  /*198f0*/  IMAD.SHL.U32 R6, R7, 0x2, RZ ;  /* 0x0000000207067824 */ /* 0x000fe400078e00ff */
[----:B--2---:R-:W-:Y:S04]  /*19900*/  @!P4 ST.E [R14.64], R37 ;  /* 0x000000250e00c985 */ /* 0x004fe8000c10190a */
[----:B------:R-:W-:Y:S04]  /*19910*/  SHFL.IDX PT, R9, R4, RZ, 0x181f ;  /* 0x00181fff04097589 */ /* 0x000fe800000e0000 */
[----:B------:R-:W-:Y:S04]  /*19920*/  SHFL.IDX PT, R14, R5, 0x2, 0x181f ;  /* 0x00581f00050e7f89 */ /* 0x000fe800000e0000 */
[----:B------:R-:W-:Y:S01]  /*19930*/  SHFL.IDX PT, R44, R4, 0x2, 0x181f ;  /* 0x00581f00042c7f89 */ /* 0x000fe200000e0000 */
[----:B----4-:R-:W-:-:S03]  /*19940*/  IADD3 R3, R8, 0x40, RZ ;  /* 0x0000004008037810 */ /* 0x010fc60007ffe0ff */
[----:B------:R-:W-:Y:S01]  /*19950*/  SHFL.IDX PT, R15, R5, 0x3, 0x181f ;  /* 0x00781f00050f7f89 */ /* 0x000fe200000e0000 */
[----:B------:R-:W-:Y:S02]  /*19960*/  IADD3 R8, R8, 0x48, RZ ;  /* 0x0000004808087810 */ /* 0x000fe40007ffe0ff */
[-C--:B------:R-:W-:Y:S01]  /*19970*/  ISETP.GE.OR P3, PT, R3, R2.reuse, P1 ;  /* 0x000000020300720c */ /* 0x080fe20000f66670 */
[----:B------:R-:W-:Y:S01]  /*19980*/  IMAD R3, R22, 0x80, R19 ;  /* 0x0000008016037824 */ /* 0x000fe200078e0213 */
[----:B------:R-:W-:Y:S01]  /*19990*/  ISETP.GE.OR P0, PT, R8, R2, P1 ;  /* 0x000000020800720c */ /* 0x000fe20000f06670 */
[----:B------:R-:W-:Y:S03]  /*199a0*/  SHFL.IDX PT, R45, R4, 0x3, 0x181f ;  /* 0x00781f00042d7f89 */ /* 0x000fe600000e0000 */
[C---:B------:R-:W-:Y:S01]  /*199b0*/  IADD3 R7, R3.reuse, 0x10, RZ ;  /* 0x0000001003077810 */ /* 0x040fe20007ffe0ff */
[----:B------:R-:W1:Y:S01]  /*199c0*/  SHFL.IDX PT, R8, R5, 0x1, 0x181f ;  /* 0x00381f0005087f89 */ /* 0x000e6200000e0000 */
[----:B------:R-:W-:-:S02]  /*199d0*/  IADD3 R32, R3, 0x40, RZ ;  /* 0x0000004003207810 */ /* 0x000fc40007ffe0ff */
[----:B------:R-:W-:Y:S01]  /*199e0*/  IADD3 R54, R3, 0x60, RZ ;  /* 0x0000006003367810 */ /* 0x000fe20007ffe0ff */
[----:B------:R-:W-:Y:S04]  /*199f0*/  SHFL.IDX PT, R48, R5, 0x4, 0x181f ;  /* 0x00981f0005307f89 */ /* 0x000fe800000e0000 */
[----:B---3--:R-:W-:Y:S04]  /*19a00*/  @!P3 ST.E [R12.64], R38 ;  /* 0x000000260c00b985 */ /* 0x008fe8000c10190a */
[----:B------:R1:W-:Y:S01]  /*19a10*/  @!P0 ST.E [R10.64], R39 ;  /* 0x000000270a008985 */ /* 0x0003e2000c10190a */
[----:B------:R-:W-:-:S03]  /*19a20*/  ISETP.GE.AND P0, PT, R0, c[0x0][0x3c8], PT ;  /* 0x0000f20000007a0c */ /* 0x000fc60003f06270 */
[----:B------:R-:W2:Y:S01]  /*19a30*/  SHFL.IDX PT, R12, R5, RZ, 0x181f ;  /* 0x00181fff050c7589 */ /* 0x000ea200000e0000 */
[-C--:B------:R-:W-:Y:S02]  /*19a40*/  ISETP.GE.OR P4, PT, R7, R2.reuse, P0 ;  /* 0x000000020700720c */ /* 0x080fe40000786670 */
[C---:B------:R-:W-:Y:S01]  /*19a50*/  ISETP.GE.OR P1, PT, R3.reuse, R2, P0 ;  /* 0x000000020300720c */ /* 0x040fe20000726670 */
[----:B------:R-:W-:Y:S01]  /*19a60*/  LDS.128 R24, [R6+0x80] ;  /* 0x0000800006187984 */ /* 0x000fe20000000c00 */
[----:B------:R-:W-:-:S03]  /*19a70*/  IADD3 R7, R3, 0x20, RZ ;  /* 0x0000002003077810 */ /* 0x000fc60007ffe0ff */
[----:B------:R-:W3:Y:S01]  /*19a80*/  SHFL.IDX PT, R11, R4, 0x1, 0x181f ;  /* 0x00381f00040b7f89 */ /* 0x000ee200000e0000 */
[-C--:B------:R-:W-:Y:S02]  /*19a90*/  ISETP.GE.OR P3, PT, R7, R2.reuse, P0 ;  /* 0x000000020700720c */ /* 0x080fe40000766670 */
[----:B------:R-:W-:Y:S01]  /*19aa0*/  IADD3 R7, R3, 0x30, RZ ;  /* 0x0000003003077810 */ /* 0x000fe20007ffe0ff */
[----:B------:R-:W4:Y:S03]  /*19ab0*/  LDS.128 R20, [R6+0x880] ;  /* 0x0008800006147984 */ /* 0x000f260000000c00 */
[----:B------:R-:W-:Y:S01]  /*19ac0*/  ISETP.GE.OR P2, PT, R7, R2, P0 ;  /* 0x000000020700720c */ /* 0x000fe20000746670 */
[----:B------:R-:W4:Y:S04]  /*19ad0*/  LDS.128 R16, [R6+0x1080] ;  /* 0x0010800006107984 */ /* 0x000f280000000c00 */
[----:B------:R-:W4:Y:S01]  /*19ae0*/  LDS.128 R28, [R6+0x1880] ;  /* 0x00188000061c7984 */ /* 0x000f220000000c00 */
[----:B-1----:R-:W-:-:S03]  /*19af0*/  @!P4 LEA R10, P6, R0, R8, 0x1 ;  /* 0x00000008000ac211 */ /* 0x002fc600078c08ff */
[----:B------:R-:W-:Y:S01]  /*19b00*/  LDS.128 R36, [R6+0x2880] ;  /* 0x0028800006247984 */ /* 0x000fe20000000c00 */
[----:B--2---:R-:W-:-:S03]  /*19b10*/  @!P1 LEA R12, P5, R0, R12, 0x1 ;  /* 0x0000000c000c9211 */ /* 0x004fc600078a08ff */
[----:B------:R-:W-:Y:S01]  /*19b20*/  LDS.128 R40, [R6+0x3080] ;  /* 0x0030800006287984 */ /* 0x000fe20000000c00 */
[----:B------:R-:W-:-:S03]  /*19b30*/  @!P1 LEA.HI.X R13, R0, R9, R53, 0x1, P5 ;  /* 0x00000009000d9211 */ /* 0x000fc600028f0c35 */
[----:B------:R-:W1:Y:S02]  /*19b40*/  SHFL.IDX PT, R49, R5, 0x6, 0x181f ;  /* 0x00d81f0005317f89 */ /* 0x000e6400000e0000 */
[----:B------:R-:W-:Y:S02]  /*19b50*/  P2R R7, PR, RZ, 0x40 ;  /* 0x00000040ff077803 */ /* 0x000fe40000000000 */
[----:B------:R-:W-:Y:S01]  /*19b60*/  SHFL.IDX PT, R52, R4, 0x4, 0x181f ;  /* 0x00981f0004347f89 */ /* 0x000fe200000e0000 */
[----:B------:R-:W-:Y:S02]  /*19b70*/  ISETP.GE.OR P6, PT, R32, R2, P0 ;  /* 0x000000022000720c */ /* 0x000fe400007c6670 */
[----:B------:R-:W-:Y:S01]  /*19b80*/  ISETP.NE.AND P5, PT, R7, RZ, PT ;  /* 0x000000ff0700720c */ /* 0x000fe20003fa5270 */
[----:B------:R-:W-:Y:S03]  /*19b90*/  LDS.128 R32, [R6+0x2080] ;  /* 0x0020800006207984 */ /* 0x000fe60000000c00 */
[C---:B---3--:R-:W-:Y:S01]  /*19ba0*/  @!P4 LEA.HI.X R11, R0.reuse, R11, R53, 0x1, P5 ;  /* 0x0000000b000bc211 */ /* 0x048fe200028f0c35 */
[----:B------:R-:W2:Y:S01]  /*19bb0*/  SHFL.IDX PT, R7, R5, 0x5, 0x181f ;  /* 0x00b81f0005077f89 */ /* 0x000ea200000e0000 */
[----:B------:R-:W-:-:S03]  /*19bc0*/  @!P3 LEA R8, P5, R0, R14, 0x1 ;  /* 0x0000000e0008b211 */ /* 0x000fc600078a08ff */
[----:B------:R-:W3:Y:S01]  /*19bd0*/  SHFL.IDX PT, R51, R4, 0x5, 0x181f ;  /* 0x00b81f0004337f89 */ /* 0x000ee200000e0000 */
[C-C-:B------:R-:W-:Y:S02]  /*19be0*/  @!P3 LEA.HI.X R9, R0.reuse, R44, R53.reuse, 0x1, P5 ;  /* 0x0000002c0009b211 */ /* 0x140fe400028f0c35 */
[C---:B------:R-:W-:Y:S01]  /*19bf0*/  @!P2 LEA R14, P5, R0.reuse, R15, 0x1 ;  /* 0x0000000f000ea211 */ /* 0x040fe200078a08ff */
[----:B------:R-:W1:Y:S01]  /*19c00*/  SHFL.IDX PT, R50, R4, 0x6, 0x181f ;  /* 0x00d81f0004327f89 */ /* 0x000e6200000e0000 */
[C---:B------:R-:W-:Y:S02]  /*19c10*/  IADD3 R44, R3.reuse, 0x50, RZ ;  /* 0x00000050032c7810 */ /* 0x040fe40007ffe0ff */
[----:B------:R-:W-:Y:S01]  /*19c20*/  @!P2 LEA.HI.X R15, R0, R45, R53, 0x1, P5 ;  /* 0x0000002d000fa211 */ /* 0x000fe200028f0c35 */
[----:B------:R-:W1:Y:S01]  /*19c30*/  SHFL.IDX PT, R5, R5, 0x7, 0x181f ;  /* 0x00f81f0005057f89 */ /* 0x000e6200000e0000 */
[-C--:B------:R-:W-:Y:S02]  /*19c40*/  ISETP.GE.OR P5, PT, R44, R2.reuse, P0 ;  /* 0x000000022c00720c */ /* 0x080fe400007a6670 */
[----:B------:R-:W-:Y:S01]  /*19c50*/  IADD3 R3, R3, 0x70, RZ ;  /* 0x0000007003037810 */ /* 0x000fe20007ffe0ff */
[----:B------:R1:W2:Y:S04]  /*19c60*/  LDS.128 R44, [R6+0x3880] ;  /* 0x00388000062c7984 */ /* 0x0002a80000000c00 */
[----:B------:R-:W-:Y:S01]  /*19c70*/  @!P1 ST.E.128 [R12.64], R24 ;  /* 0x000000180c009985 */ /* 0x000fe2000c101d0a */
[----:B------:R-:W-:-:S02]  /*19c80*/  ISETP.GE.OR P1, PT, R54, R2, P0 ;  /* 0x000000023600720c */ /* 0x000fc40000726670 */
[----:B------:R-:W-:Y:S01]  /*19c90*/  ISETP.GE.OR P0, PT, R3, R2, P0 ;  /* 0x000000020300720c */ /* 0x000fe20000706670 */
[----:B----4-:R4:W-:Y:S04]  /*19ca0*/  @!P4 ST.E.128 [R10.64], R20 ;  /* 0x000000140a00c985 */ /* 0x0109e8000c101d0a */
[----:B------:R2:W-:Y:S04]  /*19cb0*/  @!P3 ST.E.128 [R8.64], R16 ;  /* 0x000000100800b985 */ /* 0x0005e8000c101d0a */
[----:B------:R3:W-:Y:S04]  /*19cc0*/  @!P2 ST.E.128 [R14.64], R28 ;  /* 0x0000001c0e00a985 */ /* 0x0007e8000c101d0a */
[----:B------:R-:W2:Y:S01]  /*19cd0*/  SHFL.IDX PT, R4, R4, 0x7, 0x181f ;  /* 0x00f81f0004047f89 */ /* 0x000ea200000e0000 */
[----:B-1----:R-:W-:-:S02]  /*19ce0*/  @!P1 LEA R6, P2, R0, R49, 0x1 ;  /* 0x0000003100069211 */ /* 0x002fc400078408ff */
[C---:B----4-:R-:W-:Y:S02]  /*19cf0*/  @!P6 LEA R10, P4, R0.reuse, R48, 0x1 ;  /* 0x00000030000ae211 */ /* 0x050fe400078808ff */
[C---:B--2---:R-:W-:Y:S02]  /*19d00*/  @!P5 LEA R8, P3, R0.reuse, R7, 0x1 ;  /* 0x000000070008d211 */ /* 0x044fe400078608ff */
[C-C-:B------:R-:W-:Y:S02]  /*19d10*/  @!P6 LEA.HI.X R11, R0.reuse, R52, R53.reuse, 0x1, P4 ;  /* 0x00000034000be211 */ /* 0x140fe400020f0c35 */
[C-C-:B---3--:R-:W-:Y:S02]  /*19d20*/  @!P5 LEA.HI.X R9, R0.reuse, R51, R53.reuse, 0x1, P3 ;  /* 0x000000330009d211 */ /* 0x148fe400018f0c35 */
[----:B------:R-:W-:Y:S01]  /*19d30*/  @!P1 LEA.HI.X R7, R0, R50, R53, 0x1, P2 ;  /* 0x0000003200079211 */ /* 0x000fe200010f0c35 */
[----:B------:R1:W-:Y:S04]  /*19d40*/  @!P6 ST.E.128 [R10.64], R32 ;  /* 0x000000200a00e985 */ /* 0x0003e8000c101d0a */
[----:B------:R1:W-:Y:S04]  /*19d50*/  @!P5 ST.E.128 [R8.64], R36 ;  /* 0x000000240800d985 */ /* 0x0003e8000c101d0a */
[----:B------:R1:W-:Y:S01]  /*19d60*/  @!P1 ST.E.128 [R6.64], R40 ;  /* 0x0000002806009985 */ /* 0x0003e2000c101d0a */
[----:B------:R-:W-:Y:S05]  /*19d70*/  @P0 EXIT ;  /* 0x000000000000094d */ /* 0x000fea0003800000 */
[----:B------:R-:W-:-:S04]  /*19d80*/  LEA R2, P0, R0, R5, 0x1 ;  /* 0x0000000500027211 */ /* 0x000fc800078008ff */
[----:B------:R-:W-:-:S05]  /*19d90*/  LEA.HI.X R3, R0, R4, R53, 0x1, P0 ;  /* 0x0000000400037211 */ /* 0x000fca00000f0c35 */
[----:B------:R-:W-:Y:S01]  /*19da0*/  ST.E.128 [R2.64], R44 ;  /* 0x0000002c02007985 */ /* 0x000fe2000c101d0a */
[----:B------:R-:W-:Y:S05]  /*19db0*/  EXIT ;  /* 0x000000000000794d */ /* 0x000fea0003800000 */
.L_x_137:
        /* <DEDUP_REMOVED lines=10> */
[----:B------:R-:W3:Y:S01]  /*19e60*/  @P0 LDG.E R0, [R4.64] ;  /* 0x0000000a04000981 */ /* 0x000ee2000c1e1900 */
        /* <DEDUP_REMOVED lines=11> */
[----:B---3--:R-:W3:Y:S02]  /*19f20*/  @P0 R2UR UR5, R0 ;  /* 0x00000000000503c2 */ /* 0x008ee400000e0000 */
[----:B---3--:R-:W-:Y:S02]  /*19f30*/  @UP1 USHF.R.S32.HI UR4, URZ, 0x1f, UR5 ;  /* 0x0000001f3f041899 */ /* 0x008fe40008011405 */
[----:B------:R-:W-:-:S05]  /*19f40*/  @UP1 UMOV UR12, UR5 ;  /* 0x00000005000c1c82 */ /* 0x000fca0008000000 */
[----:B------:R-:W-:Y:S01]  /*19f50*/  @UP1 UMOV UR13, UR4 ;  /* 0x00000004000d1c82 */ /* 0x000fe20008000000 */
[----:B------:R-:W-:Y:S05]  /*19f60*/  @P1 BRA `(.L_x_139) ;  /* 0x0000004000001947 */ /* 0x000fea0003800000 */
[----:B-1----:R-:W-:Y:S05]  /*19f70*/  @!P0 BRA `(.L_x_139) ;  /* 0x0000003000008947 */ /* 0x002fea0003800000 */
[----:B------:R-:W3:Y:S04]  /*19f80*/  LDG.E R0, [R4.64] ;  /* 0x0000000a04007981 */ /* 0x000ee8000c1e1900 */
[----:B------:R-:W3:Y:S02]  /*19f90*/  LDG.E R2, [R4.64+0x4] ;  /* 0x0000040a04027981 */ /* 0x000ee4000c1e1900 */
[----:B---3-5:R-:W-:Y:S02]  /*19fa0*/  IADD3 R9, -R0, R2, RZ ;  /* 0x0000000200097210 */ /* 0x028fe40007ffe1ff */
.L_x_139:
        /* <DEDUP_REMOVED lines=43> */
.L_x_141:
[----:B------:R-:W-:Y:S05]  /*1a260*/  BSYNC B0 ;  /* 0x0000000000007941 */ /* 0x000fea0003800000 */
.L_x_140:
[----:B------:R-:W3:Y:S01]  /*1a270*/  S2R R10, SR_CTAID.X ;  /* 0x00000000000a7919 */ /* 0x000ee20000002500 */
        /* <DEDUP_REMOVED lines=18> */
[----:B---3--:R-:W-:Y:S02]  /*1a3a0*/  IMAD R0, R10, 0x80, R0 ;  /* 0x000000800a007824 */ /* 0x008fe400078e0200 */
        /* <DEDUP_REMOVED lines=30> */
[----:B------:R-:W3:Y:S01]  /*1a590*/  SHFL.IDX PT, R7, R3, RZ, 0x181f ;  /* 0x00181fff03077589 */ /* 0x000ee200000e0000 */
[----:B------:R-:W-:Y:S02]  /*1a5a0*/  SHF.R.S32.HI R20, RZ, 0x1f, R0 ;  /* 0x0000001fff147819 */ /* 0x000fe40000011400 */
[C---:B------:R-:W-:Y:S01]  /*1a5b0*/  IADD3 R8, R2.reuse, 0x10, RZ ;  /* 0x0000001002087810 */ /* 0x040fe20007ffe0ff */
[----:B------:R-:W4:Y:S01]  /*1a5c0*/  SHFL.IDX PT, R5, R4, 0x1, 0x181f ;  /* 0x00381f0004057f89 */ /* 0x000f2200000e0000 */
[----:B------:R-:W-:-:S02]  /*1a5d0*/  ISETP.GE.OR P1, PT, R2, R19, P0 ;  /* 0x000000130200720c */ /* 0x000fc40000726670 */
[-C--:B------:R-:W-:Y:S01]  /*1a5e0*/  ISETP.GE.OR P5, PT, R8, R19.reuse, P0 ;  /* 0x000000130800720c */ /* 0x080fe200007a6670 */
[----:B------:R-:W2:Y:S01]  /*1a5f0*/  SHFL.IDX PT, R9, R3, 0x1, 0x181f ;  /* 0x00381f0003097f89 */ /* 0x000ea200000e0000 */
[C---:B------:R-:W-:Y:S02]  /*1a600*/  IADD3 R14, R2.reuse, 0x20, RZ ;  /* 0x00000020020e7810 */ /* 0x040fe40007ffe0ff */
[----:B------:R-:W-:Y:S01]  /*1a610*/  IADD3 R10, R2, 0x40, RZ ;  /* 0x00000040020a7810 */ /* 0x000fe20007ffe0ff */
[----:B------:R-:W2:Y:S01]  /*1a620*/  SHFL.IDX PT, R8, R4, 0x2, 0x181f ;  /* 0x00581f0004087f89 */ /* 0x000ea200000e0000 */
[-C--:B------:R-:W-:Y:S02]  /*1a630*/  ISETP.GE.OR P4, PT, R14, R19.reuse, P0 ;  /* 0x000000130e00720c */ /* 0x080fe40000786670 */
[----:B------:R-:W-:Y:S01]  /*1a640*/  IADD3 R13, R2, 0x30, RZ ;  /* 0x00000030020d7810 */ /* 0x000fe20007ffe0ff */
[----:B------:R-:W2:Y:S01]  /*1a650*/  SHFL.IDX PT, R12, R3, 0x2, 0x181f ;  /* 0x00581f00030c7f89 */ /* 0x000ea200000e0000 */
[----:B------:R-:W-:-:S02]  /*1a660*/  ISETP.GE.OR P6, PT, R10, R19, P0 ;  /* 0x000000130a00720c */ /* 0x000fc400007c6670 */
[----:B------:R-:W-:Y:S01]  /*1a670*/  ISETP.GE.OR P3, PT, R13, R19, P0 ;  /* 0x000000130d00720c */ /* 0x000fe20000766670 */
[----:B------:R-:W2:Y:S01]  /*1a680*/  SHFL.IDX PT, R11, R4, 0x3, 0x181f ;  /* 0x00781f00040b7f89 */ /* 0x000ea200000e0000 */
[----:B-1----:R-:W-:-:S03]  /*1a690*/  @!P1 LEA R6, P2, R0, R6, 0x1 ;  /* 0x0000000600069211 */ /* 0x002fc600078408ff */
[----:B------:R-:W1:Y:S01]  /*1a6a0*/  SHFL.IDX PT, R14, R3, 0x3, 0x181f ;  /* 0x00781f00030e7f89 */ /* 0x000e6200000e0000 */
[----:B---3--:R-:W-:-:S03]  /*1a6b0*/  @!P1 LEA.HI.X R7, R0, R7, R20, 0x1, P2 ;  /* 0x0000000700079211 */ /* 0x008fc600010f0c14 */
[----:B------:R-:W3:Y:S04]  /*1a6c0*/  SHFL.IDX PT, R10, R4, 0x4, 0x181f ;  /* 0x00981f00040a7f89 */ /* 0x000ee800000e0000 */
[----:B------:R1:W-:Y:S04]  /*1a6d0*/  @!P1 ST.E.128 [R6.64], RZ ;  /* 0x000000ff06009985 */ /* 0x0003e8000c101d0a */
[----:B------:R-:W-:Y:S04]  /*1a6e0*/  SHFL.IDX PT, R13, R4, 0x5, 0x181f ;  /* 0x00b81f00040d7f89 */ /* 0x000fe800000e0000 */
[----:B------:R-:W-:Y:S04]  /*1a6f0*/  SHFL.IDX PT, R15, R4, 0x6, 0x181f ;  /* 0x00d81f00040f7f89 */ /* 0x000fe800000e0000 */
[----:B------:R-:W3:Y:S04]  /*1a700*/  SHFL.IDX PT, R18, R3, 0x4, 0x181f ;  /* 0x00981f0003127f89 */ /* 0x000ee800000e0000 */
[----:B------:R-:W3:Y:S04]  /*1a710*/  SHFL.IDX PT, R17, R3, 0x5, 0x181f ;  /* 0x00b81f0003117f89 */ /* 0x000ee800000e0000 */
[----:B------:R-:W3:Y:S04]  /*1a720*/  SHFL.IDX PT, R16, R3, 0x6, 0x181f ;  /* 0x00d81f0003107f89 */ /* 0x000ee800000e0000 */
[----:B------:R-:W3:Y:S01]  /*1a730*/  SHFL.IDX PT, R4, R4, 0x7, 0x181f ;  /* 0x00f81f0004047f89 */ /* 0x000ee200000e0000 */
[----:B-1----:R-:W-:-:S02]  /*1a740*/  IADD3 R7, R2, 0x50, RZ ;  /* 0x0000005002077810 */ /* 0x002fc40007ffe0ff */
[C---:B----4-:R-:W-:Y:S01]  /*1a750*/  @!P5 LEA R6, P1, R0.reuse, R5, 0x1 ;  /* 0x000000050006d211 */ /* 0x050fe200078208ff */
[----:B------:R-:W1:Y:S01]  /*1a760*/  SHFL.IDX PT, R3, R3, 0x7, 0x181f ;  /* 0x00f81f0003037f89 */ /* 0x000e6200000e0000 */
[----:B------:R-:W-:Y:S02]  /*1a770*/  ISETP.GE.OR P2, PT, R7, R19, P0 ;  /* 0x000000130700720c */ /* 0x000fe40000746670 */
[C---:B--2---:R-:W-:Y:S02]  /*1a780*/  @!P5 LEA.HI.X R7, R0.reuse, R9, R20, 0x1, P1 ;  /* 0x000000090007d211 */ /* 0x044fe400008f0c14 */
[----:B------:R-:W-:Y:S02]  /*1a790*/  @!P4 LEA R8, P1, R0, R8, 0x1 ;  /* 0x000000080008c211 */ /* 0x000fe400078208ff */
[C---:B------:R-:W-:Y:S01]  /*1a7a0*/  IADD3 R9, R2.reuse, 0x60, RZ ;  /* 0x0000006002097810 */ /* 0x040fe20007ffe0ff */
[----:B------:R2:W-:Y:S01]  /*1a7b0*/  @!P5 ST.E.128 [R6.64], RZ ;  /* 0x000000ff0600d985 */ /* 0x0005e2000c101d0a */
[----:B------:R-:W-:-:S09]  /*1a7c0*/  IADD3 R2, R2, 0x70, RZ ;  /* 0x0000007002027810 */ /* 0x000fd20007ffe0ff */
[----:B------:R-:W-:Y:S02]  /*1a7d0*/  P2R R5, PR, RZ, 0x2 ;  /* 0x00000002ff057803 */ /* 0x000fe40000000000 */
[-C--:B------:R-:W-:Y:S02]  /*1a7e0*/  ISETP.GE.OR P1, PT, R9, R19.reuse, P0 ;  /* 0x000000130900720c */ /* 0x080fe40000726670 */
[----:B------:R-:W-:Y:S02]  /*1a7f0*/  ISETP.NE.AND P5, PT, R5, RZ, PT ;  /* 0x000000ff0500720c */ /* 0x000fe40003fa5270 */
[----:B------:R-:W-:Y:S02]  /*1a800*/  ISETP.GE.OR P0, PT, R2, R19, P0 ;  /* 0x000000130200720c */ /* 0x000fe40000706670 */
[----:B------:R-:W-:-:S05]  /*1a810*/  @!P4 LEA.HI.X R9, R0, R12, R20, 0x1, P5 ;  /* 0x0000000c0009c211 */ /* 0x000fca00028f0c14 */
[----:B------:R4:W-:Y:S01]  /*1a820*/  @!P4 ST.E.128 [R8.64], RZ ;  /* 0x000000ff0800c985 */ /* 0x0009e2000c101d0a */
[----:B--2---:R-:W-:-:S04]  /*1a830*/  @!P3 LEA R6, P5, R0, R11, 0x1 ;  /* 0x0000000b0006b211 */ /* 0x004fc800078a08ff */
[C---:B------:R-:W-:Y:S02]  /*1a840*/  @!P3 LEA.HI.X R7, R0.reuse, R14, R20, 0x1, P5 ;  /* 0x0000000e0007b211 */ /* 0x040fe400028f0c14 */
[----:B---3--:R-:W-:-:S03]  /*1a850*/  @!P6 LEA R10, P5, R0, R10, 0x1 ;  /* 0x0000000a000ae211 */ /* 0x008fc600078a08ff */
[----:B------:R2:W-:Y:S01]  /*1a860*/  @!P3 ST.E.128 [R6.64], RZ ;  /* 0x000000ff0600b985 */ /* 0x0005e2000c101d0a */
[----:B------:R-:W-:-:S05]  /*1a870*/  @!P6 LEA.HI.X R11, R0, R18, R20, 0x1, P5 ;  /* 0x00000012000be211 */ /* 0x000fca00028f0c14 */
[----:B------:R3:W-:Y:S01]  /*1a880*/  @!P6 ST.E.128 [R10.64], RZ ;  /* 0x000000ff0a00e985 */ /* 0x0007e2000c101d0a */
[----:B----4-:R-:W-:-:S04]  /*1a890*/  @!P2 LEA R8, P4, R0, R13, 0x1 ;  /* 0x0000000d0008a211 */ /* 0x010fc800078808ff */
[----:B------:R-:W-:-:S05]  /*1a8a0*/  @!P2 LEA.HI.X R9, R0, R17, R20, 0x1, P4 ;  /* 0x000000110009a211 */ /* 0x000fca00020f0c14 */
[----:B------:R3:W-:Y:S01]  /*1a8b0*/  @!P2 ST.E.128 [R8.64], RZ ;  /* 0x000000ff0800a985 */ /* 0x0007e2000c101d0a */
[----:B--2---:R-:W-:-:S04]  /*1a8c0*/  @!P1 LEA R6, P3, R0, R15, 0x1 ;  /* 0x0000000f00069211 */ /* 0x004fc800078608ff */
[----:B------:R-:W-:-:S05]  /*1a8d0*/  @!P1 LEA.HI.X R7, R0, R16, R20, 0x1, P3 ;  /* 0x0000001000079211 */ /* 0x000fca00018f0c14 */
[----:B------:R3:W-:Y:S01]  /*1a8e0*/  @!P1 ST.E.128 [R6.64], RZ ;  /* 0x000000ff06009985 */ /* 0x0007e2000c101d0a */
[----:B------:R-:W-:Y:S05]  /*1a8f0*/  @P0 EXIT ;  /* 0x000000000000094d */ /* 0x000fea0003800000 */
[----:B-1----:R-:W-:-:S04]  /*1a900*/  LEA R2, P0, R0, R4, 0x1 ;  /* 0x0000000400027211 */ /* 0x002fc800078008ff */
[----:B------:R-:W-:-:S05]  /*1a910*/  LEA.HI.X R3, R0, R3, R20, 0x1, P0 ;  /* 0x0000000300037211 */ /* 0x000fca00000f0c14 */
[----:B------:R-:W-:Y:S01]  /*1a920*/  ST.E.128 [R2.64], RZ ;  /* 0x000000ff02007985 */ /* 0x000fe2000c101d0a */
[----:B------:R-:W-:Y:S05]  /*1a930*/  EXIT ;  /* 0x000000000000794d */ /* 0x000fea0003800000 */
.L_x_142:
        /* <DEDUP_REMOVED lines=12> */
.L_x_1598:


//--------------------- .text._ZN7cutlass13device_kernelIN5flash19enable_sm80_to_sm89INS1_16FlashAttnFwdSm80INS1_25CollectiveMainloopFwdSm80ILi4ELi1ELb0EN4cute5tupleIJNS5_1CILi128EEENS7_ILi96EEENS7_ILi64EEEEEELi64ENS_6half_tEfNS_4arch4Sm80ELb0ELb1ELb1ELb0ELb1ELb0ELb1ELb0EEENS1_21CollectiveEpilogueFwdINS6_IJS8_SA_S9_EEENS6_IJNS7_ILi1EEESI_SI_EEESC_SE_Li128ELb0ELb1ELb0ELb0EEENS1_19SingleTileSchedulerILb0ELb0ELb1ELi128EEEEEEEEEvNT_6ParamsE --------------------------
	.section	.text._ZN7cutlass13device_kernelIN5flash19enable_sm80_to_sm89INS1_16FlashAttnFwdSm80INS1_25CollectiveMainloopFwdSm80ILi4ELi1ELb0EN4cute5tupleIJNS5_1CILi128EEENS7_ILi96EEENS7_ILi64EEEEEELi64ENS_6half_tEfNS_4arch4Sm80ELb0ELb1ELb1ELb0ELb1ELb0ELb1ELb0EEENS1_21CollectiveEpilogueFwdINS6_IJS8_SA_S9_EEENS6_IJNS7_ILi1EEESI_SI_EEESC_SE_Li128ELb0ELb1ELb0ELb0EEENS1_19SingleTileSchedulerILb0ELb0ELb1ELi128EEEEEEEEEvNT_6ParamsE,"ax",@progbits
	.sectioninfo	@"SHI_REGISTERS=255"
	.align	128
.text._ZN7cutlass13device_kernelIN5flash19enable_sm80_to_sm89INS1_16FlashAttnFwdSm80INS1_25CollectiveMainloopFwdSm80ILi4ELi1ELb0EN4cute5tupleIJNS5_1CILi128EEENS7_ILi96EEENS7_ILi64EEEEEELi64ENS_6half_tEfNS_4arch4Sm80ELb0ELb1ELb1ELb0ELb1ELb0ELb1ELb0EEENS1_21CollectiveEpilogueFwdINS6_IJS8_SA_S9_EEENS6_IJNS7_ILi1EEESI_SI_EEESC_SE_Li128ELb0ELb1ELb0ELb0EEENS1_19SingleTileSchedulerILb0ELb0ELb1ELi128EEEEEEEEEvNT_6ParamsE:
        .type           _ZN7cutlass13device_kernelIN5flash19enable_sm80_to_sm89INS1_16FlashAttnFwdSm80INS1_25CollectiveMainloopFwdSm80ILi4ELi1ELb0EN4cute5tupleIJNS5_1CILi128EEENS7_ILi96EEENS7_ILi64EEEEEELi64ENS_6half_tEfNS_4arch4Sm80ELb0ELb1ELb1ELb0ELb1ELb0ELb1ELb0EEENS1_21CollectiveEpilogueFwdINS6_IJS8_SA_S9_EEENS6_IJNS7_ILi1EEESI_SI_EEESC_SE_Li128ELb0ELb1ELb0ELb0EEENS1_19SingleTileSchedulerILb0ELb0ELb1ELi128EEEEEEEEEvNT_6ParamsE,@function
        .size           _ZN7cutlass13device_kernelIN5flash19enable_sm80_to_sm89INS1_16FlashAttnFwdSm80INS1_25CollectiveMainloopFwdSm80ILi4ELi1ELb0EN4cute5tupleIJNS5_1CILi128EEENS7_ILi96EEENS7_ILi64EEEEEELi64ENS_6half_tEfNS_4arch4Sm80ELb0ELb1ELb1ELb0ELb1ELb0ELb1ELb0EEENS1_21CollectiveEpilogueFwdINS6_IJS8_SA_S9_EEENS6_IJNS7_ILi1EEESI_SI_EEESC_SE_Li128ELb0ELb1ELb0ELb0EEENS1_19SingleTileSchedulerILb0ELb0ELb1ELi128EEEEEEEEEvNT_6ParamsE,(.L_x_1599 - _ZN7cutlass13device_kernelIN5flash19enable_sm80_to_sm89INS1_16FlashAttnFwdSm80INS1_25CollectiveMainloopFwdSm80ILi4ELi1ELb0EN4cute5tupleIJNS5_1CILi128EEENS7_ILi96EEENS7_ILi64EEEEEELi64ENS_6half_tEfNS_4arch4Sm80ELb0ELb1ELb1ELb0ELb1ELb0ELb1ELb0EEENS1_21CollectiveEpilogueFwdINS6_IJS8_SA_S9_EEENS6_IJNS7_ILi1EEESI_SI_EEESC_SE_Li128ELb0ELb1ELb0ELb0EEENS1_19SingleTileSchedulerILb0ELb0ELb1ELi128EEEEEEEEEvNT_6ParamsE)
        .other          _ZN7cutlass13device_kernelIN5flash19enable_sm80_to_sm89INS1_16FlashAttnFwdSm80INS1_25CollectiveMainloopFwdSm80ILi4ELi1ELb0EN4cute5tupleIJNS5_1CILi128EEENS7_ILi96EEENS7_ILi64EEEEEELi64ENS_6half_tEfNS_4arch4Sm80ELb0ELb1ELb1ELb0ELb1ELb0ELb1ELb0EEENS1_21CollectiveEpilogueFwdINS6_IJS8_SA_S9_EEENS6_IJNS7_ILi1EEESI_SI_EEESC_SE_Li128ELb0ELb1ELb0ELb0EEENS1_19SingleTileSchedulerILb0ELb0ELb1ELi128EEEEEEEEEvNT_6ParamsE,@"STO_CUDA_ENTRY STV_DEFAULT"
_ZN7cutlass13device_kernelIN5flash19enable_sm80_to_sm89INS1_16FlashAttnFwdSm80INS1_25CollectiveMainloopFwdSm80ILi4ELi1ELb0EN4cute5tupleIJNS5_1CILi128EEENS7_ILi96EEENS7_ILi64EEEEEELi64ENS_6half_tEfNS_4arch4Sm80ELb0ELb1ELb1ELb0ELb1ELb0ELb1ELb0EEENS1_21CollectiveEpilogueFwdINS6_IJS8_SA_S9_EEENS6_IJNS7_ILi1EEESI_SI_EEESC_SE_Li128ELb0ELb1ELb0ELb0EEENS1_19SingleTileSchedulerILb0ELb0ELb1ELi128EEEEEEEEEvNT_6ParamsE:
[----:B------:R-:W-:-:S03]  /*0000*/  MOV R1, c[0x0][0x28] ;  /* 0x00000a0000017a02 */ /* 0x000fc60000000f00 */
[----:B------:R-:W1:Y:S01]  /*0010*/  S2UR UR16, SR_CTAID.Z ;  /* 0x00000000001079c3 */ /* 0x000e620000002700 */
[----:B------:R-:W-:Y:S02]  /*0020*/  IADD3 R1, R1, -0x40, RZ ;  /* 0xffffffc001017810 */ /* 0x000fe40007ffe0ff */
[----:B-1----:R-:W-:-:S13]  /*0030*/  ISETP.LE.AND P0, PT, RZ, UR16, PT ;  /* 0x00000010ff007c0c */ /* 0x002fda000bf03270 */
[----:B------:R-:W-:Y:S05]  /*0040*/  @!P0 EXIT ;  /* 0x000000000000894d */ /* 0x000fea0003800000 */
[----:B------:R-:W-:Y:S01]  /*0050*/  ULDC.64 UR4, c[0x0][0x370] ;  /* 0x0000dc0000047ab9 */ /* 0x000fe20000000a00 */
[----:B------:R-:W-:Y:S01]  /*0060*/  IMAD.MOV.U32 R204, RZ, RZ, RZ ;  /* 0x000000ffffcc7224 */ /* 0x000fe200078e00ff */
[----:B------:R-:W-:Y:S02]  /*0070*/  UISETP.NE.U32.AND UP0, UPT, URZ, UR4, UPT ;  /* 0x000000043f00728c */ /* 0x000fe4000bf05070 */
[----:B------:R-:W-:Y:S02]  /*0080*/  ULDC.64 UR6, c[0x0][0x370] ;  /* 0x0000dc0000067ab9 */ /* 0x000fe40000000a00 */
[----:B------:R-:W-:Y:S02]  /*0090*/  UISETP.NE.AND.EX UP0, UPT, URZ, UR5, UPT, UP0 ;  /* 0x000000053f00728c */ /* 0x000fe4000bf05300 */
[----:B------:R-:W-:-:S04]  /*00a0*/  ULDC.64 UR48, c[0x0][0x118] ;  /* 0x0000460000307ab9 */ /* 0x000fc80000000a00 */
[----:B------:R-:W-:-:S05]  /*00b0*/  PLOP3.LUT P0, PT, PT, PT, UP0, 0x80, 0x0 ;  /* 0x000000000000781c */ /* 0x000fca0003f0f008 */
[----:B------:R-:W-:Y:S02]  /*00c0*/  @UP0 UMOV UR4, 0x4 ;  /* 0x0000000400040882 */ /* 0x000fe40000000000 */
[----:B------:R-:W-:-:S06]  /*00d0*/  @UP0 UIMAD.WIDE UR4, UR16, UR4, UR6 ;  /* 0x00000004100402a5 */ /* 0x000fcc000f8e0206 */
[----:B------:R-:W-:Y:S01]  /*00e0*/  MOV R2, UR4 ;  /* 0x0000000400027c02 */ /* 0x000fe20008000f00 */
[----:B------:R-:W-:Y:S01]  /*00f0*/  IMAD.U32 R3, RZ, RZ, UR5 ;  /* 0x00000005ff037e24 */ /* 0x000fe2000f8e00ff */
[----:B------:R-:W1:Y:S01]  /*0100*/  S2UR UR14, SR_CTAID.X ;  /* 0x00000000000e79c3 */ /* 0x000e620000002500 */
[----:B------:R-:W-:Y:S02]  /*0110*/  ULDC UR12, c[0x0][0x2c4] ;  /* 0x0000b100000c7ab9 */ /* 0x000fe40000000800 */
[----:B------:R-:W-:Y:S01]  /*0120*/  ULDC.64 UR4, c[0x0][0x2c8] ;  /* 0x0000b20000047ab9 */ /* 0x000fe20000000a00 */
[----:B------:R-:W2:Y:S01]  /*0130*/  @P0 LDG.E R204, [R2.64] ;  /* 0x0000003002cc0981 */ /* 0x000ea2000c1e1900 */
[----:B------:R-:W-:Y:S02]  /*0140*/  UISETP.NE.AND UP2, UPT, UR12, 0x1, UPT ;  /* 0x000000010c00788c */ /* 0x000fe4000bf45270 */
[----:B------:R-:W-:Y:S01]  /*0150*/  ULDC UR10, c[0x0][0x1d0] ;  /* 0x00007400000a7ab9 */ /* 0x000fe20000000800 */
[----:B------:R-:W3:Y:S01]  /*0160*/  S2UR UR11, SR_CTAID.Y ;  /* 0x00000000000b79c3 */ /* 0x000ee20000002600 */
[----:B------:R-:W4:Y:S01]  /*0170*/  S2R R200, SR_TID.X ;  /* 0x0000000000c87919 */ /* 0x000f220000002100 */
[----:B-1----:R-:W-:-:S06]  /*0180*/  USHF.L.U32 UR14, UR14, 0x7, URZ ;  /* 0x000000070e0e7899 */ /* 0x002fcc000800063f */
[----:B------:R-:W-:Y:S02]  /*0190*/  @UP2 UIADD3 UR8, UR14, 0x7f, URZ ;  /* 0x0000007f0e082890 */ /* 0x000fe4000fffe03f */
[----:B------:R-:W-:Y:S02]  /*01a0*/  UIADD3 UR6, UR14, 0x7f, URZ ;  /* 0x0000007f0e067890 */ /* 0x000fe4000fffe03f */
[----:B------:R-:W-:Y:S02]  /*01b0*/  UIMAD.WIDE.U32 UR8, UR8, UR4, URZ ;  /* 0x00000004080872a5 */ /* 0x000fe4000f8e003f */
[----:B---3--:R-:W-:-:S05]  /*01c0*/  USHF.R.S32.HI UR15, URZ, 0x1f, UR11 ;  /* 0x0000001f3f0f7899 */ /* 0x008fca000801140b */
[----:B------:R-:W-:Y:S02]  /*01d0*/  @UP2 UMOV UR7, UR9 ;  /* 0x0000000900072c82 */ /* 0x000fe40008000000 */
[----:B------:R-:W-:Y:S02]  /*01e0*/  @UP2 USHF.R.U32.HI UR6, URZ, UR5, UR7 ;  /* 0x000000053f062299 */ /* 0x000fe40008011607 */
[----:B------:R-:W-:Y:S02]  /*01f0*/  UMOV UR8, 0x1 ;  /* 0x0000000100087882 */ /* 0x000fe40000000000 */
[----:B------:R-:W-:Y:S02]  /*0200*/  ULDC.64 UR4, c[0x0][0x328] ;  /* 0x0000ca0000047ab9 */ /* 0x000fe40000000a00 */
[----:B------:R-:W-:Y:S02]  /*0210*/  UISETP.LE.AND UP0, UPT, UR8, UR5, UPT ;  /* 0x000000050800728c */ /* 0x000fe4000bf03270 */
[----:B------:R-:W-:-:S02]  /*0220*/  ULDC UR7, c[0x0][0x2ac] ;  /* 0x0000ab0000077ab9 */ /* 0x000fc40000000800 */
[----:B------:R-:W-:Y:S02]  /*0230*/  UIMAD UR10, UR7, UR10, URZ ;  /* 0x0000000a070a72a4 */ /* 0x000fe4000f8e023f */
[----:B------:R-:W-:Y:S01]  /*0240*/  PLOP3.LUT P0, PT, PT, PT, UP0, 0x40, 0x0 ;  /* 0x000000000000781c */ /* 0x000fe20003f0e808 */
[----:B------:R-:W-:Y:S02]  /*0250*/  ULDC UR9, c[0x0][0x168] ;  /* 0x00005a0000097ab9 */ /* 0x000fe40000000800 */
[----:B------:R-:W-:-:S04]  /*0260*/  UIADD3 UR9, UR10, -UR9, UR8 ;  /* 0x800000090a097290 */ /* 0x000fc8000fffe008 */
[----:B------:R-:W-:-:S04]  /*0270*/  UIADD3 UR5, UR9, UR6, URZ ;  /* 0x0000000609057290 */ /* 0x000fc8000fffe03f */
[----:B------:R-:W-:Y:S01]  /*0280*/  UIADD3 UR6, UR5, UR4, URZ ;  /* 0x0000000405067290 */ /* 0x000fe2000fffe03f */
[----:B--2---:R1:W-:Y:S01]  /*0290*/  STL [R1+0x2c], R204 ;  /* 0x00002ccc01007387 */ /* 0x0043e20000100800 */
[----:B------:R-:W-:Y:S05]  /*02a0*/  @P0 BRA `(.L_x_143) ;  /* 0x0000016000000947 */ /* 0x000fea0003800000 */
[----:B----4-:R-:W-:Y:S01]  /*02b0*/  ISETP.LT.AND P0, PT, RZ, UR5, PT ;  /* 0x00000005ff007c0c */ /* 0x010fe2000bf01270 */
[----:B------:R-:W-:-:S12]  /*02c0*/  UIADD3 UR9, UR5, -0x1, URZ ;  /* 0xffffffff05097890 */ /* 0x000fd8000fffe03f */
[----:B------:R-:W-:Y:S05]  /*02d0*/  @P0 BRA `(.L_x_144) ;  /* 0x0000009000000947 */ /* 0x000fea0003800000 */
[----:B------:R-:W-:Y:S02]  /*02e0*/  ULDC UR4, c[0x0][0x32c] ;  /* 0x0000cb0000047ab9 */ /* 0x000fe40000000800 */
[----:B------:R-:W-:Y:S02]  /*02f0*/  UISETP.NE.AND UP1, UPT, UR8, UR4, UPT ;  /* 0x000000040800728c */ /* 0x000fe4000bf25270 */
[----:B------:R-:W-:-:S03]  /*0300*/  UIADD3 UR9, -UR5, URZ, URZ ;  /* 0x0000003f05097290 */ /* 0x000fc6000fffe13f */
[----:B------:R-:W-:Y:S02]  /*0310*/  ULDC.64 UR4, c[0x0][0x330] ;  /* 0x0000cc0000047ab9 */ /* 0x000fe40000000a00 */
[----:B------:R-:W-:-:S07]  /*0320*/  UIMAD.WIDE.U32 UR18, UR9, UR4, URZ ;  /* 0x00000004091272a5 */ /* 0x000fce000f8e003f */
[----:B------:R-:W-:Y:S02]  /*0330*/  @UP1 UMOV UR13, UR19 ;  /* 0x00000013000d1c82 */ /* 0x000fe40008000000 */
[----:B------:R-:W-:-:S04]  /*0340*/  @UP1 USHF.R.U32.HI UR9, URZ, UR5, UR13 ;  /* 0x000000053f091299 */ /* 0x000fc8000801160d */
[----:B------:R-:W-:Y:S01]  /*0350*/  ULOP3.LUT UR9, URZ, UR9, URZ, 0x33, !UPT ;  /* 0x000000093f097292 */ /* 0x000fe2000f8e333f */
[----:B------:R-:W-:Y:S05]  /*0360*/  BRA `(.L_x_145) ;  /* 0x0000006000007947 */ /* 0x000fea0003800000 */
.L_x_144:
[----:B------:R-:W-:Y:S02]  /*0370*/  ULDC UR4, c[0x0][0x32c] ;  /* 0x0000cb0000047ab9 */ /* 0x000fe40000000800 */
[----:B------:R-:W-:-:S03]  /*0380*/  UISETP.NE.AND UP1, UPT, UR8, UR4, UPT ;  /* 0x000000040800728c */ /* 0x000fc6000bf25270 */
[----:B------:R-:W-:Y:S02]  /*0390*/  ULDC.64 UR4, c[0x0][0x330] ;  /* 0x0000cc0000047ab9 */ /* 0x000fe40000000a00 */
[----:B------:R-:W-:-:S07]  /*03a0*/  UIMAD.WIDE.U32 UR18, UR9, UR4, URZ ;  /* 0x00000004091272a5 */ /* 0x000fce000f8e003f */
[----:B------:R-:W-:Y:S02]  /*03b0*/  @UP1 UMOV UR13, UR19 ;  /* 0x00000013000d1c82 */ /* 0x000fe40008000000 */
[----:B------:R-:W-:Y:S02]  /*03c0*/  @UP1 USHF.R.U32.HI UR9, URZ, UR5, UR13 ;  /* 0x000000053f091299 */ /* 0x000fe4000801160d */
.L_x_145:
[----:B------:R-:W-:Y:S02]  /*03d0*/  ULDC UR4, c[0x0][0x32c] ;  /* 0x0000cb0000047ab9 */ /* 0x000fe40000000800 */
[----:B------:R-:W-:-:S04]  /*03e0*/  UIMAD UR4, UR9, UR4, UR4 ;  /* 0x00000004090472a4 */ /* 0x000fc8000f8e0204 */
[----:B------:R-:W-:-:S04]  /*03f0*/  UISETP.LT.AND UP1, UPT, UR6, UR4, UPT ;  /* 0x000000040600728c */ /* 0x000fc8000bf21270 */
[----:B------:R-:W-:Y:S02]  /*0400*/  USEL UR6, UR6, UR4, UP1 ;  /* 0x0000000406067287 */ /* 0x000fe40008800000 */
.L_x_143:
[----:B----4-:R-:W-:Y:S01]  /*0410*/  UIADD3 UR8, UR10, 0x5f, URZ ;  /* 0x0000005f0a087890 */ /* 0x010fe2000fffe03f */
[----:B------:R-:W-:Y:S01]  /*0420*/  PLOP3.LUT P0, PT, PT, PT, UP0, 0x40, 0x0 ;  /* 0x000000000000781c */ /* 0x000fe20003f0e808 */
[----:B------:R-:W-:Y:S02]  /*0430*/  UIADD3 UR18, UR6, 0x5f, URZ ;  /* 0x0000005f06127890 */ /* 0x000fe4000fffe03f */
[----:B------:R-:W-:Y:S02]  /*0440*/  UIMAD.WIDE UR8, UR8, 0x2aaaaaab, URZ ;  /* 0x2aaaaaab080878a5 */ /* 0x000fe4000f8e023f */
[----:B------:R-:W-:Y:S02]  /*0450*/  UIMAD.WIDE UR18, UR18, 0x2aaaaaab, URZ ;  /* 0x2aaaaaab121278a5 */ /* 0x000fe4000f8e023f */
[----:B------:R-:W-:Y:S02]  /*0460*/  ULDC.64 UR4, c[0x0][0x2c8] ;  /* 0x0000b20000047ab9 */ /* 0x000fe40000000a00 */
[----:B------:R-:W-:-:S02]  /*0470*/  UIMAD.WIDE.U32 UR20, UR14, UR4, URZ ;  /* 0x000000040e1472a5 */ /* 0x000fc4000f8e003f */
[----:B------:R-:W-:Y:S02]  /*0480*/  UMOV UR17, UR9 ;  /* 0x0000000900117c82 */ /* 0x000fe40008000000 */
[----:B------:R-:W-:Y:S02]  /*0490*/  UMOV UR9, UR19 ;  /* 0x0000001300097c82 */ /* 0x000fe40008000000 */
[----:B------:R-:W-:Y:S02]  /*04a0*/  USHF.R.U32.HI UR8, URZ, 0x1f, UR17 ;  /* 0x0000001f3f087899 */ /* 0x000fe40008011611 */
[----:B------:R-:W-:Y:S02]  /*04b0*/  USHF.R.U32.HI UR6, URZ, 0x1f, UR9 ;  /* 0x0000001f3f067899 */ /* 0x000fe40008011609 */
[----:B------:R-:W-:Y:S02]  /*04c0*/  ULDC UR13, c[0x0][0x168] ;  /* 0x00005a00000d7ab9 */ /* 0x000fe40000000800 */
[----:B------:R-:W-:-:S02]  /*04d0*/  UMOV UR4, UR14 ;  /* 0x0000000e00047c82 */ /* 0x000fc40008000000 */
[----:B------:R-:W-:Y:S02]  /*04e0*/  @UP2 USHF.R.U32.HI UR4, URZ, UR5, UR21 ;  /* 0x000000053f042299 */ /* 0x000fe40008011615 */
[----:B------:R-:W-:Y:S02]  /*04f0*/  UIADD3 UR13, UR10, -UR13, URZ ;  /* 0x8000000d0a0d7290 */ /* 0x000fe4000fffe03f */
[----:B------:R-:W-:Y:S02]  /*0500*/  ULEA.HI.SX32 UR17, UR17, UR8, 0x1c ;  /* 0x0000000811117291 */ /* 0x000fe4000f8fe23f */
[----:B------:R-:W-:Y:S02]  /*0510*/  ULEA.HI.SX32 UR6, UR9, UR6, 0x1c ;  /* 0x0000000609067291 */ /* 0x000fe4000f8fe23f */
[----:B------:R-:W-:Y:S02]  /*0520*/  UIADD3 UR4, UR13, UR4, URZ ;  /* 0x000000040d047290 */ /* 0x000fe4000fffe03f */
[----:B------:R-:W-:-:S02]  /*0530*/  UISETP.LT.AND UP1, UPT, UR17, UR6, UPT ;  /* 0x000000061100728c */ /* 0x000fc4000bf21270 */
[----:B------:R-:W-:Y:S02]  /*0540*/  ULDC UR5, c[0x0][0x324] ;  /* 0x0000c90000057ab9 */ /* 0x000fe40000000800 */
[----:B------:R-:W-:Y:S02]  /*0550*/  UIADD3 UR8, UR4, -UR5, URZ ;  /* 0x8000000504087290 */ /* 0x000fe4000fffe03f */
[----:B------:R-:W-:Y:S01]  /*0560*/  USEL UR6, UR17, UR6, UP1 ;  /* 0x0000000611067287 */ /* 0x000fe20008800000 */
[----:B------:R-:W-:Y:S05]  /*0570*/  @P0 BRA `(.L_x_146) ;  /* 0x0000017000000947 */ /* 0x000fea0003800000 */
[----:B------:R-:W-:Y:S02]  /*0580*/  UMOV UR9, UR4 ;  /* 0x0000000400097c82 */ /* 0x000fe40008000000 */
[----:B------:R-:W-:-:S06]  /*0590*/  UISETP.GT.AND UP1, UPT, UR9, -0x1, UPT ;  /* 0xffffffff0900788c */ /* 0x000fcc000bf24270 */
[----:B------:R-:W-:-:S13]  /*05a0*/  PLOP3.LUT P0, PT, PT, PT, UP1, 0x80, 0x0 ;  /* 0x000000000000781c */ /* 0x000fda0003f0f018 */
[----:B------:R-:W-:Y:S05]  /*05b0*/  @P0 BRA `(.L_x_147) ;  /* 0x0000009000000947 */ /* 0x000fea0003800000 */
[----:B------:R-:W-:Y:S02]  /*05c0*/  ULDC UR4, c[0x0][0x32c] ;  /* 0x0000cb0000047ab9 */ /* 0x000fe40000000800 */
[----:B------:R-:W-:Y:S02]  /*05d0*/  UISETP.NE.AND UP1, UPT, UR4, 0x1, UPT ;  /* 0x000000010400788c */ /* 0x000fe4000bf25270 */
[----:B------:R-:W-:Y:S02]  /*05e0*/  ULOP3.LUT UR9, URZ, UR9, URZ, 0x33, !UPT ;  /* 0x000000093f097292 */ /* 0x000fe4000f8e333f */
[----:B------:R-:W-:Y:S02]  /*05f0*/  ULDC.64 UR4, c[0x0][0x330] ;  /* 0x0000cc0000047ab9 */ /* 0x000fe40000000a00 */
[----:B------:R-:W-:-:S07]  /*0600*/  UIMAD.WIDE.U32 UR18, UR9, UR4, URZ ;  /* 0x00000004091272a5 */ /* 0x000fce000f8e003f */
[----:B------:R-:W-:Y:S02]  /*0610*/  @UP1 UMOV UR17, UR19 ;  /* 0x0000001300111c82 */ /* 0x000fe40008000000 */
[----:B------:R-:W-:-:S04]  /*0620*/  @UP1 USHF.R.U32.HI UR9, URZ, UR5, UR17 ;  /* 0x000000053f091299 */ /* 0x000fc80008011611 */
[----:B------:R-:W-:Y:S01]  /*0630*/  ULOP3.LUT UR9, URZ, UR9, URZ, 0x33, !UPT ;  /* 0x000000093f097292 */ /* 0x000fe2000f8e333f */
[----:B------:R-:W-:Y:S05]  /*0640*/  BRA `(.L_x_148) ;  /* 0x0000006000007947 */ /* 0x000fea0003800000 */
.L_x_147:
[----:B------:R-:W-:Y:S02]  /*0650*/  ULDC UR4, c[0x0][0x32c] ;  /* 0x0000cb0000047ab9 */ /* 0x000fe40000000800 */
[----:B------:R-:W-:-:S03]  /*0660*/  UISETP.NE.AND UP1, UPT, UR4, 0x1, UPT ;  /* 0x000000010400788c */ /* 0x000fc6000bf25270 */
[----:B------:R-:W-:Y:S02]  /*0670*/  ULDC.64 UR4, c[0x0][0x330] ;  /* 0x0000cc0000047ab9 */ /* 0x000fe40000000a00 */
[----:B------:R-:W-:-:S07]  /*0680*/  UIMAD.WIDE.U32 UR18, UR9, UR4, URZ ;  /* 0x00000004091272a5 */ /* 0x000fce000f8e003f */
[----:B------:R-:W-:Y:S02]  /*0690*/  @UP1 UMOV UR17, UR19 ;  /* 0x0000001300111c82 */ /* 0x000fe40008000000 */
[----:B------:R-:W-:Y:S02]  /*06a0*/  @UP1 USHF.R.U32.HI UR9, URZ, UR5, UR17 ;  /* 0x000000053f091299 */ /* 0x000fe40008011611 */
.L_x_148:
[----:B------:R-:W-:Y:S02]  /*06b0*/  ULDC UR4, c[0x0][0x32c] ;  /* 0x0000cb0000047ab9 */ /* 0x000fe40000000800 */
[----:B------:R-:W-:-:S04]  /*06c0*/  UIMAD UR4, UR9, UR4, URZ ;  /* 0x00000004090472a4 */ /* 0x000fc8000f8e023f */
[----:B------:R-:W-:-:S04]  /*06d0*/  UISETP.LT.AND UP1, UPT, UR8, UR4, UPT ;  /* 0x000000040800728c */ /* 0x000fc8000bf21270 */
[----:B------:R-:W-:-:S04]  /*06e0*/  USEL UR8, UR8, UR4, !UP1 ;  /* 0x0000000408087287 */ /* 0x000fc8000c800000 */
.L_x_146:
[----:B------:R-:W-:Y:S01]  /*06f0*/  UIMAD.WIDE UR4, UR8, 0x2aaaaaab, URZ ;  /* 0x2aaaaaab080478a5 */ /* 0x000fe2000f8e023f */
[----:B------:R-:W-:Y:S01]  /*0700*/  PLOP3.LUT P4, PT, PT, PT, PT, 0x80, 0x0 ;  /* 0x000000000000781c */ /* 0x000fe20003f8f070 */
[----:B------:R-:W-:Y:S01]  /*0710*/  CS2R R162, SRZ ;  /* 0x0000000000a27805 */ /* 0x000fe2000001ff00 */
[----:B------:R-:W-:Y:S01]  /*0720*/  CS2R R160, SRZ ;  /* 0x0000000000a07805 */ /* 0x000fe2000001ff00 */
[----:B------:R-:W-:Y:S01]  /*0730*/  USHF.R.U32.HI UR4, URZ, 0x1f, UR5 ;  /* 0x0000001f3f047899 */ /* 0x000fe20008011605 */
[----:B------:R-:W-:Y:S01]  /*0740*/  CS2R R166, SRZ ;  /* 0x0000000000a67805 */ /* 0x000fe2000001ff00 */
[----:B------:R-:W-:Y:S01]  /*0750*/  CS2R R164, SRZ ;  /* 0x0000000000a47805 */ /* 0x000fe2000001ff00 */
[----:B------:R-:W-:Y:S01]  /*0760*/  CS2R R158, SRZ ;  /* 0x00000000009e7805 */ /* 0x000fe2000001ff00 */
[----:B------:R-:W-:Y:S01]  /*0770*/  ULEA.HI.SX32 UR4, UR5, UR4, 0x1c ;  /* 0x0000000405047291 */ /* 0x000fe2000f8fe23f */
[----:B------:R-:W-:Y:S01]  /*0780*/  CS2R R156, SRZ ;  /* 0x00000000009c7805 */ /* 0x000fe2000001ff00 */
[----:B------:R-:W-:Y:S01]  /*0790*/  CS2R R154, SRZ ;  /* 0x00000000009a7805 */ /* 0x000fe2000001ff00 */
[----:B------:R-:W-:Y:S01]  /*07a0*/  CS2R R152, SRZ ;  /* 0x0000000000987805 */ /* 0x000fe2000001ff00 */
[----:B------:R-:W-:Y:S01]  /*07b0*/  UISETP.LT.AND UP1, UPT, URZ, UR4, UPT ;  /* 0x000000043f00728c */ /* 0x000fe2000bf21270 */
[----:B------:R-:W-:Y:S01]  /*07c0*/  CS2R R146, SRZ ;  /* 0x0000000000927805 */ /* 0x000fe2000001ff00 */
[----:B------:R-:W-:Y:S01]  /*07d0*/  CS2R R144, SRZ ;  /* 0x0000000000907805 */ /* 0x000fe2000001ff00 */
[----:B------:R-:W-:Y:S01]  /*07e0*/  CS2R R150, SRZ ;  /* 0x0000000000967805 */ /* 0x000fe2000001ff00 */
[----:B------:R-:W-:Y:S01]  /*07f0*/  USEL UR5, URZ, UR4, !UP1 ;  /* 0x000000043f057287 */ /* 0x000fe2000c800000 */
[----:B------:R-:W-:Y:S01]  /*0800*/  CS2R R148, SRZ ;  /* 0x0000000000947805 */ /* 0x000fe2000001ff00 */
[----:B------:R-:W-:Y:S01]  /*0810*/  CS2R R142, SRZ ;  /* 0x00000000008e7805 */ /* 0x000fe2000001ff00 */
[----:B------:R-:W-:Y:S01]  /*0820*/  CS2R R140, SRZ ;  /* 0x00000000008c7805 */ /* 0x000fe2000001ff00 */
[----:B------:R-:W-:Y:S01]  /*0830*/  UISETP.GT.AND UP1, UPT, UR6, UR5, UPT ;  /* 0x000000050600728c */ /* 0x000fe2000bf24270 */
[----:B------:R-:W-:Y:S01]  /*0840*/  CS2R R138, SRZ ;  /* 0x00000000008a7805 */ /* 0x000fe2000001ff00 */
[----:B------:R-:W-:Y:S01]  /*0850*/  CS2R R136, SRZ ;  /* 0x0000000000887805 */ /* 0x000fe2000001ff00 */
[----:B------:R-:W-:Y:S01]  /*0860*/  CS2R R130, SRZ ;  /* 0x0000000000827805 */ /* 0x000fe2000001ff00 */
[----:B------:R-:W-:Y:S01]  /*0870*/  CS2R R128, SRZ ;  /* 0x0000000000807805 */ /* 0x000fe2000001ff00 */
[----:B------:R-:W-:Y:S01]  /*0880*/  CS2R R134, SRZ ;  /* 0x0000000000867805 */ /* 0x000fe2000001ff00 */
[----:B------:R-:W-:Y:S01]  /*0890*/  PLOP3.LUT P0, PT, PT, PT, UP1, 0x80, 0x0 ;  /* 0x000000000000781c */ /* 0x000fe20003f0f018 */
        /* <DEDUP_REMOVED lines=9> */
[----:B------:R-:W-:Y:S01]  /*0930*/  IMAD.MOV.U32 R116, RZ, RZ, RZ ;  /* 0x000000ffff747224 */ /* 0x000fe200078e00ff */
[----:B------:R-:W-:Y:S01]  /*0940*/  CS2R R110, SRZ ;  /* 0x00000000006e7805 */ /* 0x000fe2000001ff00 */
[----:B------:R-:W-:Y:S01]  /*0950*/  CS2R R108, SRZ ;  /* 0x00000000006c7805 */ /* 0x000fe2000001ff00 */
[----:B------:R-:W-:Y:S01]  /*0960*/  CS2R R106, SRZ ;  /* 0x00000000006a7805 */ /* 0x000fe2000001ff00 */
[----:B------:R-:W-:Y:S01]  /*0970*/  CS2R R104, SRZ ;  /* 0x0000000000687805 */ /* 0x000fe2000001ff00 */
[----:B------:R-:W-:Y:S01]  /*0980*/  IMAD.MOV.U32 R28, RZ, RZ, RZ ;  /* 0x000000ffff1c7224 */ /* 0x000fe200078e00ff */
[----:B------:R-:W-:Y:S01]  /*0990*/  CS2R R26, SRZ ;  /* 0x00000000001a7805 */ /* 0x000fe2000001ff00 */
[----:B------:R-:W-:Y:S05]  /*09a0*/  @!P0 BRA `(.L_x_149) ;  /* 0x0001b29000008947 */ /* 0x000fea0003800000 */
[----:B------:R-:W-:Y:S02]  /*09b0*/  ULDC.64 UR8, c[0x0][0x340] ;  /* 0x0000d00000087ab9 */ /* 0x000fe40000000a00 */
[----:B------:R-:W-:-:S04]  /*09c0*/  UISETP.NE.U32.AND UP3, UPT, URZ, UR8, UPT ;  /* 0x000000083f00728c */ /* 0x000fc8000bf65070 */
[----:B------:R-:W-:-:S03]  /*09d0*/  UISETP.NE.AND.EX UP3, UPT, URZ, UR9, UPT, UP3 ;  /* 0x000000093f00728c */ /* 0x000fc6000bf65330 */
[----:B------:R-:W-:-:S03]  /*09e0*/  ULDC.64 UR8, c[0x0][0x340] ;  /* 0x0000d00000087ab9 */ /* 0x000fc60000000a00 */
[----:B------:R-:W-:-:S05]  /*09f0*/  PLOP3.LUT P2, PT, PT, PT, UP3, 0x80, 0x0 ;  /* 0x000000000000781c */ /* 0x000fca0003f4f038 */
[----:B------:R-:W-:Y:S02]  /*0a00*/  @UP3 UMOV UR4, 0x4 ;  /* 0x0000000400043882 */ /* 0x000fe40000000000 */
[----:B------:R-:W-:-:S06]  /*0a10*/  @UP3 UIMAD.WIDE UR8, UR16, UR4, UR8 ;  /* 0x00000004100832a5 */ /* 0x000fcc000f8e0208 */
[----:B------:R-:W-:Y:S02]  /*0a20*/  IMAD.U32 R2, RZ, RZ, UR8 ;  /* 0x00000008ff027e24 */ /* 0x000fe4000f8e00ff */
[----:B------:R-:W-:Y:S01]  /*0a30*/  IMAD.U32 R3, RZ, RZ, UR9 ;  /* 0x00000009ff037e24 */ /* 0x000fe2000f8e00ff */
[----:B------:R-:W-:Y:S01]  /*0a40*/  SHF.R.S32.HI R201, RZ, 0x1f, R200 ;  /* 0x0000001fffc97819 */ /* 0x000fe200000114c8 */
[----:B------:R-:W-:Y:S02]  /*0a50*/  ULDC.64 UR8, c[0x0][0x1b8] ;  /* 0x00006e0000087ab9 */ /* 0x000fe40000000a00 */
[----:B------:R-:W-:Y:S01]  /*0a60*/  UIMAD UR4, UR15, UR8, URZ ;  /* 0x000000080f0472a4 */ /* 0x000fe2000f8e023f */
[----:B------:R2:W3:Y:S01]  /*0a70*/  @P2 LDG.E R16, [R2.64] ;  /* 0x0000003002102981 */ /* 0x0004e2000c1e1900 */
[----:B------:R-:W-:Y:S01]  /*0a80*/  PLOP3.LUT P1, PT, PT, PT, UP2, 0x80, 0x0 ;  /* 0x000000000000781c */ /* 0x000fe20003f2f028 */
[----:B------:R-:W-:Y:S01]  /*0a90*/  UIMAD.WIDE.U32 UR18, UR11, UR8, URZ ;  /* 0x000000080b1272a5 */ /* 0x000fe2000f8e003f */
[----:B------:R-:W-:Y:S01]  /*0aa0*/  PLOP3.LUT P0, PT, PT, PT, UP2, 0x80, 0x0 ;  /* 0x000000000000781c */ /* 0x000fe20003f0f028 */
[----:B------:R-:W-:Y:S01]  /*0ab0*/  UIMAD UR4, UR11, UR9, UR4 ;  /* 0x000000090b0472a4 */ /* 0x000fe2000f8e0204 */
[----:B------:R-:W-:Y:S01]  /*0ac0*/  IMAD.MOV.U32 R228, RZ, RZ, RZ ;  /* 0x000000ffffe47224 */ /* 0x000fe200078e00ff */
[----:B------:R-:W-:-:S02]  /*0ad0*/  USHF.R.S32.HI UR17, URZ, 0x1f, UR16 ;  /* 0x0000001f3f117899 */ /* 0x000fc40008011410 */
[----:B------:R-:W-:Y:S02]  /*0ae0*/  ULDC.64 UR8, c[0x0][0x1c0] ;  /* 0x0000700000087ab9 */ /* 0x000fe40000000a00 */
[----:B------:R-:W-:Y:S02]  /*0af0*/  UIADD3 UR19, UR19, UR4, URZ ;  /* 0x0000000413137290 */ /* 0x000fe4000fffe03f */
[----:B------:R-:W-:Y:S02]  /*0b00*/  UIMAD UR17, UR17, UR8, URZ ;  /* 0x00000008111172a4 */ /* 0x000fe4000f8e023f */
[----:B------:R-:W-:Y:S02]  /*0b10*/  UIMAD.WIDE.U32 UR18, UR16, UR8, UR18 ;  /* 0x00000008101272a5 */ /* 0x000fe4000f8e0012 */
[----:B------:R-:W-:Y:S02]  /*0b20*/  UIMAD UR9, UR16, UR9, UR17 ;  /* 0x00000009100972a4 */ /* 0x000fe4000f8e0211 */
[----:B------:R-:W-:-:S02]  /*0b30*/  ULDC UR4, c[0x0][0x168] ;  /* 0x00005a0000047ab9 */ /* 0x000fc40000000800 */
[----:B------:R-:W-:Y:S02]  /*0b40*/  UIADD3 UR9, UR19, UR9, URZ ;  /* 0x0000000913097290 */ /* 0x000fe4000fffe03f */
[----:B------:R-:W-:Y:S02]  /*0b50*/  UIMAD UR4, UR12, UR4, URZ ;  /* 0x000000040c0472a4 */ /* 0x000fe4000f8e023f */
[----:B------:R-:W-:Y:S01]  /*0b60*/  ULDC UR8, c[0x0][0x2b8] ;  /* 0x0000ae0000087ab9 */ /* 0x000fe20000000800 */
[----:B--2---:R-:W-:Y:S01]  /*0b70*/  LEA.HI R2, R201, R200, RZ, 0x3 ;  /* 0x000000c8c9027211 */ /* 0x004fe200078f18ff */
[----:B------:R-:W-:Y:S01]  /*0b80*/  IMAD.U32 R3, RZ, RZ, UR19 ;  /* 0x00000013ff037e24 */ /* 0x000fe2000f8e00ff */
[----:B------:R-:W-:Y:S01]  /*0b90*/  UMOV UR35, 0x60 ;  /* 0x0000006000237882 */ /* 0x000fe20000000000 */
[----:B------:R-:W-:Y:S01]  /*0ba0*/  IMAD.U32 R3, RZ, RZ, UR9 ;  /* 0x00000009ff037e24 */ /* 0x000fe2000f8e00ff */
[----:B------:R-:W-:Y:S01]  /*0bb0*/  LOP3.LUT R0, R2, 0xfffffff8, RZ, 0xc0, !PT ;  /* 0xfffffff802007812 */ /* 0x000fe200078ec0ff */
[----:B------:R-:W-:Y:S01]  /*0bc0*/  UISETP.NE.AND UP1, UPT, UR8, 0x1, UPT ;  /* 0x000000010800788c */ /* 0x000fe2000bf25270 */
[----:B------:R-:W-:Y:S01]  /*0bd0*/  SHF.R.S32.HI R18, RZ, 0x3, R2 ;  /* 0x00000003ff127819 */ /* 0x000fe20000011402 */
[----:B------:R-:W-:Y:S01]  /*0be0*/  IMAD.U32 R2, RZ, RZ, UR18 ;  /* 0x00000012ff027e24 */ /* 0x000fe2000f8e00ff */
[----:B------:R-:W-:Y:S01]  /*0bf0*/  UIMAD UR12, UR6, UR35, -0x60 ;  /* 0xffffffa0060c74a4 */ /* 0x000fe2000f8e0223 */
[----:B------:R-:W-:Y:S01]  /*0c00*/  IMAD.IADD R28, R200, 0x1, -R0 ;  /* 0x00000001c81c7824 */ /* 0x000fe200078e0a00 */
[----:B------:R-:W-:Y:S01]  /*0c10*/  IADD3 R9, R18, UR14, RZ ;  /* 0x0000000e12097c10 */ /* 0x000fe2000fffe0ff */
[----:B------:R-:W-:-:S02]  /*0c20*/  ULDC.64 UR8, c[0x0][0x2b0] ;  /* 0x0000ac0000087ab9 */ /* 0x000fc40000000a00 */
[C---:B------:R-:W-:Y:S01]  /*0c30*/  IMAD R203, R28.reuse, 0x10, R18 ;  /* 0x000000101ccb7824 */ /* 0x040fe200078e0212 */
[----:B------:R-:W-:Y:S01]  /*0c40*/  ISETP.GE.AND P3, PT, R9, UR4, PT ;  /* 0x0000000409007c0c */ /* 0x000fe2000bf66270 */
[----:B------:R-:W-:-:S03]  /*0c50*/  IMAD.SHL.U32 R24, R28, 0x8, RZ ;  /* 0x000000081c187824 */ /* 0x000fc600078e00ff */
[----:B------:R-:W-:Y:S01]  /*0c60*/  IADD3 R5, R203, UR14, RZ ;  /* 0x0000000ecb057c10 */ /* 0x000fe2000fffe0ff */
[----:B---3--:R2:W3:Y:S04]  /*0c70*/  @P2 R2UR UR17, R16 ;  /* 0x00000000101123c2 */ /* 0x0084e800000e0000 */
[----:B------:R-:W-:Y:S01]  /*0c80*/  @P1 IMAD.HI.U32 R0, R5, c[0x0][0x2c8], RZ ;  /* 0x0000b20005001a27 */ /* 0x000fe200078e00ff */
[----:B------:R-:W-:Y:S01]  /*0c90*/  ISETP.GE.AND P5, PT, R24, c[0x0][0x198], PT ;  /* 0x0000660018007a0c */ /* 0x000fe20003fa6270 */
[----:B---3--:R-:W-:Y:S01]  /*0ca0*/  @!UP3 UMOV UR17, UR16 ;  /* 0x000000100011bc82 */ /* 0x008fe20008000000 */
[----:B------:R-:W-:Y:S01]  /*0cb0*/  SHF.R.S32.HI R30, RZ, 0x1f, R24 ;  /* 0x0000001fff1e7819 */ /* 0x000fe20000011418 */
[----:B------:R-:W-:Y:S01]  /*0cc0*/  IMAD.MOV.U32 R4, RZ, RZ, R5 ;  /* 0x000000ffff047224 */ /* 0x000fe200078e0005 */
[----:B------:R-:W-:Y:S01]  /*0cd0*/  @P0 SHF.R.U32.HI R4, RZ, c[0x0][0x2cc], R0 ;  /* 0x0000b300ff040a19 */ /* 0x000fe20000011600 */
[----:B------:R-:W-:Y:S01]  /*0ce0*/  USHF.R.S32.HI UR16, URZ, 0x1f, UR17 ;  /* 0x0000001f3f107899 */ /* 0x000fe20008011411 */
[----:B------:R-:W-:Y:S01]  /*0cf0*/  LEA.HI R199, R201, R200, RZ, 0x5 ;  /* 0x000000c8c9c77211 */ /* 0x000fe200078f28ff */
[----:B------:R-:W-:Y:S01]  /*0d00*/  UIMAD.WIDE.U32 UR42, UR17, UR8, URZ ;  /* 0x00000008112a72a5 */ /* 0x000fe2000f8e003f */
[--C-:B------:R-:W-:Y:S01]  /*0d10*/  SHF.R.S32.HI R6, RZ, 0x1f, R4.reuse ;  /* 0x0000001fff067819 */ /* 0x100fe20000011404 */
[----:B------:R-:W-:Y:S01]  /*0d20*/  IMAD.MOV R0, RZ, RZ, -R4 ;  /* 0x000000ffff007224 */ /* 0x000fe200078e0a04 */
[----:B------:R-:W-:Y:S01]  /*0d30*/  UIMAD UR16, UR16, UR8, URZ ;  /* 0x00000008101072a4 */ /* 0x000fe2000f8e023f */
[----:B------:R-:W-:Y:S01]  /*0d40*/  IMAD.WIDE.U32 R2, R4, c[0x0][0x1b0], R2 ;  /* 0x00006c0004027a25 */ /* 0x000fe200078e0002 */
[----:B------:R-:W-:Y:S01]  /*0d50*/  UIMAD UR35, UR6, -0x60, UR35 ;  /* 0xffffffa0062378a4 */ /* 0x000fe2000f8e0223 */
[----:B------:R-:W-:Y:S02]  /*0d60*/  STL [R1+0x10], R203 ;  /* 0x000010cb01007387 */ /* 0x000fe40000100800 */
[----:B------:R-:W-:-:S02]  /*0d70*/  IMAD R5, R0, c[0x0][0x2c4], R5 ;  /* 0x0000b10000057a24 */ /* 0x000fc400078e0205 */
[----:B------:R-:W-:-:S03]  /*0d80*/  IMAD R6, R6, c[0x0][0x1b0], RZ ;  /* 0x00006c0006067a24 */ /* 0x000fc600078e02ff */
[----:B------:R-:W-:Y:S01]  /*0d90*/  SHF.R.S32.HI R0, RZ, 0x1f, R5 ;  /* 0x0000001fff007819 */ /* 0x000fe20000011405 */
[----:B------:R-:W-:-:S04]  /*0da0*/  IMAD R4, R4, c[0x0][0x1b4], R6 ;  /* 0x00006d0004047a24 */ /* 0x000fc800078e0206 */
[----:B------:R-:W-:Y:S01]  /*0db0*/  IMAD.IADD R3, R3, 0x1, R4 ;  /* 0x0000000103037824 */ /* 0x000fe200078e0204 */
[----:B------:R-:W-:Y:S01]  /*0dc0*/  IADD3 R4, R9, 0x10, RZ ;  /* 0x0000001009047810 */ /* 0x000fe20007ffe0ff */
[----:B------:R-:W-:Y:S02]  /*0dd0*/  IMAD R0, R0, c[0x0][0x1a8], RZ ;  /* 0x00006a0000007a24 */ /* 0x000fe400078e02ff */
[----:B------:R-:W-:Y:S01]  /*0de0*/  IMAD.WIDE.U32 R2, R5, c[0x0][0x1a8], R2 ;  /* 0x00006a0005027a25 */ /* 0x000fe200078e0002 */
[----:B------:R-:W-:Y:S02]  /*0df0*/  ISETP.GE.AND P6, PT, R4, UR4, PT ;  /* 0x0000000404007c0c */ /* 0x000fe4000bfc6270 */
[----:B------:R-:W-:Y:S01]  /*0e00*/  IADD3 R4, R9, 0x30, RZ ;  /* 0x0000003009047810 */ /* 0x000fe20007ffe0ff */
[----:B------:R-:W-:Y:S01]  /*0e10*/  IMAD R0, R5, c[0x0][0x1ac], R0 ;  /* 0x00006b0005007a24 */ /* 0x000fe200078e0200 */
[----:B------:R-:W-:-:S03]  /*0e20*/  LEA R7, P0, R2, c[0x0][0x160], 0x1 ;  /* 0x0000580002077a11 */ /* 0x000fc600078008ff */
[----:B------:R-:W-:Y:S02]  /*0e30*/  IMAD.IADD R0, R3, 0x1, R0 ;  /* 0x0000000103007824 */ /* 0x000fe400078e0200 */
[----:B------:R-:W-:Y:S01]  /*0e40*/  IMAD.SHL.U32 R3, R18, 0x40, RZ ;  /* 0x0000004012037824 */ /* 0x000fe200078e00ff */
[----:B------:R-:W3:Y:S02]  /*0e50*/  SHFL.IDX PT, R5, R7, RZ, 0x181f ;  /* 0x00181fff07057589 */ /* 0x000ee400000e0000 */
[----:B------:R-:W-:Y:S02]  /*0e60*/  LEA.HI.X R6, R2, c[0x0][0x164], R0, 0x1, P0 ;  /* 0x0000590002067a11 */ /* 0x000fe400000f0c00 */
[----:B------:R-:W-:Y:S01]  /*0e70*/  LOP3.LUT R0, R3, 0x1c0, RZ, 0xc0, !PT ;  /* 0x000001c003007812 */ /* 0x000fe200078ec0ff */
[----:B------:R-:W-:Y:S01]  /*0e80*/  SHFL.IDX PT, R8, R7, 0x1, 0x181f ;  /* 0x00381f0007087f89 */ /* 0x000fe200000e0000 */
[----:B------:R-:W-:Y:S02]  /*0e90*/  IADD3 R3, R9, 0x20, RZ ;  /* 0x0000002009037810 */ /* 0x000fe40007ffe0ff */
[----:B------:R-:W-:Y:S01]  /*0ea0*/  SHF.R.U32.HI R2, RZ, 0x3, R0 ;  /* 0x00000003ff027819 */ /* 0x000fe20000011600 */
[----:B------:R-:W4:Y:S01]  /*0eb0*/  SHFL.IDX PT, R11, R6, RZ, 0x181f ;  /* 0x00181fff060b7589 */ /* 0x000f2200000e0000 */
[----:B------:R-:W-:-:S02]  /*0ec0*/  LOP3.LUT R0, R0, 0x38, R24, 0xf8, !PT ;  /* 0x0000003800007812 */ /* 0x000fc400078ef818 */
[----:B------:R-:W-:Y:S01]  /*0ed0*/  ISETP.GE.AND P1, PT, R3, UR4, PT ;  /* 0x0000000403007c0c */ /* 0x000fe2000bf26270 */
[----:B------:R-:W5:Y:S01]  /*0ee0*/  SHFL.IDX PT, R12, R6, 0x1, 0x181f ;  /* 0x00381f00060c7f89 */ /* 0x000f6200000e0000 */
[----:B------:R-:W-:Y:S02]  /*0ef0*/  LOP3.LUT R0, R0, R2, RZ, 0x3c, !PT ;  /* 0x0000000200007212 */ /* 0x000fe400078e3cff */
[----:B------:R-:W-:Y:S01]  /*0f00*/  LEA.HI R2, R201, R200, RZ, 0x6 ;  /* 0x000000c8c9027211 */ /* 0x000fe200078f30ff */
[----:B------:R-:W1:Y:S04]  /*0f10*/  SHFL.IDX PT, R10, R7, 0x2, 0x181f ;  /* 0x00581f00070a7f89 */ /* 0x000e6800000e0000 */
[----:B------:R-:W-:Y:S01]  /*0f20*/  IMAD.SHL.U32 R2, R2, 0x8, RZ ;  /* 0x0000000802027824 */ /* 0x000fe200078e00ff */
[----:B------:R-:W-:Y:S04]  /*0f30*/  SHFL.IDX PT, R15, R6, 0x2, 0x181f ;  /* 0x00581f00060f7f89 */ /* 0x000fe800000e0000 */
[----:B------:R-:W-:Y:S01]  /*0f40*/  LOP3.LUT R0, R0, 0xfffffe00, R2, 0xf8, !PT ;  /* 0xfffffe0000007812 */ /* 0x000fe200078ef802 */
[----:B------:R-:W-:Y:S01]  /*0f50*/  SHFL.IDX PT, R14, R6, 0x3, 0x181f ;  /* 0x00781f00060e7f89 */ /* 0x000fe200000e0000 */
[----:B---3--:R-:W-:-:S03]  /*0f60*/  @!P3 LEA R2, P0, R24, R5, 0x1 ;  /* 0x000000051802b211 */ /* 0x008fc600078008ff */
[----:B------:R-:W3:Y:S01]  /*0f70*/  SHFL.IDX PT, R5, R7, 0x3, 0x181f ;  /* 0x00781f0007057f89 */ /* 0x000ee200000e0000 */
[----:B------:R-:W-:Y:S01]  /*0f80*/  IMAD.SHL.U32 R202, R0, 0x2, RZ ;  /* 0x0000000200ca7824 */ /* 0x000fe200078e00ff */
[--C-:B----4-:R-:W-:Y:S02]  /*0f90*/  @!P3 LEA.HI.X R3, R24, R11, R30.reuse, 0x1, P0 ;  /* 0x0000000b1803b211 */ /* 0x110fe400000f0c1e */
[----:B------:R-:W-:Y:S01]  /*0fa0*/  SHFL.IDX PT, R11, R7, 0x5, 0x181f ;  /* 0x00b81f00070b7f89 */ /* 0x000fe200000e0000 */
[----:B------:R-:W-:Y:S02]  /*0fb0*/  ISETP.GE.AND P0, PT, R4, UR4, PT ;  /* 0x0000000404007c0c */ /* 0x000fe4000bf06270 */
[C---:B------:R-:W-:Y:S01]  /*0fc0*/  IADD3 R0, R9.reuse, 0x40, RZ ;  /* 0x0000004009007810 */ /* 0x040fe20007ffe0ff */
[----:B------:R4:W-:Y:S03]  /*0fd0*/  @!P3 LDGSTS.E.BYPASS.LTC128B.128 [R202+0x6100], [R2.64], !P5 ;  /* 0x0610000002cabfae */ /* 0x0009e6000e901d70 */
[----:B------:R-:W-:Y:S01]  /*0fe0*/  ISETP.GE.AND P4, PT, R0, UR4, PT ;  /* 0x0000000400007c0c */ /* 0x000fe2000bf86270 */
[----:B------:R-:W-:Y:S01]  /*0ff0*/  SHFL.IDX PT, R13, R6, 0x4, 0x181f ;  /* 0x00981f00060d7f89 */ /* 0x000fe200000e0000 */
[----:B------:R-:W-:Y:S01]  /*1000*/  IADD3 R0, R9, 0x50, RZ ;  /* 0x0000005009007810 */ /* 0x000fe20007ffe0ff */
[----:B------:R-:W-:Y:S01]  /*1010*/  UIADD3 UR18, UR35, UR10, URZ ;  /* 0x0000000a23127290 */ /* 0x000fe2000fffe03f */
[----:B------:R-:W-:Y:S01]  /*1020*/  SHF.R.S32.HI R198, RZ, 0x5, R199 ;  /* 0x00000005ffc67819 */ /* 0x000fe200000114c7 */
[C---:B------:R-:W-:Y:S01]  /*1030*/  IMAD.SHL.U32 R226, R24.reuse, 0x2, RZ ;  /* 0x0000000218e27824 */ /* 0x040fe200078e00ff */
[C---:B------:R-:W-:Y:S01]  /*1040*/  SHF.L.U64.HI R225, R24.reuse, 0x1, R30 ;  /* 0x0000000118e17819 */ /* 0x040fe2000001021e */
[----:B------:R-:W-:Y:S01]  /*1050*/  STL [R1+0x8], R202 ;  /* 0x000008ca01007387 */ /* 0x000fe20000100800 */
[----:B----4-:R-:W-:-:S03]  /*1060*/  @!P6 LEA R2, P3, R24, R8, 0x1 ;  /* 0x000000081802e211 */ /* 0x010fc600078608ff */
[----:B------:R-:W4:Y:S01]  /*1070*/  SHFL.IDX PT, R8, R7, 0x4, 0x181f ;  /* 0x00981f0007087f89 */ /* 0x000f2200000e0000 */
[----:B-----5:R-:W-:-:S03]  /*1080*/  @!P6 LEA.HI.X R3, R24, R12, R30, 0x1, P3 ;  /* 0x0000000c1803e211 */ /* 0x020fc600018f0c1e */
[----:B------:R-:W5:Y:S01]  /*1090*/  SHFL.IDX PT, R12, R6, 0x5, 0x181f ;  /* 0x00b81f00060c7f89 */ /* 0x000f6200000e0000 */
[----:B------:R-:W-:Y:S02]  /*10a0*/  ISETP.GE.AND P3, PT, R0, UR4, PT ;  /* 0x0000000400007c0c */ /* 0x000fe4000bf66270 */
[----:B------:R-:W-:Y:S01]  /*10b0*/  IADD3 R0, R9, 0x60, RZ ;  /* 0x0000006009007810 */ /* 0x000fe20007ffe0ff */
[----:B------:R3:W-:Y:S01]  /*10c0*/  @!P6 LDGSTS.E.BYPASS.LTC128B.128 [R202+0x6900], [R2.64], !P5 ;  /* 0x0690000002caefae */ /* 0x0007e2000e901d70 */
[----:B-1----:R-:W-:-:S03]  /*10d0*/  @!P1 LEA R4, P6, R24, R10, 0x1 ;  /* 0x0000000a18049211 */ /* 0x002fc600078c08ff */
[----:B------:R-:W1:Y:S01]  /*10e0*/  SHFL.IDX PT, R10, R7, 0x6, 0x181f ;  /* 0x00d81f00070a7f89 */ /* 0x000e6200000e0000 */
[C---:B---3--:R-:W-:Y:S02]  /*10f0*/  @!P0 LEA R2, P2, R24.reuse, R5, 0x1 ;  /* 0x0000000518028211 */ /* 0x048fe400078408ff */
[C-C-:B------:R-:W-:Y:S02]  /*1100*/  @!P1 LEA.HI.X R5, R24.reuse, R15, R30.reuse, 0x1, P6 ;  /* 0x0000000f18059211 */ /* 0x140fe400030f0c1e */
[----:B------:R-:W-:Y:S02]  /*1110*/  @!P0 LEA.HI.X R3, R24, R14, R30, 0x1, P2 ;  /* 0x0000000e18038211 */ /* 0x000fe400010f0c1e */
[----:B------:R-:W-:Y:S01]  /*1120*/  ISETP.GE.AND P2, PT, R0, UR4, PT ;  /* 0x0000000400007c0c */ /* 0x000fe2000bf46270 */
[----:B------:R4:W-:Y:S01]  /*1130*/  @!P1 LDGSTS.E.BYPASS.LTC128B.128 [R202+0x7100], [R4.64], !P5 ;  /* 0x0710000004ca9fae */ /* 0x0009e2000e901d70 */
[----:B------:R-:W-:Y:S02]  /*1140*/  PLOP3.LUT P1, PT, PT, PT, UP1, 0x80, 0x0 ;  /* 0x000000000000781c */ /* 0x000fe40003f2f018 */
[----:B------:R-:W-:Y:S01]  /*1150*/  IADD3 R0, R203, UR12, RZ ;  /* 0x0000000ccb007c10 */ /* 0x000fe2000fffe0ff */
[----:B------:R3:W-:Y:S01]  /*1160*/  @!P0 LDGSTS.E.BYPASS.LTC128B.128 [R202+0x7900], [R2.64], !P5 ;  /* 0x0790000002ca8fae */ /* 0x0007e2000e901d70 */
[----:B----4-:R-:W-:-:S03]  /*1170*/  @!P4 LEA R4, P0, R24, R8, 0x1 ;  /* 0x000000081804c211 */ /* 0x010fc600078008ff */
[----:B------:R-:W-:Y:S01]  /*1180*/  IMAD.IADD R8, R0, 0x1, R204 ;  /* 0x0000000100087824 */ /* 0x000fe200078e02cc */
[C---:B---3--:R-:W-:Y:S02]  /*1190*/  @!P3 LEA R2, P6, R24.reuse, R11, 0x1 ;  /* 0x0000000b1802b211 */ /* 0x048fe400078c08ff */
[----:B------:R3:W-:Y:S01]  /*11a0*/  SHFL.IDX PT, R11, R7, 0x7, 0x181f ;  /* 0x00f81f00070b7f89 */ /* 0x0007e200000e0000 */
[C-C-:B------:R-:W-:Y:S02]  /*11b0*/  @!P4 LEA.HI.X R5, R24.reuse, R13, R30.reuse, 0x1, P0 ;  /* 0x0000000d1805c211 */ /* 0x140fe400000f0c1e */
[----:B-----5:R-:W-:Y:S01]  /*11c0*/  @!P3 LEA.HI.X R3, R24, R12, R30, 0x1, P6 ;  /* 0x0000000c1803b211 */ /* 0x020fe200030f0c1e */
[----:B------:R-:W4:Y:S01]  /*11d0*/  SHFL.IDX PT, R13, R6, 0x6, 0x181f ;  /* 0x00d81f00060d7f89 */ /* 0x000f2200000e0000 */
[----:B------:R-:W-:Y:S02]  /*11e0*/  PLOP3.LUT P0, PT, PT, PT, UP1, 0x80, 0x0 ;  /* 0x000000000000781c */ /* 0x000fe40003f0f018 */
[----:B------:R-:W-:Y:S01]  /*11f0*/  ISETP.GE.AND P6, PT, R0, UR10, PT ;  /* 0x0000000a00007c0c */ /* 0x000fe2000bfc6270 */
[----:B------:R5:W1:Y:S01]  /*1200*/  SHFL.IDX PT, R12, R6, 0x7, 0x181f ;  /* 0x00f81f00060c7f89 */ /* 0x000a6200000e0000 */
[----:B------:R-:W-:-:S02]  /*1210*/  IMAD.MOV.U32 R0, RZ, RZ, R8 ;  /* 0x000000ffff007224 */ /* 0x000fc400078e0008 */
[----:B------:R-:W-:Y:S01]  /*1220*/  ISETP.GT.OR P6, PT, R203, 0x5f, P6 ;  /* 0x0000005fcb00780c */ /* 0x000fe200037c4670 */
[----:B------:R2:W-:Y:S04]  /*1230*/  @!P4 LDGSTS.E.BYPASS.LTC128B.128 [R202+0x8100], [R4.64], !P5 ;  /* 0x0810000004cacfae */ /* 0x0005e8000e901d70 */
[----:B------:R4:W-:Y:S01]  /*1240*/  @!P3 LDGSTS.E.BYPASS.LTC128B.128 [R202+0x8900], [R2.64], !P5 ;  /* 0x0890000002cabfae */ /* 0x0009e2000e901d70 */
[----:B---3--:R-:W-:Y:S01]  /*1250*/  IADD3 R7, R9, 0x70, RZ ;  /* 0x0000007009077810 */ /* 0x008fe20007ffe0ff */
[----:B-----5:R-:W-:-:S03]  /*1260*/  @P1 IMAD.HI.U32 R6, R8, c[0x0][0x2bc], RZ ;  /* 0x0000af0008061a27 */ /* 0x020fc600078e00ff */
[----:B------:R-:W-:Y:S01]  /*1270*/  ISETP.GE.AND P1, PT, R7, UR4, PT ;  /* 0x0000000407007c0c */ /* 0x000fe2000bf26270 */
[----:B------:R-:W-:Y:S01]  /*1280*/  UIMAD UR4, UR17, UR9, UR16 ;  /* 0x00000009110472a4 */ /* 0x000fe2000f8e0210 */
[----:B------:R-:W-:-:S03]  /*1290*/  @P0 SHF.R.U32.HI R0, RZ, c[0x0][0x2c0], R6 ;  /* 0x0000b000ff000a19 */ /* 0x000fc60000011606 */
[----:B------:R-:W-:Y:S01]  /*12a0*/  UIADD3 UR4, UR43, UR4, URZ ;  /* 0x000000042b047290 */ /* 0x000fe2000fffe03f */
[----:B-1----:R-:W-:Y:S01]  /*12b0*/  @!P2 LEA R6, P4, R24, R10, 0x1 ;  /* 0x0000000a1806a211 */ /* 0x002fe200078808ff */
[----:B------:R-:W-:Y:S01]  /*12c0*/  ULDC.64 UR8, c[0x0][0x1e8] ;  /* 0x00007a0000087ab9 */ /* 0x000fe20000000a00 */
[----:B--2---:R-:W-:Y:S02]  /*12d0*/  @!P6 IADD3 R5, P0, R0, UR42, RZ ;  /* 0x0000002a0005ec10 */ /* 0x004fe4000ff1e0ff */
[----:B----4-:R-:W-:Y:S02]  /*12e0*/  @!P2 LEA.HI.X R7, R24, R13, R30, 0x1, P4 ;  /* 0x0000000d1807a211 */ /* 0x010fe400020f0c1e */
[----:B------:R-:W-:Y:S02]  /*12f0*/  @!P6 LEA R2, P3, R5, c[0x0][0x2a0], 0x2 ;  /* 0x0000a8000502ea11 */ /* 0x000fe400078610ff */
[----:B------:R-:W-:Y:S01]  /*1300*/  @!P6 LEA.HI.X.SX32 R3, R0, UR4, 0x1, P0 ;  /* 0x000000040003ec11 */ /* 0x000fe200080f0eff */
[----:B------:R1:W-:Y:S01]  /*1310*/  @!P2 LDGSTS.E.BYPASS.LTC128B.128 [R202+0x9100], [R6.64], !P5 ;  /* 0x0910000006caafae */ /* 0x0003e2000e901d70 */
[----:B------:R-:W-:-:S02]  /*1320*/  @!P1 LEA R4, P0, R24, R11, 0x1 ;  /* 0x0000000b18049211 */ /* 0x000fc400078008ff */
[----:B------:R-:W-:Y:S02]  /*1330*/  @!P6 LEA.HI.X R3, R5, c[0x0][0x2a4], R3, 0x2, P3 ;  /* 0x0000a9000503ea11 */ /* 0x000fe400018f1403 */
[----:B------:R-:W-:-:S05]  /*1340*/  @!P1 LEA.HI.X R5, R24, R12, R30, 0x1, P0 ;  /* 0x0000000c18059211 */ /* 0x000fca00000f0c1e */
[----:B------:R2:W-:Y:S04]  /*1350*/  @!P1 LDGSTS.E.BYPASS.LTC128B.128 [R202+0x9900], [R4.64], !P5 ;  /* 0x0990000004ca9fae */ /* 0x0005e8000e901d70 */
[----:B------:R-:W0:Y:S04]  /*1360*/  LDGDEPBAR ;  /* 0x00000000000079af */ /* 0x000e280000000000 */
[----:B------:R-:W-:Y:S06]  /*1370*/  BAR.SYNC.DEFER_BLOCKING 0x0 ;  /* 0x0000000000007b1d */ /* 0x000fec0000010000 */
[----:B------:R3:W4:Y:S01]  /*1380*/  @!P6 LDG.E R228, [R2.64] ;  /* 0x0000003002e4e981 */ /* 0x000722000c1e1900 */
[----:B------:R-:W-:Y:S01]  /*1390*/  IMAD.MOV R0, RZ, RZ, -R0 ;  /* 0x000000ffff007224 */ /* 0x000fe200078e0a00 */
[----:B------:R-:W-:Y:S01]  /*13a0*/  UIMAD UR16, UR15, UR8, URZ ;  /* 0x000000080f1072a4 */ /* 0x000fe2000f8e023f */
[----:B------:R-:W-:Y:S01]  /*13b0*/  IADD3 R29, -R18, UR18, RZ ;  /* 0x00000012121d7c10 */ /* 0x000fe2000fffe1ff */
[----:B------:R-:W-:Y:S01]  /*13c0*/  UIMAD.WIDE.U32 UR46, UR11, UR8, URZ ;  /* 0x000000080b2e72a5 */ /* 0x000fe2000f8e003f */
[----:B------:R-:W-:Y:S01]  /*13d0*/  IMAD R234, R0, c[0x0][0x2b8], R8 ;  /* 0x0000ae0000ea7a24 */ /* 0x000fe200078e0208 */
[----:B------:R-:W-:Y:S01]  /*13e0*/  UIMAD UR8, UR11, UR9, UR16 ;  /* 0x000000090b0872a4 */ /* 0x000fe2000f8e0210 */
[----:B------:R-:W-:-:S02]  /*13f0*/  ISETP.GE.AND P3, PT, R24, c[0x0][0x1d4], PT ;  /* 0x0000750018007a0c */ /* 0x000fc40003f66270 */
[C---:B------:R-:W-:Y:S01]  /*1400*/  ISETP.GE.AND P6, PT, R29.reuse, 0x21, PT ;  /* 0x000000211d00780c */ /* 0x040fe20003fc6270 */
[----:B------:R-:W-:Y:S01]  /*1410*/  UIADD3 UR8, UR47, UR8, URZ ;  /* 0x000000082f087290 */ /* 0x000fe2000fffe03f */
[----:B------:R-:W-:Y:S01]  /*1420*/  SHF.R.S32.HI R26, RZ, 0x1f, R234 ;  /* 0x0000001fff1a7819 */ /* 0x000fe200000114ea */
[----:B------:R-:W-:Y:S01]  /*1430*/  ULDC.64 UR16, c[0x0][0x210] ;  /* 0x0000840000107ab9 */ /* 0x000fe20000000a00 */
[C---:B------:R-:W-:Y:S01]  /*1440*/  ISETP.GE.AND P5, PT, R29.reuse, 0x31, PT ;  /* 0x000000311d00780c */ /* 0x040fe20003fa6270 */
[----:B------:R-:W-:Y:S01]  /*1450*/  UIMAD UR15, UR15, UR16, URZ ;  /* 0x000000100f0f72a4 */ /* 0x000fe2000f8e023f */
[C---:B------:R-:W-:Y:S01]  /*1460*/  ISETP.GE.AND P4, PT, R29.reuse, 0x41, PT ;  /* 0x000000411d00780c */ /* 0x040fe20003f86270 */
[----:B------:R-:W-:Y:S01]  /*1470*/  IMAD R0, R26, c[0x0][0x1e0], RZ ;  /* 0x000078001a007a24 */ /* 0x000fe200078e02ff */
[----:B------:R-:W-:Y:S01]  /*1480*/  ISETP.GE.AND P2, PT, R29, 0x51, PT ;  /* 0x000000511d00780c */ /* 0x000fe20003f46270 */
[----:B------:R-:W-:Y:S02]  /*1490*/  UIMAD.WIDE.U32 UR44, UR11, UR16, URZ ;  /* 0x000000100b2c72a5 */ /* 0x000fe4000f8e003f */
[----:B------:R-:W-:Y:S01]  /*14a0*/  IMAD R0, R234, c[0x0][0x1e4], R0 ;  /* 0x00007900ea007a24 */ /* 0x000fe200078e0200 */
[----:B------:R-:W-:-:S02]  /*14b0*/  UIMAD UR9, UR11, UR17, UR15 ;  /* 0x000000110b0972a4 */ /* 0x000fc4000f8e020f */
[----:B------:R-:W-:Y:S01]  /*14c0*/  UIADD3 UR15, UR6, -0x1, URZ ;  /* 0xffffffff060f7890 */ /* 0x000fe2000fffe03f */
[----:B---3--:R-:W-:Y:S01]  /*14d0*/  IMAD.WIDE.U32 R2, R234, c[0x0][0x1e0], RZ ;  /* 0x00007800ea027a25 */ /* 0x008fe200078e00ff */
[----:B------:R-:W-:Y:S02]  /*14e0*/  UIADD3 UR9, UR45, UR9, URZ ;  /* 0x000000092d097290 */ /* 0x000fe4000fffe03f */
[----:B------:R-:W-:Y:S01]  /*14f0*/  UISETP.GT.AND UP3, UPT, UR15, UR5, UPT ;  /* 0x000000050f00728c */ /* 0x000fe2000bf64270 */
[----:B------:R-:W-:Y:S01]  /*1500*/  IMAD.IADD R3, R3, 0x1, R0 ;  /* 0x0000000103037824 */ /* 0x000fe200078e0200 */
[----:B----4-:R-:W-:-:S03]  /*1510*/  SHF.R.S32.HI R27, RZ, 0x1f, R228 ;  /* 0x0000001fff1b7819 */ /* 0x010fc600000114e4 */
[----:B------:R-:W-:-:S04]  /*1520*/  IMAD.WIDE.U32 R2, R228, c[0x0][0x1f0], R2 ;  /* 0x00007c00e4027a25 */ /* 0x000fc800078e0002 */
[----:B------:R-:W-:Y:S01]  /*1530*/  IMAD R0, R27, c[0x0][0x1f0], RZ ;  /* 0x00007c001b007a24 */ /* 0x000fe200078e02ff */
[----:B--2---:R-:W-:-:S03]  /*1540*/  IADD3 R4, P1, R2, UR46, RZ ;  /* 0x0000002e02047c10 */ /* 0x004fc6000ff3e0ff */
[----:B------:R-:W-:Y:S01]  /*1550*/  IMAD R0, R228, c[0x0][0x1f4], R0 ;  /* 0x00007d00e4007a24 */ /* 0x000fe200078e0200 */
[----:B------:R-:W-:-:S04]  /*1560*/  LEA R2, P0, R4, c[0x0][0x1c8], 0x1 ;  /* 0x0000720004027a11 */ /* 0x000fc800078008ff */
[----:B------:R-:W-:Y:S01]  /*1570*/  IADD3.X R0, R3, UR8, R0, P1, !PT ;  /* 0x0000000803007c10 */ /* 0x000fe20008ffe400 */
[----:B-1----:R-:W-:Y:S01]  /*1580*/  SHFL.IDX PT, R6, R2, 0x1, 0x181f ;  /* 0x00381f0002067f89 */ /* 0x002fe200000e0000 */
[----:B------:R-:W-:Y:S02]  /*1590*/  ISETP.GE.AND P1, PT, R29, 0x1, PT ;  /* 0x000000011d00780c */ /* 0x000fe40003f26270 */
[----:B------:R-:W-:Y:S01]  /*15a0*/  LEA.HI.X R0, R4, c[0x0][0x1cc], R0, 0x1, P0 ;  /* 0x0000730004007a11 */ /* 0x000fe200000f0c00 */
[----:B------:R-:W-:Y:S04]  /*15b0*/  SHFL.IDX PT, R8, R2, 0x2, 0x181f ;  /* 0x00581f0002087f89 */ /* 0x000fe800000e0000 */
[----:B------:R-:W1:Y:S04]  /*15c0*/  SHFL.IDX PT, R4, R2, RZ, 0x181f ;  /* 0x00181fff02047589 */ /* 0x000e6800000e0000 */
[----:B------:R-:W2:Y:S04]  /*15d0*/  SHFL.IDX PT, R3, R0, RZ, 0x181f ;  /* 0x00181fff00037589 */ /* 0x000ea800000e0000 */
[----:B------:R-:W3:Y:S04]  /*15e0*/  SHFL.IDX PT, R7, R0, 0x1, 0x181f ;  /* 0x00381f0000077f89 */ /* 0x000ee800000e0000 */
[----:B------:R-:W4:Y:S04]  /*15f0*/  SHFL.IDX PT, R9, R2, 0x3, 0x181f ;  /* 0x00781f0002097f89 */ /* 0x000f2800000e0000 */
[----:B------:R-:W5:Y:S04]  /*1600*/  SHFL.IDX PT, R14, R0, 0x2, 0x181f ;  /* 0x00581f00000e7f89 */ /* 0x000f6800000e0000 */
[----:B------:R-:W3:Y:S01]  /*1610*/  SHFL.IDX PT, R13, R2, 0x4, 0x181f ;  /* 0x00981f00020d7f89 */ /* 0x000ee200000e0000 */
[----:B-1----:R-:W-:-:S03]  /*1620*/  @P1 LEA R4, P0, R24, R4, 0x1 ;  /* 0x0000000418041211 */ /* 0x002fc600078008ff */
[----:B------:R-:W1:Y:S01]  /*1630*/  SHFL.IDX PT, R16, R0, 0x3, 0x181f ;  /* 0x00781f0000107f89 */ /* 0x000e6200000e0000 */
[----:B--2---:R-:W-:-:S03]  /*1640*/  @P1 LEA.HI.X R5, R24, R3, R30, 0x1, P0 ;  /* 0x0000000318051211 */ /* 0x004fc600000f0c1e */
[----:B------:R2:W-:Y:S01]  /*1650*/  SHFL.IDX PT, R12, R2, 0x5, 0x181f ;  /* 0x00b81f00020c7f89 */ /* 0x0005e200000e0000 */
[----:B------:R-:W-:Y:S02]  /*1660*/  ISETP.GE.AND P0, PT, R29, 0x11, PT ;  /* 0x000000111d00780c */ /* 0x000fe40003f06270 */
[----:B------:R-:W-:Y:S01]  /*1670*/  LEA.HI R3, R201, R200, RZ, 0x4 ;  /* 0x000000c8c9037211 */ /* 0x000fe200078f20ff */
[----:B------:R1:W-:Y:S04]  /*1680*/  @P1 LDGSTS.E.BYPASS.LTC128B.128 [R202+0x3100], [R4.64], !P3 ;  /* 0x0310000004ca1fae */ /* 0x0003e8000d901d70 */
[----:B------:R-:W3:Y:S04]  /*1690*/  SHFL.IDX PT, R17, R0, 0x4, 0x181f ;  /* 0x00981f0000117f89 */ /* 0x000ee800000e0000 */
[----:B------:R3:W3:Y:S02]  /*16a0*/  SHFL.IDX PT, R15, R0, 0x5, 0x181f ;  /* 0x00b81f00000f7f89 */ /* 0x0006e400000e0000 */
[----:B--2---:R-:W-:-:S02]  /*16b0*/  @P0 LEA R2, P1, R24, R6, 0x1 ;  /* 0x0000000618020211 */ /* 0x004fc400078208ff */
[----:B-1----:R-:W-:Y:S02]  /*16c0*/  LOP3.LUT R5, R3, 0xfffffff0, RZ, 0xc0, !PT ;  /* 0xfffffff003057812 */ /* 0x002fe400078ec0ff */
[----:B------:R-:W-:-:S03]  /*16d0*/  SHF.R.S32.HI R4, RZ, 0x4, R3 ;  /* 0x00000004ff047819 */ /* 0x000fc60000011403 */
[----:B------:R-:W-:Y:S01]  /*16e0*/  IMAD.IADD R5, R200, 0x1, -R5 ;  /* 0x00000001c8057824 */ /* 0x000fe200078e0a05 */
[----:B------:R-:W-:-:S04]  /*16f0*/  LEA.HI R3, R3, R4, RZ, 0x1 ;  /* 0x0000000403037211 */ /* 0x000fc800078f08ff */
[----:B---3--:R-:W-:Y:S02]  /*1700*/  LOP3.LUT R0, R3, 0xfffffffe, RZ, 0xc0, !PT ;  /* 0xfffffffe03007812 */ /* 0x008fe400078ec0ff */
[----:B------:R-:W-:Y:S02]  /*1710*/  SHF.R.S32.HI R10, RZ, 0x1f, R5 ;  /* 0x0000001fff0a7819 */ /* 0x000fe40000011405 */
[----:B------:R-:W-:Y:S01]  /*1720*/  @P0 LEA.HI.X R3, R24, R7, R30, 0x1, P1 ;  /* 0x0000000718030211 */ /* 0x000fe200008f0c1e */
[----:B------:R-:W-:Y:S01]  /*1730*/  IMAD.IADD R11, R4, 0x1, -R0 ;  /* 0x00000001040b7824 */ /* 0x000fe200078e0a00 */
[----:B------:R-:W-:Y:S02]  /*1740*/  LEA.HI R10, R10, R5, RZ, 0x3 ;  /* 0x000000050a0a7211 */ /* 0x000fe400078f18ff */
[C---:B------:R-:W-:Y:S01]  /*1750*/  @P6 LEA R8, P1, R24.reuse, R8, 0x1 ;  /* 0x0000000818086211 */ /* 0x040fe200078208ff */
[----:B------:R1:W-:Y:S01]  /*1760*/  @P0 LDGSTS.E.BYPASS.LTC128B.128 [R202+0x3900], [R2.64], !P3 ;  /* 0x0390000002ca0fae */ /* 0x0003e2000d901d70 */
[----:B----4-:R-:W-:-:S02]  /*1770*/  @P5 LEA R6, P0, R24, R9, 0x1 ;  /* 0x0000000918065211 */ /* 0x010fc400078008ff */
[----:B------:R-:W-:Y:S02]  /*1780*/  LOP3.LUT R0, R10, 0xfffffff8, RZ, 0xc0, !PT ;  /* 0xfffffff80a007812 */ /* 0x000fe400078ec0ff */
[C---:B-----5:R-:W-:Y:S02]  /*1790*/  @P6 LEA.HI.X R9, R24.reuse, R14, R30, 0x1, P1 ;  /* 0x0000000e18096211 */ /* 0x060fe400008f0c1e */
[C---:B------:R-:W-:Y:S01]  /*17a0*/  @P4 LEA R4, P1, R24.reuse, R13, 0x1 ;  /* 0x0000000d18044211 */ /* 0x040fe200078208ff */
[----:B------:R-:W-:Y:S01]  /*17b0*/  IMAD.IADD R25, R5, 0x1, -R0 ;  /* 0x0000000105197824 */ /* 0x000fe200078e0a00 */
[C-C-:B------:R-:W-:Y:S01]  /*17c0*/  @P5 LEA.HI.X R7, R24.reuse, R16, R30.reuse, 0x1, P0 ;  /* 0x0000001018075211 */ /* 0x140fe200000f0c1e */
[----:B------:R2:W-:Y:S01]  /*17d0*/  @P6 LDGSTS.E.BYPASS.LTC128B.128 [R202+0x4100], [R8.64], !P3 ;  /* 0x0410000008ca6fae */ /* 0x0005e2000d901d70 */
[----:B------:R-:W-:Y:S01]  /*17e0*/  @P4 LEA.HI.X R5, R24, R17, R30, 0x1, P1 ;  /* 0x0000001118054211 */ /* 0x000fe200008f0c1e */
[----:B------:R-:W-:Y:S02]  /*17f0*/  IMAD.SHL.U32 R0, R28, 0x40, RZ ;  /* 0x000000401c007824 */ /* 0x000fe400078e00ff */
[----:B------:R3:W-:Y:S03]  /*1800*/  @P5 LDGSTS.E.BYPASS.LTC128B.128 [R202+0x4900], [R6.64], !P3 ;  /* 0x0490000006ca5fae */ /* 0x0007e6000d901d70 */
[----:B------:R-:W-:Y:S01]  /*1810*/  LOP3.LUT R0, R0, 0x1c0, RZ, 0xc0, !PT ;  /* 0x000001c000007812 */ /* 0x000fe200078ec0ff */
[----:B------:R4:W-:Y:S01]  /*1820*/  @P4 LDGSTS.E.BYPASS.LTC128B.128 [R202+0x5100], [R4.64], !P3 ;  /* 0x0510000004ca4fae */ /* 0x0009e2000d901d70 */
[----:B-1----:R-:W-:-:S04]  /*1830*/  @P2 LEA R2, P0, R24, R12, 0x1 ;  /* 0x0000000c18022211 */ /* 0x002fc800078008ff */
[----:B------:R-:W-:-:S05]  /*1840*/  @P2 LEA.HI.X R3, R24, R15, R30, 0x1, P0 ;  /* 0x0000000f18032211 */ /* 0x000fca00000f0c1e */
[----:B------:R1:W-:Y:S04]  /*1850*/  @P2 LDGSTS.E.BYPASS.LTC128B.128 [R202+0x5900], [R2.64], !P3 ;  /* 0x0590000002ca2fae */ /* 0x0003e8000d901d70 */
[----:B------:R-:W0:Y:S01]  /*1860*/  LDGDEPBAR ;  /* 0x00000000000079af */ /* 0x000e220000000000 */
[----:B----4-:R-:W-:Y:S02]  /*1870*/  IMAD.SHL.U32 R4, R11, 0x8, RZ ;  /* 0x000000080b047824 */ /* 0x010fe400078e00ff */
[----:B------:R-:W-:-:S05]  /*1880*/  IMAD.SHL.U32 R5, R10, 0x40, RZ ;  /* 0x000000400a057824 */ /* 0x000fca00078e00ff */
[----:B------:R-:W-:Y:S01]  /*1890*/  LOP3.LUT R197, R5, 0xfffffe00, RZ, 0xc0, !PT ;  /* 0xfffffe0005c57812 */ /* 0x000fe200078ec0ff */
[----:B-1----:R-:W-:Y:S01]  /*18a0*/  IMAD.SHL.U32 R2, R25, 0x40, RZ ;  /* 0x0000004019027824 */ /* 0x002fe200078e00ff */
[----:B------:R-:W-:-:S04]  /*18b0*/  DEPBAR.LE SB0, 0x1 ;  /* 0x000080400000791a */ /* 0x000fc80000000000 */
[----:B------:R-:W-:-:S04]  /*18c0*/  DEPBAR.LE SB0, 0x0 ;  /* 0x000080000000791a */ /* 0x000fc80000000000 */
[----:B------:R-:W-:Y:S01]  /*18d0*/  IMAD.SHL.U32 R3, R18, 0x8, RZ ;  /* 0x0000000812037824 */ /* 0x000fe200078e00ff */
[----:B------:R-:W-:-:S04]  /*18e0*/  LOP3.LUT R2, R2, 0x1c0, RZ, 0xc0, !PT ;  /* 0x000001c002027812 */ /* 0x000fc800078ec0ff */
[----:B------:R-:W-:Y:S02]  /*18f0*/  LOP3.LUT R3, R0, 0x8, R3, 0xf8, !PT ;  /* 0x0000000800037812 */ /* 0x000fe400078ef803 */
[----:B------:R-:W-:Y:S02]  /*1900*/  LOP3.LUT R4, R2, 0x8, R4, 0xf8, !PT ;  /* 0x0000000802047812 */ /* 0x000fe400078ef804 */
[----:B------:R-:W-:Y:S02]  /*1910*/  SHF.R.U32.HI R0, RZ, 0x3, R0 ;  /* 0x00000003ff007819 */ /* 0x000fe40000011600 */
[----:B------:R-:W-:Y:S02]  /*1920*/  SHF.R.U32.HI R2, RZ, 0x3, R2 ;  /* 0x00000003ff027819 */ /* 0x000fe40000011602 */
[----:B------:R-:W-:Y:S02]  /*1930*/  LOP3.LUT R0, R3, R0, RZ, 0x3c, !PT ;  /* 0x0000000003007212 */ /* 0x000fe400078e3cff */
[----:B------:R-:W-:Y:S01]  /*1940*/  LOP3.LUT R196, R4, R2, RZ, 0x3c, !PT ;  /* 0x0000000204c47212 */ /* 0x000fe200078e3cff */
[----:B------:R-:W-:-:S02]  /*1950*/  IMAD R2, R198, 0x400, R197 ;  /* 0x00000400c6027824 */ /* 0x000fc400078e02c5 */
[----:B------:R-:W-:Y:S02]  /*1960*/  IMAD R0, R11, 0x200, R0 ;  /* 0x000002000b007824 */ /* 0x000fe400078e0200 */
[----:B------:R-:W-:Y:S02]  /*1970*/  IMAD.IADD R2, R196, 0x1, R2 ;  /* 0x00000001c4027824 */ /* 0x000fe400078e0202 */
[----:B------:R-:W-:Y:S01]  /*1980*/  IMAD.SHL.U32 R208, R0, 0x2, RZ ;  /* 0x0000000200d07824 */ /* 0x000fe200078e00ff */
[----:B------:R-:W-:Y:S01]  /*1990*/  BAR.SYNC.DEFER_BLOCKING 0x0 ;  /* 0x0000000000007b1d */ /* 0x000fe20000010000 */
[----:B------:R-:W-:Y:S02]  /*19a0*/  IMAD.SHL.U32 R215, R2, 0x2, RZ ;  /* 0x0000000202d77824 */ /* 0x000fe400078e00ff */
[----:B------:R-:W-:Y:S01]  /*19b0*/  IMAD R0, R26, c[0x0][0x208], RZ ;  /* 0x000082001a007a24 */ /* 0x000fe200078e02ff */
[----:B------:R-:W-:Y:S01]  /*19c0*/  IADD3 R219, R208, 0x3120, RZ ;  /* 0x00003120d0db7810 */ /* 0x000fe20007ffe0ff */
[----:B------:R-:W-:-:S04]  /*19d0*/  IMAD.WIDE.U32 R2, R234, c[0x0][0x208], RZ ;  /* 0x00008200ea027a25 */ /* 0x000fc800078e00ff */
[----:B------:R-:W-:-:S04]  /*19e0*/  IMAD R0, R234, c[0x0][0x20c], R0 ;  /* 0x00008300ea007a24 */ /* 0x000fc800078e0200 */
[----:B------:R-:W-:Y:S02]  /*19f0*/  IMAD.IADD R3, R3, 0x1, R0 ;  /* 0x0000000103037824 */ /* 0x000fe400078e0200 */
[----:B------:R-:W-:Y:S02]  /*1a00*/  IMAD R0, R27, c[0x0][0x218], RZ ;  /* 0x000086001b007a24 */ /* 0x000fe400078e02ff */
[C---:B------:R-:W-:Y:S01]  /*1a10*/  IMAD.WIDE.U32 R2, R228.reuse, c[0x0][0x218], R2 ;  /* 0x00008600e4027a25 */ /* 0x040fe200078e0002 */
[----:B---3--:R-:W-:Y:S04]  /*1a20*/  LDSM.16.M88.4 R4, [R208+0x3100] ;  /* 0x00310000d004783b */ /* 0x008fe80000000200 */
[----:B------:R-:W1:Y:S04]  /*1a30*/  LDSM.16.M88.4 R16, [R215+0x6100] ;  /* 0x00610000d710783b */ /* 0x000e680000000200 */
[----:B------:R-:W3:Y:S04]  /*1a40*/  LDSM.16.M88.4 R12, [R215+0x8100] ;  /* 0x00810000d70c783b */ /* 0x000ee80000000200 */
[----:B--2---:R-:W2:Y:S04]  /*1a50*/  LDSM.16.M88.4 R8, [R208+0x3900] ;  /* 0x00390000d008783b */ /* 0x004ea80000000200 */
[----:B------:R-:W-:Y:S04]  /*1a60*/  LDSM.16.M88.4 R20, [R208+0x4100] ;  /* 0x00410000d014783b */ /* 0x000fe80000000200 */
[----:B------:R-:W-:Y:S04]  /*1a70*/  LDSM.16.M88.4 R36, [R208+0x4900] ;  /* 0x00490000d024783b */ /* 0x000fe80000000200 */
[----:B------:R-:W-:Y:S04]  /*1a80*/  LDSM.16.M88.4 R40, [R208+0x5900] ;  /* 0x00590000d028783b */ /* 0x000fe80000000200 */
[----:B------:R-:W-:Y:S01]  /*1a90*/  LDSM.16.M88.4 R32, [R208+0x5100] ;  /* 0x00510000d020783b */ /* 0x000fe20000000200 */
[-C--:B-1----:R-:W-:Y:S08]  /*1aa0*/  HMMA.16816.F32 R160, R16, R4.reuse, RZ ;  /* 0x0000000410a0723c */ /* 0x082ff000000018ff */
[C---:B---3--:R-:W-:Y:S07]  /*1ab0*/  HMMA.16816.F32 R132, R12.reuse, R4, RZ ;  /* 0x000000040c84723c */ /* 0x048fee00000018ff */
[----:B------:R-:W-:Y:S01]  /*1ac0*/  IMAD R4, R228, c[0x0][0x21c], R0 ;  /* 0x00008700e4047a24 */ /* 0x000fe200078e0200 */
[----:B------:R-:W-:Y:S01]  /*1ad0*/  IADD3 R0, P0, R2, UR44, RZ ;  /* 0x0000002c02007c10 */ /* 0x000fe2000ff1e0ff */
[----:B------:R-:W-:Y:S03]  /*1ae0*/  HMMA.16816.F32 R156, R12, R6, RZ ;  /* 0x000000060c9c723c */ /* 0x000fe600000018ff */
[----:B------:R-:W-:-:S02]  /*1af0*/  IADD3.X R2, R3, UR9, R4, P0, !PT ;  /* 0x0000000903027c10 */ /* 0x000fc400087fe404 */
[----:B------:R-:W-:-:S03]  /*1b00*/  LEA R3, P0, R0, c[0x0][0x1f8], 0x1 ;  /* 0x00007e0000037a11 */ /* 0x000fc600078008ff */
[C---:B------:R-:W-:Y:S01]  /*1b10*/  HMMA.16816.F32 R192, R16.reuse, R6, RZ ;  /* 0x0000000610c0723c */ /* 0x040fe200000018ff */
[----:B------:R-:W-:Y:S01]  /*1b20*/  LEA.HI.X R0, R0, c[0x0][0x1fc], R2, 0x1, P0 ;  /* 0x00007f0000007a11 */ /* 0x000fe200000f0c02 */
[----:B------:R-:W1:Y:S01]  /*1b30*/  SHFL.IDX PT, R4, R3, RZ, 0x181f ;  /* 0x00181fff03047589 */ /* 0x000e6200000e0000 */
[----:B------:R-:W-:Y:S02]  /*1b40*/  LOP3.LUT P0, RZ, R28, 0x2, RZ, 0xc0, !PT ;  /* 0x000000021cff7812 */ /* 0x000fe4000780c0ff */
[----:B------:R-:W-:Y:S01]  /*1b50*/  IADD3 R2, R208, 0x3100, RZ ;  /* 0x00003100d0027810 */ /* 0x000fe20007ffe0ff */
[----:B------:R-:W-:Y:S01]  /*1b60*/  SHFL.IDX PT, R5, R3, 0x1, 0x181f ;  /* 0x00381f0003057f89 */ /* 0x000fe200000e0000 */
[----:B------:R-:W-:Y:S01]  /*1b70*/  R2P PR, R25, 0x6 ;  /* 0x0000000619007804 */ /* 0x000fe20000000000 */
[-C--:B--2---:R-:W-:Y:S01]  /*1b80*/  HMMA.16816.F32 R168, R16, R8.reuse, RZ ;  /* 0x0000000810a8723c */ /* 0x084fe200000018ff */
[----:B------:R-:W-:Y:S01]  /*1b90*/  ISETP.GE.AND P4, PT, R24, c[0x0][0x1d4], PT ;  /* 0x0000750018007a0c */ /* 0x000fe20003f86270 */
[----:B------:R-:W2:Y:S03]  /*1ba0*/  SHFL.IDX PT, R7, R0, RZ, 0x181f ;  /* 0x00181fff00077589 */ /* 0x000ea600000e0000 */
[C---:B------:R-:W-:Y:S01]  /*1bb0*/  ISETP.LT.OR P6, PT, R29.reuse, 0x11, P4 ;  /* 0x000000111d00780c */ /* 0x040fe200027c1670 */
[----:B------:R-:W3:Y:S02]  /*1bc0*/  SHFL.IDX PT, R6, R3, 0x2, 0x181f ;  /* 0x00581f0003067f89 */ /* 0x000ee400000e0000 */
[----:B------:R-:W-:Y:S01]  /*1bd0*/  HMMA.16816.F32 R128, R12, R8, RZ ;  /* 0x000000080c80723c */ /* 0x000fe200000018ff */
[----:B------:R-:W-:Y:S01]  /*1be0*/  @P0 IADD3 R219, R2, -0x20, RZ ;  /* 0xffffffe002db0810 */ /* 0x000fe20007ffe0ff */
[----:B------:R-:W-:Y:S01]  /*1bf0*/  SHFL.IDX PT, R9, R0, 0x1, 0x181f ;  /* 0x00381f0000097f89 */ /* 0x000fe200000e0000 */
[----:B------:R-:W-:-:S02]  /*1c00*/  ISETP.LT.OR P0, PT, R29, 0x1, P4 ;  /* 0x000000011d00780c */ /* 0x000fc40002701670 */
[C---:B------:R-:W-:Y:S01]  /*1c10*/  IADD3 R224, R219.reuse, 0x800, RZ ;  /* 0x00000800dbe07810 */ /* 0x040fe20007ffe0ff */
[----:B------:R-:W-:Y:S01]  /*1c20*/  SHFL.IDX PT, R8, R3, 0x3, 0x181f ;  /* 0x00781f0003087f89 */ /* 0x000fe200000e0000 */
[C---:B------:R-:W-:Y:S01]  /*1c30*/  IADD3 R223, R219.reuse, 0x1000, RZ ;  /* 0x00001000dbdf7810 */ /* 0x040fe20007ffe0ff */
[-C--:B------:R-:W-:Y:S01]  /*1c40*/  HMMA.16816.F32 R152, R12, R10.reuse, RZ ;  /* 0x0000000a0c98723c */ /* 0x080fe200000018ff */
[C---:B------:R-:W-:Y:S01]  /*1c50*/  IADD3 R222, R219.reuse, 0x1800, RZ ;  /* 0x00001800dbde7810 */ /* 0x040fe20007ffe0ff */
[----:B------:R-:W-:Y:S01]  /*1c60*/  SHFL.IDX PT, R30, R3, 0x4, 0x181f ;  /* 0x00981f00031e7f89 */ /* 0x000fe200000e0000 */
[----:B-1----:R-:W-:Y:S02]  /*1c70*/  IADD3 R24, P5, R4, R226, RZ ;  /* 0x000000e204187210 */ /* 0x002fe40007fbe0ff */
[C---:B------:R-:W-:Y:S01]  /*1c80*/  IADD3 R221, R219.reuse, 0x2000, RZ ;  /* 0x00002000dbdd7810 */ /* 0x040fe20007ffe0ff */
[----:B------:R-:W-:Y:S01]  /*1c90*/  SHFL.IDX PT, R3, R3, 0x5, 0x181f ;  /* 0x00b81f0003037f89 */ /* 0x000fe200000e0000 */
[----:B------:R-:W-:Y:S01]  /*1ca0*/  IADD3 R220, R219, 0x2800, RZ ;  /* 0x00002800dbdc7810 */ /* 0x000fe20007ffe0ff */
[----:B------:R-:W-:Y:S02]  /*1cb0*/  HMMA.16816.F32 R188, R16, R10, RZ ;  /* 0x0000000a10bc723c */ /* 0x000fe400000018ff */
[----:B------:R-:W1:Y:S01]  /*1cc0*/  SHFL.IDX PT, R11, R0, 0x2, 0x181f ;  /* 0x00581f00000b7f89 */ /* 0x000e6200000e0000 */
[----:B--2---:R-:W-:-:S03]  /*1cd0*/  IMAD.X R25, R7, 0x1, R225, P5 ;  /* 0x0000000107197824 */ /* 0x004fc600028e06e1 */
[----:B------:R-:W2:Y:S02]  /*1ce0*/  SHFL.IDX PT, R10, R0, 0x3, 0x181f ;  /* 0x00781f00000a7f89 */ /* 0x000ea400000e0000 */
[-C--:B------:R-:W-:Y:S02]  /*1cf0*/  HMMA.16816.F32 R172, R16, R20.reuse, RZ ;  /* 0x0000001410ac723c */ /* 0x080fe400000018ff */
[----:B------:R-:W-:Y:S04]  /*1d00*/  SHFL.IDX PT, R31, R0, 0x4, 0x181f ;  /* 0x00981f00001f7f89 */ /* 0x000fe800000e0000 */
[----:B------:R4:W5:Y:S02]  /*1d10*/  SHFL.IDX PT, R64, R0, 0x5, 0x181f ;  /* 0x00b81f0000407f89 */ /* 0x00096400000e0000 */
[C---:B------:R-:W-:Y:S02]  /*1d20*/  HMMA.16816.F32 R120, R12.reuse, R20, RZ ;  /* 0x000000140c78723c */ /* 0x040fe400000018ff */
[----:B------:R-:W-:Y:S04]  /*1d30*/  LDSM.16.M88.4 R60, [R219] ;  /* 0x00000000db3c783b */ /* 0x000fe80000000200 */
[----:B------:R-:W-:Y:S01]  /*1d40*/  LDSM.16.M88.4 R56, [R219+0x800] ;  /* 0x00080000db38783b */ /* 0x000fe20000000200 */
[----:B------:R-:W-:Y:S01]  /*1d50*/  IMAD.MOV.U32 R20, RZ, RZ, 0x10 ;  /* 0x00000010ff147424 */ /* 0x000fe200078e00ff */
[----:B------:R-:W-:Y:S02]  /*1d60*/  HMMA.16816.F32 R148, R12, R22, RZ ;  /* 0x000000160c94723c */ /* 0x000fe400000018ff */
[----:B------:R-:W-:Y:S02]  /*1d70*/  LDSM.16.M88.4 R52, [R219+0x1000] ;  /* 0x00100000db34783b */ /* 0x000fe40000000200 */
[----:B------:R-:W-:-:S02]  /*1d80*/  SEL R2, R20, 0xfffffff0, !P1 ;  /* 0xfffffff014027807 */ /* 0x000fc40004800000 */
[-C--:B---3--:R-:W-:Y:S01]  /*1d90*/  IADD3 R20, P5, R6, R226.reuse, RZ ;  /* 0x000000e206147210 */ /* 0x088fe20007fbe0ff */
[----:B------:R-:W-:Y:S01]  /*1da0*/  LDSM.16.M88.4 R48, [R219+0x1800] ;  /* 0x00180000db30783b */ /* 0x000fe20000000200 */
[C---:B------:R-:W-:Y:S01]  /*1db0*/  HMMA.16816.F32 R164, R16.reuse, R22, RZ ;  /* 0x0000001610a4723c */ /* 0x040fe200000018ff */
[----:B------:R-:W-:Y:S02]  /*1dc0*/  IMAD R218, R2, 0x2, R215 ;  /* 0x0000000202da7824 */ /* 0x000fe400078e02d7 */
[--C-:B-1----:R-:W-:Y:S01]  /*1dd0*/  IMAD.X R21, R11, 0x1, R225.reuse, P5 ;  /* 0x000000010b157824 */ /* 0x102fe200028e06e1 */
[----:B------:R-:W-:Y:S01]  /*1de0*/  ISETP.LT.OR P5, PT, R29, 0x21, P4 ;  /* 0x000000211d00780c */ /* 0x000fe200027a1670 */
[----:B------:R-:W-:Y:S01]  /*1df0*/  LDSM.16.M88.4 R44, [R219+0x2000] ;  /* 0x00200000db2c783b */ /* 0x000fe20000000200 */
[----:B----4-:R-:W-:Y:S01]  /*1e00*/  IMAD.MOV.U32 R0, RZ, RZ, 0x40 ;  /* 0x00000040ff007424 */ /* 0x010fe200078e00ff */
[-C--:B------:R-:W-:Y:S01]  /*1e10*/  IADD3 R22, P1, R5, R226.reuse, RZ ;  /* 0x000000e205167210 */ /* 0x080fe20007f3e0ff */
[----:B------:R-:W-:Y:S01]  /*1e20*/  HMMA.16816.F32 R144, R16, R36, RZ ;  /* 0x000000241090723c */ /* 0x000fe200000018ff */
[----:B------:R-:W-:Y:S03]  /*1e30*/  LDSM.16.M88.4 R4, [R218+0x8100] ;  /* 0x00810000da04783b */ /* 0x000fe60000000200 */
[----:B------:R-:W-:Y:S01]  /*1e40*/  IMAD.X R23, R9, 0x1, R225, P1 ;  /* 0x0000000109177824 */ /* 0x000fe200008e06e1 */
[----:B------:R-:W-:-:S03]  /*1e50*/  IADD3 R26, P1, R8, R226, RZ ;  /* 0x000000e2081a7210 */ /* 0x000fc60007f3e0ff */
[C---:B------:R-:W-:Y:S02]  /*1e60*/  HMMA.16816.F32 R100, R12.reuse, R36, RZ ;  /* 0x000000240c64723c */ /* 0x040fe400000018ff */
[----:B--2---:R-:W-:Y:S01]  /*1e70*/  IMAD.X R27, R10, 0x1, R225, P1 ;  /* 0x000000010a1b7824 */ /* 0x004fe200008e06e1 */
[----:B------:R-:W-:Y:S01]  /*1e80*/  ISETP.LT.OR P1, PT, R29, 0x31, P4 ;  /* 0x000000311d00780c */ /* 0x000fe20002721670 */
[----:B------:R-:W-:Y:S04]  /*1e90*/  LDSM.16.M88.4 R8, [R218+0x6100] ;  /* 0x00610000da08783b */ /* 0x000fe80000000200 */
[-C--:B------:R-:W-:Y:S08]  /*1ea0*/  HMMA.16816.F32 R136, R12, R38.reuse, RZ ;  /* 0x000000260c88723c */ /* 0x080ff000000018ff */
[----:B------:R-:W-:Y:S01]  /*1eb0*/  HMMA.16816.F32 R140, R16, R38, RZ ;  /* 0x00000026108c723c */ /* 0x000fe200000018ff */
[----:B------:R-:W1:Y:S04]  /*1ec0*/  LDSM.16.M88.4 R36, [R219+0x2800] ;  /* 0x00280000db24783b */ /* 0x000e680000000200 */
[----:B------:R-:W-:Y:S01]  /*1ed0*/  @!PT LDS RZ, [RZ] ;  /* 0x00000000fffff984 */ /* 0x000fe20000000800 */
[----:B------:R-:W-:Y:S01]  /*1ee0*/  @!PT LDS RZ, [RZ] ;  /* 0x00000000fffff984 */ /* 0x000fe20000000800 */
[----:B------:R-:W-:Y:S01]  /*1ef0*/  @!PT LDS RZ, [RZ] ;  /* 0x00000000fffff984 */ /* 0x000fe20000000800 */
[----:B------:R2:W-:Y:S01]  /*1f00*/  LDGSTS.E.BYPASS.LTC128B.128 [R202+0x100], [R24.64], !P0 ;  /* 0x0010000018ca7fae */ /* 0x0005e2000c101d70 */
[----:B------:R-:W-:-:S02]  /*1f10*/  LOP3.LUT P0, RZ, R28, 0x4, RZ, 0xc0, !PT ;  /* 0x000000041cff7812 */ /* 0x000fc4000780c0ff */
[C---:B------:R-:W-:Y:S01]  /*1f20*/  HMMA.16816.F32 R76, R12.reuse, R40, RZ ;  /* 0x000000280c4c723c */ /* 0x040fe200000018ff */
[----:B------:R3:W-:Y:S01]  /*1f30*/  LDGSTS.E.BYPASS.LTC128B.128 [R202+0x900], [R22.64], !P6 ;  /* 0x0090000016ca7fae */ /* 0x0007e2000f101d70 */
[C---:B------:R-:W-:Y:S02]  /*1f40*/  ISETP.LT.OR P6, PT, R29.reuse, 0x41, P4 ;  /* 0x000000411d00780c */ /* 0x040fe400027c1670 */
[----:B------:R-:W-:Y:S01]  /*1f50*/  ISETP.LT.OR P4, PT, R29, 0x51, P4 ;  /* 0x000000511d00780c */ /* 0x000fe20002781670 */
[----:B------:R4:W-:Y:S01]  /*1f60*/  LDGSTS.E.BYPASS.LTC128B.128 [R202+0x1100], [R20.64], !P5 ;  /* 0x0110000014ca7fae */ /* 0x0009e2000e901d70 */
[----:B------:R-:W-:Y:S02]  /*1f70*/  SEL R0, R0, 0xffffffc0, !P0 ;  /* 0xffffffc000007807 */ /* 0x000fe40004000000 */
[----:B------:R-:W-:Y:S01]  /*1f80*/  HMMA.16816.F32 R92, R12, R32, RZ ;  /* 0x000000200c5c723c */ /* 0x000fe200000018ff */
[----:B------:R1:W-:Y:S01]  /*1f90*/  LDGSTS.E.BYPASS.LTC128B.128 [R202+0x1900], [R26.64], !P1 ;  /* 0x019000001aca7fae */ /* 0x0003e2000c901d70 */
[----:B------:R-:W-:Y:S01]  /*1fa0*/  PLOP3.LUT P0, PT, PT, PT, UP3, 0x80, 0x0 ;  /* 0x000000000000781c */ /* 0x000fe20003f0f038 */
[----:B------:R-:W-:-:S02]  /*1fb0*/  IMAD.IADD R214, R208, 0x1, R0 ;  /* 0x00000001d0d67824 */ /* 0x000fc400078e0200 */
[----:B------:R-:W-:Y:S01]  /*1fc0*/  IMAD.IADD R213, R0, 0x1, R219 ;  /* 0x0000000100d57824 */ /* 0x000fe200078e02db */
[----:B------:R-:W-:Y:S02]  /*1fd0*/  LOP3.LUT R0, R196, R197, RZ, 0xfc, !PT ;  /* 0x000000c5c4007212 */ /* 0x000fe400078efcff */
[----:B------:R-:W-:Y:S01]  /*1fe0*/  HMMA.16816.F32 R104, R12, R34, RZ ;  /* 0x000000220c68723c */ /* 0x000fe200000018ff */
[----:B--2---:R-:W-:-:S07]  /*1ff0*/  IMAD.MOV.U32 R24, RZ, RZ, 0x20 ;  /* 0x00000020ff187424 */ /* 0x004fce00078e00ff */
[----:B------:R-:W-:Y:S01]  /*2000*/  HMMA.16816.F32 R84, R12, R42, RZ ;  /* 0x0000002a0c54723c */ /* 0x000fe200000018ff */
[-C--:B---3--:R-:W-:Y:S02]  /*2010*/  IADD3 R22, P1, R3, R226.reuse, RZ ;  /* 0x000000e203167210 */ /* 0x088fe40007f3e0ff */
[----:B------:R-:W-:Y:S02]  /*2020*/  SEL R3, R24, 0xffffffe0, !P2 ;  /* 0xffffffe018037807 */ /* 0x000fe40005000000 */
[----:B----4-:R-:W-:Y:S01]  /*2030*/  IADD3 R20, P5, R30, R226, RZ ;  /* 0x000000e21e147210 */ /* 0x010fe20007fbe0ff */
[----:B-----5:R-:W-:Y:S02]  /*2040*/  IMAD.X R23, R64, 0x1, R225, P1 ;  /* 0x0000000140177824 */ /* 0x020fe400008e06e1 */
[----:B-1----:R-:W-:Y:S01]  /*2050*/  HMMA.16816.F32 R12, R4, R36, R76 ;  /* 0x00000024040c723c */ /* 0x002fe2000000184c */
[----:B------:R-:W-:Y:S02]  /*2060*/  IMAD R216, R3, 0x2, R215 ;  /* 0x0000000203d87824 */ /* 0x000fe400078e02d7 */
[----:B------:R-:W-:-:S02]  /*2070*/  IMAD.X R21, R31, 0x1, R225, P5 ;  /* 0x000000011f157824 */ /* 0x000fc400028e06e1 */
[----:B------:R-:W-:-:S03]  /*2080*/  IMAD R217, R2, 0x2, R216 ;  /* 0x0000000202d97824 */ /* 0x000fc600078e02d8 */
[----:B------:R1:W-:Y:S01]  /*2090*/  LDGSTS.E.BYPASS.LTC128B.128 [R202+0x2100], [R20.64], !P6 ;  /* 0x0210000014ca7fae */ /* 0x0003e2000f101d70 */
[----:B------:R-:W-:Y:S03]  /*20a0*/  HMMA.16816.F32 R112, R16, R32, RZ ;  /* 0x000000201070723c */ /* 0x000fe600000018ff */
[----:B------:R1:W-:Y:S01]  /*20b0*/  LDGSTS.E.BYPASS.LTC128B.128 [R202+0x2900], [R22.64], !P4 ;  /* 0x0290000016ca7fae */ /* 0x0003e2000e101d70 */
[----:B------:R-:W-:-:S03]  /*20c0*/  ISETP.GT.AND P4, PT, R203, 0x5f, PT ;  /* 0x0000005fcb00780c */ /* 0x000fc60003f84270 */
[----:B------:R-:W-:Y:S01]  /*20d0*/  LDSM.16.M88.4 R124, [R214+0x5900] ;  /* 0x00590000d67c783b */ /* 0x000fe20000000200 */
[C---:B------:R-:W-:Y:S03]  /*20e0*/  HMMA.16816.F32 R96, R16.reuse, R34, RZ ;  /* 0x000000221060723c */ /* 0x040fe600000018ff */
[----:B------:R-:W-:Y:S04]  /*20f0*/  LDSM.16.M88.4 R72, [R214+0x3100] ;  /* 0x00310000d648783b */ /* 0x000fe80000000200 */
[----:B------:R-:W-:Y:S01]  /*2100*/  LDSM.16.M88.4 R68, [R214+0x3900] ;  /* 0x00390000d644783b */ /* 0x000fe20000000200 */
[C---:B------:R-:W-:Y:S03]  /*2110*/  HMMA.16816.F32 R80, R16.reuse, R40, RZ ;  /* 0x000000281050723c */ /* 0x040fe600000018ff */
[----:B------:R-:W-:Y:S04]  /*2120*/  LDSM.16.M88.4 R88, [R214+0x4100] ;  /* 0x00410000d658783b */ /* 0x000fe80000000200 */
[----:B------:R-:W-:Y:S01]  /*2130*/  LDSM.16.M88.4 R108, [R214+0x4900] ;  /* 0x00490000d66c783b */ /* 0x000fe20000000200 */
[----:B------:R-:W-:Y:S03]  /*2140*/  HMMA.16816.F32 R64, R16, R42, RZ ;  /* 0x0000002a1040723c */ /* 0x000fe600000018ff */
[----:B------:R-:W-:Y:S04]  /*2150*/  LDSM.16.M88.4 R116, [R214+0x5100] ;  /* 0x00510000d674783b */ /* 0x000fe80000000200 */
[----:B-1----:R-:W1:Y:S01]  /*2160*/  LDSM.16.M88.4 R20, [R216+0x8100] ;  /* 0x00810000d814783b */ /* 0x002e620000000200 */
[C---:B------:R-:W-:Y:S03]  /*2170*/  HMMA.16816.F32 R40, R4.reuse, R60, R132 ;  /* 0x0000003c0428723c */ /* 0x040fe60000001884 */
[----:B------:R-:W0:Y:S05]  /*2180*/  LDGDEPBAR ;  /* 0x00000000000079af */ /* 0x000e2a0000000000 */
[C---:B------:R-:W-:Y:S08]  /*2190*/  HMMA.16816.F32 R32, R4.reuse, R56, R128 ;  /* 0x000000380420723c */ /* 0x040ff00000001880 */
        /* <DEDUP_REMOVED lines=8> */
[----:B------:R-:W-:Y:S01]  /*2220*/  HMMA.16816.F32 R84, R4, R38, R84 ;  /* 0x000000260454723c */ /* 0x000fe20000001854 */
[----:B------:R-:W-:Y:S07]  /*2230*/  LDSM.16.M88.4 R4, [R217+0x8100] ;  /* 0x00810000d904783b */ /* 0x000fee0000000200 */
[----:B-1----:R-:W-:Y:S01]  /*2240*/  HMMA.16816.F32 R120, R20, R124, R12 ;  /* 0x0000007c1478723c */ /* 0x002fe2000000180c */
[----:B------:R-:W1:Y:S07]  /*2250*/  LDSM.16.M88.4 R12, [R216+0x6100] ;  /* 0x00610000d80c783b */ /* 0x000e6e0000000200 */
[C---:B------:R-:W-:Y:S08]  /*2260*/  HMMA.16816.F32 R176, R8.reuse, R48, R144 ;  /* 0x0000003008b0723c */ /* 0x040ff00000001890 */
[C---:B------:R-:W-:Y:S08]  /*2270*/  HMMA.16816.F32 R184, R8.reuse, R36, R80 ;  /* 0x0000002408b8723c */ /* 0x040ff00000001850 */
[C---:B------:R-:W-:Y:S08]  /*2280*/  HMMA.16816.F32 R48, R8.reuse, R50, R140 ;  /* 0x000000320830723c */ /* 0x040ff0000000188c */
[----:B------:R-:W-:Y:S01]  /*2290*/  HMMA.16816.F32 R148, R8, R38, R64 ;  /* 0x000000260894723c */ /* 0x000fe20000001840 */
[----:B------:R-:W2:Y:S07]  /*22a0*/  LDSM.16.M88.4 R36, [R213+0x800] ;  /* 0x00080000d524783b */ /* 0x000eae0000000200 */
[C---:B------:R-:W-:Y:S01]  /*22b0*/  HMMA.16816.F32 R144, R20.reuse, R72, R40 ;  /* 0x000000481490723c */ /* 0x040fe20000001828 */
[----:B------:R-:W3:Y:S07]  /*22c0*/  LDSM.16.M88.4 R40, [R213] ;  /* 0x00000000d528783b */ /* 0x000eee0000000200 */
[C---:B------:R-:W-:Y:S01]  /*22d0*/  HMMA.16816.F32 R140, R20.reuse, R68, R32 ;  /* 0x00000044148c723c */ /* 0x040fe20000001820 */
[----:B------:R-:W4:Y:S07]  /*22e0*/  LDSM.16.M88.4 R32, [R213+0x1000] ;  /* 0x00100000d520783b */ /* 0x000f2e0000000200 */
[C---:B------:R-:W-:Y:S01]  /*22f0*/  HMMA.16816.F32 R136, R20.reuse, R88, R28 ;  /* 0x000000581488723c */ /* 0x040fe2000000181c */
[----:B------:R-:W5:Y:S07]  /*2300*/  LDSM.16.M88.4 R28, [R213+0x1800] ;  /* 0x00180000d51c783b */ /* 0x000f6e0000000200 */
[C---:B------:R-:W-:Y:S01]  /*2310*/  HMMA.16816.F32 R132, R20.reuse, R108, R24 ;  /* 0x0000006c1484723c */ /* 0x040fe20000001818 */
[----:B------:R-:W1:Y:S07]  /*2320*/  LDSM.16.M88.4 R24, [R213+0x2000] ;  /* 0x00200000d518783b */ /* 0x000e6e0000000200 */
[----:B------:R-:W-:Y:S01]  /*2330*/  HMMA.16816.F32 R128, R20, R116, R16 ;  /* 0x000000741480723c */ /* 0x000fe20000001810 */
[----:B------:R-:W1:Y:S07]  /*2340*/  LDSM.16.M88.4 R16, [R213+0x2800] ;  /* 0x00280000d510783b */ /* 0x000e6e0000000200 */
        /* <DEDUP_REMOVED lines=8> */
[----:B------:R-:W1:Y:S01]  /*23d0*/  LDSM.16.M88.4 R8, [R217+0x6100] ;  /* 0x00610000d908783b */ /* 0x000e620000000200 */
[----:B------:R-:W-:-:S06]  /*23e0*/  DEPBAR.LE SB0, 0x0 ;  /* 0x000080000000791a */ /* 0x000fcc0000000000 */
[C---:B------:R-:W-:Y:S08]  /*23f0*/  HMMA.16816.F32 R100, R20.reuse, R90, R100 ;  /* 0x0000005a1464723c */ /* 0x040ff00000001864 */
[C---:B------:R-:W-:Y:S08]  /*2400*/  HMMA.16816.F32 R112, R20.reuse, R74, R76 ;  /* 0x0000004a1470723c */ /* 0x040ff0000000184c */
[C---:B------:R-:W-:Y:S08]  /*2410*/  HMMA.16816.F32 R104, R20.reuse, R70, R92 ;  /* 0x000000461468723c */ /* 0x040ff0000000185c */
[C---:B------:R-:W-:Y:S08]  /*2420*/  HMMA.16816.F32 R96, R20.reuse, R110, R156 ;  /* 0x0000006e1460723c */ /* 0x040ff0000000189c */
[C---:B------:R-:W-:Y:S08]  /*2430*/  HMMA.16816.F32 R92, R20.reuse, R118, R152 ;  /* 0x00000076145c723c */ /* 0x040ff00000001898 */
[----:B------:R-:W-:Y:S08]  /*2440*/  HMMA.16816.F32 R84, R20, R126, R84 ;  /* 0x0000007e1454723c */ /* 0x000ff00000001854 */
[C---:B-1----:R-:W-:Y:S08]  /*2450*/  HMMA.16816.F32 R80, R12.reuse, R72, R160 ;  /* 0x000000480c50723c */ /* 0x042ff000000018a0 */
        /* <DEDUP_REMOVED lines=9> */
[----:B------:R-:W-:Y:S08]  /*24f0*/  HMMA.16816.F32 R20, R12, R124, R184 ;  /* 0x0000007c0c14723c */ /* 0x000ff000000018b8 */
[----:B--2---:R-:W-:Y:S08]  /*2500*/  HMMA.16816.F32 R152, R4, R36, R140 ;  /* 0x000000240498723c */ /* 0x004ff0000000188c */
[----:B------:R-:W-:Y:S08]  /*2510*/  HMMA.16816.F32 R12, R12, R126, R148 ;  /* 0x0000007e0c0c723c */ /* 0x000ff00000001894 */
[C---:B---3--:R-:W-:Y:S08]  /*2520*/  HMMA.16816.F32 R156, R4.reuse, R40, R144 ;  /* 0x00000028049c723c */ /* 0x048ff00000001890 */
[C---:B----4-:R-:W-:Y:S08]  /*2530*/  HMMA.16816.F32 R140, R4.reuse, R34, R100 ;  /* 0x00000022048c723c */ /* 0x050ff00000001864 */
[C---:B------:R-:W-:Y:S08]  /*2540*/  HMMA.16816.F32 R148, R4.reuse, R42, R112 ;  /* 0x0000002a0494723c */ /* 0x040ff00000001870 */
[C---:B------:R-:W-:Y:S08]  /*2550*/  HMMA.16816.F32 R144, R4.reuse, R38, R104 ;  /* 0x000000260490723c */ /* 0x040ff00000001868 */
[C---:B-----5:R-:W-:Y:S08]  /*2560*/  HMMA.16816.F32 R100, R4.reuse, R30, R96 ;  /* 0x0000001e0464723c */ /* 0x060ff00000001860 */
[C---:B------:R-:W-:Y:S08]  /*2570*/  HMMA.16816.F32 R136, R4.reuse, R32, R136 ;  /* 0x000000200488723c */ /* 0x040ff00000001888 */
[C---:B------:R-:W-:Y:S08]  /*2580*/  HMMA.16816.F32 R112, R4.reuse, R28, R132 ;  /* 0x0000001c0470723c */ /* 0x040ff00000001884 */
[C---:B------:R-:W-:Y:S08]  /*2590*/  HMMA.16816.F32 R104, R4.reuse, R24, R128 ;  /* 0x000000180468723c */ /* 0x040ff00000001880 */
[C---:B------:R-:W-:Y:S08]  /*25a0*/  HMMA.16816.F32 R96, R4.reuse, R26, R92 ;  /* 0x0000001a0460723c */ /* 0x040ff0000000185c */
[C---:B------:R-:W-:Y:S08]  /*25b0*/  HMMA.16816.F32 R120, R4.reuse, R16, R120 ;  /* 0x000000100478723c */ /* 0x040ff00000001878 */
[----:B------:R-:W-:Y:S07]  /*25c0*/  HMMA.16816.F32 R108, R4, R18, R84 ;  /* 0x00000012046c723c */ /* 0x000fee0000001854 */
[----:B------:R-:W-:Y:S01]  /*25d0*/  IADD3 R4, R202, 0x100, RZ ;  /* 0x00000100ca047810 */ /* 0x000fe20007ffe0ff */
[C---:B------:R-:W-:Y:S04]  /*25e0*/  HMMA.16816.F32 R92, R8.reuse, R40, R80 ;  /* 0x00000028085c723c */ /* 0x040fe80000001850 */
[----:B------:R1:W-:Y:S04]  /*25f0*/  STL [R1+0xc], R4 ;  /* 0x00000c0401007387 */ /* 0x0003e80000100800 */
        /* <DEDUP_REMOVED lines=11> */
[----:B------:R-:W-:Y:S06]  /*26b0*/  BAR.SYNC.DEFER_BLOCKING 0x0 ;  /* 0x0000000000007b1d */ /* 0x000fec0000010000 */
[----:B------:R-:W-:Y:S05]  /*26c0*/  @!P0 BRA `(.L_x_150) ;  /* 0x000003a000008947 */ /* 0x000fea0003800000 */
[----:B-1----:R-:W-:Y:S01]  /*26d0*/  PLOP3.LUT P1, PT, PT, PT, UP1, 0x80, 0x0 ;  /* 0x000000000000781c */ /* 0x002fe20003f2f018 */
[----:B------:R-:W-:Y:S01]  /*26e0*/  IMAD.MOV.U32 R228, RZ, RZ, RZ ;  /* 0x000000ffffe47224 */ /* 0x000fe200078e00ff */
[----:B------:R-:W-:-:S02]  /*26f0*/  IADD3 R5, R203, UR12, R204 ;  /* 0x0000000ccb057c10 */ /* 0x000fc4000fffe0cc */
[----:B------:R-:W-:Y:S02]  /*2700*/  PLOP3.LUT P0, PT, PT, PT, UP1, 0x80, 0x0 ;  /* 0x000000000000781c */ /* 0x000fe40003f0f018 */
[----:B------:R-:W-:-:S05]  /*2710*/  IADD3 R5, R5, -0x60, RZ ;  /* 0xffffffa005057810 */ /* 0x000fca0007ffe0ff */
[----:B------:R-:W-:Y:S02]  /*2720*/  IMAD.MOV.U32 R4, RZ, RZ, R5 ;  /* 0x000000ffff047224 */ /* 0x000fe400078e0005 */
[----:B------:R-:W-:-:S05]  /*2730*/  @P1 IMAD.HI.U32 R6, R5, c[0x0][0x2bc], RZ ;  /* 0x0000af0005061a27 */ /* 0x000fca00078e00ff */
        /* <DEDUP_REMOVED lines=8> */
[----:B------:R-:W-:-:S05]  /*27c0*/  SHF.R.S32.HI R4, RZ, 0x1f, R234 ;  /* 0x0000001fff047819 */ /* 0x000fca00000114ea */
[----:B-1----:R-:W-:Y:S02]  /*27d0*/  IMAD R6, R4, c[0x0][0x1e0], RZ ;  /* 0x0000780004067a24 */ /* 0x002fe400078e02ff */
[----:B------:R-:W-:-:S04]  /*27e0*/  IMAD.WIDE.U32 R4, R234, c[0x0][0x1e0], RZ ;  /* 0x00007800ea047a25 */ /* 0x000fc800078e00ff */
[----:B------:R-:W-:-:S04]  /*27f0*/  IMAD R6, R234, c[0x0][0x1e4], R6 ;  /* 0x00007900ea067a24 */ /* 0x000fc800078e0206 */
[----:B------:R-:W-:Y:S01]  /*2800*/  IMAD.IADD R5, R5, 0x1, R6 ;  /* 0x0000000105057824 */ /* 0x000fe200078e0206 */
[----:B--2---:R-:W-:-:S03]  /*2810*/  SHF.R.S32.HI R6, RZ, 0x1f, R228 ;  /* 0x0000001fff067819 */ /* 0x004fc600000114e4 */
[----:B------:R-:W-:-:S04]  /*2820*/  IMAD.WIDE.U32 R4, R228, c[0x0][0x1f0], R4 ;  /* 0x00007c00e4047a25 */ /* 0x000fc800078e0004 */
[----:B------:R-:W-:Y:S01]  /*2830*/  IMAD R6, R6, c[0x0][0x1f0], RZ ;  /* 0x00007c0006067a24 */ /* 0x000fe200078e02ff */
[----:B------:R-:W-:-:S03]  /*2840*/  IADD3 R4, P0, R4, UR46, RZ ;  /* 0x0000002e04047c10 */ /* 0x000fc6000ff1e0ff */
[----:B------:R-:W-:-:S05]  /*2850*/  IMAD R6, R228, c[0x0][0x1f4], R6 ;  /* 0x00007d00e4067a24 */ /* 0x000fca00078e0206 */
[----:B------:R-:W-:Y:S02]  /*2860*/  IADD3.X R6, R5, UR8, R6, P0, !PT ;  /* 0x0000000805067c10 */ /* 0x000fe400087fe406 */
[----:B------:R-:W-:-:S04]  /*2870*/  LEA R5, P0, R4, c[0x0][0x1c8], 0x1 ;  /* 0x0000720004057a11 */ /* 0x000fc800078008ff */
[----:B------:R-:W-:Y:S01]  /*2880*/  LEA.HI.X R4, R4, c[0x0][0x1cc], R6, 0x1, P0 ;  /* 0x0000730004047a11 */ /* 0x000fe200000f0c06 */
[----:B------:R-:W-:Y:S04]  /*2890*/  SHFL.IDX PT, R8, R5, 0x1, 0x181f ;  /* 0x00381f0005087f89 */ /* 0x000fe800000e0000 */
[----:B------:R-:W1:Y:S04]  /*28a0*/  SHFL.IDX PT, R6, R5, RZ, 0x181f ;  /* 0x00181fff05067589 */ /* 0x000e6800000e0000 */
[----:B------:R-:W2:Y:S04]  /*28b0*/  SHFL.IDX PT, R7, R4, RZ, 0x181f ;  /* 0x00181fff04077589 */ /* 0x000ea800000e0000 */
[----:B------:R-:W3:Y:S04]  /*28c0*/  SHFL.IDX PT, R10, R5, 0x2, 0x181f ;  /* 0x00581f00050a7f89 */ /* 0x000ee800000e0000 */
[----:B------:R-:W4:Y:S04]  /*28d0*/  SHFL.IDX PT, R9, R5, 0x3, 0x181f ;  /* 0x00781f0005097f89 */ /* 0x000f2800000e0000 */
[----:B------:R-:W5:Y:S04]  /*28e0*/  SHFL.IDX PT, R11, R4, 0x1, 0x181f ;  /* 0x00381f00040b7f89 */ /* 0x000f6800000e0000 */
[----:B------:R-:W-:Y:S04]  /*28f0*/  SHFL.IDX PT, R14, R5, 0x4, 0x181f ;  /* 0x00981f00050e7f89 */ /* 0x000fe800000e0000 */
[----:B------:R-:W-:Y:S01]  /*2900*/  SHFL.IDX PT, R5, R5, 0x5, 0x181f ;  /* 0x00b81f0005057f89 */ /* 0x000fe200000e0000 */
[----:B-1----:R-:W-:-:S03]  /*2910*/  IADD3 R6, P0, R6, R226, RZ ;  /* 0x000000e206067210 */ /* 0x002fc60007f1e0ff */
[----:B------:R-:W1:Y:S02]  /*2920*/  SHFL.IDX PT, R18, R4, 0x2, 0x181f ;  /* 0x00581f0004127f89 */ /* 0x000e6400000e0000 */
[----:B--2---:R-:W-:Y:S01]  /*2930*/  IMAD.X R7, R7, 0x1, R225, P0 ;  /* 0x0000000107077824 */ /* 0x004fe200000e06e1 */
[-C--:B------:R-:W-:Y:S01]  /*2940*/  IADD3 R12, P0, R8, R226.reuse, RZ ;  /* 0x000000e2080c7210 */ /* 0x080fe20007f1e0ff */
[----:B------:R-:W2:Y:S01]  /*2950*/  SHFL.IDX PT, R17, R4, 0x3, 0x181f ;  /* 0x00781f0004117f89 */ /* 0x000ea200000e0000 */
[----:B---3--:R-:W-:-:S03]  /*2960*/  IADD3 R10, P5, R10, R226, RZ ;  /* 0x000000e20a0a7210 */ /* 0x008fc60007fbe0ff */
[----:B------:R-:W-:Y:S01]  /*2970*/  SHFL.IDX PT, R16, R4, 0x4, 0x181f ;  /* 0x00981f0004107f89 */ /* 0x000fe200000e0000 */
[----:B----4-:R-:W-:-:S03]  /*2980*/  IADD3 R8, P2, R9, R226, RZ ;  /* 0x000000e209087210 */ /* 0x010fc60007f5e0ff */
[----:B------:R3:W4:Y:S01]  /*2990*/  SHFL.IDX PT, R15, R4, 0x5, 0x181f ;  /* 0x00b81f00040f7f89 */ /* 0x00072200000e0000 */
[----:B-----5:R-:W-:-:S03]  /*29a0*/  IMAD.X R13, R11, 0x1, R225, P0 ;  /* 0x000000010b0d7824 */ /* 0x020fc600000e06e1 */
[----:B------:R5:W-:Y:S04]  /*29b0*/  LDGSTS.E.BYPASS.LTC128B.128 [R202+0x3100], [R6.64], !P3 ;  /* 0x0310000006ca7fae */ /* 0x000be8000d901d70 */
[----:B------:R5:W-:Y:S01]  /*29c0*/  LDGSTS.E.BYPASS.LTC128B.128 [R202+0x3900], [R12.64], !P3 ;  /* 0x039000000cca7fae */ /* 0x000be2000d901d70 */
[--C-:B-1----:R-:W-:Y:S02]  /*29d0*/  IMAD.X R11, R18, 0x1, R225.reuse, P5 ;  /* 0x00000001120b7824 */ /* 0x102fe400028e06e1 */
[----:B--2---:R-:W-:-:S03]  /*29e0*/  IMAD.X R9, R17, 0x1, R225, P2 ;  /* 0x0000000111097824 */ /* 0x004fc600010e06e1 */
[----:B------:R1:W-:Y:S04]  /*29f0*/  LDGSTS.E.BYPASS.LTC128B.128 [R202+0x4100], [R10.64], !P3 ;  /* 0x041000000aca7fae */ /* 0x0003e8000d901d70 */
[----:B------:R1:W-:Y:S01]  /*2a00*/  LDGSTS.E.BYPASS.LTC128B.128 [R202+0x4900], [R8.64], !P3 ;  /* 0x0490000008ca7fae */ /* 0x0003e2000d901d70 */
[----:B---3--:R-:W-:-:S05]  /*2a10*/  IADD3 R4, P0, R5, R226, RZ ;  /* 0x000000e205047210 */ /* 0x008fca0007f1e0ff */
[----:B----4-:R-:W-:Y:S01]  /*2a20*/  IMAD.X R5, R15, 0x1, R225, P0 ;  /* 0x000000010f057824 */ /* 0x010fe200000e06e1 */
[----:B-----5:R-:W-:-:S05]  /*2a30*/  IADD3 R6, P1, R14, R226, RZ ;  /* 0x000000e20e067210 */ /* 0x020fca0007f3e0ff */
[----:B------:R-:W-:-:S05]  /*2a40*/  IMAD.X R7, R16, 0x1, R225, P1 ;  /* 0x0000000110077824 */ /* 0x000fca00008e06e1 */
[----:B------:R1:W-:Y:S04]  /*2a50*/  LDGSTS.E.BYPASS.LTC128B.128 [R202+0x5100], [R6.64], !P3 ;  /* 0x0510000006ca7fae */ /* 0x0003e8000d901d70 */
[----:B------:R1:W-:Y:S02]  /*2a60*/  LDGSTS.E.BYPASS.LTC128B.128 [R202+0x5900], [R4.64], !P3 ;  /* 0x0590000004ca7fae */ /* 0x0003e4000d901d70 */
.L_x_150:
[----:B-1----:R-:W-:Y:S01]  /*2a70*/  FMUL.FTZ R4, R93, c[0x0][0x320] ;  /* 0x0000c8005d047a20 */ /* 0x002fe20000410000 */
[----:B------:R-:W-:Y:S01]  /*2a80*/  SHF.R.S32.HI R7, RZ, 0x1f, R198 ;  /* 0x0000001fff077819 */ /* 0x000fe200000114c6 */
[----:B------:R-:W-:Y:S01]  /*2a90*/  FMUL.FTZ R5, R65, c[0x0][0x320] ;  /* 0x0000c80041057a20 */ /* 0x000fe20000410000 */
[----:B------:R-:W-:Y:S01]  /*2aa0*/  LEA.HI R6, R201, R200, RZ, 0x2 ;  /* 0x000000c8c9067211 */ /* 0x000fe200078f10ff */
[----:B------:R1:W2:Y:S01]  /*2ab0*/  MUFU.TANH R60, R4 ;  /* 0x00000004003c7308 */ /* 0x0002a20000002400 */
[----:B------:R-:W-:Y:S01]  /*2ac0*/  FMUL.FTZ R8, R72, c[0x0][0x320] ;  /* 0x0000c80048087a20 */ /* 0x000fe20000410000 */
[----:B------:R-:W-:Y:S01]  /*2ad0*/  PLOP3.LUT P1, PT, PT, PT, UP2, 0x80, 0x0 ;  /* 0x000000000000781c */ /* 0x000fe20003f2f028 */
[----:B------:R-:W-:Y:S01]  /*2ae0*/  FMUL.FTZ R10, R73, c[0x0][0x320] ;  /* 0x0000c800490a7a20 */ /* 0x000fe20000410000 */
[----:B------:R-:W-:Y:S01]  /*2af0*/  LOP3.LUT R6, R6, 0xfffffffc, RZ, 0xc0, !PT ;  /* 0xfffffffc06067812 */ /* 0x000fe200078ec0ff */
[----:B------:R-:W-:Y:S01]  /*2b00*/  ULDC UR12, c[0x0][0x324] ;  /* 0x0000c900000c7ab9 */ /* 0x000fe20000000800 */
[----:B------:R-:W-:Y:S01]  /*2b10*/  PLOP3.LUT P0, PT, PT, PT, UP2, 0x80, 0x0 ;  /* 0x000000000000781c */ /* 0x000fe20003f0f028 */
[----:B------:R-:W-:Y:S01]  /*2b20*/  ULDC UR15, c[0x0][0x1d0] ;  /* 0x00007400000f7ab9 */ /* 0x000fe20000000800 */
[----:B------:R3:W4:Y:S01]  /*2b30*/  MUFU.TANH R17, R5 ;  /* 0x0000000500117308 */ /* 0x0007220000002400 */
[----:B------:R-:W-:Y:S01]  /*2b40*/  IMAD.IADD R6, R200, 0x1, -R6 ;  /* 0x00000001c8067824 */ /* 0x000fe200078e0a06 */
[----:B------:R-:W-:Y:S01]  /*2b50*/  UIMAD UR15, UR7, UR15, UR35 ;  /* 0x0000000f070f72a4 */ /* 0x000fe2000f8e0223 */
[----:B------:R-:W0:Y:S01]  /*2b60*/  LDGDEPBAR ;  /* 0x00000000000079af */ /* 0x000e220000000000 */
[----:B------:R-:W-:Y:S01]  /*2b70*/  ULOP3.LUT UR12, URZ, UR12, URZ, 0x33, !UPT ;  /* 0x0000000c3f0c7292 */ /* 0x000fe2000f8e333f */
[----:B-1----:R-:W-:-:S03]  /*2b80*/  FMUL.FTZ R4, R84, c[0x0][0x320] ;  /* 0x0000c80054047a20 */ /* 0x002fc60000410000 */
[----:B------:R-:W1:Y:S01]  /*2b90*/  MUFU.TANH R16, R8 ;  /* 0x0000000800107308 */ /* 0x000e620000002400 */
[----:B---3--:R-:W-:-:S07]  /*2ba0*/  LEA.HI R5, R7, R198, RZ, 0x2 ;  /* 0x000000c607057211 */ /* 0x008fce00078f10ff */
[----:B------:R3:W1:Y:S01]  /*2bb0*/  MUFU.TANH R59, R4 ;  /* 0x00000004003b7308 */ /* 0x0006620000002400 */
[----:B------:R-:W-:-:S04]  /*2bc0*/  LOP3.LUT R5, R5, 0xffffffc, RZ, 0xc0, !PT ;  /* 0x0ffffffc05057812 */ /* 0x000fc800078ec0ff */
[----:B------:R-:W-:-:S03]  /*2bd0*/  IADD3 R9, -R5, R198, RZ ;  /* 0x000000c605097210 */ /* 0x000fc60007ffe1ff */
[----:B------:R5:W1:Y:S01]  /*2be0*/  MUFU.TANH R15, R10 ;  /* 0x0000000a000f7308 */ /* 0x000a620000002400 */
[----:B------:R-:W-:Y:S01]  /*2bf0*/  LEA.HI R5, R6, R6, RZ, 0x1 ;  /* 0x0000000606057211 */ /* 0x000fe200078f08ff */
[----:B---3--:R-:W-:-:S06]  /*2c00*/  FMUL.FTZ R4, R85, c[0x0][0x320] ;  /* 0x0000c80055047a20 */ /* 0x008fcc0000410000 */
[----:B------:R3:W1:Y:S01]  /*2c10*/  MUFU.TANH R58, R4 ;  /* 0x00000004003a7308 */ /* 0x0006620000002400 */
[----:B-----5:R-:W-:-:S07]  /*2c20*/  FMUL.FTZ R10, R76, c[0x0][0x320] ;  /* 0x0000c8004c0a7a20 */ /* 0x020fce0000410000 */
[----:B------:R-:W1:Y:S01]  /*2c30*/  MUFU.TANH R14, R10 ;  /* 0x0000000a000e7308 */ /* 0x000e620000002400 */
[----:B---3--:R-:W-:-:S07]  /*2c40*/  FMUL.FTZ R4, R88, c[0x0][0x320] ;  /* 0x0000c80058047a20 */ /* 0x008fce0000410000 */
[----:B------:R3:W1:Y:S02]  /*2c50*/  MUFU.TANH R57, R4 ;  /* 0x0000000400397308 */ /* 0x0006640000002400 */
[----:B---3--:R-:W-:-:S06]  /*2c60*/  FMUL.FTZ R4, R89, c[0x0][0x320] ;  /* 0x0000c80059047a20 */ /* 0x008fcc0000410000 */
        /* <DEDUP_REMOVED lines=21> */
[----:B---3--:R-:W-:-:S04]  /*2dc0*/  LOP3.LUT R4, R199, 0xffffffe0, RZ, 0xc0, !PT ;  /* 0xffffffe0c7047812 */ /* 0x008fc800078ec0ff */
[----:B------:R-:W-:-:S04]  /*2dd0*/  IADD3 R4, -R4, R200, RZ ;  /* 0x000000c804047210 */ /* 0x000fc80007ffe1ff */
[----:B------:R-:W-:-:S04]  /*2de0*/  SHF.R.S32.HI R7, RZ, 0x1f, R4 ;  /* 0x0000001fff077819 */ /* 0x000fc80000011404 */
[----:B------:R-:W-:-:S04]  /*2df0*/  LEA.HI R7, R7, R4, RZ, 0x2 ;  /* 0x0000000407077211 */ /* 0x000fc800078f10ff */
[C---:B------:R-:W-:Y:S02]  /*2e00*/  LEA.HI.SX32 R8, R7.reuse, UR14, 0x1e ;  /* 0x0000000e07087c11 */ /* 0x040fe4000f8ff2ff */
[----:B------:R-:W-:-:S03]  /*2e10*/  LOP3.LUT R7, R7, 0x7ffffffc, RZ, 0xc0, !PT ;  /* 0x7ffffffc07077812 */ /* 0x000fc600078ec0ff */
[----:B------:R-:W-:Y:S01]  /*2e20*/  IMAD R11, R9, 0x10, R8 ;  /* 0x00000010090b7824 */ /* 0x000fe200078e0208 */
[C---:B------:R-:W-:Y:S01]  /*2e30*/  SHF.L.U32 R8, R5.reuse, 0x5, RZ ;  /* 0x0000000505087819 */ /* 0x040fe200000006ff */
[----:B------:R-:W-:Y:S01]  /*2e40*/  IMAD.IADD R7, R4, 0x1, -R7 ;  /* 0x0000000104077824 */ /* 0x000fe200078e0a07 */
[----:B------:R-:W-:Y:S02]  /*2e50*/  LOP3.LUT R9, R5, 0x1ffffffe, RZ, 0xc0, !PT ;  /* 0x1ffffffe05097812 */ /* 0x000fe400078ec0ff */
[----:B------:R-:W-:Y:S01]  /*2e60*/  LOP3.LUT R5, R8, 0xffffffc0, RZ, 0xc0, !PT ;  /* 0xffffffc008057812 */ /* 0x000fe200078ec0ff */
[----:B------:R-:W-:Y:S01]  /*2e70*/  IMAD.SHL.U32 R8, R7, 0x2, RZ ;  /* 0x0000000207087824 */ /* 0x000fe200078e00ff */
[----:B------:R-:W-:Y:S01]  /*2e80*/  MOV R4, UR18 ;  /* 0x0000001200047c02 */ /* 0x000fe20008000f00 */
[----:B------:R-:W-:Y:S01]  /*2e90*/  IMAD.IADD R6, R6, 0x1, -R9 ;  /* 0x0000000106067824 */ /* 0x000fe200078e0a09 */
[----:B------:R-:W-:Y:S02]  /*2ea0*/  IADD3 R5, R5, R11, RZ ;  /* 0x0000000b05057210 */ /* 0x000fe40007ffe0ff */
[----:B------:R-:W-:-:S02]  /*2eb0*/  IADD3 R4, -R8, 0x1, R4 ;  /* 0x0000000108047810 */ /* 0x000fc40007ffe104 */
[----:B------:R-:W-:Y:S01]  /*2ec0*/  IADD3 R20, -R8, UR15, RZ ;  /* 0x0000000f08147c10 */ /* 0x000fe2000fffe1ff */
[----:B------:R-:W-:Y:S01]  /*2ed0*/  IMAD R12, R6, 0x8, R5 ;  /* 0x00000008060c7824 */ /* 0x000fe200078e0205 */
[----:B------:R-:W-:Y:S01]  /*2ee0*/  IADD3 R4, R4, -c[0x0][0x168], RZ ;  /* 0x80005a0004047a10 */ /* 0x000fe20007ffe0ff */
[----:B------:R-:W-:Y:S01]  /*2ef0*/  FMUL.FTZ R5, R77, c[0x0][0x320] ;  /* 0x0000c8004d057a20 */ /* 0x000fe20000410000 */
[----:B------:R-:W-:Y:S01]  /*2f00*/  IADD3 R23, -R8, UR35, RZ ;  /* 0x0000002308177c10 */ /* 0x000fe2000fffe1ff */
[----:B------:R-:W-:Y:S01]  /*2f10*/  @P1 IMAD.HI.U32 R6, R12, c[0x0][0x2c8], RZ ;  /* 0x0000b2000c061a27 */ /* 0x000fe200078e00ff */
[----:B------:R-:W-:Y:S01]  /*2f20*/  MOV R18, R12 ;  /* 0x0000000c00127202 */ /* 0x000fe20000000f00 */
[----:B------:R3:W1:Y:S01]  /*2f30*/  MUFU.TANH R13, R5 ;  /* 0x00000005000d7308 */ /* 0x0006620000002400 */
[----:B------:R5:W-:Y:S01]  /*2f40*/  STL [R1+0x28], R12 ;  /* 0x0000280c01007387 */ /* 0x000be20000100800 */
[----:B------:R-:W-:Y:S02]  /*2f50*/  IADD3 R19, R4, c[0x0][0x328], RZ ;  /* 0x0000ca0004137a10 */ /* 0x000fe40007ffe0ff */
[----:B------:R-:W-:Y:S01]  /*2f60*/  @P0 SHF.R.U32.HI R18, RZ, c[0x0][0x2cc], R6 ;  /* 0x0000b300ff120a19 */ /* 0x000fe20000011606 */
[----:B------:R-:W-:Y:S01]  /*2f70*/  STL [R1+0x24], R8 ;  /* 0x0000240801007387 */ /* 0x000fe20000100800 */
[----:B------:R-:W-:-:S02]  /*2f80*/  PLOP3.LUT P0, PT, PT, PT, UP0, 0x40, 0x0 ;  /* 0x000000000000781c */ /* 0x000fc40003f0e808 */
[----:B------:R-:W-:Y:S01]  /*2f90*/  IADD3 R21, R4, UR12, RZ ;  /* 0x0000000c04157c10 */ /* 0x000fe2000fffe0ff */
[----:B------:R-:W1:Y:S01]  /*2fa0*/  SHFL.IDX PT, R6, R18, RZ, 0x1c1f ;  /* 0x001c1fff12067589 */ /* 0x000e6200000e0000 */
[----:B---3--:R-:W-:-:S04]  /*2fb0*/  FMUL.FTZ R5, R68, c[0x0][0x320] ;  /* 0x0000c80044057a20 */ /* 0x008fc80000410000 */
[----:B-----5:R3:W2:Y:S01]  /*2fc0*/  MUFU.TANH R12, R5 ;  /* 0x00000005000c7308 */ /* 0x0206a20000002400 */
[----:B-1----:R-:W-:Y:S01]  /*2fd0*/  IADD3 R4, R21, R6, RZ ;  /* 0x0000000615047210 */ /* 0x002fe20007ffe0ff */
[----:B---3--:R-:W-:-:S06]  /*2fe0*/  FMUL.FTZ R5, R69, c[0x0][0x320] ;  /* 0x0000c80045057a20 */ /* 0x008fcc0000410000 */
[----:B------:R1:W3:Y:S02]  /*2ff0*/  MUFU.TANH R11, R5 ;  /* 0x00000005000b7308 */ /* 0x0002e40000002400 */
[----:B-1----:R-:W-:-:S06]  /*3000*/  FMUL.FTZ R5, R92, c[0x0][0x320] ;  /* 0x0000c8005c057a20 */ /* 0x002fcc0000410000 */
[----:B------:R1:W1:Y:S02]  /*3010*/  MUFU.TANH R10, R5 ;  /* 0x00000005000a7308 */ /* 0x0002640000002400 */
[----:B-1----:R-:W-:-:S06]  /*3020*/  FMUL.FTZ R5, R81, c[0x0][0x320] ;  /* 0x0000c80051057a20 */ /* 0x002fcc0000410000 */
[----:B------:R1:W1:Y:S02]  /*3030*/  MUFU.TANH R9, R5 ;  /* 0x0000000500097308 */ /* 0x0002640000002400 */
[----:B-1----:R-:W-:-:S04]  /*3040*/  IADD3 R5, R19, R6, RZ ;  /* 0x0000000613057210 */ /* 0x002fc80007ffe0ff */
[----:B------:R-:W-:Y:S01]  /*3050*/  IMNMX R5, R5, R20, PT ;  /* 0x0000001405057217 */ /* 0x000fe20003800200 */
[----:B------:R-:W-:Y:S05]  /*3060*/  @P0 BRA `(.L_x_151) ;  /* 0x0000015000000947 */ /* 0x000fea0003800000 */
[----:B--234-:R-:W-:Y:S01]  /*3070*/  IMAD.U32 R7, RZ, RZ, UR10 ;  /* 0x0000000aff077e24 */ /* 0x01cfe2000f8e00ff */
[----:B------:R-:W-:Y:S04]  /*3080*/  BSSY B0, `(.L_x_152) ;  /* 0x000000f000007945 */ /* 0x000fe80003800000 */
[----:B------:R-:W-:-:S04]  /*3090*/  IADD3 R6, R7, -c[0x0][0x168], R6 ;  /* 0x80005a0007067a10 */ /* 0x000fc80007ffe006 */
[----:B------:R-:W-:-:S13]  /*30a0*/  ISETP.GT.AND P0, PT, R6, -0x1, PT ;  /* 0xffffffff0600780c */ /* 0x000fda0003f04270 */
[----:B------:R-:W-:Y:S05]  /*30b0*/  @P0 BRA `(.L_x_153) ;  /* 0x0000007000000947 */ /* 0x000fea0003800000 */
[----:B------:R-:W-:Y:S01]  /*30c0*/  IMAD.MOV.U32 R7, RZ, RZ, c[0x0][0x32c] ;  /* 0x0000cb00ff077624 */ /* 0x000fe200078e00ff */
[----:B------:R-:W-:-:S04]  /*30d0*/  LOP3.LUT R6, RZ, R6, RZ, 0x33, !PT ;  /* 0x00000006ff067212 */ /* 0x000fc800078e33ff */
[----:B------:R-:W-:-:S13]  /*30e0*/  ISETP.NE.AND P0, PT, R7, 0x1, PT ;  /* 0x000000010700780c */ /* 0x000fda0003f05270 */
[----:B------:R-:W-:-:S05]  /*30f0*/  @P0 IMAD.HI.U32 R7, R6, c[0x0][0x330], RZ ;  /* 0x0000cc0006070a27 */ /* 0x000fca00078e00ff */
[----:B------:R-:W-:-:S04]  /*3100*/  @P0 SHF.R.U32.HI R6, RZ, c[0x0][0x334], R7 ;  /* 0x0000cd00ff060a19 */ /* 0x000fc80000011607 */
[----:B------:R-:W-:Y:S01]  /*3110*/  LOP3.LUT R6, RZ, R6, RZ, 0x33, !PT ;  /* 0x00000006ff067212 */ /* 0x000fe200078e33ff */
[----:B------:R-:W-:Y:S05]  /*3120*/  BRA `(.L_x_154) ;  /* 0x0000004000007947 */ /* 0x000fea0003800000 */
.L_x_153:
[----:B------:R-:W-:-:S04]  /*3130*/  MOV R7, c[0x0][0x32c] ;  /* 0x0000cb0000077a02 */ /* 0x000fc80000000f00 */
[----:B------:R-:W-:-:S13]  /*3140*/  ISETP.NE.AND P0, PT, R7, 0x1, PT ;  /* 0x000000010700780c */ /* 0x000fda0003f05270 */
[----:B------:R-:W-:-:S05]  /*3150*/  @P0 IMAD.HI.U32 R7, R6, c[0x0][0x330], RZ ;  /* 0x0000cc0006070a27 */ /* 0x000fca00078e00ff */
[----:B------:R-:W-:Y:S02]  /*3160*/  @P0 SHF.R.U32.HI R6, RZ, c[0x0][0x334], R7 ;  /* 0x0000cd00ff060a19 */ /* 0x000fe40000011607 */
.L_x_154:
[----:B------:R-:W-:Y:S05]  /*3170*/  BSYNC B0 ;  /* 0x0000000000007941 */ /* 0x000fea0003800000 */
.L_x_152:
[----:B------:R-:W-:-:S05]  /*3180*/  IMAD R6, R6, c[0x0][0x32c], R23 ;  /* 0x0000cb0006067a24 */ /* 0x000fca00078e0217 */
[----:B------:R-:W-:Y:S02]  /*3190*/  IADD3 R7, R6, c[0x0][0x32c], RZ ;  /* 0x0000cb0006077a10 */ /* 0x000fe40007ffe0ff */
[----:B------:R-:W-:Y:S02]  /*31a0*/  IMNMX R4, R4, R6, !PT ;  /* 0x0000000604047217 */ /* 0x000fe40007800200 */
[----:B------:R-:W-:Y:S02]  /*31b0*/  IMNMX R5, R5, R7, PT ;  /* 0x0000000705057217 */ /* 0x000fe40003800200 */
.L_x_151:
[----:B--234-:R-:W-:Y:S01]  /*31c0*/  FMUL.FTZ R6, R42, c[0x0][0x320] ;  /* 0x0000c8002a067a20 */ /* 0x01cfe20000410000 */
[----:B------:R-:W-:Y:S01]  /*31d0*/  UISETP.GE.AND UP3, UPT, UR35, 0xa, UPT ;  /* 0x0000000a2300788c */ /* 0x000fe2000bf66270 */
[----:B------:R-:W-:Y:S01]  /*31e0*/  FMUL.FTZ R8, R70, c[0x0][0x320] ;  /* 0x0000c80046087a20 */ /* 0x000fe20000410000 */
[----:B------:R-:W-:Y:S01]  /*31f0*/  UISETP.GE.AND UP6, UPT, UR35, 0x1, UPT ;  /* 0x000000012300788c */ /* 0x000fe2000bfc6270 */
[----:B------:R1:W2:Y:S01]  /*3200*/  MUFU.TANH R46, R6 ;  /* 0x00000006002e7308 */ /* 0x0002a20000002400 */
[----:B------:R-:W-:Y:S01]  /*3210*/  UP2UR UR31, UPR, URZ, 0x8 ;  /* 0x000000083f1f7883 */ /* 0x000fe20008000000 */
[----:B------:R-:W-:Y:S01]  /*3220*/  FMUL.FTZ R7, R71, c[0x0][0x320] ;  /* 0x0000c80047077a20 */ /* 0x000fe20000410000 */
[----:B------:R-:W-:Y:S01]  /*3230*/  PLOP3.LUT P1, PT, PT, PT, UP3, 0x40, 0x0 ;  /* 0x000000000000781c */ /* 0x000fe20003f2e838 */
[----:B------:R-:W-:Y:S01]  /*3240*/  UISETP.GE.AND UP3, UPT, UR35, 0x11, UPT ;  /* 0x000000112300788c */ /* 0x000fe2000bf66270 */
[----:B------:R-:W-:Y:S01]  /*3250*/  PLOP3.LUT P6, PT, PT, PT, UP6, 0x40, 0x0 ;  /* 0x000000000000781c */ /* 0x000fe20003fce868 */
[----:B------:R-:W-:Y:S01]  /*3260*/  UISETP.GE.AND UP5, UPT, UR35, 0x2, UPT ;  /* 0x000000022300788c */ /* 0x000fe2000bfa6270 */
[C---:B------:R-:W-:Y:S01]  /*3270*/  ISETP.GT.AND P1, PT, R4.reuse, 0x9, P1 ;  /* 0x000000090400780c */ /* 0x040fe20000f24270 */
[----:B------:R-:W-:Y:S01]  /*3280*/  UP2UR UR30, UPR, URZ, 0x8 ;  /* 0x000000083f1e7883 */ /* 0x000fe20008000000 */
[C---:B------:R-:W-:Y:S01]  /*3290*/  ISETP.GT.AND P6, PT, R4.reuse, RZ, P6 ;  /* 0x000000ff0400720c */ /* 0x040fe200037c4270 */
[----:B------:R-:W-:Y:S01]  /*32a0*/  UISETP.GE.AND UP4, UPT, UR35, 0x9, UPT ;  /* 0x000000092300788c */ /* 0x000fe2000bf86270 */
[----:B------:R-:W-:Y:S01]  /*32b0*/  PLOP3.LUT P0, PT, PT, PT, UP3, 0x40, 0x0 ;  /* 0x000000000000781c */ /* 0x000fe20003f0e838 */
[----:B------:R-:W-:Y:S01]  /*32c0*/  UISETP.GE.AND UP3, UPT, UR35, 0x12, UPT ;  /* 0x000000122300788c */ /* 0x000fe2000bf66270 */
[----:B------:R-:W-:Y:S01]  /*32d0*/  PLOP3.LUT P5, PT, PT, PT, UP5, 0x40, 0x0 ;  /* 0x000000000000781c */ /* 0x000fe20003fae858 */
[----:B------:R-:W-:Y:S01]  /*32e0*/  UP2UR UR34, UPR, URZ, 0x40 ;  /* 0x000000403f227883 */ /* 0x000fe20008000000 */
[----:B------:R-:W-:Y:S01]  /*32f0*/  ISETP.LT.OR P6, PT, R5, 0x1, P6 ;  /* 0x000000010500780c */ /* 0x000fe200037c1670 */
[----:B-1----:R-:W-:Y:S01]  /*3300*/  FMUL.FTZ R6, R43, c[0x0][0x320] ;  /* 0x0000c8002b067a20 */ /* 0x002fe20000410000 */
[C---:B------:R-:W-:Y:S01]  /*3310*/  ISETP.GT.AND P5, PT, R4.reuse, 0x1, P5 ;  /* 0x000000010400780c */ /* 0x040fe20002fa4270 */
[----:B------:R-:W-:Y:S01]  /*3320*/  UP2UR UR29, UPR, URZ, 0x8 ;  /* 0x000000083f1d7883 */ /* 0x000fe20008000000 */
[----:B------:R-:W-:Y:S01]  /*3330*/  PLOP3.LUT P2, PT, PT, PT, UP4, 0x40, 0x0 ;  /* 0x000000000000781c */ /* 0x000fe20003f4e848 */
[----:B------:R1:W3:Y:S01]  /*3340*/  MUFU.TANH R45, R6 ;  /* 0x00000006002d7308 */ /* 0x0002e20000002400 */
[C---:B------:R-:W-:Y:S01]  /*3350*/  ISETP.LT.OR P5, PT, R5.reuse, 0x2, P5 ;  /* 0x000000020500780c */ /* 0x040fe20002fa1670 */
[----:B------:R-:W-:Y:S01]  /*3360*/  UP2UR UR33, UPR, URZ, 0x20 ;  /* 0x000000203f217883 */ /* 0x000fe20008000000 */
[C---:B------:R-:W-:Y:S01]  /*3370*/  ISETP.GT.AND P2, PT, R4.reuse, 0x8, P2 ;  /* 0x000000080400780c */ /* 0x040fe20001744270 */
[----:B------:R-:W-:Y:S01]  /*3380*/  UP2UR UR32, UPR, URZ, 0x10 ;  /* 0x000000103f207883 */ /* 0x000fe20008000000 */
[C---:B------:R-:W-:Y:S01]  /*3390*/  ISETP.LT.OR P1, PT, R5.reuse, 0xa, P1 ;  /* 0x0000000a0500780c */ /* 0x040fe20000f21670 */
[----:B------:R-:W-:Y:S01]  /*33a0*/  UISETP.GE.AND UP6, UPT, UR35, 0x51, UPT ;  /* 0x000000512300788c */ /* 0x000fe2000bfc6270 */
[----:B------:R-:W-:Y:S01]  /*33b0*/  ISETP.LT.OR P2, PT, R5, 0x9, P2 ;  /* 0x000000090500780c */ /* 0x000fe20001741670 */
[----:B------:R-:W-:Y:S01]  /*33c0*/  UISETP.GE.AND UP5, UPT, UR35, 0x52, UPT ;  /* 0x000000522300788c */ /* 0x000fe2000bfa6270 */
[----:B------:R-:W-:Y:S01]  /*33d0*/  ISETP.GT.AND P0, PT, R4, 0x10, P0 ;  /* 0x000000100400780c */ /* 0x000fe20000704270 */
[----:B------:R-:W-:Y:S01]  /*33e0*/  UISETP.GE.AND UP4, UPT, UR35, 0x59, UPT ;  /* 0x000000592300788c */ /* 0x000fe2000bf86270 */
[----:B------:R-:W-:Y:S01]  /*33f0*/  FSEL R69, R59, -INF , !P2 ;  /* 0xff8000003b457808 */ /* 0x000fe20005000000 */
[----:B------:R-:W4:Y:S01]  /*3400*/  MUFU.TANH R25, R8 ;  /* 0x0000000800197308 */ /* 0x000f220000002400 */
[----:B------:R-:W-:-:S02]  /*3410*/  FSEL R68, R58, -INF , !P1 ;  /* 0xff8000003a447808 */ /* 0x000fc40004800000 */
[----:B------:R-:W-:Y:S01]  /*3420*/  ISETP.LT.OR P0, PT, R5, 0x11, P0 ;  /* 0x000000110500780c */ /* 0x000fe20000701670 */
[----:B-1----:R-:W-:-:S03]  /*3430*/  FMUL.FTZ R6, R94, c[0x0][0x320] ;  /* 0x0000c8005e067a20 */ /* 0x002fc60000410000 */
[----:B------:R-:W-:Y:S01]  /*3440*/  FSEL R70, R57, -INF , !P0 ;  /* 0xff80000039467808 */ /* 0x000fe20004000000 */
        /* <DEDUP_REMOVED lines=23> */
[----:B-1----:R-:W-:Y:S01]  /*35c0*/  FMUL.FTZ R6, R66, c[0x0][0x320] ;  /* 0x0000c80042067a20 */ /* 0x002fe20000410000 */
[----:B------:R-:W-:-:S05]  /*35d0*/  FSEL R66, R60, -INF , !P5 ;  /* 0xff8000003c427808 */ /* 0x000fca0006800000 */
[----:B------:R1:W1:Y:S02]  /*35e0*/  MUFU.TANH R31, R6 ;  /* 0x00000006001f7308 */ /* 0x0002640000002400 */
[----:B-1----:R-:W-:Y:S01]  /*35f0*/  FMUL.FTZ R6, R67, c[0x0][0x320] ;  /* 0x0000c80043067a20 */ /* 0x002fe20000410000 */
[----:B------:R-:W-:Y:S02]  /*3600*/  FSEL R67, R10, -INF , !P6 ;  /* 0xff8000000a437808 */ /* 0x000fe40007000000 */
[----:B------:R-:W-:Y:S01]  /*3610*/  PLOP3.LUT P6, PT, PT, PT, UP3, 0x40, 0x0 ;  /* 0x000000000000781c */ /* 0x000fe20003fce838 */
[----:B------:R-:W-:Y:S02]  /*3620*/  UISETP.GE.AND UP3, UPT, UR35, 0x19, UPT ;  /* 0x000000192300788c */ /* 0x000fe4000bf66270 */
[----:B------:R1:W1:Y:S01]  /*3630*/  MUFU.TANH R32, R6 ;  /* 0x0000000600207308 */ /* 0x0002620000002400 */
[----:B------:R-:W-:Y:S01]  /*3640*/  ISETP.GT.AND P6, PT, R4, 0x11, P6 ;  /* 0x000000110400780c */ /* 0x000fe200037c4270 */
[----:B------:R-:W-:-:S02]  /*3650*/  UP2UR UR28, UPR, URZ, 0x8 ;  /* 0x000000083f1c7883 */ /* 0x000fc40008000000 */
[----:B------:R-:W-:Y:S01]  /*3660*/  PLOP3.LUT P5, PT, PT, PT, UP3, 0x40, 0x0 ;  /* 0x000000000000781c */ /* 0x000fe20003fae838 */
[----:B------:R-:W-:Y:S01]  /*3670*/  UISETP.GE.AND UP3, UPT, UR35, 0x1a, UPT ;  /* 0x0000001a2300788c */ /* 0x000fe2000bf66270 */
[C---:B------:R-:W-:Y:S02]  /*3680*/  ISETP.LT.OR P6, PT, R5.reuse, 0x12, P6 ;  /* 0x000000120500780c */ /* 0x040fe400037c1670 */
[----:B------:R-:W-:Y:S01]  /*3690*/  ISETP.GT.AND P5, PT, R4, 0x18, P5 ;  /* 0x000000180400780c */ /* 0x000fe20002fa4270 */
[----:B------:R-:W-:Y:S01]  /*36a0*/  UP2UR UR27, UPR, URZ, 0x8 ;  /* 0x000000083f1b7883 */ /* 0x000fe20008000000 */
[----:B------:R-:W-:Y:S02]  /*36b0*/  FSEL R73, R56, -INF , !P6 ;  /* 0xff80000038497808 */ /* 0x000fe40007000000 */
[----:B------:R-:W-:Y:S01]  /*36c0*/  PLOP3.LUT P2, PT, PT, PT, UP3, 0x40, 0x0 ;  /* 0x000000000000781c */ /* 0x000fe20003f4e838 */
[----:B------:R-:W-:Y:S01]  /*36d0*/  UISETP.GE.AND UP3, UPT, UR35, 0x21, UPT ;  /* 0x000000212300788c */ /* 0x000fe2000bf66270 */
[----:B------:R-:W-:Y:S01]  /*36e0*/  ISETP.LT.OR P5, PT, R5, 0x19, P5 ;  /* 0x000000190500780c */ /* 0x000fe20002fa1670 */
[----:B-1----:R-:W-:Y:S01]  /*36f0*/  FMUL.FTZ R6, R90, c[0x0][0x320] ;  /* 0x0000c8005a067a20 */ /* 0x002fe20000410000 */
[----:B------:R-:W-:Y:S01]  /*3700*/  ISETP.GT.AND P2, PT, R4, 0x19, P2 ;  /* 0x000000190400780c */ /* 0x000fe20001744270 */
[----:B------:R-:W-:-:S02]  /*3710*/  UP2UR UR26, UPR, URZ, 0x8 ;  /* 0x000000083f1a7883 */ /* 0x000fc40008000000 */
[----:B------:R-:W-:Y:S01]  /*3720*/  PLOP3.LUT P1, PT, PT, PT, UP3, 0x40, 0x0 ;  /* 0x000000000000781c */ /* 0x000fe20003f2e838 */
[----:B------:R-:W-:Y:S01]  /*3730*/  UISETP.GE.AND UP3, UPT, UR35, 0x22, UPT ;  /* 0x000000222300788c */ /* 0x000fe2000bf66270 */
[----:B------:R1:W1:Y:S01]  /*3740*/  MUFU.TANH R28, R6 ;  /* 0x00000006001c7308 */ /* 0x0002620000002400 */
[C---:B------:R-:W-:Y:S02]  /*3750*/  ISETP.LT.OR P2, PT, R5.reuse, 0x1a, P2 ;  /* 0x0000001a0500780c */ /* 0x040fe40001741670 */
[----:B------:R-:W-:Y:S01]  /*3760*/  UP2UR UR25, UPR, URZ, 0x8 ;  /* 0x000000083f197883 */ /* 0x000fe20008000000 */
[----:B------:R-:W-:Y:S02]  /*3770*/  ISETP.GT.AND P1, PT, R4, 0x20, P1 ;  /* 0x000000200400780c */ /* 0x000fe40000f24270 */
[----:B------:R-:W-:Y:S01]  /*3780*/  PLOP3.LUT P0, PT, PT, PT, UP3, 0x40, 0x0 ;  /* 0x000000000000781c */ /* 0x000fe20003f0e838 */
[----:B------:R-:W-:Y:S01]  /*3790*/  UISETP.GE.AND UP3, UPT, UR35, 0x29, UPT ;  /* 0x000000292300788c */ /* 0x000fe2000bf66270 */
[----:B------:R-:W-:-:S02]  /*37a0*/  ISETP.LT.OR P1, PT, R5, 0x21, P1 ;  /* 0x000000210500780c */ /* 0x000fc40000f21670 */
[----:B------:R-:W-:Y:S01]  /*37b0*/  ISETP.GT.AND P0, PT, R4, 0x21, P0 ;  /* 0x000000210400780c */ /* 0x000fe20000704270 */
[----:B------:R-:W-:Y:S01]  /*37c0*/  UP2UR UR24, UPR, URZ, 0x8 ;  /* 0x000000083f187883 */ /* 0x000fe20008000000 */
[----:B------:R-:W-:Y:S02]  /*37d0*/  FSEL R77, R53, -INF , !P1 ;  /* 0xff800000354d7808 */ /* 0x000fe40004800000 */
[----:B------:R-:W-:Y:S01]  /*37e0*/  PLOP3.LUT P6, PT, PT, PT, UP3, 0x40, 0x0 ;  /* 0x000000000000781c */ /* 0x000fe20003fce838 */
[----:B------:R-:W-:Y:S01]  /*37f0*/  UISETP.GE.AND UP3, UPT, UR35, 0x2a, UPT ;  /* 0x0000002a2300788c */ /* 0x000fe2000bf66270 */
[----:B-1----:R-:W-:Y:S01]  /*3800*/  FMUL.FTZ R6, R74, c[0x0][0x320] ;  /* 0x0000c8004a067a20 */ /* 0x002fe20000410000 */
[----:B------:R-:W-:Y:S02]  /*3810*/  FSEL R74, R55, -INF , !P5 ;  /* 0xff800000374a7808 */ /* 0x000fe40006800000 */
[----:B------:R-:W-:Y:S01]  /*3820*/  UP2UR UR23, UPR, URZ, 0x8 ;  /* 0x000000083f177883 */ /* 0x000fe20008000000 */
[----:B------:R1:W1:Y:S01]  /*3830*/  MUFU.TANH R27, R6 ;  /* 0x00000006001b7308 */ /* 0x0002620000002400 */
[----:B------:R-:W-:Y:S01]  /*3840*/  PLOP3.LUT P5, PT, PT, PT, UP3, 0x40, 0x0 ;  /* 0x000000000000781c */ /* 0x000fe20003fae838 */
[----:B------:R-:W-:Y:S01]  /*3850*/  UISETP.GE.AND UP3, UPT, UR35, 0x31, UPT ;  /* 0x000000312300788c */ /* 0x000fe2000bf66270 */
[----:B------:R-:W-:-:S02]  /*3860*/  ISETP.LT.OR P0, PT, R5, 0x22, P0 ;  /* 0x000000220500780c */ /* 0x000fc40000701670 */
[C---:B------:R-:W-:Y:S01]  /*3870*/  ISETP.GT.AND P6, PT, R4.reuse, 0x28, P6 ;  /* 0x000000280400780c */ /* 0x040fe200037c4270 */
[----:B------:R-:W-:Y:S01]  /*3880*/  UP2UR UR22, UPR, URZ, 0x8 ;  /* 0x000000083f167883 */ /* 0x000fe20008000000 */
[----:B------:R-:W-:Y:S02]  /*3890*/  ISETP.GT.AND P5, PT, R4, 0x29, P5 ;  /* 0x000000290400780c */ /* 0x000fe40002fa4270 */
[C---:B------:R-:W-:Y:S02]  /*38a0*/  ISETP.LT.OR P6, PT, R5.reuse, 0x29, P6 ;  /* 0x000000290500780c */ /* 0x040fe400037c1670 */
[----:B------:R-:W-:Y:S02]  /*38b0*/  ISETP.LT.OR P5, PT, R5, 0x2a, P5 ;  /* 0x0000002a0500780c */ /* 0x000fe40002fa1670 */
[----:B------:R-:W-:Y:S02]  /*38c0*/  FSEL R80, R51, -INF , !P6 ;  /* 0xff80000033507808 */ /* 0x000fe40007000000 */
[----:B------:R-:W-:Y:S01]  /*38d0*/  FSEL R81, R50, -INF , !P5 ;  /* 0xff80000032517808 */ /* 0x000fe20006800000 */
[----:B-1----:R-:W-:Y:S01]  /*38e0*/  FMUL.FTZ R6, R75, c[0x0][0x320] ;  /* 0x0000c8004b067a20 */ /* 0x002fe20000410000 */
[----:B------:R-:W-:-:S02]  /*38f0*/  FSEL R75, R54, -INF , !P2 ;  /* 0xff800000364b7808 */ /* 0x000fc40005000000 */
[----:B------:R-:W-:Y:S01]  /*3900*/  PLOP3.LUT P2, PT, PT, PT, UP3, 0x40, 0x0 ;  /* 0x000000000000781c */ /* 0x000fe20003f4e838 */
[----:B------:R1:W1:Y:S01]  /*3910*/  MUFU.TANH R30, R6 ;  /* 0x00000006001e7308 */ /* 0x0002620000002400 */
[----:B------:R-:W-:Y:S02]  /*3920*/  UISETP.GE.AND UP3, UPT, UR35, 0x32, UPT ;  /* 0x000000322300788c */ /* 0x000fe4000bf66270 */
[----:B------:R-:W-:Y:S02]  /*3930*/  ISETP.GT.AND P2, PT, R4, 0x30, P2 ;  /* 0x000000300400780c */ /* 0x000fe40001744270 */
[----:B------:R-:W-:Y:S02]  /*3940*/  UP2UR UR21, UPR, URZ, 0x8 ;  /* 0x000000083f157883 */ /* 0x000fe40008000000 */
[----:B------:R-:W-:Y:S01]  /*3950*/  PLOP3.LUT P1, PT, PT, PT, UP3, 0x40, 0x0 ;  /* 0x000000000000781c */ /* 0x000fe20003f2e838 */
[----:B------:R-:W-:Y:S01]  /*3960*/  UISETP.GE.AND UP3, UPT, UR35, 0x39, UPT ;  /* 0x000000392300788c */ /* 0x000fe2000bf66270 */
[----:B------:R-:W-:-:S02]  /*3970*/  ISETP.LT.OR P2, PT, R5, 0x31, P2 ;  /* 0x000000310500780c */ /* 0x000fc40001741670 */
[----:B------:R-:W-:Y:S01]  /*3980*/  ISETP.GT.AND P1, PT, R4, 0x31, P1 ;  /* 0x000000310400780c */ /* 0x000fe20000f24270 */
[----:B------:R-:W-:Y:S01]  /*3990*/  UP2UR UR20, UPR, URZ, 0x8 ;  /* 0x000000083f147883 */ /* 0x000fe20008000000 */
[----:B------:R-:W-:Y:S02]  /*39a0*/  FSEL R82, R49, -INF , !P2 ;  /* 0xff80000031527808 */ /* 0x000fe40005000000 */
[----:B------:R-:W-:Y:S01]  /*39b0*/  ISETP.LT.OR P1, PT, R5, 0x32, P1 ;  /* 0x000000320500780c */ /* 0x000fe20000f21670 */
[----:B-1----:R-:W-:-:S03]  /*39c0*/  FMUL.FTZ R6, R91, c[0x0][0x320] ;  /* 0x0000c8005b067a20 */ /* 0x002fc60000410000 */
[----:B------:R-:W-:Y:S01]  /*39d0*/  FSEL R132, R9, -INF , !P1 ;  /* 0xff80000009847808 */ /* 0x000fe20004800000 */
[----:B------:R1:W1:Y:S02]  /*39e0*/  MUFU.TANH R24, R6 ;  /* 0x0000000600187308 */ /* 0x0002640000002400 */
[----:B-1----:R-:W-:-:S06]  /*39f0*/  FMUL.FTZ R6, R78, c[0x0][0x320] ;  /* 0x0000c8004e067a20 */ /* 0x002fcc0000410000 */
        /* <DEDUP_REMOVED lines=17> */
[----:B-1----:R-:W1:Y:S01]  /*3b10*/  SHFL.IDX PT, R6, R18, 0x1, 0x1c1f ;  /* 0x003c1f0012067f89 */ /* 0x002e6200000e0000 */
[----:B------:R-:W-:Y:S01]  /*3b20*/  ISETP.GT.AND P5, PT, R4, 0x40, P5 ;  /* 0x000000400400780c */ /* 0x000fe20002fa4270 */
[----:B------:R-:W-:Y:S01]  /*3b30*/  UP2UR UR17, UPR, URZ, 0x8 ;  /* 0x000000083f117883 */ /* 0x000fe20008000000 */
[----:B------:R-:W-:-:S02]  /*3b40*/  FSEL R134, R47, -INF , !P6 ;  /* 0xff8000002f867808 */ /* 0x000fc40007000000 */
        /* <DEDUP_REMOVED lines=9> */
[----:B------:R1:W1:Y:S01]  /*3be0*/  MUFU.TANH R22, R7 ;  /* 0x0000000700167308 */ /* 0x0002620000002400 */
[----:B------:R-:W-:Y:S01]  /*3bf0*/  ISETP.GT.AND P1, PT, R4, 0x48, P1 ;  /* 0x000000480400780c */ /* 0x000fe20000f24270 */
[----:B------:R-:W-:Y:S01]  /*3c00*/  UP2UR UR15, UPR, URZ, 0x8 ;  /* 0x000000083f0f7883 */ /* 0x000fe20008000000 */
[----:B------:R-:W-:-:S02]  /*3c10*/  FSEL R233, R17, -INF , !P2 ;  /* 0xff80000011e97808 */ /* 0x000fc40005000000 */
[----:B------:R-:W-:Y:S01]  /*3c20*/  PLOP3.LUT P0, PT, PT, PT, UP3, 0x40, 0x0 ;  /* 0x000000000000781c */ /* 0x000fe20003f0e838 */
[----:B------:R-:W-:Y:S01]  /*3c30*/  UISETP.GE.AND UP3, UPT, UR35, 0x5a, UPT ;  /* 0x0000005a2300788c */ /* 0x000fe2000bf66270 */
[C---:B------:R-:W-:Y:S02]  /*3c40*/  ISETP.LT.OR P1, PT, R5.reuse, 0x49, P1 ;  /* 0x000000490500780c */ /* 0x040fe40000f21670 */
[----:B------:R-:W-:Y:S02]  /*3c50*/  ISETP.GT.AND P0, PT, R4, 0x49, P0 ;  /* 0x000000490400780c */ /* 0x000fe40000704270 */
[----:B------:R-:W-:Y:S02]  /*3c60*/  FSEL R232, R16, -INF , !P1 ;  /* 0xff80000010e87808 */ /* 0x000fe40004800000 */
[----:B------:R-:W-:Y:S02]  /*3c70*/  ISETP.LT.OR P0, PT, R5, 0x4a, P0 ;  /* 0x0000004a0500780c */ /* 0x000fe40000701670 */
[----:B------:R-:W-:-:S02]  /*3c80*/  PLOP3.LUT P6, PT, PT, PT, UP6, 0x40, 0x0 ;  /* 0x000000000000781c */ /* 0x000fc40003fce868 */
[----:B------:R-:W-:Y:S02]  /*3c90*/  FSEL R235, R15, -INF , !P0 ;  /* 0xff8000000feb7808 */ /* 0x000fe40004000000 */
[----:B------:R-:W-:Y:S02]  /*3ca0*/  PLOP3.LUT P0, PT, PT, PT, UP0, 0x40, 0x0 ;  /* 0x000000000000781c */ /* 0x000fe40003f0e808 */
[----:B------:R-:W-:Y:S02]  /*3cb0*/  PLOP3.LUT P5, PT, PT, PT, UP5, 0x40, 0x0 ;  /* 0x000000000000781c */ /* 0x000fe40003fae858 */
[----:B------:R-:W-:Y:S02]  /*3cc0*/  PLOP3.LUT P2, PT, PT, PT, UP4, 0x40, 0x0 ;  /* 0x000000000000781c */ /* 0x000fe40003f4e848 */
[----:B------:R-:W-:Y:S02]  /*3cd0*/  PLOP3.LUT P1, PT, PT, PT, UP3, 0x40, 0x0 ;  /* 0x000000000000781c */ /* 0x000fe40003f2e838 */
[----:B------:R-:W-:-:S02]  /*3ce0*/  ISETP.GT.AND P6, PT, R4, 0x50, P6 ;  /* 0x000000500400780c */ /* 0x000fc400037c4270 */
[C---:B------:R-:W-:Y:S02]  /*3cf0*/  ISETP.GT.AND P5, PT, R4.reuse, 0x51, P5 ;  /* 0x000000510400780c */ /* 0x040fe40002fa4270 */
[C---:B------:R-:W-:Y:S02]  /*3d00*/  ISETP.GT.AND P2, PT, R4.reuse, 0x58, P2 ;  /* 0x000000580400780c */ /* 0x040fe40001744270 */
[----:B------:R-:W-:Y:S01]  /*3d10*/  ISETP.GT.AND P1, PT, R4, 0x59, P1 ;  /* 0x000000590400780c */ /* 0x000fe20000f24270 */
[----:B-1----:R-:W-:Y:S01]  /*3d20*/  IMAD.IADD R4, R21, 0x1, R6 ;  /* 0x0000000115047824 */ /* 0x002fe200078e0206 */
[C---:B------:R-:W-:Y:S02]  /*3d30*/  ISETP.LT.OR P6, PT, R5.reuse, 0x51, P6 ;  /* 0x000000510500780c */ /* 0x040fe400037c1670 */
[C---:B------:R-:W-:Y:S02]  /*3d40*/  ISETP.LT.OR P5, PT, R5.reuse, 0x52, P5 ;  /* 0x000000520500780c */ /* 0x040fe40002fa1670 */
[----:B------:R-:W-:-:S02]  /*3d50*/  ISETP.LT.OR P2, PT, R5, 0x59, P2 ;  /* 0x000000590500780c */ /* 0x000fc40001741670 */
[----:B------:R-:W-:Y:S01]  /*3d60*/  ISETP.LT.OR P1, PT, R5, 0x5a, P1 ;  /* 0x0000005a0500780c */ /* 0x000fe20000f21670 */
[----:B------:R-:W-:Y:S01]  /*3d70*/  IMAD.IADD R5, R19, 0x1, R6 ;  /* 0x0000000113057824 */ /* 0x000fe200078e0206 */
[----:B------:R-:W-:Y:S02]  /*3d80*/  FSEL R236, R14, -INF , !P6 ;  /* 0xff8000000eec7808 */ /* 0x000fe40007000000 */
[----:B------:R-:W-:Y:S02]  /*3d90*/  FSEL R237, R13, -INF , !P5 ;  /* 0xff8000000ded7808 */ /* 0x000fe40006800000 */
[----:B------:R-:W-:Y:S02]  /*3da0*/  IMNMX R5, R5, R20, PT ;  /* 0x0000001405057217 */ /* 0x000fe40003800200 */
[----:B------:R-:W-:Y:S02]  /*3db0*/  FSEL R244, R12, -INF , !P2 ;  /* 0xff8000000cf47808 */ /* 0x000fe40005000000 */
[----:B------:R-:W-:Y:S01]  /*3dc0*/  FSEL R247, R11, -INF , !P1 ;  /* 0xff8000000bf77808 */ /* 0x000fe20004800000 */
        /* <DEDUP_REMOVED lines=13> */
.L_x_157:
[----:B------:R-:W-:-:S04]  /*3ea0*/  MOV R7, c[0x0][0x32c] ;  /* 0x0000cb0000077a02 */ /* 0x000fc80000000f00 */
[----:B------:R-:W-:-:S13]  /*3eb0*/  ISETP.NE.AND P0, PT, R7, 0x1, PT ;  /* 0x000000010700780c */ /* 0x000fda0003f05270 */
[----:B------:R-:W-:-:S05]  /*3ec0*/  @P0 IMAD.HI.U32 R7, R6, c[0x0][0x330], RZ ;  /* 0x0000cc0006070a27 */ /* 0x000fca00078e00ff */
[----:B------:R-:W-:Y:S02]  /*3ed0*/  @P0 SHF.R.U32.HI R6, RZ, c[0x0][0x334], R7 ;  /* 0x0000cd00ff060a19 */ /* 0x000fe40000011607 */
.L_x_158:
[----:B------:R-:W-:Y:S05]  /*3ee0*/  BSYNC B0 ;  /* 0x0000000000007941 */ /* 0x000fea0003800000 */
.L_x_156:
[----:B------:R-:W-:-:S05]  /*3ef0*/  IMAD R6, R6, c[0x0][0x32c], R23 ;  /* 0x0000cb0006067a24 */ /* 0x000fca00078e0217 */
[----:B------:R-:W-:Y:S02]  /*3f00*/  IADD3 R7, R6, c[0x0][0x32c], RZ ;  /* 0x0000cb0006077a10 */ /* 0x000fe40007ffe0ff */
[----:B------:R-:W-:Y:S02]  /*3f10*/  IMNMX R4, R4, R6, !PT ;  /* 0x0000000604047217 */ /* 0x000fe40007800200 */
[----:B------:R-:W-:Y:S02]  /*3f20*/  IMNMX R5, R5, R7, PT ;  /* 0x0000000705057217 */ /* 0x000fe40003800200 */
.L_x_155:
[----:B--234-:R-:W-:Y:S01]  /*3f30*/  UP2UR UR40, UPR, URZ, 0x20 ;  /* 0x000000203f287883 */ /* 0x01cfe20008000000 */
[----:B------:R-:W-:Y:S01]  /*3f40*/  FMUL.FTZ R6, R100, c[0x0][0x320] ;  /* 0x0000c80064067a20 */ /* 0x000fe20000410000 */
[----:B------:R-:W-:Y:S01]  /*3f50*/  UISETP.NE.AND UP5, UPT, UR34, URZ, UPT ;  /* 0x0000003f2200728c */ /* 0x000fe2000bfa5270 */
[----:B------:R-:W-:Y:S01]  /*3f60*/  FMUL.FTZ R15, R112, c[0x0][0x320] ;  /* 0x0000c800700f7a20 */ /* 0x000fe20000410000 */
[----:B------:R-:W-:Y:S01]  /*3f70*/  UP2UR UR39, UPR, URZ, 0x10 ;  /* 0x000000103f277883 */ /* 0x000fe20008000000 */
[----:B------:R1:W2:Y:S01]  /*3f80*/  MUFU.TANH R63, R6 ;  /* 0x00000006003f7308 */ /* 0x0002a20000002400 */
[----:B------:R-:W-:Y:S01]  /*3f90*/  UP2UR UR37, UPR, URZ, 0x1 ;  /* 0x000000013f257883 */ /* 0x000fe20008000000 */
[----:B------:R-:W-:Y:S01]  /*3fa0*/  FMUL.FTZ R7, R144, c[0x0][0x320] ;  /* 0x0000c80090077a20 */ /* 0x000fe20000410000 */
[----:B------:R-:W-:Y:S01]  /*3fb0*/  UISETP.NE.AND UP4, UPT, UR32, URZ, UPT ;  /* 0x0000003f2000728c */ /* 0x000fe2000bf85270 */
[----:B------:R-:W-:Y:S01]  /*3fc0*/  PLOP3.LUT P6, PT, PT, PT, UP5, 0x40, 0x0 ;  /* 0x000000000000781c */ /* 0x000fe20003fce858 */
[----:B------:R-:W-:Y:S01]  /*3fd0*/  UISETP.NE.AND UP0, UPT, UR33, URZ, UPT ;  /* 0x0000003f2100728c */ /* 0x000fe2000bf05270 */
[----:B------:R-:W-:Y:S01]  /*3fe0*/  FMUL.FTZ R17, R96, c[0x0][0x320] ;  /* 0x0000c80060117a20 */ /* 0x000fe20000410000 */
[----:B------:R-:W-:Y:S01]  /*3ff0*/  UP2UR UR36, UPR, URZ, 0x4 ;  /* 0x000000043f247883 */ /* 0x000fe20008000000 */
[C---:B------:R-:W-:Y:S01]  /*4000*/  ISETP.GT.AND P6, PT, R4.reuse, RZ, P6 ;  /* 0x000000ff0400720c */ /* 0x040fe200037c4270 */
[----:B------:R-:W-:Y:S01]  /*4010*/  UP2UR UR35, UPR, URZ, 0x2 ;  /* 0x000000023f237883 */ /* 0x000fe20008000000 */
[----:B------:R-:W-:Y:S01]  /*4020*/  PLOP3.LUT P2, PT, PT, PT, UP4, 0x40, 0x0 ;  /* 0x000000000000781c */ /* 0x000fe20003f4e848 */
[----:B------:R-:W-:Y:S01]  /*4030*/  UP2UR UR38, UPR, URZ, 0x8 ;  /* 0x000000083f267883 */ /* 0x000fe20008000000 */
[----:B------:R-:W-:Y:S01]  /*4040*/  PLOP3.LUT P5, PT, PT, PT, UP0, 0x40, 0x0 ;  /* 0x000000000000781c */ /* 0x000fe20003fae808 */
[----:B------:R-:W-:Y:S01]  /*4050*/  UISETP.NE.AND UP2, UPT, UR30, URZ, UPT ;  /* 0x0000003f1e00728c */ /* 0x000fe2000bf45270 */
[----:B------:R-:W-:Y:S01]  /*4060*/  ISETP.LT.OR P6, PT, R5, 0x1, P6 ;  /* 0x000000010500780c */ /* 0x000fe200037c1670 */
[----:B------:R-:W-:Y:S01]  /*4070*/  UISETP.NE.AND UP1, UPT, UR31, URZ, UPT ;  /* 0x0000003f1f00728c */ /* 0x000fe2000bf25270 */
[----:B-1----:R-:W-:Y:S01]  /*4080*/  FMUL.FTZ R6, R101, c[0x0][0x320] ;  /* 0x0000c80065067a20 */ /* 0x002fe20000410000 */
[----:B------:R-:W-:Y:S01]  /*4090*/  UISETP.NE.AND UP3, UPT, UR29, URZ, UPT ;  /* 0x0000003f1d00728c */ /* 0x000fe2000bf65270 */
[C---:B------:R-:W-:Y:S01]  /*40a0*/  ISETP.GT.AND P5, PT, R4.reuse, 0x1, P5 ;  /* 0x000000010400780c */ /* 0x040fe20002fa4270 */
[----:B------:R-:W-:Y:S01]  /*40b0*/  UISETP.NE.AND UP0, UPT, UR28, URZ, UPT ;  /* 0x0000003f1c00728c */ /* 0x000fe2000bf05270 */
[----:B------:R1:W3:Y:S01]  /*40c0*/  MUFU.TANH R62, R6 ;  /* 0x00000006003e7308 */ /* 0x0002e20000002400 */
[C---:B------:R-:W-:Y:S01]  /*40d0*/  ISETP.GT.AND P2, PT, R4.reuse, 0x8, P2 ;  /* 0x000000080400780c */ /* 0x040fe20001744270 */
[----:B------:R-:W-:Y:S01]  /*40e0*/  UISETP.NE.AND UP5, UPT, UR40, URZ, UPT ;  /* 0x0000003f2800728c */ /* 0x000fe2000bfa5270 */
[----:B------:R-:W-:Y:S01]  /*40f0*/  PLOP3.LUT P1, PT, PT, PT, UP1, 0x40, 0x0 ;  /* 0x000000000000781c */ /* 0x000fe20003f2e818 */
[----:B------:R-:W-:Y:S01]  /*4100*/  UISETP.NE.AND UP1, UPT, UR26, URZ, UPT ;  /* 0x0000003f1a00728c */ /* 0x000fe2000bf25270 */
[----:B------:R-:W-:Y:S01]  /*4110*/  PLOP3.LUT P0, PT, PT, PT, UP2, 0x40, 0x0 ;  /* 0x000000000000781c */ /* 0x000fe20003f0e828 */
[----:B------:R-:W-:Y:S01]  /*4120*/  UISETP.NE.AND UP2, UPT, UR27, URZ, UPT ;  /* 0x0000003f1b00728c */ /* 0x000fe2000bf45270 */
[----:B------:R-:W-:Y:S01]  /*4130*/  FSEL R52, R43, -INF , !P6 ;  /* 0xff8000002b347808 */ /* 0x000fe20007000000 */
[----:B------:R-:W-:Y:S01]  /*4140*/  UISETP.NE.AND UP4, UPT, UR39, URZ, UPT ;  /* 0x0000003f2700728c */ /* 0x000fe2000bf85270 */
[----:B------:R-:W-:Y:S01]  /*4150*/  PLOP3.LUT P6, PT, PT, PT, UP3, 0x40, 0x0 ;  /* 0x000000000000781c */ /* 0x000fe20003fce838 */
[----:B------:R-:W-:Y:S01]  /*4160*/  UISETP.NE.AND UP3, UPT, UR25, URZ, UPT ;  /* 0x0000003f1900728c */ /* 0x000fe2000bf65270 */
[C---:B------:R-:W-:Y:S01]  /*4170*/  ISETP.LT.OR P5, PT, R5.reuse, 0x2, P5 ;  /* 0x000000020500780c */ /* 0x040fe20002fa1670 */
[----:B------:R4:W2:Y:S01]  /*4180*/  MUFU.TANH R50, R7 ;  /* 0x0000000700327308 */ /* 0x0008a20000002400 */
[----:B------:R-:W-:Y:S01]  /*4190*/  ISETP.LT.OR P2, PT, R5, 0x9, P2 ;  /* 0x000000090500780c */ /* 0x000fe20001741670 */
[----:B------:R-:W-:Y:S01]  /*41a0*/  FMUL.FTZ R16, R97, c[0x0][0x320] ;  /* 0x0000c80061107a20 */ /* 0x000fe20000410000 */
[----:B------:R-:W-:Y:S01]  /*41b0*/  ISETP.GT.AND P1, PT, R4, 0x9, P1 ;  /* 0x000000090400780c */ /* 0x000fe20000f24270 */
[----:B-1----:R-:W-:Y:S01]  /*41c0*/  FMUL.FTZ R6, R156, c[0x0][0x320] ;  /* 0x0000c8009c067a20 */ /* 0x002fe20000410000 */
[----:B------:R-:W-:Y:S01]  /*41d0*/  ISETP.GT.AND P6, PT, R4, 0x11, P6 ;  /* 0x000000110400780c */ /* 0x000fe200037c4270 */
[----:B------:R-:W-:Y:S01]  /*41e0*/  FMUL.FTZ R14, R152, c[0x0][0x320] ;  /* 0x0000c800980e7a20 */ /* 0x000fe20000410000 */
[----:B------:R-:W-:Y:S01]  /*41f0*/  FSEL R51, R41, -INF , !P5 ;  /* 0xff80000029337808 */ /* 0x000fe20006800000 */
[----:B------:R1:W1:Y:S01]  /*4200*/  MUFU.TANH R55, R6 ;  /* 0x0000000600377308 */ /* 0x0002620000002400 */
[----:B------:R-:W-:Y:S01]  /*4210*/  FSEL R56, R40, -INF , !P2 ;  /* 0xff80000028387808 */ /* 0x000fe20005000000 */
[----:B------:R-:W-:Y:S01]  /*4220*/  FMUL.FTZ R13, R113, c[0x0][0x320] ;  /* 0x0000c800710d7a20 */ /* 0x000fe20000410000 */
[----:B------:R-:W-:Y:S01]  /*4230*/  PLOP3.LUT P5, PT, PT, PT, UP0, 0x40, 0x0 ;  /* 0x000000000000781c */ /* 0x000fe20003fae808 */
[----:B------:R-:W-:Y:S01]  /*4240*/  UISETP.NE.AND UP0, UPT, UR24, URZ, UPT ;  /* 0x0000003f1800728c */ /* 0x000fe2000bf05270 */
[----:B------:R-:W-:Y:S01]  /*4250*/  PLOP3.LUT P2, PT, PT, PT, UP2, 0x40, 0x0 ;  /* 0x000000000000781c */ /* 0x000fe20003f4e828 */
[----:B------:R-:W-:Y:S01]  /*4260*/  UISETP.NE.AND UP2, UPT, UR23, URZ, UPT ;  /* 0x0000003f1700728c */ /* 0x000fe2000bf45270 */
[----:B------:R-:W-:Y:S01]  /*4270*/  ISETP.GT.AND P0, PT, R4, 0x10, P0 ;  /* 0x000000100400780c */ /* 0x000fe20000704270 */
[----:B------:R-:W-:Y:S01]  /*4280*/  FMUL.FTZ R12, R149, c[0x0][0x320] ;  /* 0x0000c800950c7a20 */ /* 0x000fe20000410000 */
[C---:B------:R-:W-:Y:S01]  /*4290*/  ISETP.LT.OR P1, PT, R5.reuse, 0xa, P1 ;  /* 0x0000000a0500780c */ /* 0x040fe20000f21670 */
[----:B------:R-:W-:Y:S01]  /*42a0*/  FMUL.FTZ R11, R120, c[0x0][0x320] ;  /* 0x0000c800780b7a20 */ /* 0x000fe20000410000 */
[----:B------:R-:W-:Y:S01]  /*42b0*/  ISETP.LT.OR P6, PT, R5, 0x12, P6 ;  /* 0x000000120500780c */ /* 0x000fe200037c1670 */
[----:B------:R-:W-:Y:S01]  /*42c0*/  FMUL.FTZ R8, R121, c[0x0][0x320] ;  /* 0x0000c80079087a20 */ /* 0x000fe20000410000 */
[----:B------:R-:W-:Y:S01]  /*42d0*/  ISETP.LT.OR P0, PT, R5, 0x11, P0 ;  /* 0x000000110500780c */ /* 0x000fe20000701670 */
[----:B----4-:R-:W-:Y:S01]  /*42e0*/  FMUL.FTZ R7, R153, c[0x0][0x320] ;  /* 0x0000c80099077a20 */ /* 0x010fe20000410000 */
[----:B------:R-:W-:Y:S01]  /*42f0*/  ISETP.GT.AND P2, PT, R4, 0x19, P2 ;  /* 0x000000190400780c */ /* 0x000fe20001744270 */
[----:B-1----:R-:W-:Y:S01]  /*4300*/  FMUL.FTZ R6, R140, c[0x0][0x320] ;  /* 0x0000c8008c067a20 */ /* 0x002fe20000410000 */
[----:B------:R-:W-:Y:S01]  /*4310*/  FSEL R57, R38, -INF , !P1 ;  /* 0xff80000026397808 */ /* 0x000fe20004800000 */
[----:B------:R-:W-:Y:S01]  /*4320*/  FMUL.FTZ R10, R137, c[0x0][0x320] ;  /* 0x0000c800890a7a20 */ /* 0x000fe20000410000 */
[----:B------:R-:W-:Y:S01]  /*4330*/  PLOP3.LUT P1, PT, PT, PT, UP1, 0x40, 0x0 ;  /* 0x000000000000781c */ /* 0x000fe20003f2e818 */
[----:B------:R1:W4:Y:S01]  /*4340*/  MUFU.TANH R60, R6 ;  /* 0x00000006003c7308 */ /* 0x0003220000002400 */
[----:B------:R-:W-:Y:S01]  /*4350*/  ISETP.GT.AND P5, PT, R4, 0x18, P5 ;  /* 0x000000180400780c */ /* 0x000fe20002fa4270 */
[----:B------:R-:W-:Y:S01]  /*4360*/  UISETP.NE.AND UP1, UPT, UR22, URZ, UPT ;  /* 0x0000003f1600728c */ /* 0x000fe2000bf25270 */
[----:B------:R-:W-:Y:S01]  /*4370*/  FSEL R65, R24, -INF , !P6 ;  /* 0xff80000018417808 */ /* 0x000fe20007000000 */
[----:B------:R-:W-:Y:S01]  /*4380*/  FMUL.FTZ R9, R108, c[0x0][0x320] ;  /* 0x0000c8006c097a20 */ /* 0x000fe20000410000 */
[----:B------:R-:W-:Y:S01]  /*4390*/  PLOP3.LUT P6, PT, PT, PT, UP0, 0x40, 0x0 ;  /* 0x000000000000781c */ /* 0x000fe20003fce808 */
[----:B------:R-:W-:Y:S01]  /*43a0*/  UISETP.NE.AND UP0, UPT, UR21, URZ, UPT ;  /* 0x0000003f1500728c */ /* 0x000fe2000bf05270 */
[----:B------:R-:W-:Y:S01]  /*43b0*/  FSEL R64, R28, -INF , !P0 ;  /* 0xff8000001c407808 */ /* 0x000fe20004000000 */
[----:B------:R-:W2:Y:S01]  /*43c0*/  MUFU.TANH R53, R17 ;  /* 0x0000001100357308 */ /* 0x000ea20000002400 */
[----:B------:R-:W-:-:S02]  /*43d0*/  ISETP.LT.OR P2, PT, R5, 0x1a, P2 ;  /* 0x0000001a0500780c */ /* 0x000fc40001741670 */
[----:B------:R-:W-:Y:S01]  /*43e0*/  PLOP3.LUT P0, PT, PT, PT, UP3, 0x40, 0x0 ;  /* 0x000000000000781c */ /* 0x000fe20003f0e838 */
[----:B------:R-:W-:Y:S01]  /*43f0*/  UISETP.NE.AND UP3, UPT, UR18, URZ, UPT ;  /* 0x0000003f1200728c */ /* 0x000fe2000bf65270 */
[----:B------:R-:W-:Y:S02]  /*4400*/  ISETP.LT.OR P5, PT, R5, 0x19, P5 ;  /* 0x000000190500780c */ /* 0x000fe40002fa1670 */
[C---:B------:R-:W-:Y:S01]  /*4410*/  ISETP.GT.AND P6, PT, R4.reuse, 0x28, P6 ;  /* 0x000000280400780c */ /* 0x040fe200037c4270 */
[----:B-1----:R-:W-:Y:S01]  /*4420*/  FMUL.FTZ R6, R141, c[0x0][0x320] ;  /* 0x0000c8008d067a20 */ /* 0x002fe20000410000 */
[----:B------:R-:W-:Y:S01]  /*4430*/  FSEL R45, R45, -INF , !P2 ;  /* 0xff8000002d2d7808 */ /* 0x000fe20005000000 */
[----:B------:R-:W1:Y:S01]  /*4440*/  MUFU.TANH R54, R16 ;  /* 0x0000001000367308 */ /* 0x000e620000002400 */
[----:B------:R-:W-:Y:S01]  /*4450*/  PLOP3.LUT P2, PT, PT, PT, UP1, 0x40, 0x0 ;  /* 0x000000000000781c */ /* 0x000fe20003f4e818 */
[----:B------:R-:W-:Y:S01]  /*4460*/  UISETP.NE.AND UP1, UPT, UR19, URZ, UPT ;  /* 0x0000003f1300728c */ /* 0x000fe2000bf25270 */
[----:B------:R-:W-:-:S02]  /*4470*/  ISETP.GT.AND P0, PT, R4, 0x21, P0 ;  /* 0x000000210400780c */ /* 0x000fc40000704270 */
[----:B------:R-:W-:Y:S02]  /*4480*/  FSEL R46, R46, -INF , !P5 ;  /* 0xff8000002e2e7808 */ /* 0x000fe40006800000 */
[----:B------:R-:W-:Y:S01]  /*4490*/  ISETP.GT.AND P1, PT, R4, 0x20, P1 ;  /* 0x000000200400780c */ /* 0x000fe20000f24270 */
[----:B------:R5:W1:Y:S01]  /*44a0*/  MUFU.TANH R58, R6 ;  /* 0x00000006003a7308 */ /* 0x000a620000002400 */
[----:B------:R-:W-:Y:S01]  /*44b0*/  PLOP3.LUT P5, PT, PT, PT, UP2, 0x40, 0x0 ;  /* 0x000000000000781c */ /* 0x000fe20003fae828 */
[----:B------:R-:W-:Y:S01]  /*44c0*/  UISETP.NE.AND UP2, UPT, UR20, URZ, UPT ;  /* 0x0000003f1400728c */ /* 0x000fe2000bf45270 */
[C---:B------:R-:W-:Y:S02]  /*44d0*/  ISETP.LT.OR P6, PT, R5.reuse, 0x29, P6 ;  /* 0x000000290500780c */ /* 0x040fe400037c1670 */
[C---:B------:R-:W-:Y:S02]  /*44e0*/  ISETP.LT.OR P0, PT, R5.reuse, 0x22, P0 ;  /* 0x000000220500780c */ /* 0x040fe40000701670 */
[----:B------:R-:W-:Y:S01]  /*44f0*/  ISETP.LT.OR P1, PT, R5, 0x21, P1 ;  /* 0x000000210500780c */ /* 0x000fe20000f21670 */
[----:B------:R-:W1:Y:S01]  /*4500*/  MUFU.TANH R43, R15 ;  /* 0x0000000f002b7308 */ /* 0x000e620000002400 */
[----:B------:R-:W-:-:S02]  /*4510*/  FSEL R112, R39, -INF , !P6 ;  /* 0xff80000027707808 */ /* 0x000fc40007000000 */
[----:B------:R-:W-:Y:S01]  /*4520*/  PLOP3.LUT P6, PT, PT, PT, UP1, 0x40, 0x0 ;  /* 0x000000000000781c */ /* 0x000fe20003fce818 */
[----:B------:R-:W-:Y:S01]  /*4530*/  UISETP.NE.AND UP1, UPT, UR15, URZ, UPT ;  /* 0x0000003f0f00728c */ /* 0x000fe2000bf25270 */
[----:B------:R-:W-:Y:S02]  /*4540*/  FSEL R78, R42, -INF , !P0 ;  /* 0xff8000002a4e7808 */ /* 0x000fe40004000000 */
[----:B------:R-:W-:Y:S01]  /*4550*/  FSEL R76, R44, -INF , !P1 ;  /* 0xff8000002c4c7808 */ /* 0x000fe20004800000 */
[----:B-----5:R-:W-:Y:S01]  /*4560*/  FMUL.FTZ R6, R104, c[0x0][0x320] ;  /* 0x0000c80068067a20 */ /* 0x020fe20000410000 */
[----:B------:R-:W-:Y:S01]  /*4570*/  PLOP3.LUT P0, PT, PT, PT, UP2, 0x40, 0x0 ;  /* 0x000000000000781c */ /* 0x000fe20003f0e828 */
[----:B------:R-:W-:Y:S01]  /*4580*/  UISETP.NE.AND UP2, UPT, UR16, URZ, UPT ;  /* 0x0000003f1000728c */ /* 0x000fe2000bf45270 */
[----:B------:R-:W-:Y:S01]  /*4590*/  PLOP3.LUT P1, PT, PT, PT, UP0, 0x40, 0x0 ;  /* 0x000000000000781c */ /* 0x000fe20003f2e808 */
[----:B------:R5:W1:Y:S01]  /*45a0*/  MUFU.TANH R61, R6 ;  /* 0x00000006003d7308 */ /* 0x000a620000002400 */
[C---:B------:R-:W-:Y:S01]  /*45b0*/  ISETP.GT.AND P6, PT, R4.reuse, 0x39, P6 ;  /* 0x000000390400780c */ /* 0x040fe200037c4270 */
[----:B------:R-:W-:Y:S01]  /*45c0*/  UISETP.NE.AND UP0, UPT, UR17, URZ, UPT ;  /* 0x0000003f1100728c */ /* 0x000fe2000bf05270 */
[----:B------:R-:W-:-:S02]  /*45d0*/  ISETP.GT.AND P0, PT, R4, 0x38, P0 ;  /* 0x000000380400780c */ /* 0x000fc40000704270 */
[C---:B------:R-:W-:Y:S02]  /*45e0*/  ISETP.GT.AND P5, PT, R4.reuse, 0x29, P5 ;  /* 0x000000290400780c */ /* 0x040fe40002fa4270 */
[C---:B------:R-:W-:Y:S01]  /*45f0*/  ISETP.GT.AND P2, PT, R4.reuse, 0x30, P2 ;  /* 0x000000300400780c */ /* 0x040fe20001744270 */
[----:B------:R-:W1:Y:S01]  /*4600*/  MUFU.TANH R41, R14 ;  /* 0x0000000e00297308 */ /* 0x000e620000002400 */
[----:B------:R-:W-:Y:S02]  /*4610*/  ISETP.GT.AND P1, PT, R4, 0x31, P1 ;  /* 0x000000310400780c */ /* 0x000fe40000f24270 */
[C---:B------:R-:W-:Y:S02]  /*4620*/  ISETP.LT.OR P6, PT, R5.reuse, 0x3a, P6 ;  /* 0x0000003a0500780c */ /* 0x040fe400037c1670 */
[C---:B------:R-:W-:Y:S02]  /*4630*/  ISETP.LT.OR P0, PT, R5.reuse, 0x39, P0 ;  /* 0x000000390500780c */ /* 0x040fe40000701670 */
[----:B------:R-:W-:Y:S01]  /*4640*/  ISETP.LT.OR P5, PT, R5, 0x2a, P5 ;  /* 0x0000002a0500780c */ /* 0x000fe20002fa1670 */
[----:B-----5:R-:W-:Y:S01]  /*4650*/  FMUL.FTZ R6, R105, c[0x0][0x320] ;  /* 0x0000c80069067a20 */ /* 0x020fe20000410000 */
[C---:B------:R-:W-:Y:S01]  /*4660*/  ISETP.LT.OR P2, PT, R5.reuse, 0x31, P2 ;  /* 0x000000310500780c */ /* 0x040fe20001741670 */
[----:B------:R-:W1:Y:S01]  /*4670*/  MUFU.TANH R40, R13 ;  /* 0x0000000d00287308 */ /* 0x000e620000002400 */
[----:B------:R-:W-:-:S02]  /*4680*/  ISETP.LT.OR P1, PT, R5, 0x32, P1 ;  /* 0x000000320500780c */ /* 0x000fc40000f21670 */
[----:B------:R-:W-:Y:S02]  /*4690*/  FSEL R131, R33, -INF , !P6 ;  /* 0xff80000021837808 */ /* 0x000fe40007000000 */
[----:B------:R-:W-:Y:S02]  /*46a0*/  FSEL R127, R34, -INF , !P0 ;  /* 0xff800000227f7808 */ /* 0x000fe40004000000 */
[----:B------:R-:W-:Y:S01]  /*46b0*/  FSEL R118, R37, -INF , !P5 ;  /* 0xff80000025767808 */ /* 0x000fe20006800000 */
[----:B------:R5:W1:Y:S01]  /*46c0*/  MUFU.TANH R59, R6 ;  /* 0x00000006003b7308 */ /* 0x000a620000002400 */
[----:B------:R-:W-:Y:S02]  /*46d0*/  FSEL R126, R36, -INF , !P2 ;  /* 0xff800000247e7808 */ /* 0x000fe40005000000 */
[----:B------:R-:W-:Y:S02]  /*46e0*/  FSEL R128, R35, -INF , !P1 ;  /* 0xff80000023807808 */ /* 0x000fe40004800000 */
[----:B------:R-:W-:Y:S01]  /*46f0*/  PLOP3.LUT P0, PT, PT, PT, UP1, 0x40, 0x0 ;  /* 0x000000000000781c */ /* 0x000fe20003f0e818 */
[----:B------:R-:W-:Y:S01]  /*4700*/  UISETP.NE.AND UP1, UPT, UR35, URZ, UPT ;  /* 0x0000003f2300728c */ /* 0x000fe2000bf25270 */
[----:B------:R-:W-:Y:S01]  /*4710*/  PLOP3.LUT P5, PT, PT, PT, UP3, 0x40, 0x0 ;  /* 0x000000000000781c */ /* 0x000fe20003fae838 */
[----:B------:R-:W-:Y:S01]  /*4720*/  UISETP.NE.AND UP3, UPT, UR38, URZ, UPT ;  /* 0x0000003f2600728c */ /* 0x000fe2000bf65270 */
[----:B------:R-:W-:Y:S01]  /*4730*/  PLOP3.LUT P2, PT, PT, PT, UP0, 0x40, 0x0 ;  /* 0x000000000000781c */ /* 0x000fe20003f4e808 */
[----:B------:R-:W-:Y:S01]  /*4740*/  UISETP.NE.AND UP0, UPT, UR37, URZ, UPT ;  /* 0x0000003f2500728c */ /* 0x000fe2000bf05270 */
[----:B------:R-:W-:Y:S01]  /*4750*/  PLOP3.LUT P1, PT, PT, PT, UP2, 0x40, 0x0 ;  /* 0x000000000000781c */ /* 0x000fe20003f2e828 */
[----:B------:R-:W1:Y:S01]  /*4760*/  MUFU.TANH R38, R12 ;  /* 0x0000000c00267308 */ /* 0x000e620000002400 */
[C---:B------:R-:W-:Y:S01]  /*4770*/  ISETP.GT.AND P0, PT, R4.reuse, 0x49, P0 ;  /* 0x000000490400780c */ /* 0x040fe20000704270 */
[----:B------:R-:W-:Y:S01]  /*4780*/  UISETP.NE.AND UP2, UPT, UR36, URZ, UPT ;  /* 0x0000003f2400728c */ /* 0x000fe2000bf45270 */
[C---:B------:R-:W-:Y:S01]  /*4790*/  ISETP.GT.AND P5, PT, R4.reuse, 0x40, P5 ;  /* 0x000000400400780c */ /* 0x040fe20002fa4270 */
[----:B-----5:R-:W-:Y:S01]  /*47a0*/  FMUL.FTZ R6, R157, c[0x0][0x320] ;  /* 0x0000c8009d067a20 */ /* 0x020fe20000410000 */
[----:B------:R-:W-:-:S02]  /*47b0*/  ISETP.GT.AND P2, PT, R4, 0x41, P2 ;  /* 0x000000410400780c */ /* 0x000fc40001744270 */
[----:B------:R-:W-:Y:S01]  /*47c0*/  ISETP.GT.AND P1, PT, R4, 0x48, P1 ;  /* 0x000000480400780c */ /* 0x000fe20000f24270 */
[----:B------:R5:W1:Y:S01]  /*47d0*/  MUFU.TANH R49, R6 ;  /* 0x0000000600317308 */ /* 0x000a620000002400 */
[C---:B------:R-:W-:Y:S02]  /*47e0*/  ISETP.LT.OR P0, PT, R5.reuse, 0x4a, P0 ;  /* 0x0000004a0500780c */ /* 0x040fe40000701670 */
[C---:B------:R-:W-:Y:S02]  /*47f0*/  ISETP.LT.OR P5, PT, R5.reuse, 0x41, P5 ;  /* 0x000000410500780c */ /* 0x040fe40002fa1670 */
[C---:B------:R-:W-:Y:S02]  /*4800*/  ISETP.LT.OR P2, PT, R5.reuse, 0x42, P2 ;  /* 0x000000420500780c */ /* 0x040fe40001741670 */
[----:B------:R-:W-:Y:S01]  /*4810*/  ISETP.LT.OR P1, PT, R5, 0x49, P1 ;  /* 0x000000490500780c */ /* 0x000fe20000f21670 */
[----:B------:R-:W1:Y:S01]  /*4820*/  MUFU.TANH R42, R11 ;  /* 0x0000000b002a7308 */ /* 0x000e620000002400 */
[----:B------:R-:W-:-:S02]  /*4830*/  FSEL R205, R30, -INF , !P0 ;  /* 0xff8000001ecd7808 */ /* 0x000fc40004000000 */
[----:B------:R-:W-:Y:S02]  /*4840*/  FSEL R200, R31, -INF , !P5 ;  /* 0xff8000001fc87808 */ /* 0x000fe40006800000 */
[----:B------:R-:W-:Y:S02]  /*4850*/  FSEL R204, R32, -INF , !P2 ;  /* 0xff80000020cc7808 */ /* 0x000fe40005000000 */
[----:B------:R-:W-:Y:S01]  /*4860*/  FSEL R203, R27, -INF , !P1 ;  /* 0xff8000001bcb7808 */ /* 0x000fe20004800000 */
[----:B-----5:R-:W-:Y:S01]  /*4870*/  FMUL.FTZ R6, R148, c[0x0][0x320] ;  /* 0x0000c80094067a20 */ /* 0x020fe20000410000 */
[----:B------:R-:W-:Y:S01]  /*4880*/  PLOP3.LUT P0, PT, PT, PT, UP0, 0x40, 0x0 ;  /* 0x000000000000781c */ /* 0x000fe20003f0e808 */
[----:B------:R-:W1:Y:S01]  /*4890*/  MUFU.TANH R37, R8 ;  /* 0x0000000800257308 */ /* 0x000e620000002400 */
[----:B------:R-:W-:Y:S02]  /*48a0*/  PLOP3.LUT P6, PT, PT, PT, UP6, 0x40, 0x0 ;  /* 0x000000000000781c */ /* 0x000fe40003fce868 */
[----:B------:R-:W-:-:S02]  /*48b0*/  PLOP3.LUT P5, PT, PT, PT, UP5, 0x40, 0x0 ;  /* 0x000000000000781c */ /* 0x000fc40003fae858 */
[----:B------:R-:W-:Y:S02]  /*48c0*/  PLOP3.LUT P2, PT, PT, PT, UP4, 0x40, 0x0 ;  /* 0x000000000000781c */ /* 0x000fe40003f4e848 */
[----:B------:R-:W-:Y:S01]  /*48d0*/  PLOP3.LUT P1, PT, PT, PT, UP3, 0x40, 0x0 ;  /* 0x000000000000781c */ /* 0x000fe20003f2e838 */
[----:B------:R5:W1:Y:S01]  /*48e0*/  MUFU.TANH R48, R6 ;  /* 0x0000000600307308 */ /* 0x000a620000002400 */
[C---:B------:R-:W-:Y:S02]  /*48f0*/  ISETP.GT.AND P6, PT, R4.reuse, 0x50, P6 ;  /* 0x000000500400780c */ /* 0x040fe400037c4270 */
[C---:B------:R-:W-:Y:S02]  /*4900*/  ISETP.GT.AND P5, PT, R4.reuse, 0x51, P5 ;  /* 0x000000510400780c */ /* 0x040fe40002fa4270 */
[C---:B------:R-:W-:Y:S02]  /*4910*/  ISETP.GT.AND P2, PT, R4.reuse, 0x58, P2 ;  /* 0x000000580400780c */ /* 0x040fe40001744270 */
[----:B------:R-:W-:Y:S01]  /*4920*/  ISETP.GT.AND P1, PT, R4, 0x59, P1 ;  /* 0x000000590400780c */ /* 0x000fe20000f24270 */
[----:B------:R-:W1:Y:S01]  /*4930*/  MUFU.TANH R35, R7 ;  /* 0x0000000700237308 */ /* 0x000e620000002400 */
[----:B------:R-:W-:Y:S01]  /*4940*/  ISETP.LT.OR P6, PT, R5, 0x51, P6 ;  /* 0x000000510500780c */ /* 0x000fe200037c1670 */
[----:B------:R-:W-:Y:S01]  /*4950*/  FMUL.FTZ R4, R109, c[0x0][0x320] ;  /* 0x0000c8006d047a20 */ /* 0x000fe20000410000 */
[----:B------:R-:W-:-:S02]  /*4960*/  ISETP.LT.OR P5, PT, R5, 0x52, P5 ;  /* 0x000000520500780c */ /* 0x000fc40002fa1670 */
[C---:B------:R-:W-:Y:S02]  /*4970*/  ISETP.LT.OR P2, PT, R5.reuse, 0x59, P2 ;  /* 0x000000590500780c */ /* 0x040fe40001741670 */
[----:B------:R-:W-:Y:S01]  /*4980*/  ISETP.LT.OR P1, PT, R5, 0x5a, P1 ;  /* 0x0000005a0500780c */ /* 0x000fe20000f21670 */
[----:B-----5:R-:W-:Y:S01]  /*4990*/  FMUL.FTZ R6, R145, c[0x0][0x320] ;  /* 0x0000c80091067a20 */ /* 0x020fe20000410000 */
[----:B------:R-:W1:Y:S01]  /*49a0*/  MUFU.TANH R31, R10 ;  /* 0x0000000a001f7308 */ /* 0x000e620000002400 */
[----:B------:R-:W-:Y:S02]  /*49b0*/  FSEL R207, R29, -INF , !P6 ;  /* 0xff8000001dcf7808 */ /* 0x000fe40007000000 */
[----:B------:R-:W-:Y:S02]  /*49c0*/  FSEL R229, R26, -INF , !P5 ;  /* 0xff8000001ae57808 */ /* 0x000fe40006800000 */
[----:B------:R-:W-:Y:S02]  /*49d0*/  FSEL R230, R25, -INF , !P2 ;  /* 0xff80000019e67808 */ /* 0x000fe40005000000 */
[----:B------:R-:W-:Y:S01]  /*49e0*/  FSEL R231, R22, -INF , !P1 ;  /* 0xff80000016e77808 */ /* 0x000fe20004800000 */
[----:B------:R5:W1:Y:S08]  /*49f0*/  MUFU.TANH R47, R6 ;  /* 0x00000006002f7308 */ /* 0x000a700000002400 */
[----:B------:R-:W1:Y:S01]  /*4a00*/  MUFU.TANH R34, R9 ;  /* 0x0000000900227308 */ /* 0x000e620000002400 */
[----:B-----5:R-:W-:-:S07]  /*4a10*/  FMUL.FTZ R6, R136, c[0x0][0x320] ;  /* 0x0000c80088067a20 */ /* 0x020fce0000410000 */
[----:B------:R-:W1:Y:S08]  /*4a20*/  MUFU.TANH R32, R4 ;  /* 0x0000000400207308 */ /* 0x000e700000002400 */
[----:B------:R5:W1:Y:S02]  /*4a30*/  MUFU.TANH R33, R6 ;  /* 0x0000000600217308 */ /* 0x000a640000002400 */
[----:B-----5:R-:W5:Y:S02]  /*4a40*/  SHFL.IDX PT, R6, R18, 0x2, 0x1c1f ;  /* 0x005c1f0012067f89 */ /* 0x020f6400000e0000 */
[----:B-----5:R-:W-:-:S02]  /*4a50*/  IMAD.IADD R5, R19, 0x1, R6 ;  /* 0x0000000113057824 */ /* 0x020fc400078e0206 */
[----:B------:R-:W-:-:S03]  /*4a60*/  IMAD.IADD R4, R21, 0x1, R6 ;  /* 0x0000000115047824 */ /* 0x000fc600078e0206 */
[----:B------:R-:W-:Y:S01]  /*4a70*/  IMNMX R5, R5, R20, PT ;  /* 0x0000001405057217 */ /* 0x000fe20003800200 */
[----:B------:R-:W-:Y:S05]  /*4a80*/  @P0 BRA `(.L_x_159) ;  /* 0x0000015000000947 */ /* 0x000fea0003800000 */
[----:B-1234-:R-:W-:Y:S01]  /*4a90*/  IMAD.U32 R7, RZ, RZ, UR10 ;  /* 0x0000000aff077e24 */ /* 0x01efe2000f8e00ff */
        /* <DEDUP_REMOVED lines=11> */
.L_x_161:
[----:B------:R-:W-:-:S04]  /*4b50*/  MOV R7, c[0x0][0x32c] ;  /* 0x0000cb0000077a02 */ /* 0x000fc80000000f00 */
[----:B------:R-:W-:-:S13]  /*4b60*/  ISETP.NE.AND P0, PT, R7, 0x1, PT ;  /* 0x000000010700780c */ /* 0x000fda0003f05270 */
[----:B------:R-:W-:-:S05]  /*4b70*/  @P0 IMAD.HI.U32 R7, R6, c[0x0][0x330], RZ ;  /* 0x0000cc0006070a27 */ /* 0x000fca00078e00ff */
[----:B------:R-:W-:Y:S02]  /*4b80*/  @P0 SHF.R.U32.HI R6, RZ, c[0x0][0x334], R7 ;  /* 0x0000cd00ff060a19 */ /* 0x000fe40000011607 */
.L_x_162:
[----:B------:R-:W-:Y:S05]  /*4b90*/  BSYNC B0 ;  /* 0x0000000000007941 */ /* 0x000fea0003800000 */
.L_x_160:
[----:B------:R-:W-:-:S05]  /*4ba0*/  IMAD R6, R6, c[0x0][0x32c], R23 ;  /* 0x0000cb0006067a24 */ /* 0x000fca00078e0217 */
[----:B------:R-:W-:Y:S02]  /*4bb0*/  IADD3 R7, R6, c[0x0][0x32c], RZ ;  /* 0x0000cb0006077a10 */ /* 0x000fe40007ffe0ff */
[----:B------:R-:W-:Y:S02]  /*4bc0*/  IMNMX R4, R4, R6, !PT ;  /* 0x0000000604047217 */ /* 0x000fe40007800200 */
[----:B------:R-:W-:Y:S02]  /*4bd0*/  IMNMX R5, R5, R7, PT ;  /* 0x0000000705057217 */ /* 0x000fe40003800200 */
.L_x_159:
[----:B-1234-:R-:W-:Y:S01]  /*4be0*/  FMUL.FTZ R6, R103, c[0x0][0x320] ;  /* 0x0000c80067067a20 */ /* 0x01efe20000410000 */
[----:B------:R-:W-:Y:S01]  /*4bf0*/  UP2UR UR37, UPR, URZ, 0x1 ;  /* 0x000000013f257883 */ /* 0x000fe20008000000 */
[----:B------:R-:W-:Y:S01]  /*4c00*/  FMUL.FTZ R16, R107, c[0x0][0x320] ;  /* 0x0000c8006b107a20 */ /* 0x000fe20000410000 */
[----:B------:R-:W-:Y:S01]  /*4c10*/  UISETP.NE.AND UP0, UPT, UR34, URZ, UPT ;  /* 0x0000003f2200728c */ /* 0x000fe2000bf05270 */
[----:B------:R1:W2:Y:S01]  /*4c20*/  MUFU.TANH R39, R6 ;  /* 0x0000000600277308 */ /* 0x0002a20000002400 */
[----:B------:R-:W-:Y:S01]  /*4c30*/  UP2UR UR40, UPR, URZ, 0x20 ;  /* 0x000000203f287883 */ /* 0x000fe20008000000 */
[----:B------:R-:W-:Y:S01]  /*4c40*/  FMUL.FTZ R15, R146, c[0x0][0x320] ;  /* 0x0000c800920f7a20 */ /* 0x000fe20000410000 */
[----:B------:R-:W-:Y:S01]  /*4c50*/  UP2UR UR39, UPR, URZ, 0x10 ;  /* 0x000000103f277883 */ /* 0x000fe20008000000 */
[----:B------:R-:W-:Y:S01]  /*4c60*/  FMUL.FTZ R14, R147, c[0x0][0x320] ;  /* 0x0000c800930e7a20 */ /* 0x000fe20000410000 */
[----:B------:R-:W-:Y:S01]  /*4c70*/  UISETP.NE.AND UP5, UPT, UR33, URZ, UPT ;  /* 0x0000003f2100728c */ /* 0x000fe2000bfa5270 */
[----:B------:R-:W-:Y:S01]  /*4c80*/  PLOP3.LUT P6, PT, PT, PT, UP0, 0x40, 0x0 ;  /* 0x000000000000781c */ /* 0x000fe20003fce808 */
[----:B------:R-:W-:Y:S01]  /*4c90*/  UISETP.NE.AND UP4, UPT, UR32, URZ, UPT ;  /* 0x0000003f2000728c */ /* 0x000fe2000bf85270 */
[----:B------:R-:W3:Y:S01]  /*4ca0*/  MUFU.TANH R36, R16 ;  /* 0x0000001000247308 */ /* 0x000ee20000002400 */
[----:B------:R-:W-:Y:S01]  /*4cb0*/  UP2UR UR38, UPR, URZ, 0x8 ;  /* 0x000000083f267883 */ /* 0x000fe20008000000 */
[C---:B------:R-:W-:Y:S01]  /*4cc0*/  ISETP.GT.AND P6, PT, R4.reuse, RZ, P6 ;  /* 0x000000ff0400720c */ /* 0x040fe200037c4270 */
[----:B------:R-:W-:Y:S01]  /*4cd0*/  UISETP.NE.AND UP3, UPT, UR30, URZ, UPT ;  /* 0x0000003f1e00728c */ /* 0x000fe2000bf65270 */
[----:B------:R-:W-:Y:S01]  /*4ce0*/  PLOP3.LUT P5, PT, PT, PT, UP5, 0x40, 0x0 ;  /* 0x000000000000781c */ /* 0x000fe20003fae858 */
[----:B------:R-:W-:Y:S01]  /*4cf0*/  UP2UR UR35, UPR, URZ, 0x2 ;  /* 0x000000023f237883 */ /* 0x000fe20008000000 */
[----:B------:R-:W-:Y:S01]  /*4d00*/  PLOP3.LUT P2, PT, PT, PT, UP4, 0x40, 0x0 ;  /* 0x000000000000781c */ /* 0x000fe20003f4e848 */
[----:B------:R-:W-:Y:S01]  /*4d10*/  UISETP.NE.AND UP1, UPT, UR31, URZ, UPT ;  /* 0x0000003f1f00728c */ /* 0x000fe2000bf25270 */
[----:B-1----:R-:W-:Y:S01]  /*4d20*/  FMUL.FTZ R6, R151, c[0x0][0x320] ;  /* 0x0000c80097067a20 */ /* 0x002fe20000410000 */
[----:B------:R-:W-:Y:S01]  /*4d30*/  UP2UR UR36, UPR, URZ, 0x4 ;  /* 0x000000043f247883 */ /* 0x000fe20008000000 */
[----:B------:R-:W-:Y:S01]  /*4d40*/  PLOP3.LUT P0, PT, PT, PT, UP3, 0x40, 0x0 ;  /* 0x000000000000781c */ /* 0x000fe20003f0e838 */
[----:B------:R-:W-:Y:S01]  /*4d50*/  UISETP.NE.AND UP2, UPT, UR29, URZ, UPT ;  /* 0x0000003f1d00728c */ /* 0x000fe2000bf45270 */
[----:B------:R1:W4:Y:S01]  /*4d60*/  MUFU.TANH R29, R6 ;  /* 0x00000006001d7308 */ /* 0x0003220000002400 */
[----:B------:R-:W-:Y:S01]  /*4d70*/  ISETP.LT.OR P6, PT, R5, 0x1, P6 ;  /* 0x000000010500780c */ /* 0x000fe200037c1670 */
[----:B------:R-:W-:Y:S01]  /*4d80*/  UISETP.NE.AND UP0, UPT, UR28, URZ, UPT ;  /* 0x0000003f1c00728c */ /* 0x000fe2000bf05270 */
[----:B------:R-:W-:Y:S01]  /*4d90*/  PLOP3.LUT P1, PT, PT, PT, UP1, 0x40, 0x0 ;  /* 0x000000000000781c */ /* 0x000fe20003f2e818 */
[----:B------:R-:W-:Y:S01]  /*4da0*/  UISETP.NE.AND UP3, UPT, UR27, URZ, UPT ;  /* 0x0000003f1b00728c */ /* 0x000fe2000bf65270 */
[C---:B------:R-:W-:Y:S01]  /*4db0*/  ISETP.GT.AND P5, PT, R4.reuse, 0x1, P5 ;  /* 0x000000010400780c */ /* 0x040fe20002fa4270 */
[----:B------:R-:W-:Y:S01]  /*4dc0*/  UISETP.NE.AND UP1, UPT, UR26, URZ, UPT ;  /* 0x0000003f1a00728c */ /* 0x000fe2000bf25270 */
[C---:B------:R-:W-:Y:S01]  /*4dd0*/  ISETP.GT.AND P2, PT, R4.reuse, 0x8, P2 ;  /* 0x000000080400780c */ /* 0x040fe20001744270 */
[----:B------:R-:W2:Y:S01]  /*4de0*/  MUFU.TANH R16, R15 ;  /* 0x0000000f00107308 */ /* 0x000ea20000002400 */
[----:B------:R-:W-:Y:S01]  /*4df0*/  ISETP.GT.AND P0, PT, R4, 0x10, P0 ;  /* 0x000000100400780c */ /* 0x000fe20000704270 */
[----:B------:R-:W-:Y:S01]  /*4e00*/  FMUL.FTZ R11, R111, c[0x0][0x320] ;  /* 0x0000c8006f0b7a20 */ /* 0x000fe20000410000 */
[----:B------:R-:W-:Y:S01]  /*4e10*/  FSEL R120, R55, -INF , !P6 ;  /* 0xff80000037787808 */ /* 0x000fe20007000000 */
[----:B------:R-:W-:Y:S01]  /*4e20*/  FMUL.FTZ R10, R155, c[0x0][0x320] ;  /* 0x0000c8009b0a7a20 */ /* 0x000fe20000410000 */
[----:B------:R-:W-:Y:S01]  /*4e30*/  PLOP3.LUT P6, PT, PT, PT, UP2, 0x40, 0x0 ;  /* 0x000000000000781c */ /* 0x000fe20003fce828 */
[----:B------:R-:W-:Y:S01]  /*4e40*/  UISETP.NE.AND UP2, UPT, UR25, URZ, UPT ;  /* 0x0000003f1900728c */ /* 0x000fe2000bf45270 */
[C---:B------:R-:W-:Y:S01]  /*4e50*/  ISETP.LT.OR P5, PT, R5.reuse, 0x2, P5 ;  /* 0x000000020500780c */ /* 0x040fe20002fa1670 */
[----:B-1----:R-:W-:Y:S01]  /*4e60*/  FMUL.FTZ R6, R98, c[0x0][0x320] ;  /* 0x0000c80062067a20 */ /* 0x002fe20000410000 */
[----:B------:R-:W-:Y:S01]  /*4e70*/  ISETP.GT.AND P1, PT, R4, 0x9, P1 ;  /* 0x000000090400780c */ /* 0x000fe20000f24270 */
[----:B------:R-:W1:Y:S01]  /*4e80*/  MUFU.TANH R15, R14 ;  /* 0x0000000e000f7308 */ /* 0x000e620000002400 */
[C---:B------:R-:W-:Y:S01]  /*4e90*/  ISETP.LT.OR P2, PT, R5.reuse, 0x9, P2 ;  /* 0x000000090500780c */ /* 0x040fe20001741670 */
[----:B------:R-:W-:Y:S01]  /*4ea0*/  FMUL.FTZ R9, R158, c[0x0][0x320] ;  /* 0x0000c8009e097a20 */ /* 0x000fe20000410000 */
[----:B------:R-:W-:Y:S01]  /*4eb0*/  ISETP.LT.OR P0, PT, R5, 0x11, P0 ;  /* 0x000000110500780c */ /* 0x000fe20000701670 */
[----:B------:R-:W-:Y:S01]  /*4ec0*/  FMUL.FTZ R13, R102, c[0x0][0x320] ;  /* 0x0000c800660d7a20 */ /* 0x000fe20000410000 */
[----:B------:R-:W-:Y:S01]  /*4ed0*/  ISETP.GT.AND P6, PT, R4, 0x11, P6 ;  /* 0x000000110400780c */ /* 0x000fe200037c4270 */
[----:B------:R-:W-:Y:S01]  /*4ee0*/  FMUL.FTZ R8, R159, c[0x0][0x320] ;  /* 0x0000c8009f087a20 */ /* 0x000fe20000410000 */
[----:B------:R-:W-:Y:S01]  /*4ef0*/  ISETP.LT.OR P1, PT, R5, 0xa, P1 ;  /* 0x0000000a0500780c */ /* 0x000fe20000f21670 */
[----:B------:R5:W1:Y:S01]  /*4f00*/  MUFU.TANH R44, R6 ;  /* 0x00000006002c7308 */ /* 0x000a620000002400 */
[----:B------:R-:W-:Y:S01]  /*4f10*/  FSEL R124, R48, -INF , !P2 ;  /* 0xff800000307c7808 */ /* 0x000fe20005000000 */
[----:B------:R-:W-:Y:S01]  /*4f20*/  UISETP.NE.AND UP5, UPT, UR40, URZ, UPT ;  /* 0x0000003f2800728c */ /* 0x000fe2000bfa5270 */
[----:B------:R-:W-:Y:S01]  /*4f30*/  PLOP3.LUT P2, PT, PT, PT, UP3, 0x40, 0x0 ;  /* 0x000000000000781c */ /* 0x000fe20003f4e838 */
[----:B------:R-:W-:Y:S01]  /*4f40*/  UISETP.NE.AND UP3, UPT, UR23, URZ, UPT ;  /* 0x0000003f1700728c */ /* 0x000fe2000bf65270 */
[----:B------:R-:W-:Y:S01]  /*4f50*/  FSEL R129, R41, -INF , !P0 ;  /* 0xff80000029817808 */ /* 0x000fe20004000000 */
[----:B------:R-:W-:Y:S01]  /*4f60*/  UISETP.NE.AND UP4, UPT, UR39, URZ, UPT ;  /* 0x0000003f2700728c */ /* 0x000fe2000bf85270 */
[----:B------:R-:W-:Y:S01]  /*4f70*/  PLOP3.LUT P0, PT, PT, PT, UP2, 0x40, 0x0 ;  /* 0x000000000000781c */ /* 0x000fe20003f0e828 */
[----:B------:R-:W-:Y:S01]  /*4f80*/  UISETP.NE.AND UP2, UPT, UR21, URZ, UPT ;  /* 0x0000003f1500728c */ /* 0x000fe2000bf45270 */
[----:B------:R-:W-:Y:S01]  /*4f90*/  ISETP.LT.OR P6, PT, R5, 0x12, P6 ;  /* 0x000000120500780c */ /* 0x000fe200037c1670 */
[----:B------:R-:W-:Y:S01]  /*4fa0*/  FMUL.FTZ R12, R110, c[0x0][0x320] ;  /* 0x0000c8006e0c7a20 */ /* 0x000fe20000410000 */
[----:B------:R-:W-:Y:S01]  /*4fb0*/  FSEL R125, R38, -INF , !P1 ;  /* 0xff800000267d7808 */ /* 0x000fe20004800000 */
[----:B------:R-:W-:Y:S01]  /*4fc0*/  FMUL.FTZ R7, R154, c[0x0][0x320] ;  /* 0x0000c8009a077a20 */ /* 0x000fe20000410000 */
[----:B------:R-:W-:Y:S01]  /*4fd0*/  PLOP3.LUT P1, PT, PT, PT, UP1, 0x40, 0x0 ;  /* 0x000000000000781c */ /* 0x000fe20003f2e818 */
[----:B------:R-:W-:Y:S01]  /*4fe0*/  UISETP.NE.AND UP1, UPT, UR22, URZ, UPT ;  /* 0x0000003f1600728c */ /* 0x000fe2000bf25270 */
[C---:B------:R-:W-:Y:S01]  /*4ff0*/  ISETP.GT.AND P2, PT, R4.reuse, 0x19, P2 ;  /* 0x000000190400780c */ /* 0x040fe20001744270 */
[----:B-----5:R-:W-:Y:S01]  /*5000*/  FMUL.FTZ R6, R99, c[0x0][0x320] ;  /* 0x0000c80063067a20 */ /* 0x020fe20000410000 */
[----:B------:R-:W-:Y:S01]  /*5010*/  ISETP.GT.AND P0, PT, R4, 0x21, P0 ;  /* 0x000000210400780c */ /* 0x000fe20000704270 */
[----:B------:R-:W-:Y:S01]  /*5020*/  FMUL.FTZ R17, R142, c[0x0][0x320] ;  /* 0x0000c8008e117a20 */ /* 0x000fe20000410000 */
[----:B------:R-:W-:Y:S01]  /*5030*/  FSEL R130, R35, -INF , !P6 ;  /* 0xff80000023827808 */ /* 0x000fe20007000000 */
[----:B------:R5:W1:Y:S01]  /*5040*/  MUFU.TANH R137, R6 ;  /* 0x0000000600897308 */ /* 0x000a620000002400 */
[----:B------:R-:W-:-:S02]  /*5050*/  ISETP.GT.AND P1, PT, R4, 0x20, P1 ;  /* 0x000000200400780c */ /* 0x000fc40000f24270 */
[C---:B------:R-:W-:Y:S02]  /*5060*/  ISETP.LT.OR P2, PT, R5.reuse, 0x1a, P2 ;  /* 0x0000001a0500780c */ /* 0x040fe40001741670 */
[C---:B------:R-:W-:Y:S02]  /*5070*/  ISETP.LT.OR P0, PT, R5.reuse, 0x22, P0 ;  /* 0x000000220500780c */ /* 0x040fe40000701670 */
[----:B------:R-:W-:Y:S01]  /*5080*/  ISETP.LT.OR P1, PT, R5, 0x21, P1 ;  /* 0x000000210500780c */ /* 0x000fe20000f21670 */
[----:B------:R-:W1:Y:S01]  /*5090*/  MUFU.TANH R22, R7 ;  /* 0x0000000700167308 */ /* 0x000e620000002400 */
[----:B------:R-:W-:Y:S02]  /*50a0*/  FSEL R140, R47, -INF , !P2 ;  /* 0xff8000002f8c7808 */ /* 0x000fe40005000000 */
[----:B------:R-:W-:Y:S01]  /*50b0*/  PLOP3.LUT P2, PT, PT, PT, UP1, 0x40, 0x0 ;  /* 0x000000000000781c */ /* 0x000fe20003f4e818 */
[----:B------:R-:W-:Y:S01]  /*50c0*/  UISETP.NE.AND UP1, UPT, UR19, URZ, UPT ;  /* 0x0000003f1300728c */ /* 0x000fe2000bf25270 */
[----:B------:R-:W-:-:S02]  /*50d0*/  FSEL R185, R31, -INF , !P0 ;  /* 0xff8000001fb97808 */ /* 0x000fc40004000000 */
[----:B------:R-:W-:Y:S01]  /*50e0*/  FSEL R186, R33, -INF , !P1 ;  /* 0xff80000021ba7808 */ /* 0x000fe20004800000 */
[----:B-----5:R-:W-:Y:S01]  /*50f0*/  FMUL.FTZ R6, R114, c[0x0][0x320] ;  /* 0x0000c80072067a20 */ /* 0x020fe20000410000 */
[----:B------:R-:W-:Y:S01]  /*5100*/  PLOP3.LUT P1, PT, PT, PT, UP2, 0x40, 0x0 ;  /* 0x000000000000781c */ /* 0x000fe20003f2e828 */
[----:B------:R-:W-:Y:S01]  /*5110*/  UISETP.NE.AND UP2, UPT, UR16, URZ, UPT ;  /* 0x0000003f1000728c */ /* 0x000fe2000bf45270 */
[C---:B------:R-:W-:Y:S01]  /*5120*/  ISETP.GT.AND P2, PT, R4.reuse, 0x30, P2 ;  /* 0x000000300400780c */ /* 0x040fe20001744270 */
[----:B------:R5:W1:Y:S01]  /*5130*/  MUFU.TANH R28, R6 ;  /* 0x00000006001c7308 */ /* 0x000a620000002400 */
[----:B------:R-:W-:Y:S02]  /*5140*/  ISETP.GT.AND P1, PT, R4, 0x31, P1 ;  /* 0x000000310400780c */ /* 0x000fe40000f24270 */
[C---:B------:R-:W-:Y:S02]  /*5150*/  ISETP.LT.OR P2, PT, R5.reuse, 0x31, P2 ;  /* 0x000000310500780c */ /* 0x040fe40001741670 */
[----:B------:R-:W-:-:S02]  /*5160*/  ISETP.LT.OR P1, PT, R5, 0x32, P1 ;  /* 0x000000320500780c */ /* 0x000fc40000f21670 */
[----:B------:R-:W-:Y:S01]  /*5170*/  FSEL R199, R43, -INF , !P2 ;  /* 0xff8000002bc77808 */ /* 0x000fe20005000000 */
[----:B------:R-:W1:Y:S01]  /*5180*/  MUFU.TANH R13, R13 ;  /* 0x0000000d000d7308 */ /* 0x000e620000002400 */
[----:B------:R-:W-:Y:S02]  /*5190*/  FSEL R201, R40, -INF , !P1 ;  /* 0xff80000028c97808 */ /* 0x000fe40004800000 */
[----:B------:R-:W-:Y:S01]  /*51a0*/  PLOP3.LUT P1, PT, PT, PT, UP2, 0x40, 0x0 ;  /* 0x000000000000781c */ /* 0x000fe20003f2e828 */
[----:B------:R-:W-:-:S03]  /*51b0*/  UISETP.NE.AND UP2, UPT, UR36, URZ, UPT ;  /* 0x0000003f2400728c */ /* 0x000fc6000bf45270 */
[----:B------:R-:W-:Y:S01]  /*51c0*/  ISETP.GT.AND P1, PT, R4, 0x48, P1 ;  /* 0x000000480400780c */ /* 0x000fe20000f24270 */
[----:B-----5:R-:W-:Y:S01]  /*51d0*/  FMUL.FTZ R6, R115, c[0x0][0x320] ;  /* 0x0000c80073067a20 */ /* 0x020fe20000410000 */
[----:B------:R-:W1:Y:S02]  /*51e0*/  MUFU.TANH R135, R12 ;  /* 0x0000000c00877308 */ /* 0x000e640000002400 */
[----:B------:R-:W-:-:S04]  /*51f0*/  ISETP.LT.OR P1, PT, R5, 0x49, P1 ;  /* 0x000000490500780c */ /* 0x000fc80000f21670 */
[----:B------:R-:W-:Y:S02]  /*5200*/  FSEL R242, R53, -INF , !P1 ;  /* 0xff80000035f27808 */ /* 0x000fe40004800000 */
[----:B------:R5:W1:Y:S02]  /*5210*/  MUFU.TANH R27, R6 ;  /* 0x00000006001b7308 */ /* 0x000a640000002400 */
[----:B-----5:R-:W-:-:S06]  /*5220*/  FMUL.FTZ R6, R138, c[0x0][0x320] ;  /* 0x0000c8008a067a20 */ /* 0x020fcc0000410000 */
[----:B------:R5:W1:Y:S02]  /*5230*/  MUFU.TANH R26, R6 ;  /* 0x00000006001a7308 */ /* 0x000a640000002400 */
[----:B-----5:R-:W-:-:S06]  /*5240*/  FMUL.FTZ R6, R150, c[0x0][0x320] ;  /* 0x0000c80096067a20 */ /* 0x020fcc0000410000 */
[----:B------:R5:W1:Y:S02]  /*5250*/  MUFU.TANH R25, R6 ;  /* 0x0000000600197308 */ /* 0x000a640000002400 */
[----:B-----5:R-:W-:-:S06]  /*5260*/  FMUL.FTZ R6, R139, c[0x0][0x320] ;  /* 0x0000c8008b067a20 */ /* 0x020fcc0000410000 */
[----:B------:R5:W1:Y:S02]  /*5270*/  MUFU.TANH R24, R6 ;  /* 0x0000000600187308 */ /* 0x000a640000002400 */
[----:B-----5:R-:W-:-:S06]  /*5280*/  FMUL.FTZ R6, R106, c[0x0][0x320] ;  /* 0x0000c8006a067a20 */ /* 0x020fcc0000410000 */
[----:B------:R5:W1:Y:S02]  /*5290*/  MUFU.TANH R30, R6 ;  /* 0x00000006001e7308 */ /* 0x000a640000002400 */
[----:B-----5:R-:W-:Y:S01]  /*52a0*/  FMUL.FTZ R6, R122, c[0x0][0x320] ;  /* 0x0000c8007a067a20 */ /* 0x020fe20000410000 */
[----:B------:R-:W-:Y:S02]  /*52b0*/  FSEL R122, R49, -INF , !P5 ;  /* 0xff800000317a7808 */ /* 0x000fe40006800000 */
[----:B------:R-:W-:Y:S01]  /*52c0*/  PLOP3.LUT P5, PT, PT, PT, UP0, 0x40, 0x0 ;  /* 0x000000000000781c */ /* 0x000fe20003fae808 */
[----:B------:R-:W-:Y:S02]  /*52d0*/  UISETP.NE.AND UP0, UPT, UR24, URZ, UPT ;  /* 0x0000003f1800728c */ /* 0x000fe4000bf05270 */
[----:B------:R5:W1:Y:S01]  /*52e0*/  MUFU.TANH R136, R6 ;  /* 0x0000000600887308 */ /* 0x000a620000002400 */
[----:B------:R-:W-:-:S03]  /*52f0*/  ISETP.GT.AND P5, PT, R4, 0x18, P5 ;  /* 0x000000180400780c */ /* 0x000fc60002fa4270 */
[----:B------:R-:W-:Y:S01]  /*5300*/  PLOP3.LUT P6, PT, PT, PT, UP0, 0x40, 0x0 ;  /* 0x000000000000781c */ /* 0x000fe20003fce808 */
[----:B------:R-:W-:Y:S01]  /*5310*/  UISETP.NE.AND UP0, UPT, UR20, URZ, UPT ;  /* 0x0000003f1400728c */ /* 0x000fe2000bf05270 */
[C---:B------:R-:W-:Y:S02]  /*5320*/  ISETP.LT.OR P5, PT, R5.reuse, 0x19, P5 ;  /* 0x000000190500780c */ /* 0x040fe40002fa1670 */
[----:B------:R-:W-:Y:S02]  /*5330*/  ISETP.GT.AND P6, PT, R4, 0x28, P6 ;  /* 0x000000280400780c */ /* 0x000fe400037c4270 */
[----:B------:R-:W-:Y:S02]  /*5340*/  FSEL R141, R50, -INF , !P5 ;  /* 0xff800000328d7808 */ /* 0x000fe40006800000 */
[----:B------:R-:W-:Y:S01]  /*5350*/  PLOP3.LUT P0, PT, PT, PT, UP0, 0x40, 0x0 ;  /* 0x000000000000781c */ /* 0x000fe20003f0e808 */
[----:B------:R-:W-:Y:S01]  /*5360*/  UISETP.NE.AND UP0, UPT, UR17, URZ, UPT ;  /* 0x0000003f1100728c */ /* 0x000fe2000bf05270 */
[----:B------:R-:W-:Y:S01]  /*5370*/  ISETP.LT.OR P6, PT, R5, 0x29, P6 ;  /* 0x000000290500780c */ /* 0x000fe200037c1670 */
[----:B-----5:R-:W-:Y:S01]  /*5380*/  FMUL.FTZ R6, R123, c[0x0][0x320] ;  /* 0x0000c8007b067a20 */ /* 0x020fe20000410000 */
[----:B------:R-:W-:Y:S01]  /*5390*/  PLOP3.LUT P5, PT, PT, PT, UP3, 0x40, 0x0 ;  /* 0x000000000000781c */ /* 0x000fe20003fae838 */
[----:B------:R-:W-:Y:S01]  /*53a0*/  UISETP.NE.AND UP3, UPT, UR18, URZ, UPT ;  /* 0x0000003f1200728c */ /* 0x000fe2000bf65270 */
[----:B------:R-:W-:Y:S01]  /*53b0*/  ISETP.GT.AND P0, PT, R4, 0x38, P0 ;  /* 0x000000380400780c */ /* 0x000fe20000704270 */
[----:B------:R5:W1:Y:S01]  /*53c0*/  MUFU.TANH R138, R6 ;  /* 0x00000006008a7308 */ /* 0x000a620000002400 */
[----:B------:R-:W-:-:S02]  /*53d0*/  FSEL R147, R60, -INF , !P6 ;  /* 0xff8000003c937808 */ /* 0x000fc40007000000 */
[----:B------:R-:W-:Y:S01]  /*53e0*/  PLOP3.LUT P6, PT, PT, PT, UP1, 0x40, 0x0 ;  /* 0x000000000000781c */ /* 0x000fe20003fce818 */
[----:B------:R-:W-:Y:S01]  /*53f0*/  UISETP.NE.AND UP1, UPT, UR15, URZ, UPT ;  /* 0x0000003f0f00728c */ /* 0x000fe2000bf25270 */
[----:B------:R-:W-:Y:S02]  /*5400*/  ISETP.GT.AND P5, PT, R4, 0x29, P5 ;  /* 0x000000290400780c */ /* 0x000fe40002fa4270 */
[C---:B------:R-:W-:Y:S02]  /*5410*/  ISETP.LT.OR P0, PT, R5.reuse, 0x39, P0 ;  /* 0x000000390500780c */ /* 0x040fe40000701670 */
[----:B------:R-:W-:Y:S02]  /*5420*/  ISETP.LT.OR P5, PT, R5, 0x2a, P5 ;  /* 0x0000002a0500780c */ /* 0x000fe40002fa1670 */
[----:B------:R-:W-:Y:S02]  /*5430*/  FSEL R202, R63, -INF , !P0 ;  /* 0xff8000003fca7808 */ /* 0x000fe40004000000 */
[----:B------:R-:W-:Y:S01]  /*5440*/  PLOP3.LUT P0, PT, PT, PT, UP1, 0x40, 0x0 ;  /* 0x000000000000781c */ /* 0x000fe20003f0e818 */
[----:B------:R-:W-:Y:S01]  /*5450*/  UISETP.NE.AND UP1, UPT, UR35, URZ, UPT ;  /* 0x0000003f2300728c */ /* 0x000fe2000bf25270 */
        /* <DEDUP_REMOVED lines=10> */
[----:B------:R-:W-:Y:S01]  /*5500*/  ISETP.GT.AND P2, PT, R4, 0x41, P2 ;  /* 0x000000410400780c */ /* 0x000fe20001744270 */
[----:B------:R1:W1:Y:S01]  /*5510*/  MUFU.TANH R58, R11 ;  /* 0x0000000b003a7308 */ /* 0x0002620000002400 */
[C---:B------:R-:W-:Y:S02]  /*5520*/  ISETP.LT.OR P0, PT, R5.reuse, 0x4a, P0 ;  /* 0x0000004a0500780c */ /* 0x040fe40000701670 */
[C---:B------:R-:W-:Y:S02]  /*5530*/  ISETP.LT.OR P6, PT, R5.reuse, 0x3a, P6 ;  /* 0x0000003a0500780c */ /* 0x040fe400037c1670 */
[C---:B------:R-:W-:Y:S02]  /*5540*/  ISETP.LT.OR P5, PT, R5.reuse, 0x41, P5 ;  /* 0x000000410500780c */ /* 0x040fe40002fa1670 */
[----:B------:R-:W-:Y:S01]  /*5550*/  ISETP.LT.OR P2, PT, R5, 0x42, P2 ;  /* 0x000000420500780c */ /* 0x000fe20001741670 */
[----:B-----5:R-:W5:Y:S01]  /*5560*/  SHFL.IDX PT, R6, R18, 0x3, 0x1c1f ;  /* 0x007c1f0012067f89 */ /* 0x020f6200000e0000 */
[----:B------:R-:W-:Y:S01]  /*5570*/  FSEL R240, R54, -INF , !P0 ;  /* 0xff80000036f07808 */ /* 0x000fe20004000000 */
[----:B------:R1:W1:Y:S01]  /*5580*/  MUFU.TANH R11, R10 ;  /* 0x0000000a000b7308 */ /* 0x0002620000002400 */
[----:B------:R-:W-:-:S02]  /*5590*/  PLOP3.LUT P0, PT, PT, PT, UP0, 0x40, 0x0 ;  /* 0x000000000000781c */ /* 0x000fc40003f0e808 */
[----:B------:R-:W-:Y:S02]  /*55a0*/  FSEL R206, R62, -INF , !P6 ;  /* 0xff8000003ece7808 */ /* 0x000fe40007000000 */
[----:B------:R-:W-:Y:S02]  /*55b0*/  FSEL R241, R61, -INF , !P5 ;  /* 0xff8000003df17808 */ /* 0x000fe40006800000 */
[----:B------:R-:W-:Y:S01]  /*55c0*/  FSEL R243, R59, -INF , !P2 ;  /* 0xff8000003bf37808 */ /* 0x000fe20005000000 */
[----:B------:R1:W1:Y:S01]  /*55d0*/  MUFU.TANH R10, R9 ;  /* 0x00000009000a7308 */ /* 0x0002620000002400 */
[----:B------:R-:W-:Y:S02]  /*55e0*/  PLOP3.LUT P6, PT, PT, PT, UP6, 0x40, 0x0 ;  /* 0x000000000000781c */ /* 0x000fe40003fce868 */
[----:B------:R-:W-:Y:S02]  /*55f0*/  PLOP3.LUT P5, PT, PT, PT, UP5, 0x40, 0x0 ;  /* 0x000000000000781c */ /* 0x000fe40003fae858 */
[----:B------:R-:W-:-:S02]  /*5600*/  PLOP3.LUT P2, PT, PT, PT, UP4, 0x40, 0x0 ;  /* 0x000000000000781c */ /* 0x000fc40003f4e848 */
[----:B------:R-:W-:Y:S01]  /*5610*/  PLOP3.LUT P1, PT, PT, PT, UP3, 0x40, 0x0 ;  /* 0x000000000000781c */ /* 0x000fe20003f2e838 */
[----:B------:R1:W1:Y:S01]  /*5620*/  MUFU.TANH R9, R8 ;  /* 0x0000000800097308 */ /* 0x0002620000002400 */
[C---:B------:R-:W-:Y:S02]  /*5630*/  ISETP.GT.AND P6, PT, R4.reuse, 0x50, P6 ;  /* 0x000000500400780c */ /* 0x040fe400037c4270 */
[C---:B------:R-:W-:Y:S02]  /*5640*/  ISETP.GT.AND P5, PT, R4.reuse, 0x51, P5 ;  /* 0x000000510400780c */ /* 0x040fe40002fa4270 */
[C---:B------:R-:W-:Y:S02]  /*5650*/  ISETP.GT.AND P2, PT, R4.reuse, 0x58, P2 ;  /* 0x000000580400780c */ /* 0x040fe40001744270 */
[----:B------:R-:W-:Y:S01]  /*5660*/  ISETP.GT.AND P1, PT, R4, 0x59, P1 ;  /* 0x000000590400780c */ /* 0x000fe20000f24270 */
[----:B------:R1:W1:Y:S01]  /*5670*/  MUFU.TANH R8, R17 ;  /* 0x0000001100087308 */ /* 0x0002620000002400 */
[----:B-----5:R-:W-:Y:S01]  /*5680*/  IMAD.IADD R4, R19, 0x1, R6 ;  /* 0x0000000113047824 */ /* 0x020fe200078e0206 */
[----:B------:R-:W-:-:S02]  /*5690*/  ISETP.LT.OR P6, PT, R5, 0x51, P6 ;  /* 0x000000510500780c */ /* 0x000fc400037c1670 */
[C---:B------:R-:W-:Y:S02]  /*56a0*/  ISETP.LT.OR P5, PT, R5.reuse, 0x52, P5 ;  /* 0x000000520500780c */ /* 0x040fe40002fa1670 */
[C---:B------:R-:W-:Y:S02]  /*56b0*/  ISETP.LT.OR P2, PT, R5.reuse, 0x59, P2 ;  /* 0x000000590500780c */ /* 0x040fe40001741670 */
[----:B------:R-:W-:Y:S02]  /*56c0*/  ISETP.LT.OR P1, PT, R5, 0x5a, P1 ;  /* 0x0000005a0500780c */ /* 0x000fe40000f21670 */
[----:B------:R-:W-:Y:S01]  /*56d0*/  IMNMX R5, R4, R20, PT ;  /* 0x0000001404057217 */ /* 0x000fe20003800200 */
[----:B------:R-:W-:Y:S01]  /*56e0*/  IMAD.IADD R4, R21, 0x1, R6 ;  /* 0x0000000115047824 */ /* 0x000fe200078e0206 */
[----:B------:R-:W-:Y:S02]  /*56f0*/  FSEL R238, R42, -INF , !P6 ;  /* 0xff8000002aee7808 */ /* 0x000fe40007000000 */
[----:B------:R-:W-:-:S02]  /*5700*/  FSEL R239, R37, -INF , !P5 ;  /* 0xff80000025ef7808 */ /* 0x000fc40006800000 */
[----:B------:R-:W-:Y:S02]  /*5710*/  FSEL R245, R34, -INF , !P2 ;  /* 0xff80000022f57808 */ /* 0x000fe40005000000 */
[----:B------:R-:W-:Y:S01]  /*5720*/  FSEL R246, R32, -INF , !P1 ;  /* 0xff80000020f67808 */ /* 0x000fe20004800000 */
        /* <DEDUP_REMOVED lines=13> */
.L_x_165:
[----:B------:R-:W-:-:S04]  /*5800*/  MOV R7, c[0x0][0x32c] ;  /* 0x0000cb0000077a02 */ /* 0x000fc80000000f00 */
[----:B------:R-:W-:-:S13]  /*5810*/  ISETP.NE.AND P0, PT, R7, 0x1, PT ;  /* 0x000000010700780c */ /* 0x000fda0003f05270 */
[----:B------:R-:W-:-:S05]  /*5820*/  @P0 IMAD.HI.U32 R7, R6, c[0x0][0x330], RZ ;  /* 0x0000cc0006070a27 */ /* 0x000fca00078e00ff */
[----:B------:R-:W-:Y:S02]  /*5830*/  @P0 SHF.R.U32.HI R6, RZ, c[0x0][0x334], R7 ;  /* 0x0000cd00ff060a19 */ /* 0x000fe40000011607 */
.L_x_166:
[----:B------:R-:W-:Y:S05]  /*5840*/  BSYNC B0 ;  /* 0x0000000000007941 */ /* 0x000fea0003800000 */
.L_x_164:
[----:B------:R-:W-:-:S05]  /*5850*/  IMAD R6, R6, c[0x0][0x32c], R23 ;  /* 0x0000cb0006067a24 */ /* 0x000fca00078e0217 */
[----:B------:R-:W-:Y:S02]  /*5860*/  IADD3 R7, R6, c[0x0][0x32c], RZ ;  /* 0x0000cb0006077a10 */ /* 0x000fe40007ffe0ff */
[----:B------:R-:W-:Y:S02]  /*5870*/  IMNMX R4, R4, R6, !PT ;  /* 0x0000000604047217 */ /* 0x000fe40007800200 */
[----:B------:R-:W-:Y:S02]  /*5880*/  IMNMX R5, R5, R7, PT ;  /* 0x0000000705057217 */ /* 0x000fe40003800200 */
.L_x_163:
[----:B-1234-:R-:W-:Y:S01]  /*5890*/  FMNMX.FTZ R7, R67, R66, !PT ;  /* 0x0000004243077209 */ /* 0x01efe20007810000 */
[----:B------:R-:W-:Y:S01]  /*58a0*/  UP2UR UR35, UPR, URZ, 0x40 ;  /* 0x000000403f237883 */ /* 0x000fe20008000000 */
[----:B------:R-:W-:Y:S01]  /*58b0*/  FMNMX.FTZ R6, R52, R51, !PT ;  /* 0x0000003334067209 */ /* 0x000fe20007810000 */
[----:B------:R-:W-:Y:S01]  /*58c0*/  UISETP.NE.AND UP6, UPT, UR34, URZ, UPT ;  /* 0x0000003f2200728c */ /* 0x000fe2000bfc5270 */
[----:B------:R-:W-:Y:S01]  /*58d0*/  FMNMX.FTZ R7, R69, R7, !PT ;  /* 0x0000000745077209 */ /* 0x000fe20007810000 */
        /* <DEDUP_REMOVED lines=20> */
[----:B------:R-:W-:Y:S01]  /*5a20*/  IMAD.SHL.U32 R209, R0, 0x2, RZ ;  /* 0x0000000200d17824 */ /* 0x000fe200078e00ff */
[----:B------:R-:W-:Y:S01]  /*5a30*/  FMNMX.FTZ R6, R45, R6, !PT ;  /* 0x000000062d067209 */ /* 0x000fe20007810000 */
[----:B------:R-:W-:Y:S01]  /*5a40*/  UP2UR UR30, UPR, URZ, 0x2 ;  /* 0x000000023f1e7883 */ /* 0x000fe20008000000 */
[----:B------:R-:W-:Y:S01]  /*5a50*/  FMNMX.FTZ R72, R77, R72, !PT ;  /* 0x000000484d487209 */ /* 0x000fe20007810000 */
[--C-:B------:R-:W-:Y:S01]  /*5a60*/  IMAD R210, R3, 0x2, R209.reuse ;  /* 0x0000000203d27824 */ /* 0x100fe200078e02d1 */
[----:B------:R-:W-:Y:S01]  /*5a70*/  FMNMX.FTZ R6, R76, R6, !PT ;  /* 0x000000064c067209 */ /* 0x000fe20007810000 */
[----:B------:R-:W-:Y:S01]  /*5a80*/  IMAD R212, R2, 0x2, R209 ;  /* 0x0000000202d47824 */ /* 0x000fe200078e02d1 */
[----:B------:R-:W-:Y:S01]  /*5a90*/  FMNMX.FTZ R72, R79, R72, !PT ;  /* 0x000000484f487209 */ /* 0x000fe20007810000 */
[----:B------:R-:W-:Y:S01]  /*5aa0*/  UISETP.NE.AND UP1, UPT, UR31, URZ, UPT ;  /* 0x0000003f1f00728c */ /* 0x000fe2000bf25270 */
[----:B------:R-:W-:Y:S01]  /*5ab0*/  FMNMX.FTZ R6, R78, R6, !PT ;  /* 0x000000064e067209 */ /* 0x000fe20007810000 */
[----:B------:R-:W-:Y:S01]  /*5ac0*/  LDSM.16.MT88.4 R60, [R209+0x100] ;  /* 0x00010000d13c783b */ /* 0x000fe20000004200 */
[----:B------:R-:W-:-:S02]  /*5ad0*/  FMNMX.FTZ R72, R80, R72, !PT ;  /* 0x0000004850487209 */ /* 0x000fc40007810000 */
[----:B------:R-:W-:Y:S01]  /*5ae0*/  FMNMX.FTZ R6, R112, R6, !PT ;  /* 0x0000000670067209 */ /* 0x000fe20007810000 */
[----:B------:R-:W-:Y:S01]  /*5af0*/  LDSM.16.MT88.4 R84, [R212+0x100] ;  /* 0x00010000d454783b */ /* 0x000fe20000004200 */
[----:B------:R-:W-:Y:S02]  /*5b00*/  FMNMX.FTZ R72, R81, R72, !PT ;  /* 0x0000004851487209 */ /* 0x000fe40007810000 */
[----:B------:R-:W-:Y:S01]  /*5b10*/  FMNMX.FTZ R6, R118, R6, !PT ;  /* 0x0000000676067209 */ /* 0x000fe20007810000 */
[----:B------:R-:W-:Y:S01]  /*5b20*/  STL [R1+0x3c], R215 ;  /* 0x00003cd701007387 */ /* 0x000fe20000100800 */
[----:B------:R-:W-:Y:S02]  /*5b30*/  FMNMX.FTZ R72, R82, R72, !PT ;  /* 0x0000004852487209 */ /* 0x000fe40007810000 */
[----:B------:R-:W-:Y:S01]  /*5b40*/  FMNMX.FTZ R6, R126, R6, !PT ;  /* 0x000000067e067209 */ /* 0x000fe20007810000 */
[----:B------:R-:W-:Y:S01]  /*5b50*/  LDSM.16.MT88.4 R100, [R210+0x100] ;  /* 0x00010000d264783b */ /* 0x000fe20000004200 */
[----:B------:R-:W-:-:S02]  /*5b60*/  FMNMX.FTZ R72, R132, R72, !PT ;  /* 0x0000004884487209 */ /* 0x000fc40007810000 */
[----:B------:R-:W-:Y:S01]  /*5b70*/  FMNMX.FTZ R6, R128, R6, !PT ;  /* 0x0000000680067209 */ /* 0x000fe20007810000 */
[----:B------:R-:W-:Y:S01]  /*5b80*/  STL [R1+0x38], R214 ;  /* 0x000038d601007387 */ /* 0x000fe20000100800 */
[----:B------:R-:W-:Y:S02]  /*5b90*/  FMNMX.FTZ R72, R133, R72, !PT ;  /* 0x0000004885487209 */ /* 0x000fe40007810000 */
[----:B------:R-:W-:Y:S01]  /*5ba0*/  FMNMX.FTZ R6, R127, R6, !PT ;  /* 0x000000067f067209 */ /* 0x000fe20007810000 */
[----:B------:R-:W-:Y:S01]  /*5bb0*/  LDSM.16.MT88.4 R104, [R209+0x900] ;  /* 0x00090000d168783b */ /* 0x000fe20000004200 */
[----:B------:R-:W-:Y:S02]  /*5bc0*/  FMNMX.FTZ R72, R134, R72, !PT ;  /* 0x0000004886487209 */ /* 0x000fe40007810000 */
[----:B------:R-:W-:Y:S01]  /*5bd0*/  FMNMX.FTZ R6, R131, R6, !PT ;  /* 0x0000000683067209 */ /* 0x000fe20007810000 */
[----:B------:R-:W-:Y:S01]  /*5be0*/  LDSM.16.MT88.4 R92, [R212+0x900] ;  /* 0x00090000d45c783b */ /* 0x000fe20000004200 */
[----:B------:R-:W-:-:S02]  /*5bf0*/  FMNMX.FTZ R72, R227, R72, !PT ;  /* 0x00000048e3487209 */ /* 0x000fc40007810000 */
[----:B------:R-:W-:Y:S01]  /*5c00*/  FMNMX.FTZ R6, R200, R6, !PT ;  /* 0x00000006c8067209 */ /* 0x000fe20007810000 */
[----:B------:R-:W-:Y:S01]  /*5c10*/  LDSM.16.MT88.4 R88, [R210+0x900] ;  /* 0x00090000d258783b */ /* 0x000fe20000004200 */
        /* <DEDUP_REMOVED lines=11> */
[----:B------:R-:W-:Y:S01]  /*5cd0*/  STL [R1+0x30], R208 ;  /* 0x000030d001007387 */ /* 0x000fe20000100800 */
[----:B------:R-:W-:Y:S02]  /*5ce0*/  FMNMX.FTZ R72, R237, R72, !PT ;  /* 0x00000048ed487209 */ /* 0x000fe40007810000 */
[----:B------:R-:W-:Y:S02]  /*5cf0*/  FMNMX.FTZ R6, R229, R6, !PT ;  /* 0x00000006e5067209 */ /* 0x000fe40007810000 */
[----:B------:R-:W-:-:S02]  /*5d00*/  FMNMX.FTZ R72, R244, R72, !PT ;  /* 0x00000048f4487209 */ /* 0x000fc40007810000 */
[----:B------:R-:W-:Y:S02]  /*5d10*/  FMNMX.FTZ R6, R230, R6, !PT ;  /* 0x00000006e6067209 */ /* 0x000fe40007810000 */
[----:B------:R-:W-:Y:S02]  /*5d20*/  FMNMX.FTZ R72, R247, R72, !PT ;  /* 0x00000048f7487209 */ /* 0x000fe40007810000 */
[----:B------:R-:W-:Y:S02]  /*5d30*/  FMNMX.FTZ R71, R231, R6, !PT ;  /* 0x00000006e7477209 */ /* 0x000fe40007810000 */
[----:B------:R-:W-:Y:S01]  /*5d40*/  PLOP3.LUT P6, PT, PT, PT, UP0, 0x40, 0x0 ;  /* 0x000000000000781c */ /* 0x000fe20003fce808 */
[----:B------:R-:W1:Y:S01]  /*5d50*/  SHFL.BFLY PT, R6, R72, 0x2, 0x1f ;  /* 0x0c401f0048067f89 */ /* 0x000e6200000e0000 */
[----:B------:R-:W-:Y:S01]  /*5d60*/  PLOP3.LUT P2, PT, PT, PT, UP5, 0x40, 0x0 ;  /* 0x000000000000781c */ /* 0x000fe20003f4e858 */
[----:B------:R-:W-:Y:S01]  /*5d70*/  UISETP.NE.AND UP0, UPT, UR25, URZ, UPT ;  /* 0x0000003f1900728c */ /* 0x000fe2000bf05270 */
[C---:B------:R-:W-:Y:S01]  /*5d80*/  ISETP.GT.AND P6, PT, R4.reuse, 0x10, P6 ;  /* 0x000000100400780c */ /* 0x040fe200037c4270 */
[----:B------:R-:W2:Y:S01]  /*5d90*/  SHFL.BFLY PT, R7, R71, 0x2, 0x1f ;  /* 0x0c401f0047077f89 */ /* 0x000ea200000e0000 */
[----:B------:R-:W-:Y:S01]  /*5da0*/  ISETP.GT.AND P2, PT, R4, 0x1, P2 ;  /* 0x000000010400780c */ /* 0x000fe20001744270 */
[----:B------:R-:W-:Y:S01]  /*5db0*/  UISETP.NE.AND UP5, UPT, UR34, URZ, UPT ;  /* 0x0000003f2200728c */ /* 0x000fe2000bfa5270 */
[----:B------:R-:W-:-:S02]  /*5dc0*/  ISETP.LT.OR P6, PT, R5, 0x11, P6 ;  /* 0x000000110500780c */ /* 0x000fc400037c1670 */
[----:B------:R-:W-:Y:S02]  /*5dd0*/  ISETP.LT.OR P2, PT, R5, 0x2, P2 ;  /* 0x000000020500780c */ /* 0x000fe40001741670 */
[----:B------:R-:W-:Y:S02]  /*5de0*/  FSEL R117, R22, -INF , !P6 ;  /* 0xff80000016757808 */ /* 0x000fe40007000000 */
[----:B------:R-:W-:Y:S01]  /*5df0*/  PLOP3.LUT P6, PT, PT, PT, UP0, 0x40, 0x0 ;  /* 0x000000000000781c */ /* 0x000fe20003fce808 */
[----:B------:R-:W-:Y:S01]  /*5e00*/  UISETP.NE.AND UP0, UPT, UR21, URZ, UPT ;  /* 0x0000003f1500728c */ /* 0x000fe2000bf05270 */
[----:B------:R-:W-:Y:S02]  /*5e10*/  FSEL R115, R9, -INF , !P2 ;  /* 0xff80000009737808 */ /* 0x000fe40005000000 */
[----:B------:R-:W-:Y:S02]  /*5e20*/  ISETP.GT.AND P6, PT, R4, 0x21, P6 ;  /* 0x000000210400780c */ /* 0x000fe400037c4270 */
[----:B------:R-:W-:Y:S01]  /*5e30*/  PLOP3.LUT P2, PT, PT, PT, UP4, 0x40, 0x0 ;  /* 0x000000000000781c */ /* 0x000fe20003f4e848 */
[----:B------:R-:W-:Y:S01]  /*5e40*/  UISETP.NE.AND UP4, UPT, UR20, URZ, UPT ;  /* 0x0000003f1400728c */ /* 0x000fe2000bf85270 */
[----:B------:R-:W-:-:S02]  /*5e50*/  ISETP.LT.OR P6, PT, R5, 0x22, P6 ;  /* 0x000000220500780c */ /* 0x000fc400037c1670 */
[----:B------:R-:W-:Y:S02]  /*5e60*/  FMNMX.FTZ R3, R120, R122, !PT ;  /* 0x0000007a78037209 */ /* 0x000fe40007810000 */
[----:B-1----:R-:W-:Y:S02]  /*5e70*/  FMNMX.FTZ R72, R72, R6, !PT ;  /* 0x0000000648487209 */ /* 0x002fe40007810000 */
[----:B------:R-:W-:Y:S02]  /*5e80*/  FSEL R143, R24, -INF , !P6 ;  /* 0xff800000188f7808 */ /* 0x000fe40007000000 */
[----:B--2---:R-:W-:Y:S01]  /*5e90*/  FMNMX.FTZ R71, R71, R7, !PT ;  /* 0x0000000747477209 */ /* 0x004fe20007810000 */
[----:B------:R-:W1:Y:S01]  /*5ea0*/  SHFL.BFLY PT, R6, R72, 0x1, 0x1f ;  /* 0x0c201f0048067f89 */ /* 0x000e6200000e0000 */
[----:B------:R-:W-:Y:S01]  /*5eb0*/  PLOP3.LUT P6, PT, PT, PT, UP4, 0x40, 0x0 ;  /* 0x000000000000781c */ /* 0x000fe20003fce848 */
[----:B------:R-:W-:Y:S01]  /*5ec0*/  UISETP.NE.AND UP4, UPT, UR33, URZ, UPT ;  /* 0x0000003f2100728c */ /* 0x000fe2000bf85270 */
[----:B------:R-:W-:Y:S01]  /*5ed0*/  LEA R211, R2, R210, 0x1 ;  /* 0x000000d202d37211 */ /* 0x000fe200078e08ff */
[----:B------:R-:W2:Y:S01]  /*5ee0*/  SHFL.BFLY PT, R7, R71, 0x1, 0x1f ;  /* 0x0c201f0047077f89 */ /* 0x000ea200000e0000 */
[----:B------:R-:W-:-:S02]  /*5ef0*/  ISETP.GT.AND P6, PT, R4, 0x38, P6 ;  /* 0x000000380400780c */ /* 0x000fc400037c4270 */
[----:B------:R-:W-:Y:S01]  /*5f00*/  FMNMX.FTZ R2, R124, R3, !PT ;  /* 0x000000037c027209 */ /* 0x000fe20007810000 */
[----:B------:R-:W3:Y:S01]  /*5f10*/  LDSM.16.MT88.4 R96, [R211+0x100] ;  /* 0x00010000d360783b */ /* 0x000ee20000004200 */
[----:B------:R-:W-:Y:S02]  /*5f20*/  ISETP.LT.OR P6, PT, R5, 0x39, P6 ;  /* 0x000000390500780c */ /* 0x000fe400037c1670 */
[----:B------:R-:W-:Y:S01]  /*5f30*/  FMNMX.FTZ R2, R125, R2, !PT ;  /* 0x000000027d027209 */ /* 0x000fe20007810000 */
[----:B------:R-:W4:Y:S01]  /*5f40*/  LDSM.16.MT88.4 R108, [R211+0x900] ;  /* 0x00090000d36c783b */ /* 0x000f220000004200 */
[----:B------:R-:W-:Y:S02]  /*5f50*/  FSEL R193, R13, -INF , !P6 ;  /* 0xff8000000dc17808 */ /* 0x000fe40007000000 */
[----:B------:R-:W-:Y:S01]  /*5f60*/  FMNMX.FTZ R2, R129, R2, !PT ;  /* 0x0000000281027209 */ /* 0x000fe20007810000 */
[----:B------:R-:W-:Y:S01]  /*5f70*/  LDSM.16.MT88.4 R172, [R211+0x1900] ;  /* 0x00190000d3ac783b */ /* 0x000fe20000004200 */
[----:B------:R-:W-:Y:S01]  /*5f80*/  PLOP3.LUT P5, PT, PT, PT, UP6, 0x40, 0x0 ;  /* 0x000000000000781c */ /* 0x000fe20003fae868 */
[----:B------:R-:W-:Y:S01]  /*5f90*/  UISETP.NE.AND UP6, UPT, UR35, URZ, UPT ;  /* 0x0000003f2300728c */ /* 0x000fe2000bfc5270 */
[----:B------:R-:W-:Y:S01]  /*5fa0*/  PLOP3.LUT P1, PT, PT, PT, UP2, 0x40, 0x0 ;  /* 0x000000000000781c */ /* 0x000fe20003f2e828 */
[----:B------:R-:W-:Y:S01]  /*5fb0*/  UISETP.NE.AND UP2, UPT, UR27, URZ, UPT ;  /* 0x0000003f1b00728c */ /* 0x000fe2000bf45270 */
[----:B------:R-:W-:-:S02]  /*5fc0*/  ISETP.GT.AND P5, PT, R4, RZ, P5 ;  /* 0x000000ff0400720c */ /* 0x000fc40002fa4270 */
[----:B------:R-:W-:Y:S01]  /*5fd0*/  PLOP3.LUT P0, PT, PT, PT, UP1, 0x40, 0x0 ;  /* 0x000000000000781c */ /* 0x000fe20003f0e818 */
[----:B------:R-:W-:Y:S01]  /*5fe0*/  UISETP.NE.AND UP1, UPT, UR26, URZ, UPT ;  /* 0x0000003f1a00728c */ /* 0x000fe2000bf25270 */
[----:B-1----:R-:W-:Y:S02]  /*5ff0*/  FMNMX.FTZ R72, R72, R6, !PT ;  /* 0x0000000648487209 */ /* 0x002fe40007810000 */
[----:B------:R-:W-:Y:S02]  /*6000*/  ISETP.LT.OR P5, PT, R5, 0x1, P5 ;  /* 0x000000010500780c */ /* 0x000fe40002fa1670 */
[----:B--2---:R-:W-:Y:S01]  /*6010*/  FMNMX.FTZ R71, R71, R7, !PT ;  /* 0x0000000747477209 */ /* 0x004fe20007810000 */
[C---:B------:R-:W-:Y:S01]  /*6020*/  FMUL.FTZ R7, R72.reuse, c[0x0][0x2d0] ;  /* 0x0000b40048077a20 */ /* 0x040fe20000410000 */
[----:B------:R-:W-:Y:S02]  /*6030*/  FSETP.NEU.FTZ.AND P6, PT, R72, -INF , PT ;  /* 0xff8000004800780b */ /* 0x000fe40003fdd000 */
[----:B------:R-:W-:Y:S01]  /*6040*/  ISETP.GT.AND P1, PT, R4, 0x8, P1 ;  /* 0x000000080400780c */ /* 0x000fe20000f24270 */
[----:B------:R-:W-:Y:S01]  /*6050*/  FMUL.FTZ R6, R71, c[0x0][0x2d0] ;  /* 0x0000b40047067a20 */ /* 0x000fe20000410000 */
[----:B------:R-:W-:-:S02]  /*6060*/  FSEL R7, R7, RZ, P6 ;  /* 0x000000ff07077208 */ /* 0x000fc40003000000 */
[----:B------:R-:W-:Y:S02]  /*6070*/  FSETP.NEU.FTZ.AND P6, PT, R71, -INF , PT ;  /* 0xff8000004700780b */ /* 0x000fe40003fdd000 */
[----:B------:R-:W-:Y:S02]  /*6080*/  FSEL R116, R10, -INF , !P5 ;  /* 0xff8000000a747808 */ /* 0x000fe40006800000 */
[----:B------:R-:W-:Y:S02]  /*6090*/  FSEL R6, R6, RZ, P6 ;  /* 0x000000ff06067208 */ /* 0x000fe40003000000 */
[----:B------:R-:W-:Y:S02]  /*60a0*/  ISETP.LT.OR P1, PT, R5, 0x9, P1 ;  /* 0x000000090500780c */ /* 0x000fe40000f21670 */
[----:B------:R-:W-:Y:S01]  /*60b0*/  ISETP.GT.AND P0, PT, R4, 0x9, P0 ;  /* 0x000000090400780c */ /* 0x000fe20000704270 */
[----:B------:R-:W-:Y:S01]  /*60c0*/  FFMA.FTZ R0, R56, c[0x0][0x2d0], -R6 ;  /* 0x0000b40038007a23 */ /* 0x000fe20000010806 */
[----:B------:R-:W-:Y:S01]  /*60d0*/  PLOP3.LUT P5, PT, PT, PT, UP3, 0x40, 0x0 ;  /* 0x000000000000781c */ /* 0x000fe20003fae838 */
[----:B------:R-:W-:Y:S01]  /*60e0*/  UISETP.NE.AND UP3, UPT, UR24, URZ, UPT ;  /* 0x0000003f1800728c */ /* 0x000fe2000bf65270 */
[----:B------:R-:W-:Y:S01]  /*60f0*/  FSEL R114, R25, -INF , !P1 ;  /* 0xff80000019727808 */ /* 0x000fe20004800000 */
[----:B------:R1:W-:Y:S01]  /*6100*/  MUFU.EX2 R167, R0 ;  /* 0x0000000000a77308 */ /* 0x0003e20000000800 */
[----:B------:R-:W-:-:S02]  /*6110*/  ISETP.LT.OR P0, PT, R5, 0xa, P0 ;  /* 0x0000000a0500780c */ /* 0x000fc40000701670 */
[----:B------:R-:W-:Y:S02]  /*6120*/  FMNMX.FTZ R3, R116, R115, !PT ;  /* 0x0000007374037209 */ /* 0x000fe40007810000 */
[----:B------:R-:W-:Y:S02]  /*6130*/  FSEL R113, R29, -INF , !P0 ;  /* 0xff8000001d717808 */ /* 0x000fe40004000000 */
[----:B------:R-:W-:Y:S02]  /*6140*/  ISETP.GT.AND P5, PT, R4, 0x11, P5 ;  /* 0x000000110400780c */ /* 0x000fe40002fa4270 */
[----:B------:R-:W-:Y:S02]  /*6150*/  FMNMX.FTZ R3, R114, R3, !PT ;  /* 0x0000000372037209 */ /* 0x000fe40007810000 */
[----:B------:R-:W-:Y:S01]  /*6160*/  PLOP3.LUT P1, PT, PT, PT, UP2, 0x40, 0x0 ;  /* 0x000000000000781c */ /* 0x000fe20003f2e828 */
[----:B------:R-:W-:Y:S01]  /*6170*/  UISETP.NE.AND UP2, UPT, UR23, URZ, UPT ;  /* 0x0000003f1700728c */ /* 0x000fe2000bf45270 */
[----:B------:R-:W-:-:S02]  /*6180*/  ISETP.LT.OR P5, PT, R5, 0x12, P5 ;  /* 0x000000120500780c */ /* 0x000fc40002fa1670 */
[C---:B------:R-:W-:Y:S01]  /*6190*/  ISETP.GT.AND P2, PT, R4.reuse, 0x18, P2 ;  /* 0x000000180400780c */ /* 0x040fe20001744270 */
[----:B-1----:R-:W-:Y:S01]  /*61a0*/  FFMA.FTZ R0, R57, c[0x0][0x2d0], -R6 ;  /* 0x0000b40039007a23 */ /* 0x002fe20000010806 */
[----:B------:R-:W-:Y:S02]  /*61b0*/  FMNMX.FTZ R3, R113, R3, !PT ;  /* 0x0000000371037209 */ /* 0x000fe40007810000 */
[----:B------:R-:W-:Y:S01]  /*61c0*/  PLOP3.LUT P0, PT, PT, PT, UP1, 0x40, 0x0 ;  /* 0x000000000000781c */ /* 0x000fe20003f0e818 */
[----:B------:R1:W2:Y:S01]  /*61d0*/  MUFU.EX2 R183, R0 ;  /* 0x0000000000b77308 */ /* 0x0002a20000000800 */
[----:B------:R-:W-:Y:S01]  /*61e0*/  FSEL R119, R11, -INF , !P5 ;  /* 0xff8000000b777808 */ /* 0x000fe20006800000 */
[----:B------:R-:W-:Y:S01]  /*61f0*/  UISETP.NE.AND UP1, UPT, UR22, URZ, UPT ;  /* 0x0000003f1600728c */ /* 0x000fe2000bf25270 */
[----:B------:R-:W-:Y:S02]  /*6200*/  ISETP.LT.OR P2, PT, R5, 0x19, P2 ;  /* 0x000000190500780c */ /* 0x000fe40001741670 */
[----:B------:R-:W-:-:S02]  /*6210*/  ISETP.GT.AND P1, PT, R4, 0x19, P1 ;  /* 0x000000190400780c */ /* 0x000fc40000f24270 */
[----:B------:R-:W-:Y:S02]  /*6220*/  FMNMX.FTZ R3, R117, R3, !PT ;  /* 0x0000000375037209 */ /* 0x000fe40007810000 */
[----:B------:R-:W-:Y:S02]  /*6230*/  FSEL R121, R16, -INF , !P2 ;  /* 0xff80000010797808 */ /* 0x000fe40005000000 */
[----:B------:R-:W-:Y:S02]  /*6240*/  ISETP.LT.OR P1, PT, R5, 0x1a, P1 ;  /* 0x0000001a0500780c */ /* 0x000fe40000f21670 */
[----:B------:R-:W-:Y:S02]  /*6250*/  ISETP.GT.AND P0, PT, R4, 0x20, P0 ;  /* 0x000000200400780c */ /* 0x000fe40000704270 */
[----:B------:R-:W-:Y:S01]  /*6260*/  FMNMX.FTZ R3, R119, R3, !PT ;  /* 0x0000000377037209 */ /* 0x000fe20007810000 */
[----:B-1----:R-:W-:Y:S01]  /*6270*/  FFMA.FTZ R0, R70, c[0x0][0x2d0], -R7 ;  /* 0x0000b40046007a23 */ /* 0x002fe20000010807 */
[----:B------:R-:W-:-:S02]  /*6280*/  FSEL R123, R15, -INF , !P1 ;  /* 0xff8000000f7b7808 */ /* 0x000fc40004800000 */
[C---:B------:R-:W-:Y:S01]  /*6290*/  ISETP.LT.OR P0, PT, R5.reuse, 0x21, P0 ;  /* 0x000000210500780c */ /* 0x040fe20000701670 */
[----:B------:R1:W-:Y:S01]  /*62a0*/  MUFU.EX2 R151, R0 ;  /* 0x0000000000977308 */ /* 0x0003e20000000800 */
[----:B------:R-:W-:Y:S01]  /*62b0*/  PLOP3.LUT P5, PT, PT, PT, UP3, 0x40, 0x0 ;  /* 0x000000000000781c */ /* 0x000fe20003fae838 */
[----:B------:R-:W-:Y:S01]  /*62c0*/  UISETP.NE.AND UP3, UPT, UR19, URZ, UPT ;  /* 0x0000003f1300728c */ /* 0x000fe2000bf65270 */
[----:B------:R-:W-:Y:S02]  /*62d0*/  FSEL R142, R26, -INF , !P0 ;  /* 0xff8000001a8e7808 */ /* 0x000fe40004000000 */
[----:B------:R-:W-:Y:S01]  /*62e0*/  PLOP3.LUT P2, PT, PT, PT, UP2, 0x40, 0x0 ;  /* 0x000000000000781c */ /* 0x000fe20003f4e828 */
[----:B------:R-:W-:Y:S01]  /*62f0*/  UISETP.NE.AND UP2, UPT, UR18, URZ, UPT ;  /* 0x0000003f1200728c */ /* 0x000fe2000bf45270 */
[----:B------:R-:W-:Y:S02]  /*6300*/  ISETP.GT.AND P5, PT, R4, 0x28, P5 ;  /* 0x000000280400780c */ /* 0x000fe40002fa4270 */
[----:B------:R-:W-:Y:S01]  /*6310*/  PLOP3.LUT P1, PT, PT, PT, UP1, 0x40, 0x0 ;  /* 0x000000000000781c */ /* 0x000fe20003f2e818 */
[----:B------:R-:W-:Y:S01]  /*6320*/  UISETP.NE.AND UP1, UPT, UR16, URZ, UPT ;  /* 0x0000003f1000728c */ /* 0x000fe2000bf25270 */
[----:B------:R-:W-:Y:S01]  /*6330*/  PLOP3.LUT P0, PT, PT, PT, UP0, 0x40, 0x0 ;  /* 0x000000000000781c */ /* 0x000fe20003f0e808 */
[----:B------:R-:W-:Y:S01]  /*6340*/  UISETP.NE.AND UP0, UPT, UR17, URZ, UPT ;  /* 0x0000003f1100728c */ /* 0x000fe2000bf05270 */
[----:B------:R-:W-:-:S02]  /*6350*/  ISETP.LT.OR P5, PT, R5, 0x29, P5 ;  /* 0x000000290500780c */ /* 0x000fc40002fa1670 */
[C---:B------:R-:W-:Y:S01]  /*6360*/  ISETP.GT.AND P2, PT, R4.reuse, 0x29, P2 ;  /* 0x000000290400780c */ /* 0x040fe20001744270 */
[--C-:B-1----:R-:W-:Y:S01]  /*6370*/  FFMA.FTZ R0, R73, c[0x0][0x2d0], -R7.reuse ;  /* 0x0000b40049007a23 */ /* 0x102fe20000010807 */
[C---:B------:R-:W-:Y:S01]  /*6380*/  ISETP.GT.AND P1, PT, R4.reuse, 0x30, P1 ;  /* 0x000000300400780c */ /* 0x040fe20000f24270 */
[----:B------:R-:W-:Y:S01]  /*6390*/  ULDC.64 UR16, c[0x0][0x2c8] ;  /* 0x0000b20000107ab9 */ /* 0x000fe20000000a00 */
[----:B------:R-:W-:Y:S01]  /*63a0*/  ISETP.GT.AND P0, PT, R4, 0x31, P0 ;  /* 0x000000310400780c */ /* 0x000fe20000704270 */
[----:B------:R1:W-:Y:S01]  /*63b0*/  MUFU.EX2 R250, R0 ;  /* 0x0000000000fa7308 */ /* 0x0003e20000000800 */
[----:B------:R-:W-:Y:S01]  /*63c0*/  FSEL R144, R8, -INF , !P5 ;  /* 0xff80000008907808 */ /* 0x000fe20006800000 */
[----:B------:R-:W-:Y:S01]  /*63d0*/  FFMA.FTZ R8, R67, c[0x0][0x2d0], -R7 ;  /* 0x0000b40043087a23 */ /* 0x000fe20000010807 */
[C---:B------:R-:W-:Y:S02]  /*63e0*/  ISETP.LT.OR P2, PT, R5.reuse, 0x2a, P2 ;  /* 0x0000002a0500780c */ /* 0x040fe40001741670 */
[----:B------:R-:W-:-:S02]  /*63f0*/  ISETP.LT.OR P1, PT, R5, 0x31, P1 ;  /* 0x000000310500780c */ /* 0x000fc40000f21670 */
[----:B------:R-:W-:Y:S01]  /*6400*/  ISETP.LT.OR P0, PT, R5, 0x32, P0 ;  /* 0x000000320500780c */ /* 0x000fe20000701670 */
[----:B------:R2:W-:Y:S01]  /*6410*/  MUFU.EX2 R149, R8 ;  /* 0x0000000800957308 */ /* 0x0005e20000000800 */
[----:B------:R-:W-:Y:S02]  /*6420*/  FSEL R145, R14, -INF , !P2 ;  /* 0xff8000000e917808 */ /* 0x000fe40005000000 */
[----:B------:R-:W-:Y:S02]  /*6430*/  FSEL R194, R28, -INF , !P1 ;  /* 0xff8000001cc27808 */ /* 0x000fe40004800000 */
[----:B------:R-:W-:Y:S02]  /*6440*/  FSEL R197, R27, -INF , !P0 ;  /* 0xff8000001bc57808 */ /* 0x000fe40004000000 */
[----:B------:R-:W-:Y:S01]  /*6450*/  PLOP3.LUT P5, PT, PT, PT, UP3, 0x40, 0x0 ;  /* 0x000000000000781c */ /* 0x000fe20003fae838 */
[--C-:B-1----:R-:W-:Y:S01]  /*6460*/  FFMA.FTZ R0, R74, c[0x0][0x2d0], -R7.reuse ;  /* 0x0000b4004a007a23 */ /* 0x102fe20000010807 */
[----:B------:R-:W-:Y:S01]  /*6470*/  PLOP3.LUT P2, PT, PT, PT, UP2, 0x40, 0x0 ;  /* 0x000000000000781c */ /* 0x000fe20003f4e828 */
[----:B------:R-:W-:Y:S01]  /*6480*/  UISETP.NE.AND UP3, UPT, UR28, URZ, UPT ;  /* 0x0000003f1c00728c */ /* 0x000fe2000bf65270 */
[----:B------:R-:W-:Y:S01]  /*6490*/  PLOP3.LUT P1, PT, PT, PT, UP0, 0x40, 0x0 ;  /* 0x000000000000781c */ /* 0x000fe20003f2e808 */
[----:B------:R1:W-:Y:S01]  /*64a0*/  MUFU.EX2 R165, R0 ;  /* 0x0000000000a57308 */ /* 0x0003e20000000800 */
[----:B------:R-:W-:Y:S01]  /*64b0*/  PLOP3.LUT P0, PT, PT, PT, UP1, 0x40, 0x0 ;  /* 0x000000000000781c */ /* 0x000fe20003f0e818 */
[----:B------:R-:W-:Y:S01]  /*64c0*/  UISETP.NE.AND UP1, UPT, UR15, URZ, UPT ;  /* 0x0000003f0f00728c */ /* 0x000fe2000bf25270 */
[----:B------:R-:W-:Y:S01]  /*64d0*/  ISETP.GT.AND P5, PT, R4, 0x39, P5 ;  /* 0x000000390400780c */ /* 0x000fe20002fa4270 */
[----:B--2---:R-:W-:Y:S01]  /*64e0*/  FFMA.FTZ R8, R66, c[0x0][0x2d0], -R7 ;  /* 0x0000b40042087a23 */ /* 0x004fe20000010807 */
[C---:B------:R-:W-:Y:S01]  /*64f0*/  ISETP.GT.AND P2, PT, R4.reuse, 0x40, P2 ;  /* 0x000000400400780c */ /* 0x040fe20001744270 */
[----:B------:R-:W-:Y:S01]  /*6500*/  UISETP.NE.AND UP2, UPT, UR29, URZ, UPT ;  /* 0x0000003f1d00728c */ /* 0x000fe2000bf45270 */
[C---:B------:R-:W-:Y:S01]  /*6510*/  ISETP.GT.AND P1, PT, R4.reuse, 0x41, P1 ;  /* 0x000000410400780c */ /* 0x040fe20000f24270 */
[----:B------:R2:W2:Y:S01]  /*6520*/  MUFU.EX2 R150, R8 ;  /* 0x0000000800967308 */ /* 0x0004a20000000800 */
[----:B------:R-:W-:Y:S01]  /*6530*/  ISETP.GT.AND P0, PT, R4, 0x48, P0 ;  /* 0x000000480400780c */ /* 0x000fe20000704270 */
[----:B------:R-:W-:Y:S01]  /*6540*/  UISETP.NE.AND UP0, UPT, UR32, URZ, UPT ;  /* 0x0000003f2000728c */ /* 0x000fe2000bf05270 */
[----:B------:R-:W-:-:S02]  /*6550*/  ISETP.LT.OR P5, PT, R5, 0x3a, P5 ;  /* 0x0000003a0500780c */ /* 0x000fc40002fa1670 */
[C---:B------:R-:W-:Y:S02]  /*6560*/  ISETP.LT.OR P2, PT, R5.reuse, 0x41, P2 ;  /* 0x000000410500780c */ /* 0x040fe40001741670 */
[----:B------:R-:W-:Y:S01]  /*6570*/  ISETP.LT.OR P1, PT, R5, 0x42, P1 ;  /* 0x000000420500780c */ /* 0x000fe20000f21670 */
[--C-:B-1----:R-:W-:Y:S01]  /*6580*/  FFMA.FTZ R0, R75, c[0x0][0x2d0], -R7.reuse ;  /* 0x0000b4004b007a23 */ /* 0x102fe20000010807 */
[----:B------:R-:W-:Y:S02]  /*6590*/  ISETP.LT.OR P0, PT, R5, 0x49, P0 ;  /* 0x000000490500780c */ /* 0x000fe40000701670 */
[----:B------:R-:W-:Y:S01]  /*65a0*/  FSEL R192, R39, -INF , !P5 ;  /* 0xff80000027c07808 */ /* 0x000fe20006800000 */
[----:B------:R1:W-:Y:S01]  /*65b0*/  MUFU.EX2 R155, R0 ;  /* 0x00000000009b7308 */ /* 0x0003e20000000800 */
[----:B------:R-:W-:Y:S02]  /*65c0*/  FSEL R198, R30, -INF , !P2 ;  /* 0xff8000001ec67808 */ /* 0x000fe40005000000 */
[----:B------:R-:W-:Y:S01]  /*65d0*/  FSEL R195, R36, -INF , !P1 ;  /* 0xff80000024c37808 */ /* 0x000fe20004800000 */
[----:B--2---:R-:W-:Y:S01]  /*65e0*/  FFMA.FTZ R8, R69, c[0x0][0x2d0], -R7 ;  /* 0x0000b40045087a23 */ /* 0x004fe20000010807 */
[----:B------:R-:W-:-:S02]  /*65f0*/  FSEL R196, R44, -INF , !P0 ;  /* 0xff8000002cc47808 */ /* 0x000fc40004000000 */
[----:B------:R-:W-:Y:S01]  /*6600*/  PLOP3.LUT P6, PT, PT, PT, UP1, 0x40, 0x0 ;  /* 0x000000000000781c */ /* 0x000fe20003fce818 */
[----:B------:R2:W-:Y:S01]  /*6610*/  MUFU.EX2 R148, R8 ;  /* 0x0000000800947308 */ /* 0x0005e20000000800 */
[----:B------:R-:W-:Y:S02]  /*6620*/  PLOP3.LUT P5, PT, PT, PT, UP6, 0x40, 0x0 ;  /* 0x000000000000781c */ /* 0x000fe40003fae868 */
[----:B------:R-:W-:Y:S01]  /*6630*/  F2FP.PACK_AB R15, R183, R167 ;  /* 0x000000a7b70f723e */ /* 0x000fe200000000ff */
[----:B------:R-:W-:Y:S01]  /*6640*/  UIMAD.WIDE.U32 UR18, UR14, UR16, URZ ;  /* 0x000000100e1272a5 */ /* 0x000fe2000f8e003f */
[----:B------:R-:W-:Y:S01]  /*6650*/  PLOP3.LUT P2, PT, PT, PT, UP5, 0x40, 0x0 ;  /* 0x000000000000781c */ /* 0x000fe20003f4e858 */
[----:B------:R-:W-:Y:S01]  /*6660*/  UIADD3 UR6, UR6, -0x2, URZ ;  /* 0xfffffffe06067890 */ /* 0x000fe2000fffe03f */
[----:B------:R-:W-:Y:S01]  /*6670*/  PLOP3.LUT P1, PT, PT, PT, UP4, 0x40, 0x0 ;  /* 0x000000000000781c */ /* 0x000fe20003f2e848 */
[----:B------:R-:W-:Y:S01]  /*6680*/  UISETP.NE.AND UP1, UPT, UR30, URZ, UPT ;  /* 0x0000003f1e00728c */ /* 0x000fe2000bf25270 */
[----:B-1----:R-:W-:Y:S01]  /*6690*/  FMNMX.FTZ R0, R130, R2, !PT ;  /* 0x0000000282007209 */ /* 0x002fe20007810000 */
[----:B------:R-:W-:Y:S01]  /*66a0*/  FFMA.FTZ R2, R64, c[0x0][0x2d0], -R6 ;  /* 0x0000b40040027a23 */ /* 0x000fe20000010806 */
[----:B------:R-:W-:-:S02]  /*66b0*/  PLOP3.LUT P0, PT, PT, PT, UP3, 0x40, 0x0 ;  /* 0x000000000000781c */ /* 0x000fc40003f0e838 */
[----:B------:R-:W-:Y:S01]  /*66c0*/  FMNMX.FTZ R0, R141, R0, !PT ;  /* 0x000000008d007209 */ /* 0x000fe20007810000 */
[----:B------:R1:W-:Y:S01]  /*66d0*/  MUFU.EX2 R74, R2 ;  /* 0x00000002004a7308 */ /* 0x0003e20000000800 */
[----:B------:R-:W-:Y:S01]  /*66e0*/  ISETP.GT.AND P6, PT, R4, 0x49, P6 ;  /* 0x000000490400780c */ /* 0x000fe200037c4270 */
[----:B--2---:R-:W-:Y:S01]  /*66f0*/  FFMA.FTZ R8, R68, c[0x0][0x2d0], -R7 ;  /* 0x0000b40044087a23 */ /* 0x004fe20000010807 */
[C---:B------:R-:W-:Y:S02]  /*6700*/  ISETP.GT.AND P5, PT, R4.reuse, 0x50, P5 ;  /* 0x000000500400780c */ /* 0x040fe40002fa4270 */
[C---:B------:R-:W-:Y:S02]  /*6710*/  ISETP.GT.AND P2, PT, R4.reuse, 0x51, P2 ;  /* 0x000000510400780c */ /* 0x040fe40001744270 */
[C---:B------:R-:W-:Y:S01]  /*6720*/  ISETP.GT.AND P1, PT, R4.reuse, 0x58, P1 ;  /* 0x000000580400780c */ /* 0x040fe20000f24270 */
[----:B------:R2:W2:Y:S01]  /*6730*/  MUFU.EX2 R180, R8 ;  /* 0x0000000800b47308 */ /* 0x0004a20000000800 */
[----:B------:R-:W-:-:S02]  /*6740*/  ISETP.GT.AND P0, PT, R4, 0x59, P0 ;  /* 0x000000590400780c */ /* 0x000fc40000704270 */
[C---:B------:R-:W-:Y:S02]  /*6750*/  ISETP.LT.OR P6, PT, R5.reuse, 0x4a, P6 ;  /* 0x0000004a0500780c */ /* 0x040fe400037c1670 */
[----:B------:R-:W-:Y:S02]  /*6760*/  ISETP.LT.OR P5, PT, R5, 0x51, P5 ;  /* 0x000000510500780c */ /* 0x000fe40002fa1670 */
[----:B------:R-:W-:Y:S02]  /*6770*/  FSEL R187, R137, -INF , !P6 ;  /* 0xff80000089bb7808 */ /* 0x000fe40007000000 */
[----:B-1----:R-:W-:Y:S01]  /*6780*/  FMNMX.FTZ R2, R140, R0, !PT ;  /* 0x000000008c027209 */ /* 0x002fe20007810000 */
[--C-:B------:R-:W-:Y:S01]  /*6790*/  FFMA.FTZ R0, R65, c[0x0][0x2d0], -R6.reuse ;  /* 0x0000b40041007a23 */ /* 0x100fe20000010806 */
[C---:B------:R-:W-:Y:S01]  /*67a0*/  ISETP.LT.OR P2, PT, R5.reuse, 0x52, P2 ;  /* 0x000000520500780c */ /* 0x040fe20001741670 */
[----:B------:R-:W-:Y:S01]  /*67b0*/  LDSM.16.MT88.4 R64, [R209+0x1100] ;  /* 0x00110000d140783b */ /* 0x000fe20000004200 */
[----:B------:R-:W-:Y:S01]  /*67c0*/  FMNMX.FTZ R2, R186, R2, !PT ;  /* 0x00000002ba027209 */ /* 0x000fe20007810000 */
[----:B------:R1:W1:Y:S01]  /*67d0*/  MUFU.EX2 R154, R0 ;  /* 0x00000000009a7308 */ /* 0x0002620000000800 */
[----:B------:R-:W-:Y:S01]  /*67e0*/  FSEL R189, R136, -INF , !P5 ;  /* 0xff80000088bd7808 */ /* 0x000fe20006800000 */
[----:B--2---:R-:W-:Y:S01]  /*67f0*/  FFMA.FTZ R8, R52, c[0x0][0x2d0], -R6 ;  /* 0x0000b40034087a23 */ /* 0x004fe20000010806 */
[----:B------:R-:W-:-:S02]  /*6800*/  ISETP.LT.OR P1, PT, R5, 0x59, P1 ;  /* 0x000000590500780c */ /* 0x000fc40000f21670 */
[----:B------:R-:W-:Y:S02]  /*6810*/  FSEL R191, R138, -INF , !P2 ;  /* 0xff8000008abf7808 */ /* 0x000fe40005000000 */
[----:B------:R-:W-:Y:S01]  /*6820*/  F2FP.PACK_AB R12, R150, R149 ;  /* 0x00000095960c723e */ /* 0x000fe200000000ff */
[----:B------:R2:W-:Y:S01]  /*6830*/  MUFU.EX2 R214, R8 ;  /* 0x0000000800d67308 */ /* 0x0005e20000000800 */
[----:B------:R-:W-:Y:S02]  /*6840*/  F2FP.PACK_AB R14, R180, R148 ;  /* 0x00000094b40e723e */ /* 0x000fe400000000ff */
[----:B------:R-:W-:Y:S02]  /*6850*/  ISETP.LT.OR P0, PT, R5, 0x5a, P0 ;  /* 0x0000005a0500780c */ /* 0x000fe40000701670 */
[----:B------:R-:W-:Y:S02]  /*6860*/  FSEL R190, R135, -INF , !P1 ;  /* 0xff80000087be7808 */ /* 0x000fe40004800000 */
[----:B------:R-:W-:-:S02]  /*6870*/  FSEL R188, R58, -INF , !P0 ;  /* 0xff8000003abc7808 */ /* 0x000fc40004000000 */
[----:B-1----:R-:W-:Y:S01]  /*6880*/  FMNMX.FTZ R0, R185, R2, !PT ;  /* 0x00000002b9007209 */ /* 0x002fe20007810000 */
[--C-:B------:R-:W-:Y:S01]  /*6890*/  FFMA.FTZ R2, R46, c[0x0][0x2d0], -R6.reuse ;  /* 0x0000b4002e027a23 */ /* 0x100fe20000010806 */
[----:B------:R-:W-:Y:S01]  /*68a0*/  F2FP.PACK_AB R9, R154, R74 ;  /* 0x0000004a9a09723e */ /* 0x000fe200000000ff */
[----:B------:R-:W-:Y:S01]  /*68b0*/  LDSM.16.MT88.4 R56, [R211+0x1100] ;  /* 0x00110000d338783b */ /* 0x000fe20000004200 */
[----:B------:R-:W-:Y:S01]  /*68c0*/  FMNMX.FTZ R0, R147, R0, !PT ;  /* 0x0000000093007209 */ /* 0x000fe20007810000 */
[----:B------:R1:W-:Y:S01]  /*68d0*/  MUFU.EX2 R158, R2 ;  /* 0x00000002009e7308 */ /* 0x0003e20000000800 */
[----:B------:R-:W-:Y:S01]  /*68e0*/  F2FP.PACK_AB R10, R155, R165 ;  /* 0x000000a59b0a723e */ /* 0x000fe200000000ff */
[----:B--2---:R-:W-:Y:S01]  /*68f0*/  FFMA.FTZ R8, R51, c[0x0][0x2d0], -R6 ;  /* 0x0000b40033087a23 */ /* 0x004fe20000010806 */
[----:B------:R-:W-:-:S04]  /*6900*/  FMNMX.FTZ R0, R146, R0, !PT ;  /* 0x0000000092007209 */ /* 0x000fc80007810000 */
[----:B------:R-:W-:Y:S01]  /*6910*/  FMNMX.FTZ R0, R199, R0, !PT ;  /* 0x00000000c7007209 */ /* 0x000fe20007810000 */
[----:B------:R-:W2:Y:S03]  /*6920*/  MUFU.EX2 R215, R8 ;  /* 0x0000000800d77308 */ /* 0x000ea60000000800 */
[----:B------:R-:W-:-:S04]  /*6930*/  FMNMX.FTZ R0, R201, R0, !PT ;  /* 0x00000000c9007209 */ /* 0x000fc80007810000 */
[----:B------:R-:W-:Y:S01]  /*6940*/  FMNMX.FTZ R0, R202, R0, !PT ;  /* 0x00000000ca007209 */ /* 0x000fe20007810000 */
[----:B-1----:R-:W-:-:S03]  /*6950*/  FFMA.FTZ R2, R45, c[0x0][0x2d0], -R6 ;  /* 0x0000b4002d027a23 */ /* 0x002fc60000010806 */
[----:B------:R-:W-:Y:S01]  /*6960*/  FMNMX.FTZ R0, R206, R0, !PT ;  /* 0x00000000ce007209 */ /* 0x000fe20007810000 */
[----:B------:R1:W1:Y:S03]  /*6970*/  MUFU.EX2 R182, R2 ;  /* 0x0000000200b67308 */ /* 0x0002660000000800 */
[----:B------:R-:W-:Y:S02]  /*6980*/  FMNMX.FTZ R0, R241, R0, !PT ;  /* 0x00000000f1007209 */ /* 0x000fe40007810000 */
[----:B--2---:R-:W-:Y:S02]  /*6990*/  F2FP.PACK_AB R13, R215, R214 ;  /* 0x000000d6d70d723e */ /* 0x004fe400000000ff */
[----:B------:R-:W-:-:S05]  /*69a0*/  F2FP.PACK_AB R8, R250, R151 ;  /* 0x00000097fa08723e */ /* 0x000fca00000000ff */
[C---:B------:R-:W-:Y:S01]  /*69b0*/  HMMA.16816.F32 R16, R12.reuse, R60, RZ ;  /* 0x0000003c0c10723c */ /* 0x040fe200000018ff */
[----:B-1----:R-:W-:Y:S01]  /*69c0*/  FMNMX.FTZ R2, R121, R3, !PT ;  /* 0x0000000379027209 */ /* 0x002fe20007810000 */
[--C-:B------:R-:W-:Y:S01]  /*69d0*/  FFMA.FTZ R3, R77, c[0x0][0x2d0], -R7.reuse ;  /* 0x0000b4004d037a23 */ /* 0x100fe20000010807 */
[----:B------:R-:W-:Y:S02]  /*69e0*/  F2FP.PACK_AB R11, R182, R158 ;  /* 0x0000009eb60b723e */ /* 0x000fe400000000ff */
[----:B------:R-:W-:Y:S01]  /*69f0*/  FMNMX.FTZ R2, R123, R2, !PT ;  /* 0x000000027b027209 */ /* 0x000fe20007810000 */
[----:B------:R1:W-:Y:S02]  /*6a00*/  MUFU.EX2 R181, R3 ;  /* 0x0000000300b57308 */ /* 0x0003e40000000800 */
[C---:B------:R-:W-:Y:S08]  /*6a10*/  HMMA.16816.F32 R20, R12.reuse, R84, RZ ;  /* 0x000000540c14723c */ /* 0x040ff000000018ff */
[----:B------:R-:W-:Y:S01]  /*6a20*/  HMMA.16816.F32 R24, R12, R100, RZ ;  /* 0x000000640c18723c */ /* 0x000fe200000018ff */
[----:B-1----:R-:W-:Y:S01]  /*6a30*/  FMNMX.FTZ R3, R142, R2, !PT ;  /* 0x000000028e037209 */ /* 0x002fe20007810000 */
[----:B------:R-:W-:-:S06]  /*6a40*/  FFMA.FTZ R2, R79, c[0x0][0x2d0], -R7 ;  /* 0x0000b4004f027a23 */ /* 0x000fcc0000010807 */
[C---:B------:R-:W-:Y:S01]  /*6a50*/  HMMA.16816.F32 R36, R12.reuse, R86, RZ ;  /* 0x000000560c24723c */ /* 0x040fe200000018ff */
[----:B------:R-:W-:Y:S01]  /*6a60*/  FMNMX.FTZ R3, R143, R3, !PT ;  /* 0x000000038f037209 */ /* 0x000fe20007810000 */
[----:B------:R1:W2:Y:S06]  /*6a70*/  MUFU.EX2 R251, R2 ;  /* 0x0000000200fb7308 */ /* 0x0002ac0000000800 */
[C---:B---3--:R-:W-:Y:S08]  /*6a80*/  HMMA.16816.F32 R28, R12.reuse, R96, RZ ;  /* 0x000000600c1c723c */ /* 0x048ff000000018ff */
[----:B------:R-:W-:Y:S01]  /*6a90*/  HMMA.16816.F32 R32, R12, R62, RZ ;  /* 0x0000003e0c20723c */ /* 0x000fe200000018ff */
[----:B-1----:R-:W-:Y:S01]  /*6aa0*/  FMNMX.FTZ R2, R243, R0, !PT ;  /* 0x00000000f3027209 */ /* 0x002fe20007810000 */
[----:B------:R-:W-:-:S04]  /*6ab0*/  FFMA.FTZ R0, R80, c[0x0][0x2d0], -R7 ;  /* 0x0000b40050007a23 */ /* 0x000fc80000010807 */
[----:B------:R1:W-:Y:S02]  /*6ac0*/  MUFU.EX2 R164, R0 ;  /* 0x0000000000a47308 */ /* 0x0003e40000000800 */
[C---:B------:R-:W-:Y:S08]  /*6ad0*/  HMMA.16816.F32 R48, R12.reuse, R102, RZ ;  /* 0x000000660c30723c */ /* 0x040ff000000018ff */
[----:B------:R-:W-:Y:S01]  /*6ae0*/  HMMA.16816.F32 R44, R12, R98, RZ ;  /* 0x000000620c2c723c */ /* 0x000fe200000018ff */
[----:B-1----:R-:W-:-:S07]  /*6af0*/  FMNMX.FTZ R0, R242, R2, !PT ;  /* 0x00000002f2007209 */ /* 0x002fce0007810000 */
[C---:B------:R-:W-:Y:S01]  /*6b00*/  HMMA.16816.F32 R52, R8.reuse, R104, R16 ;  /* 0x000000680834723c */ /* 0x040fe20000001810 */
[----:B------:R-:W-:Y:S01]  /*6b10*/  FMNMX.FTZ R2, R144, R3, !PT ;  /* 0x0000000390027209 */ /* 0x000fe20007810000 */
[----:B------:R-:W-:Y:S01]  /*6b20*/  FFMA.FTZ R3, R81, c[0x0][0x2d0], -R7 ;  /* 0x0000b40051037a23 */ /* 0x000fe20000010807 */
[----:B------:R-:W-:Y:S02]  /*6b30*/  FMNMX.FTZ R0, R240, R0, !PT ;  /* 0x00000000f0007209 */ /* 0x000fe40007810000 */
[----:B------:R-:W-:Y:S01]  /*6b40*/  FMNMX.FTZ R2, R145, R2, !PT ;  /* 0x0000000291027209 */ /* 0x000fe20007810000 */
[----:B------:R1:W3:Y:S01]  /*6b50*/  MUFU.EX2 R139, R3 ;  /* 0x00000003008b7308 */ /* 0x0002e20000000800 */
[----:B------:R-:W-:Y:S01]  /*6b60*/  FMNMX.FTZ R0, R238, R0, !PT ;  /* 0x00000000ee007209 */ /* 0x000fe20007810000 */
[----:B------:R-:W-:Y:S01]  /*6b70*/  HMMA.16816.F32 R40, R8, R92, R20 ;  /* 0x0000005c0828723c */ /* 0x000fe20000001814 */
[----:B------:R-:W-:Y:S02]  /*6b80*/  FMNMX.FTZ R2, R194, R2, !PT ;  /* 0x00000002c2027209 */ /* 0x000fe40007810000 */
[----:B------:R-:W-:-:S02]  /*6b90*/  FMNMX.FTZ R0, R239, R0, !PT ;  /* 0x00000000ef007209 */ /* 0x000fc40007810000 */
[----:B------:R-:W-:Y:S02]  /*6ba0*/  FMNMX.FTZ R2, R197, R2, !PT ;  /* 0x00000002c5027209 */ /* 0x000fe40007810000 */
[----:B------:R-:W-:Y:S01]  /*6bb0*/  FMNMX.FTZ R0, R245, R0, !PT ;  /* 0x00000000f5007209 */ /* 0x000fe20007810000 */
[----:B------:R-:W-:Y:S03]  /*6bc0*/  HMMA.16816.F32 R20, R8, R88, R24 ;  /* 0x000000580814723c */ /* 0x000fe60000001818 */
[----:B------:R-:W-:Y:S01]  /*6bd0*/  FMNMX.FTZ R0, R246, R0, !PT ;  /* 0x00000000f6007209 */ /* 0x000fe20007810000 */
[----:B-1----:R-:W-:-:S04]  /*6be0*/  FFMA.FTZ R3, R82, c[0x0][0x2d0], -R7 ;  /* 0x0000b40052037a23 */ /* 0x002fc80000010807 */
[----:B------:R-:W1:Y:S01]  /*6bf0*/  SHFL.BFLY PT, R4, R0, 0x2, 0x1f ;  /* 0x0c401f0000047f89 */ /* 0x000e6200000e0000 */
[C---:B------:R-:W-:Y:S01]  /*6c00*/  HMMA.16816.F32 R36, R8.reuse, R94, R36 ;  /* 0x0000005e0824723c */ /* 0x040fe20000001824 */
[----:B------:R2:W-:Y:S02]  /*6c10*/  MUFU.EX2 R157, R3 ;  /* 0x00000003009d7308 */ /* 0x0005e40000000800 */
[----:B------:R-:W-:Y:S05]  /*6c20*/  LDSM.16.MT88.4 R80, [R212+0x1100] ;  /* 0x00110000d450783b */ /* 0x000fea0000004200 */
[C---:B----4-:R-:W-:Y:S08]  /*6c30*/  HMMA.16816.F32 R12, R8.reuse, R108, R28 ;  /* 0x0000006c080c723c */ /* 0x050ff0000000181c */
[----:B------:R-:W-:Y:S01]  /*6c40*/  HMMA.16816.F32 R16, R8, R106, R32 ;  /* 0x0000006a0810723c */ /* 0x000fe20000001820 */
[----:B--2---:R-:W-:Y:S01]  /*6c50*/  FMNMX.FTZ R3, R193, R2, !PT ;  /* 0x00000002c1037209 */ /* 0x004fe20007810000 */
[----:B------:R-:W-:-:S03]  /*6c60*/  FFMA.FTZ R2, R76, c[0x0][0x2d0], -R6 ;  /* 0x0000b4004c027a23 */ /* 0x000fc60000010806 */
[----:B------:R-:W-:Y:S01]  /*6c70*/  FMNMX.FTZ R3, R192, R3, !PT ;  /* 0x00000003c0037209 */ /* 0x000fe20007810000 */
[----:B------:R2:W-:Y:S01]  /*6c80*/  MUFU.EX2 R73, R2 ;  /* 0x0000000200497308 */ /* 0x0005e20000000800 */
[----:B-1----:R-:W-:Y:S01]  /*6c90*/  FMNMX.FTZ R0, R0, R4, !PT ;  /* 0x0000000400007209 */ /* 0x002fe20007810000 */
[----:B------:R-:W-:Y:S01]  /*6ca0*/  HMMA.16816.F32 R24, R8, R90, R48 ;  /* 0x0000005a0818723c */ /* 0x000fe20000001830 */
[----:B------:R-:W-:-:S03]  /*6cb0*/  FMNMX.FTZ R3, R198, R3, !PT ;  /* 0x00000003c6037209 */ /* 0x000fc60007810000 */
[----:B------:R-:W1:Y:S04]  /*6cc0*/  SHFL.BFLY PT, R5, R0, 0x1, 0x1f ;  /* 0x0c201f0000057f89 */ /* 0x000e6800000e0000 */
[----:B------:R-:W-:Y:S01]  /*6cd0*/  HMMA.16816.F32 R32, R8, R110, R44 ;  /* 0x0000006e0820723c */ /* 0x000fe2000000182c */
[----:B--2---:R-:W-:-:S06]  /*6ce0*/  FFMA.FTZ R2, R78, c[0x0][0x2d0], -R6 ;  /* 0x0000b4004e027a23 */ /* 0x004fcc0000010806 */
[----:B------:R-:W-:Y:S01]  /*6cf0*/  F2FP.PACK_AB R8, R251, R181 ;  /* 0x000000b5fb08723e */ /* 0x000fe200000000ff */
[----:B------:R-:W2:Y:S01]  /*6d00*/  LDSM.16.MT88.4 R76, [R210+0x1100] ;  /* 0x00110000d24c783b */ /* 0x000ea20000004200 */
[----:B---3--:R-:W-:Y:S01]  /*6d10*/  F2FP.PACK_AB R10, R139, R164 ;  /* 0x000000a48b0a723e */ /* 0x008fe200000000ff */
[----:B------:R3:W4:Y:S01]  /*6d20*/  MUFU.EX2 R152, R2 ;  /* 0x0000000200987308 */ /* 0x0007220000000800 */
[----:B-1----:R-:W-:Y:S01]  /*6d30*/  FMNMX.FTZ R70, R0, R5, !PT ;  /* 0x0000000500467209 */ /* 0x002fe20007810000 */
[----:B------:R-:W-:Y:S02]  /*6d40*/  FFMA.FTZ R0, R127, c[0x0][0x2d0], -R6 ;  /* 0x0000b4007f007a23 */ /* 0x000fe40000010806 */
[----:B------:R-:W-:Y:S01]  /*6d50*/  IMAD.MOV.U32 R5, RZ, RZ, R167 ;  /* 0x000000ffff057224 */ /* 0x000fe200078e00a7 */
[----:B------:R-:W-:-:S03]  /*6d60*/  FSETP.NEU.FTZ.AND P0, PT, R70, -INF , PT ;  /* 0xff8000004600780b */ /* 0x000fc60003f1d000 */
[----:B------:R1:W-:Y:S01]  /*6d70*/  MUFU.EX2 R184, R0 ;  /* 0x0000000000b87308 */ /* 0x0003e20000000800 */
[----:B---3--:R-:W-:Y:S01]  /*6d80*/  FMNMX.FTZ R2, R195, R3, !PT ;  /* 0x00000003c3027209 */ /* 0x008fe20007810000 */
[----:B------:R-:W-:Y:S01]  /*6d90*/  FFMA.FTZ R3, R112, c[0x0][0x2d0], -R6 ;  /* 0x0000b40070037a23 */ /* 0x000fe20000010806 */
[----:B----4-:R-:W-:Y:S01]  /*6da0*/  F2FP.PACK_AB R9, R152, R73 ;  /* 0x000000499809723e */ /* 0x010fe200000000ff */
[----:B------:R-:W-:Y:S01]  /*6db0*/  IMAD.MOV.U32 R112, RZ, RZ, R149 ;  /* 0x000000ffff707224 */ /* 0x000fe200078e0095 */
[----:B------:R-:W-:-:S03]  /*6dc0*/  FMNMX.FTZ R2, R196, R2, !PT ;  /* 0x00000002c4027209 */ /* 0x000fc60007810000 */
[----:B------:R3:W-:Y:S01]  /*6dd0*/  MUFU.EX2 R153, R3 ;  /* 0x0000000300997308 */ /* 0x0007e20000000800 */
[----:B------:R-:W-:-:S04]  /*6de0*/  FMNMX.FTZ R2, R187, R2, !PT ;  /* 0x00000002bb027209 */ /* 0x000fc80007810000 */
[----:B------:R-:W-:Y:S01]  /*6df0*/  FMNMX.FTZ R2, R189, R2, !PT ;  /* 0x00000002bd027209 */ /* 0x000fe20007810000 */
[--C-:B-1----:R-:W-:Y:S02]  /*6e00*/  FFMA.FTZ R0, R131, c[0x0][0x2d0], -R6.reuse ;  /* 0x0000b40083007a23 */ /* 0x102fe40000010806 */
[----:B------:R-:W-:Y:S02]  /*6e10*/  IMAD.MOV.U32 R131, RZ, RZ, R181 ;  /* 0x000000ffff837224 */ /* 0x000fe400078e00b5 */
[----:B------:R-:W-:Y:S01]  /*6e20*/  MUFU.EX2 R68, R0 ;  /* 0x0000000000447308 */ /* 0x000fe20000000800 */
[----:B---3--:R-:W-:Y:S01]  /*6e30*/  FFMA.FTZ R3, R118, c[0x0][0x2d0], -R6 ;  /* 0x0000b40076037a23 */ /* 0x008fe20000010806 */
[----:B------:R-:W-:-:S06]  /*6e40*/  MOV R118, R180 ;  /* 0x000000b400767202 */ /* 0x000fcc0000000f00 */
[----:B------:R1:W3:Y:S02]  /*6e50*/  MUFU.EX2 R69, R3 ;  /* 0x0000000300457308 */ /* 0x0002e40000000800 */
[----:B-1----:R-:W-:Y:S01]  /*6e60*/  FMNMX.FTZ R3, R191, R2, !PT ;  /* 0x00000002bf037209 */ /* 0x002fe20007810000 */
[--C-:B------:R-:W-:Y:S01]  /*6e70*/  FFMA.FTZ R2, R132, c[0x0][0x2d0], -R7.reuse ;  /* 0x0000b40084027a23 */ /* 0x100fe20000010807 */
[----:B---3--:R-:W-:Y:S02]  /*6e80*/  F2FP.PACK_AB R11, R69, R153 ;  /* 0x00000099450b723e */ /* 0x008fe400000000ff */
[----:B------:R-:W-:Y:S02]  /*6e90*/  FMNMX.FTZ R3, R190, R3, !PT ;  /* 0x00000003be037209 */ /* 0x000fe40007810000 */
[----:B------:R1:W3:Y:S02]  /*6ea0*/  MUFU.EX2 R249, R2 ;  /* 0x0000000200f97308 */ /* 0x0002e40000000800 */
[----:B------:R-:W-:Y:S01]  /*6eb0*/  FMNMX.FTZ R3, R188, R3, !PT ;  /* 0x00000003bc037209 */ /* 0x000fe20007810000 */
[C---:B------:R-:W-:Y:S04]  /*6ec0*/  HMMA.16816.F32 R48, R8.reuse, R64, R52 ;  /* 0x000000400830723c */ /* 0x040fe80000001834 */
[----:B------:R-:W4:Y:S04]  /*6ed0*/  SHFL.BFLY PT, R4, R3, 0x2, 0x1f ;  /* 0x0c401f0003047f89 */ /* 0x000f2800000e0000 */
[----:B------:R-:W-:Y:S01]  /*6ee0*/  HMMA.16816.F32 R44, R8, R80, R40 ;  /* 0x00000050082c723c */ /* 0x000fe20000001828 */
[----:B-1----:R-:W-:-:S04]  /*6ef0*/  FFMA.FTZ R2, R133, c[0x0][0x2d0], -R7 ;  /* 0x0000b40085027a23 */ /* 0x002fc80000010807 */
[----:B------:R1:W-:Y:S03]  /*6f00*/  MUFU.EX2 R159, R2 ;  /* 0x00000002009f7308 */ /* 0x0003e60000000800 */
[C---:B--2---:R-:W-:Y:S08]  /*6f10*/  HMMA.16816.F32 R40, R8.reuse, R76, R20 ;  /* 0x0000004c0828723c */ /* 0x044ff00000001814 */
[----:B------:R-:W-:Y:S01]  /*6f20*/  HMMA.16816.F32 R20, R8, R82, R36 ;  /* 0x000000520814723c */ /* 0x000fe20000001824 */
[----:B----4-:R-:W-:Y:S01]  /*6f30*/  FMNMX.FTZ R3, R3, R4, !PT ;  /* 0x0000000403037209 */ /* 0x010fe20007810000 */
[----:B-1----:R-:W-:-:S04]  /*6f40*/  FFMA.FTZ R2, R134, c[0x0][0x2d0], -R7 ;  /* 0x0000b40086027a23 */ /* 0x002fc80000010807 */
[----:B------:R-:W1:Y:S01]  /*6f50*/  SHFL.BFLY PT, R4, R3, 0x1, 0x1f ;  /* 0x0c201f0003047f89 */ /* 0x000e6200000e0000 */
[----:B------:R-:W-:Y:S01]  /*6f60*/  IMAD.MOV.U32 R36, RZ, RZ, R157 ;  /* 0x000000ffff247224 */ /* 0x000fe200078e009d */
[----:B------:R-:W-:Y:S01]  /*6f70*/  HMMA.16816.F32 R28, R8, R56, R12 ;  /* 0x00000038081c723c */ /* 0x000fe2000000180c */
[----:B------:R2:W-:Y:S01]  /*6f80*/  MUFU.EX2 R248, R2 ;  /* 0x0000000200f87308 */ /* 0x0005e20000000800 */
[----:B------:R-:W-:Y:S02]  /*6f90*/  IMAD.MOV.U32 R39, RZ, RZ, R183 ;  /* 0x000000ffff277224 */ /* 0x000fe400078e00b7 */
[----:B------:R-:W-:-:S04]  /*6fa0*/  IMAD.MOV.U32 R38, RZ, RZ, R182 ;  /* 0x000000ffff267224 */ /* 0x000fc800078e00b6 */
[C---:B------:R-:W-:Y:S08]  /*6fb0*/  HMMA.16816.F32 R16, R8.reuse, R66, R16 ;  /* 0x000000420810723c */ /* 0x040ff00000001810 */
[----:B------:R-:W-:Y:S01]  /*6fc0*/  HMMA.16816.F32 R24, R8, R78, R24 ;  /* 0x0000004e0818723c */ /* 0x000fe20000001818 */
[----:B--2---:R-:W-:-:S04]  /*6fd0*/  FFMA.FTZ R2, R126, c[0x0][0x2d0], -R6 ;  /* 0x0000b4007e027a23 */ /* 0x004fc80000010806 */
[----:B------:R2:W4:Y:S01]  /*6fe0*/  MUFU.EX2 R156, R2 ;  /* 0x00000002009c7308 */ /* 0x0005220000000800 */
[----:B-1----:R-:W-:Y:S02]  /*6ff0*/  FMNMX.FTZ R3, R3, R4, !PT ;  /* 0x0000000403037209 */ /* 0x002fe40007810000 */
[----:B------:R-:W-:Y:S07]  /*7000*/  HMMA.16816.F32 R12, R8, R58, R32 ;  /* 0x0000003a080c723c */ /* 0x000fee0000001820 */
[----:B---3--:R-:W-:-:S02]  /*7010*/  F2FP.PACK_AB R8, R249, R36 ;  /* 0x00000024f908723e */ /* 0x008fc400000000ff */
[----:B------:R-:W-:Y:S01]  /*7020*/  F2FP.PACK_AB R11, R68, R184 ;  /* 0x000000b8440b723e */ /* 0x000fe200000000ff */
[----:B--2---:R-:W-:Y:S01]  /*7030*/  FFMA.FTZ R2, R128, c[0x0][0x2d0], -R6 ;  /* 0x0000b40080027a23 */ /* 0x004fe20000010806 */
[----:B----4-:R-:W-:-:S03]  /*7040*/  MOV R37, R156 ;  /* 0x0000009c00257202 */ /* 0x010fc60000000f00 */
[----:B------:R1:W2:Y:S02]  /*7050*/  MUFU.EX2 R166, R2 ;  /* 0x0000000200a67308 */ /* 0x0002a40000000800 */
[----:B-1----:R-:W-:Y:S01]  /*7060*/  FMUL.FTZ R2, R70, c[0x0][0x2d0] ;  /* 0x0000b40046027a20 */ /* 0x002fe20000410000 */
[----:B--2---:R-:W-:-:S04]  /*7070*/  F2FP.PACK_AB R9, R166, R37 ;  /* 0x00000025a609723e */ /* 0x004fc800000000ff */
[----:B------:R-:W-:Y:S02]  /*7080*/  FSEL R2, R2, RZ, P0 ;  /* 0x000000ff02027208 */ /* 0x000fe40000000000 */
[----:B------:R-:W-:-:S03]  /*7090*/  FSETP.NEU.FTZ.AND P0, PT, R3, -INF , PT ;  /* 0xff8000000300780b */ /* 0x000fc60003f1d000 */
[--C-:B------:R-:W-:Y:S02]  /*70a0*/  FFMA.FTZ R0, R120, c[0x0][0x2d0], -R2.reuse ;  /* 0x0000b40078007a23 */ /* 0x100fe40000010802 */
[----:B------:R-:W-:Y:S02]  /*70b0*/  IMAD.MOV.U32 R120, RZ, RZ, R159 ;  /* 0x000000ffff787224 */ /* 0x000fe400078e009f */
[----:B------:R1:W-:Y:S01]  /*70c0*/  MUFU.EX2 R208, R0 ;  /* 0x0000000000d07308 */ /* 0x0003e20000000800 */
[----:B------:R-:W-:Y:S02]  /*70d0*/  FFMA.FTZ R4, R130, c[0x0][0x2d0], -R2 ;  /* 0x0000b40082047a23 */ /* 0x000fe40000010802 */
[----:B------:R-:W-:Y:S01]  /*70e0*/  F2FP.PACK_AB R10, R248, R120 ;  /* 0x00000078f80a723e */ /* 0x000fe200000000ff */
[----:B------:R-:W-:-:S06]  /*70f0*/  IMAD.MOV.U32 R130, RZ, RZ, R164 ;  /* 0x000000ffff827224 */ /* 0x000fcc00078e00a4 */
[----:B------:R-:W-:Y:S01]  /*7100*/  HMMA.16816.F32 R176, R8, R168, R48 ;  /* 0x000000a808b0723c */ /* 0x000fe20000001830 */
[----:B-1----:R-:W-:-:S06]  /*7110*/  FFMA.FTZ R0, R122, c[0x0][0x2d0], -R2 ;  /* 0x0000b4007a007a23 */ /* 0x002fcc0000010802 */
[----:B------:R-:W-:Y:S01]  /*7120*/  MOV R49, R166 ;  /* 0x000000a600317202 */ /* 0x000fe20000000f00 */
[----:B------:R-:W-:Y:S01]  /*7130*/  IMAD.MOV.U32 R122, RZ, RZ, R158 ;  /* 0x000000ffff7a7224 */ /* 0x000fe200078e009e */
[C---:B------:R-:W-:Y:S01]  /*7140*/  HMMA.16816.F32 R132, R8.reuse, R162, R20 ;  /* 0x000000a20884723c */ /* 0x040fe20000001814 */
[----:B------:R1:W-:Y:S01]  /*7150*/  MUFU.EX2 R213, R0 ;  /* 0x0000000000d57308 */ /* 0x0003e20000000800 */
[----:B------:R-:W2:Y:S01]  /*7160*/  LDSM.16.MT88.4 R156, [R210+0x1900] ;  /* 0x00190000d29c783b */ /* 0x000ea20000004200 */
[----:B------:R-:W-:Y:S02]  /*7170*/  IMAD.MOV.U32 R51, RZ, RZ, R251 ;  /* 0x000000ffff337224 */ /* 0x000fe400078e00fb */
[----:B------:R-:W-:Y:S02]  /*7180*/  IMAD.MOV.U32 R50, RZ, RZ, R250 ;  /* 0x000000ffff327224 */ /* 0x000fe400078e00fa */
[----:B------:R-:W-:Y:S02]  /*7190*/  IMAD.MOV.U32 R48, RZ, RZ, R165 ;  /* 0x000000ffff307224 */ /* 0x000fe400078e00a5 */
[----:B------:R-:W-:Y:S01]  /*71a0*/  MUFU.EX2 R251, R4 ;  /* 0x0000000400fb7308 */ /* 0x000fe20000000800 */
[----:B------:R-:W-:Y:S01]  /*71b0*/  HMMA.16816.F32 R164, R8, R170, R16 ;  /* 0x000000aa08a4723c */ /* 0x000fe20000001810 */
[----:B-1----:R-:W-:-:S06]  /*71c0*/  FFMA.FTZ R0, R124, c[0x0][0x2d0], -R2 ;  /* 0x0000b4007c007a23 */ /* 0x002fcc0000010802 */
[----:B------:R-:W-:Y:S01]  /*71d0*/  MOV R17, R152 ;  /* 0x0000009800117202 */ /* 0x000fe20000000f00 */
[----:B------:R-:W-:Y:S01]  /*71e0*/  IMAD.MOV.U32 R19, RZ, RZ, R154 ;  /* 0x000000ffff137224 */ /* 0x000fe200078e009a */
[----:B------:R1:W-:Y:S01]  /*71f0*/  MUFU.EX2 R128, R0 ;  /* 0x0000000000807308 */ /* 0x0003e20000000800 */
[----:B------:R-:W-:Y:S02]  /*7200*/  IMAD.MOV.U32 R18, RZ, RZ, R153 ;  /* 0x000000ffff127224 */ /* 0x000fe400078e0099 */
[----:B------:R-:W-:Y:S02]  /*7210*/  IMAD.MOV.U32 R16, RZ, RZ, R151 ;  /* 0x000000ffff107224 */ /* 0x000fe400078e0097 */
[----:B-1----:R-:W-:Y:S02]  /*7220*/  FFMA.FTZ R0, R125, c[0x0][0x2d0], -R2 ;  /* 0x0000b4007d007a23 */ /* 0x002fe40000010802 */
[C---:B------:R-:W-:Y:S02]  /*7230*/  HMMA.16816.F32 R124, R8.reuse, R160, R44 ;  /* 0x000000a0087c723c */ /* 0x040fe4000000182c */
[----:B------:R1:W-:Y:S05]  /*7240*/  MUFU.EX2 R252, R0 ;  /* 0x0000000000fc7308 */ /* 0x0003ea0000000800 */
[----:B------:R-:W-:Y:S01]  /*7250*/  MOV R47, R184 ;  /* 0x000000b8002f7202 */ /* 0x000fe20000000f00 */
[----:B------:R-:W-:Y:S01]  /*7260*/  IMAD.MOV.U32 R46, RZ, RZ, R150 ;  /* 0x000000ffff2e7224 */ /* 0x000fe200078e0096 */
[----:B------:R-:W-:Y:S01]  /*7270*/  MOV R45, R148 ;  /* 0x00000094002d7202 */ /* 0x000fe20000000f00 */
[----:B------:R-:W-:Y:S01]  /*7280*/  IMAD.MOV.U32 R44, RZ, RZ, R139 ;  /* 0x000000ffff2c7224 */ /* 0x000fe200078e008b */
[----:B--2---:R-:W-:Y:S01]  /*7290*/  HMMA.16816.F32 R148, R8, R158, R24 ;  /* 0x0000009e0894723c */ /* 0x004fe20000001818 */
[----:B-1----:R-:W-:-:S07]  /*72a0*/  FFMA.FTZ R0, R129, c[0x0][0x2d0], -R2 ;  /* 0x0000b40081007a23 */ /* 0x002fce0000010802 */
[C---:B------:R-:W-:Y:S01]  /*72b0*/  HMMA.16816.F32 R136, R8.reuse, R156, R40 ;  /* 0x0000009c0888723c */ /* 0x040fe20000001828 */
[----:B------:R-:W-:Y:S01]  /*72c0*/  IMAD.MOV.U32 R129, RZ, RZ, R155 ;  /* 0x000000ffff817224 */ /* 0x000fe200078e009b */
[----:B------:R1:W2:Y:S06]  /*72d0*/  MUFU.EX2 R52, R0 ;  /* 0x0000000000347308 */ /* 0x0002ac0000000800 */
[----:B------:R-:W-:Y:S01]  /*72e0*/  HMMA.16816.F32 R152, R8, R172, R28 ;  /* 0x000000ac0898723c */ /* 0x000fe2000000181c */
[----:B-1----:R-:W-:-:S05]  /*72f0*/  FMUL.FTZ R0, R3, c[0x0][0x2d0] ;  /* 0x0000b40003007a20 */ /* 0x002fca0000410000 */
[----:B------:R-:W-:-:S05]  /*7300*/  FSEL R0, R0, RZ, P0 ;  /* 0x000000ff00007208 */ /* 0x000fca0000000000 */
[--C-:B------:R-:W-:Y:S02]  /*7310*/  FFMA.FTZ R4, R116, c[0x0][0x2d0], -R0.reuse ;  /* 0x0000b40074047a23 */ /* 0x100fe40000010800 */
[----:B------:R-:W-:Y:S02]  /*7320*/  IMAD.MOV.U32 R116, RZ, RZ, R249 ;  /* 0x000000ffff747224 */ /* 0x000fe400078e00f9 */
[----:B------:R1:W-:Y:S02]  /*7330*/  MUFU.EX2 R184, R4 ;  /* 0x0000000400b87308 */ /* 0x0003e40000000800 */
[----:B-1----:R-:W-:Y:S02]  /*7340*/  FFMA.FTZ R4, R115, c[0x0][0x2d0], -R0 ;  /* 0x0000b40073047a23 */ /* 0x002fe40000010800 */
[----:B--2---:R-:W-:-:S04]  /*7350*/  IMAD.MOV.U32 R115, RZ, RZ, R52 ;  /* 0x000000ffff737224 */ /* 0x004fc800078e0034 */
[----:B------:R1:W2:Y:S01]  /*7360*/  MUFU.EX2 R183, R4 ;  /* 0x0000000400b77308 */ /* 0x0002a20000000800 */
[----:B------:R-:W-:Y:S07]  /*7370*/  HMMA.16816.F32 R52, R8, R174, R12 ;  /* 0x000000ae0834723c */ /* 0x000fee000000180c */
[----:B------:R-:W-:Y:S02]  /*7380*/  F2FP.PACK_AB R8, R213, R208 ;  /* 0x000000d0d508723e */ /* 0x000fe400000000ff */
[----:B------:R-:W-:Y:S01]  /*7390*/  F2FP.PACK_AB R10, R252, R128 ;  /* 0x00000080fc0a723e */ /* 0x000fe200000000ff */
[----:B-1----:R-:W-:Y:S01]  /*73a0*/  FFMA.FTZ R4, R114, c[0x0][0x2d0], -R0 ;  /* 0x0000b40072047a23 */ /* 0x002fe20000010800 */
[----:B--2---:R-:W-:Y:S01]  /*73b0*/  F2FP.PACK_AB R9, R183, R184 ;  /* 0x000000b8b709723e */ /* 0x004fe200000000ff */
[----:B------:R-:W-:-:S02]  /*73c0*/  IMAD.MOV.U32 R114, RZ, RZ, R16 ;  /* 0x000000ffff727224 */ /* 0x000fc400078e0010 */
[----:B------:R1:W-:Y:S02]  /*73d0*/  MUFU.EX2 R181, R4 ;  /* 0x0000000400b57308 */ /* 0x0003e40000000800 */
[----:B-1----:R-:W-:Y:S01]  /*73e0*/  FFMA.FTZ R4, R113, c[0x0][0x2d0], -R0 ;  /* 0x0000b40071047a23 */ /* 0x002fe20000010800 */
[----:B------:R-:W-:-:S05]  /*73f0*/  MOV R113, R17 ;  /* 0x0000001100717202 */ /* 0x000fca0000000f00 */
[----:B------:R1:W2:Y:S02]  /*7400*/  MUFU.EX2 R182, R4 ;  /* 0x0000000400b67308 */ /* 0x0002a40000000800 */
[----:B-1----:R-:W-:Y:S01]  /*7410*/  FFMA.FTZ R4, R141, c[0x0][0x2d0], -R2 ;  /* 0x0000b4008d047a23 */ /* 0x002fe20000010802 */
[----:B--2---:R-:W-:Y:S01]  /*7420*/  F2FP.PACK_AB R11, R182, R181 ;  /* 0x000000b5b60b723e */ /* 0x004fe200000000ff */
[----:B------:R-:W-:Y:S01]  /*7430*/  IMAD.MOV.U32 R141, RZ, RZ, R122 ;  /* 0x000000ffff8d7224 */ /* 0x000fe200078e007a */
[----:B------:R-:W-:-:S03]  /*7440*/  MOV R122, R73 ;  /* 0x00000049007a7202 */ /* 0x000fc60000000f00 */
[----:B------:R1:W-:Y:S02]  /*7450*/  MUFU.EX2 R250, R4 ;  /* 0x0000000400fa7308 */ /* 0x0003e40000000800 */
[C---:B------:R-:W-:Y:S08]  /*7460*/  HMMA.16816.F32 R24, R8.reuse, R84, RZ ;  /* 0x000000540818723c */ /* 0x040ff000000018ff */
[----:B------:R-:W-:Y:S01]  /*7470*/  HMMA.16816.F32 R32, R8, R60, RZ ;  /* 0x0000003c0820723c */ /* 0x000fe200000018ff */
[----:B-1----:R-:W-:-:S02]  /*7480*/  FFMA.FTZ R4, R140, c[0x0][0x2d0], -R2 ;  /* 0x0000b4008c047a23 */ /* 0x002fc40000010802 */
[----:B------:R-:W-:Y:S02]  /*7490*/  IMAD.MOV.U32 R140, RZ, RZ, R69 ;  /* 0x000000ffff8c7224 */ /* 0x000fe400078e0045 */
[----:B------:R1:W2:Y:S03]  /*74a0*/  MUFU.EX2 R249, R4 ;  /* 0x0000000400f97308 */ /* 0x0002a60000000800 */
[----:B------:R-:W-:Y:S01]  /*74b0*/  HMMA.16816.F32 R28, R8, R62, RZ ;  /* 0x0000003e081c723c */ /* 0x000fe200000018ff */
[----:B------:R-:W-:Y:S02]  /*74c0*/  IMAD.MOV.U32 R60, RZ, RZ, R18 ;  /* 0x000000ffff3c7224 */ /* 0x000fe400078e0012 */
[----:B------:R-:W-:-:S04]  /*74d0*/  IMAD.MOV.U32 R61, RZ, RZ, R45 ;  /* 0x000000ffff3d7224 */ /* 0x000fc800078e002d */
[----:B------:R-:W-:Y:S01]  /*74e0*/  IMAD.MOV.U32 R63, RZ, RZ, R129 ;  /* 0x000000ffff3f7224 */ /* 0x000fe200078e0081 */
[----:B------:R-:W-:Y:S01]  /*74f0*/  HMMA.16816.F32 R12, R8, R96, RZ ;  /* 0x00000060080c723c */ /* 0x000fe200000018ff */
[----:B------:R-:W-:Y:S02]  /*7500*/  MOV R62, R36 ;  /* 0x00000024003e7202 */ /* 0x000fe40000000f00 */
[----:B------:R-:W-:Y:S01]  /*7510*/  MOV R129, R39 ;  /* 0x0000002700817202 */ /* 0x000fe20000000f00 */
[----:B-1----:R-:W-:-:S04]  /*7520*/  FFMA.FTZ R4, R117, c[0x0][0x2d0], -R0 ;  /* 0x0000b40075047a23 */ /* 0x002fc80000010800 */
[----:B------:R-:W-:Y:S01]  /*7530*/  HMMA.16816.F32 R20, R8, R86, RZ ;  /* 0x000000560814723c */ /* 0x000fe200000018ff */
[----:B------:R-:W-:Y:S01]  /*7540*/  IMAD.MOV.U32 R97, RZ, RZ, R37 ;  /* 0x000000ffff617224 */ /* 0x000fe200078e0025 */
[----:B------:R-:W-:Y:S01]  /*7550*/  MOV R117, R44 ;  /* 0x0000002c00757202 */ /* 0x000fe20000000f00 */
[----:B------:R1:W-:Y:S01]  /*7560*/  MUFU.EX2 R75, R4 ;  /* 0x00000004004b7308 */ /* 0x0003e20000000800 */
[----:B------:R-:W-:-:S03]  /*7570*/  IMAD.MOV.U32 R96, RZ, RZ, R38 ;  /* 0x000000ffff607224 */ /* 0x000fc600078e0026 */
[----:B------:R-:W-:Y:S01]  /*7580*/  IMAD.MOV.U32 R86, RZ, RZ, R50 ;  /* 0x000000ffff567224 */ /* 0x000fe200078e0032 */
[----:B------:R-:W-:Y:S01]  /*7590*/  HMMA.16816.F32 R36, R8, R102, RZ ;  /* 0x000000660824723c */ /* 0x000fe200000018ff */
[----:B------:R-:W-:-:S06]  /*75a0*/  MOV R87, R51 ;  /* 0x0000003300577202 */ /* 0x000fcc0000000f00 */
[----:B------:R-:W-:Y:S01]  /*75b0*/  IMAD.MOV.U32 R103, RZ, RZ, R47 ;  /* 0x000000ffff677224 */ /* 0x000fe200078e002f */
[C---:B------:R-:W-:Y:S01]  /*75c0*/  HMMA.16816.F32 R40, R8.reuse, R98, RZ ;  /* 0x000000620828723c */ /* 0x040fe200000018ff */
[----:B-1----:R-:W-:Y:S02]  /*75d0*/  FFMA.FTZ R4, R119, c[0x0][0x2d0], -R0 ;  /* 0x0000b40077047a23 */ /* 0x002fe40000010800 */
[----:B------:R-:W-:Y:S02]  /*75e0*/  IMAD.MOV.U32 R119, RZ, RZ, R19 ;  /* 0x000000ffff777224 */ /* 0x000fe400078e0013 */
[----:B------:R1:W3:Y:S03]  /*75f0*/  MUFU.EX2 R180, R4 ;  /* 0x0000000400b47308 */ /* 0x0002e60000000800 */
[----:B------:R-:W-:Y:S01]  /*7600*/  HMMA.16816.F32 R16, R8, R100, RZ ;  /* 0x000000640810723c */ /* 0x000fe200000018ff */
[----:B------:R-:W-:Y:S01]  /*7610*/  IMAD.MOV.U32 R99, RZ, RZ, R116 ;  /* 0x000000ffff637224 */ /* 0x000fe200078e0074 */
[----:B------:R-:W-:Y:S01]  /*7620*/  MOV R116, R48 ;  /* 0x0000003000747202 */ /* 0x000fe20000000f00 */
[----:B------:R-:W-:-:S04]  /*7630*/  IMAD.MOV.U32 R98, RZ, RZ, R49 ;  /* 0x000000ffff627224 */ /* 0x000fc800078e0031 */
[----:B--2---:R-:W-:Y:S01]  /*7640*/  F2FP.PACK_AB R10, R249, R250 ;  /* 0x000000faf90a723e */ /* 0x004fe200000000ff */
[----:B-1----:R-:W-:Y:S01]  /*7650*/  FFMA.FTZ R4, R121, c[0x0][0x2d0], -R0 ;  /* 0x0000b40079047a23 */ /* 0x002fe20000010800 */
[----:B---3--:R-:W-:Y:S01]  /*7660*/  F2FP.PACK_AB R9, R180, R75 ;  /* 0x0000004bb409723e */ /* 0x008fe200000000ff */
[----:B------:R-:W-:Y:S02]  /*7670*/  IMAD.MOV.U32 R121, RZ, RZ, R74 ;  /* 0x000000ffff797224 */ /* 0x000fe400078e004a */
[----:B------:R1:W-:Y:S02]  /*7680*/  MUFU.EX2 R84, R4 ;  /* 0x0000000400547308 */ /* 0x0003e40000000800 */
[----:B-1----:R-:W-:Y:S02]  /*7690*/  FFMA.FTZ R4, R123, c[0x0][0x2d0], -R0 ;  /* 0x0000b4007b047a23 */ /* 0x002fe40000010800 */
[----:B------:R-:W-:-:S04]  /*76a0*/  IMAD.MOV.U32 R123, RZ, RZ, R115 ;  /* 0x000000ffff7b7224 */ /* 0x000fc800078e0073 */
[----:B------:R-:W1:Y:S01]  /*76b0*/  MUFU.EX2 R85, R4 ;  /* 0x0000000400557308 */ /* 0x000e620000000800 */
[----:B------:R-:W-:Y:S01]  /*76c0*/  IMAD.MOV.U32 R115, RZ, RZ, R46 ;  /* 0x000000ffff737224 */ /* 0x000fe200078e002e */
[----:B------:R-:W-:Y:S02]  /*76d0*/  F2FP.PACK_AB R8, R251, R123 ;  /* 0x0000007bfb08723e */ /* 0x000fe400000000ff */
[----:B-1----:R-:W-:Y:S01]  /*76e0*/  F2FP.PACK_AB R11, R85, R84 ;  /* 0x00000054550b723e */ /* 0x002fe200000000ff */
[----:B------:R-:W-:-:S06]  /*76f0*/  FFMA.FTZ R4, R227, c[0x0][0x2d0], -R7 ;  /* 0x0000b400e3047a23 */ /* 0x000fcc0000010807 */
[C---:B------:R-:W-:Y:S07]  /*7700*/  HMMA.16816.F32 R48, R8.reuse, R104, R32 ;  /* 0x000000680830723c */ /* 0x040fee0000001820 */
[----:B------:R-:W-:Y:S01]  /*7710*/  MOV R104, R248 ;  /* 0x000000f800687202 */ /* 0x000fe20000000f00 */
[----:B------:R-:W-:Y:S01]  /*7720*/  IMAD.MOV.U32 R105, RZ, RZ, R68 ;  /* 0x000000ffff697224 */ /* 0x000fe200078e0044 */
[----:B------:R1:W-:Y:S01]  /*7730*/  MUFU.EX2 R248, R4 ;  /* 0x0000000400f87308 */ /* 0x0003e20000000800 */
[C---:B------:R-:W-:Y:S08]  /*7740*/  HMMA.16816.F32 R44, R8.reuse, R92, R24 ;  /* 0x0000005c082c723c */ /* 0x040ff00000001818 */
[----:B------:R-:W-:Y:S01]  /*7750*/  HMMA.16816.F32 R32, R8, R88, R16 ;  /* 0x000000580820723c */ /* 0x000fe20000001810 */
[----:B-1----:R-:W-:-:S07]  /*7760*/  FFMA.FTZ R4, R186, c[0x0][0x2d0], -R2 ;  /* 0x0000b400ba047a23 */ /* 0x002fce0000010802 */
[C---:B------:R-:W-:Y:S01]  /*7770*/  HMMA.16816.F32 R28, R8.reuse, R106, R28 ;  /* 0x0000006a081c723c */ /* 0x040fe2000000181c */
[----:B------:R-:W-:Y:S01]  /*7780*/  IMAD.MOV.U32 R88, RZ, RZ, R99 ;  /* 0x000000ffff587224 */ /* 0x000fe200078e0063 */
[----:B------:R-:W-:Y:S01]  /*7790*/  MOV R89, R98 ;  /* 0x0000006200597202 */ /* 0x000fe20000000f00 */
[----:B------:R1:W-:Y:S05]  /*77a0*/  MUFU.EX2 R100, R4 ;  /* 0x0000000400647308 */ /* 0x0003ea0000000800 */
[C---:B------:R-:W-:Y:S08]  /*77b0*/  HMMA.16816.F32 R20, R8.reuse, R94, R20 ;  /* 0x0000005e0814723c */ /* 0x040ff00000001814 */
[----:B------:R-:W-:Y:S01]  /*77c0*/  HMMA.16816.F32 R16, R8, R90, R36 ;  /* 0x0000005a0810723c */ /* 0x000fe20000001824 */
[----:B------:R-:W2:Y:S01]  /*77d0*/  LDSM.16.MT88.4 R36, [R209+0x2100] ;  /* 0x00210000d124783b */ /* 0x000ea20000004200 */
[----:B-1----:R-:W-:-:S04]  /*77e0*/  FFMA.FTZ R4, R185, c[0x0][0x2d0], -R2 ;  /* 0x0000b400b9047a23 */ /* 0x002fc80000010802 */
[----:B------:R1:W3:Y:S01]  /*77f0*/  MUFU.EX2 R101, R4 ;  /* 0x0000000400657308 */ /* 0x0002e20000000800 */
[----:B------:R-:W-:Y:S01]  /*7800*/  IMAD.MOV.U32 R91, RZ, RZ, R103 ;  /* 0x000000ffff5b7224 */ /* 0x000fe200078e0067 */
[----:B------:R-:W-:Y:S01]  /*7810*/  HMMA.16816.F32 R24, R8, R108, R12 ;  /* 0x0000006c0818723c */ /* 0x000fe2000000180c */
[----:B------:R-:W-:-:S07]  /*7820*/  MOV R90, R96 ;  /* 0x00000060005a7202 */ /* 0x000fce0000000f00 */
[----:B------:R-:W-:Y:S01]  /*7830*/  HMMA.16816.F32 R12, R8, R110, R40 ;  /* 0x0000006e080c723c */ /* 0x000fe20000001828 */
[----:B-1----:R-:W-:-:S06]  /*7840*/  FFMA.FTZ R4, R147, c[0x0][0x2d0], -R2 ;  /* 0x0000b40093047a23 */ /* 0x002fcc0000010802 */
[----:B---3--:R-:W-:Y:S01]  /*7850*/  F2FP.PACK_AB R8, R101, R100 ;  /* 0x000000646508723e */ /* 0x008fe200000000ff */
[----:B------:R-:W-:Y:S01]  /*7860*/  IMAD.MOV.U32 R43, RZ, RZ, R97 ;  /* 0x000000ffff2b7224 */ /* 0x000fe200078e0061 */
[----:B------:R-:W-:Y:S01]  /*7870*/  MOV R41, R63 ;  /* 0x0000003f00297202 */ /* 0x000fe20000000f00 */
[----:B------:R1:W-:Y:S01]  /*7880*/  MUFU.EX2 R102, R4 ;  /* 0x0000000400667308 */ /* 0x0003e20000000800 */
[----:B------:R-:W-:Y:S02]  /*7890*/  IMAD.MOV.U32 R42, RZ, RZ, R62 ;  /* 0x000000ffff2a7224 */ /* 0x000fe400078e003e */
[----:B------:R-:W-:Y:S02]  /*78a0*/  IMAD.MOV.U32 R40, RZ, RZ, R119 ;  /* 0x000000ffff287224 */ /* 0x000fe400078e0077 */
[----:B-1----:R-:W-:-:S04]  /*78b0*/  FFMA.FTZ R4, R146, c[0x0][0x2d0], -R2 ;  /* 0x0000b40092047a23 */ /* 0x002fc80000010802 */
[----:B------:R1:W3:Y:S02]  /*78c0*/  MUFU.EX2 R185, R4 ;  /* 0x0000000400b97308 */ /* 0x0002e40000000800 */
[----:B-1----:R-:W-:Y:S01]  /*78d0*/  FFMA.FTZ R4, R142, c[0x0][0x2d0], -R0 ;  /* 0x0000b4008e047a23 */ /* 0x002fe20000010800 */
[----:B---3--:R-:W-:-:S05]  /*78e0*/  F2FP.PACK_AB R10, R185, R102 ;  /* 0x00000066b90a723e */ /* 0x008fca00000000ff */
        /* <DEDUP_REMOVED lines=10> */
[----:B------:R1:W3:Y:S02]  /*7990*/  MUFU.EX2 R233, R4 ;  /* 0x0000000400e97308 */ /* 0x0002e40000000800 */
[C---:B------:R-:W-:Y:S07]  /*79a0*/  HMMA.16816.F32 R108, R8.reuse, R64, R48 ;  /* 0x00000040086c723c */ /* 0x040fee0000001830 */
[----:B------:R-:W-:Y:S01]  /*79b0*/  MOV R50, R113 ;  /* 0x0000007100327202 */ /* 0x000fe20000000f00 */
[----:B------:R-:W-:Y:S01]  /*79c0*/  IMAD.MOV.U32 R64, RZ, RZ, R114 ;  /* 0x000000ffff407224 */ /* 0x000fe200078e0072 */
[----:B------:R-:W-:Y:S01]  /*79d0*/  MOV R48, R112 ;  /* 0x0000007000307202 */ /* 0x000fe20000000f00 */
[----:B------:R-:W-:Y:S01]  /*79e0*/  IMAD.MOV.U32 R49, RZ, RZ, R115 ;  /* 0x000000ffff317224 */ /* 0x000fe200078e0073 */
[----:B------:R-:W-:Y:S01]  /*79f0*/  HMMA.16816.F32 R44, R8, R80, R44 ;  /* 0x00000050082c723c */ /* 0x000fe2000000182c */
[----:B-1----:R-:W-:Y:S01]  /*7a00*/  FFMA.FTZ R4, R232, c[0x0][0x2d0], -R7 ;  /* 0x0000b400e8047a23 */ /* 0x002fe20000010807 */
[----:B------:R-:W-:Y:S01]  /*7a10*/  MOV R65, R130 ;  /* 0x0000008200417202 */ /* 0x000fe20000000f00 */
[----:B------:R-:W-:-:S02]  /*7a20*/  IMAD.MOV.U32 R51, RZ, RZ, R60 ;  /* 0x000000ffff337224 */ /* 0x000fc400078e003c */
[----:B------:R1:W-:Y:S03]  /*7a30*/  MUFU.EX2 R227, R4 ;  /* 0x0000000400e37308 */ /* 0x0003e60000000800 */
[C---:B------:R-:W-:Y:S01]  /*7a40*/  HMMA.16816.F32 R112, R8.reuse, R66, R28 ;  /* 0x000000420870723c */ /* 0x040fe2000000181c */
[----:B------:R-:W-:Y:S06]  /*7a50*/  LDSM.16.MT88.4 R28, [R210+0x2100] ;  /* 0x00210000d21c783b */ /* 0x000fec0000004200 */
[----:B------:R-:W-:Y:S01]  /*7a60*/  IMAD.MOV.U32 R67, RZ, RZ, R61 ;  /* 0x000000ffff437224 */ /* 0x000fe200078e003d */
[----:B------:R-:W-:Y:S01]  /*7a70*/  HMMA.16816.F32 R80, R8, R82, R20 ;  /* 0x000000520850723c */ /* 0x000fe20000001814 */
[----:B------:R-:W-:Y:S01]  /*7a80*/  LDSM.16.MT88.4 R20, [R211+0x2100] ;  /* 0x00210000d314783b */ /* 0x000fe20000004200 */
[----:B------:R-:W-:-:S02]  /*7a90*/  IMAD.MOV.U32 R66, RZ, RZ, R117 ;  /* 0x000000ffff427224 */ /* 0x000fc400078e0075 */
[----:B-1----:R-:W-:Y:S02]  /*7aa0*/  FFMA.FTZ R4, R235, c[0x0][0x2d0], -R7 ;  /* 0x0000b400eb047a23 */ /* 0x002fe40000010807 */
[----:B------:R-:W-:Y:S02]  /*7ab0*/  IMAD.MOV.U32 R235, RZ, RZ, R105 ;  /* 0x000000ffffeb7224 */ /* 0x000fe400078e0069 */
[C---:B------:R-:W-:Y:S01]  /*7ac0*/  HMMA.16816.F32 R144, R8.reuse, R78, R16 ;  /* 0x0000004e0890723c */ /* 0x040fe20000001810 */
[----:B------:R1:W4:Y:S01]  /*7ad0*/  MUFU.EX2 R232, R4 ;  /* 0x0000000400e87308 */ /* 0x0003220000000800 */
[----:B------:R-:W-:Y:S06]  /*7ae0*/  LDSM.16.MT88.4 R16, [R209+0x2900] ;  /* 0x00290000d110783b */ /* 0x000fec0000004200 */
[C---:B------:R-:W-:Y:S01]  /*7af0*/  HMMA.16816.F32 R60, R8.reuse, R56, R24 ;  /* 0x00000038083c723c */ /* 0x040fe20000001818 */
[----:B------:R-:W-:Y:S07]  /*7b00*/  LDSM.16.MT88.4 R24, [R212+0x2900] ;  /* 0x00290000d418783b */ /* 0x000fee0000004200 */
[----:B------:R-:W-:Y:S01]  /*7b10*/  HMMA.16816.F32 R56, R8, R58, R12 ;  /* 0x0000003a0838723c */ /* 0x000fe2000000180c */
[----:B-1----:R-:W-:-:S02]  /*7b20*/  FFMA.FTZ R4, R236, c[0x0][0x2d0], -R7 ;  /* 0x0000b400ec047a23 */ /* 0x002fc40000010807 */
[----:B------:R-:W-:Y:S02]  /*7b30*/  IMAD.MOV.U32 R236, RZ, RZ, R104 ;  /* 0x000000ffffec7224 */ /* 0x000fe400078e0068 */
[----:B------:R1:W-:Y:S02]  /*7b40*/  MUFU.EX2 R186, R4 ;  /* 0x0000000400ba7308 */ /* 0x0003e40000000800 */
[----:B------:R-:W-:Y:S01]  /*7b50*/  IMAD.MOV.U32 R15, RZ, RZ, R67 ;  /* 0x000000ffff0f7224 */ /* 0x000fe200078e0043 */
[----:B------:R-:W-:Y:S01]  /*7b60*/  MOV R67, R87 ;  /* 0x0000005700437202 */ /* 0x000fe20000000f00 */
[----:B------:R-:W-:Y:S01]  /*7b70*/  IMAD.MOV.U32 R12, RZ, RZ, R122 ;  /* 0x000000ffff0c7224 */ /* 0x000fe200078e007a */
[----:B------:R-:W-:Y:S01]  /*7b80*/  MOV R13, R90 ;  /* 0x0000005a000d7202 */ /* 0x000fe20000000f00 */
[----:B------:R-:W-:Y:S01]  /*7b90*/  IMAD.MOV.U32 R14, RZ, RZ, R64 ;  /* 0x000000ffff0e7224 */ /* 0x000fe200078e0040 */
[----:B------:R-:W-:Y:S01]  /*7ba0*/  MOV R64, R41 ;  /* 0x0000002900407202 */ /* 0x000fe20000000f00 */
[----:B-1----:R-:W-:Y:S01]  /*7bb0*/  FFMA.FTZ R4, R237, c[0x0][0x2d0], -R7 ;  /* 0x0000b400ed047a23 */ /* 0x002fe20000010807 */
[----:B------:R-:W-:-:S03]  /*7bc0*/  MOV R237, R140 ;  /* 0x0000008c00ed7202 */ /* 0x000fc60000000f00 */
[----:B------:R1:W-:Y:S02]  /*7bd0*/  MUFU.EX2 R103, R4 ;  /* 0x0000000400677308 */ /* 0x0003e40000000800 */
[----:B------:R-:W-:Y:S02]  /*7be0*/  IMAD.MOV.U32 R78, RZ, RZ, R237 ;  /* 0x000000ffff4e7224 */ /* 0x000fe400078e00ed */
[----:B------:R-:W-:Y:S02]  /*7bf0*/  IMAD.MOV.U32 R237, RZ, RZ, R91 ;  /* 0x000000ffffed7224 */ /* 0x000fe400078e005b */
[----:B-1----:R-:W-:Y:S02]  /*7c00*/  FFMA.FTZ R4, R200, c[0x0][0x2d0], -R6 ;  /* 0x0000b400c8047a23 */ /* 0x002fe40000010806 */
[----:B------:R-:W-:Y:S02]  /*7c10*/  IMAD.MOV.U32 R200, RZ, RZ, R141 ;  /* 0x000000ffffc87224 */ /* 0x000fe400078e008d */
[----:B------:R1:W-:Y:S01]  /*7c20*/  MUFU.EX2 R99, R4 ;  /* 0x0000000400637308 */ /* 0x0003e20000000800 */
[----:B------:R-:W-:Y:S01]  /*7c30*/  HMMA.16816.F32 R140, R8, R76, R32 ;  /* 0x0000004c088c723c */ /* 0x000fe20000001820 */
[----:B------:R-:W-:Y:S01]  /*7c40*/  IMAD.MOV.U32 R79, RZ, RZ, R200 ;  /* 0x000000ffff4f7224 */ /* 0x000fe200078e00c8 */
[----:B------:R-:W-:-:S05]  /*7c50*/  MOV R200, R120 ;  /* 0x0000007800c87202 */ /* 0x000fca0000000f00 */
[----:B------:R-:W-:Y:S01]  /*7c60*/  IMAD.MOV.U32 R33, RZ, RZ, R131 ;  /* 0x000000ffff217224 */ /* 0x000fe200078e0083 */
[----:B------:R-:W-:Y:S01]  /*7c70*/  MOV R34, R128 ;  /* 0x0000008000227202 */ /* 0x000fe20000000f00 */
[----:B------:R-:W-:Y:S01]  /*7c80*/  IMAD.MOV.U32 R35, RZ, RZ, R118 ;  /* 0x000000ffff237224 */ /* 0x000fe200078e0076 */
[----:B---3--:R-:W-:Y:S02]  /*7c90*/  F2FP.PACK_AB R8, R233, R248 ;  /* 0x000000f8e908723e */ /* 0x008fe400000000ff */
[----:B----4-:R-:W-:Y:S01]  /*7ca0*/  F2FP.PACK_AB R10, R232, R227 ;  /* 0x000000e3e80a723e */ /* 0x010fe200000000ff */
[----:B------:R-:W-:Y:S02]  /*7cb0*/  IMAD.MOV.U32 R32, RZ, RZ, R35 ;  /* 0x000000ffff207224 */ /* 0x000fe400078e0023 */
[----:B-1----:R-:W-:Y:S02]  /*7cc0*/  FFMA.FTZ R4, R204, c[0x0][0x2d0], -R6 ;  /* 0x0000b400cc047a23 */ /* 0x002fe40000010806 */
[----:B------:R-:W-:-:S02]  /*7cd0*/  IMAD.MOV.U32 R204, RZ, RZ, R116 ;  /* 0x000000ffffcc7224 */ /* 0x000fc400078e0074 */
[----:B------:R1:W3:Y:S01]  /*7ce0*/  MUFU.EX2 R98, R4 ;  /* 0x0000000400627308 */ /* 0x0002e20000000800 */
[----:B------:R-:W-:Y:S02]  /*7cf0*/  IMAD.MOV.U32 R35, RZ, RZ, R51 ;  /* 0x000000ffff237224 */ /* 0x000fe400078e0033 */
[----:B------:R-:W-:Y:S01]  /*7d00*/  MOV R76, R204 ;  /* 0x000000cc004c7202 */ /* 0x000fe20000000f00 */
[----:B------:R-:W-:Y:S01]  /*7d10*/  IMAD.MOV.U32 R51, RZ, RZ, R86 ;  /* 0x000000ffff337224 */ /* 0x000fe200078e0056 */
[----:B------:R-:W-:Y:S01]  /*7d20*/  MOV R204, R89 ;  /* 0x0000005900cc7202 */ /* 0x000fe20000000f00 */
[----:B-1----:R-:W-:Y:S01]  /*7d30*/  FFMA.FTZ R4, R203, c[0x0][0x2d0], -R6 ;  /* 0x0000b400cb047a23 */ /* 0x002fe20000010806 */
[----:B---3--:R-:W-:Y:S01]  /*7d40*/  F2FP.PACK_AB R9, R98, R99 ;  /* 0x000000636209723e */ /* 0x008fe200000000ff */
[----:B------:R-:W-:Y:S02]  /*7d50*/  IMAD.MOV.U32 R203, RZ, RZ, R129 ;  /* 0x000000ffffcb7224 */ /* 0x000fe400078e0081 */
[----:B------:R1:W-:Y:S01]  /*7d60*/  MUFU.EX2 R97, R4 ;  /* 0x0000000400617308 */ /* 0x0003e20000000800 */
[----:B------:R-:W3:Y:S01]  /*7d70*/  LDSM.16.MT88.4 R128, [R212+0x2100] ;  /* 0x00210000d480783b */ /* 0x000ee20000004200 */
[----:B------:R-:W-:-:S02]  /*7d80*/  IMAD.MOV.U32 R77, RZ, RZ, R203 ;  /* 0x000000ffff4d7224 */ /* 0x000fc400078e00cb */
[----:B------:R-:W-:Y:S02]  /*7d90*/  IMAD.MOV.U32 R203, RZ, RZ, R88 ;  /* 0x000000ffffcb7224 */ /* 0x000fe400078e0058 */
[----:B-1----:R-:W-:Y:S02]  /*7da0*/  FFMA.FTZ R4, R205, c[0x0][0x2d0], -R6 ;  /* 0x0000b400cd047a23 */ /* 0x002fe40000010806 */
[----:B------:R-:W-:Y:S02]  /*7db0*/  IMAD.MOV.U32 R205, RZ, RZ, R43 ;  /* 0x000000ffffcd7224 */ /* 0x000fe400078e002b */
[----:B------:R1:W4:Y:S02]  /*7dc0*/  MUFU.EX2 R95, R4 ;  /* 0x00000004005f7308 */ /* 0x0003240000000800 */
[--C-:B-1----:R-:W-:Y:S01]  /*7dd0*/  FFMA.FTZ R4, R244, c[0x0][0x2d0], -R7.reuse ;  /* 0x0000b400f4047a23 */ /* 0x102fe20000010807 */
[----:B----4-:R-:W-:Y:S01]  /*7de0*/  F2FP.PACK_AB R11, R95, R97 ;  /* 0x000000615f0b723e */ /* 0x010fe200000000ff */
[----:B------:R-:W-:Y:S01]  /*7df0*/  FFMA.FTZ R7, R247, c[0x0][0x2d0], -R7 ;  /* 0x0000b400f7077a23 */ /* 0x000fe20000010807 */
[----:B------:R-:W-:-:S03]  /*7e00*/  MOV R247, R66 ;  /* 0x0000004200f77202 */ /* 0x000fc60000000f00 */
[----:B------:R1:W-:Y:S01]  /*7e10*/  MUFU.EX2 R96, R4 ;  /* 0x0000000400607308 */ /* 0x0003e20000000800 */
[----:B------:R-:W-:Y:S02]  /*7e20*/  IMAD.MOV.U32 R66, RZ, RZ, R40 ;  /* 0x000000ffff427224 */ /* 0x000fe400078e0028 */
[----:B------:R-:W-:Y:S01]  /*7e30*/  IMAD.MOV.U32 R244, RZ, RZ, R42 ;  /* 0x000000fffff47224 */ /* 0x000fe200078e002a */
[C---:B--2---:R-:W-:Y:S01]  /*7e40*/  HMMA.16816.F32 R104, R8.reuse, R36, R176 ;  /* 0x000000240868723c */ /* 0x044fe200000018b0 */
[----:B------:R-:W2:Y:S03]  /*7e50*/  LDSM.16.MT88.4 R40, [R210+0x2900] ;  /* 0x00290000d228783b */ /* 0x000ea60000004200 */
[----:B------:R4:W4:Y:S04]  /*7e60*/  MUFU.EX2 R94, R7 ;  /* 0x00000007005e7308 */ /* 0x0009280000000800 */
[----:B------:R-:W-:Y:S01]  /*7e70*/  HMMA.16816.F32 R116, R8, R38, R164 ;  /* 0x000000260874723c */ /* 0x000fe200000018a4 */
[----:B-1----:R-:W-:-:S02]  /*7e80*/  FFMA.FTZ R4, R207, c[0x0][0x2d0], -R6 ;  /* 0x0000b400cf047a23 */ /* 0x002fc40000010806 */
[----:B------:R-:W-:-:S04]  /*7e90*/  IMAD.MOV.U32 R207, RZ, RZ, R123 ;  /* 0x000000ffffcf7224 */ /* 0x000fc800078e007b */
[----:B------:R-:W-:Y:S01]  /*7ea0*/  F2FP.PACK_AB R164, R103, R186 ;  /* 0x000000ba67a4723e */ /* 0x000fe200000000ff */
[----:B------:R1:W-:Y:S01]  /*7eb0*/  MUFU.EX2 R93, R4 ;  /* 0x00000004005d7308 */ /* 0x0003e20000000800 */
[----:B---3--:R-:W-:Y:S01]  /*7ec0*/  HMMA.16816.F32 R132, R8, R130, R132 ;  /* 0x000000820884723c */ /* 0x008fe20000001884 */
[----:B----4-:R-:W-:Y:S01]  /*7ed0*/  IMAD.MOV.U32 R7, RZ, RZ, R121 ;  /* 0x000000ffff077224 */ /* 0x010fe200078e0079 */
[----:B------:R-:W-:-:S06]  /*7ee0*/  F2FP.PACK_AB R166, R94, R96 ;  /* 0x000000605ea6723e */ /* 0x000fcc00000000ff */
[----:B------:R-:W-:Y:S01]  /*7ef0*/  HMMA.16816.F32 R120, R8, R128, R124 ;  /* 0x000000800878723c */ /* 0x000fe2000000187c */
[----:B-1----:R-:W-:-:S07]  /*7f00*/  FFMA.FTZ R4, R229, c[0x0][0x2d0], -R6 ;  /* 0x0000b400e5047a23 */ /* 0x002fce0000010806 */
[C---:B------:R-:W-:Y:S01]  /*7f10*/  HMMA.16816.F32 R136, R8.reuse, R28, R136 ;  /* 0x0000001c0888723c */ /* 0x040fe20000001888 */
[----:B------:R1:W3:Y:S07]  /*7f20*/  MUFU.EX2 R92, R4 ;  /* 0x00000004005c7308 */ /* 0x0002ee0000000800 */
[C---:B------:R-:W-:Y:S08]  /*7f30*/  HMMA.16816.F32 R148, R8.reuse, R30, R148 ;  /* 0x0000001e0894723c */ /* 0x040ff00000001894 */
[----:B------:R-:W-:Y:S01]  /*7f40*/  HMMA.16816.F32 R152, R8, R20, R152 ;  /* 0x000000140898723c */ /* 0x000fe20000001898 */
[----:B-1----:R-:W-:Y:S01]  /*7f50*/  FFMA.FTZ R4, R230, c[0x0][0x2d0], -R6 ;  /* 0x0000b400e6047a23 */ /* 0x002fe20000010806 */
[----:B---3--:R-:W-:Y:S01]  /*7f60*/  F2FP.PACK_AB R165, R92, R93 ;  /* 0x0000005d5ca5723e */ /* 0x008fe200000000ff */
[----:B------:R-:W-:Y:S01]  /*7f70*/  IMAD.MOV.U32 R230, RZ, RZ, R33 ;  /* 0x000000ffffe67224 */ /* 0x000fe200078e0021 */
[----:B------:R-:W-:Y:S01]  /*7f80*/  MOV R33, R34 ;  /* 0x0000002200217202 */ /* 0x000fe20000000f00 */
[----:B------:R1:W-:Y:S01]  /*7f90*/  MUFU.EX2 R91, R4 ;  /* 0x00000004005b7308 */ /* 0x0003e20000000800 */
[----:B------:R-:W-:-:S02]  /*7fa0*/  MOV R34, R50 ;  /* 0x0000003200227202 */ /* 0x000fc40000000f00 */
[----:B------:R-:W-:Y:S01]  /*7fb0*/  HMMA.16816.F32 R8, R8, R22, R52 ;  /* 0x000000160808723c */ /* 0x000fe20000001834 */
[----:B------:R-:W3:Y:S01]  /*7fc0*/  LDSM.16.MT88.4 R52, [R211+0x2900] ;  /* 0x00290000d334783b */ /* 0x000ee20000004200 */
[----:B------:R-:W-:-:S04]  /*7fd0*/  FFMA.FTZ R6, R231, c[0x0][0x2d0], -R6 ;  /* 0x0000b400e7067a23 */ /* 0x000fc80000010806 */
[----:B------:R-:W4:Y:S01]  /*7fe0*/  MUFU.EX2 R90, R6 ;  /* 0x00000006005a7308 */ /* 0x000f220000000800 */
[----:B-1----:R-:W-:Y:S01]  /*7ff0*/  FFMA.FTZ R4, R199, c[0x0][0x2d0], -R2 ;  /* 0x0000b400c7047a23 */ /* 0x002fe20000010802 */
[----:B------:R-:W-:-:S06]  /*8000*/  MOV R199, R64 ;  /* 0x0000004000c77202 */ /* 0x000fcc0000000f00 */
[----:B------:R1:W-:Y:S01]  /*8010*/  MUFU.EX2 R89, R4 ;  /* 0x0000000400597308 */ /* 0x0003e20000000800 */
[----:B----4-:R-:W-:-:S07]  /*8020*/  F2FP.PACK_AB R167, R90, R91 ;  /* 0x0000005b5aa7723e */ /* 0x010fce00000000ff */
[----:B------:R-:W-:Y:S01]  /*8030*/  HMMA.16816.F32 R104, R164, R16, R104 ;  /* 0x00000010a468723c */ /* 0x000fe20000001868 */
[----:B-1----:R-:W-:-:S07]  /*8040*/  FFMA.FTZ R4, R201, c[0x0][0x2d0], -R2 ;  /* 0x0000b400c9047a23 */ /* 0x002fce0000010802 */
[C---:B------:R-:W-:Y:S01]  /*8050*/  HMMA.16816.F32 R116, R164.reuse, R18, R116 ;  /* 0x00000012a474723c */ /* 0x040fe20000001874 */
[----:B------:R1:W-:Y:S07]  /*8060*/  MUFU.EX2 R88, R4 ;  /* 0x0000000400587308 */ /* 0x0003ee0000000800 */
[C---:B------:R-:W-:Y:S08]  /*8070*/  HMMA.16816.F32 R120, R164.reuse, R24, R120 ;  /* 0x00000018a478723c */ /* 0x040ff00000001878 */
[----:B------:R-:W-:Y:S01]  /*8080*/  HMMA.16816.F32 R132, R164, R26, R132 ;  /* 0x0000001aa484723c */ /* 0x000fe20000001884 */
[----:B-1----:R-:W-:-:S04]  /*8090*/  FFMA.FTZ R4, R202, c[0x0][0x2d0], -R2 ;  /* 0x0000b400ca047a23 */ /* 0x002fc80000010802 */
[----:B------:R1:W-:Y:S03]  /*80a0*/  MUFU.EX2 R87, R4 ;  /* 0x0000000400577308 */ /* 0x0003e60000000800 */
[C---:B--2---:R-:W-:Y:S08]  /*80b0*/  HMMA.16816.F32 R136, R164.reuse, R40, R136 ;  /* 0x00000028a488723c */ /* 0x044ff00000001888 */
[----:B------:R-:W-:Y:S01]  /*80c0*/  HMMA.16816.F32 R148, R164, R42, R148 ;  /* 0x0000002aa494723c */ /* 0x000fe20000001894 */
[----:B-1----:R-:W-:-:S07]  /*80d0*/  FFMA.FTZ R4, R206, c[0x0][0x2d0], -R2 ;  /* 0x0000b400ce047a23 */ /* 0x002fce0000010802 */
[C---:B---3--:R-:W-:Y:S01]  /*80e0*/  HMMA.16816.F32 R152, R164.reuse, R52, R152 ;  /* 0x00000034a498723c */ /* 0x048fe20000001898 */
[----:B------:R1:W2:Y:S07]  /*80f0*/  MUFU.EX2 R86, R4 ;  /* 0x0000000400567308 */ /* 0x0002ae0000000800 */
[----:B------:R-:W-:Y:S07]  /*8100*/  HMMA.16816.F32 R164, R164, R54, R8 ;  /* 0x00000036a4a4723c */ /* 0x000fee0000001808 */
[----:B------:R-:W-:-:S02]  /*8110*/  FFMA.FTZ R8, R241, c[0x0][0x2d0], -R2 ;  /* 0x0000b400f1087a23 */ /* 0x000fc40000010802 */
[----:B-1----:R-:W-:Y:S01]  /*8120*/  FFMA.FTZ R4, R194, c[0x0][0x2d0], -R0 ;  /* 0x0000b400c2047a23 */ /* 0x002fe20000010800 */
[----:B--2---:R-:W-:-:S03]  /*8130*/  F2FP.PACK_AB R6, R86, R87 ;  /* 0x000000575606723e */ /* 0x004fc600000000ff */
[----:B------:R1:W-:Y:S02]  /*8140*/  MUFU.EX2 R50, R4 ;  /* 0x0000000400327308 */ /* 0x0003e40000000800 */
[----:B-1----:R-:W-:Y:S02]  /*8150*/  FFMA.FTZ R4, R197, c[0x0][0x2d0], -R0 ;  /* 0x0000b400c5047a23 */ /* 0x002fe40000010800 */
[----:B------:R-:W-:Y:S02]  /*8160*/  IMAD.MOV.U32 R197, RZ, RZ, R207 ;  /* 0x000000ffffc57224 */ /* 0x000fe400078e00cf */
[----:B------:R-:W-:Y:S01]  /*8170*/  IMAD.MOV.U32 R207, RZ, RZ, R7 ;  /* 0x000000ffffcf7224 */ /* 0x000fe200078e0007 */
[----:B------:R-:W-:Y:S01]  /*8180*/  MOV R7, R12 ;  /* 0x0000000c00077202 */ /* 0x000fe20000000f00 */
[----:B------:R-:W-:Y:S02]  /*8190*/  IMAD.MOV.U32 R12, RZ, RZ, R13 ;  /* 0x000000ffff0c7224 */ /* 0x000fe400078e000d */
[----:B------:R-:W-:Y:S01]  /*81a0*/  IMAD.MOV.U32 R13, RZ, RZ, R14 ;  /* 0x000000ffff0d7224 */ /* 0x000fe200078e000e */
[----:B------:R-:W-:Y:S01]  /*81b0*/  MOV R14, R15 ;  /* 0x0000000f000e7202 */ /* 0x000fe20000000f00 */
[----:B------:R-:W-:-:S02]  /*81c0*/  IMAD.MOV.U32 R15, RZ, RZ, R247 ;  /* 0x000000ffff0f7224 */ /* 0x000fc400078e00f7 */
[----:B------:R-:W-:Y:S01]  /*81d0*/  IMAD.MOV.U32 R247, RZ, RZ, R78 ;  /* 0x000000fffff77224 */ /* 0x000fe200078e004e */
[----:B------:R-:W-:Y:S01]  /*81e0*/  MOV R78, R79 ;  /* 0x0000004f004e7202 */ /* 0x000fe20000000f00 */
[----:B------:R-:W-:Y:S02]  /*81f0*/  IMAD.MOV.U32 R79, RZ, RZ, R76 ;  /* 0x000000ffff4f7224 */ /* 0x000fe400078e004c */
[----:B------:R-:W-:Y:S01]  /*8200*/  IMAD.MOV.U32 R76, RZ, RZ, R77 ;  /* 0x000000ffff4c7224 */ /* 0x000fe200078e004d */
[----:B------:R-:W-:Y:S01]  /*8210*/  MOV R77, R32 ;  /* 0x00000020004d7202 */ /* 0x000fe20000000f00 */
[----:B------:R-:W-:Y:S02]  /*8220*/  IMAD.MOV.U32 R32, RZ, RZ, R33 ;  /* 0x000000ffff207224 */ /* 0x000fe400078e0021 */
[----:B------:R-:W-:Y:S02]  /*8230*/  IMAD.MOV.U32 R33, RZ, RZ, R65 ;  /* 0x000000ffff217224 */ /* 0x000fe400078e0041 */
[----:B------:R1:W2:Y:S01]  /*8240*/  MUFU.EX2 R65, R4 ;  /* 0x0000000400417308 */ /* 0x0002a20000000800 */
[----:B------:R-:W-:Y:S01]  /*8250*/  IMAD.MOV.U32 R231, RZ, RZ, R12 ;  /* 0x000000ffffe77224 */ /* 0x000fe200078e000c */
[----:B------:R-:W-:Y:S01]  /*8260*/  MOV R12, R76 ;  /* 0x0000004c000c7202 */ /* 0x000fe20000000f00 */
[----:B------:R-:W-:Y:S01]  /*8270*/  IMAD.MOV.U32 R229, RZ, RZ, R7 ;  /* 0x000000ffffe57224 */ /* 0x000fe200078e0007 */
[----:B------:R-:W-:Y:S01]  /*8280*/  MOV R76, R66 ;  /* 0x00000042004c7202 */ /* 0x000fe20000000f00 */
[----:B------:R-:W-:-:S02]  /*8290*/  IMAD.MOV.U32 R66, RZ, RZ, R51 ;  /* 0x000000ffff427224 */ /* 0x000fc400078e0033 */
[----:B------:R-:W-:Y:S02]  /*82a0*/  IMAD.MOV.U32 R178, RZ, RZ, R78 ;  /* 0x000000ffffb27224 */ /* 0x000fe400078e004e */
[----:B------:R-:W-:Y:S01]  /*82b0*/  IMAD.MOV.U32 R206, RZ, RZ, R76 ;  /* 0x000000ffffce7224 */ /* 0x000fe200078e004c */
[----:B------:R-:W-:Y:S01]  /*82c0*/  MOV R194, R66 ;  /* 0x0000004200c27202 */ /* 0x000fe20000000f00 */
[----:B------:R-:W-:Y:S01]  /*82d0*/  IMAD.MOV.U32 R177, RZ, RZ, R14 ;  /* 0x000000ffffb17224 */ /* 0x000fe200078e000e */
[----:B------:R3:W-:Y:S01]  /*82e0*/  MUFU.EX2 R66, R8 ;  /* 0x0000000800427308 */ /* 0x0007e20000000800 */
[----:B------:R-:W-:Y:S02]  /*82f0*/  IMAD.MOV.U32 R78, RZ, RZ, R34 ;  /* 0x000000ffff4e7224 */ /* 0x000fe400078e0022 */
[----:B------:R-:W-:Y:S02]  /*8300*/  IMAD.MOV.U32 R179, RZ, RZ, R79 ;  /* 0x000000ffffb37224 */ /* 0x000fe400078e004f */
[----:B-1----:R-:W-:Y:S01]  /*8310*/  FFMA.FTZ R4, R193, c[0x0][0x2d0], -R0 ;  /* 0x0000b400c1047a23 */ /* 0x002fe20000010800 */
[----:B------:R-:W-:Y:S01]  /*8320*/  MOV R193, R207 ;  /* 0x000000cf00c17202 */ /* 0x000fe20000000f00 */
[----:B------:R-:W-:Y:S01]  /*8330*/  IMAD.MOV.U32 R14, RZ, RZ, R32 ;  /* 0x000000ffff0e7224 */ /* 0x000fe200078e0020 */
[----:B------:R-:W-:Y:S01]  /*8340*/  MOV R207, R15 ;  /* 0x0000000f00cf7202 */ /* 0x000fe20000000f00 */
[----:B------:R1:W-:Y:S01]  /*8350*/  MUFU.EX2 R64, R4 ;  /* 0x0000000400407308 */ /* 0x0003e20000000800 */
[----:B------:R-:W-:Y:S01]  /*8360*/  MOV R15, R33 ;  /* 0x00000021000f7202 */ /* 0x000fe20000000f00 */
[----:B------:R-:W-:Y:S01]  /*8370*/  IMAD.MOV.U32 R79, RZ, RZ, R35 ;  /* 0x000000ffff4f7224 */ /* 0x000fe200078e0023 */
[----:B------:R-:W-:Y:S01]  /*8380*/  MOV R202, R179 ;  /* 0x000000b300ca7202 */ /* 0x000fe20000000f00 */
[----:B------:R-:W-:-:S02]  /*8390*/  IMAD.MOV.U32 R201, RZ, RZ, R178 ;  /* 0x000000ffffc97224 */ /* 0x000fc400078e00b2 */
[----:B------:R-:W-:Y:S01]  /*83a0*/  IMAD.MOV.U32 R178, RZ, RZ, R15 ;  /* 0x000000ffffb27224 */ /* 0x000fe200078e000f */
[----:B------:R-:W-:Y:S01]  /*83b0*/  MOV R179, R79 ;  /* 0x0000004f00b37202 */ /* 0x000fe20000000f00 */
[----:B---3--:R-:W-:Y:S02]  /*83c0*/  FFMA.FTZ R8, R243, c[0x0][0x2d0], -R2 ;  /* 0x0000b400f3087a23 */ /* 0x008fe40000010802 */
[----:B-1----:R-:W-:Y:S02]  /*83d0*/  FFMA.FTZ R4, R192, c[0x0][0x2d0], -R0 ;  /* 0x0000b400c0047a23 */ /* 0x002fe40000010800 */
[----:B------:R-:W-:Y:S02]  /*83e0*/  IMAD.MOV.U32 R192, RZ, RZ, R13 ;  /* 0x000000ffffc07224 */ /* 0x000fe400078e000d */
[----:B------:R1:W3:Y:S01]  /*83f0*/  MUFU.EX2 R51, R4 ;  /* 0x0000000400337308 */ /* 0x0002e20000000800 */
[----:B------:R-:W-:Y:S02]  /*8400*/  IMAD.MOV.U32 R13, RZ, RZ, R77 ;  /* 0x000000ffff0d7224 */ /* 0x000fe400078e004d */
[----:B------:R-:W-:Y:S01]  /*8410*/  IMAD.MOV.U32 R77, RZ, RZ, R67 ;  /* 0x000000ffff4d7224 */ /* 0x000fe200078e0043 */
[----:B------:R-:W-:-:S02]  /*8420*/  MOV R67, R5 ;  /* 0x0000000500437202 */ /* 0x000fc40000000f00 */
[----:B--2---:R-:W-:Y:S01]  /*8430*/  F2FP.PACK_AB R5, R65, R50 ;  /* 0x000000324105723e */ /* 0x004fe200000000ff */
[----:B------:R-:W-:Y:S01]  /*8440*/  IMAD.MOV.U32 R176, RZ, RZ, R77 ;  /* 0x000000ffffb07224 */ /* 0x000fe200078e004d */
[----:B-1----:R-:W-:Y:S02]  /*8450*/  F2FP.PACK_AB R4, R88, R89 ;  /* 0x000000595804723e */ /* 0x002fe400000000ff */
[----:B---3--:R-:W-:-:S07]  /*8460*/  F2FP.PACK_AB R7, R51, R64 ;  /* 0x000000403307723e */ /* 0x008fce00000000ff */
[C---:B------:R-:W-:Y:S07]  /*8470*/  HMMA.16816.F32 R112, R4.reuse, R170, R112 ;  /* 0x000000aa0470723c */ /* 0x040fee0000001870 */
[----:B------:R-:W-:Y:S01]  /*8480*/  IMAD.MOV.U32 R170, RZ, RZ, R67 ;  /* 0x000000ffffaa7224 */ /* 0x000fe200078e0043 */
[----:B------:R-:W-:Y:S01]  /*8490*/  HMMA.16816.F32 R32, R4, R162, R80 ;  /* 0x000000a20420723c */ /* 0x000fe20000001850 */
[----:B------:R1:W-:Y:S01]  /*84a0*/  MUFU.EX2 R67, R8 ;  /* 0x0000000800437308 */ /* 0x0003e20000000800 */
[----:B------:R-:W-:-:S05]  /*84b0*/  MOV R171, R14 ;  /* 0x0000000e00ab7202 */ /* 0x000fca0000000f00 */
[----:B------:R-:W-:Y:S01]  /*84c0*/  IMAD.MOV.U32 R83, RZ, RZ, R177 ;  /* 0x000000ffff537224 */ /* 0x000fe200078e00b1 */
[----:B------:R-:W-:Y:S01]  /*84d0*/  HMMA.16816.F32 R124, R4, R160, R44 ;  /* 0x000000a0047c723c */ /* 0x000fe2000000182c */
[----:B------:R-:W-:Y:S01]  /*84e0*/  IMAD.MOV.U32 R177, RZ, RZ, R78 ;  /* 0x000000ffffb17224 */ /* 0x000fe200078e004e */
[----:B------:R-:W-:Y:S01]  /*84f0*/  MOV R81, R49 ;  /* 0x0000003100517202 */ /* 0x000fe20000000f00 */
[----:B------:R-:W-:-:S05]  /*8500*/  IMAD.MOV.U32 R82, RZ, RZ, R48 ;  /* 0x000000ffff527224 */ /* 0x000fca00078e0030 */
[----:B------:R-:W-:Y:S01]  /*8510*/  HMMA.16816.F32 R108, R4, R168, R108 ;  /* 0x000000a8046c723c */ /* 0x000fe2000000186c */
[----:B-1----:R-:W-:-:S04]  /*8520*/  FFMA.FTZ R8, R242, c[0x0][0x2d0], -R2 ;  /* 0x0000b400f2087a23 */ /* 0x002fc80000010802 */
[----:B------:R1:W-:Y:S02]  /*8530*/  MUFU.EX2 R76, R8 ;  /* 0x00000008004c7308 */ /* 0x0003e40000000800 */
[----:B------:R-:W-:Y:S01]  /*8540*/  IMAD.MOV.U32 R169, RZ, RZ, R12 ;  /* 0x000000ffffa97224 */ /* 0x000fe200078e000c */
[----:B------:R-:W-:Y:S01]  /*8550*/  HMMA.16816.F32 R140, R4, R156, R140 ;  /* 0x0000009c048c723c */ /* 0x000fe2000000188c */
[----:B------:R-:W-:-:S07]  /*8560*/  IMAD.MOV.U32 R168, RZ, RZ, R13 ;  /* 0x000000ffffa87224 */ /* 0x000fce00078e000d */
[----:B------:R-:W-:Y:S01]  /*8570*/  HMMA.16816.F32 R12, R4, R172, R60 ;  /* 0x000000ac040c723c */ /* 0x000fe2000000183c */
[----:B-1----:R-:W-:-:S07]  /*8580*/  FFMA.FTZ R8, R240, c[0x0][0x2d0], -R2 ;  /* 0x0000b400f0087a23 */ /* 0x002fce0000010802 */
[----:B------:R-:W-:Y:S01]  /*8590*/  HMMA.16816.F32 R144, R4, R158, R144 ;  /* 0x0000009e0490723c */ /* 0x000fe20000001890 */
[----:B------:R1:W-:Y:S02]  /*85a0*/  MUFU.EX2 R77, R8 ;  /* 0x00000008004d7308 */ /* 0x0003e40000000800 */
[----:B-1----:R-:W-:-:S06]  /*85b0*/  FFMA.FTZ R8, R238, c[0x0][0x2d0], -R2 ;  /* 0x0000b400ee087a23 */ /* 0x002fcc0000010802 */
[----:B------:R1:W-:Y:S02]  /*85c0*/  MUFU.EX2 R78, R8 ;  /* 0x00000008004e7308 */ /* 0x0003e40000000800 */
[----:B-1----:R-:W-:-:S06]  /*85d0*/  FFMA.FTZ R8, R239, c[0x0][0x2d0], -R2 ;  /* 0x0000b400ef087a23 */ /* 0x002fcc0000010802 */
[----:B------:R1:W2:Y:S02]  /*85e0*/  MUFU.EX2 R79, R8 ;  /* 0x00000008004f7308 */ /* 0x0002a40000000800 */
[----:B-1----:R-:W-:Y:S01]  /*85f0*/  FFMA.FTZ R8, R198, c[0x0][0x2d0], -R0 ;  /* 0x0000b400c6087a23 */ /* 0x002fe20000010800 */
[----:B------:R-:W-:Y:S01]  /*8600*/  PLOP3.LUT P0, PT, PT, PT, UP0, 0x40, 0x0 ;  /* 0x000000000000781c */ /* 0x000fe20003f0e808 */
[----:B------:R-:W-:Y:S01]  /*8610*/  @UP2 UMOV UR15, UR19 ;  /* 0x00000013000f2c82 */ /* 0x000fe20008000000 */
[----:B--2---:R-:W-:-:S03]  /*8620*/  F2FP.PACK_AB R160, R79, R78 ;  /* 0x0000004e4fa0723e */ /* 0x004fc600000000ff */
[----:B------:R1:W-:Y:S02]  /*8630*/  MUFU.EX2 R45, R8 ;  /* 0x00000008002d7308 */ /* 0x0003e40000000800 */
[----:B-1----:R-:W-:-:S06]  /*8640*/  FFMA.FTZ R8, R195, c[0x0][0x2d0], -R0 ;  /* 0x0000b400c3087a23 */ /* 0x002fcc0000010800 */
[----:B------:R1:W2:Y:S02]  /*8650*/  MUFU.EX2 R46, R8 ;  /* 0x00000008002e7308 */ /* 0x0002a40000000800 */
[----:B-1----:R-:W-:-:S06]  /*8660*/  FFMA.FTZ R8, R196, c[0x0][0x2d0], -R0 ;  /* 0x0000b400c4087a23 */ /* 0x002fcc0000010800 */
[----:B------:R1:W-:Y:S02]  /*8670*/  MUFU.EX2 R48, R8 ;  /* 0x0000000800307308 */ /* 0x0003e40000000800 */
[----:B-1----:R-:W-:-:S06]  /*8680*/  FFMA.FTZ R8, R187, c[0x0][0x2d0], -R0 ;  /* 0x0000b400bb087a23 */ /* 0x002fcc0000010800 */
[----:B------:R1:W3:Y:S02]  /*8690*/  MUFU.EX2 R49, R8 ;  /* 0x0000000800317308 */ /* 0x0002e40000000800 */
[--C-:B-1----:R-:W-:Y:S02]  /*86a0*/  FFMA.FTZ R8, R245, c[0x0][0x2d0], -R2.reuse ;  /* 0x0000b400f5087a23 */ /* 0x102fe40000010802 */
[----:B------:R-:W-:-:S04]  /*86b0*/  FFMA.FTZ R2, R246, c[0x0][0x2d0], -R2 ;  /* 0x0000b400f6027a23 */ /* 0x000fc80000010802 */
[----:B------:R1:W-:Y:S02]  /*86c0*/  MUFU.EX2 R60, R8 ;  /* 0x00000008003c7308 */ /* 0x0003e40000000800 */
[----:B-1----:R-:W-:Y:S06]  /*86d0*/  HMMA.16816.F32 R8, R4, R174, R56 ;  /* 0x000000ae0408723c */ /* 0x002fec0000001838 */
[----:B------:R1:W4:Y:S01]  /*86e0*/  MUFU.EX2 R56, R2 ;  /* 0x0000000200387308 */ /* 0x0003220000000800 */
[----:B------:R-:W-:Y:S02]  /*86f0*/  F2FP.PACK_AB R4, R67, R66 ;  /* 0x000000424304723e */ /* 0x000fe400000000ff */
[----:B------:R-:W-:-:S02]  /*8700*/  F2FP.PACK_AB R6, R77, R76 ;  /* 0x0000004c4d06723e */ /* 0x000fc400000000ff */
[----:B--2---:R-:W-:Y:S02]  /*8710*/  F2FP.PACK_AB R5, R46, R45 ;  /* 0x0000002d2e05723e */ /* 0x004fe400000000ff */
[----:B---3--:R-:W-:Y:S01]  /*8720*/  F2FP.PACK_AB R7, R49, R48 ;  /* 0x000000303107723e */ /* 0x008fe200000000ff */
[----:B-1----:R-:W-:Y:S01]  /*8730*/  FFMA.FTZ R2, R189, c[0x0][0x2d0], -R0 ;  /* 0x0000b400bd027a23 */ /* 0x002fe20000010800 */
[----:B----4-:R-:W-:-:S05]  /*8740*/  F2FP.PACK_AB R162, R56, R60 ;  /* 0x0000003c38a2723e */ /* 0x010fca00000000ff */
[C---:B------:R-:W-:Y:S01]  /*8750*/  HMMA.16816.F32 R108, R4.reuse, R36, R108 ;  /* 0x00000024046c723c */ /* 0x040fe2000000186c */
[----:B------:R1:W-:Y:S07]  /*8760*/  MUFU.EX2 R47, R2 ;  /* 0x00000002002f7308 */ /* 0x0003ee0000000800 */
[C---:B------:R-:W-:Y:S08]  /*8770*/  HMMA.16816.F32 R124, R4.reuse, R128, R124 ;  /* 0x00000080047c723c */ /* 0x040ff0000000187c */
[----:B------:R-:W-:Y:S01]  /*8780*/  HMMA.16816.F32 R112, R4, R38, R112 ;  /* 0x000000260470723c */ /* 0x000fe20000001870 */
[----:B-1----:R-:W-:-:S04]  /*8790*/  FFMA.FTZ R2, R191, c[0x0][0x2d0], -R0 ;  /* 0x0000b400bf027a23 */ /* 0x002fc80000010800 */
[----:B------:R1:W2:Y:S03]  /*87a0*/  MUFU.EX2 R44, R2 ;  /* 0x00000002002c7308 */ /* 0x0002a60000000800 */
[C---:B------:R-:W-:Y:S08]  /*87b0*/  HMMA.16816.F32 R128, R4.reuse, R130, R32 ;  /* 0x000000820480723c */ /* 0x040ff00000001820 */
[----:B------:R-:W-:Y:S01]  /*87c0*/  HMMA.16816.F32 R140, R4, R28, R140 ;  /* 0x0000001c048c723c */ /* 0x000fe2000000188c */
[--C-:B-1----:R-:W-:Y:S01]  /*87d0*/  FFMA.FTZ R2, R190, c[0x0][0x2d0], -R0.reuse ;  /* 0x0000b400be027a23 */ /* 0x102fe20000010800 */
[----:B--2---:R-:W-:Y:S01]  /*87e0*/  F2FP.PACK_AB R161, R44, R47 ;  /* 0x0000002f2ca1723e */ /* 0x004fe200000000ff */
[----:B------:R-:W-:-:S05]  /*87f0*/  FFMA.FTZ R0, R188, c[0x0][0x2d0], -R0 ;  /* 0x0000b400bc007a23 */ /* 0x000fca0000010800 */
[C---:B------:R-:W-:Y:S01]  /*8800*/  HMMA.16816.F32 R144, R4.reuse, R30, R144 ;  /* 0x0000001e0490723c */ /* 0x040fe20000001890 */
[----:B------:R1:W-:Y:S07]  /*8810*/  MUFU.EX2 R37, R2 ;  /* 0x0000000200257308 */ /* 0x0003ee0000000800 */
[C---:B------:R-:W-:Y:S01]  /*8820*/  HMMA.16816.F32 R12, R4.reuse, R20, R12 ;  /* 0x00000014040c723c */ /* 0x040fe2000000180c */
[----:B------:R2:W3:Y:S07]  /*8830*/  MUFU.EX2 R36, R0 ;  /* 0x0000000000247308 */ /* 0x0004ee0000000800 */
[----:B------:R-:W-:Y:S01]  /*8840*/  HMMA.16816.F32 R8, R4, R22, R8 ;  /* 0x000000160408723c */ /* 0x000fe20000001808 */
[----:B-1----:R-:W-:-:S02]  /*8850*/  FADD.FTZ R2, R214, R215 ;  /* 0x000000d7d6027221 */ /* 0x002fc40000010000 */
[----:B------:R1:W5:Y:S01]  /*8860*/  LDL.LU R215, [R1+0x3c] ;  /* 0x00003c0001d77983 */ /* 0x0003620000300800 */
[----:B--2---:R-:W-:-:S03]  /*8870*/  FADD.FTZ R0, R82, R81 ;  /* 0x0000005152007221 */ /* 0x004fc60000010000 */
[----:B------:R1:W5:Y:S01]  /*8880*/  LDL.LU R214, [R1+0x38] ;  /* 0x0000380001d67983 */ /* 0x0003620000300800 */
[----:B------:R-:W-:Y:S01]  /*8890*/  FADD.FTZ R6, R208, R213 ;  /* 0x000000d5d0067221 */ /* 0x000fe20000010000 */
[----:B---3--:R-:W-:Y:S01]  /*88a0*/  F2FP.PACK_AB R163, R36, R37 ;  /* 0x0000002524a3723e */ /* 0x008fe200000000ff */
[----:B------:R-:W-:Y:S01]  /*88b0*/  FADD.FTZ R0, R83, R0 ;  /* 0x0000000053007221 */ /* 0x000fe20000010000 */
[----:B------:R1:W5:Y:S01]  /*88c0*/  LDL.LU R213, [R1+0x34] ;  /* 0x0000340001d57983 */ /* 0x0003620000300800 */
[----:B------:R-:W-:Y:S02]  /*88d0*/  FADD.FTZ R2, R170, R2 ;  /* 0x00000002aa027221 */ /* 0x000fe40000010000 */
[----:B------:R-:W-:Y:S01]  /*88e0*/  FADD.FTZ R0, R168, R0 ;  /* 0x00000000a8007221 */ /* 0x000fe20000010000 */
[----:B------:R1:W5:Y:S01]  /*88f0*/  LDL.LU R208, [R1+0x30] ;  /* 0x0000300001d07983 */ /* 0x0003620000300800 */
[----:B------:R-:W-:Y:S01]  /*8900*/  FADD.FTZ R6, R171, R6 ;  /* 0x00000006ab067221 */ /* 0x000fe20000010000 */
[----:B------:R-:W-:Y:S01]  /*8910*/  @UP2 USHF.R.U32.HI UR14, URZ, UR17, UR15 ;  /* 0x000000113f0e2299 */ /* 0x000fe2000801160f */
        /* <DEDUP_REMOVED lines=86> */
[----:B------:R-:W-:Y:S01]  /*8e80*/  FADD.FTZ R0, R36, R0 ;  /* 0x0000000024007221 */ /* 0x000fe20000010000 */
[----:B------:R1:W-:Y:S04]  /*8e90*/  STL [R1+0x14], R5 ;  /* 0x0000140501007387 */ /* 0x0003e80000100800 */
[----:B------:R1:W-:Y:S04]  /*8ea0*/  STL [R1+0x18], R4 ;  /* 0x0000180401007387 */ /* 0x0003e80000100800 */
[----:B------:R1:W-:Y:S04]  /*8eb0*/  STL [R1+0x1c], R2 ;  /* 0x00001c0201007387 */ /* 0x0003e80000100800 */
[----:B------:R1:W-:Y:S01]  /*8ec0*/  STL [R1+0x20], R0 ;  /* 0x0000200001007387 */ /* 0x0003e20000100800 */
[----:B------:R-:W-:Y:S01]  /*8ed0*/  UIADD3 UR14, UR13, UR14, URZ ;  /* 0x0000000e0d0e7290 */ /* 0x000fe2000fffe03f */
[----:B------:R-:W-:Y:S02]  /*8ee0*/  HMMA.16816.F32 R124, R160, R24, R124 ;  /* 0x00000018a07c723c */ /* 0x000fe4000000187c */
[----:B------:R-:W-:Y:S01]  /*8ef0*/  ULDC UR13, c[0x0][0x328] ;  /* 0x0000ca00000d7ab9 */ /* 0x000fe20000000800 */
[----:B------:R-:W-:Y:S01]  /*8f00*/  IMAD.U32 R227, RZ, RZ, UR6 ;  /* 0x00000006ffe37e24 */ /* 0x000fe2000f8e00ff */
[----:B------:R-:W-:-:S04]  /*8f10*/  UIADD3 UR13, UR14, UR13, URZ ;  /* 0x0000000d0e0d7290 */ /* 0x000fc8000fffe03f */
[C---:B------:R-:W-:Y:S08]  /*8f20*/  HMMA.16816.F32 R128, R160.reuse, R26, R128 ;  /* 0x0000001aa080723c */ /* 0x040ff00000001880 */
[C---:B------:R-:W-:Y:S08]  /*8f30*/  HMMA.16816.F32 R140, R160.reuse, R40, R140 ;  /* 0x00000028a08c723c */ /* 0x040ff0000000188c */
[C---:B------:R-:W-:Y:S08]  /*8f40*/  HMMA.16816.F32 R144, R160.reuse, R42, R144 ;  /* 0x0000002aa090723c */ /* 0x040ff00000001890 */
[C---:B------:R-:W-:Y:S08]  /*8f50*/  HMMA.16816.F32 R156, R160.reuse, R52, R12 ;  /* 0x00000034a09c723c */ /* 0x040ff0000000180c */
[----:B------:R-:W-:Y:S01]  /*8f60*/  HMMA.16816.F32 R160, R160, R54, R8 ;  /* 0x00000036a0a0723c */ /* 0x000fe20000001808 */
[----:B------:R-:W-:Y:S07]  /*8f70*/  @P0 BRA `(.L_x_167) ;  /* 0x0000015000000947 */ /* 0x000fee0003800000 */
[----:B-1----:R-:W-:Y:S01]  /*8f80*/  ISETP.LT.AND P0, PT, RZ, UR14, PT ;  /* 0x0000000eff007c0c */ /* 0x002fe2000bf01270 */
[----:B------:R-:W-:-:S02]  /*8f90*/  UIADD3 UR16, UR14, -0x1, URZ ;  /* 0xffffffff0e107890 */ /* 0x000fc4000fffe03f */
[----:B------:R-:W-:-:S10]  /*8fa0*/  ULDC UR6, c[0x0][0x32c] ;  /* 0x0000cb0000067ab9 */ /* 0x000fd40000000800 */
[----:B------:R-:W-:Y:S05]  /*8fb0*/  @P0 BRA `(.L_x_168) ;  /* 0x0000008000000947 */ /* 0x000fea0003800000 */
[----:B------:R-:W-:Y:S02]  /*8fc0*/  UISETP.NE.AND UP3, UPT, UR6, 0x1, UPT ;  /* 0x000000010600788c */ /* 0x000fe4000bf65270 */
[----:B------:R-:W-:-:S03]  /*8fd0*/  UIADD3 UR16, -UR14, URZ, URZ ;  /* 0x0000003f0e107290 */ /* 0x000fc6000fffe13f */
[----:B------:R-:W-:Y:S02]  /*8fe0*/  ULDC.64 UR14, c[0x0][0x330] ;  /* 0x0000cc00000e7ab9 */ /* 0x000fe40000000a00 */
[----:B------:R-:W-:-:S07]  /*8ff0*/  UIMAD.WIDE.U32 UR18, UR16, UR14, URZ ;  /* 0x0000000e101272a5 */ /* 0x000fce000f8e003f */
[----:B------:R-:W-:Y:S02]  /*9000*/  @UP3 UMOV UR17, UR19 ;  /* 0x0000001300113c82 */ /* 0x000fe40008000000 */
[----:B------:R-:W-:-:S04]  /*9010*/  @UP3 USHF.R.U32.HI UR16, URZ, UR15, UR17 ;  /* 0x0000000f3f103299 */ /* 0x000fc80008011611 */
[----:B------:R-:W-:Y:S01]  /*9020*/  ULOP3.LUT UR16, URZ, UR16, URZ, 0x33, !UPT ;  /* 0x000000103f107292 */ /* 0x000fe2000f8e333f */
[----:B------:R-:W-:Y:S05]  /*9030*/  BRA `(.L_x_169) ;  /* 0x0000005000007947 */ /* 0x000fea0003800000 */
.L_x_168:
[----:B------:R-:W-:Y:S02]  /*9040*/  UISETP.NE.AND UP3, UPT, UR6, 0x1, UPT ;  /* 0x000000010600788c */ /* 0x000fe4000bf65270 */
[----:B------:R-:W-:Y:S02]  /*9050*/  ULDC.64 UR14, c[0x0][0x330] ;  /* 0x0000cc00000e7ab9 */ /* 0x000fe40000000a00 */
[----:B------:R-:W-:-:S07]  /*9060*/  UIMAD.WIDE.U32 UR18, UR16, UR14, URZ ;  /* 0x0000000e101272a5 */ /* 0x000fce000f8e003f */
[----:B------:R-:W-:Y:S02]  /*9070*/  @UP3 UMOV UR17, UR19 ;  /* 0x0000001300113c82 */ /* 0x000fe40008000000 */
[----:B------:R-:W-:Y:S02]  /*9080*/  @UP3 USHF.R.U32.HI UR16, URZ, UR15, UR17 ;  /* 0x0000000f3f103299 */ /* 0x000fe40008011611 */
.L_x_169:
[----:B------:R-:W-:Y:S02]  /*9090*/  ULDC UR14, c[0x0][0x32c] ;  /* 0x0000cb00000e7ab9 */ /* 0x000fe40000000800 */
[----:B------:R-:W-:-:S04]  /*90a0*/  UIMAD UR14, UR16, UR6, UR14 ;  /* 0x00000006100e72a4 */ /* 0x000fc8000f8e020e */
[----:B------:R-:W-:-:S04]  /*90b0*/  UISETP.LT.AND UP3, UPT, UR13, UR14, UPT ;  /* 0x0000000e0d00728c */ /* 0x000fc8000bf61270 */
[----:B------:R-:W-:-:S04]  /*90c0*/  USEL UR13, UR13, UR14, UP3 ;  /* 0x0000000e0d0d7287 */ /* 0x000fc80009800000 */
.L_x_167:
[----:B-1----:R-:W-:-:S07]  /*90d0*/  UIMAD.WIDE UR14, UR13, 0x2aaaaaab, URZ ;  /* 0x2aaaaaab0d0e78a5 */ /* 0x002fce000f8e023f */
[----:B------:R-:W-:Y:S02]  /*90e0*/  UMOV UR13, UR15 ;  /* 0x0000000f000d7c82 */ /* 0x000fe40008000000 */
[----:B------:R-:W-:-:S04]  /*90f0*/  USHF.R.U32.HI UR6, URZ, 0x1f, UR13 ;  /* 0x0000001f3f067899 */ /* 0x000fc8000801160d */
[----:B------:R-:W-:-:S04]  /*9100*/  ULEA.HI.SX32 UR6, UR13, UR6, 0x1c ;  /* 0x000000060d067291 */ /* 0x000fc8000f8fe23f */
[----:B------:R-:W-:-:S04]  /*9110*/  UISETP.LT.AND UP3, UPT, UR5, UR6, UPT ;  /* 0x000000060500728c */ /* 0x000fc8000bf61270 */
[----:B------:R-:W-:-:S06]  /*9120*/  USEL UR6, UR5, UR6, !UP3 ;  /* 0x0000000605067287 */ /* 0x000fcc000d800000 */
[----:B------:R-:W-:-:S13]  /*9130*/  ISETP.GE.AND P0, PT, R227, UR6, PT ;  /* 0x00000006e3007c0c */ /* 0x000fda000bf06270 */
[----:B------:R-:W-:Y:S05]  /*9140*/  @!P0 BRA `(.L_x_170) ;  /* 0x00006ad000008947 */ /* 0x000fea0003800000 */
[----:B------:R-:W-:Y:S01]  /*9150*/  IMAD.MOV.U32 R101, RZ, RZ, R71 ;  /* 0x000000ffff657224 */ /* 0x000fe200078e0047 */
[----:B------:R-:W-:Y:S01]  /*9160*/  MOV R103, R3 ;  /* 0x0000000300677202 */ /* 0x000fe20000000f00 */
[----:B------:R-:W-:Y:S01]  /*9170*/  IMAD.MOV.U32 R100, RZ, RZ, R72 ;  /* 0x000000ffff647224 */ /* 0x000fe200078e0048 */
[----:B------:R-:W-:Y:S02]  /*9180*/  MOV R102, R70 ;  /* 0x0000004600667202 */ /* 0x000fe40000000f00 */
.L_x_189:
[----:B------:R-:W-:Y:S04]  /*9190*/  DEPBAR.LE SB0, 0x0 ;  /* 0x000080000000791a */ /* 0x000fe80000000000 */
[----:B------:R-:W-:Y:S01]  /*91a0*/  BAR.SYNC.DEFER_BLOCKING 0x0 ;  /* 0x0000000000007b1d */ /* 0x000fe20000010000 */
[----:B------:R-:W-:Y:S05]  /*91b0*/  ISETP.LT.AND P0, PT, R227, UR5, PT ;  /* 0x00000005e3007c0c */ /* 0x000fea000bf01270 */
[----:B-1---5:R1:W2:Y:S04]  /*91c0*/  LDSM.16.M88.4 R96, [R215+0x6100] ;  /* 0x00610000d760783b */ /* 0x0222a80000000200 */
[----:B------:R1:W3:Y:S04]  /*91d0*/  LDSM.16.M88.4 R92, [R215+0x8100] ;  /* 0x00810000d75c783b */ /* 0x0002e80000000200 */
        /* <DEDUP_REMOVED lines=9> */
[----:B------:R1:W1:Y:S04]  /*9270*/  LDSM.16.M88.4 R184, [R224] ;  /* 0x00000000e0b8783b */ /* 0x0002680000000200 */
[----:B------:R1:W1:Y:S04]  /*9280*/  LDSM.16.M88.4 R188, [R223] ;  /* 0x00000000dfbc783b */ /* 0x0002680000000200 */
[----:B------:R1:W1:Y:S04]  /*9290*/  LDSM.16.M88.4 R192, [R222] ;  /* 0x00000000dec0783b */ /* 0x0002680000000200 */
[----:B------:R1:W1:Y:S04]  /*92a0*/  LDSM.16.M88.4 R196, [R221] ;  /* 0x00000000ddc4783b */ /* 0x0002680000000200 */
[----:B------:R1:W1:Y:S01]  /*92b0*/  LDSM.16.M88.4 R200, [R220] ;  /* 0x00000000dcc8783b */ /* 0x0002620000000200 */
[----:B------:R-:W-:-:S05]  /*92c0*/  @P0 BRA `(.L_x_171) ;  /* 0x000002c000000947 */ /* 0x000fca0003800000 */
[----:B--234-:R-:W2:Y:S01]  /*92d0*/  LDL R15, [R1+0xc] ;  /* 0x00000c00010f7983 */ /* 0x01cea20000100800 */
[----:B------:R-:W-:Y:S01]  /*92e0*/  SHF.R.S32.HI R0, RZ, 0x1f, R234 ;  /* 0x0000001fff007819 */ /* 0x000fe200000114ea */
[----:B------:R-:W-:Y:S01]  /*92f0*/  IMAD.WIDE.U32 R2, R234, c[0x0][0x208], RZ ;  /* 0x00008200ea027a25 */ /* 0x000fe200078e00ff */
[----:B------:R-:W-:Y:S03]  /*9300*/  SHF.R.S32.HI R4, RZ, 0x1f, R228 ;  /* 0x0000001fff047819 */ /* 0x000fe600000114e4 */
[----:B------:R-:W-:Y:S02]  /*9310*/  IMAD R0, R0, c[0x0][0x208], RZ ;  /* 0x0000820000007a24 */ /* 0x000fe400078e02ff */
[----:B------:R-:W-:Y:S02]  /*9320*/  IMAD R4, R4, c[0x0][0x218], RZ ;  /* 0x0000860004047a24 */ /* 0x000fe400078e02ff */
[----:B------:R-:W-:Y:S02]  /*9330*/  IMAD R0, R234, c[0x0][0x20c], R0 ;  /* 0x00008300ea007a24 */ /* 0x000fe400078e0200 */
[C---:B------:R-:W-:Y:S02]  /*9340*/  IMAD R4, R228.reuse, c[0x0][0x21c], R4 ;  /* 0x00008700e4047a24 */ /* 0x040fe400078e0204 */
[----:B------:R-:W-:Y:S04]  /*9350*/  IMAD.IADD R3, R3, 0x1, R0 ;  /* 0x0000000103037824 */ /* 0x000fe800078e0200 */
[----:B------:R-:W-:Y:S05]  /*9360*/  IMAD.WIDE.U32 R2, R228, c[0x0][0x218], R2 ;  /* 0x00008600e4027a25 */ /* 0x000fea00078e0002 */
[----:B------:R-:W-:Y:S04]  /*9370*/  IADD3 R0, P0, R2, UR44, RZ ;  /* 0x0000002c02007c10 */ /* 0x000fe8000ff1e0ff */
[----:B------:R-:W-:Y:S02]  /*9380*/  IADD3.X R3, R3, UR9, R4, P0, !PT ;  /* 0x0000000903037c10 */ /* 0x000fe400087fe404 */
[C---:B------:R-:W-:Y:S04]  /*9390*/  LEA R2, P0, R0.reuse, c[0x0][0x1f8], 0x1 ;  /* 0x00007e0000027a11 */ /* 0x040fe800078008ff */
[----:B------:R-:W-:Y:S01]  /*93a0*/  LEA.HI.X R0, R0, c[0x0][0x1fc], R3, 0x1, P0 ;  /* 0x00007f0000007a11 */ /* 0x000fe200000f0c03 */
[----:B------:R-:W3:Y:S04]  /*93b0*/  SHFL.IDX PT, R4, R2, RZ, 0x181f ;  /* 0x00181fff02047589 */ /* 0x000ee800000e0000 */
[----:B------:R-:W-:Y:S04]  /*93c0*/  SHFL.IDX PT, R3, R0, RZ, 0x181f ;  /* 0x00181fff00037589 */ /* 0x000fe800000e0000 */
[----:B------:R-:W-:Y:S04]  /*93d0*/  SHFL.IDX PT, R10, R2, 0x1, 0x181f ;  /* 0x00381f00020a7f89 */ /* 0x000fe800000e0000 */
[----:B------:R-:W4:Y:S04]  /*93e0*/  SHFL.IDX PT, R8, R2, 0x2, 0x181f ;  /* 0x00581f0002087f89 */ /* 0x000f2800000e0000 */
[----:B------:R-:W-:Y:S04]  /*93f0*/  SHFL.IDX PT, R7, R0, 0x1, 0x181f ;  /* 0x00381f0000077f89 */ /* 0x000fe800000e0000 */
[----:B------:R-:W5:Y:S04]  /*9400*/  SHFL.IDX PT, R6, R2, 0x3, 0x181f ;  /* 0x00781f0002067f89 */ /* 0x000f6800000e0000 */
[----:B------:R-:W-:Y:S04]  /*9410*/  SHFL.IDX PT, R9, R2, 0x4, 0x181f ;  /* 0x00981f0002097f89 */ /* 0x000fe800000e0000 */
[----:B------:R-:W-:Y:S04]  /*9420*/  SHFL.IDX PT, R14, R0, 0x2, 0x181f ;  /* 0x00581f00000e7f89 */ /* 0x000fe800000e0000 */
[----:B------:R-:W1:Y:S04]  /*9430*/  SHFL.IDX PT, R13, R0, 0x3, 0x181f ;  /* 0x00781f00000d7f89 */ /* 0x000e6800000e0000 */
[----:B------:R-:W1:Y:S04]  /*9440*/  SHFL.IDX PT, R2, R2, 0x5, 0x181f ;  /* 0x00b81f0002027f89 */ /* 0x000e6800000e0000 */
[----:B------:R-:W-:Y:S04]  /*9450*/  SHFL.IDX PT, R12, R0, 0x4, 0x181f ;  /* 0x00981f00000c7f89 */ /* 0x000fe800000e0000 */
[----:B------:R-:W1:Y:S01]  /*9460*/  SHFL.IDX PT, R0, R0, 0x5, 0x181f ;  /* 0x00b81f0000007f89 */ /* 0x000e6200000e0000 */
[-C--:B---3--:R-:W-:Y:S02]  /*9470*/  IADD3 R4, P0, R4, R226.reuse, RZ ;  /* 0x000000e204047210 */ /* 0x088fe40007f1e0ff */
[-C--:B----4-:R-:W-:Y:S02]  /*9480*/  IADD3 R8, P5, R8, R226.reuse, RZ ;  /* 0x000000e208087210 */ /* 0x090fe40007fbe0ff */
[-C--:B-----5:R-:W-:Y:S01]  /*9490*/  IADD3 R6, P2, R6, R226.reuse, RZ ;  /* 0x000000e206067210 */ /* 0x0a0fe20007f5e0ff */
[--C-:B------:R-:W-:Y:S01]  /*94a0*/  IMAD.X R5, R3, 0x1, R225.reuse, P0 ;  /* 0x0000000103057824 */ /* 0x100fe200000e06e1 */
[-C--:B------:R-:W-:Y:S05]  /*94b0*/  IADD3 R10, P0, R10, R226.reuse, RZ ;  /* 0x000000e20a0a7210 */ /* 0x080fea0007f1e0ff */
[--C-:B------:R-:W-:Y:S02]  /*94c0*/  IMAD.X R11, R7, 0x1, R225.reuse, P0 ;  /* 0x00000001070b7824 */ /* 0x100fe400000e06e1 */
[--C-:B-1----:R-:W-:Y:S01]  /*94d0*/  IMAD.X R7, R13, 0x1, R225.reuse, P2 ;  /* 0x000000010d077824 */ /* 0x102fe200010e06e1 */
[-C--:B------:R-:W-:Y:S04]  /*94e0*/  IADD3 R2, P0, R2, R226.reuse, RZ ;  /* 0x000000e202027210 */ /* 0x080fe80007f1e0ff */
[-C--:B------:R-:W-:Y:S01]  /*94f0*/  IADD3.X R3, R0, R225.reuse, RZ, P0, !PT ;  /* 0x000000e100037210 */ /* 0x080fe200007fe4ff */
[----:B--2---:R1:W-:Y:S04]  /*9500*/  LDGSTS.E.BYPASS.LTC128B.128 [R15], [R4.64], !P3 ;  /* 0x00000000040f7fae */ /* 0x0043e8000d901d70 */
[----:B------:R2:W-:Y:S01]  /*9510*/  LDGSTS.E.BYPASS.LTC128B.128 [R15+0x800], [R10.64], !P3 ;  /* 0x008000000a0f7fae */ /* 0x0005e2000d901d70 */
[----:B-1----:R-:W-:Y:S02]  /*9520*/  IADD3 R4, P1, R9, R226, RZ ;  /* 0x000000e209047210 */ /* 0x002fe40007f3e0ff */
[----:B------:R-:W-:Y:S03]  /*9530*/  IADD3.X R9, R14, R225, RZ, P5, !PT ;  /* 0x000000e10e097210 */ /* 0x000fe60002ffe4ff */
[----:B------:R-:W-:Y:S02]  /*9540*/  IMAD.X R5, R12, 0x1, R225, P1 ;  /* 0x000000010c057824 */ /* 0x000fe400008e06e1 */
[----:B------:R2:W-:Y:S04]  /*9550*/  LDGSTS.E.BYPASS.LTC128B.128 [R15+0x1000], [R8.64], !P3 ;  /* 0x01000000080f7fae */ /* 0x0005e8000d901d70 */
[----:B------:R2:W-:Y:S04]  /*9560*/  LDGSTS.E.BYPASS.LTC128B.128 [R15+0x1800], [R6.64], !P3 ;  /* 0x01800000060f7fae */ /* 0x0005e8000d901d70 */
[----:B------:R2:W-:Y:S04]  /*9570*/  LDGSTS.E.BYPASS.LTC128B.128 [R15+0x2000], [R4.64], !P3 ;  /* 0x02000000040f7fae */ /* 0x0005e8000d901d70 */
[----:B------:R2:W-:Y:S02]  /*9580*/  LDGSTS.E.BYPASS.LTC128B.128 [R15+0x2800], [R2.64], !P3 ;  /* 0x02800000020f7fae */ /* 0x0005e4000d901d70 */
.L_x_171:
[----:B--234-:R-:W-:Y:S01]  /*9590*/  LDSM.16.M88.4 R204, [R214+0x5900] ;  /* 0x00590000d6cc783b */ /* 0x01cfe20000000200 */
[-C--:B------:R-:W-:Y:S03]  /*95a0*/  HMMA.16816.F32 R4, R96, R16.reuse, RZ ;  /* 0x000000106004723c */ /* 0x080fe600000018ff */
[----:B------:R-:W-:Y:S04]  /*95b0*/  ISETP.GT.AND P0, PT, R227, UR5, PT ;  /* 0x00000005e3007c0c */ /* 0x000fe8000bf04270 */
[----:B------:R-:W0:Y:S01]  /*95c0*/  LDGDEPBAR ;  /* 0x00000000000079af */ /* 0x000e220000000000 */
[C---:B------:R-:W-:Y:S08]  /*95d0*/  HMMA.16816.F32 R8, R92.reuse, R16, RZ ;  /* 0x000000105c08723c */ /* 0x040ff000000018ff */
[-C--:B------:R-:W-:Y:S08]  /*95e0*/  HMMA.16816.F32 R12, R92, R18.reuse, RZ ;  /* 0x000000125c0c723c */ /* 0x080ff000000018ff */
[C---:B------:R-:W-:Y:S08]  /*95f0*/  HMMA.16816.F32 R16, R96.reuse, R18, RZ ;  /* 0x000000126010723c */ /* 0x040ff000000018ff */
[-C--:B-1----:R-:W-:Y:S08]  /*9600*/  HMMA.16816.F32 R20, R96, R32.reuse, RZ ;  /* 0x000000206014723c */ /* 0x082ff000000018ff */
        /* <DEDUP_REMOVED lines=47> */
[-C--:B------:R-:W-:Y:S01]  /*9900*/  HMMA.16816.F32 R92, R180, R202.reuse, R92 ;  /* 0x000000cab45c723c */ /* 0x080fe2000000185c */
[----:B------:R-:W3:Y:S07]  /*9910*/  LDSM.16.M88.4 R180, [R214+0x5100] ;  /* 0x00510000d6b4783b */ /* 0x000eee0000000200 */
[----:B------:R-:W-:Y:S01]  /*9920*/  HMMA.16816.F32 R96, R172, R202, R96 ;  /* 0x000000caac60723c */ /* 0x000fe20000001860 */
[----:B------:R-:W-:Y:S08]  /*9930*/  LDSM.16.M88.4 R172, [R217+0x6100] ;  /* 0x00610000d9ac783b */ /* 0x000ff00000000200 */
[----:B------:R-:W4:Y:S01]  /*9940*/  LDSM.16.M88.4 R200, [R213] ;  /* 0x00000000d5c8783b */ /* 0x000f220000000200 */
        /* <DEDUP_REMOVED lines=8> */
[C---:B------:R-:W-:Y:S08]  /*99d0*/  HMMA.16816.F32 R32, R168.reuse, R190, R32 ;  /* 0x000000bea820723c */ /* 0x040ff00000001820 */
        /* <DEDUP_REMOVED lines=16> */
[-C--:B------:R-:W-:Y:S08]  /*9ae0*/  HMMA.16816.F32 R4, R172, R200.reuse, R4 ;  /* 0x000000c8ac04723c */ /* 0x080ff00000001804 */
[C---:B-1----:R-:W-:Y:S08]  /*9af0*/  HMMA.16816.F32 R8, R176.reuse, R200, R8 ;  /* 0x000000c8b008723c */ /* 0x042ff00000001808 */
        /* <DEDUP_REMOVED lines=25> */
[----:B------:R-:W2:Y:S10]  /*9c90*/  MUFU.TANH R2, R10 ;  /* 0x0000000a00027308 */ /* 0x000eb40000002400 */
[----:B------:R3:W4:Y:S10]  /*9ca0*/  MUFU.TANH R0, R11 ;  /* 0x0000000b00007308 */ /* 0x0007340000002400 */
[----:B------:R4:W4:Y:S01]  /*9cb0*/  MUFU.TANH R229, R12 ;  /* 0x0000000c00e57308 */ /* 0x0009220000002400 */
[----:B--2---:R-:W-:Y:S09]  /*9cc0*/  STL [R1+0x4], R2 ;  /* 0x0000040201007387 */ /* 0x004ff20000100800 */
[----:B------:R2:W2:Y:S01]  /*9cd0*/  MUFU.TANH R207, R13 ;  /* 0x0000000d00cf7308 */ /* 0x0004a20000002400 */
[----:B---3--:R-:W3:Y:S01]  /*9ce0*/  LDSM.16.M88.4 R8, [R213+0x1000] ;  /* 0x00100000d508783b */ /* 0x008ee20000000200 */
[-C--:B-1----:R-:W-:Y:S08]  /*9cf0*/  HMMA.16816.F32 R20, R172, R4.reuse, R20 ;  /* 0x00000004ac14723c */ /* 0x082ff00000001814 */
[----:B------:R1:W1:Y:S01]  /*9d00*/  MUFU.TANH R252, R14 ;  /* 0x0000000e00fc7308 */ /* 0x0002620000002400 */
[----:B----4-:R-:W-:Y:S01]  /*9d10*/  STL [R1], R0 ;  /* 0x0000000001007387 */ /* 0x010fe20000100800 */
[C---:B------:R-:W-:Y:S08]  /*9d20*/  HMMA.16816.F32 R24, R176.reuse, R4, R24 ;  /* 0x00000004b018723c */ /* 0x040ff00000001818 */
[----:B------:R4:W1:Y:S01]  /*9d30*/  MUFU.TANH R251, R15 ;  /* 0x0000000f00fb7308 */ /* 0x0008620000002400 */
[-C--:B------:R-:W-:Y:S08]  /*9d40*/  HMMA.16816.F32 R28, R176, R6.reuse, R28 ;  /* 0x00000006b01c723c */ /* 0x080ff0000000181c */
[C---:B------:R-:W-:Y:S01]  /*9d50*/  HMMA.16816.F32 R32, R172.reuse, R6, R32 ;  /* 0x00000006ac20723c */ /* 0x040fe20000001820 */
[----:B------:R-:W1:Y:S01]  /*9d60*/  MUFU.TANH R16, R16 ;  /* 0x0000001000107308 */ /* 0x000e620000002400 */
[----:B------:R-:W5:Y:S02]  /*9d70*/  LDSM.16.M88.4 R4, [R213+0x1800] ;  /* 0x00180000d504783b */ /* 0x000f640000000200 */
[----:B------:R-:W-:Y:S02]  /*9d80*/  FMUL.FTZ R20, R20, c[0x0][0x320] ;  /* 0x0000c80014147a20 */ /* 0x000fe40000410000 */
[----:B------:R-:W-:Y:S02]  /*9d90*/  FMUL.FTZ R21, R21, c[0x0][0x320] ;  /* 0x0000c80015157a20 */ /* 0x000fe40000410000 */
[----:B------:R-:W-:Y:S03]  /*9da0*/  FMUL.FTZ R22, R22, c[0x0][0x320] ;  /* 0x0000c80016167a20 */ /* 0x000fe60000410000 */
[----:B------:R-:W1:Y:S01]  /*9db0*/  MUFU.TANH R17, R17 ;  /* 0x0000001100117308 */ /* 0x000e620000002400 */
[----:B------:R-:W-:Y:S02]  /*9dc0*/  FMUL.FTZ R23, R23, c[0x0][0x320] ;  /* 0x0000c80017177a20 */ /* 0x000fe40000410000 */
[----:B------:R-:W-:Y:S01]  /*9dd0*/  FMUL.FTZ R24, R24, c[0x0][0x320] ;  /* 0x0000c80018187a20 */ /* 0x000fe20000410000 */
[-C--:B---3--:R-:W-:Y:S03]  /*9de0*/  HMMA.16816.F32 R36, R172, R8.reuse, R36 ;  /* 0x00000008ac24723c */ /* 0x088fe60000001824 */
[----:B------:R-:W-:Y:S02]  /*9df0*/  FMUL.FTZ R30, R30, c[0x0][0x320] ;  /* 0x0000c8001e1e7a20 */ /* 0x000fe40000410000 */
[----:B------:R-:W-:Y:S01]  /*9e00*/  FMUL.FTZ R25, R25, c[0x0][0x320] ;  /* 0x0000c80019197a20 */ /* 0x000fe20000410000 */
[----:B------:R4:W3:Y:S01]  /*9e10*/  MUFU.TANH R192, R18 ;  /* 0x0000001200c07308 */ /* 0x0008e20000002400 */
[----:B------:R-:W-:Y:S01]  /*9e20*/  FMUL.FTZ R26, R26, c[0x0][0x320] ;  /* 0x0000c8001a1a7a20 */ /* 0x000fe20000410000 */
[C---:B------:R-:W-:Y:S04]  /*9e30*/  HMMA.16816.F32 R40, R176.reuse, R8, R40 ;  /* 0x00000008b028723c */ /* 0x040fe80000001828 */
[----:B------:R-:W-:Y:S02]  /*9e40*/  FMUL.FTZ R33, R33, c[0x0][0x320] ;  /* 0x0000c80021217a20 */ /* 0x000fe40000410000 */
[----:B------:R-:W-:Y:S02]  /*9e50*/  FMUL.FTZ R35, R35, c[0x0][0x320] ;  /* 0x0000c80023237a20 */ /* 0x000fe40000410000 */
[----:B------:R4:W1:Y:S01]  /*9e60*/  MUFU.TANH R190, R19 ;  /* 0x0000001300be7308 */ /* 0x0008620000002400 */
[-C--:B------:R-:W-:Y:S03]  /*9e70*/  HMMA.16816.F32 R44, R176, R10.reuse, R44 ;  /* 0x0000000ab02c723c */ /* 0x080fe6000000182c */
[----:B------:R-:W-:Y:S02]  /*9e80*/  FMUL.FTZ R27, R27, c[0x0][0x320] ;  /* 0x0000c8001b1b7a20 */ /* 0x000fe40000410000 */
[----:B------:R-:W-:Y:S02]  /*9e90*/  FMUL.FTZ R28, R28, c[0x0][0x320] ;  /* 0x0000c8001c1c7a20 */ /* 0x000fe40000410000 */
[----:B------:R-:W-:Y:S01]  /*9ea0*/  FMUL.FTZ R36, R36, c[0x0][0x320] ;  /* 0x0000c80024247a20 */ /* 0x000fe20000410000 */
[C---:B------:R-:W-:Y:S01]  /*9eb0*/  HMMA.16816.F32 R48, R172.reuse, R10, R48 ;  /* 0x0000000aac30723c */ /* 0x040fe20000001830 */
[----:B------:R-:W1:Y:S01]  /*9ec0*/  MUFU.TANH R20, R20 ;  /* 0x0000001400147308 */ /* 0x000e620000002400 */
[----:B------:R-:W1:Y:S02]  /*9ed0*/  LDSM.16.M88.4 R8, [R213+0x2000] ;  /* 0x00200000d508783b */ /* 0x000e640000000200 */
[----:B------:R-:W-:Y:S02]  /*9ee0*/  FMUL.FTZ R37, R37, c[0x0][0x320] ;  /* 0x0000c80025257a20 */ /* 0x000fe40000410000 */
[----:B------:R-:W-:Y:S02]  /*9ef0*/  FMUL.FTZ R38, R38, c[0x0][0x320] ;  /* 0x0000c80026267a20 */ /* 0x000fe40000410000 */
[-C--:B-----5:R-:W-:Y:S03]  /*9f00*/  HMMA.16816.F32 R52, R172, R4.reuse, R52 ;  /* 0x00000004ac34723c */ /* 0x0a0fe60000001834 */
[----:B------:R-:W1:Y:S01]  /*9f10*/  MUFU.TANH R21, R21 ;  /* 0x0000001500157308 */ /* 0x000e620000002400 */
[----:B------:R-:W-:Y:S02]  /*9f20*/  FMUL.FTZ R29, R29, c[0x0][0x320] ;  /* 0x0000c8001d1d7a20 */ /* 0x000fe40000410000 */
[----:B------:R-:W-:Y:S02]  /*9f30*/  FMUL.FTZ R31, R31, c[0x0][0x320] ;  /* 0x0000c8001f1f7a20 */ /* 0x000fe40000410000 */
[C---:B------:R-:W-:Y:S04]  /*9f40*/  HMMA.16816.F32 R56, R176.reuse, R4, R56 ;  /* 0x00000004b038723c */ /* 0x040fe80000001838 */
[----:B------:R-:W-:Y:S01]  /*9f50*/  FMUL.FTZ R32, R32, c[0x0][0x320] ;  /* 0x0000c80020207a20 */ /* 0x000fe20000410000 */
[----:B------:R4:W2:Y:S01]  /*9f60*/  MUFU.TANH R181, R22 ;  /* 0x0000001600b57308 */ /* 0x0008a20000002400 */
[----:B------:R-:W-:Y:S02]  /*9f70*/  FMUL.FTZ R34, R34, c[0x0][0x320] ;  /* 0x0000c80022227a20 */ /* 0x000fe40000410000 */
[-C--:B------:R-:W-:Y:S04]  /*9f80*/  HMMA.16816.F32 R60, R176, R6.reuse, R60 ;  /* 0x00000006b03c723c */ /* 0x080fe8000000183c */
[----:B------:R-:W-:Y:S02]  /*9f90*/  FMUL.FTZ R48, R48, c[0x0][0x320] ;  /* 0x0000c80030307a20 */ /* 0x000fe40000410000 */
[----:B------:R-:W-:Y:S01]  /*9fa0*/  FMUL.FTZ R49, R49, c[0x0][0x320] ;  /* 0x0000c80031317a20 */ /* 0x000fe20000410000 */
[----:B------:R4:W2:Y:S01]  /*9fb0*/  MUFU.TANH R171, R23 ;  /* 0x0000001700ab7308 */ /* 0x0008a20000002400 */
[C---:B------:R-:W-:Y:S01]  /*9fc0*/  HMMA.16816.F32 R64, R172.reuse, R6, R64 ;  /* 0x00000006ac40723c */ /* 0x040fe20000001840 */
[----:B------:R-:W5:Y:S01]  /*9fd0*/  LDSM.16.M88.4 R4, [R213+0x2800] ;  /* 0x00280000d504783b */ /* 0x000f620000000200 */
[----:B------:R-:W-:Y:S04]  /*9fe0*/  DEPBAR.LE SB0, 0x0 ;  /* 0x000080000000791a */ /* 0x000fe80000000000 */
[----:B------:R-:W-:Y:S02]  /*9ff0*/  FMUL.FTZ R50, R50, c[0x0][0x320] ;  /* 0x0000c80032327a20 */ /* 0x000fe40000410000 */
[----:B------:R-:W-:Y:S01]  /*a000*/  FMUL.FTZ R51, R51, c[0x0][0x320] ;  /* 0x0000c80033337a20 */ /* 0x000fe20000410000 */
[----:B------:R4:W2:Y:S01]  /*a010*/  MUFU.TANH R205, R24 ;  /* 0x0000001800cd7308 */ /* 0x0008a20000002400 */
[----:B------:R-:W-:Y:S01]  /*a020*/  BAR.SYNC.DEFER_BLOCKING 0x0 ;  /* 0x0000000000007b1d */ /* 0x000fe20000010000 */
[-C--:B-1----:R-:W-:Y:S05]  /*a030*/  HMMA.16816.F32 R68, R172, R8.reuse, R68 ;  /* 0x00000008ac44723c */ /* 0x082fea0000001844 */
[----:B------:R-:W-:Y:S02]  /*a040*/  FMUL.FTZ R52, R52, c[0x0][0x320] ;  /* 0x0000c80034347a20 */ /* 0x000fe40000410000 */
[----:B------:R-:W-:Y:S01]  /*a050*/  FMUL.FTZ R53, R53, c[0x0][0x320] ;  /* 0x0000c80035357a20 */ /* 0x000fe20000410000 */
[----:B------:R4:W1:Y:S01]  /*a060*/  MUFU.TANH R204, R25 ;  /* 0x0000001900cc7308 */ /* 0x0008620000002400 */
[C---:B------:R-:W-:Y:S04]  /*a070*/  HMMA.16816.F32 R72, R176.reuse, R8, R72 ;  /* 0x00000008b048723c */ /* 0x040fe80000001848 */
[----:B------:R-:W-:Y:S02]  /*a080*/  FMUL.FTZ R54, R54, c[0x0][0x320] ;  /* 0x0000c80036367a20 */ /* 0x000fe40000410000 */
[----:B------:R-:W-:Y:S02]  /*a090*/  FMUL.FTZ R55, R55, c[0x0][0x320] ;  /* 0x0000c80037377a20 */ /* 0x000fe40000410000 */
[-C--:B------:R-:W-:Y:S01]  /*a0a0*/  HMMA.16816.F32 R76, R176, R10.reuse, R76 ;  /* 0x0000000ab04c723c */ /* 0x080fe2000000184c */
[----:B------:R4:W1:Y:S03]  /*a0b0*/  MUFU.TANH R240, R26 ;  /* 0x0000001a00f07308 */ /* 0x0008660000002400 */
[----:B------:R-:W-:Y:S02]  /*a0c0*/  FMUL.FTZ R56, R56, c[0x0][0x320] ;  /* 0x0000c80038387a20 */ /* 0x000fe40000410000 */
[----:B------:R-:W-:Y:S02]  /*a0d0*/  FMUL.FTZ R59, R59, c[0x0][0x320] ;  /* 0x0000c8003b3b7a20 */ /* 0x000fe40000410000 */
[C---:B------:R-:W-:Y:S03]  /*a0e0*/  HMMA.16816.F32 R80, R172.reuse, R10, R80 ;  /* 0x0000000aac50723c */ /* 0x040fe60000001850 */
[----:B------:R4:W1:Y:S01]  /*a0f0*/  MUFU.TANH R238, R27 ;  /* 0x0000001b00ee7308 */ /* 0x0008620000002400 */
[----:B------:R-:W-:Y:S02]  /*a100*/  FMUL.FTZ R60, R60, c[0x0][0x320] ;  /* 0x0000c8003c3c7a20 */ /* 0x000fe40000410000 */
[----:B------:R-:W-:Y:S02]  /*a110*/  FMUL.FTZ R61, R61, c[0x0][0x320] ;  /* 0x0000c8003d3d7a20 */ /* 0x000fe40000410000 */
[-C--:B-----5:R-:W-:Y:S04]  /*a120*/  HMMA.16816.F32 R84, R172, R4.reuse, R84 ;  /* 0x00000004ac54723c */ /* 0x0a0fe80000001854 */
[----:B------:R-:W-:Y:S01]  /*a130*/  FMUL.FTZ R63, R63, c[0x0][0x320] ;  /* 0x0000c8003f3f7a20 */ /* 0x000fe20000410000 */
[----:B------:R4:W1:Y:S01]  /*a140*/  MUFU.TANH R191, R28 ;  /* 0x0000001c00bf7308 */ /* 0x0008620000002400 */
[----:B------:R-:W-:Y:S02]  /*a150*/  FMUL.FTZ R64, R64, c[0x0][0x320] ;  /* 0x0000c80040407a20 */ /* 0x000fe40000410000 */
[C---:B------:R-:W-:Y:S04]  /*a160*/  HMMA.16816.F32 R88, R176.reuse, R4, R88 ;  /* 0x00000004b058723c */ /* 0x040fe80000001858 */
[----:B------:R-:W-:Y:S02]  /*a170*/  FMUL.FTZ R65, R65, c[0x0][0x320] ;  /* 0x0000c80041417a20 */ /* 0x000fe40000410000 */
[----:B------:R-:W-:Y:S01]  /*a180*/  FMUL.FTZ R66, R66, c[0x0][0x320] ;  /* 0x0000c80042427a20 */ /* 0x000fe20000410000 */
[----:B------:R4:W1:Y:S01]  /*a190*/  MUFU.TANH R189, R29 ;  /* 0x0000001d00bd7308 */ /* 0x0008620000002400 */
[-C--:B------:R-:W-:Y:S04]  /*a1a0*/  HMMA.16816.F32 R92, R176, R6.reuse, R92 ;  /* 0x00000006b05c723c */ /* 0x080fe8000000185c */
[----:B------:R-:W-:Y:S02]  /*a1b0*/  FMUL.FTZ R67, R67, c[0x0][0x320] ;  /* 0x0000c80043437a20 */ /* 0x000fe40000410000 */
[----:B------:R-:W-:Y:S02]  /*a1c0*/  FMUL.FTZ R68, R68, c[0x0][0x320] ;  /* 0x0000c80044447a20 */ /* 0x000fe40000410000 */
[----:B------:R-:W-:Y:S01]  /*a1d0*/  HMMA.16816.F32 R96, R172, R6, R96 ;  /* 0x00000006ac60723c */ /* 0x000fe20000001860 */
[----:B------:R4:W1:Y:S03]  /*a1e0*/  MUFU.TANH R236, R30 ;  /* 0x0000001e00ec7308 */ /* 0x0008660000002400 */
[----:B------:R-:W-:Y:S02]  /*a1f0*/  FMUL.FTZ R69, R69, c[0x0][0x320] ;  /* 0x0000c80045457a20 */ /* 0x000fe40000410000 */
[----:B------:R-:W-:Y:S02]  /*a200*/  FMUL.FTZ R70, R70, c[0x0][0x320] ;  /* 0x0000c80046467a20 */ /* 0x000fe40000410000 */
[----:B------:R-:W-:Y:S03]  /*a210*/  FMUL.FTZ R71, R71, c[0x0][0x320] ;  /* 0x0000c80047477a20 */ /* 0x000fe60000410000 */
[----:B------:R4:W1:Y:S01]  /*a220*/  MUFU.TANH R235, R31 ;  /* 0x0000001f00eb7308 */ /* 0x0008620000002400 */
[----:B------:R-:W-:Y:S02]  /*a230*/  FMUL.FTZ R72, R72, c[0x0][0x320] ;  /* 0x0000c80048487a20 */ /* 0x000fe40000410000 */
[----:B------:R-:W-:Y:S02]  /*a240*/  FMUL.FTZ R73, R73, c[0x0][0x320] ;  /* 0x0000c80049497a20 */ /* 0x000fe40000410000 */
[----:B------:R-:W-:Y:S02]  /*a250*/  FMUL.FTZ R74, R74, c[0x0][0x320] ;  /* 0x0000c8004a4a7a20 */ /* 0x000fe40000410000 */
[----:B------:R-:W-:Y:S02]  /*a260*/  FMUL.FTZ R75, R75, c[0x0][0x320] ;  /* 0x0000c8004b4b7a20 */ /* 0x000fe40000410000 */
[----:B------:R-:W-:Y:S01]  /*a270*/  FMUL.FTZ R76, R76, c[0x0][0x320] ;  /* 0x0000c8004c4c7a20 */ /* 0x000fe20000410000 */
[----:B------:R4:W1:Y:S01]  /*a280*/  MUFU.TANH R15, R32 ;  /* 0x00000020000f7308 */ /* 0x0008620000002400 */
        /* <DEDUP_REMOVED lines=94> */
[----:B------:R-:W1:Y:S10]  /*a870*/  MUFU.TANH R92, R92 ;  /* 0x0000005c005c7308 */ /* 0x000e740000002400 */
[----:B------:R-:W1:Y:S10]  /*a880*/  MUFU.TANH R93, R93 ;  /* 0x0000005d005d7308 */ /* 0x000e740000002400 */
[----:B------:R4:W1:Y:S10]  /*a890*/  MUFU.TANH R91, R94 ;  /* 0x0000005e005b7308 */ /* 0x0008740000002400 */
[----:B------:R4:W1:Y:S10]  /*a8a0*/  MUFU.TANH R79, R95 ;  /* 0x0000005f004f7308 */ /* 0x0008740000002400 */
[----:B------:R-:W1:Y:S10]  /*a8b0*/  MUFU.TANH R96, R96 ;  /* 0x0000006000607308 */ /* 0x000e740000002400 */
[----:B------:R-:W1:Y:S10]  /*a8c0*/  MUFU.TANH R97, R97 ;  /* 0x0000006100617308 */ /* 0x000e740000002400 */
[----:B------:R-:W1:Y:S10]  /*a8d0*/  MUFU.TANH R98, R98 ;  /* 0x0000006200627308 */ /* 0x000e740000002400 */
[----:B------:R-:W1:Y:S01]  /*a8e0*/  MUFU.TANH R99, R99 ;  /* 0x0000006300637308 */ /* 0x000e620000002400 */
[----:B------:R-:W-:-:S05]  /*a8f0*/  @!P0 BRA `(.L_x_172) ;  /* 0x000003d000008947 */ /* 0x000fca0003800000 */
[----:B--234-:R-:W2:Y:S01]  /*a900*/  LDL R2, [R1+0x2c] ;  /* 0x00002c0001027983 */ /* 0x01cea20000100800 */
[----:B------:R-:W-:Y:S01]  /*a910*/  IMAD.MOV.U32 R228, RZ, RZ, RZ ;  /* 0x000000ffffe47224 */ /* 0x000fe200078e00ff */
[----:B------:R-:W-:Y:S02]  /*a920*/  PLOP3.LUT P1, PT, PT, PT, UP1, 0x80, 0x0 ;  /* 0x000000000000781c */ /* 0x000fe40003f2f018 */
[----:B------:R-:W3:Y:S01]  /*a930*/  LDL R0, [R1+0x10] ;  /* 0x0000100001007983 */ /* 0x000ee20000100800 */
[----:B------:R-:W-:Y:S03]  /*a940*/  PLOP3.LUT P0, PT, PT, PT, UP1, 0x80, 0x0 ;  /* 0x000000000000781c */ /* 0x000fe60003f0f018 */
[----:B------:R-:W4:Y:S01]  /*a950*/  LDL R18, [R1+0x8] ;  /* 0x0000080001127983 */ /* 0x000f220000100800 */
[----:B--2---:R-:W-:Y:S05]  /*a960*/  IMAD R2, R227, 0x60, R2 ;  /* 0x00000060e3027824 */ /* 0x004fea00078e0202 */
[----:B---3--:R-:W-:Y:S05]  /*a970*/  IADD3 R2, R2, -0x60, R0 ;  /* 0xffffffa002027810 */ /* 0x008fea0007ffe000 */
        /* <DEDUP_REMOVED lines=8> */
[----:B------:R-:W-:Y:S03]  /*aa00*/  @!P4 LEA.HI.X R5, R3, c[0x0][0x2a4], R5, 0x2, P0 ;  /* 0x0000a9000305ca11 */ /* 0x000fe600000f1405 */
[----:B------:R-:W-:Y:S01]  /*aa10*/  IMAD.WIDE.U32 R2, R234, c[0x0][0x1e0], RZ ;  /* 0x00007800ea027a25 */ /* 0x000fe200078e00ff */
[----:B------:R-:W-:Y:S01]  /*aa20*/  SHF.R.S32.HI R0, RZ, 0x1f, R234 ;  /* 0x0000001fff007819 */ /* 0x000fe200000114ea */
[----:B------:R-:W2:Y:S04]  /*aa30*/  @!P4 LDG.E R228, [R4.64] ;  /* 0x0000003004e4c981 */ /* 0x000ea8000c1e1900 */
[----:B------:R-:W-:Y:S04]  /*aa40*/  IMAD R0, R0, c[0x0][0x1e0], RZ ;  /* 0x0000780000007a24 */ /* 0x000fe800078e02ff */
[----:B------:R-:W-:Y:S04]  /*aa50*/  IMAD R0, R234, c[0x0][0x1e4], R0 ;  /* 0x00007900ea007a24 */ /* 0x000fe800078e0200 */
[----:B------:R-:W-:Y:S01]  /*aa60*/  IMAD.IADD R3, R3, 0x1, R0 ;  /* 0x0000000103037824 */ /* 0x000fe200078e0200 */
[----:B--2---:R-:W-:Y:S03]  /*aa70*/  SHF.R.S32.HI R4, RZ, 0x1f, R228 ;  /* 0x0000001fff047819 */ /* 0x004fe600000114e4 */
[----:B------:R-:W-:Y:S04]  /*aa80*/  IMAD.WIDE.U32 R2, R228, c[0x0][0x1f0], R2 ;  /* 0x00007c00e4027a25 */ /* 0x000fe800078e0002 */
[----:B------:R-:W-:Y:S01]  /*aa90*/  IMAD R4, R4, c[0x0][0x1f0], RZ ;  /* 0x00007c0004047a24 */ /* 0x000fe200078e02ff */
[----:B------:R-:W-:Y:S03]  /*aaa0*/  IADD3 R0, P0, R2, UR46, RZ ;  /* 0x0000002e02007c10 */ /* 0x000fe6000ff1e0ff */
[----:B------:R-:W-:Y:S05]  /*aab0*/  IMAD R4, R228, c[0x0][0x1f4], R4 ;  /* 0x00007d00e4047a24 */ /* 0x000fea00078e0204 */
[----:B------:R-:W-:Y:S02]  /*aac0*/  IADD3.X R3, R3, UR8, R4, P0, !PT ;  /* 0x0000000803037c10 */ /* 0x000fe400087fe404 */
[C---:B------:R-:W-:Y:S04]  /*aad0*/  LEA R2, P0, R0.reuse, c[0x0][0x1c8], 0x1 ;  /* 0x0000720000027a11 */ /* 0x040fe800078008ff */
[----:B------:R-:W-:Y:S01]  /*aae0*/  LEA.HI.X R0, R0, c[0x0][0x1cc], R3, 0x1, P0 ;  /* 0x0000730000007a11 */ /* 0x000fe200000f0c03 */
[----:B------:R-:W2:Y:S04]  /*aaf0*/  SHFL.IDX PT, R4, R2, RZ, 0x181f ;  /* 0x00181fff02047589 */ /* 0x000ea800000e0000 */
[----:B------:R-:W3:Y:S04]  /*ab00*/  SHFL.IDX PT, R3, R0, RZ, 0x181f ;  /* 0x00181fff00037589 */ /* 0x000ee800000e0000 */
[----:B------:R-:W5:Y:S04]  /*ab10*/  SHFL.IDX PT, R10, R2, 0x1, 0x181f ;  /* 0x00381f00020a7f89 */ /* 0x000f6800000e0000 */
[----:B------:R-:W1:Y:S04]  /*ab20*/  SHFL.IDX PT, R8, R2, 0x2, 0x181f ;  /* 0x00581f0002087f89 */ /* 0x000e6800000e0000 */
[----:B------:R-:W1:Y:S04]  /*ab30*/  SHFL.IDX PT, R7, R0, 0x1, 0x181f ;  /* 0x00381f0000077f89 */ /* 0x000e6800000e0000 */
[----:B------:R-:W1:Y:S04]  /*ab40*/  SHFL.IDX PT, R6, R2, 0x3, 0x181f ;  /* 0x00781f0002067f89 */ /* 0x000e6800000e0000 */
[----:B------:R-:W-:Y:S01]  /*ab50*/  SHFL.IDX PT, R9, R2, 0x4, 0x181f ;  /* 0x00981f0002097f89 */ /* 0x000fe200000e0000 */
[-C--:B--2---:R-:W-:Y:S03]  /*ab60*/  IADD3 R4, P0, R4, R226.reuse, RZ ;  /* 0x000000e204047210 */ /* 0x084fe60007f1e0ff */
[----:B------:R-:W-:Y:S02]  /*ab70*/  SHFL.IDX PT, R14, R0, 0x2, 0x181f ;  /* 0x00581f00000e7f89 */ /* 0x000fe400000e0000 */
[--C-:B---3--:R-:W-:Y:S02]  /*ab80*/  IMAD.X R5, R3, 0x1, R225.reuse, P0 ;  /* 0x0000000103057824 */ /* 0x108fe400000e06e1 */
[----:B------:R-:W2:Y:S01]  /*ab90*/  SHFL.IDX PT, R13, R0, 0x3, 0x181f ;  /* 0x00781f00000d7f89 */ /* 0x000ea200000e0000 */
[-C--:B-----5:R-:W-:Y:S03]  /*aba0*/  IADD3 R10, P0, R10, R226.reuse, RZ ;  /* 0x000000e20a0a7210 */ /* 0x0a0fe60007f1e0ff */
[----:B----4-:R3:W-:Y:S01]  /*abb0*/  LDGSTS.E.BYPASS.LTC128B.128 [R18+0x3100], [R4.64], !P3 ;  /* 0x0310000004127fae */ /* 0x0107e2000d901d70 */
[-C--:B-1----:R-:W-:Y:S03]  /*abc0*/  IADD3 R8, P5, R8, R226.reuse, RZ ;  /* 0x000000e208087210 */ /* 0x082fe60007fbe0ff */
[----:B------:R-:W1:Y:S01]  /*abd0*/  SHFL.IDX PT, R2, R2, 0x5, 0x181f ;  /* 0x00b81f0002027f89 */ /* 0x000e6200000e0000 */
[--C-:B------:R-:W-:Y:S03]  /*abe0*/  IMAD.X R11, R7, 0x1, R225.reuse, P0 ;  /* 0x00000001070b7824 */ /* 0x100fe600000e06e1 */
[----:B------:R-:W4:Y:S01]  /*abf0*/  SHFL.IDX PT, R12, R0, 0x4, 0x181f ;  /* 0x00981f00000c7f89 */ /* 0x000f2200000e0000 */
[-C--:B------:R-:W-:Y:S03]  /*ac00*/  IADD3 R6, P2, R6, R226.reuse, RZ ;  /* 0x000000e206067210 */ /* 0x080fe60007f5e0ff */
[----:B------:R-:W5:Y:S04]  /*ac10*/  SHFL.IDX PT, R0, R0, 0x5, 0x181f ;  /* 0x00b81f0000007f89 */ /* 0x000f6800000e0000 */
[----:B------:R5:W-:Y:S01]  /*ac20*/  LDGSTS.E.BYPASS.LTC128B.128 [R18+0x3900], [R10.64], !P3 ;  /* 0x039000000a127fae */ /* 0x000be2000d901d70 */
[--C-:B--2---:R-:W-:Y:S01]  /*ac30*/  IMAD.X R7, R13, 0x1, R225.reuse, P2 ;  /* 0x000000010d077824 */ /* 0x104fe200010e06e1 */
[-C--:B---3--:R-:W-:Y:S01]  /*ac40*/  IADD3 R4, P1, R9, R226.reuse, RZ ;  /* 0x000000e209047210 */ /* 0x088fe20007f3e0ff */
[--C-:B------:R-:W-:Y:S01]  /*ac50*/  IMAD.X R9, R14, 0x1, R225.reuse, P5 ;  /* 0x000000010e097824 */ /* 0x100fe200028e06e1 */
[----:B-1----:R-:W-:Y:S03]  /*ac60*/  IADD3 R2, P0, R2, R226, RZ ;  /* 0x000000e202027210 */ /* 0x002fe60007f1e0ff */
[--C-:B----4-:R-:W-:Y:S01]  /*ac70*/  IMAD.X R5, R12, 0x1, R225.reuse, P1 ;  /* 0x000000010c057824 */ /* 0x110fe200008e06e1 */
[----:B------:R1:W-:Y:S01]  /*ac80*/  LDGSTS.E.BYPASS.LTC128B.128 [R18+0x4100], [R8.64], !P3 ;  /* 0x0410000008127fae */ /* 0x0003e2000d901d70 */
[----:B-----5:R-:W-:Y:S03]  /*ac90*/  IMAD.X R3, R0, 0x1, R225, P0 ;  /* 0x0000000100037824 */ /* 0x020fe600000e06e1 */
[----:B------:R1:W-:Y:S04]  /*aca0*/  LDGSTS.E.BYPASS.LTC128B.128 [R18+0x4900], [R6.64], !P3 ;  /* 0x0490000006127fae */ /* 0x0003e8000d901d70 */
[----:B------:R1:W-:Y:S04]  /*acb0*/  LDGSTS.E.BYPASS.LTC128B.128 [R18+0x5100], [R4.64], !P3 ;  /* 0x0510000004127fae */ /* 0x0003e8000d901d70 */
[----:B------:R1:W-:Y:S02]  /*acc0*/  LDGSTS.E.BYPASS.LTC128B.128 [R18+0x5900], [R2.64], !P3 ;  /* 0x0590000002127fae */ /* 0x0003e4000d901d70 */
.L_x_172:
[----:B-1234-:R-:W2:Y:S01]  /*acd0*/  LDL R2, [R1+0x28] ;  /* 0x0000280001027983 */ /* 0x01eea20000100800 */
[----:B------:R-:W-:Y:S02]  /*ace0*/  PLOP3.LUT P1, PT, PT, PT, UP2, 0x80, 0x0 ;  /* 0x000000000000781c */ /* 0x000fe40003f2f028 */
[----:B------:R-:W-:Y:S01]  /*acf0*/  PLOP3.LUT P0, PT, PT, PT, UP2, 0x80, 0x0 ;  /* 0x000000000000781c */ /* 0x000fe20003f0f028 */
[----:B------:R-:W3:Y:S04]  /*ad00*/  LDL R58, [R1+0x24] ;  /* 0x00002400013a7983 */ /* 0x000ee80000100800 */
[----:B------:R-:W0:Y:S06]  /*ad10*/  LDGDEPBAR ;  /* 0x00000000000079af */ /* 0x000e2c0000000000 */
[----:B--2---:R-:W-:Y:S04]  /*ad20*/  @P1 IMAD.HI.U32 R0, R2, c[0x0][0x2c8], RZ ;  /* 0x0000b20002001a27 */ /* 0x004fe800078e00ff */
[----:B------:R-:W-:Y:S01]  /*ad30*/  IMAD.MOV.U32 R5, RZ, RZ, R2 ;  /* 0x000000ffff057224 */ /* 0x000fe200078e0002 */
[----:B------:R-:W-:Y:S01]  /*ad40*/  @P0 SHF.R.U32.HI R5, RZ, c[0x0][0x2cc], R0 ;  /* 0x0000b300ff050a19 */ /* 0x000fe20000011600 */
[----:B------:R-:W-:Y:S01]  /*ad50*/  IMAD R0, R227, -0x60, RZ ;  /* 0xffffffa0e3007824 */ /* 0x000fe200078e02ff */
[----:B------:R-:W-:Y:S01]  /*ad60*/  PLOP3.LUT P0, PT, PT, PT, UP0, 0x40, 0x0 ;  /* 0x000000000000781c */ /* 0x000fe20003f0e808 */
[----:B------:R-:W-:Y:S02]  /*ad70*/  IMAD.U32 R2, RZ, RZ, UR7 ;  /* 0x00000007ff027e24 */ /* 0x000fe4000f8e00ff */
[----:B------:R-:W1:Y:S01]  /*ad80*/  SHFL.IDX PT, R4, R5, RZ, 0x1c1f ;  /* 0x001c1fff05047589 */ /* 0x000e6200000e0000 */
[----:B---3--:R-:W-:Y:S05]  /*ad90*/  IADD3 R7, -R58, 0x1, R0 ;  /* 0x000000013a077810 */ /* 0x008fea0007ffe100 */
[----:B------:R-:W-:Y:S05]  /*ada0*/  IMAD R7, R2, c[0x0][0x1d0], R7 ;  /* 0x0000740002077a24 */ /* 0x000fea00078e0207 */
[----:B------:R-:W-:Y:S04]  /*adb0*/  IADD3 R7, R7, -c[0x0][0x168], RZ ;  /* 0x80005a0007077a10 */ /* 0x000fe80007ffe0ff */
[C---:B------:R-:W-:Y:S02]  /*adc0*/  IADD3 R6, R7.reuse, c[0x0][0x328], RZ ;  /* 0x0000ca0007067a10 */ /* 0x040fe40007ffe0ff */
[----:B------:R-:W-:Y:S03]  /*add0*/  IADD3 R7, R7, UR12, RZ ;  /* 0x0000000c07077c10 */ /* 0x000fe6000fffe0ff */
[----:B-1----:R-:W-:Y:S02]  /*ade0*/  IMAD.IADD R3, R6, 0x1, R4 ;  /* 0x0000000106037824 */ /* 0x002fe400078e0204 */
[----:B------:R-:W-:Y:S01]  /*adf0*/  IMAD.IADD R2, R4, 0x1, R7 ;  /* 0x0000000104027824 */ /* 0x000fe200078e0207 */
[----:B------:R-:W-:-:S05]  /*ae00*/  @P0 BRA `(.L_x_173) ;  /* 0x000001a000000947 */ /* 0x000fca0003800000 */
[----:B------:R-:W-:Y:S01]  /*ae10*/  MOV R8, UR7 ;  /* 0x0000000700087c02 */ /* 0x000fe20008000f00 */
[----:B------:R-:W-:Y:S04]  /*ae20*/  BSSY B0, `(.L_x_174) ;  /* 0x0000013000007945 */ /* 0x000fe80003800000 */
[----:B------:R-:W-:Y:S05]  /*ae30*/  IMAD R4, R8, c[0x0][0x1d0], R4 ;  /* 0x0000740008047a24 */ /* 0x000fea00078e0204 */
[----:B------:R-:W-:Y:S04]  /*ae40*/  IADD3 R4, R4, -c[0x0][0x168], RZ ;  /* 0x80005a0004047a10 */ /* 0x000fe80007ffe0ff */
[----:B------:R-:W-:Y:S11]  /*ae50*/  ISETP.GT.AND P0, PT, R4, -0x1, PT ;  /* 0xffffffff0400780c */ /* 0x000ff60003f04270 */
[----:B------:R-:W-:Y:S02]  /*ae60*/  @!UPT UIADD3 URZ, URZ, URZ, URZ ;  /* 0x0000003f3f3ff290 */ /* 0x000fe4000fffe03f */
[----:B------:R-:W-:-:S05]  /*ae70*/  @P0 BRA `(.L_x_175) ;  /* 0x0000008000000947 */ /* 0x000fca0003800000 */
[----:B------:R-:W-:Y:S01]  /*ae80*/  LOP3.LUT R4, RZ, R4, RZ, 0x33, !PT ;  /* 0x00000004ff047212 */ /* 0x000fe200078e33ff */
[----:B------:R-:W-:Y:S05]  /*ae90*/  IMAD.MOV.U32 R8, RZ, RZ, c[0x0][0x32c] ;  /* 0x0000cb00ff087624 */ /* 0x000fea00078e00ff */
[----:B------:R-:W-:Y:S11]  /*aea0*/  ISETP.NE.AND P0, PT, R8, 0x1, PT ;  /* 0x000000010800780c */ /* 0x000ff60003f05270 */
[----:B------:R-:W-:Y:S02]  /*aeb0*/  @!UPT UIADD3 URZ, URZ, URZ, URZ ;  /* 0x0000003f3f3ff290 */ /* 0x000fe4000fffe03f */
[----:B------:R-:W-:Y:S05]  /*aec0*/  @P0 IMAD.HI.U32 R8, R4, c[0x0][0x330], RZ ;  /* 0x0000cc0004080a27 */ /* 0x000fea00078e00ff */
[----:B------:R-:W-:Y:S04]  /*aed0*/  @P0 SHF.R.U32.HI R4, RZ, c[0x0][0x334], R8 ;  /* 0x0000cd00ff040a19 */ /* 0x000fe80000011608 */
[----:B------:R-:W-:Y:S01]  /*aee0*/  LOP3.LUT R4, RZ, R4, RZ, 0x33, !PT ;  /* 0x00000004ff047212 */ /* 0x000fe200078e33ff */
[----:B------:R-:W-:-:S05]  /*aef0*/  BRA `(.L_x_176) ;  /* 0x0000005000007947 */ /* 0x000fca0003800000 */
.L_x_175:
[----:B------:R-:W-:Y:S04]  /*af00*/  MOV R8, c[0x0][0x32c] ;  /* 0x0000cb0000087a02 */ /* 0x000fe80000000f00 */
[----:B------:R-:W-:Y:S11]  /*af10*/  ISETP.NE.AND P0, PT, R8, 0x1, PT ;  /* 0x000000010800780c */ /* 0x000ff60003f05270 */
[----:B------:R-:W-:Y:S02]  /*af20*/  @!UPT UIADD3 URZ, URZ, URZ, URZ ;  /* 0x0000003f3f3ff290 */ /* 0x000fe4000fffe03f */
[----:B------:R-:W-:Y:S05]  /*af30*/  @P0 IMAD.HI.U32 R8, R4, c[0x0][0x330], RZ ;  /* 0x0000cc0004080a27 */ /* 0x000fea00078e00ff */
[----:B------:R-:W-:Y:S02]  /*af40*/  @P0 SHF.R.U32.HI R4, RZ, c[0x0][0x334], R8 ;  /* 0x0000cd00ff040a19 */ /* 0x000fe40000011608 */
.L_x_176:
[----:B------:R-:W-:Y:S05]  /*af50*/  BSYNC B0 ;  /* 0x0000000000007941 */ /* 0x000fea0003800000 */
.L_x_174:
[----:B------:R-:W-:Y:S04]  /*af60*/  IMAD.IADD R8, R0, 0x1, -R58 ;  /* 0x0000000100087824 */ /* 0x000fe800078e0a3a */
[----:B------:R-:W-:Y:S05]  /*af70*/  IMAD R4, R4, c[0x0][0x32c], R8 ;  /* 0x0000cb0004047a24 */ /* 0x000fea00078e0208 */
[----:B------:R-:W-:Y:S02]  /*af80*/  IADD3 R8, R4, c[0x0][0x32c], RZ ;  /* 0x0000cb0004087a10 */ /* 0x000fe40007ffe0ff */
[----:B------:R-:W-:Y:S02]  /*af90*/  IMNMX R2, R2, R4, !PT ;  /* 0x0000000402027217 */ /* 0x000fe40007800200 */
[----:B------:R-:W-:Y:S02]  /*afa0*/  IMNMX R3, R3, R8, PT ;  /* 0x0000000803037217 */ /* 0x000fe40003800200 */
.L_x_173:
[C---:B------:R-:W-:Y:S01]  /*afb0*/  ISETP.GE.AND P0, PT, R0.reuse, 0x1, PT ;  /* 0x000000010000780c */ /* 0x040fe20003f06270 */
[----:B------:R-:W1:Y:S01]  /*afc0*/  SHFL.IDX PT, R4, R5, 0x1, 0x1c1f ;  /* 0x003c1f0005047f89 */ /* 0x000e6200000e0000 */
[----:B------:R-:W-:Y:S02]  /*afd0*/  ISETP.GE.AND P2, PT, R0, 0x9, PT ;  /* 0x000000090000780c */ /* 0x000fe40003f46270 */
[----:B------:R-:W-:Y:S02]  /*afe0*/  P2R R27, PR, RZ, 0x1 ;  /* 0x00000001ff1b7803 */ /* 0x000fe40000000000 */
[----:B------:R-:W-:Y:S02]  /*aff0*/  ISETP.GT.AND P0, PT, R2, RZ, !P0 ;  /* 0x000000ff0200720c */ /* 0x000fe40004704270 */
[----:B------:R-:W-:Y:S02]  /*b000*/  ISETP.GE.AND P1, PT, R0, 0x2, PT ;  /* 0x000000020000780c */ /* 0x000fe40003f26270 */
[C---:B------:R-:W-:Y:S02]  /*b010*/  ISETP.LT.OR P0, PT, R3.reuse, 0x1, P0 ;  /* 0x000000010300780c */ /* 0x040fe40000701670 */
[----:B------:R-:W-:Y:S02]  /*b020*/  P2R R26, PR, RZ, 0x2 ;  /* 0x00000002ff1a7803 */ /* 0x000fe40000000000 */
[----:B------:R-:W-:Y:S02]  /*b030*/  FSEL R29, R188, -INF , !P0 ;  /* 0xff800000bc1d7808 */ /* 0x000fe40004000000 */
[C---:B------:R-:W-:Y:S02]  /*b040*/  ISETP.GT.AND P0, PT, R2.reuse, 0x8, !P2 ;  /* 0x000000080200780c */ /* 0x040fe40005704270 */
[----:B------:R-:W-:Y:S02]  /*b050*/  ISETP.GT.AND P1, PT, R2, 0x1, !P1 ;  /* 0x000000010200780c */ /* 0x000fe40004f24270 */
[----:B------:R-:W-:Y:S02]  /*b060*/  P2R R25, PR, RZ, 0x4 ;  /* 0x00000004ff197803 */ /* 0x000fe40000000000 */
[C---:B------:R-:W-:Y:S02]  /*b070*/  ISETP.LT.OR P0, PT, R3.reuse, 0x9, P0 ;  /* 0x000000090300780c */ /* 0x040fe40000701670 */
[----:B------:R-:W-:Y:S02]  /*b080*/  ISETP.GE.AND P2, PT, R0, 0xa, PT ;  /* 0x0000000a0000780c */ /* 0x000fe40003f46270 */
[C---:B------:R-:W-:Y:S02]  /*b090*/  ISETP.LT.OR P1, PT, R3.reuse, 0x2, P1 ;  /* 0x000000020300780c */ /* 0x040fe40000f21670 */
[----:B------:R-:W-:Y:S02]  /*b0a0*/  FSEL R32, R16, -INF , !P0 ;  /* 0xff80000010207808 */ /* 0x000fe40004000000 */
[----:B------:R-:W-:Y:S02]  /*b0b0*/  ISETP.GT.AND P0, PT, R2, 0x9, !P2 ;  /* 0x000000090200780c */ /* 0x000fe40005704270 */
[----:B------:R-:W-:Y:S02]  /*b0c0*/  FSEL R31, R184, -INF , !P1 ;  /* 0xff800000b81f7808 */ /* 0x000fe40004800000 */
[----:B------:R-:W-:Y:S02]  /*b0d0*/  ISETP.LT.OR P0, PT, R3, 0xa, P0 ;  /* 0x0000000a0300780c */ /* 0x000fe40000701670 */
[----:B------:R-:W-:Y:S02]  /*b0e0*/  ISETP.GE.AND P1, PT, R0, 0x11, PT ;  /* 0x000000110000780c */ /* 0x000fe40003f26270 */
[----:B------:R-:W-:Y:S02]  /*b0f0*/  FSEL R34, R17, -INF , !P0 ;  /* 0xff80000011227808 */ /* 0x000fe40004000000 */
[----:B------:R-:W-:Y:S02]  /*b100*/  ISETP.GT.AND P0, PT, R2, 0x10, !P1 ;  /* 0x000000100200780c */ /* 0x000fe40004f04270 */
[----:B------:R-:W-:Y:S02]  /*b110*/  P2R R23, PR, RZ, 0x2 ;  /* 0x00000002ff177803 */ /* 0x000fe40000000000 */
[C---:B------:R-:W-:Y:S02]  /*b120*/  ISETP.LT.OR P0, PT, R3.reuse, 0x11, P0 ;  /* 0x000000110300780c */ /* 0x040fe40000701670 */
[----:B------:R-:W-:Y:S02]  /*b130*/  ISETP.GE.AND P1, PT, R0, 0x12, PT ;  /* 0x000000120000780c */ /* 0x000fe40003f26270 */
[----:B------:R-:W-:Y:S02]  /*b140*/  FSEL R40, R20, -INF , !P0 ;  /* 0xff80000014287808 */ /* 0x000fe40004000000 */
[----:B------:R-:W-:Y:S02]  /*b150*/  ISETP.GT.AND P0, PT, R2, 0x11, !P1 ;  /* 0x000000110200780c */ /* 0x000fe40004f04270 */
[----:B------:R-:W-:Y:S02]  /*b160*/  P2R R22, PR, RZ, 0x2 ;  /* 0x00000002ff167803 */ /* 0x000fe40000000000 */
[----:B------:R-:W-:Y:S02]  /*b170*/  ISETP.LT.OR P0, PT, R3, 0x12, P0 ;  /* 0x000000120300780c */ /* 0x000fe40000701670 */
        /* <DEDUP_REMOVED lines=73> */
[C---:B------:R-:W-:Y:S02]  /*b610*/  ISETP.GE.AND P6, PT, R0.reuse, 0x52, PT ;  /* 0x000000520000780c */ /* 0x040fe40003fc6270 */
[C---:B------:R-:W-:Y:S02]  /*b620*/  ISETP.LT.OR P0, PT, R3.reuse, 0x51, P0 ;  /* 0x000000510300780c */ /* 0x040fe40000701670 */
[----:B------:R-:W-:Y:S02]  /*b630*/  ISETP.GE.AND P5, PT, R0, 0x59, PT ;  /* 0x000000590000780c */ /* 0x000fe40003fa6270 */
[----:B------:R-:W-:Y:S02]  /*b640*/  FSEL R237, R84, -INF , !P0 ;  /* 0xff80000054ed7808 */ /* 0x000fe40004000000 */
[C---:B------:R-:W-:Y:S02]  /*b650*/  ISETP.GT.AND P0, PT, R2.reuse, 0x51, !P6 ;  /* 0x000000510200780c */ /* 0x040fe40007704270 */
[----:B------:R-:W-:Y:S02]  /*b660*/  P2R R24, PR, RZ, 0x4 ;  /* 0x00000004ff187803 */ /* 0x000fe40000000000 */
[----:B------:R-:W-:Y:S04]  /*b670*/  ISETP.LT.OR P0, PT, R3, 0x52, P0 ;  /* 0x000000520300780c */ /* 0x000fe80000701670 */
[----:B------:R-:W-:Y:S02]  /*b680*/  FSEL R243, R85, -INF , !P0 ;  /* 0xff80000055f37808 */ /* 0x000fe40004000000 */
[----:B------:R-:W-:Y:S04]  /*b690*/  ISETP.GT.AND P0, PT, R2, 0x58, !P5 ;  /* 0x000000580200780c */ /* 0x000fe80006f04270 */
[----:B------:R-:W-:Y:S04]  /*b6a0*/  ISETP.LT.OR P0, PT, R3, 0x59, P0 ;  /* 0x000000590300780c */ /* 0x000fe80000701670 */
[----:B------:R-:W-:Y:S02]  /*b6b0*/  FSEL R249, R96, -INF , !P0 ;  /* 0xff80000060f97808 */ /* 0x000fe40004000000 */
[----:B------:R-:W-:Y:S04]  /*b6c0*/  ISETP.GE.AND P0, PT, R0, 0x5a, PT ;  /* 0x0000005a0000780c */ /* 0x000fe80003f06270 */
[----:B------:R-:W-:Y:S01]  /*b6d0*/  ISETP.GT.AND P2, PT, R2, 0x59, !P0 ;  /* 0x000000590200780c */ /* 0x000fe20004744270 */
[--C-:B-1----:R-:W-:Y:S03]  /*b6e0*/  IMAD.IADD R2, R7, 0x1, R4.reuse ;  /* 0x0000000107027824 */ /* 0x102fe600078e0204 */
[----:B------:R-:W-:Y:S01]  /*b6f0*/  ISETP.LT.OR P2, PT, R3, 0x5a, P2 ;  /* 0x0000005a0300780c */ /* 0x000fe20001741670 */
[----:B------:R-:W-:Y:S03]  /*b700*/  IMAD.IADD R3, R6, 0x1, R4 ;  /* 0x0000000106037824 */ /* 0x000fe600078e0204 */
[----:B------:R-:W-:Y:S02]  /*b710*/  FSEL R250, R97, -INF , !P2 ;  /* 0xff80000061fa7808 */ /* 0x000fe40005000000 */
[----:B------:R-:W-:Y:S11]  /*b720*/  PLOP3.LUT P2, PT, PT, PT, UP0, 0x40, 0x0 ;  /* 0x000000000000781c */ /* 0x000ff60003f4e808 */
[----:B------:R-:W-:Y:S02]  /*b730*/  @!UPT UIADD3 URZ, URZ, URZ, URZ ;  /* 0x0000003f3f3ff290 */ /* 0x000fe4000fffe03f */
        /* <DEDUP_REMOVED lines=16> */
.L_x_179:
[----:B------:R-:W-:Y:S04]  /*b840*/  MOV R28, c[0x0][0x32c] ;  /* 0x0000cb00001c7a02 */ /* 0x000fe80000000f00 */
[----:B------:R-:W-:Y:S11]  /*b850*/  ISETP.NE.AND P2, PT, R28, 0x1, PT ;  /* 0x000000011c00780c */ /* 0x000ff60003f45270 */
[----:B------:R-:W-:Y:S02]  /*b860*/  @!UPT UIADD3 URZ, URZ, URZ, URZ ;  /* 0x0000003f3f3ff290 */ /* 0x000fe4000fffe03f */
[----:B------:R-:W-:Y:S05]  /*b870*/  @P2 IMAD.HI.U32 R28, R4, c[0x0][0x330], RZ ;  /* 0x0000cc00041c2a27 */ /* 0x000fea00078e00ff */
[----:B------:R-:W-:Y:S02]  /*b880*/  @P2 SHF.R.U32.HI R4, RZ, c[0x0][0x334], R28 ;  /* 0x0000cd00ff042a19 */ /* 0x000fe4000001161c */
.L_x_180:
[----:B------:R-:W-:Y:S05]  /*b890*/  BSYNC B0 ;  /* 0x0000000000007941 */ /* 0x000fea0003800000 */
.L_x_178:
[----:B------:R-:W-:Y:S04]  /*b8a0*/  IMAD.IADD R28, R0, 0x1, -R58 ;  /* 0x00000001001c7824 */ /* 0x000fe800078e0a3a */
[----:B------:R-:W-:Y:S05]  /*b8b0*/  IMAD R4, R4, c[0x0][0x32c], R28 ;  /* 0x0000cb0004047a24 */ /* 0x000fea00078e021c */
[----:B------:R-:W-:Y:S02]  /*b8c0*/  IADD3 R28, R4, c[0x0][0x32c], RZ ;  /* 0x0000cb00041c7a10 */ /* 0x000fe40007ffe0ff */
[----:B------:R-:W-:Y:S02]  /*b8d0*/  IMNMX R2, R2, R4, !PT ;  /* 0x0000000402027217 */ /* 0x000fe40007800200 */
[----:B------:R-:W-:Y:S02]  /*b8e0*/  IMNMX R3, R3, R28, PT ;  /* 0x0000001c03037217 */ /* 0x000fe40003800200 */
.L_x_177:
[----:B------:R-:W-:Y:S01]  /*b8f0*/  ISETP.NE.AND P2, PT, R26, RZ, PT ;  /* 0x000000ff1a00720c */ /* 0x000fe20003f45270 */
[----:B------:R-:W1:Y:S03]  /*b900*/  SHFL.IDX PT, R4, R5, 0x2, 0x1c1f ;  /* 0x005c1f0005047f89 */ /* 0x000e6600000e0000 */
[----:B------:R-:W-:Y:S04]  /*b910*/  ISETP.GT.AND P2, PT, R2, 0x1, !P2 ;  /* 0x000000010200780c */ /* 0x000fe80005744270 */
[----:B------:R-:W-:Y:S04]  /*b920*/  ISETP.LT.OR P2, PT, R3, 0x2, P2 ;  /* 0x000000020300780c */ /* 0x000fe80001741670 */
[----:B------:R-:W-:Y:S02]  /*b930*/  FSEL R33, R200, -INF , !P2 ;  /* 0xff800000c8217808 */ /* 0x000fe40005000000 */
[----:B------:R-:W-:Y:S04]  /*b940*/  ISETP.NE.AND P2, PT, R25, RZ, PT ;  /* 0x000000ff1900720c */ /* 0x000fe80003f45270 */
[----:B------:R-:W-:Y:S04]  /*b950*/  ISETP.GT.AND P2, PT, R2, 0x8, !P2 ;  /* 0x000000080200780c */ /* 0x000fe80005744270 */
[C---:B------:R-:W-:Y:S04]  /*b960*/  ISETP.LT.OR P2, PT, R3.reuse, 0x9, P2 ;  /* 0x000000090300780c */ /* 0x040fe80001741670 */
[----:B------:R-:W-:Y:S02]  /*b970*/  FSEL R37, R192, -INF , !P2 ;  /* 0xff800000c0257808 */ /* 0x000fe40005000000 */
[----:B------:R-:W-:Y:S04]  /*b980*/  ISETP.NE.AND P2, PT, R24, RZ, PT ;  /* 0x000000ff1800720c */ /* 0x000fe80003f45270 */
[----:B------:R-:W-:Y:S04]  /*b990*/  ISETP.GT.AND P2, PT, R2, 0x9, !P2 ;  /* 0x000000090200780c */ /* 0x000fe80005744270 */
[----:B------:R-:W-:Y:S04]  /*b9a0*/  ISETP.LT.OR P2, PT, R3, 0xa, P2 ;  /* 0x0000000a0300780c */ /* 0x000fe80001741670 */
[----:B------:R-:W-:Y:S02]  /*b9b0*/  FSEL R39, R190, -INF , !P2 ;  /* 0xff800000be277808 */ /* 0x000fe40005000000 */
[----:B------:R-:W-:Y:S04]  /*b9c0*/  ISETP.NE.AND P2, PT, R23, RZ, PT ;  /* 0x000000ff1700720c */ /* 0x000fe80003f45270 */
[----:B------:R-:W-:Y:S04]  /*b9d0*/  ISETP.GT.AND P2, PT, R2, 0x10, !P2 ;  /* 0x000000100200780c */ /* 0x000fe80005744270 */
[----:B------:R-:W-:Y:S04]  /*b9e0*/  ISETP.LT.OR P2, PT, R3, 0x11, P2 ;  /* 0x000000110300780c */ /* 0x000fe80001741670 */
[----:B------:R-:W-:Y:S02]  /*b9f0*/  FSEL R41, R181, -INF , !P2 ;  /* 0xff800000b5297808 */ /* 0x000fe40005000000 */
[----:B------:R-:W-:Y:S04]  /*ba00*/  ISETP.NE.AND P2, PT, R22, RZ, PT ;  /* 0x000000ff1600720c */ /* 0x000fe80003f45270 */
[C---:B------:R-:W-:Y:S04]  /*ba10*/  ISETP.GT.AND P2, PT, R2.reuse, 0x11, !P2 ;  /* 0x000000110200780c */ /* 0x040fe80005744270 */
[----:B------:R-:W-:Y:S04]  /*ba20*/  ISETP.LT.OR P2, PT, R3, 0x12, P2 ;  /* 0x000000120300780c */ /* 0x000fe80001741670 */
[----:B------:R-:W-:Y:S02]  /*ba30*/  FSEL R43, R171, -INF , !P2 ;  /* 0xff800000ab2b7808 */ /* 0x000fe40005000000 */
[----:B------:R-:W-:Y:S04]  /*ba40*/  ISETP.NE.AND P2, PT, R21, RZ, PT ;  /* 0x000000ff1500720c */ /* 0x000fe80003f45270 */
[----:B------:R-:W-:Y:S04]  /*ba50*/  ISETP.GT.AND P2, PT, R2, 0x18, !P2 ;  /* 0x000000180200780c */ /* 0x000fe80005744270 */
[C---:B------:R-:W-:Y:S04]  /*ba60*/  ISETP.LT.OR P2, PT, R3.reuse, 0x19, P2 ;  /* 0x000000190300780c */ /* 0x040fe80001741670 */
        /* <DEDUP_REMOVED lines=53> */
[----:B------:R-:W-:Y:S04]  /*bdc0*/  ISETP.GT.AND P2, PT, R2, 0x50, !P1 ;  /* 0x000000500200780c */ /* 0x000fe80004f44270 */
[C---:B------:R-:W-:Y:S04]  /*bdd0*/  ISETP.LT.OR P2, PT, R3.reuse, 0x51, P2 ;  /* 0x000000510300780c */ /* 0x040fe80001741670 */
[----:B------:R-:W-:Y:S02]  /*bde0*/  FSEL R239, R86, -INF , !P2 ;  /* 0xff80000056ef7808 */ /* 0x000fe40005000000 */
[C---:B------:R-:W-:Y:S04]  /*bdf0*/  ISETP.GT.AND P2, PT, R2.reuse, 0x51, !P6 ;  /* 0x000000510200780c */ /* 0x040fe80007744270 */
[----:B------:R-:W-:Y:S04]  /*be00*/  ISETP.LT.OR P2, PT, R3, 0x52, P2 ;  /* 0x000000520300780c */ /* 0x000fe80001741670 */
[----:B------:R-:W-:Y:S02]  /*be10*/  FSEL R241, R87, -INF , !P2 ;  /* 0xff80000057f17808 */ /* 0x000fe40005000000 */
[----:B------:R-:W-:Y:S04]  /*be20*/  ISETP.GT.AND P2, PT, R2, 0x58, !P5 ;  /* 0x000000580200780c */ /* 0x000fe80006f44270 */
[----:B------:R-:W-:Y:S04]  /*be30*/  ISETP.LT.OR P2, PT, R3, 0x59, P2 ;  /* 0x000000590300780c */ /* 0x000fe80001741670 */
[----:B------:R-:W-:Y:S02]  /*be40*/  FSEL R247, R98, -INF , !P2 ;  /* 0xff80000062f77808 */ /* 0x000fe40005000000 */
[----:B------:R-:W-:Y:S04]  /*be50*/  ISETP.NE.AND P2, PT, R27, RZ, PT ;  /* 0x000000ff1b00720c */ /* 0x000fe80003f45270 */
[----:B------:R-:W-:Y:S04]  /*be60*/  ISETP.GT.AND P2, PT, R2, RZ, !P2 ;  /* 0x000000ff0200720c */ /* 0x000fe80005744270 */
[----:B------:R-:W-:Y:S04]  /*be70*/  ISETP.LT.OR P2, PT, R3, 0x1, P2 ;  /* 0x000000010300780c */ /* 0x000fe80001741670 */
[----:B------:R-:W-:Y:S02]  /*be80*/  FSEL R30, R242, -INF , !P2 ;  /* 0xff800000f21e7808 */ /* 0x000fe40005000000 */
        /* <DEDUP_REMOVED lines=23> */
.L_x_183:
[----:B------:R-:W-:Y:S04]  /*c000*/  MOV R28, c[0x0][0x32c] ;  /* 0x0000cb00001c7a02 */ /* 0x000fe80000000f00 */
[----:B------:R-:W-:Y:S11]  /*c010*/  ISETP.NE.AND P2, PT, R28, 0x1, PT ;  /* 0x000000011c00780c */ /* 0x000ff60003f45270 */
[----:B------:R-:W-:Y:S02]  /*c020*/  @!UPT UIADD3 URZ, URZ, URZ, URZ ;  /* 0x0000003f3f3ff290 */ /* 0x000fe4000fffe03f */
[----:B------:R-:W-:Y:S05]  /*c030*/  @P2 IMAD.HI.U32 R28, R4, c[0x0][0x330], RZ ;  /* 0x0000cc00041c2a27 */ /* 0x000fea00078e00ff */
[----:B------:R-:W-:Y:S02]  /*c040*/  @P2 SHF.R.U32.HI R4, RZ, c[0x0][0x334], R28 ;  /* 0x0000cd00ff042a19 */ /* 0x000fe4000001161c */
.L_x_184:
[----:B------:R-:W-:Y:S05]  /*c050*/  BSYNC B0 ;  /* 0x0000000000007941 */ /* 0x000fea0003800000 */
.L_x_182:
[----:B------:R-:W-:Y:S04]  /*c060*/  IMAD.IADD R28, R0, 0x1, -R58 ;  /* 0x00000001001c7824 */ /* 0x000fe800078e0a3a */
[----:B------:R-:W-:Y:S05]  /*c070*/  IMAD R4, R4, c[0x0][0x32c], R28 ;  /* 0x0000cb0004047a24 */ /* 0x000fea00078e021c */
[----:B------:R-:W-:Y:S02]  /*c080*/  IADD3 R28, R4, c[0x0][0x32c], RZ ;  /* 0x0000cb00041c7a10 */ /* 0x000fe40007ffe0ff */
[----:B------:R-:W-:Y:S02]  /*c090*/  IMNMX R2, R2, R4, !PT ;  /* 0x0000000402027217 */ /* 0x000fe40007800200 */
[----:B------:R-:W-:Y:S02]  /*c0a0*/  IMNMX R3, R3, R28, PT ;  /* 0x0000001c03037217 */ /* 0x000fe40003800200 */
.L_x_181:
[----:B------:R-:W-:Y:S01]  /*c0b0*/  ISETP.NE.AND P2, PT, R26, RZ, PT ;  /* 0x000000ff1a00720c */ /* 0x000fe20003f45270 */
[----:B------:R-:W1:Y:S03]  /*c0c0*/  SHFL.IDX PT, R4, R5, 0x3, 0x1c1f ;  /* 0x007c1f0005047f89 */ /* 0x000e6600000e0000 */
        /* <DEDUP_REMOVED lines=111> */
.L_x_187:
[----:B------:R-:W-:Y:S04]  /*c7c0*/  MOV R5, c[0x0][0x32c] ;  /* 0x0000cb0000057a02 */ /* 0x000fe80000000f00 */
[----:B------:R-:W-:Y:S11]  /*c7d0*/  ISETP.NE.AND P2, PT, R5, 0x1, PT ;  /* 0x000000010500780c */ /* 0x000ff60003f45270 */
[----:B------:R-:W-:Y:S02]  /*c7e0*/  @!UPT UIADD3 URZ, URZ, URZ, URZ ;  /* 0x0000003f3f3ff290 */ /* 0x000fe4000fffe03f */
[----:B------:R-:W-:Y:S05]  /*c7f0*/  @P2 IMAD.HI.U32 R5, R4, c[0x0][0x330], RZ ;  /* 0x0000cc0004052a27 */ /* 0x000fea00078e00ff */
[----:B------:R-:W-:Y:S02]  /*c800*/  @P2 SHF.R.U32.HI R4, RZ, c[0x0][0x334], R5 ;  /* 0x0000cd00ff042a19 */ /* 0x000fe40000011605 */
.L_x_188:
[----:B------:R-:W-:Y:S05]  /*c810*/  BSYNC B0 ;  /* 0x0000000000007941 */ /* 0x000fea0003800000 */
.L_x_186:
[----:B------:R-:W-:Y:S04]  /*c820*/  IMAD.IADD R0, R0, 0x1, -R58 ;  /* 0x0000000100007824 */ /* 0x000fe800078e0a3a */
[----:B------:R-:W-:Y:S05]  /*c830*/  IMAD R4, R4, c[0x0][0x32c], R0 ;  /* 0x0000cb0004047a24 */ /* 0x000fea00078e0200 */
[----:B------:R-:W-:Y:S02]  /*c840*/  IADD3 R0, R4, c[0x0][0x32c], RZ ;  /* 0x0000cb0004007a10 */ /* 0x000fe40007ffe0ff */
[----:B------:R-:W-:Y:S02]  /*c850*/  IMNMX R2, R2, R4, !PT ;  /* 0x0000000402027217 */ /* 0x000fe40007800200 */
[----:B------:R-:W-:Y:S02]  /*c860*/  IMNMX R3, R3, R0, PT ;  /* 0x0000000003037217 */ /* 0x000fe40003800200 */
.L_x_185:
[----:B------:R-:W2:Y:S01]  /*c870*/  LDL.LU R4, [R1+0x4] ;  /* 0x0000040001047983 */ /* 0x000ea20000300800 */
[----:B------:R-:W-:Y:S02]  /*c880*/  ISETP.NE.AND P2, PT, R27, RZ, PT ;  /* 0x000000ff1b00720c */ /* 0x000fe40003f45270 */
[----:B------:R-:W-:Y:S01]  /*c890*/  FMNMX.FTZ R72, R29, R100, !PT ;  /* 0x000000641d487209 */ /* 0x000fe20007810000 */
[----:B------:R-:W3:Y:S01]  /*c8a0*/  LDL.LU R0, [R1] ;  /* 0x0000000001007983 */ /* 0x000ee20000300800 */
[----:B------:R-:W-:Y:S02]  /*c8b0*/  ISETP.GT.AND P2, PT, R2, RZ, !P2 ;  /* 0x000000ff0200720c */ /* 0x000fe40005744270 */
[----:B------:R-:W-:Y:S02]  /*c8c0*/  FMNMX.FTZ R72, R31, R72, !PT ;  /* 0x000000481f487209 */ /* 0x000fe40007810000 */
[C---:B------:R-:W-:Y:S02]  /*c8d0*/  ISETP.LT.OR P2, PT, R3.reuse, 0x1, P2 ;  /* 0x000000010300780c */ /* 0x040fe40001741670 */
[----:B------:R-:W-:Y:S02]  /*c8e0*/  FMNMX.FTZ R72, R32, R72, !PT ;  /* 0x0000004820487209 */ /* 0x000fe40007810000 */
[----:B------:R-:W-:Y:S02]  /*c8f0*/  ISETP.GT.AND P1, PT, R2, 0x50, !P1 ;  /* 0x000000500200780c */ /* 0x000fe40004f24270 */
[----:B------:R-:W-:Y:S02]  /*c900*/  FMNMX.FTZ R72, R34, R72, !PT ;  /* 0x0000004822487209 */ /* 0x000fe40007810000 */
[----:B------:R-:W-:Y:S02]  /*c910*/  ISETP.LT.OR P1, PT, R3, 0x51, P1 ;  /* 0x000000510300780c */ /* 0x000fe40000f21670 */
[----:B------:R-:W-:Y:S02]  /*c920*/  FMNMX.FTZ R72, R40, R72, !PT ;  /* 0x0000004828487209 */ /* 0x000fe40007810000 */
[----:B------:R-:W-:Y:S02]  /*c930*/  ISETP.GT.AND P6, PT, R2, 0x51, !P6 ;  /* 0x000000510200780c */ /* 0x000fe400077c4270 */
[----:B------:R-:W-:Y:S02]  /*c940*/  FMNMX.FTZ R72, R42, R72, !PT ;  /* 0x000000482a487209 */ /* 0x000fe40007810000 */
[----:B------:R-:W-:Y:S02]  /*c950*/  ISETP.GT.AND P5, PT, R2, 0x58, !P5 ;  /* 0x000000580200780c */ /* 0x000fe40006fa4270 */
[----:B------:R-:W-:Y:S02]  /*c960*/  FMNMX.FTZ R72, R44, R72, !PT ;  /* 0x000000482c487209 */ /* 0x000fe40007810000 */
[----:B------:R-:W-:Y:S02]  /*c970*/  ISETP.GT.AND P0, PT, R2, 0x59, !P0 ;  /* 0x000000590200780c */ /* 0x000fe40004704270 */
[----:B------:R-:W-:Y:S02]  /*c980*/  FMNMX.FTZ R72, R47, R72, !PT ;  /* 0x000000482f487209 */ /* 0x000fe40007810000 */
[----:B------:R-:W-:Y:S02]  /*c990*/  ISETP.LT.OR P6, PT, R3, 0x52, P6 ;  /* 0x000000520300780c */ /* 0x000fe400037c1670 */
[----:B------:R-:W-:Y:S02]  /*c9a0*/  FMNMX.FTZ R72, R57, R72, !PT ;  /* 0x0000004839487209 */ /* 0x000fe40007810000 */
[C---:B------:R-:W-:Y:S02]  /*c9b0*/  ISETP.LT.OR P5, PT, R3.reuse, 0x59, P5 ;  /* 0x000000590300780c */ /* 0x040fe40002fa1670 */
[----:B------:R-:W-:Y:S02]  /*c9c0*/  FMNMX.FTZ R72, R90, R72, !PT ;  /* 0x000000485a487209 */ /* 0x000fe40007810000 */
[----:B------:R-:W-:Y:S02]  /*c9d0*/  ISETP.LT.OR P0, PT, R3, 0x5a, P0 ;  /* 0x0000005a0300780c */ /* 0x000fe40000701670 */
[----:B------:R-:W-:Y:S02]  /*c9e0*/  FMNMX.FTZ R72, R176, R72, !PT ;  /* 0x00000048b0487209 */ /* 0x000fe40007810000 */
[----:B------:R-:W-:Y:S02]  /*c9f0*/  FSEL R73, R79, -INF , !P0 ;  /* 0xff8000004f497808 */ /* 0x000fe40004000000 */
[----:B------:R-:W-:Y:S02]  /*ca00*/  FMNMX.FTZ R72, R177, R72, !PT ;  /* 0x00000048b1487209 */ /* 0x000fe40007810000 */
[----:B------:R-:W-:Y:S02]  /*ca10*/  FSEL R194, R194, -INF , !P6 ;  /* 0xff800000c2c27808 */ /* 0x000fe40007000000 */
[----:B------:R-:W-:Y:S04]  /*ca20*/  FMNMX.FTZ R72, R178, R72, !PT ;  /* 0x00000048b2487209 */ /* 0x000fe80007810000 */
        /* <DEDUP_REMOVED lines=10> */
[----:B------:R-:W-:Y:S05]  /*cad0*/  FMNMX.FTZ R72, R250, R72, !PT ;  /* 0x00000048fa487209 */ /* 0x000fea0007810000 */
[----:B------:R-:W1:Y:S02]  /*cae0*/  SHFL.BFLY PT, R5, R72, 0x2, 0x1f ;  /* 0x0c401f0048057f89 */ /* 0x000e6400000e0000 */
[----:B-1----:R-:W-:Y:S06]  /*caf0*/  FMNMX.FTZ R72, R72, R5, !PT ;  /* 0x0000000548487209 */ /* 0x002fec0007810000 */
[----:B------:R-:W1:Y:S02]  /*cb00*/  SHFL.BFLY PT, R7, R72, 0x1, 0x1f ;  /* 0x0c201f0048077f89 */ /* 0x000e6400000e0000 */
[----:B-1----:R-:W-:Y:S02]  /*cb10*/  FMNMX.FTZ R72, R72, R7, !PT ;  /* 0x0000000748487209 */ /* 0x002fe40007810000 */
[----:B--2---:R-:W-:Y:S02]  /*cb20*/  FSEL R27, R4, -INF , !P2 ;  /* 0xff800000041b7808 */ /* 0x004fe40005000000 */
[----:B------:R-:W-:Y:S02]  /*cb30*/  ISETP.NE.AND P2, PT, R26, RZ, PT ;  /* 0x000000ff1a00720c */ /* 0x000fe40003f45270 */
[----:B------:R-:W-:Y:S02]  /*cb40*/  FMNMX.FTZ R4, R28, R102, !PT ;  /* 0x000000661c047209 */ /* 0x000fe40007810000 */
[----:B------:R-:W-:Y:S02]  /*cb50*/  ISETP.GT.AND P2, PT, R2, 0x1, !P2 ;  /* 0x000000010200780c */ /* 0x000fe40005744270 */
[----:B------:R-:W-:Y:S02]  /*cb60*/  FMNMX.FTZ R4, R35, R4, !PT ;  /* 0x0000000423047209 */ /* 0x000fe40007810000 */
[----:B------:R-:W-:Y:S02]  /*cb70*/  ISETP.LT.OR P2, PT, R3, 0x2, P2 ;  /* 0x000000020300780c */ /* 0x000fe40001741670 */
[----:B------:R-:W-:Y:S02]  /*cb80*/  FMNMX.FTZ R4, R36, R4, !PT ;  /* 0x0000000424047209 */ /* 0x000fe40007810000 */
[----:B---3--:R-:W-:Y:S02]  /*cb90*/  FSEL R26, R0, -INF , !P2 ;  /* 0xff800000001a7808 */ /* 0x008fe40005000000 */
[----:B------:R-:W-:Y:S02]  /*cba0*/  ISETP.NE.AND P2, PT, R25, RZ, PT ;  /* 0x000000ff1900720c */ /* 0x000fe40003f45270 */
[----:B------:R-:W-:Y:S02]  /*cbb0*/  FMNMX.FTZ R0, R30, R101, !PT ;  /* 0x000000651e007209 */ /* 0x000fe40007810000 */
[----:B------:R-:W-:Y:S02]  /*cbc0*/  ISETP.GT.AND P2, PT, R2, 0x8, !P2 ;  /* 0x000000080200780c */ /* 0x000fe40005744270 */
[----:B------:R-:W-:Y:S02]  /*cbd0*/  FMNMX.FTZ R0, R33, R0, !PT ;  /* 0x0000000021007209 */ /* 0x000fe40007810000 */
[----:B------:R-:W-:Y:S02]  /*cbe0*/  ISETP.LT.OR P2, PT, R3, 0x9, P2 ;  /* 0x000000090300780c */ /* 0x000fe40001741670 */
[----:B------:R-:W-:Y:S02]  /*cbf0*/  FMNMX.FTZ R0, R37, R0, !PT ;  /* 0x0000000025007209 */ /* 0x000fe40007810000 */
[----:B------:R-:W-:Y:S02]  /*cc00*/  FSEL R25, R252, -INF , !P2 ;  /* 0xff800000fc197808 */ /* 0x000fe40005000000 */
[----:B------:R-:W-:Y:S02]  /*cc10*/  ISETP.NE.AND P2, PT, R24, RZ, PT ;  /* 0x000000ff1800720c */ /* 0x000fe40003f45270 */
[----:B------:R-:W-:Y:S02]  /*cc20*/  FMNMX.FTZ R0, R39, R0, !PT ;  /* 0x0000000027007209 */ /* 0x000fe40007810000 */
[C---:B------:R-:W-:Y:S02]  /*cc30*/  ISETP.GT.AND P2, PT, R2.reuse, 0x9, !P2 ;  /* 0x000000090200780c */ /* 0x040fe40005744270 */
[----:B------:R-:W-:Y:S02]  /*cc40*/  FMNMX.FTZ R0, R41, R0, !PT ;  /* 0x0000000029007209 */ /* 0x000fe40007810000 */
[----:B------:R-:W-:Y:S02]  /*cc50*/  ISETP.LT.OR P2, PT, R3, 0xa, P2 ;  /* 0x0000000a0300780c */ /* 0x000fe40001741670 */
[----:B------:R-:W-:Y:S02]  /*cc60*/  FMNMX.FTZ R0, R43, R0, !PT ;  /* 0x000000002b007209 */ /* 0x000fe40007810000 */
[----:B------:R-:W-:Y:S02]  /*cc70*/  FSEL R24, R251, -INF , !P2 ;  /* 0xff800000fb187808 */ /* 0x000fe40005000000 */
        /* <DEDUP_REMOVED lines=22> */
[----:B------:R-:W-:Y:S01]  /*cde0*/  FMNMX.FTZ R4, R49, R4, !PT ;  /* 0x0000000431047209 */ /* 0x000fe20007810000 */
[----:B------:R-:W-:Y:S01]  /*cdf0*/  LDSM.16.MT88.4 R20, [R209+0x100] ;  /* 0x00010000d114783b */ /* 0x000fe20000004200 */
        /* <DEDUP_REMOVED lines=50> */
[----:B------:R-:W-:Y:S01]  /*d120*/  FMNMX.FTZ R4, R204, R4, !PT ;  /* 0x00000004cc047209 */ /* 0x000fe20007810000 */
[----:B------:R-:W1:Y:S01]  /*d130*/  SHFL.BFLY PT, R6, R0, 0x2, 0x1f ;  /* 0x0c401f0000067f89 */ /* 0x000e6200000e0000 */
        /* <DEDUP_REMOVED lines=16> */
[----:B------:R-:W-:Y:S01]  /*d240*/  FSEL R198, R74, -INF , !P2 ;  /* 0xff8000004ac67808 */ /* 0x000fe20005000000 */
[----:B------:R-:W-:Y:S01]  /*d250*/  FMUL.FTZ R74, R72, c[0x0][0x2d0] ;  /* 0x0000b400484a7a20 */ /* 0x000fe20000410000 */
        /* <DEDUP_REMOVED lines=10> */
[----:B-1----:R-:W-:Y:S02]  /*d300*/  FMNMX.FTZ R0, R0, R6, !PT ;  /* 0x0000000600007209 */ /* 0x002fe40007810000 */
[C---:B------:R-:W-:Y:S02]  /*d310*/  ISETP.LT.OR P2, PT, R3.reuse, 0x49, P2 ;  /* 0x000000490300780c */ /* 0x040fe40001741670 */
[----:B------:R-:W-:Y:S01]  /*d320*/  FMNMX.FTZ R4, R246, R4, !PT ;  /* 0x00000004f6047209 */ /* 0x000fe20007810000 */
[----:B------:R-:W1:Y:S01]  /*d330*/  SHFL.BFLY PT, R71, R0, 0x1, 0x1f ;  /* 0x0c201f0000477f89 */ /* 0x000e6200000e0000 */
[----:B------:R-:W-:Y:S02]  /*d340*/  FSEL R202, R78, -INF , !P2 ;  /* 0xff8000004eca7808 */ /* 0x000fe40005000000 */
[----:B------:R-:W-:Y:S02]  /*d350*/  ISETP.NE.AND P2, PT, R8, RZ, PT ;  /* 0x000000ff0800720c */ /* 0x000fe40003f45270 */
[----:B------:R-:W-:Y:S02]  /*d360*/  FMNMX.FTZ R5, R58, R5, !PT ;  /* 0x000000053a057209 */ /* 0x000fe40007810000 */
[----:B------:R-:W-:Y:S01]  /*d370*/  ISETP.GT.AND P2, PT, R2, 0x49, !P2 ;  /* 0x000000490200780c */ /* 0x000fe20005744270 */
[----:B------:R-:W2:Y:S01]  /*d380*/  SHFL.BFLY PT, R7, R4, 0x2, 0x1f ;  /* 0x0c401f0004077f89 */ /* 0x000ea200000e0000 */
[----:B------:R-:W-:Y:S02]  /*d390*/  FMNMX.FTZ R5, R62, R5, !PT ;  /* 0x000000053e057209 */ /* 0x000fe40007810000 */
[----:B------:R-:W-:Y:S02]  /*d3a0*/  ISETP.LT.OR P2, PT, R3, 0x4a, P2 ;  /* 0x0000004a0300780c */ /* 0x000fe40001741670 */
[----:B------:R-:W-:Y:S02]  /*d3b0*/  FMNMX.FTZ R5, R88, R5, !PT ;  /* 0x0000000558057209 */ /* 0x000fe40007810000 */
[----:B------:R-:W-:Y:S02]  /*d3c0*/  FSEL R193, R193, -INF , !P2 ;  /* 0xff800000c1c17808 */ /* 0x000fe40005000000 */
[----:B------:R-:W-:Y:S02]  /*d3d0*/  FSETP.NEU.FTZ.AND P2, PT, R72, -INF , PT ;  /* 0xff8000004800780b */ /* 0x000fe40003f5d000 */
[----:B------:R-:W-:Y:S02]  /*d3e0*/  FMNMX.FTZ R6, R98, R5, !PT ;  /* 0x0000000562067209 */ /* 0x000fe40007810000 */
[----:B------:R-:W-:Y:S02]  /*d3f0*/  FSEL R74, R74, RZ, P2 ;  /* 0x000000ff4a4a7208 */ /* 0x000fe40001000000 */
[----:B------:R-:W-:Y:S02]  /*d400*/  FSEL R199, R182, -INF , !P1 ;  /* 0xff800000b6c77808 */ /* 0x000fe40004800000 */
[----:B-1----:R-:W-:Y:S01]  /*d410*/  FMNMX.FTZ R71, R0, R71, !PT ;  /* 0x0000004700477209 */ /* 0x002fe20007810000 */
[--C-:B------:R-:W-:Y:S01]  /*d420*/  FFMA.FTZ R5, R29, c[0x0][0x2d0], -R74.reuse ;  /* 0x0000b4001d057a23 */ /* 0x100fe2000001084a */
[----:B------:R-:W-:Y:S01]  /*d430*/  FMNMX.FTZ R6, R168, R6, !PT ;  /* 0x00000006a8067209 */ /* 0x000fe20007810000 */
[--C-:B------:R-:W-:Y:S01]  /*d440*/  FFMA.FTZ R0, R32, c[0x0][0x2d0], -R74.reuse ;  /* 0x0000b40020007a23 */ /* 0x100fe2000001084a */
[----:B------:R-:W-:Y:S01]  /*d450*/  FSEL R182, R91, -INF , !P5 ;  /* 0xff8000005bb67808 */ /* 0x000fe20006800000 */
[----:B------:R1:W-:Y:S01]  /*d460*/  MUFU.EX2 R64, R5 ;  /* 0x0000000500407308 */ /* 0x0003e20000000800 */
[--C-:B------:R-:W-:Y:S01]  /*d470*/  FFMA.FTZ R16, R44, c[0x0][0x2d0], -R74.reuse ;  /* 0x0000b4002c107a23 */ /* 0x100fe2000001084a */
[----:B--2---:R-:W-:Y:S01]  /*d480*/  FMNMX.FTZ R4, R4, R7, !PT ;  /* 0x0000000704047209 */ /* 0x004fe20007810000 */
[C---:B------:R-:W-:Y:S01]  /*d490*/  FMUL.FTZ R75, R71.reuse, c[0x0][0x2d0] ;  /* 0x0000b400474b7a20 */ /* 0x040fe20000410000 */
[----:B------:R-:W-:Y:S03]  /*d4a0*/  FSETP.NEU.FTZ.AND P1, PT, R71, -INF , PT ;  /* 0xff8000004700780b */ /* 0x000fe60003f3d000 */
[----:B------:R-:W2:Y:S01]  /*d4b0*/  SHFL.BFLY PT, R70, R4, 0x1, 0x1f ;  /* 0x0c201f0004467f89 */ /* 0x000ea200000e0000 */
[----:B------:R-:W-:Y:S02]  /*d4c0*/  FSEL R75, R75, RZ, P1 ;  /* 0x000000ff4b4b7208 */ /* 0x000fe40000800000 */
[----:B------:R3:W-:Y:S03]  /*d4d0*/  MUFU.EX2 R84, R0 ;  /* 0x0000000000547308 */ /* 0x0007e60000000800 */
[--C-:B------:R-:W-:Y:S02]  /*d4e0*/  FFMA.FTZ R3, R39, c[0x0][0x2d0], -R75.reuse ;  /* 0x0000b40027037a23 */ /* 0x100fe4000001084b */
[--C-:B------:R-:W-:Y:S02]  /*d4f0*/  FFMA.FTZ R12, R43, c[0x0][0x2d0], -R75.reuse ;  /* 0x0000b4002b0c7a23 */ /* 0x100fe4000001084b */
[--C-:B------:R-:W-:Y:S03]  /*d500*/  FFMA.FTZ R8, R41, c[0x0][0x2d0], -R75.reuse ;  /* 0x0000b40029087a23 */ /* 0x100fe6000001084b */
[----:B------:R4:W-:Y:S01]  /*d510*/  MUFU.EX2 R86, R3 ;  /* 0x0000000300567308 */ /* 0x0009e20000000800 */
[----:B-1----:R-:W-:Y:S01]  /*d520*/  FMNMX.FTZ R5, R169, R6, !PT ;  /* 0x00000006a9057209 */ /* 0x002fe20007810000 */
[--C-:B------:R-:W-:Y:S03]  /*d530*/  FFMA.FTZ R6, R31, c[0x0][0x2d0], -R74.reuse ;  /* 0x0000b4001f067a23 */ /* 0x100fe6000001084a */
[----:B------:R-:W-:Y:S05]  /*d540*/  FMNMX.FTZ R5, R172, R5, !PT ;  /* 0x00000005ac057209 */ /* 0x000fea0007810000 */
[----:B------:R-:W-:Y:S01]  /*d550*/  MUFU.EX2 R53, R6 ;  /* 0x0000000600357308 */ /* 0x000fe20000000800 */
[----:B--2---:R-:W-:Y:S02]  /*d560*/  FMNMX.FTZ R70, R4, R70, !PT ;  /* 0x0000004604467209 */ /* 0x004fe40007810000 */
[----:B------:R-:W-:Y:S02]  /*d570*/  FMNMX.FTZ R5, R180, R5, !PT ;  /* 0x00000005b4057209 */ /* 0x000fe40007810000 */
[C---:B------:R-:W-:Y:S01]  /*d580*/  FSETP.NEU.FTZ.AND P0, PT, R70.reuse, -INF , PT ;  /* 0xff8000004600780b */ /* 0x040fe20003f1d000 */
[----:B------:R-:W-:Y:S01]  /*d590*/  FMUL.FTZ R96, R70, c[0x0][0x2d0] ;  /* 0x0000b40046607a20 */ /* 0x000fe20000410000 */
[----:B------:R-:W-:Y:S03]  /*d5a0*/  FMNMX.FTZ R5, R183, R5, !PT ;  /* 0x00000005b7057209 */ /* 0x000fe60007810000 */
[----:B------:R-:W-:Y:S01]  /*d5b0*/  MUFU.EX2 R31, R8 ;  /* 0x00000008001f7308 */ /* 0x000fe20000000800 */
[----:B---3--:R-:W-:Y:S01]  /*d5c0*/  FMNMX.FTZ R0, R186, R5, !PT ;  /* 0x00000005ba007209 */ /* 0x008fe20007810000 */
[----:B------:R-:W-:Y:S01]  /*d5d0*/  FFMA.FTZ R5, R34, c[0x0][0x2d0], -R74 ;  /* 0x0000b40022057a23 */ /* 0x000fe2000001084a */
[----:B------:R-:W-:Y:S02]  /*d5e0*/  FSEL R96, R96, RZ, P0 ;  /* 0x000000ff60607208 */ /* 0x000fe40000000000 */
[----:B------:R-:W-:Y:S03]  /*d5f0*/  FMNMX.FTZ R0, R187, R0, !PT ;  /* 0x00000000bb007209 */ /* 0x000fe60007810000 */
[--C-:B----4-:R-:W-:Y:S01]  /*d600*/  FFMA.FTZ R3, R28, c[0x0][0x2d0], -R96.reuse ;  /* 0x0000b4001c037a23 */ /* 0x110fe20000010860 */
[----:B------:R-:W-:Y:S01]  /*d610*/  FMNMX.FTZ R0, R198, R0, !PT ;  /* 0x00000000c6007209 */ /* 0x000fe20007810000 */
[----:B------:R-:W1:Y:S01]  /*d620*/  MUFU.EX2 R87, R5 ;  /* 0x0000000500577308 */ /* 0x000e620000000800 */
[--C-:B------:R-:W-:Y:S02]  /*d630*/  FFMA.FTZ R4, R38, c[0x0][0x2d0], -R96.reuse ;  /* 0x0000b40026047a23 */ /* 0x100fe40000010860 */
[----:B------:R-:W-:Y:S01]  /*d640*/  FMNMX.FTZ R0, R201, R0, !PT ;  /* 0x00000000c9007209 */ /* 0x000fe20007810000 */
[--C-:B------:R-:W-:Y:S02]  /*d650*/  FFMA.FTZ R32, R46, c[0x0][0x2d0], -R96.reuse ;  /* 0x0000b4002e207a23 */ /* 0x100fe40000010860 */
[----:B------:R-:W-:Y:S01]  /*d660*/  FFMA.FTZ R44, R51, c[0x0][0x2d0], -R96 ;  /* 0x0000b400332c7a23 */ /* 0x000fe20000010860 */
[----:B------:R-:W-:Y:S01]  /*d670*/  FMNMX.FTZ R0, R202, R0, !PT ;  /* 0x00000000ca007209 */ /* 0x000fe20007810000 */
[--C-:B------:R-:W-:Y:S02]  /*d680*/  FFMA.FTZ R28, R48, c[0x0][0x2d0], -R75.reuse ;  /* 0x0000b400301c7a23 */ /* 0x100fe4000001084b */
[----:B------:R2:W-:Y:S01]  /*d690*/  MUFU.EX2 R54, R3 ;  /* 0x0000000300367308 */ /* 0x0005e20000000800 */
[----:B------:R-:W-:Y:S01]  /*d6a0*/  FMNMX.FTZ R2, R193, R0, !PT ;  /* 0x00000000c1027209 */ /* 0x000fe20007810000 */
[--C-:B------:R-:W-:Y:S02]  /*d6b0*/  FFMA.FTZ R0, R33, c[0x0][0x2d0], -R75.reuse ;  /* 0x0000b40021007a23 */ /* 0x100fe4000001084b */
[----:B------:R-:W-:Y:S01]  /*d6c0*/  FFMA.FTZ R48, R57, c[0x0][0x2d0], -R74 ;  /* 0x0000b40039307a23 */ /* 0x000fe2000001084a */
[----:B------:R-:W-:Y:S05]  /*d6d0*/  FMNMX.FTZ R2, R199, R2, !PT ;  /* 0x00000002c7027209 */ /* 0x000fea0007810000 */
[----:B------:R3:W-:Y:S01]  /*d6e0*/  MUFU.EX2 R89, R0 ;  /* 0x0000000000597308 */ /* 0x0007e20000000800 */
[----:B-1----:R-:W-:Y:S01]  /*d6f0*/  F2FP.PACK_AB R78, R87, R84 ;  /* 0x00000054574e723e */ /* 0x002fe200000000ff */
[--C-:B------:R-:W-:Y:S08]  /*d700*/  FFMA.FTZ R5, R30, c[0x0][0x2d0], -R75.reuse ;  /* 0x0000b4001e057a23 */ /* 0x100ff0000001084b */
[----:B------:R-:W-:Y:S01]  /*d710*/  MUFU.EX2 R61, R4 ;  /* 0x00000004003d7308 */ /* 0x000fe20000000800 */
[--C-:B--2---:R-:W-:Y:S09]  /*d720*/  FFMA.FTZ R3, R35, c[0x0][0x2d0], -R96.reuse ;  /* 0x0000b40023037a23 */ /* 0x104ff20000010860 */
[----:B------:R1:W-:Y:S01]  /*d730*/  MUFU.EX2 R60, R3 ;  /* 0x00000003003c7308 */ /* 0x0003e20000000800 */
[----:B---3--:R-:W-:Y:S01]  /*d740*/  FMNMX.FTZ R0, R194, R2, !PT ;  /* 0x00000002c2007209 */ /* 0x008fe20007810000 */
[----:B------:R-:W-:Y:S03]  /*d750*/  FFMA.FTZ R2, R37, c[0x0][0x2d0], -R75 ;  /* 0x0000b40025027a23 */ /* 0x000fe6000001084b */
[----:B------:R-:W-:Y:S05]  /*d760*/  FMNMX.FTZ R0, R182, R0, !PT ;  /* 0x00000000b6007209 */ /* 0x000fea0007810000 */
[----:B------:R2:W3:Y:S01]  /*d770*/  MUFU.EX2 R85, R2 ;  /* 0x0000000200557308 */ /* 0x0004e20000000800 */
[----:B------:R-:W-:Y:S09]  /*d780*/  FMNMX.FTZ R0, R73, R0, !PT ;  /* 0x0000000049007209 */ /* 0x000ff20007810000 */
[----:B------:R-:W4:Y:S01]  /*d790*/  MUFU.EX2 R55, R5 ;  /* 0x0000000500377308 */ /* 0x000f220000000800 */
[----:B-1----:R-:W-:Y:S02]  /*d7a0*/  FFMA.FTZ R3, R36, c[0x0][0x2d0], -R96 ;  /* 0x0000b40024037a23 */ /* 0x002fe40000010860 */
[----:B------:R-:W-:Y:S07]  /*d7b0*/  LDSM.16.MT88.4 R36, [R212+0x100] ;  /* 0x00010000d424783b */ /* 0x000fee0000004200 */
[----:B------:R1:W-:Y:S01]  /*d7c0*/  MUFU.EX2 R52, R3 ;  /* 0x0000000300347308 */ /* 0x0003e20000000800 */
[----:B--2---:R-:W1:Y:S01]  /*d7d0*/  SHFL.BFLY PT, R2, R0, 0x2, 0x1f ;  /* 0x0c401f0000027f89 */ /* 0x004e6200000e0000 */
[----:B---3--:R-:W-:Y:S08]  /*d7e0*/  F2FP.PACK_AB R79, R86, R85 ;  /* 0x00000055564f723e */ /* 0x008ff000000000ff */
[----:B------:R-:W-:Y:S10]  /*d7f0*/  MUFU.EX2 R93, R12 ;  /* 0x0000000c005d7308 */ /* 0x000ff40000000800 */
[----:B------:R-:W-:Y:S01]  /*d800*/  MUFU.EX2 R33, R16 ;  /* 0x0000001000217308 */ /* 0x000fe20000000800 */
[----:B-1----:R-:W-:Y:S01]  /*d810*/  FMNMX.FTZ R3, R0, R2, !PT ;  /* 0x0000000200037209 */ /* 0x002fe20007810000 */
[----:B------:R-:W-:Y:S01]  /*d820*/  FFMA.FTZ R2, R40, c[0x0][0x2d0], -R74 ;  /* 0x0000b40028027a23 */ /* 0x000fe2000001084a */
[----:B------:R-:W-:Y:S01]  /*d830*/  FSEL R0, R72, RZ, P2 ;  /* 0x000000ff48007208 */ /* 0x000fe20001000000 */
[----:B------:R-:W-:Y:S06]  /*d840*/  FFMA.FTZ R40, R50, c[0x0][0x2d0], -R96 ;  /* 0x0000b40032287a23 */ /* 0x000fec0000010860 */
[----:B------:R1:W-:Y:S01]  /*d850*/  MUFU.EX2 R80, R2 ;  /* 0x0000000200507308 */ /* 0x0003e20000000800 */
[----:B------:R-:W2:Y:S01]  /*d860*/  SHFL.BFLY PT, R4, R3, 0x1, 0x1f ;  /* 0x0c201f0003047f89 */ /* 0x000ea200000e0000 */
[----:B------:R-:W-:Y:S01]  /*d870*/  FADD.FTZ R0, -R0, R100 ;  /* 0x0000006400007221 */ /* 0x000fe20000010100 */
[----:B------:R-:W-:Y:S03]  /*d880*/  MOV R100, R64 ;  /* 0x0000004000647202 */ /* 0x000fe60000000f00 */
[----:B------:R-:W-:Y:S04]  /*d890*/  FMUL.FTZ R0, R0, c[0x0][0x2d0] ;  /* 0x0000b40000007a20 */ /* 0x000fe80000410000 */
[----:B------:R3:W5:Y:S01]  /*d8a0*/  MUFU.EX2 R69, R0 ;  /* 0x0000000000457308 */ /* 0x0007620000000800 */
[----:B-1----:R-:W-:Y:S02]  /*d8b0*/  FSEL R2, R71, RZ, P1 ;  /* 0x000000ff47027208 */ /* 0x002fe40000800000 */
[----:B--2---:R-:W-:Y:S03]  /*d8c0*/  FMNMX.FTZ R3, R3, R4, !PT ;  /* 0x0000000403037209 */ /* 0x004fe60007810000 */
[----:B------:R-:W-:Y:S02]  /*d8d0*/  FADD.FTZ R2, -R2, R101 ;  /* 0x0000006502027221 */ /* 0x000fe40000010100 */
[C---:B------:R-:W-:Y:S02]  /*d8e0*/  FMUL.FTZ R97, R3.reuse, c[0x0][0x2d0] ;  /* 0x0000b40003617a20 */ /* 0x040fe40000410000 */
[----:B------:R-:W-:Y:S01]  /*d8f0*/  FMUL.FTZ R2, R2, c[0x0][0x2d0] ;  /* 0x0000b40002027a20 */ /* 0x000fe20000410000 */
[----:B---3--:R-:W-:Y:S01]  /*d900*/  FSEL R0, R70, RZ, P0 ;  /* 0x000000ff46007208 */ /* 0x008fe20000000000 */
[----:B----4-:R-:W-:Y:S01]  /*d910*/  IMAD.MOV.U32 R101, RZ, RZ, R55 ;  /* 0x000000ffff657224 */ /* 0x010fe200078e0037 */
[----:B------:R-:W-:Y:S01]  /*d920*/  FSETP.NEU.FTZ.AND P0, PT, R3, -INF , PT ;  /* 0xff8000000300780b */ /* 0x000fe20003f1d000 */
[----:B------:R-:W1:Y:S01]  /*d930*/  MUFU.EX2 R68, R2 ;  /* 0x0000000200447308 */ /* 0x000e620000000800 */
[----:B-----5:R-:W-:Y:S01]  /*d940*/  FMUL.FTZ R5, R69, R105 ;  /* 0x0000006945057220 */ /* 0x020fe20000410000 */
[----:B------:R-:W-:Y:S01]  /*d950*/  MOV R105, R87 ;  /* 0x0000005700697202 */ /* 0x000fe20000000f00 */
[----:B------:R-:W-:Y:S01]  /*d960*/  FADD.FTZ R0, -R0, R102 ;  /* 0x0000006600007221 */ /* 0x000fe20000010100 */
[----:B------:R-:W-:Y:S01]  /*d970*/  FSEL R97, R97, RZ, P0 ;  /* 0x000000ff61617208 */ /* 0x000fe20000000000 */
[----:B------:R-:W-:Y:S01]  /*d980*/  FMUL.FTZ R16, R69, R116 ;  /* 0x0000007445107220 */ /* 0x000fe20000410000 */
[----:B------:R-:W-:Y:S01]  /*d990*/  F2FP.PACK_AB R77, R89, R101 ;  /* 0x00000065594d723e */ /* 0x000fe200000000ff */
[----:B------:R-:W-:Y:S01]  /*d9a0*/  FMUL.FTZ R0, R0, c[0x0][0x2d0] ;  /* 0x0000b40000007a20 */ /* 0x000fe20000410000 */
[----:B------:R-:W-:Y:S01]  /*d9b0*/  MOV R102, R54 ;  /* 0x0000003600667202 */ /* 0x000fe20000000f00 */
[----:B------:R-:W-:Y:S02]  /*d9c0*/  FMUL.FTZ R17, R69, R117 ;  /* 0x0000007545117220 */ /* 0x000fe40000410000 */
[----:B------:R2:W3:Y:S01]  /*d9d0*/  MUFU.EX2 R2, R0 ;  /* 0x0000000000027308 */ /* 0x0004e20000000800 */
[--C-:B------:R-:W-:Y:S01]  /*d9e0*/  FFMA.FTZ R4, R25, c[0x0][0x2d0], -R97.reuse ;  /* 0x0000b40019047a23 */ /* 0x100fe20000010861 */
[----:B------:R-:W-:Y:S01]  /*d9f0*/  F2FP.PACK_AB R64, R60, R102 ;  /* 0x000000663c40723e */ /* 0x000fe200000000ff */
[--C-:B------:R-:W-:Y:S02]  /*da00*/  FFMA.FTZ R58, R58, c[0x0][0x2d0], -R97.reuse ;  /* 0x0000b4003a3a7a23 */ /* 0x100fe40000010861 */
[--C-:B------:R-:W-:Y:S05]  /*da10*/  FFMA.FTZ R62, R62, c[0x0][0x2d0], -R97.reuse ;  /* 0x0000b4003e3e7a23 */ /* 0x100fea0000010861 */
[----:B------:R4:W5:Y:S01]  /*da20*/  MUFU.EX2 R91, R4 ;  /* 0x00000004005b7308 */ /* 0x0009620000000800 */
[C---:B-1----:R-:W-:Y:S01]  /*da30*/  FMUL.FTZ R7, R68.reuse, R107 ;  /* 0x0000006b44077220 */ /* 0x042fe20000410000 */
[----:B------:R-:W-:Y:S01]  /*da40*/  MOV R107, R52 ;  /* 0x00000034006b7202 */ /* 0x000fe20000000f00 */
[C---:B------:R-:W-:Y:S02]  /*da50*/  FMUL.FTZ R6, R68.reuse, R106 ;  /* 0x0000006a44067220 */ /* 0x040fe40000410000 */
[C---:B------:R-:W-:Y:S01]  /*da60*/  FMUL.FTZ R18, R68.reuse, R118 ;  /* 0x0000007644127220 */ /* 0x040fe20000410000 */
[----:B------:R-:W-:Y:S01]  /*da70*/  F2FP.PACK_AB R66, R61, R107 ;  /* 0x0000006b3d42723e */ /* 0x000fe200000000ff */
[C---:B------:R-:W-:Y:S02]  /*da80*/  FMUL.FTZ R19, R68.reuse, R119 ;  /* 0x0000007744137220 */ /* 0x040fe40000410000 */
[C---:B------:R-:W-:Y:S01]  /*da90*/  FMUL.FTZ R34, R68.reuse, R134 ;  /* 0x0000008644227220 */ /* 0x040fe20000410000 */
[----:B------:R-:W-:Y:S01]  /*daa0*/  LDSM.16.MT88.4 R116, [R209+0x2900] ;  /* 0x00290000d174783b */ /* 0x000fe20000004200 */
[C---:B------:R-:W-:Y:S02]  /*dab0*/  FMUL.FTZ R35, R68.reuse, R135 ;  /* 0x0000008744237220 */ /* 0x040fe40000410000 */
[--C-:B--2---:R-:W-:Y:S02]  /*dac0*/  FFMA.FTZ R0, R27, c[0x0][0x2d0], -R97.reuse ;  /* 0x0000b4001b007a23 */ /* 0x104fe40000010861 */
[----:B------:R-:W-:Y:S02]  /*dad0*/  FMUL.FTZ R50, R68, R150 ;  /* 0x0000009644327220 */ /* 0x000fe40000410000 */
[----:B------:R1:W2:Y:S01]  /*dae0*/  MUFU.EX2 R9, R0 ;  /* 0x0000000000097308 */ /* 0x0002a20000000800 */
[C---:B---3--:R-:W-:Y:S02]  /*daf0*/  FMUL.FTZ R8, R2.reuse, R108 ;  /* 0x0000006c02087220 */ /* 0x048fe40000410000 */
[----:B------:R-:W-:Y:S02]  /*db00*/  FMUL.FTZ R12, R2, R112 ;  /* 0x00000070020c7220 */ /* 0x000fe40000410000 */
[----:B----4-:R-:W-:Y:S02]  /*db10*/  FFMA.FTZ R4, R24, c[0x0][0x2d0], -R97 ;  /* 0x0000b40018047a23 */ /* 0x010fe40000010861 */
[----:B-----5:R-:W-:Y:S02]  /*db20*/  IMAD.MOV.U32 R150, RZ, RZ, R91 ;  /* 0x000000ffff967224 */ /* 0x020fe400078e005b */
[----:B------:R-:W-:Y:S01]  /*db30*/  FMUL.FTZ R51, R68, R151 ;  /* 0x0000009744337220 */ /* 0x000fe20000410000 */
[----:B------:R-:W3:Y:S01]  /*db40*/  MUFU.EX2 R63, R4 ;  /* 0x00000004003f7308 */ /* 0x000ee20000000800 */
[C---:B------:R-:W-:Y:S02]  /*db50*/  FMUL.FTZ R13, R2.reuse, R113 ;  /* 0x00000071020d7220 */ /* 0x040fe40000410000 */
[----:B------:R-:W-:Y:S02]  /*db60*/  FFMA.FTZ R24, R45, c[0x0][0x2d0], -R75 ;  /* 0x0000b4002d187a23 */ /* 0x000fe4000001084b */
[----:B------:R-:W-:Y:S02]  /*db70*/  IMAD.MOV.U32 R151, RZ, RZ, R89 ;  /* 0x000000ffff977224 */ /* 0x000fe400078e0059 */
[C---:B------:R-:W-:Y:S02]  /*db80*/  FMUL.FTZ R45, R2.reuse, R145 ;  /* 0x00000091022d7220 */ /* 0x040fe40000410000 */
[C---:B------:R-:W-:Y:S01]  /*db90*/  FMUL.FTZ R25, R2.reuse, R125 ;  /* 0x0000007d02197220 */ /* 0x040fe20000410000 */
[----:B------:R4:W5:Y:S01]  /*dba0*/  MUFU.EX2 R30, R24 ;  /* 0x00000018001e7308 */ /* 0x0009620000000800 */
[C---:B------:R-:W-:Y:S02]  /*dbb0*/  FMUL.FTZ R29, R2.reuse, R129 ;  /* 0x00000081021d7220 */ /* 0x040fe40000410000 */
[----:B------:R-:W-:Y:S02]  /*dbc0*/  FMUL.FTZ R41, R2, R141 ;  /* 0x0000008d02297220 */ /* 0x000fe40000410000 */
[----:B-1----:R-:W-:Y:S02]  /*dbd0*/  FFMA.FTZ R0, R26, c[0x0][0x2d0], -R97 ;  /* 0x0000b4001a007a23 */ /* 0x002fe40000010861 */
[----:B--2---:R-:W-:Y:S02]  /*dbe0*/  IMAD.MOV.U32 R108, RZ, RZ, R9 ;  /* 0x000000ffff6c7224 */ /* 0x004fe400078e0009 */
[C---:B------:R-:W-:Y:S01]  /*dbf0*/  FMUL.FTZ R9, R2.reuse, R109 ;  /* 0x0000006d02097220 */ /* 0x040fe20000410000 */
[----:B------:R1:W2:Y:S01]  /*dc00*/  MUFU.EX2 R92, R0 ;  /* 0x00000000005c7308 */ /* 0x0002a20000000800 */
[----:B------:R-:W-:Y:S02]  /*dc10*/  FMUL.FTZ R57, R2, R157 ;  /* 0x0000009d02397220 */ /* 0x000fe40000410000 */
[----:B------:R-:W-:Y:S01]  /*dc20*/  IMAD.MOV.U32 R109, RZ, RZ, R86 ;  /* 0x000000ffff6d7224 */ /* 0x000fe200078e0056 */
[----:B---3--:R-:W-:Y:S01]  /*dc30*/  F2FP.PACK_AB R67, R63, R91 ;  /* 0x0000005b3f43723e */ /* 0x008fe200000000ff */
[----:B------:R-:W-:Y:S05]  /*dc40*/  FFMA.FTZ R4, R42, c[0x0][0x2d0], -R74 ;  /* 0x0000b4002a047a23 */ /* 0x000fea000001084a */
[----:B------:R3:W-:Y:S01]  /*dc50*/  MUFU.EX2 R59, R4 ;  /* 0x00000004003b7308 */ /* 0x0007e20000000800 */
[----:B----4-:R-:W-:Y:S01]  /*dc60*/  FMUL.FTZ R24, R2, R124 ;  /* 0x0000007c02187220 */ /* 0x010fe20000410000 */
[----:B-----5:R-:W-:Y:S08]  /*dc70*/  MOV R129, R30 ;  /* 0x0000001e00817202 */ /* 0x020ff00000000f00 */
[----:B------:R4:W-:Y:S01]  /*dc80*/  MUFU.EX2 R124, R32 ;  /* 0x00000020007c7308 */ /* 0x0009e20000000800 */
[----:B-1----:R-:W-:Y:S02]  /*dc90*/  FSEL R0, R3, RZ, P0 ;  /* 0x000000ff03007208 */ /* 0x002fe40000000000 */
[----:B--2---:R-:W-:Y:S02]  /*dca0*/  F2FP.PACK_AB R65, R92, R108 ;  /* 0x0000006c5c41723e */ /* 0x004fe400000000ff */
[C---:B------:R-:W-:Y:S01]  /*dcb0*/  ISETP.GT.AND P0, PT, R227.reuse, UR6, PT ;  /* 0x00000006e3007c0c */ /* 0x040fe2000bf04270 */
[----:B------:R-:W-:Y:S01]  /*dcc0*/  FADD.FTZ R0, -R0, R103 ;  /* 0x0000006700007221 */ /* 0x000fe20000010100 */
[----:B------:R-:W-:Y:S01]  /*dcd0*/  IADD3 R227, R227, -0x1, RZ ;  /* 0xffffffffe3e37810 */ /* 0x000fe20007ffe0ff */
[----:B------:R-:W-:Y:S02]  /*dce0*/  IMAD.MOV.U32 R103, RZ, RZ, R53 ;  /* 0x000000ffff677224 */ /* 0x000fe400078e0035 */
[----:B------:R-:W-:Y:S01]  /*dcf0*/  FMUL.FTZ R0, R0, c[0x0][0x2d0] ;  /* 0x0000b40000007a20 */ /* 0x000fe20000410000 */
[----:B------:R-:W1:Y:S01]  /*dd00*/  LDSM.16.MT88.4 R52, [R210+0x100] ;  /* 0x00010000d234783b */ /* 0x000e620000004200 */
[----:B---3--:R-:W-:Y:S01]  /*dd10*/  FMUL.FTZ R4, R69, R104 ;  /* 0x0000006845047220 */ /* 0x008fe20000410000 */
[----:B------:R-:W-:Y:S01]  /*dd20*/  F2FP.PACK_AB R76, R103, R100 ;  /* 0x00000064674c723e */ /* 0x000fe200000000ff */
[----:B------:R-:W-:Y:S06]  /*dd30*/  MUFU.EX2 R104, R62 ;  /* 0x0000003e00687308 */ /* 0x000fec0000000800 */
[-C--:B------:R-:W-:Y:S01]  /*dd40*/  HMMA.16816.F32 R4, R76, R20.reuse, R4 ;  /* 0x000000144c04723c */ /* 0x080fe20000001804 */
[----:B----4-:R-:W-:Y:S03]  /*dd50*/  FMUL.FTZ R32, R69, R132 ;  /* 0x0000008445207220 */ /* 0x010fe60000410000 */
[----:B------:R-:W2:Y:S02]  /*dd60*/  MUFU.EX2 R0, R0 ;  /* 0x0000000000007308 */ /* 0x000ea40000000800 */
[C---:B--2---:R-:W-:Y:S02]  /*dd70*/  FMUL.FTZ R10, R0.reuse, R110 ;  /* 0x0000006e000a7220 */ /* 0x044fe40000410000 */
[C---:B------:R-:W-:Y:S06]  /*dd80*/  FMUL.FTZ R11, R0.reuse, R111 ;  /* 0x0000006f000b7220 */ /* 0x040fec0000410000 */
[----:B------:R-:W-:Y:S01]  /*dd90*/  MUFU.EX2 R110, R44 ;  /* 0x0000002c006e7308 */ /* 0x000fe20000000800 */
[C---:B------:R-:W-:Y:S01]  /*dda0*/  FMUL.FTZ R15, R0.reuse, R115 ;  /* 0x00000073000f7220 */ /* 0x040fe20000410000 */
[----:B------:R-:W-:Y:S01]  /*ddb0*/  MOV R115, R85 ;  /* 0x0000005500737202 */ /* 0x000fe20000000f00 */
[C---:B------:R-:W-:Y:S02]  /*ddc0*/  FMUL.FTZ R27, R0.reuse, R127 ;  /* 0x0000007f001b7220 */ /* 0x040fe40000410000 */
[----:B------:R-:W-:Y:S01]  /*ddd0*/  IMAD.MOV.U32 R127, RZ, RZ, R80 ;  /* 0x000000ffff7f7224 */ /* 0x000fe200078e0050 */
[C---:B------:R-:W-:Y:S01]  /*dde0*/  HMMA.16816.F32 R8, R64.reuse, R20, R8 ;  /* 0x000000144008723c */ /* 0x040fe20000001808 */
[C---:B------:R-:W-:Y:S01]  /*ddf0*/  FMUL.FTZ R14, R0.reuse, R114 ;  /* 0x00000072000e7220 */ /* 0x040fe20000410000 */
[----:B------:R-:W2:Y:S01]  /*de00*/  LDSM.16.MT88.4 R80, [R211+0x100] ;  /* 0x00010000d350783b */ /* 0x000ea20000004200 */
[C---:B------:R-:W-:Y:S01]  /*de10*/  FMUL.FTZ R26, R0.reuse, R126 ;  /* 0x0000007e001a7220 */ /* 0x040fe20000410000 */
[----:B------:R-:W-:Y:S01]  /*de20*/  MOV R126, R31 ;  /* 0x0000001f007e7202 */ /* 0x000fe20000000f00 */
[----:B------:R3:W-:Y:S01]  /*de30*/  MUFU.EX2 R111, R28 ;  /* 0x0000001c006f7308 */ /* 0x0007e20000000800 */
[C---:B------:R-:W-:Y:S02]  /*de40*/  FMUL.FTZ R30, R0.reuse, R130 ;  /* 0x00000082001e7220 */ /* 0x040fe40000410000 */
[-C--:B------:R-:W-:Y:S01]  /*de50*/  HMMA.16816.F32 R12, R64, R22.reuse, R12 ;  /* 0x00000016400c723c */ /* 0x080fe2000000180c */
[----:B------:R-:W-:Y:S03]  /*de60*/  FFMA.FTZ R20, R47, c[0x0][0x2d0], -R74 ;  /* 0x0000b4002f147a23 */ /* 0x000fe6000001084a */
[----:B------:R-:W-:Y:S02]  /*de70*/  IMAD.MOV.U32 R130, RZ, RZ, R33 ;  /* 0x000000ffff827224 */ /* 0x000fe400078e0021 */
[C---:B------:R-:W-:Y:S01]  /*de80*/  FMUL.FTZ R33, R69.reuse, R133 ;  /* 0x0000008545217220 */ /* 0x040fe20000410000 */
[----:B------:R4:W-:Y:S01]  /*de90*/  MUFU.EX2 R112, R20 ;  /* 0x0000001400707308 */ /* 0x0009e20000000800 */
[C---:B------:R-:W-:Y:S01]  /*dea0*/  HMMA.16816.F32 R16, R76.reuse, R22, R16 ;  /* 0x000000164c10723c */ /* 0x040fe20000001810 */
[C---:B------:R-:W-:Y:S01]  /*deb0*/  FMUL.FTZ R21, R69.reuse, R121 ;  /* 0x0000007945157220 */ /* 0x040fe20000410000 */
[----:B------:R-:W-:Y:S02]  /*dec0*/  LDSM.16.MT88.4 R132, [R212+0x2900] ;  /* 0x00290000d484783b */ /* 0x000fe40000004200 */
[C---:B------:R-:W-:Y:S01]  /*ded0*/  FMUL.FTZ R31, R0.reuse, R131 ;  /* 0x00000083001f7220 */ /* 0x040fe20000410000 */
[----:B------:R-:W-:Y:S01]  /*dee0*/  MOV R121, R60 ;  /* 0x0000003c00797202 */ /* 0x000fe20000000f00 */
[----:B------:R-:W-:Y:S01]  /*def0*/  FMUL.FTZ R42, R0, R142 ;  /* 0x0000008e002a7220 */ /* 0x000fe20000410000 */
[----:B------:R-:W-:Y:S01]  /*df00*/  MOV R131, R63 ;  /* 0x0000003f00837202 */ /* 0x000fe20000000f00 */
[C---:B------:R-:W-:Y:S01]  /*df10*/  FMUL.FTZ R22, R68.reuse, R122 ;  /* 0x0000007a44167220 */ /* 0x040fe20000410000 */
[----:B------:R5:W-:Y:S03]  /*df20*/  MUFU.EX2 R114, R40 ;  /* 0x0000002800727308 */ /* 0x000be60000000800 */
[----:B------:R-:W-:Y:S02]  /*df30*/  FMUL.FTZ R23, R68, R123 ;  /* 0x0000007b44177220 */ /* 0x000fe40000410000 */
[----:B---3--:R-:W-:Y:S02]  /*df40*/  FMUL.FTZ R28, R2, R128 ;  /* 0x00000080021c7220 */ /* 0x008fe40000410000 */
[----:B------:R-:W-:Y:S02]  /*df50*/  FMUL.FTZ R43, R0, R143 ;  /* 0x0000008f002b7220 */ /* 0x000fe40000410000 */
[----:B------:R-:W-:Y:S01]  /*df60*/  FMUL.FTZ R44, R2, R144 ;  /* 0x00000090022c7220 */ /* 0x000fe20000410000 */
[----:B------:R3:W-:Y:S01]  /*df70*/  MUFU.EX2 R122, R48 ;  /* 0x00000030007a7308 */ /* 0x0007e20000000800 */
[C---:B------:R-:W-:Y:S02]  /*df80*/  FMUL.FTZ R46, R0.reuse, R146 ;  /* 0x00000092002e7220 */ /* 0x040fe40000410000 */
[----:B------:R-:W-:Y:S02]  /*df90*/  FMUL.FTZ R47, R0, R147 ;  /* 0x00000093002f7220 */ /* 0x000fe40000410000 */
[----:B----4-:R-:W-:Y:S02]  /*dfa0*/  FMUL.FTZ R20, R69, R120 ;  /* 0x0000007845147220 */ /* 0x010fe40000410000 */
[----:B------:R-:W-:Y:S02]  /*dfb0*/  IMAD.MOV.U32 R120, RZ, RZ, R84 ;  /* 0x000000ffff787224 */ /* 0x000fe400078e0054 */
[----:B------:R-:W4:Y:S01]  /*dfc0*/  LDSM.16.MT88.4 R84, [R209+0x900] ;  /* 0x00090000d154783b */ /* 0x000f220000004200 */
[----:B------:R1:W-:Y:S01]  /*dfd0*/  MUFU.EX2 R123, R58 ;  /* 0x0000003a007b7308 */ /* 0x0003e20000000800 */
[----:B------:R-:W-:Y:S01]  /*dfe0*/  FMUL.FTZ R60, R2, R160 ;  /* 0x000000a0023c7220 */ /* 0x000fe20000410000 */
[-C--:B------:R-:W-:Y:S01]  /*dff0*/  HMMA.16816.F32 R20, R76, R36.reuse, R20 ;  /* 0x000000244c14723c */ /* 0x080fe20000001814 */
[----:B------:R-:W-:Y:S01]  /*e000*/  FMUL.FTZ R62, R0, R162 ;  /* 0x000000a2003e7220 */ /* 0x000fe20000410000 */
[----:B------:R-:W-:Y:S01]  /*e010*/  MOV R162, R92 ;  /* 0x0000005c00a27202 */ /* 0x000fe20000000f00 */
[----:B------:R-:W-:Y:S02]  /*e020*/  FFMA.FTZ R92, R95, c[0x0][0x2d0], -R75 ;  /* 0x0000b4005f5c7a23 */ /* 0x000fe4000001084b */
[----:B-----5:R-:W-:Y:S02]  /*e030*/  FMUL.FTZ R40, R2, R140 ;  /* 0x0000008c02287220 */ /* 0x020fe40000410000 */
[----:B------:R-:W-:Y:S01]  /*e040*/  FMUL.FTZ R63, R0, R163 ;  /* 0x000000a3003f7220 */ /* 0x000fe20000410000 */
[C---:B------:R-:W-:Y:S01]  /*e050*/  HMMA.16816.F32 R24, R64.reuse, R36, R24 ;  /* 0x000000244018723c */ /* 0x040fe20000001818 */
[----:B------:R-:W-:Y:S03]  /*e060*/  IMAD.MOV.U32 R160, RZ, RZ, R61 ;  /* 0x000000ffffa07224 */ /* 0x000fe600078e003d */
[----:B---3--:R-:W-:Y:S01]  /*e070*/  FMUL.FTZ R48, R69, R148 ;  /* 0x0000009445307220 */ /* 0x008fe20000410000 */
[----:B------:R-:W-:Y:S01]  /*e080*/  MOV R148, R93 ;  /* 0x0000005d00947202 */ /* 0x000fe20000000f00 */
[----:B------:R-:W-:Y:S02]  /*e090*/  FMUL.FTZ R61, R2, R161 ;  /* 0x000000a1023d7220 */ /* 0x000fe40000410000 */
[-C--:B------:R-:W-:Y:S01]  /*e0a0*/  HMMA.16816.F32 R28, R64, R38.reuse, R28 ;  /* 0x00000026401c723c */ /* 0x080fe2000000181c */
[----:B------:R-:W-:Y:S03]  /*e0b0*/  FFMA.FTZ R36, R49, c[0x0][0x2d0], -R96 ;  /* 0x0000b40031247a23 */ /* 0x000fe60000010860 */
[C---:B------:R-:W-:Y:S01]  /*e0c0*/  FMUL.FTZ R37, R69.reuse, R137 ;  /* 0x0000008945257220 */ /* 0x040fe20000410000 */
[----:B------:R3:W-:Y:S01]  /*e0d0*/  MUFU.EX2 R128, R36 ;  /* 0x0000002400807308 */ /* 0x0007e20000000800 */
[C---:B------:R-:W-:Y:S02]  /*e0e0*/  FMUL.FTZ R49, R69.reuse, R149 ;  /* 0x0000009545317220 */ /* 0x040fe40000410000 */
[C---:B------:R-:W-:Y:S01]  /*e0f0*/  HMMA.16816.F32 R32, R76.reuse, R38, R32 ;  /* 0x000000264c20723c */ /* 0x040fe20000001820 */
[----:B------:R-:W-:Y:S03]  /*e100*/  IMAD.MOV.U32 R149, RZ, RZ, R59 ;  /* 0x000000ffff957224 */ /* 0x000fe600078e003b */
[C---:B-1----:R-:W-:Y:S02]  /*e110*/  FMUL.FTZ R58, R0.reuse, R158 ;  /* 0x0000009e003a7220 */ /* 0x042fe40000410000 */
[----:B------:R-:W-:Y:S02]  /*e120*/  FMUL.FTZ R59, R0, R159 ;  /* 0x0000009f003b7220 */ /* 0x000fe40000410000 */
[C---:B------:R-:W-:Y:S02]  /*e130*/  FMUL.FTZ R38, R68.reuse, R138 ;  /* 0x0000008a44267220 */ /* 0x040fe40000410000 */
[----:B------:R-:W-:Y:S02]  /*e140*/  MUFU.EX2 R138, R92 ;  /* 0x0000005c008a7308 */ /* 0x000fe40000000800 */
[----:B------:R-:W-:Y:S02]  /*e150*/  FMUL.FTZ R39, R68, R139 ;  /* 0x0000008b44277220 */ /* 0x000fe40000410000 */
[C---:B---3--:R-:W-:Y:S07]  /*e160*/  FMUL.FTZ R36, R69.reuse, R136 ;  /* 0x0000008845247220 */ /* 0x048fee0000410000 */
[-C--:B------:R-:W-:Y:S08]  /*e170*/  HMMA.16816.F32 R36, R76, R52.reuse, R36 ;  /* 0x000000344c24723c */ /* 0x080ff00000001824 */
[C---:B------:R-:W-:Y:S07]  /*e180*/  HMMA.16816.F32 R40, R64.reuse, R52, R40 ;  /* 0x000000344028723c */ /* 0x040fee0000001828 */
[--C-:B------:R-:W-:Y:S01]  /*e190*/  FFMA.FTZ R52, R56, c[0x0][0x2d0], -R97.reuse ;  /* 0x0000b40038347a23 */ /* 0x100fe20000010861 */
[-C--:B------:R-:W-:Y:S01]  /*e1a0*/  HMMA.16816.F32 R44, R64, R54.reuse, R44 ;  /* 0x00000036402c723c */ /* 0x080fe2000000182c */
[----:B------:R-:W-:Y:S02]  /*e1b0*/  FMUL.FTZ R56, R2, R156 ;  /* 0x0000009c02387220 */ /* 0x000fe40000410000 */
[----:B------:R1:W3:Y:S01]  /*e1c0*/  MUFU.EX2 R113, R52 ;  /* 0x0000003400717308 */ /* 0x0002e20000000800 */
[C---:B------:R-:W-:Y:S04]  /*e1d0*/  FMUL.FTZ R53, R69.reuse, R153 ;  /* 0x0000009945357220 */ /* 0x040fe80000410000 */
[C---:B------:R-:W-:Y:S07]  /*e1e0*/  HMMA.16816.F32 R48, R76.reuse, R54, R48 ;  /* 0x000000364c30723c */ /* 0x040fee0000001830 */
[C---:B------:R-:W-:Y:S02]  /*e1f0*/  FMUL.FTZ R54, R68.reuse, R154 ;  /* 0x0000009a44367220 */ /* 0x040fe40000410000 */
[----:B------:R-:W-:Y:S03]  /*e200*/  FMUL.FTZ R55, R68, R155 ;  /* 0x0000009b44377220 */ /* 0x000fe60000410000 */
[----:B-1----:R-:W-:Y:S07]  /*e210*/  FMUL.FTZ R52, R69, R152 ;  /* 0x0000009845347220 */ /* 0x002fee0000410000 */
[-C--:B--2---:R-:W-:Y:S08]  /*e220*/  HMMA.16816.F32 R52, R76, R80.reuse, R52 ;  /* 0x000000504c34723c */ /* 0x084ff00000001834 */
[C---:B------:R-:W-:Y:S07]  /*e230*/  HMMA.16816.F32 R56, R64.reuse, R80, R56 ;  /* 0x000000504038723c */ /* 0x040fee0000001838 */
[----:B------:R-:W-:Y:S01]  /*e240*/  FFMA.FTZ R80, R88, c[0x0][0x2d0], -R97 ;  /* 0x0000b40058507a23 */ /* 0x000fe20000010861 */
[-C--:B------:R-:W-:Y:S01]  /*e250*/  HMMA.16816.F32 R60, R64, R82.reuse, R60 ;  /* 0x00000052403c723c */ /* 0x080fe2000000183c */
[----:B---3--:R-:W-:Y:S02]  /*e260*/  F2FP.PACK_AB R81, R123, R113 ;  /* 0x000000717b51723e */ /* 0x008fe400000000ff */
[----:B------:R1:W2:Y:S04]  /*e270*/  MUFU.EX2 R161, R80 ;  /* 0x0000005000a17308 */ /* 0x0002a80000000800 */
[C---:B------:R-:W-:Y:S02]  /*e280*/  FMUL.FTZ R64, R69.reuse, R164 ;  /* 0x000000a445407220 */ /* 0x040fe40000410000 */
[----:B------:R-:W-:Y:S03]  /*e290*/  FMUL.FTZ R65, R69, R165 ;  /* 0x000000a545417220 */ /* 0x000fe60000410000 */
[C---:B------:R-:W-:Y:S02]  /*e2a0*/  FMUL.FTZ R66, R68.reuse, R166 ;  /* 0x000000a644427220 */ /* 0x040fe40000410000 */
[----:B------:R-:W-:Y:S07]  /*e2b0*/  FMUL.FTZ R67, R68, R167 ;  /* 0x000000a744437220 */ /* 0x000fee0000410000 */
[----:B------:R-:W-:Y:S01]  /*e2c0*/  HMMA.16816.F32 R64, R76, R82, R64 ;  /* 0x000000524c40723c */ /* 0x000fe20000001840 */
[--C-:B-1----:R-:W-:Y:S06]  /*e2d0*/  FFMA.FTZ R80, R90, c[0x0][0x2d0], -R74.reuse ;  /* 0x0000b4005a507a23 */ /* 0x102fec000001084a */
[----:B------:R-:W-:Y:S01]  /*e2e0*/  F2FP.PACK_AB R76, R149, R127 ;  /* 0x0000007f954c723e */ /* 0x000fe200000000ff */
[----:B------:R-:W1:Y:S01]  /*e2f0*/  LDSM.16.MT88.4 R88, [R212+0x900] ;  /* 0x00090000d458783b */ /* 0x000e620000004200 */
[----:B------:R-:W-:Y:S01]  /*e300*/  F2FP.PACK_AB R77, R148, R126 ;  /* 0x0000007e944d723e */ /* 0x000fe200000000ff */
[----:B------:R3:W-:Y:S02]  /*e310*/  MUFU.EX2 R106, R80 ;  /* 0x00000050006a7308 */ /* 0x0007e40000000800 */
[----:B------:R-:W-:Y:S02]  /*e320*/  F2FP.PACK_AB R78, R112, R130 ;  /* 0x00000082704e723e */ /* 0x000fe400000000ff */
[----:B------:R-:W-:Y:S02]  /*e330*/  F2FP.PACK_AB R79, R111, R129 ;  /* 0x000000816f4f723e */ /* 0x000fe400000000ff */
[----:B------:R-:W-:Y:S02]  /*e340*/  F2FP.PACK_AB R82, R110, R114 ;  /* 0x000000726e52723e */ /* 0x000fe400000000ff */
[----:B--2---:R-:W-:Y:S03]  /*e350*/  F2FP.PACK_AB R83, R161, R104 ;  /* 0x00000068a153723e */ /* 0x004fe600000000ff */
[-C--:B----4-:R-:W-:Y:S01]  /*e360*/  HMMA.16816.F32 R4, R76, R84.reuse, R4 ;  /* 0x000000544c04723c */ /* 0x090fe20000001804 */
[--C-:B---3--:R-:W-:Y:S02]  /*e370*/  FFMA.FTZ R80, R94, c[0x0][0x2d0], -R75.reuse ;  /* 0x0000b4005e507a23 */ /* 0x108fe4000001084b */
[----:B------:R-:W2:Y:S02]  /*e380*/  LDSM.16.MT88.4 R92, [R210+0x900] ;  /* 0x00090000d25c783b */ /* 0x000ea40000004200 */
[----:B------:R3:W-:Y:S02]  /*e390*/  MUFU.EX2 R139, R80 ;  /* 0x00000050008b7308 */ /* 0x0007e40000000800 */
[----:B---3--:R-:W-:Y:S07]  /*e3a0*/  F2FP.PACK_AB R80, R128, R124 ;  /* 0x0000007c8050723e */ /* 0x008fee00000000ff */
[C---:B------:R-:W-:Y:S07]  /*e3b0*/  HMMA.16816.F32 R8, R80.reuse, R84, R8 ;  /* 0x000000545008723c */ /* 0x040fee0000001808 */
[--C-:B------:R-:W-:Y:S01]  /*e3c0*/  FFMA.FTZ R84, R176, c[0x0][0x2d0], -R74.reuse ;  /* 0x0000b400b0547a23 */ /* 0x100fe2000001084a */
[-C--:B------:R-:W-:Y:S03]  /*e3d0*/  HMMA.16816.F32 R12, R80, R86.reuse, R12 ;  /* 0x00000056500c723c */ /* 0x080fe6000000180c */
[----:B------:R3:W-:Y:S05]  /*e3e0*/  MUFU.EX2 R163, R84 ;  /* 0x0000005400a37308 */ /* 0x0007ea0000000800 */
[C---:B------:R-:W-:Y:S08]  /*e3f0*/  HMMA.16816.F32 R16, R76.reuse, R86, R16 ;  /* 0x000000564c10723c */ /* 0x040ff00000001810 */
[-C--:B-1----:R-:W-:Y:S08]  /*e400*/  HMMA.16816.F32 R20, R76, R88.reuse, R20 ;  /* 0x000000584c14723c */ /* 0x082ff00000001814 */
[C---:B------:R-:W-:Y:S01]  /*e410*/  HMMA.16816.F32 R24, R80.reuse, R88, R24 ;  /* 0x000000585018723c */ /* 0x040fe20000001818 */
[----:B---3--:R-:W-:Y:S06]  /*e420*/  FFMA.FTZ R84, R177, c[0x0][0x2d0], -R74 ;  /* 0x0000b400b1547a23 */ /* 0x008fec000001084a */
[--C-:B------:R-:W-:Y:S01]  /*e430*/  FFMA.FTZ R88, R170, c[0x0][0x2d0], -R96.reuse ;  /* 0x0000b400aa587a23 */ /* 0x100fe20000010860 */
[-C--:B------:R-:W-:Y:S01]  /*e440*/  HMMA.16816.F32 R28, R80, R90.reuse, R28 ;  /* 0x0000005a501c723c */ /* 0x080fe2000000181c */
[----:B------:R1:W-:Y:S07]  /*e450*/  MUFU.EX2 R125, R84 ;  /* 0x00000054007d7308 */ /* 0x0003ee0000000800 */
[C---:B------:R-:W-:Y:S03]  /*e460*/  HMMA.16816.F32 R32, R76.reuse, R90, R32 ;  /* 0x0000005a4c20723c */ /* 0x040fe60000001820 */
[----:B------:R3:W-:Y:S05]  /*e470*/  MUFU.EX2 R136, R88 ;  /* 0x0000005800887308 */ /* 0x0007ea0000000800 */
[-C--:B--2---:R-:W-:Y:S08]  /*e480*/  HMMA.16816.F32 R36, R76, R92.reuse, R36 ;  /* 0x0000005c4c24723c */ /* 0x084ff00000001824 */
[C---:B------:R-:W-:Y:S01]  /*e490*/  HMMA.16816.F32 R40, R80.reuse, R92, R40 ;  /* 0x0000005c5028723c */ /* 0x040fe20000001828 */
[----:B-1----:R-:W-:Y:S04]  /*e4a0*/  FFMA.FTZ R84, R171, c[0x0][0x2d0], -R75 ;  /* 0x0000b400ab547a23 */ /* 0x002fe8000001084b */
[----:B------:R1:W-:Y:S02]  /*e4b0*/  MUFU.EX2 R252, R84 ;  /* 0x0000005400fc7308 */ /* 0x0003e40000000800 */
[----:B------:R-:W-:Y:S01]  /*e4c0*/  FFMA.FTZ R92, R168, c[0x0][0x2d0], -R97 ;  /* 0x0000b400a85c7a23 */ /* 0x000fe20000010861 */
[-C--:B------:R-:W-:Y:S01]  /*e4d0*/  HMMA.16816.F32 R44, R80, R94.reuse, R44 ;  /* 0x0000005e502c723c */ /* 0x080fe2000000182c */
[--C-:B---3--:R-:W-:Y:S06]  /*e4e0*/  FFMA.FTZ R88, R173, c[0x0][0x2d0], -R96.reuse ;  /* 0x0000b400ad587a23 */ /* 0x108fec0000010860 */
[----:B------:R2:W-:Y:S01]  /*e4f0*/  MUFU.EX2 R240, R92 ;  /* 0x0000005c00f07308 */ /* 0x0005e20000000800 */
[C---:B------:R-:W-:Y:S09]  /*e500*/  HMMA.16816.F32 R48, R76.reuse, R94, R48 ;  /* 0x0000005e4c30723c */ /* 0x040ff20000001830 */
[----:B------:R3:W-:Y:S03]  /*e510*/  MUFU.EX2 R142, R88 ;  /* 0x00000058008e7308 */ /* 0x0007e60000000800 */
[----:B-1----:R-:W-:Y:S07]  /*e520*/  FFMA.FTZ R84, R174, c[0x0][0x2d0], -R75 ;  /* 0x0000b400ae547a23 */ /* 0x002fee000001084b */
[----:B------:R1:W-:Y:S01]  /*e530*/  MUFU.EX2 R143, R84 ;  /* 0x00000054008f7308 */ /* 0x0003e20000000800 */
[----:B--2---:R-:W-:Y:S09]  /*e540*/  FFMA.FTZ R92, R169, c[0x0][0x2d0], -R97 ;  /* 0x0000b400a95c7a23 */ /* 0x004ff20000010861 */
[----:B------:R2:W-:Y:S01]  /*e550*/  MUFU.EX2 R238, R92 ;  /* 0x0000005c00ee7308 */ /* 0x0005e20000000800 */
[--C-:B---3--:R-:W-:Y:S09]  /*e560*/  FFMA.FTZ R88, R175, c[0x0][0x2d0], -R96.reuse ;  /* 0x0000b400af587a23 */ /* 0x108ff20000010860 */
[----:B------:R3:W4:Y:S01]  /*e570*/  MUFU.EX2 R141, R88 ;  /* 0x00000058008d7308 */ /* 0x0007220000000800 */
[----:B-1----:R-:W-:Y:S09]  /*e580*/  FFMA.FTZ R84, R99, c[0x0][0x2d0], -R96 ;  /* 0x0000b40063547a23 */ /* 0x002ff20000010860 */
[----:B------:R1:W-:Y:S01]  /*e590*/  MUFU.EX2 R137, R84 ;  /* 0x0000005400897308 */ /* 0x0003e20000000800 */
[----:B--2---:R-:W-:Y:S09]  /*e5a0*/  FFMA.FTZ R92, R181, c[0x0][0x2d0], -R75 ;  /* 0x0000b400b55c7a23 */ /* 0x004ff2000001084b */
[----:B------:R2:W-:Y:S01]  /*e5b0*/  MUFU.EX2 R145, R92 ;  /* 0x0000005c00917308 */ /* 0x0005e20000000800 */
[--C-:B---3--:R-:W-:Y:S09]  /*e5c0*/  FFMA.FTZ R88, R178, c[0x0][0x2d0], -R74.reuse ;  /* 0x0000b400b2587a23 */ /* 0x108ff2000001084a */
[----:B------:R3:W-:Y:S01]  /*e5d0*/  MUFU.EX2 R251, R88 ;  /* 0x0000005800fb7308 */ /* 0x0007e20000000800 */
[----:B-1----:R-:W1:Y:S08]  /*e5e0*/  LDSM.16.MT88.4 R84, [R211+0x900] ;  /* 0x00090000d354783b */ /* 0x002e700000004200 */
[----:B--2---:R-:W-:Y:S01]  /*e5f0*/  LDSM.16.MT88.4 R92, [R210+0x1100] ;  /* 0x00110000d25c783b */ /* 0x004fe20000004200 */
[--C-:B---3--:R-:W-:Y:S04]  /*e600*/  FFMA.FTZ R88, R98, c[0x0][0x2d0], -R97.reuse ;  /* 0x0000b40062587a23 */ /* 0x108fe80000010861 */
[----:B------:R2:W3:Y:S01]  /*e610*/  MUFU.EX2 R140, R88 ;  /* 0x00000058008c7308 */ /* 0x0004e20000000800 */
[-C--:B-1----:R-:W-:Y:S08]  /*e620*/  HMMA.16816.F32 R52, R76, R84.reuse, R52 ;  /* 0x000000544c34723c */ /* 0x082ff00000001834 */
[C---:B------:R-:W-:Y:S01]  /*e630*/  HMMA.16816.F32 R56, R80.reuse, R84, R56 ;  /* 0x000000545038723c */ /* 0x040fe20000001838 */
[----:B--2---:R-:W1:Y:S06]  /*e640*/  LDSM.16.MT88.4 R88, [R209+0x1100] ;  /* 0x00110000d158783b */ /* 0x004e6c0000004200 */
[----:B------:R-:W-:Y:S01]  /*e650*/  FFMA.FTZ R84, R172, c[0x0][0x2d0], -R97 ;  /* 0x0000b400ac547a23 */ /* 0x000fe20000010861 */
[-C--:B------:R-:W-:Y:S03]  /*e660*/  HMMA.16816.F32 R60, R80, R86.reuse, R60 ;  /* 0x00000056503c723c */ /* 0x080fe6000000183c */
[----:B------:R2:W5:Y:S04]  /*e670*/  MUFU.EX2 R236, R84 ;  /* 0x0000005400ec7308 */ /* 0x0005680000000800 */
[--C-:B------:R-:W-:Y:S01]  /*e680*/  FFMA.FTZ R80, R184, c[0x0][0x2d0], -R74.reuse ;  /* 0x0000b400b8507a23 */ /* 0x100fe2000001084a */
[----:B------:R-:W-:Y:S01]  /*e690*/  HMMA.16816.F32 R64, R76, R86, R64 ;  /* 0x000000564c40723c */ /* 0x000fe20000001840 */
[----:B----4-:R-:W-:Y:S03]  /*e6a0*/  F2FP.PACK_AB R82, R141, R142 ;  /* 0x0000008e8d52723e */ /* 0x010fe600000000ff */
[----:B---3--:R-:W-:Y:S01]  /*e6b0*/  F2FP.PACK_AB R81, R240, R140 ;  /* 0x0000008cf051723e */ /* 0x008fe200000000ff */
[----:B------:R3:W-:Y:S02]  /*e6c0*/  MUFU.EX2 R147, R80 ;  /* 0x0000005000937308 */ /* 0x0007e40000000800 */
[----:B------:R-:W-:Y:S02]  /*e6d0*/  F2FP.PACK_AB R76, R106, R122 ;  /* 0x0000007a6a4c723e */ /* 0x000fe400000000ff */
[----:B------:R-:W-:Y:S03]  /*e6e0*/  F2FP.PACK_AB R77, R138, R139 ;  /* 0x0000008b8a4d723e */ /* 0x000fe600000000ff */
[----:B------:R-:W-:Y:S02]  /*e6f0*/  F2FP.PACK_AB R78, R125, R163 ;  /* 0x000000a37d4e723e */ /* 0x000fe400000000ff */
[----:B------:R-:W-:Y:S01]  /*e700*/  F2FP.PACK_AB R79, R143, R252 ;  /* 0x000000fc8f4f723e */ /* 0x000fe200000000ff */
[----:B--2---:R-:W2:Y:S01]  /*e710*/  LDSM.16.MT88.4 R84, [R212+0x1100] ;  /* 0x00110000d454783b */ /* 0x004ea20000004200 */
[----:B-----5:R-:W-:Y:S05]  /*e720*/  F2FP.PACK_AB R83, R236, R238 ;  /* 0x000000eeec53723e */ /* 0x020fea00000000ff */
[-C--:B-1----:R-:W-:Y:S01]  /*e730*/  HMMA.16816.F32 R4, R76, R88.reuse, R4 ;  /* 0x000000584c04723c */ /* 0x082fe20000001804 */
[--C-:B---3--:R-:W-:Y:S04]  /*e740*/  FFMA.FTZ R80, R179, c[0x0][0x2d0], -R75.reuse ;  /* 0x0000b400b3507a23 */ /* 0x108fe8000001084b */
[----:B------:R1:W-:Y:S02]  /*e750*/  MUFU.EX2 R146, R80 ;  /* 0x0000005000927308 */ /* 0x0003e40000000800 */
[----:B-1----:R-:W-:Y:S07]  /*e760*/  F2FP.PACK_AB R80, R136, R137 ;  /* 0x000000898850723e */ /* 0x002fee00000000ff */
[C---:B------:R-:W-:Y:S07]  /*e770*/  HMMA.16816.F32 R8, R80.reuse, R88, R8 ;  /* 0x000000585008723c */ /* 0x040fee0000001808 */
[--C-:B------:R-:W-:Y:S01]  /*e780*/  FFMA.FTZ R88, R195, c[0x0][0x2d0], -R74.reuse ;  /* 0x0000b400c3587a23 */ /* 0x100fe2000001084a */
[-C--:B------:R-:W-:Y:S03]  /*e790*/  HMMA.16816.F32 R12, R80, R90.reuse, R12 ;  /* 0x0000005a500c723c */ /* 0x080fe6000000180c */
[----:B------:R1:W-:Y:S05]  /*e7a0*/  MUFU.EX2 R235, R88 ;  /* 0x0000005800eb7308 */ /* 0x0003ea0000000800 */
[C---:B------:R-:W-:Y:S08]  /*e7b0*/  HMMA.16816.F32 R16, R76.reuse, R90, R16 ;  /* 0x0000005a4c10723c */ /* 0x040ff00000001810 */
[-C--:B--2---:R-:W-:Y:S08]  /*e7c0*/  HMMA.16816.F32 R20, R76, R84.reuse, R20 ;  /* 0x000000544c14723c */ /* 0x084ff00000001814 */
[C---:B------:R-:W-:Y:S01]  /*e7d0*/  HMMA.16816.F32 R24, R80.reuse, R84, R24 ;  /* 0x000000545018723c */ /* 0x040fe20000001818 */
[----:B-1----:R-:W-:Y:S06]  /*e7e0*/  FFMA.FTZ R88, R196, c[0x0][0x2d0], -R74 ;  /* 0x0000b400c4587a23 */ /* 0x002fec000001084a */
[--C-:B------:R-:W-:Y:S01]  /*e7f0*/  FFMA.FTZ R84, R185, c[0x0][0x2d0], -R96.reuse ;  /* 0x0000b400b9547a23 */ /* 0x100fe20000010860 */
[-C--:B------:R-:W-:Y:S01]  /*e800*/  HMMA.16816.F32 R28, R80, R86.reuse, R28 ;  /* 0x00000056501c723c */ /* 0x080fe2000000181c */
[----:B------:R1:W-:Y:S07]  /*e810*/  MUFU.EX2 R196, R88 ;  /* 0x0000005800c47308 */ /* 0x0003ee0000000800 */
[C---:B------:R-:W-:Y:S03]  /*e820*/  HMMA.16816.F32 R32, R76.reuse, R86, R32 ;  /* 0x000000564c20723c */ /* 0x040fe60000001820 */
[----:B------:R2:W-:Y:S05]  /*e830*/  MUFU.EX2 R144, R84 ;  /* 0x0000005400907308 */ /* 0x0005ea0000000800 */
[-C--:B------:R-:W-:Y:S08]  /*e840*/  HMMA.16816.F32 R36, R76, R92.reuse, R36 ;  /* 0x0000005c4c24723c */ /* 0x080ff00000001824 */
[C---:B------:R-:W-:Y:S01]  /*e850*/  HMMA.16816.F32 R40, R80.reuse, R92, R40 ;  /* 0x0000005c5028723c */ /* 0x040fe20000001828 */
[----:B-1----:R-:W-:Y:S04]  /*e860*/  FFMA.FTZ R88, R190, c[0x0][0x2d0], -R75 ;  /* 0x0000b400be587a23 */ /* 0x002fe8000001084b */
[----:B------:R1:W-:Y:S02]  /*e870*/  MUFU.EX2 R195, R88 ;  /* 0x0000005800c37308 */ /* 0x0003e40000000800 */
[----:B------:R-:W-:Y:S01]  /*e880*/  FFMA.FTZ R92, R183, c[0x0][0x2d0], -R97 ;  /* 0x0000b400b75c7a23 */ /* 0x000fe20000010861 */
[-C--:B------:R-:W-:Y:S01]  /*e890*/  HMMA.16816.F32 R44, R80, R94.reuse, R44 ;  /* 0x0000005e502c723c */ /* 0x080fe2000000182c */
[----:B------:R-:W-:Y:S03]  /*e8a0*/  MOV R183, R101 ;  /* 0x0000006500b77202 */ /* 0x000fe60000000f00 */
[--C-:B--2---:R-:W-:Y:S03]  /*e8b0*/  FFMA.FTZ R84, R188, c[0x0][0x2d0], -R96.reuse ;  /* 0x0000b400bc547a23 */ /* 0x104fe60000010860 */
[----:B------:R2:W-:Y:S01]  /*e8c0*/  MUFU.EX2 R155, R92 ;  /* 0x0000005c009b7308 */ /* 0x0005e20000000800 */
[C---:B------:R-:W-:Y:S09]  /*e8d0*/  HMMA.16816.F32 R48, R76.reuse, R94, R48 ;  /* 0x0000005e4c30723c */ /* 0x040ff20000001830 */
[----:B------:R3:W-:Y:S03]  /*e8e0*/  MUFU.EX2 R190, R84 ;  /* 0x0000005400be7308 */ /* 0x0007e60000000800 */
[----:B-1----:R-:W-:Y:S07]  /*e8f0*/  FFMA.FTZ R88, R192, c[0x0][0x2d0], -R75 ;  /* 0x0000b400c0587a23 */ /* 0x002fee000001084b */
[----:B------:R1:W-:Y:S01]  /*e900*/  MUFU.EX2 R192, R88 ;  /* 0x0000005800c07308 */ /* 0x0003e20000000800 */
[----:B--2---:R-:W-:Y:S09]  /*e910*/  FFMA.FTZ R92, R186, c[0x0][0x2d0], -R97 ;  /* 0x0000b400ba5c7a23 */ /* 0x004ff20000010861 */
[----:B------:R2:W-:Y:S01]  /*e920*/  MUFU.EX2 R154, R92 ;  /* 0x0000005c009a7308 */ /* 0x0005e20000000800 */
[--C-:B---3--:R-:W-:Y:S01]  /*e930*/  FFMA.FTZ R84, R189, c[0x0][0x2d0], -R96.reuse ;  /* 0x0000b400bd547a23 */ /* 0x108fe20000010860 */
[----:B------:R-:W-:Y:S08]  /*e940*/  MOV R189, R103 ;  /* 0x0000006700bd7202 */ /* 0x000ff00000000f00 */
[----:B------:R3:W-:Y:S01]  /*e950*/  MUFU.EX2 R185, R84 ;  /* 0x0000005400b97308 */ /* 0x0007e20000000800 */
[----:B-1----:R-:W1:Y:S01]  /*e960*/  LDSM.16.MT88.4 R88, [R211+0x1100] ;  /* 0x00110000d358783b */ /* 0x002e620000004200 */
[----:B--2---:R-:W-:Y:S01]  /*e970*/  FFMA.FTZ R92, R203, c[0x0][0x2d0], -R75 ;  /* 0x0000b400cb5c7a23 */ /* 0x004fe2000001084b */
[----:B------:R-:W-:Y:S07]  /*e980*/  MOV R203, R113 ;  /* 0x0000007100cb7202 */ /* 0x000fee0000000f00 */
[----:B------:R2:W-:Y:S01]  /*e990*/  MUFU.EX2 R178, R92 ;  /* 0x0000005c00b27308 */ /* 0x0005e20000000800 */
[----:B---3--:R-:W-:Y:S02]  /*e9a0*/  FFMA.FTZ R84, R191, c[0x0][0x2d0], -R96 ;  /* 0x0000b400bf547a23 */ /* 0x008fe40000010860 */
[----:B------:R-:W-:Y:S07]  /*e9b0*/  IMAD.MOV.U32 R191, RZ, RZ, R102 ;  /* 0x000000ffffbf7224 */ /* 0x000fee00078e0066 */
[----:B------:R3:W4:Y:S01]  /*e9c0*/  MUFU.EX2 R188, R84 ;  /* 0x0000005400bc7308 */ /* 0x0007220000000800 */
[----:B--2---:R-:W-:Y:S01]  /*e9d0*/  LDSM.16.MT88.4 R92, [R210+0x1900] ;  /* 0x00190000d25c783b */ /* 0x004fe20000004200 */
[-C--:B-1----:R-:W-:Y:S08]  /*e9e0*/  HMMA.16816.F32 R52, R76, R88.reuse, R52 ;  /* 0x000000584c34723c */ /* 0x082ff00000001834 */
[C---:B------:R-:W-:Y:S01]  /*e9f0*/  HMMA.16816.F32 R56, R80.reuse, R88, R56 ;  /* 0x000000585038723c */ /* 0x040fe20000001838 */
[----:B---3--:R-:W-:Y:S02]  /*ea00*/  FFMA.FTZ R84, R197, c[0x0][0x2d0], -R74 ;  /* 0x0000b400c5547a23 */ /* 0x008fe4000001084a */
[----:B------:R-:W2:Y:S02]  /*ea10*/  LDL.LU R197, [R1+0x18] ;  /* 0x0000180001c57983 */ /* 0x000ea40000300800 */
[----:B------:R1:W-:Y:S02]  /*ea20*/  MUFU.EX2 R184, R84 ;  /* 0x0000005400b87308 */ /* 0x0003e40000000800 */
[----:B------:R-:W3:Y:S01]  /*ea30*/  LDL.LU R186, [R1+0x14] ;  /* 0x0000140001ba7983 */ /* 0x000ee20000300800 */
[-C--:B------:R-:W-:Y:S01]  /*ea40*/  HMMA.16816.F32 R60, R80, R90.reuse, R60 ;  /* 0x0000005a503c723c */ /* 0x080fe2000000183c */
[----:B------:R-:W-:Y:S03]  /*ea50*/  FFMA.FTZ R88, R187, c[0x0][0x2d0], -R97 ;  /* 0x0000b400bb587a23 */ /* 0x000fe60000010861 */
[----:B------:R-:W-:Y:S03]  /*ea60*/  IMAD.MOV.U32 R187, RZ, RZ, R100 ;  /* 0x000000ffffbb7224 */ /* 0x000fe600078e0064 */
[--C-:B------:R-:W-:Y:S01]  /*ea70*/  FFMA.FTZ R80, R206, c[0x0][0x2d0], -R74.reuse ;  /* 0x0000b400ce507a23 */ /* 0x100fe2000001084a */
[----:B------:R-:W-:Y:S01]  /*ea80*/  HMMA.16816.F32 R64, R76, R90, R64 ;  /* 0x0000005a4c40723c */ /* 0x000fe20000001840 */
[----:B----4-:R-:W-:Y:S02]  /*ea90*/  F2FP.PACK_AB R82, R188, R185 ;  /* 0x000000b9bc52723e */ /* 0x010fe400000000ff */
[----:B------:R4:W-:Y:S01]  /*eaa0*/  MUFU.EX2 R179, R80 ;  /* 0x0000005000b37308 */ /* 0x0009e20000000800 */
[----:B------:R-:W-:Y:S03]  /*eab0*/  IMAD.MOV.U32 R206, RZ, RZ, R111 ;  /* 0x000000ffffce7224 */ /* 0x000fe600078e006f */
[----:B------:R-:W-:Y:S02]  /*eac0*/  F2FP.PACK_AB R76, R147, R251 ;  /* 0x000000fb934c723e */ /* 0x000fe400000000ff */
[----:B------:R-:W-:Y:S03]  /*ead0*/  F2FP.PACK_AB R77, R145, R146 ;  /* 0x00000092914d723e */ /* 0x000fe600000000ff */
[----:B------:R-:W-:Y:S01]  /*eae0*/  F2FP.PACK_AB R78, R196, R235 ;  /* 0x000000ebc44e723e */ /* 0x000fe200000000ff */
[----:B-1----:R-:W-:Y:S01]  /*eaf0*/  FFMA.FTZ R84, R180, c[0x0][0x2d0], -R97 ;  /* 0x0000b400b4547a23 */ /* 0x002fe20000010861 */
[----:B------:R-:W-:Y:S01]  /*eb00*/  F2FP.PACK_AB R79, R192, R195 ;  /* 0x000000c3c04f723e */ /* 0x000fe200000000ff */
[----:B------:R-:W1:Y:S10]  /*eb10*/  MUFU.EX2 R180, R88 ;  /* 0x0000005800b47308 */ /* 0x000e740000000800 */
[----:B------:R5:W5:Y:S01]  /*eb20*/  MUFU.EX2 R181, R84 ;  /* 0x0000005400b57308 */ /* 0x000b620000000800 */
[--C-:B----4-:R-:W-:Y:S01]  /*eb30*/  FFMA.FTZ R80, R200, c[0x0][0x2d0], -R75.reuse ;  /* 0x0000b400c8507a23 */ /* 0x110fe2000001084b */
[----:B------:R-:W-:Y:S08]  /*eb40*/  MOV R200, R112 ;  /* 0x0000007000c87202 */ /* 0x000ff00000000f00 */
[----:B------:R4:W-:Y:S01]  /*eb50*/  MUFU.EX2 R153, R80 ;  /* 0x0000005000997308 */ /* 0x0009e20000000800 */
[----:B-1----:R-:W-:Y:S01]  /*eb60*/  F2FP.PACK_AB R83, R180, R154 ;  /* 0x0000009ab453723e */ /* 0x002fe200000000ff */
[----:B------:R-:W-:Y:S08]  /*eb70*/  LDSM.16.MT88.4 R88, [R212+0x1900] ;  /* 0x00190000d458783b */ /* 0x000ff00000004200 */
[----:B-----5:R-:W1:Y:S01]  /*eb80*/  LDSM.16.MT88.4 R84, [R209+0x1900] ;  /* 0x00190000d154783b */ /* 0x020e620000004200 */
[----:B------:R-:W-:Y:S02]  /*eb90*/  F2FP.PACK_AB R81, R155, R181 ;  /* 0x000000b59b51723e */ /* 0x000fe400000000ff */
[----:B----4-:R-:W-:Y:S01]  /*eba0*/  F2FP.PACK_AB R80, R190, R144 ;  /* 0x00000090be50723e */ /* 0x010fe200000000ff */
[-C--:B-1----:R-:W-:Y:S08]  /*ebb0*/  HMMA.16816.F32 R4, R76, R84.reuse, R4 ;  /* 0x000000544c04723c */ /* 0x082ff00000001804 */
[C---:B------:R-:W-:Y:S07]  /*ebc0*/  HMMA.16816.F32 R8, R80.reuse, R84, R8 ;  /* 0x000000545008723c */ /* 0x040fee0000001808 */
[----:B------:R-:W-:Y:S01]  /*ebd0*/  FFMA.FTZ R84, R232, c[0x0][0x2d0], -R74 ;  /* 0x0000b400e8547a23 */ /* 0x000fe2000001084a */
[-C--:B------:R-:W-:Y:S01]  /*ebe0*/  HMMA.16816.F32 R12, R80, R86.reuse, R12 ;  /* 0x00000056500c723c */ /* 0x080fe2000000180c */
[----:B------:R-:W-:Y:S02]  /*ebf0*/  IMAD.MOV.U32 R232, RZ, RZ, R114 ;  /* 0x000000ffffe87224 */ /* 0x000fe400078e0072 */
[----:B------:R1:W-:Y:S05]  /*ec00*/  MUFU.EX2 R159, R84 ;  /* 0x00000054009f7308 */ /* 0x0003ea0000000800 */
[C---:B------:R-:W-:Y:S08]  /*ec10*/  HMMA.16816.F32 R16, R76.reuse, R86, R16 ;  /* 0x000000564c10723c */ /* 0x040ff00000001810 */
[-C--:B------:R-:W-:Y:S08]  /*ec20*/  HMMA.16816.F32 R20, R76, R88.reuse, R20 ;  /* 0x000000584c14723c */ /* 0x080ff00000001814 */
[C---:B------:R-:W-:Y:S01]  /*ec30*/  HMMA.16816.F32 R24, R80.reuse, R88, R24 ;  /* 0x000000585018723c */ /* 0x040fe20000001818 */
[----:B-1----:R-:W-:Y:S03]  /*ec40*/  FFMA.FTZ R84, R233, c[0x0][0x2d0], -R74 ;  /* 0x0000b400e9547a23 */ /* 0x002fe6000001084a */
[----:B------:R-:W-:Y:S03]  /*ec50*/  MOV R233, R115 ;  /* 0x0000007300e97202 */ /* 0x000fe60000000f00 */
[----:B------:R-:W-:Y:S01]  /*ec60*/  FFMA.FTZ R88, R205, c[0x0][0x2d0], -R96 ;  /* 0x0000b400cd587a23 */ /* 0x000fe20000010860 */
[-C--:B------:R-:W-:Y:S01]  /*ec70*/  HMMA.16816.F32 R28, R80, R90.reuse, R28 ;  /* 0x0000005a501c723c */ /* 0x080fe2000000181c */
[----:B------:R1:W-:Y:S03]  /*ec80*/  MUFU.EX2 R177, R84 ;  /* 0x0000005400b17308 */ /* 0x0003e60000000800 */
[----:B------:R-:W-:Y:S04]  /*ec90*/  MOV R205, R150 ;  /* 0x0000009600cd7202 */ /* 0x000fe80000000f00 */
[C---:B------:R-:W-:Y:S03]  /*eca0*/  HMMA.16816.F32 R32, R76.reuse, R90, R32 ;  /* 0x0000005a4c20723c */ /* 0x040fe60000001820 */
[----:B------:R4:W-:Y:S05]  /*ecb0*/  MUFU.EX2 R157, R88 ;  /* 0x00000058009d7308 */ /* 0x0009ea0000000800 */
[-C--:B------:R-:W-:Y:S08]  /*ecc0*/  HMMA.16816.F32 R36, R76, R92.reuse, R36 ;  /* 0x0000005c4c24723c */ /* 0x080ff00000001824 */
[C---:B------:R-:W-:Y:S01]  /*ecd0*/  HMMA.16816.F32 R40, R80.reuse, R92, R40 ;  /* 0x0000005c5028723c */ /* 0x040fe20000001828 */
[----:B-1----:R-:W-:Y:S03]  /*ece0*/  FFMA.FTZ R84, R230, c[0x0][0x2d0], -R75 ;  /* 0x0000b400e6547a23 */ /* 0x002fe6000001084b */
[----:B------:R-:W-:Y:S01]  /*ecf0*/  IMAD.MOV.U32 R230, RZ, RZ, R120 ;  /* 0x000000ffffe67224 */ /* 0x000fe200078e0078 */
[----:B------:R1:W-:Y:S01]  /*ed00*/  MUFU.EX2 R158, R84 ;  /* 0x00000054009e7308 */ /* 0x0003e20000000800 */
[----:B------:R-:W-:Y:S02]  /*ed10*/  IMAD.MOV.U32 R120, RZ, RZ, R108 ;  /* 0x000000ffff787224 */ /* 0x000fe400078e006c */
[-C--:B------:R-:W-:Y:S01]  /*ed20*/  HMMA.16816.F32 R44, R80, R94.reuse, R44 ;  /* 0x0000005e502c723c */ /* 0x080fe2000000182c */
[----:B------:R-:W-:Y:S03]  /*ed30*/  FFMA.FTZ R92, R201, c[0x0][0x2d0], -R97 ;  /* 0x0000b400c95c7a23 */ /* 0x000fe60000010861 */
[----:B----4-:R-:W-:Y:S02]  /*ed40*/  FFMA.FTZ R88, R207, c[0x0][0x2d0], -R96 ;  /* 0x0000b400cf587a23 */ /* 0x010fe40000010860 */
[----:B------:R-:W-:Y:S01]  /*ed50*/  IMAD.MOV.U32 R207, RZ, RZ, R160 ;  /* 0x000000ffffcf7224 */ /* 0x000fe200078e00a0 */
[----:B------:R4:W-:Y:S01]  /*ed60*/  MUFU.EX2 R172, R92 ;  /* 0x0000005c00ac7308 */ /* 0x0009e20000000800 */
[C---:B------:R-:W-:Y:S09]  /*ed70*/  HMMA.16816.F32 R48, R76.reuse, R94, R48 ;  /* 0x0000005e4c30723c */ /* 0x040ff20000001830 */
[----:B------:R5:W-:Y:S03]  /*ed80*/  MUFU.EX2 R175, R88 ;  /* 0x0000005800af7308 */ /* 0x000be60000000800 */
[----:B-1----:R-:W-:Y:S02]  /*ed90*/  FFMA.FTZ R84, R231, c[0x0][0x2d0], -R75 ;  /* 0x0000b400e7547a23 */ /* 0x002fe4000001084b */
[----:B------:R-:W-:Y:S01]  /*eda0*/  IMAD.MOV.U32 R231, RZ, RZ, R189 ;  /* 0x000000ffffe77224 */ /* 0x000fe200078e00bd */
[----:B------:R-:W-:Y:S04]  /*edb0*/  MOV R189, R163 ;  /* 0x000000a300bd7202 */ /* 0x000fe80000000f00 */
[----:B------:R1:W-:Y:S01]  /*edc0*/  MUFU.EX2 R176, R84 ;  /* 0x0000005400b07308 */ /* 0x0003e20000000800 */
[----:B----4-:R-:W-:Y:S09]  /*edd0*/  FFMA.FTZ R92, R202, c[0x0][0x2d0], -R97 ;  /* 0x0000b400ca5c7a23 */ /* 0x010ff20000010861 */
[----:B------:R4:W-:Y:S01]  /*ede0*/  MUFU.EX2 R171, R92 ;  /* 0x0000005c00ab7308 */ /* 0x0009e20000000800 */
[--C-:B-----5:R-:W-:Y:S01]  /*edf0*/  FFMA.FTZ R88, R229, c[0x0][0x2d0], -R96.reuse ;  /* 0x0000b400e5587a23 */ /* 0x120fe20000010860 */
[----:B------:R-:W-:Y:S08]  /*ee00*/  MOV R229, R109 ;  /* 0x0000006d00e57202 */ /* 0x000ff00000000f00 */
[----:B------:R5:W2:Y:S01]  /*ee10*/  MUFU.EX2 R174, R88 ;  /* 0x0000005800ae7308 */ /* 0x000aa20000000800 */
[----:B-1----:R-:W-:Y:S01]  /*ee20*/  FFMA.FTZ R84, R204, c[0x0][0x2d0], -R96 ;  /* 0x0000b400cc547a23 */ /* 0x002fe20000010860 */
[----:B------:R-:W-:Y:S01]  /*ee30*/  MOV R204, R191 ;  /* 0x000000bf00cc7202 */ /* 0x000fe20000000f00 */
[----:B------:R-:W-:Y:S07]  /*ee40*/  IMAD.MOV.U32 R191, RZ, RZ, R162 ;  /* 0x000000ffffbf7224 */ /* 0x000fee00078e00a2 */
[----:B------:R1:W-:Y:S01]  /*ee50*/  MUFU.EX2 R152, R84 ;  /* 0x0000005400987308 */ /* 0x0003e20000000800 */
[----:B----4-:R-:W-:Y:S09]  /*ee60*/  FFMA.FTZ R92, R241, c[0x0][0x2d0], -R75 ;  /* 0x0000b400f15c7a23 */ /* 0x010ff2000001084b */
[----:B------:R4:W-:Y:S01]  /*ee70*/  MUFU.EX2 R103, R92 ;  /* 0x0000005c00677308 */ /* 0x0009e20000000800 */
[--C-:B-----5:R-:W-:Y:S02]  /*ee80*/  FFMA.FTZ R88, R237, c[0x0][0x2d0], -R74.reuse ;  /* 0x0000b400ed587a23 */ /* 0x120fe4000001084a */
[----:B------:R-:W-:Y:S07]  /*ee90*/  IMAD.MOV.U32 R237, RZ, RZ, R105 ;  /* 0x000000ffffed7224 */ /* 0x000fee00078e0069 */
[----:B------:R5:W-:Y:S01]  /*eea0*/  MUFU.EX2 R173, R88 ;  /* 0x0000005800ad7308 */ /* 0x000be20000000800 */
[----:B-1----:R-:W1:Y:S08]  /*eeb0*/  LDSM.16.MT88.4 R84, [R211+0x1900] ;  /* 0x00190000d354783b */ /* 0x002e700000004200 */
[----:B----4-:R-:W-:Y:S01]  /*eec0*/  LDSM.16.MT88.4 R92, [R210+0x2100] ;  /* 0x00210000d25c783b */ /* 0x010fe20000004200 */
[----:B-----5:R-:W-:Y:S01]  /*eed0*/  FFMA.FTZ R88, R198, c[0x0][0x2d0], -R97 ;  /* 0x0000b400c6587a23 */ /* 0x020fe20000010861 */
[----:B------:R-:W-:Y:S02]  /*eee0*/  MOV R198, R121 ;  /* 0x0000007900c67202 */ /* 0x000fe40000000f00 */
[----:B------:R-:W-:Y:S01]  /*eef0*/  MOV R121, R107 ;  /* 0x0000006b00797202 */ /* 0x000fe20000000f00 */
[----:B------:R4:W5:Y:S01]  /*ef00*/  MUFU.EX2 R156, R88 ;  /* 0x00000058009c7308 */ /* 0x0009620000000800 */
[----:B--2---:R-:W-:Y:S01]  /*ef10*/  FFMA.FTZ R68, R68, R197, R183 ;  /* 0x000000c544447223 */ /* 0x004fe200000100b7 */
[----:B------:R-:W-:Y:S01]  /*ef20*/  MOV R183, R106 ;  /* 0x0000006a00b77202 */ /* 0x000fe20000000f00 */
[-C--:B-1----:R-:W-:Y:S01]  /*ef30*/  HMMA.16816.F32 R52, R76, R84.reuse, R52 ;  /* 0x000000544c34723c */ /* 0x082fe20000001834 */
[----:B---3--:R-:W-:Y:S01]  /*ef40*/  FFMA.FTZ R69, R69, R186, R187 ;  /* 0x000000ba45457223 */ /* 0x008fe200000100bb */
[----:B------:R-:W-:Y:S02]  /*ef50*/  MOV R186, R104 ;  /* 0x0000006800ba7202 */ /* 0x000fe40000000f00 */
[----:B------:R-:W-:Y:S02]  /*ef60*/  MOV R187, R110 ;  /* 0x0000006e00bb7202 */ /* 0x000fe40000000f00 */
[----:B------:R-:W-:Y:S02]  /*ef70*/  MOV R197, R161 ;  /* 0x000000a100c57202 */ /* 0x000fe40000000f00 */
[C---:B------:R-:W-:Y:S01]  /*ef80*/  HMMA.16816.F32 R56, R80.reuse, R84, R56 ;  /* 0x000000545038723c */ /* 0x040fe20000001838 */
[----:B----4-:R-:W1:Y:S06]  /*ef90*/  LDSM.16.MT88.4 R88, [R209+0x2100] ;  /* 0x00210000d158783b */ /* 0x010e6c0000004200 */
[----:B------:R-:W-:Y:S01]  /*efa0*/  FFMA.FTZ R84, R193, c[0x0][0x2d0], -R97 ;  /* 0x0000b400c1547a23 */ /* 0x000fe20000010861 */
[-C--:B------:R-:W-:Y:S03]  /*efb0*/  HMMA.16816.F32 R60, R80, R86.reuse, R60 ;  /* 0x00000056503c723c */ /* 0x080fe6000000183c */
[----:B------:R2:W3:Y:S04]  /*efc0*/  MUFU.EX2 R98, R84 ;  /* 0x0000005400627308 */ /* 0x0004e80000000800 */
[--C-:B------:R-:W-:Y:S01]  /*efd0*/  FFMA.FTZ R80, R243, c[0x0][0x2d0], -R74.reuse ;  /* 0x0000b400f3507a23 */ /* 0x100fe2000001084a */
[----:B------:R-:W-:Y:S01]  /*efe0*/  HMMA.16816.F32 R64, R76, R86, R64 ;  /* 0x000000564c40723c */ /* 0x000fe20000001840 */
[----:B------:R-:W-:Y:S03]  /*eff0*/  F2FP.PACK_AB R82, R174, R175 ;  /* 0x000000afae52723e */ /* 0x000fe600000000ff */
[----:B-----5:R-:W-:Y:S01]  /*f000*/  F2FP.PACK_AB R81, R172, R156 ;  /* 0x0000009cac51723e */ /* 0x020fe200000000ff */
[----:B------:R4:W5:Y:S02]  /*f010*/  MUFU.EX2 R170, R80 ;  /* 0x0000005000aa7308 */ /* 0x0009640000000800 */
[----:B------:R-:W-:Y:S02]  /*f020*/  F2FP.PACK_AB R76, R179, R184 ;  /* 0x000000b8b34c723e */ /* 0x000fe400000000ff */
[----:B------:R-:W-:Y:S03]  /*f030*/  F2FP.PACK_AB R77, R178, R153 ;  /* 0x00000099b24d723e */ /* 0x000fe600000000ff */
[----:B------:R-:W-:Y:S02]  /*f040*/  F2FP.PACK_AB R78, R177, R159 ;  /* 0x0000009fb14e723e */ /* 0x000fe400000000ff */
[----:B------:R-:W-:Y:S01]  /*f050*/  F2FP.PACK_AB R79, R176, R158 ;  /* 0x0000009eb04f723e */ /* 0x000fe200000000ff */
[----:B--2---:R-:W2:Y:S01]  /*f060*/  LDSM.16.MT88.4 R84, [R212+0x2100] ;  /* 0x00210000d454783b */ /* 0x004ea20000004200 */
[----:B---3--:R-:W-:Y:S05]  /*f070*/  F2FP.PACK_AB R83, R98, R171 ;  /* 0x000000ab6253723e */ /* 0x008fea00000000ff */
[-C--:B-1----:R-:W-:Y:S01]  /*f080*/  HMMA.16816.F32 R4, R76, R88.reuse, R4 ;  /* 0x000000584c04723c */ /* 0x082fe20000001804 */
[--C-:B----4-:R-:W-:Y:S01]  /*f090*/  FFMA.FTZ R80, R239, c[0x0][0x2d0], -R75.reuse ;  /* 0x0000b400ef507a23 */ /* 0x110fe2000001084b */
[----:B-----5:R-:W-:Y:S03]  /*f0a0*/  F2FP.PACK_AB R164, R170, R173 ;  /* 0x000000adaaa4723e */ /* 0x020fe600000000ff */
[----:B------:R1:W3:Y:S02]  /*f0b0*/  MUFU.EX2 R169, R80 ;  /* 0x0000005000a97308 */ /* 0x0002e40000000800 */
[----:B-1----:R-:W-:Y:S02]  /*f0c0*/  F2FP.PACK_AB R80, R157, R152 ;  /* 0x000000989d50723e */ /* 0x002fe400000000ff */
[----:B---3--:R-:W-:Y:S05]  /*f0d0*/  F2FP.PACK_AB R165, R103, R169 ;  /* 0x000000a967a5723e */ /* 0x008fea00000000ff */
[C---:B------:R-:W-:Y:S07]  /*f0e0*/  HMMA.16816.F32 R8, R80.reuse, R88, R8 ;  /* 0x000000585008723c */ /* 0x040fee0000001808 */
[--C-:B------:R-:W-:Y:S01]  /*f0f0*/  FFMA.FTZ R88, R249, c[0x0][0x2d0], -R74.reuse ;  /* 0x0000b400f9587a23 */ /* 0x100fe2000001084a */
[-C--:B------:R-:W-:Y:S01]  /*f100*/  HMMA.16816.F32 R12, R80, R90.reuse, R12 ;  /* 0x0000005a500c723c */ /* 0x080fe2000000180c */
[----:B------:R-:W-:Y:S02]  /*f110*/  FFMA.FTZ R74, R250, c[0x0][0x2d0], -R74 ;  /* 0x0000b400fa4a7a23 */ /* 0x000fe4000001084a */
[----:B------:R1:W-:Y:S05]  /*f120*/  MUFU.EX2 R168, R88 ;  /* 0x0000005800a87308 */ /* 0x0003ea0000000800 */
[C---:B------:R-:W-:Y:S05]  /*f130*/  HMMA.16816.F32 R16, R76.reuse, R90, R16 ;  /* 0x0000005a4c10723c */ /* 0x040fea0000001810 */
[----:B------:R3:W4:Y:S03]  /*f140*/  MUFU.EX2 R102, R74 ;  /* 0x0000004a00667308 */ /* 0x0007260000000800 */
[-C--:B--2---:R-:W-:Y:S08]  /*f150*/  HMMA.16816.F32 R20, R76, R84.reuse, R20 ;  /* 0x000000544c14723c */ /* 0x084ff00000001814 */
[C---:B------:R-:W-:Y:S01]  /*f160*/  HMMA.16816.F32 R24, R80.reuse, R84, R24 ;  /* 0x000000545018723c */ /* 0x040fe20000001818 */
[----:B-1----:R-:W1:Y:S07]  /*f170*/  LDSM.16.MT88.4 R88, [R211+0x2100] ;  /* 0x00210000d358783b */ /* 0x002e6e0000004200 */
[-C--:B------:R-:W-:Y:S01]  /*f180*/  HMMA.16816.F32 R28, R80, R86.reuse, R28 ;  /* 0x00000056501c723c */ /* 0x080fe2000000181c */
[--C-:B---3--:R-:W-:Y:S03]  /*f190*/  FFMA.FTZ R74, R247, c[0x0][0x2d0], -R75.reuse ;  /* 0x0000b400f74a7a23 */ /* 0x108fe6000001084b */
[----:B----4-:R-:W-:Y:S01]  /*f1a0*/  F2FP.PACK_AB R166, R102, R168 ;  /* 0x000000a866a6723e */ /* 0x010fe200000000ff */
[----:B------:R-:W-:Y:S03]  /*f1b0*/  FFMA.FTZ R75, R248, c[0x0][0x2d0], -R75 ;  /* 0x0000b400f84b7a23 */ /* 0x000fe6000001084b */
[C---:B------:R-:W-:Y:S01]  /*f1c0*/  HMMA.16816.F32 R32, R76.reuse, R86, R32 ;  /* 0x000000564c20723c */ /* 0x040fe20000001820 */
[----:B------:R2:W-:Y:S07]  /*f1d0*/  MUFU.EX2 R101, R74 ;  /* 0x0000004a00657308 */ /* 0x0005ee0000000800 */
[-C--:B------:R-:W-:Y:S03]  /*f1e0*/  HMMA.16816.F32 R36, R76, R92.reuse, R36 ;  /* 0x0000005c4c24723c */ /* 0x080fe60000001824 */
[----:B------:R-:W3:Y:S05]  /*f1f0*/  MUFU.EX2 R100, R75 ;  /* 0x0000004b00647308 */ /* 0x000eea0000000800 */
[C---:B------:R-:W-:Y:S08]  /*f200*/  HMMA.16816.F32 R40, R80.reuse, R92, R40 ;  /* 0x0000005c5028723c */ /* 0x040ff00000001828 */
[-C--:B------:R-:W-:Y:S01]  /*f210*/  HMMA.16816.F32 R44, R80, R94.reuse, R44 ;  /* 0x0000005e502c723c */ /* 0x080fe2000000182c */
[--C-:B--2---:R-:W-:Y:S04]  /*f220*/  FFMA.FTZ R74, R242, c[0x0][0x2d0], -R96.reuse ;  /* 0x0000b400f24a7a23 */ /* 0x104fe80000010860 */
[----:B------:R2:W-:Y:S03]  /*f230*/  MUFU.EX2 R99, R74 ;  /* 0x0000004a00637308 */ /* 0x0005e60000000800 */
[C---:B------:R-:W-:Y:S01]  /*f240*/  HMMA.16816.F32 R48, R76.reuse, R94, R48 ;  /* 0x0000005e4c30723c */ /* 0x040fe20000001830 */
[----:B---3--:R-:W-:Y:S07]  /*f250*/  F2FP.PACK_AB R167, R100, R101 ;  /* 0x0000006564a7723e */ /* 0x008fee00000000ff */
[-C--:B-1----:R-:W-:Y:S08]  /*f260*/  HMMA.16816.F32 R52, R76, R88.reuse, R52 ;  /* 0x000000584c34723c */ /* 0x082ff00000001834 */
[C---:B------:R-:W-:Y:S01]  /*f270*/  HMMA.16816.F32 R56, R80.reuse, R88, R56 ;  /* 0x000000585038723c */ /* 0x040fe20000001838 */
[--C-:B--2---:R-:W-:Y:S07]  /*f280*/  FFMA.FTZ R74, R244, c[0x0][0x2d0], -R96.reuse ;  /* 0x0000b400f44a7a23 */ /* 0x104fee0000010860 */
[-C--:B------:R-:W-:Y:S01]  /*f290*/  HMMA.16816.F32 R60, R80, R90.reuse, R60 ;  /* 0x0000005a503c723c */ /* 0x080fe2000000183c */
[----:B------:R1:W2:Y:S07]  /*f2a0*/  MUFU.EX2 R85, R74 ;  /* 0x0000004a00557308 */ /* 0x0002ae0000000800 */
[----:B------:R-:W-:Y:S01]  /*f2b0*/  HMMA.16816.F32 R64, R76, R90, R64 ;  /* 0x0000005a4c40723c */ /* 0x000fe20000001840 */
[----:B------:R-:W3:Y:S07]  /*f2c0*/  LDL.LU R76, [R1+0x1c] ;  /* 0x00001c00014c7983 */ /* 0x000eee0000300800 */
[-C--:B------:R-:W-:Y:S07]  /*f2d0*/  HMMA.16816.F32 R104, R164, R116.reuse, R4 ;  /* 0x00000074a468723c */ /* 0x080fee0000001804 */
[----:B------:R-:W-:Y:S01]  /*f2e0*/  FADD.FTZ R4, R231, R69 ;  /* 0x00000045e7047221 */ /* 0x000fe20000010000 */
[----:B------:R-:W-:Y:S01]  /*f2f0*/  MOV R231, R148 ;  /* 0x0000009400e77202 */ /* 0x000fe20000000f00 */
[--C-:B-1----:R-:W-:Y:S03]  /*f300*/  FFMA.FTZ R74, R245, c[0x0][0x2d0], -R96.reuse ;  /* 0x0000b400f54a7a23 */ /* 0x102fe60000010860 */
[----:B------:R-:W-:Y:S01]  /*f310*/  FFMA.FTZ R96, R246, c[0x0][0x2d0], -R96 ;  /* 0x0000b400f6607a23 */ /* 0x000fe20000010860 */
[----:B------:R1:W-:Y:S01]  /*f320*/  MUFU.EX2 R86, R74 ;  /* 0x0000004a00567308 */ /* 0x0003e20000000800 */
[----:B------:R-:W-:Y:S01]  /*f330*/  FADD.FTZ R6, R151, R68 ;  /* 0x0000004497067221 */ /* 0x000fe20000010000 */
[----:B--2---:R-:W-:Y:S01]  /*f340*/  F2FP.PACK_AB R160, R85, R99 ;  /* 0x0000006355a0723e */ /* 0x004fe200000000ff */
[----:B------:R-:W-:Y:S01]  /*f350*/  FADD.FTZ R4, R230, R4 ;  /* 0x00000004e6047221 */ /* 0x000fe20000010000 */
[----:B------:R-:W-:Y:S01]  /*f360*/  MOV R230, R232 ;  /* 0x000000e800e67202 */ /* 0x000fe20000000f00 */
[----:B------:R-:W-:Y:S01]  /*f370*/  FADD.FTZ R6, R233, R6 ;  /* 0x00000006e9067221 */ /* 0x000fe20000010000 */
[----:B------:R-:W-:Y:S01]  /*f380*/  MOV R232, R200 ;  /* 0x000000c800e87202 */ /* 0x000fe20000000f00 */
[----:B------:R-:W-:Y:S01]  /*f390*/  IMAD.MOV.U32 R233, RZ, RZ, R203 ;  /* 0x000000ffffe97224 */ /* 0x000fe200078e00cb */
[----:B------:R-:W-:Y:S01]  /*f3a0*/  MOV R203, R206 ;  /* 0x000000ce00cb7202 */ /* 0x000fe20000000f00 */
[----:B------:R-:W-:Y:S01]  /*f3b0*/  FADD.FTZ R4, R237, R4 ;  /* 0x00000004ed047221 */ /* 0x000fe20000010000 */
[----:B------:R-:W2:Y:S01]  /*f3c0*/  MUFU.EX2 R96, R96 ;  /* 0x0000006000607308 */ /* 0x000ea20000000800 */
[----:B------:R-:W-:Y:S01]  /*f3d0*/  IMAD.MOV.U32 R200, RZ, RZ, R187 ;  /* 0x000000ffffc87224 */ /* 0x000fe200078e00bb */
[----:B------:R-:W-:Y:S02]  /*f3e0*/  MOV R206, R123 ;  /* 0x0000007b00ce7202 */ /* 0x000fe40000000f00 */
[----:B------:R-:W-:Y:S01]  /*f3f0*/  MOV R187, R122 ;  /* 0x0000007a00bb7202 */ /* 0x000fe20000000f00 */
[--C-:B-1----:R-:W-:Y:S05]  /*f400*/  FFMA.FTZ R74, R199, c[0x0][0x2d0], -R97.reuse ;  /* 0x0000b400c74a7a23 */ /* 0x102fea0000010861 */
[----:B------:R1:W-:Y:S01]  /*f410*/  MUFU.EX2 R84, R74 ;  /* 0x0000004a00547308 */ /* 0x0003e20000000800 */
[----:B--2---:R-:W-:Y:S01]  /*f420*/  F2FP.PACK_AB R162, R96, R86 ;  /* 0x0000005660a2723e */ /* 0x004fe200000000ff */
[--C-:B-1----:R-:W-:Y:S08]  /*f430*/  FFMA.FTZ R74, R194, c[0x0][0x2d0], -R97.reuse ;  /* 0x0000b400c24a7a23 */ /* 0x102ff00000010861 */
[----:B------:R1:W2:Y:S02]  /*f440*/  MUFU.EX2 R75, R74 ;  /* 0x0000004a004b7308 */ /* 0x0002a40000000800 */
[--C-:B-1----:R-:W-:Y:S01]  /*f450*/  FFMA.FTZ R74, R182, c[0x0][0x2d0], -R97.reuse ;  /* 0x0000b400b64a7a23 */ /* 0x102fe20000010861 */
[----:B--2---:R-:W-:Y:S01]  /*f460*/  F2FP.PACK_AB R161, R75, R84 ;  /* 0x000000544ba1723e */ /* 0x004fe200000000ff */
[----:B------:R-:W-:Y:S02]  /*f470*/  FFMA.FTZ R97, R73, c[0x0][0x2d0], -R97 ;  /* 0x0000b40049617a23 */ /* 0x000fe40000010861 */
[----:B------:R-:W2:Y:S04]  /*f480*/  LDL.LU R73, [R1+0x20] ;  /* 0x0000200001497983 */ /* 0x000ea80000300800 */
[----:B------:R-:W-:Y:S10]  /*f490*/  MUFU.EX2 R74, R74 ;  /* 0x0000004a004a7308 */ /* 0x000ff40000000800 */
[----:B------:R-:W1:Y:S02]  /*f4a0*/  MUFU.EX2 R97, R97 ;  /* 0x0000006100617308 */ /* 0x000e640000000800 */
[----:B-1----:R-:W-:Y:S07]  /*f4b0*/  F2FP.PACK_AB R163, R97, R74 ;  /* 0x0000004a61a3723e */ /* 0x002fee00000000ff */
[C---:B------:R-:W-:Y:S08]  /*f4c0*/  HMMA.16816.F32 R108, R160.reuse, R116, R8 ;  /* 0x00000074a06c723c */ /* 0x040ff00000001808 */
[-C--:B------:R-:W-:Y:S08]  /*f4d0*/  HMMA.16816.F32 R112, R160, R118.reuse, R12 ;  /* 0x00000076a070723c */ /* 0x080ff0000000180c */
[C---:B------:R-:W-:Y:S01]  /*f4e0*/  HMMA.16816.F32 R116, R164.reuse, R118, R16 ;  /* 0x00000076a474723c */ /* 0x040fe20000001810 */
[----:B---3--:R-:W-:Y:S03]  /*f4f0*/  FFMA.FTZ R2, R2, R76, R204 ;  /* 0x0000004c02027223 */ /* 0x008fe600000100cc */
[----:B------:R-:W-:Y:S02]  /*f500*/  IMAD.MOV.U32 R204, RZ, RZ, R149 ;  /* 0x000000ffffcc7224 */ /* 0x000fe400078e0095 */
[----:B------:R-:W-:Y:S01]  /*f510*/  FADD.FTZ R2, R198, R2 ;  /* 0x00000002c6027221 */ /* 0x000fe20000010000 */
[----:B------:R-:W1:Y:S05]  /*f520*/  LDSM.16.MT88.4 R148, [R210+0x2900] ;  /* 0x00290000d294783b */ /* 0x000e6a0000004200 */
[----:B------:R-:W-:Y:S02]  /*f530*/  FADD.FTZ R5, R121, R2 ;  /* 0x0000000279057221 */ /* 0x000fe40000010000 */
[----:B------:R-:W-:Y:S02]  /*f540*/  FADD.FTZ R2, R229, R6 ;  /* 0x00000006e5027221 */ /* 0x000fe40000010000 */
[----:B------:R-:W-:Y:S02]  /*f550*/  FADD.FTZ R6, R127, R4 ;  /* 0x000000047f067221 */ /* 0x000fe40000010000 */
[----:B--2---:R-:W-:Y:S02]  /*f560*/  FFMA.FTZ R8, R0, R73, R120 ;  /* 0x0000004900087223 */ /* 0x004fe40000010078 */
[----:B------:R-:W-:Y:S01]  /*f570*/  FADD.FTZ R0, R207, R5 ;  /* 0x00000005cf007221 */ /* 0x000fe20000010000 */
[-C--:B------:R-:W-:Y:S01]  /*f580*/  HMMA.16816.F32 R120, R164, R132.reuse, R20 ;  /* 0x00000084a478723c */ /* 0x080fe20000001814 */
[----:B------:R-:W-:Y:S02]  /*f590*/  FADD.FTZ R8, R191, R8 ;  /* 0x00000008bf087221 */ /* 0x000fe40000010000 */
[----:B------:R-:W-:Y:S02]  /*f5a0*/  FADD.FTZ R5, R126, R2 ;  /* 0x000000027e057221 */ /* 0x000fe40000010000 */
[----:B------:R-:W-:Y:S02]  /*f5b0*/  FADD.FTZ R7, R124, R0 ;  /* 0x000000007c077221 */ /* 0x000fe40000010000 */
[----:B------:R-:W-:Y:S02]  /*f5c0*/  FADD.FTZ R4, R205, R8 ;  /* 0x00000008cd047221 */ /* 0x000fe40000010000 */
[----:B------:R-:W-:Y:S03]  /*f5d0*/  FADD.FTZ R2, R204, R6 ;  /* 0x00000006cc027221 */ /* 0x000fe60000010000 */
        /* <DEDUP_REMOVED lines=10> */
[----:B------:R-:W-:Y:S01]  /*f680*/  IMAD.MOV.U32 R191, RZ, RZ, R189 ;  /* 0x000000ffffbf7224 */ /* 0x000fe200078e00bd */
[----:B------:R-:W2:Y:S01]  /*f690*/  LDSM.16.MT88.4 R4, [R211+0x2900] ;  /* 0x00290000d304783b */ /* 0x000ea20000004200 */
[----:B------:R-:W-:Y:S01]  /*f6a0*/  FADD.FTZ R8, R200, R2 ;  /* 0x00000002c8087221 */ /* 0x000fe20000010000 */
[----:B------:R-:W-:Y:S01]  /*f6b0*/  MOV R189, R125 ;  /* 0x0000007d00bd7202 */ /* 0x000fe20000000f00 */
[----:B------:R-:W-:Y:S01]  /*f6c0*/  FADD.FTZ R9, R187, R0 ;  /* 0x00000000bb097221 */ /* 0x000fe20000010000 */
[C---:B------:R-:W-:Y:S01]  /*f6d0*/  HMMA.16816.F32 R124, R160.reuse, R132, R24 ;  /* 0x00000084a07c723c */ /* 0x040fe20000001818 */
[----:B------:R-:W-:Y:S02]  /*f6e0*/  FADD.FTZ R2, R139, R10 ;  /* 0x0000000a8b027221 */ /* 0x000fe40000010000 */
[----:B------:R-:W-:Y:S02]  /*f6f0*/  FADD.FTZ R0, R137, R8 ;  /* 0x0000000889007221 */ /* 0x000fe40000010000 */
[----:B------:R-:W-:Y:S02]  /*f700*/  FADD.FTZ R8, R186, R11 ;  /* 0x0000000bba087221 */ /* 0x000fe40000010000 */
[----:B------:R-:W-:Y:S01]  /*f710*/  FADD.FTZ R9, R183, R9 ;  /* 0x00000009b7097221 */ /* 0x000fe20000010000 */
[-C--:B------:R-:W-:Y:S01]  /*f720*/  HMMA.16816.F32 R128, R160, R134.reuse, R28 ;  /* 0x00000086a080723c */ /* 0x080fe2000000181c */
[----:B------:R-:W-:Y:S03]  /*f730*/  FADD.FTZ R2, R138, R2 ;  /* 0x000000028a027221 */ /* 0x000fe60000010000 */
[----:B------:R-:W-:Y:S02]  /*f740*/  FADD.FTZ R0, R136, R0 ;  /* 0x0000000088007221 */ /* 0x000fe40000010000 */
[----:B------:R-:W-:Y:S02]  /*f750*/  FADD.FTZ R12, R197, R8 ;  /* 0x00000008c50c7221 */ /* 0x000fe40000010000 */
[----:B------:R-:W-:Y:S01]  /*f760*/  FADD.FTZ R8, R191, R9 ;  /* 0x00000009bf087221 */ /* 0x000fe20000010000 */
[C---:B------:R-:W-:Y:S03]  /*f770*/  HMMA.16816.F32 R132, R164.reuse, R134, R32 ;  /* 0x00000086a484723c */ /* 0x040fe60000001820 */
[----:B------:R-:W-:Y:S02]  /*f780*/  FADD.FTZ R2, R252, R2 ;  /* 0x00000002fc027221 */ /* 0x000fe40000010000 */
[----:B------:R-:W-:Y:S02]  /*f790*/  FADD.FTZ R0, R142, R0 ;  /* 0x000000008e007221 */ /* 0x000fe40000010000 */
[----:B------:R-:W-:Y:S01]  /*f7a0*/  FADD.FTZ R12, R140, R12 ;  /* 0x0000000c8c0c7221 */ /* 0x000fe20000010000 */
[-C--:B-1----:R-:W-:Y:S01]  /*f7b0*/  HMMA.16816.F32 R136, R164, R148.reuse, R36 ;  /* 0x00000094a488723c */ /* 0x082fe20000001824 */
[----:B------:R-:W-:Y:S03]  /*f7c0*/  FADD.FTZ R10, R189, R8 ;  /* 0x00000008bd0a7221 */ /* 0x000fe60000010000 */
[----:B------:R-:W-:Y:S02]  /*f7d0*/  FADD.FTZ R9, R143, R2 ;  /* 0x000000028f097221 */ /* 0x000fe40000010000 */
[----:B------:R-:W-:Y:S02]  /*f7e0*/  FADD.FTZ R11, R141, R0 ;  /* 0x000000008d0b7221 */ /* 0x000fe40000010000 */
[----:B------:R-:W-:Y:S01]  /*f7f0*/  FADD.FTZ R8, R240, R12 ;  /* 0x0000000cf0087221 */ /* 0x000fe20000010000 */
[C---:B------:R-:W-:Y:S03]  /*f800*/  HMMA.16816.F32 R140, R160.reuse, R148, R40 ;  /* 0x00000094a08c723c */ /* 0x040fe60000001828 */
[----:B------:R-:W-:Y:S02]  /*f810*/  FADD.FTZ R2, R251, R10 ;  /* 0x0000000afb027221 */ /* 0x000fe40000010000 */
[----:B------:R-:W-:Y:S02]  /*f820*/  FADD.FTZ R0, R146, R9 ;  /* 0x0000000992007221 */ /* 0x000fe40000010000 */
[----:B------:R-:W-:Y:S02]  /*f830*/  FADD.FTZ R11, R144, R11 ;  /* 0x0000000b900b7221 */ /* 0x000fe40000010000 */
[----:B------:R-:W-:Y:S03]  /*f840*/  FADD.FTZ R8, R238, R8 ;  /* 0x00000008ee087221 */ /* 0x000fe60000010000 */
[----:B------:R-:W-:Y:S02]  /*f850*/  FADD.FTZ R10, R147, R2 ;  /* 0x00000002930a7221 */ /* 0x000fe40000010000 */
[----:B------:R-:W-:Y:S02]  /*f860*/  FADD.FTZ R9, R145, R0 ;  /* 0x0000000091097221 */ /* 0x000fe40000010000 */
[----:B------:R-:W-:Y:S01]  /*f870*/  FADD.FTZ R2, R190, R11 ;  /* 0x0000000bbe027221 */ /* 0x000fe20000010000 */
[-C--:B------:R-:W-:Y:S01]  /*f880*/  HMMA.16816.F32 R144, R160, R150.reuse, R44 ;  /* 0x00000096a090723c */ /* 0x080fe2000000182c */
[----:B------:R-:W-:Y:S02]  /*f890*/  FADD.FTZ R8, R236, R8 ;  /* 0x00000008ec087221 */ /* 0x000fe40000010000 */
[----:B------:R-:W-:Y:S02]  /*f8a0*/  FADD.FTZ R0, R235, R10 ;  /* 0x0000000aeb007221 */ /* 0x000fe40000010000 */
[----:B------:R-:W-:Y:S02]  /*f8b0*/  FADD.FTZ R9, R195, R9 ;  /* 0x00000009c3097221 */ /* 0x000fe40000010000 */
[----:B------:R-:W-:Y:S01]  /*f8c0*/  FADD.FTZ R11, R185, R2 ;  /* 0x00000002b90b7221 */ /* 0x000fe20000010000 */
[C---:B------:R-:W-:Y:S01]  /*f8d0*/  HMMA.16816.F32 R148, R164.reuse, R150, R48 ;  /* 0x00000096a494723c */ /* 0x040fe20000001830 */
[----:B------:R-:W-:Y:S03]  /*f8e0*/  FADD.FTZ R8, R181, R8 ;  /* 0x00000008b5087221 */ /* 0x000fe60000010000 */
        /* <DEDUP_REMOVED lines=8> */
[----:B------:R-:W-:Y:S01]  /*f970*/  FADD.FTZ R2, R179, R10 ;  /* 0x0000000ab3027221 */ /* 0x000fe20000010000 */
[-C--:B--2---:R-:W-:Y:S01]  /*f980*/  HMMA.16816.F32 R152, R164, R4.reuse, R52 ;  /* 0x00000004a498723c */ /* 0x084fe20000001834 */
[----:B------:R-:W-:Y:S02]  /*f990*/  FADD.FTZ R8, R180, R8 ;  /* 0x00000008b4087221 */ /* 0x000fe40000010000 */
[----:B------:R-:W-:Y:S02]  /*f9a0*/  FADD.FTZ R0, R178, R11 ;  /* 0x0000000bb2007221 */ /* 0x000fe40000010000 */
[----:B------:R-:W-:Y:S02]  /*f9b0*/  FADD.FTZ R10, R157, R9 ;  /* 0x000000099d0a7221 */ /* 0x000fe40000010000 */
[----:B------:R-:W-:Y:S02]  /*f9c0*/  FADD.FTZ R11, R159, R2 ;  /* 0x000000029f0b7221 */ /* 0x000fe40000010000 */
[----:B------:R-:W-:Y:S03]  /*f9d0*/  FADD.FTZ R8, R156, R8 ;  /* 0x000000089c087221 */ /* 0x000fe60000010000 */
[----:B------:R-:W-:Y:S02]  /*f9e0*/  FADD.FTZ R9, R158, R0 ;  /* 0x000000009e097221 */ /* 0x000fe40000010000 */
[----:B------:R-:W-:Y:S01]  /*f9f0*/  FADD.FTZ R2, R175, R10 ;  /* 0x0000000aaf027221 */ /* 0x000fe20000010000 */
[C---:B------:R-:W-:Y:S01]  /*fa00*/  HMMA.16816.F32 R156, R160.reuse, R4, R56 ;  /* 0x00000004a09c723c */ /* 0x040fe20000001838 */
[----:B------:R-:W-:Y:S06]  /*fa10*/  FADD.FTZ R0, R177, R11 ;  /* 0x0000000bb1007221 */ /* 0x000fec0000010000 */
[----:B------:R-:W-:Y:S01]  /*fa20*/  FADD.FTZ R4, R172, R8 ;  /* 0x00000008ac047221 */ /* 0x000fe20000010000 */
[-C--:B------:R-:W-:Y:S01]  /*fa30*/  HMMA.16816.F32 R160, R160, R6.reuse, R60 ;  /* 0x00000006a0a0723c */ /* 0x080fe2000000183c */
[----:B------:R-:W-:Y:S03]  /*fa40*/  FADD.FTZ R8, R176, R9 ;  /* 0x00000009b0087221 */ /* 0x000fe60000010000 */
[----:B------:R-:W-:Y:S02]  /*fa50*/  FADD.FTZ R9, R174, R2 ;  /* 0x00000002ae097221 */ /* 0x000fe40000010000 */
[----:B------:R-:W-:Y:S02]  /*fa60*/  FADD.FTZ R4, R171, R4 ;  /* 0x00000004ab047221 */ /* 0x000fe40000010000 */
[----:B------:R-:W-:Y:S01]  /*fa70*/  FADD.FTZ R5, R173, R0 ;  /* 0x00000000ad057221 */ /* 0x000fe20000010000 */
[----:B------:R-:W-:Y:S03]  /*fa80*/  HMMA.16816.F32 R164, R164, R6, R64 ;  /* 0x00000006a4a4723c */ /* 0x000fe60000001840 */
[----:B------:R-:W-:Y:S02]  /*fa90*/  FADD.FTZ R2, R169, R8 ;  /* 0x00000008a9027221 */ /* 0x000fe40000010000 */
[----:B------:R-:W-:Y:S02]  /*faa0*/  FADD.FTZ R4, R98, R4 ;  /* 0x0000000462047221 */ /* 0x000fe40000010000 */
[----:B------:R-:W-:Y:S02]  /*fab0*/  FADD.FTZ R0, R99, R9 ;  /* 0x0000000963007221 */ /* 0x000fe40000010000 */
[----:B------:R-:W-:Y:S03]  /*fac0*/  FADD.FTZ R5, R170, R5 ;  /* 0x00000005aa057221 */ /* 0x000fe60000010000 */
[----:B------:R-:W-:Y:S01]  /*fad0*/  FADD.FTZ R8, R103, R2 ;  /* 0x0000000267087221 */ /* 0x000fe20000010000 */
[----:B------:R-:W-:Y:S01]  /*fae0*/  MOV R103, R3 ;  /* 0x0000000300677202 */ /* 0x000fe20000000f00 */
[----:B------:R-:W-:Y:S02]  /*faf0*/  FADD.FTZ R2, R84, R4 ;  /* 0x0000000454027221 */ /* 0x000fe40000010000 */
[----:B------:R-:W-:Y:S02]  /*fb00*/  FADD.FTZ R4, R85, R0 ;  /* 0x0000000055047221 */ /* 0x000fe40000010000 */
[----:B------:R-:W-:Y:S02]  /*fb10*/  FADD.FTZ R0, R168, R5 ;  /* 0x00000005a8007221 */ /* 0x000fe40000010000 */
[----:B------:R-:W-:Y:S01]  /*fb20*/  FADD.FTZ R5, R101, R8 ;  /* 0x0000000865057221 */ /* 0x000fe20000010000 */
[----:B------:R-:W-:Y:S01]  /*fb30*/  MOV R101, R71 ;  /* 0x0000004700657202 */ /* 0x000fe20000000f00 */
[----:B------:R-:W-:Y:S01]  /*fb40*/  FADD.FTZ R6, R102, R0 ;  /* 0x0000000066067221 */ /* 0x000fe20000010000 */
[----:B------:R-:W-:Y:S01]  /*fb50*/  MOV R102, R70 ;  /* 0x0000004600667202 */ /* 0x000fe20000000f00 */
[----:B------:R-:W-:Y:S02]  /*fb60*/  FADD.FTZ R5, R100, R5 ;  /* 0x0000000564057221 */ /* 0x000fe40000010000 */
[----:B------:R-:W-:Y:S01]  /*fb70*/  FADD.FTZ R2, R75, R2 ;  /* 0x000000024b027221 */ /* 0x000fe20000010000 */
[----:B------:R1:W-:Y:S01]  /*fb80*/  STL [R1+0x14], R6 ;  /* 0x0000140601007387 */ /* 0x0003e20000100800 */
[----:B------:R-:W-:Y:S02]  /*fb90*/  FADD.FTZ R4, R86, R4 ;  /* 0x0000000456047221 */ /* 0x000fe40000010000 */
[----:B------:R-:W-:Y:S01]  /*fba0*/  FADD.FTZ R0, R74, R2 ;  /* 0x000000024a007221 */ /* 0x000fe20000010000 */
[----:B------:R1:W-:Y:S01]  /*fbb0*/  STL [R1+0x18], R5 ;  /* 0x0000180501007387 */ /* 0x0003e20000100800 */
[----:B------:R-:W-:Y:S02]  /*fbc0*/  FADD.FTZ R2, R96, R4 ;  /* 0x0000000460027221 */ /* 0x000fe40000010000 */
[----:B------:R-:W-:Y:S02]  /*fbd0*/  FADD.FTZ R0, R97, R0 ;  /* 0x0000000061007221 */ /* 0x000fe40000010000 */
[----:B------:R-:W-:Y:S01]  /*fbe0*/  IMAD.MOV.U32 R100, RZ, RZ, R72 ;  /* 0x000000ffff647224 */ /* 0x000fe200078e0048 */
[----:B------:R1:W-:Y:S04]  /*fbf0*/  STL [R1+0x1c], R2 ;  /* 0x00001c0201007387 */ /* 0x0003e80000100800 */
[----:B------:R1:W-:Y:S01]  /*fc00*/  STL [R1+0x20], R0 ;  /* 0x0000200001007387 */ /* 0x0003e20000100800 */
[----:B------:R-:W-:-:S05]  /*fc10*/  @P0 BRA `(.L_x_189) ;  /* 0xffff957000000947 */ /* 0x000fca000383ffff */
.L_x_170:
[----:B------:R-:W2:Y:S01]  /*fc20*/  S2UR UR6, SR_CTAID.X ;  /* 0x00000000000679c3 */ /* 0x000ea20000002500 */
[----:B------:R-:W-:Y:S01]  /*fc30*/  ULDC.64 UR14, c[0x0][0x2c8] ;  /* 0x0000b200000e7ab9 */ /* 0x000fe20000000a00 */
[----:B------:R-:W-:Y:S01]  /*fc40*/  PLOP3.LUT P0, PT, PT, PT, UP0, 0x40, 0x0 ;  /* 0x000000000000781c */ /* 0x000fe20003f0e808 */
[----:B------:R-:W-:-:S02]  /*fc50*/  ULDC UR13, c[0x0][0x168] ;  /* 0x00005a00000d7ab9 */ /* 0x000fc40000000800 */
[----:B--2---:R-:W-:-:S04]  /*fc60*/  ULEA UR6, UR6, 0x7f, 0x7 ;  /* 0x0000007f06067891 */ /* 0x004fc8000f8e383f */
[----:B------:R-:W-:Y:S02]  /*fc70*/  UIMAD.WIDE.U32 UR16, UR6, UR14, URZ ;  /* 0x0000000e061072a5 */ /* 0x000fe4000f8e003f */
[----:B------:R-:W-:Y:S02]  /*fc80*/  UIADD3 UR14, -UR13, 0x1, URZ ;  /* 0x000000010d0e7890 */ /* 0x000fe4000fffe13f */
[----:B------:R-:W-:Y:S02]  /*fc90*/  @UP2 USHF.R.U32.HI UR6, URZ, UR15, UR17 ;  /* 0x0000000f3f062299 */ /* 0x000fe40008011611 */
[----:B------:R-:W-:Y:S02]  /*fca0*/  ULDC UR13, c[0x0][0x1d0] ;  /* 0x00007400000d7ab9 */ /* 0x000fe40000000800 */
[----:B------:R-:W-:-:S04]  /*fcb0*/  UIMAD UR13, UR7, UR13, UR14 ;  /* 0x0000000d070d72a4 */ /* 0x000fc8000f8e020e */
[----:B------:R-:W-:-:S03]  /*fcc0*/  UIADD3 UR14, UR13, UR6, URZ ;  /* 0x000000060d0e7290 */ /* 0x000fc6000fffe03f */
[----:B------:R-:W-:Y:S02]  /*fcd0*/  ULDC UR13, c[0x0][0x324] ;  /* 0x0000c900000d7ab9 */ /* 0x000fe40000000800 */
[----:B------:R-:W-:Y:S01]  /*fce0*/  UIADD3 UR13, UR14, -UR13, URZ ;  /* 0x8000000d0e0d7290 */ /* 0x000fe2000fffe03f */
[----:B------:R-:W-:Y:S05]  /*fcf0*/  @P0 BRA `(.L_x_190) ;  /* 0x0000016000000947 */ /* 0x000fea0003800000 */
        /* <DEDUP_REMOVED lines=12> */
.L_x_191:
[----:B------:R-:W-:Y:S02]  /*fdc0*/  ULDC UR6, c[0x0][0x32c] ;  /* 0x0000cb0000067ab9 */ /* 0x000fe40000000800 */
[----:B------:R-:W-:-:S03]  /*fdd0*/  UISETP.NE.AND UP3, UPT, UR6, 0x1, UPT ;  /* 0x000000010600788c */ /* 0x000fc6000bf65270 */
[----:B------:R-:W-:Y:S02]  /*fde0*/  ULDC.64 UR6, c[0x0][0x330] ;  /* 0x0000cc0000067ab9 */ /* 0x000fe40000000a00 */
[----:B------:R-:W-:-:S07]  /*fdf0*/  UIMAD.WIDE.U32 UR16, UR14, UR6, URZ ;  /* 0x000000060e1072a5 */ /* 0x000fce000f8e003f */
[----:B------:R-:W-:Y:S02]  /*fe00*/  @UP3 UMOV UR15, UR17 ;  /* 0x00000011000f3c82 */ /* 0x000fe40008000000 */
[----:B------:R-:W-:Y:S02]  /*fe10*/  @UP3 USHF.R.U32.HI UR14, URZ, UR7, UR15 ;  /* 0x000000073f0e3299 */ /* 0x000fe4000801160f */
.L_x_192:
[----:B------:R-:W-:Y:S02]  /*fe20*/  ULDC UR6, c[0x0][0x32c] ;  /* 0x0000cb0000067ab9 */ /* 0x000fe40000000800 */
[----:B------:R-:W-:-:S04]  /*fe30*/  UIMAD UR6, UR14, UR6, URZ ;  /* 0x000000060e0672a4 */ /* 0x000fc8000f8e023f */
[----:B------:R-:W-:-:S04]  /*fe40*/  UISETP.LT.AND UP3, UPT, UR13, UR6, UPT ;  /* 0x000000060d00728c */ /* 0x000fc8000bf61270 */
[----:B------:R-:W-:-:S04]  /*fe50*/  USEL UR13, UR13, UR6, !UP3 ;  /* 0x000000060d0d7287 */ /* 0x000fc8000d800000 */
.L_x_190:
[----:B------:R-:W-:-:S04]  /*fe60*/  UIADD3 UR13, UR13, 0x5f, URZ ;  /* 0x0000005f0d0d7890 */ /* 0x000fc8000fffe03f */
[----:B------:R-:W-:-:S04]  /*fe70*/  UIMAD.WIDE UR6, UR13, 0x2aaaaaab, URZ ;  /* 0x2aaaaaab0d0678a5 */ /* 0x000fc8000f8e023f */
        /* <DEDUP_REMOVED lines=8> */
[----:B-1----:R-:W-:Y:S01]  /*ff00*/  IMAD.MOV.U32 R2, RZ, RZ, R72 ;  /* 0x000000ffff027224 */ /* 0x002fe200078e0048 */
[----:B------:R-:W-:Y:S02]  /*ff10*/  MOV R101, R70 ;  /* 0x0000004600657202 */ /* 0x000fe40000000f00 */
.L_x_196:
[----:B------:R-:W-:Y:S04]  /*ff20*/  DEPBAR.LE SB0, 0x0 ;  /* 0x000080000000791a */ /* 0x000fe80000000000 */
[----:B------:R-:W-:Y:S01]  /*ff30*/  BAR.SYNC.DEFER_BLOCKING 0x0 ;  /* 0x0000000000007b1d */ /* 0x000fe20000010000 */
[----:B------:R-:W-:Y:S05]  /*ff40*/  ISETP.LT.AND P0, PT, R227, UR5, PT ;  /* 0x00000005e3007c0c */ /* 0x000fea000bf01270 */
[----:B--2--5:R1:W2:Y:S04]  /*ff50*/  LDSM.16.M88.4 R96, [R215+0x6100] ;  /* 0x00610000d760783b */ /* 0x0242a80000000200 */
        /* <DEDUP_REMOVED lines=30> */
[----:B------:R-:W-:Y:S04]  /*10140*/  SHFL.IDX PT, R12, R3, 0x1, 0x181f ;  /* 0x00381f00030c7f89 */ /* 0x000fe800000e0000 */
[----:B------:R-:W3:Y:S04]  /*10150*/  SHFL.IDX PT, R4, R3, RZ, 0x181f ;  /* 0x00181fff03047589 */ /* 0x000ee800000e0000 */
[----:B------:R-:W-:Y:S04]  /*10160*/  SHFL.IDX PT, R5, R0, RZ, 0x181f ;  /* 0x00181fff00057589 */ /* 0x000fe800000e0000 */
[----:B------:R-:W4:Y:S04]  /*10170*/  SHFL.IDX PT, R10, R3, 0x2, 0x181f ;  /* 0x00581f00030a7f89 */ /* 0x000f2800000e0000 */
[----:B------:R-:W-:Y:S04]  /*10180*/  SHFL.IDX PT, R6, R0, 0x1, 0x181f ;  /* 0x00381f0000067f89 */ /* 0x000fe800000e0000 */
[----:B------:R-:W5:Y:S04]  /*10190*/  SHFL.IDX PT, R8, R3, 0x3, 0x181f ;  /* 0x00781f0003087f89 */ /* 0x000f6800000e0000 */
[----:B------:R-:W1:Y:S04]  /*101a0*/  SHFL.IDX PT, R11, R0, 0x2, 0x181f ;  /* 0x00581f00000b7f89 */ /* 0x000e6800000e0000 */
[----:B------:R-:W1:Y:S04]  /*101b0*/  SHFL.IDX PT, R7, R3, 0x4, 0x181f ;  /* 0x00981f0003077f89 */ /* 0x000e6800000e0000 */
[----:B------:R-:W1:Y:S04]  /*101c0*/  SHFL.IDX PT, R9, R0, 0x3, 0x181f ;  /* 0x00781f0000097f89 */ /* 0x000e6800000e0000 */
[----:B------:R-:W-:Y:S04]  /*101d0*/  SHFL.IDX PT, R3, R3, 0x5, 0x181f ;  /* 0x00b81f0003037f89 */ /* 0x000fe800000e0000 */
[----:B------:R-:W1:Y:S04]  /*101e0*/  SHFL.IDX PT, R14, R0, 0x4, 0x181f ;  /* 0x00981f00000e7f89 */ /* 0x000e6800000e0000 */
[----:B------:R-:W2:Y:S01]  /*101f0*/  SHFL.IDX PT, R0, R0, 0x5, 0x181f ;  /* 0x00b81f0000007f89 */ /* 0x000ea200000e0000 */
[-C--:B---3--:R-:W-:Y:S02]  /*10200*/  IADD3 R4, P0, R4, R226.reuse, RZ ;  /* 0x000000e204047210 */ /* 0x088fe40007f1e0ff */
[-C--:B----4-:R-:W-:Y:S02]  /*10210*/  IADD3 R10, P5, R10, R226.reuse, RZ ;  /* 0x000000e20a0a7210 */ /* 0x090fe40007fbe0ff */
[-C--:B-----5:R-:W-:Y:S01]  /*10220*/  IADD3 R8, P2, R8, R226.reuse, RZ ;  /* 0x000000e208087210 */ /* 0x0a0fe20007f5e0ff */
[--C-:B------:R-:W-:Y:S01]  /*10230*/  IMAD.X R5, R5, 0x1, R225.reuse, P0 ;  /* 0x0000000105057824 */ /* 0x100fe200000e06e1 */
[-C--:B------:R-:W-:Y:S02]  /*10240*/  IADD3 R12, P0, R12, R226.reuse, RZ ;  /* 0x000000e20c0c7210 */ /* 0x080fe40007f1e0ff */
[-C--:B-1----:R-:W-:Y:S03]  /*10250*/  IADD3.X R11, R11, R225.reuse, RZ, P5, !PT ;  /* 0x000000e10b0b7210 */ /* 0x082fe60002ffe4ff */
[--C-:B------:R-:W-:Y:S01]  /*10260*/  IMAD.X R13, R6, 0x1, R225.reuse, P0 ;  /* 0x00000001060d7824 */ /* 0x100fe200000e06e1 */
[-C--:B------:R-:W-:Y:S01]  /*10270*/  IADD3 R6, P1, R7, R226.reuse, RZ ;  /* 0x000000e207067210 */ /* 0x080fe20007f3e0ff */
[--C-:B------:R-:W-:Y:S04]  /*10280*/  IMAD.X R9, R9, 0x1, R225.reuse, P2 ;  /* 0x0000000109097824 */ /* 0x100fe800010e06e1 */
[----:B------:R-:W-:Y:S01]  /*10290*/  IMAD.X R7, R14, 0x1, R225, P1 ;  /* 0x000000010e077824 */ /* 0x000fe200008e06e1 */
[----:B--2---:R1:W-:Y:S04]  /*102a0*/  LDGSTS.E.BYPASS.LTC128B.128 [R15], [R4.64], !P3 ;  /* 0x00000000040f7fae */ /* 0x0043e8000d901d70 */
[----:B------:R2:W-:Y:S04]  /*102b0*/  LDGSTS.E.BYPASS.LTC128B.128 [R15+0x800], [R12.64], !P3 ;  /* 0x008000000c0f7fae */ /* 0x0005e8000d901d70 */
[----:B------:R2:W-:Y:S04]  /*102c0*/  LDGSTS.E.BYPASS.LTC128B.128 [R15+0x1000], [R10.64], !P3 ;  /* 0x010000000a0f7fae */ /* 0x0005e8000d901d70 */
[----:B------:R2:W-:Y:S04]  /*102d0*/  LDGSTS.E.BYPASS.LTC128B.128 [R15+0x1800], [R8.64], !P3 ;  /* 0x01800000080f7fae */ /* 0x0005e8000d901d70 */
[----:B------:R2:W-:Y:S01]  /*102e0*/  LDGSTS.E.BYPASS.LTC128B.128 [R15+0x2000], [R6.64], !P3 ;  /* 0x02000000060f7fae */ /* 0x0005e2000d901d70 */
[----:B-1----:R-:W-:Y:S04]  /*102f0*/  IADD3 R4, P0, R3, R226, RZ ;  /* 0x000000e203047210 */ /* 0x002fe80007f1e0ff */
[----:B------:R-:W-:Y:S05]  /*10300*/  IADD3.X R5, R0, R225, RZ, P0, !PT ;  /* 0x000000e100057210 */ /* 0x000fea00007fe4ff */
[----:B------:R2:W-:Y:S04]  /*10310*/  LDGSTS.E.BYPASS.LTC128B.128 [R15+0x2800], [R4.64], !P3 ;  /* 0x02800000040f7fae */ /* 0x0005e8000d901d70 */
.L_x_194:
        /* <DEDUP_REMOVED lines=90> */
[----:B------:R-:W1:Y:S01]  /*108c0*/  MUFU.TANH R168, R4 ;  /* 0x0000000400a87308 */ /* 0x000e620000002400 */
[----:B------:R-:W-:Y:S02]  /*108d0*/  FMUL.FTZ R5, R5, c[0x0][0x320] ;  /* 0x0000c80005057a20 */ /* 0x000fe40000410000 */
[----:B------:R-:W-:Y:S02]  /*108e0*/  FMUL.FTZ R6, R6, c[0x0][0x320] ;  /* 0x0000c80006067a20 */ /* 0x000fe40000410000 */
[----:B------:R-:W-:Y:S04]  /*108f0*/  FMUL.FTZ R7, R7, c[0x0][0x320] ;  /* 0x0000c80007077a20 */ /* 0x000fe80000410000 */
        /* <DEDUP_REMOVED lines=8> */
[----:B------:R-:W-:Y:S02]  /*10980*/  FMUL.FTZ R16, R16, c[0x0][0x320] ;  /* 0x0000c80010107a20 */ /* 0x000fe40000410000 */
[----:B------:R-:W-:Y:S02]  /*10990*/  FMUL.FTZ R17, R17, c[0x0][0x320] ;  /* 0x0000c80011117a20 */ /* 0x000fe40000410000 */
[----:B------:R-:W-:Y:S02]  /*109a0*/  FMUL.FTZ R18, R18, c[0x0][0x320] ;  /* 0x0000c80012127a20 */ /* 0x000fe40000410000 */
[----:B------:R-:W-:Y:S02]  /*109b0*/  FMUL.FTZ R19, R19, c[0x0][0x320] ;  /* 0x0000c80013137a20 */ /* 0x000fe40000410000 */
[----:B------:R-:W-:Y:S01]  /*109c0*/  FMUL.FTZ R13, R13, c[0x0][0x320] ;  /* 0x0000c8000d0d7a20 */ /* 0x000fe20000410000 */
[----:B------:R4:W1:Y:S01]  /*109d0*/  MUFU.TANH R185, R7 ;  /* 0x0000000700b97308 */ /* 0x0008620000002400 */
[----:B------:R-:W-:Y:S09]  /*109e0*/  FMUL.FTZ R14, R14, c[0x0][0x320] ;  /* 0x0000c8000e0e7a20 */ /* 0x000ff20000410000 */
[----:B------:R-:W1:Y:S10]  /*109f0*/  MUFU.TANH R183, R8 ;  /* 0x0000000800b77308 */ /* 0x000e740000002400 */
[----:B------:R-:W1:Y:S01]  /*10a00*/  MUFU.TANH R186, R9 ;  /* 0x0000000900ba7308 */ /* 0x000e620000002400 */
[----:B----4-:R-:W4:Y:S09]  /*10a10*/  LDSM.16.M88.4 R4, [R213+0x800] ;  /* 0x00080000d504783b */ /* 0x010f320000000200 */
[----:B------:R-:W1:Y:S10]  /*10a20*/  MUFU.TANH R181, R10 ;  /* 0x0000000a00b57308 */ /* 0x000e740000002400 */
[----:B------:R5:W1:Y:S10]  /*10a30*/  MUFU.TANH R187, R11 ;  /* 0x0000000b00bb7308 */ /* 0x000a740000002400 */
[----:B------:R-:W1:Y:S10]  /*10a40*/  MUFU.TANH R180, R12 ;  /* 0x0000000c00b47308 */ /* 0x000e740000002400 */
[----:B------:R-:W1:Y:S01]  /*10a50*/  MUFU.TANH R170, R13 ;  /* 0x0000000d00aa7308 */ /* 0x000e620000002400 */
[----:B-----5:R-:W5:Y:S01]  /*10a60*/  LDSM.16.M88.4 R8, [R213+0x1000] ;  /* 0x00100000d508783b */ /* 0x020f620000000200 */
[-C--:B----4-:R-:W-:Y:S08]  /*10a70*/  HMMA.16816.F32 R20, R172, R4.reuse, R20 ;  /* 0x00000004ac14723c */ /* 0x090ff00000001814 */
[----:B------:R-:W4:Y:S01]  /*10a80*/  MUFU.TANH R182, R14 ;  /* 0x0000000e00b67308 */ /* 0x000f220000002400 */
[C---:B------:R-:W-:Y:S09]  /*10a90*/  HMMA.16816.F32 R24, R176.reuse, R4, R24 ;  /* 0x00000004b018723c */ /* 0x040ff20000001818 */
[----:B------:R-:W1:Y:S01]  /*10aa0*/  MUFU.TANH R171, R15 ;  /* 0x0000000f00ab7308 */ /* 0x000e620000002400 */
[-C--:B------:R-:W-:Y:S08]  /*10ab0*/  HMMA.16816.F32 R28, R176, R6.reuse, R28 ;  /* 0x00000006b01c723c */ /* 0x080ff0000000181c */
[C---:B------:R-:W-:Y:S01]  /*10ac0*/  HMMA.16816.F32 R32, R172.reuse, R6, R32 ;  /* 0x00000006ac20723c */ /* 0x040fe20000001820 */
[----:B------:R-:W1:Y:S01]  /*10ad0*/  MUFU.TANH R16, R16 ;  /* 0x0000001000107308 */ /* 0x000e620000002400 */
[----:B------:R-:W1:Y:S02]  /*10ae0*/  LDSM.16.M88.4 R4, [R213+0x1800] ;  /* 0x00180000d504783b */ /* 0x000e640000000200 */
[----:B------:R-:W-:Y:S02]  /*10af0*/  FMUL.FTZ R20, R20, c[0x0][0x320] ;  /* 0x0000c80014147a20 */ /* 0x000fe40000410000 */
[----:B------:R-:W-:Y:S02]  /*10b00*/  FMUL.FTZ R21, R21, c[0x0][0x320] ;  /* 0x0000c80015157a20 */ /* 0x000fe40000410000 */
[----:B------:R-:W-:Y:S03]  /*10b10*/  FMUL.FTZ R22, R22, c[0x0][0x320] ;  /* 0x0000c80016167a20 */ /* 0x000fe60000410000 */
[----:B------:R-:W1:Y:S01]  /*10b20*/  MUFU.TANH R17, R17 ;  /* 0x0000001100117308 */ /* 0x000e620000002400 */
[----:B------:R-:W-:Y:S02]  /*10b30*/  FMUL.FTZ R23, R23, c[0x0][0x320] ;  /* 0x0000c80017177a20 */ /* 0x000fe40000410000 */
[----:B------:R-:W-:Y:S01]  /*10b40*/  FMUL.FTZ R24, R24, c[0x0][0x320] ;  /* 0x0000c80018187a20 */ /* 0x000fe20000410000 */
[-C--:B-----5:R-:W-:Y:S03]  /*10b50*/  HMMA.16816.F32 R36, R172, R8.reuse, R36 ;  /* 0x00000008ac24723c */ /* 0x0a0fe60000001824 */
[----:B------:R-:W-:Y:S02]  /*10b60*/  FMUL.FTZ R30, R30, c[0x0][0x320] ;  /* 0x0000c8001e1e7a20 */ /* 0x000fe40000410000 */
[----:B------:R-:W-:Y:S01]  /*10b70*/  FMUL.FTZ R25, R25, c[0x0][0x320] ;  /* 0x0000c80019197a20 */ /* 0x000fe20000410000 */
[----:B------:R-:W1:Y:S01]  /*10b80*/  MUFU.TANH R18, R18 ;  /* 0x0000001200127308 */ /* 0x000e620000002400 */
[----:B------:R-:W-:Y:S01]  /*10b90*/  FMUL.FTZ R26, R26, c[0x0][0x320] ;  /* 0x0000c8001a1a7a20 */ /* 0x000fe20000410000 */
[C---:B------:R-:W-:Y:S04]  /*10ba0*/  HMMA.16816.F32 R40, R176.reuse, R8, R40 ;  /* 0x00000008b028723c */ /* 0x040fe80000001828 */
[----:B------:R-:W-:Y:S02]  /*10bb0*/  FMUL.FTZ R27, R27, c[0x0][0x320] ;  /* 0x0000c8001b1b7a20 */ /* 0x000fe40000410000 */
[----:B------:R-:W-:Y:S02]  /*10bc0*/  FMUL.FTZ R28, R28, c[0x0][0x320] ;  /* 0x0000c8001c1c7a20 */ /* 0x000fe40000410000 */
[----:B------:R-:W2:Y:S01]  /*10bd0*/  MUFU.TANH R194, R30 ;  /* 0x0000001e00c27308 */ /* 0x000ea20000002400 */
[-C--:B------:R-:W-:Y:S03]  /*10be0*/  HMMA.16816.F32 R44, R176, R10.reuse, R44 ;  /* 0x0000000ab02c723c */ /* 0x080fe6000000182c */
[----:B------:R-:W-:Y:S02]  /*10bf0*/  FMUL.FTZ R29, R29, c[0x0][0x320] ;  /* 0x0000c8001d1d7a20 */ /* 0x000fe40000410000 */
[----:B------:R-:W-:Y:S02]  /*10c00*/  FMUL.FTZ R31, R31, c[0x0][0x320] ;  /* 0x0000c8001f1f7a20 */ /* 0x000fe40000410000 */
[----:B------:R-:W-:Y:S01]  /*10c10*/  FMUL.FTZ R32, R32, c[0x0][0x320] ;  /* 0x0000c80020207a20 */ /* 0x000fe20000410000 */
[C---:B------:R-:W-:Y:S01]  /*10c20*/  HMMA.16816.F32 R48, R172.reuse, R10, R48 ;  /* 0x0000000aac30723c */ /* 0x040fe20000001830 */
[----:B------:R-:W2:Y:S01]  /*10c30*/  MUFU.TANH R19, R19 ;  /* 0x0000001300137308 */ /* 0x000ea20000002400 */
[----:B------:R-:W5:Y:S02]  /*10c40*/  LDSM.16.M88.4 R8, [R213+0x2000] ;  /* 0x00200000d508783b */ /* 0x000f640000000200 */
[----:B------:R-:W-:Y:S02]  /*10c50*/  FMUL.FTZ R33, R33, c[0x0][0x320] ;  /* 0x0000c80021217a20 */ /* 0x000fe40000410000 */
[----:B------:R-:W-:Y:S02]  /*10c60*/  FMUL.FTZ R34, R34, c[0x0][0x320] ;  /* 0x0000c80022227a20 */ /* 0x000fe40000410000 */
[-C--:B-1----:R-:W-:Y:S03]  /*10c70*/  HMMA.16816.F32 R52, R172, R4.reuse, R52 ;  /* 0x00000004ac34723c */ /* 0x082fe60000001834 */
[----:B------:R-:W1:Y:S01]  /*10c80*/  MUFU.TANH R20, R20 ;  /* 0x0000001400147308 */ /* 0x000e620000002400 */
[----:B------:R-:W-:Y:S02]  /*10c90*/  FMUL.FTZ R35, R35, c[0x0][0x320] ;  /* 0x0000c80023237a20 */ /* 0x000fe40000410000 */
[----:B------:R-:W-:Y:S02]  /*10ca0*/  FMUL.FTZ R36, R36, c[0x0][0x320] ;  /* 0x0000c80024247a20 */ /* 0x000fe40000410000 */
[C---:B------:R-:W-:Y:S04]  /*10cb0*/  HMMA.16816.F32 R56, R176.reuse, R4, R56 ;  /* 0x00000004b038723c */ /* 0x040fe80000001838 */
[----:B------:R-:W-:Y:S01]  /*10cc0*/  FMUL.FTZ R37, R37, c[0x0][0x320] ;  /* 0x0000c80025257a20 */ /* 0x000fe20000410000 */
[----:B------:R-:W1:Y:S01]  /*10cd0*/  MUFU.TANH R21, R21 ;  /* 0x0000001500157308 */ /* 0x000e620000002400 */
[----:B------:R-:W-:Y:S02]  /*10ce0*/  FMUL.FTZ R38, R38, c[0x0][0x320] ;  /* 0x0000c80026267a20 */ /* 0x000fe40000410000 */
[-C--:B------:R-:W-:Y:S04]  /*10cf0*/  HMMA.16816.F32 R60, R176, R6.reuse, R60 ;  /* 0x00000006b03c723c */ /* 0x080fe8000000183c */
[----:B------:R-:W-:Y:S02]  /*10d00*/  FMUL.FTZ R39, R39, c[0x0][0x320] ;  /* 0x0000c80027277a20 */ /* 0x000fe40000410000 */
[----:B------:R-:W-:Y:S01]  /*10d10*/  FMUL.FTZ R40, R40, c[0x0][0x320] ;  /* 0x0000c80028287a20 */ /* 0x000fe20000410000 */
[----:B------:R-:W1:Y:S01]  /*10d20*/  MUFU.TANH R103, R22 ;  /* 0x0000001600677308 */ /* 0x000e620000002400 */
[C---:B------:R-:W-:Y:S01]  /*10d30*/  HMMA.16816.F32 R64, R172.reuse, R6, R64 ;  /* 0x00000006ac40723c */ /* 0x040fe20000001840 */
[----:B------:R-:W1:Y:S01]  /*10d40*/  LDSM.16.M88.4 R4, [R213+0x2800] ;  /* 0x00280000d504783b */ /* 0x000e620000000200 */
[----:B------:R-:W-:Y:S04]  /*10d50*/  DEPBAR.LE SB0, 0x0 ;  /* 0x000080000000791a */ /* 0x000fe80000000000 */
[----:B------:R-:W-:Y:S02]  /*10d60*/  FMUL.FTZ R41, R41, c[0x0][0x320] ;  /* 0x0000c80029297a20 */ /* 0x000fe40000410000 */
[----:B------:R-:W-:Y:S01]  /*10d70*/  FMUL.FTZ R56, R56, c[0x0][0x320] ;  /* 0x0000c80038387a20 */ /* 0x000fe20000410000 */
[----:B------:R-:W1:Y:S01]  /*10d80*/  MUFU.TANH R15, R23 ;  /* 0x00000017000f7308 */ /* 0x000e620000002400 */
[----:B------:R-:W-:Y:S01]  /*10d90*/  BAR.SYNC.DEFER_BLOCKING 0x0 ;  /* 0x0000000000007b1d */ /* 0x000fe20000010000 */
[-C--:B-----5:R-:W-:Y:S05]  /*10da0*/  HMMA.16816.F32 R68, R172, R8.reuse, R68 ;  /* 0x00000008ac44723c */ /* 0x0a0fea0000001844 */
[----:B------:R-:W-:Y:S02]  /*10db0*/  FMUL.FTZ R57, R57, c[0x0][0x320] ;  /* 0x0000c80039397a20 */ /* 0x000fe40000410000 */
[----:B------:R-:W-:Y:S01]  /*10dc0*/  FMUL.FTZ R58, R58, c[0x0][0x320] ;  /* 0x0000c8003a3a7a20 */ /* 0x000fe20000410000 */
[----:B------:R-:W1:Y:S01]  /*10dd0*/  MUFU.TANH R24, R24 ;  /* 0x0000001800187308 */ /* 0x000e620000002400 */
[C---:B------:R-:W-:Y:S04]  /*10de0*/  HMMA.16816.F32 R72, R176.reuse, R8, R72 ;  /* 0x00000008b048723c */ /* 0x040fe80000001848 */
[----:B------:R-:W-:Y:S02]  /*10df0*/  FMUL.FTZ R59, R59, c[0x0][0x320] ;  /* 0x0000c8003b3b7a20 */ /* 0x000fe40000410000 */
[----:B------:R-:W-:Y:S02]  /*10e00*/  FMUL.FTZ R62, R62, c[0x0][0x320] ;  /* 0x0000c8003e3e7a20 */ /* 0x000fe40000410000 */
[-C--:B------:R-:W-:Y:S01]  /*10e10*/  HMMA.16816.F32 R76, R176, R10.reuse, R76 ;  /* 0x0000000ab04c723c */ /* 0x080fe2000000184c */
[----:B------:R-:W2:Y:S03]  /*10e20*/  MUFU.TANH R25, R25 ;  /* 0x0000001900197308 */ /* 0x000ea60000002400 */
[----:B------:R-:W-:Y:S02]  /*10e30*/  FMUL.FTZ R63, R63, c[0x0][0x320] ;  /* 0x0000c8003f3f7a20 */ /* 0x000fe40000410000 */
[----:B------:R-:W-:Y:S02]  /*10e40*/  FMUL.FTZ R42, R42, c[0x0][0x320] ;  /* 0x0000c8002a2a7a20 */ /* 0x000fe40000410000 */
[C---:B------:R-:W-:Y:S03]  /*10e50*/  HMMA.16816.F32 R80, R172.reuse, R10, R80 ;  /* 0x0000000aac50723c */ /* 0x040fe60000001850 */
[----:B------:R-:W2:Y:S01]  /*10e60*/  MUFU.TANH R188, R26 ;  /* 0x0000001a00bc7308 */ /* 0x000ea20000002400 */
[----:B------:R-:W-:Y:S02]  /*10e70*/  FMUL.FTZ R43, R43, c[0x0][0x320] ;  /* 0x0000c8002b2b7a20 */ /* 0x000fe40000410000 */
[----:B------:R-:W-:Y:S02]  /*10e80*/  FMUL.FTZ R44, R44, c[0x0][0x320] ;  /* 0x0000c8002c2c7a20 */ /* 0x000fe40000410000 */
[-C--:B-1----:R-:W-:Y:S04]  /*10e90*/  HMMA.16816.F32 R84, R172, R4.reuse, R84 ;  /* 0x00000004ac54723c */ /* 0x082fe80000001854 */
[----:B------:R-:W-:Y:S01]  /*10ea0*/  FMUL.FTZ R74, R74, c[0x0][0x320] ;  /* 0x0000c8004a4a7a20 */ /* 0x000fe20000410000 */
[----:B------:R-:W1:Y:S01]  /*10eb0*/  MUFU.TANH R189, R27 ;  /* 0x0000001b00bd7308 */ /* 0x000e620000002400 */
        /* <DEDUP_REMOVED lines=16> */
[----:B-----5:R-:W-:Y:S02]  /*10fc0*/  FMUL.FTZ R74, R94, c[0x0][0x320] ;  /* 0x0000c8005e4a7a20 */ /* 0x020fe40000410000 */
        /* <DEDUP_REMOVED lines=104> */
[----:B------:R-:W1:Y:S01]  /*11650*/  MUFU.TANH R99, R99 ;  /* 0x0000006300637308 */ /* 0x000e620000002400 */
[----:B------:R-:W-:-:S05]  /*11660*/  @!P0 BRA `(.L_x_195) ;  /* 0x000003d000008947 */ /* 0x000fca0003800000 */
[----:B--234-:R-:W2:Y:S01]  /*11670*/  LDL R3, [R1+0x2c] ;  /* 0x00002c0001037983 */ /* 0x01cea20000100800 */
[----:B------:R-:W-:Y:S01]  /*11680*/  IMAD.MOV.U32 R228, RZ, RZ, RZ ;  /* 0x000000ffffe47224 */ /* 0x000fe200078e00ff */
[----:B------:R-:W-:Y:S02]  /*11690*/  PLOP3.LUT P1, PT, PT, PT, UP1, 0x80, 0x0 ;  /* 0x000000000000781c */ /* 0x000fe40003f2f018 */
[----:B------:R-:W3:Y:S01]  /*116a0*/  LDL R12, [R1+0x10] ;  /* 0x00001000010c7983 */ /* 0x000ee20000100800 */
[----:B------:R-:W-:Y:S03]  /*116b0*/  PLOP3.LUT P0, PT, PT, PT, UP1, 0x80, 0x0 ;  /* 0x000000000000781c */ /* 0x000fe60003f0f018 */
[----:B-1----:R-:W4:Y:S01]  /*116c0*/  LDL R38, [R1+0x8] ;  /* 0x0000080001267983 */ /* 0x002f220000100800 */
[----:B--2---:R-:W-:Y:S05]  /*116d0*/  IMAD R3, R227, 0x60, R3 ;  /* 0x00000060e3037824 */ /* 0x004fea00078e0203 */
[----:B---3--:R-:W-:Y:S05]  /*116e0*/  IADD3 R3, R3, -0x60, R12 ;  /* 0xffffffa003037810 */ /* 0x008fea0007ffe00c */
[----:B------:R-:W-:Y:S04]  /*116f0*/  @P1 IMAD.HI.U32 R4, R3, c[0x0][0x2bc], RZ ;  /* 0x0000af0003041a27 */ /* 0x000fe800078e00ff */
[--C-:B------:R-:W-:Y:S01]  /*11700*/  IMAD.MOV.U32 R0, RZ, RZ, R3.reuse ;  /* 0x000000ffff007224 */ /* 0x100fe200078e0003 */
[----:B------:R-:W-:Y:S04]  /*11710*/  @P0 SHF.R.U32.HI R0, RZ, c[0x0][0x2c0], R4 ;  /* 0x0000b000ff000a19 */ /* 0x000fe80000011604 */
[C---:B------:R-:W-:Y:S04]  /*11720*/  @!P4 IADD3 R5, P0, R0.reuse, UR42, RZ ;  /* 0x0000002a0005cc10 */ /* 0x040fe8000ff1e0ff */
[----:B------:R-:W-:Y:S01]  /*11730*/  @!P4 LEA.HI.X.SX32 R6, R0, UR4, 0x1, P0 ;  /* 0x000000040006cc11 */ /* 0x000fe200080f0eff */
[----:B------:R-:W-:Y:S01]  /*11740*/  IMAD.MOV R0, RZ, RZ, -R0 ;  /* 0x000000ffff007224 */ /* 0x000fe200078e0a00 */
[C---:B------:R-:W-:Y:S03]  /*11750*/  @!P4 LEA R4, P0, R5.reuse, c[0x0][0x2a0], 0x2 ;  /* 0x0000a8000504ca11 */ /* 0x040fe600078010ff */
[----:B------:R-:W-:Y:S01]  /*11760*/  IMAD R234, R0, c[0x0][0x2b8], R3 ;  /* 0x0000ae0000ea7a24 */ /* 0x000fe200078e0203 */
[----:B------:R-:W-:Y:S04]  /*11770*/  @!P4 LEA.HI.X R5, R5, c[0x0][0x2a4], R6, 0x2, P0 ;  /* 0x0000a9000505ca11 */ /* 0x000fe800000f1406 */
[----:B------:R-:W-:Y:S01]  /*11780*/  SHF.R.S32.HI R0, RZ, 0x1f, R234 ;  /* 0x0000001fff007819 */ /* 0x000fe200000114ea */
[----:B------:R1:W2:Y:S04]  /*11790*/  @!P4 LDG.E R228, [R4.64] ;  /* 0x0000003004e4c981 */ /* 0x0002a8000c1e1900 */
        /* <DEDUP_REMOVED lines=12> */
[----:B------:R-:W-:Y:S04]  /*11860*/  SHFL.IDX PT, R12, R3, 0x1, 0x181f ;  /* 0x00381f00030c7f89 */ /* 0x000fe800000e0000 */
[----:B------:R-:W1:Y:S04]  /*11870*/  SHFL.IDX PT, R4, R3, RZ, 0x181f ;  /* 0x00181fff03047589 */ /* 0x000e6800000e0000 */
[----:B------:R-:W2:Y:S04]  /*11880*/  SHFL.IDX PT, R5, R0, RZ, 0x181f ;  /* 0x00181fff00057589 */ /* 0x000ea800000e0000 */
[----:B------:R-:W3:Y:S04]  /*11890*/  SHFL.IDX PT, R10, R3, 0x2, 0x181f ;  /* 0x00581f00030a7f89 */ /* 0x000ee800000e0000 */
[----:B------:R-:W5:Y:S04]  /*118a0*/  SHFL.IDX PT, R6, R0, 0x1, 0x181f ;  /* 0x00381f0000067f89 */ /* 0x000f6800000e0000 */
[----:B------:R-:W5:Y:S04]  /*118b0*/  SHFL.IDX PT, R8, R3, 0x3, 0x181f ;  /* 0x00781f0003087f89 */ /* 0x000f6800000e0000 */
[----:B------:R-:W5:Y:S04]  /*118c0*/  SHFL.IDX PT, R11, R0, 0x2, 0x181f ;  /* 0x00581f00000b7f89 */ /* 0x000f6800000e0000 */
[----:B------:R-:W5:Y:S01]  /*118d0*/  SHFL.IDX PT, R7, R3, 0x4, 0x181f ;  /* 0x00981f0003077f89 */ /* 0x000f6200000e0000 */
[-C--:B-1----:R-:W-:Y:S03]  /*118e0*/  IADD3 R4, P0, R4, R226.reuse, RZ ;  /* 0x000000e204047210 */ /* 0x082fe60007f1e0ff */
[----:B------:R-:W1:Y:S02]  /*118f0*/  SHFL.IDX PT, R9, R0, 0x3, 0x181f ;  /* 0x00781f0000097f89 */ /* 0x000e6400000e0000 */
[--C-:B--2---:R-:W-:Y:S01]  /*11900*/  IMAD.X R5, R5, 0x1, R225.reuse, P0 ;  /* 0x0000000105057824 */ /* 0x104fe200000e06e1 */
[-C--:B------:R-:W-:Y:S01]  /*11910*/  IADD3 R12, P0, R12, R226.reuse, RZ ;  /* 0x000000e20c0c7210 */ /* 0x080fe20007f1e0ff */
[----:B------:R-:W2:Y:S01]  /*11920*/  SHFL.IDX PT, R3, R3, 0x5, 0x181f ;  /* 0x00b81f0003037f89 */ /* 0x000ea200000e0000 */
[-C--:B---3--:R-:W-:Y:S03]  /*11930*/  IADD3 R10, P5, R10, R226.reuse, RZ ;  /* 0x000000e20a0a7210 */ /* 0x088fe60007fbe0ff */
[----:B----4-:R2:W-:Y:S01]  /*11940*/  LDGSTS.E.BYPASS.LTC128B.128 [R38+0x3100], [R4.64], !P3 ;  /* 0x0310000004267fae */ /* 0x0105e2000d901d70 */
[--C-:B-----5:R-:W-:Y:S03]  /*11950*/  IMAD.X R13, R6, 0x1, R225.reuse, P0 ;  /* 0x00000001060d7824 */ /* 0x120fe600000e06e1 */
[----:B------:R-:W3:Y:S01]  /*11960*/  SHFL.IDX PT, R14, R0, 0x4, 0x181f ;  /* 0x00981f00000e7f89 */ /* 0x000ee200000e0000 */
[-C--:B------:R-:W-:Y:S03]  /*11970*/  IADD3 R8, P2, R8, R226.reuse, RZ ;  /* 0x000000e208087210 */ /* 0x080fe60007f5e0ff */
[----:B------:R-:W4:Y:S01]  /*11980*/  SHFL.IDX PT, R0, R0, 0x5, 0x181f ;  /* 0x00b81f0000007f89 */ /* 0x000f2200000e0000 */
[--C-:B------:R-:W-:Y:S03]  /*11990*/  IMAD.X R11, R11, 0x1, R225.reuse, P5 ;  /* 0x000000010b0b7824 */ /* 0x100fe600028e06e1 */
[----:B------:R4:W-:Y:S01]  /*119a0*/  LDGSTS.E.BYPASS.LTC128B.128 [R38+0x3900], [R12.64], !P3 ;  /* 0x039000000c267fae */ /* 0x0009e2000d901d70 */
[-C--:B------:R-:W-:Y:S03]  /*119b0*/  IADD3 R6, P1, R7, R226.reuse, RZ ;  /* 0x000000e207067210 */ /* 0x080fe60007f3e0ff */
[----:B------:R4:W-:Y:S01]  /*119c0*/  LDGSTS.E.BYPASS.LTC128B.128 [R38+0x4100], [R10.64], !P3 ;  /* 0x041000000a267fae */ /* 0x0009e2000d901d70 */
[--C-:B-1----:R-:W-:Y:S05]  /*119d0*/  IMAD.X R9, R9, 0x1, R225.reuse, P2 ;  /* 0x0000000109097824 */ /* 0x102fea00010e06e1 */
[----:B------:R1:W-:Y:S01]  /*119e0*/  LDGSTS.E.BYPASS.LTC128B.128 [R38+0x4900], [R8.64], !P3 ;  /* 0x0490000008267fae */ /* 0x0003e2000d901d70 */
[----:B--2---:R-:W-:Y:S01]  /*119f0*/  IADD3 R4, P0, R3, R226, RZ ;  /* 0x000000e203047210 */ /* 0x004fe20007f1e0ff */
[--C-:B---3--:R-:W-:Y:S04]  /*11a00*/  IMAD.X R7, R14, 0x1, R225.reuse, P1 ;  /* 0x000000010e077824 */ /* 0x108fe800008e06e1 */
[----:B----4-:R-:W-:Y:S01]  /*11a10*/  IMAD.X R5, R0, 0x1, R225, P0 ;  /* 0x0000000100057824 */ /* 0x010fe200000e06e1 */
[----:B------:R1:W-:Y:S04]  /*11a20*/  LDGSTS.E.BYPASS.LTC128B.128 [R38+0x5100], [R6.64], !P3 ;  /* 0x0510000006267fae */ /* 0x0003e8000d901d70 */
[----:B------:R1:W-:Y:S03]  /*11a30*/  LDGSTS.E.BYPASS.LTC128B.128 [R38+0x5900], [R4.64], !P3 ;  /* 0x0590000004267fae */ /* 0x0003e6000d901d70 */
.L_x_195:
[----:B-1234-:R-:W-:Y:S01]  /*11a40*/  FMNMX.FTZ R72, R168, R2, !PT ;  /* 0x00000002a8487209 */ /* 0x01efe20007810000 */
[----:B------:R-:W-:Y:S01]  /*11a50*/  LDSM.16.MT88.4 R52, [R210+0x100] ;  /* 0x00010000d234783b */ /* 0x000fe20000004200 */
[----:B------:R-:W-:Y:S02]  /*11a60*/  FMNMX.FTZ R0, R169, R100, !PT ;  /* 0x00000064a9007209 */ /* 0x000fe40007810000 */
[----:B------:R-:W-:Y:S02]  /*11a70*/  FMNMX.FTZ R72, R184, R72, !PT ;  /* 0x00000048b8487209 */ /* 0x000fe40007810000 */
[----:B------:R-:W-:Y:S02]  /*11a80*/  FMNMX.FTZ R0, R185, R0, !PT ;  /* 0x00000000b9007209 */ /* 0x000fe40007810000 */
[----:B------:R-:W-:Y:S01]  /*11a90*/  FMNMX.FTZ R72, R16, R72, !PT ;  /* 0x0000004810487209 */ /* 0x000fe20007810000 */
[----:B------:R-:W-:Y:S01]  /*11aa0*/  LDSM.16.MT88.4 R80, [R211+0x100] ;  /* 0x00010000d350783b */ /* 0x000fe20000004200 */
[----:B------:R-:W-:Y:S02]  /*11ab0*/  FMNMX.FTZ R0, R18, R0, !PT ;  /* 0x0000000012007209 */ /* 0x000fe40007810000 */
[----:B------:R-:W-:Y:S02]  /*11ac0*/  FMNMX.FTZ R72, R17, R72, !PT ;  /* 0x0000004811487209 */ /* 0x000fe40007810000 */
        /* <DEDUP_REMOVED lines=40> */
[----:B------:R-:W-:Y:S02]  /*11d50*/  MOV R92, R23 ;  /* 0x00000017005c7202 */ /* 0x000fe40000000f00 */
        /* <DEDUP_REMOVED lines=31> */
[----:B------:R-:W2:Y:S01]  /*11f50*/  SHFL.BFLY PT, R71, R0, 0x2, 0x1f ;  /* 0x0c401f0000477f89 */ /* 0x000ea200000e0000 */
        /* <DEDUP_REMOVED lines=16> */
[----:B------:R-:W-:Y:S02]  /*12060*/  MOV R93, R22 ;  /* 0x00000016005d7202 */ /* 0x000fe40000000f00 */
[----:B------:R-:W-:Y:S02]  /*12070*/  FMNMX.FTZ R3, R175, R3, !PT ;  /* 0x00000003af037209 */ /* 0x000fe40007810000 */
[----:B--2---:R-:W-:Y:S02]  /*12080*/  FMNMX.FTZ R71, R0, R71, !PT ;  /* 0x0000004700477209 */ /* 0x004fe40007810000 */
[----:B------:R-:W-:Y:S01]  /*12090*/  FMNMX.FTZ R0, R251, R4, !PT ;  /* 0x00000004fb007209 */ /* 0x000fe20007810000 */
[----:B------:R-:W2:Y:S01]  /*120a0*/  SHFL.BFLY PT, R5, R3, 0x2, 0x1f ;  /* 0x0c401f0003057f89 */ /* 0x000ea200000e0000 */
[----:B------:R-:W-:Y:S02]  /*120b0*/  MOV R87, R30 ;  /* 0x0000001e00577202 */ /* 0x000fe40000000f00 */
[----:B------:R-:W-:Y:S02]  /*120c0*/  FMNMX.FTZ R0, R93, R0, !PT ;  /* 0x000000005d007209 */ /* 0x000fe40007810000 */
[----:B------:R-:W-:Y:S02]  /*120d0*/  MOV R89, R28 ;  /* 0x0000001c00597202 */ /* 0x000fe40000000f00 */
[----:B------:R-:W-:Y:S01]  /*120e0*/  FMNMX.FTZ R0, R87, R0, !PT ;  /* 0x0000000057007209 */ /* 0x000fe20007810000 */
[----:B------:R-:W3:Y:S01]  /*120f0*/  SHFL.BFLY PT, R6, R71, 0x1, 0x1f ;  /* 0x0c201f0047067f89 */ /* 0x000ee200000e0000 */
[----:B------:R-:W-:Y:S02]  /*12100*/  MOV R85, R36 ;  /* 0x0000002400557202 */ /* 0x000fe40000000f00 */
[----:B------:R-:W-:Y:S02]  /*12110*/  FMNMX.FTZ R0, R89, R0, !PT ;  /* 0x0000000059007209 */ /* 0x000fe40007810000 */
[----:B------:R-:W-:Y:S02]  /*12120*/  ISETP.GT.AND P0, PT, R227, UR6, PT ;  /* 0x00000006e3007c0c */ /* 0x000fe4000bf04270 */
[----:B------:R-:W-:Y:S01]  /*12130*/  FMNMX.FTZ R0, R57, R0, !PT ;  /* 0x0000000039007209 */ /* 0x000fe20007810000 */
[----:B------:R-:W-:Y:S01]  /*12140*/  LDSM.16.MT88.4 R36, [R212+0x100] ;  /* 0x00010000d424783b */ /* 0x000fe20000004200 */
[----:B-1----:R-:W-:Y:S02]  /*12150*/  FMNMX.FTZ R72, R72, R7, !PT ;  /* 0x0000000748487209 */ /* 0x002fe40007810000 */
[----:B------:R-:W-:Y:S02]  /*12160*/  FMNMX.FTZ R4, R85, R0, !PT ;  /* 0x0000000055047209 */ /* 0x000fe40007810000 */
[----:B------:R-:W-:Y:S01]  /*12170*/  IADD3 R227, R227, -0x1, RZ ;  /* 0xffffffffe3e37810 */ /* 0x000fe20007ffe0ff */
[----:B------:R-:W-:Y:S01]  /*12180*/  FADD.FTZ R0, -R72, R2 ;  /* 0x0000000248007221 */ /* 0x000fe20000010100 */
[----:B------:R-:W-:Y:S01]  /*12190*/  FMNMX.FTZ R4, R178, R4, !PT ;  /* 0x00000004b2047209 */ /* 0x000fe20007810000 */
[----:B------:R-:W-:Y:S01]  /*121a0*/  FMUL.FTZ R96, R72, c[0x0][0x2d0] ;  /* 0x0000b40048607a20 */ /* 0x000fe20000410000 */
[----:B--2---:R-:W-:Y:S01]  /*121b0*/  FMNMX.FTZ R3, R3, R5, !PT ;  /* 0x0000000503037209 */ /* 0x004fe20007810000 */
[----:B------:R-:W-:Y:S01]  /*121c0*/  FMUL.FTZ R2, R0, c[0x0][0x2d0] ;  /* 0x0000b40000027a20 */ /* 0x000fe20000410000 */
[----:B------:R-:W-:Y:S01]  /*121d0*/  FMNMX.FTZ R0, R179, R4, !PT ;  /* 0x00000004b3007209 */ /* 0x000fe20007810000 */
[--C-:B------:R-:W-:Y:S02]  /*121e0*/  FFMA.FTZ R5, R20, c[0x0][0x2d0], -R96.reuse ;  /* 0x0000b40014057a23 */ /* 0x100fe40000010860 */
[----:B------:R1:W2:Y:S01]  /*121f0*/  MUFU.EX2 R73, R2 ;  /* 0x0000000200497308 */ /* 0x0002a20000000800 */
[----:B------:R-:W4:Y:S01]  /*12200*/  SHFL.BFLY PT, R70, R3, 0x1, 0x1f ;  /* 0x0c201f0003467f89 */ /* 0x000f2200000e0000 */
[----:B---3--:R-:W-:Y:S01]  /*12210*/  FMNMX.FTZ R71, R71, R6, !PT ;  /* 0x0000000647477209 */ /* 0x008fe20007810000 */
[----:B------:R-:W-:Y:S01]  /*12220*/  FFMA.FTZ R4, R168, c[0x0][0x2d0], -R96 ;  /* 0x0000b400a8047a23 */ /* 0x000fe20000010860 */
[----:B------:R-:W-:Y:S03]  /*12230*/  FMNMX.FTZ R0, R74, R0, !PT ;  /* 0x000000004a007209 */ /* 0x000fe60007810000 */
[----:B------:R-:W-:Y:S01]  /*12240*/  FMUL.FTZ R97, R71, c[0x0][0x2d0] ;  /* 0x0000b40047617a20 */ /* 0x000fe20000410000 */
[----:B------:R-:W-:Y:S02]  /*12250*/  FMNMX.FTZ R0, R75, R0, !PT ;  /* 0x000000004b007209 */ /* 0x000fe40007810000 */
[----:B------:R2:W-:Y:S01]  /*12260*/  MUFU.EX2 R40, R5 ;  /* 0x0000000500287308 */ /* 0x0005e20000000800 */
[----:B------:R-:W-:Y:S02]  /*12270*/  FFMA.FTZ R7, R103, c[0x0][0x2d0], -R97 ;  /* 0x0000b40067077a23 */ /* 0x000fe40000010861 */
[----:B-1----:R-:W-:Y:S01]  /*12280*/  FADD.FTZ R2, -R71, R100 ;  /* 0x0000006447027221 */ /* 0x002fe20000010100 */
[----:B----4-:R-:W-:Y:S02]  /*12290*/  FMNMX.FTZ R70, R3, R70, !PT ;  /* 0x0000004603467209 */ /* 0x010fe40007810000 */
[----:B------:R-:W1:Y:S01]  /*122a0*/  SHFL.BFLY PT, R3, R0, 0x2, 0x1f ;  /* 0x0c401f0000037f89 */ /* 0x000e6200000e0000 */
[----:B------:R-:W-:Y:S02]  /*122b0*/  FMUL.FTZ R2, R2, c[0x0][0x2d0] ;  /* 0x0000b40002027a20 */ /* 0x000fe40000410000 */
[----:B------:R-:W-:Y:S02]  /*122c0*/  FMUL.FTZ R98, R70, c[0x0][0x2d0] ;  /* 0x0000b40046627a20 */ /* 0x000fe40000410000 */
[----:B------:R3:W4:Y:S01]  /*122d0*/  MUFU.EX2 R69, R2 ;  /* 0x0000000200457308 */ /* 0x0007220000000800 */
[----:B--2---:R-:W-:Y:S01]  /*122e0*/  FMUL.FTZ R5, R73, R105 ;  /* 0x0000006949057220 */ /* 0x004fe20000410000 */
[----:B-1----:R-:W-:Y:S01]  /*122f0*/  FMNMX.FTZ R0, R0, R3, !PT ;  /* 0x0000000300007209 */ /* 0x002fe20007810000 */
[--C-:B------:R-:W-:Y:S02]  /*12300*/  FFMA.FTZ R3, R17, c[0x0][0x2d0], -R96.reuse ;  /* 0x0000b40011037a23 */ /* 0x100fe40000010860 */
[----:B------:R-:W-:Y:S01]  /*12310*/  FMUL.FTZ R17, R73, R117 ;  /* 0x0000007549117220 */ /* 0x000fe20000410000 */
[----:B------:R-:W-:Y:S04]  /*12320*/  MOV R117, R87 ;  /* 0x0000005700757202 */ /* 0x000fe80000000f00 */
[----:B------:R1:W2:Y:S01]  /*12330*/  MUFU.EX2 R11, R3 ;  /* 0x00000003000b7308 */ /* 0x0002a20000000800 */
[----:B---3--:R-:W-:Y:S02]  /*12340*/  FADD.FTZ R2, -R70, R101 ;  /* 0x0000006546027221 */ /* 0x008fe40000010100 */
[----:B----4-:R-:W-:Y:S02]  /*12350*/  FMUL.FTZ R6, R69, R106 ;  /* 0x0000006a45067220 */ /* 0x010fe40000410000 */
[----:B------:R-:W-:Y:S05]  /*12360*/  FMUL.FTZ R2, R2, c[0x0][0x2d0] ;  /* 0x0000b40002027a20 */ /* 0x000fea0000410000 */
[----:B------:R3:W4:Y:S10]  /*12370*/  MUFU.EX2 R68, R2 ;  /* 0x0000000200447308 */ /* 0x0007340000000800 */
[----:B------:R-:W-:Y:S01]  /*12380*/  MUFU.EX2 R101, R4 ;  /* 0x0000000400657308 */ /* 0x000fe20000000800 */
[--C-:B-1----:R-:W-:Y:S01]  /*12390*/  FFMA.FTZ R3, R169, c[0x0][0x2d0], -R97.reuse ;  /* 0x0000b400a9037a23 */ /* 0x102fe20000010861 */
[----:B--2---:R-:W-:Y:S08]  /*123a0*/  MOV R106, R11 ;  /* 0x0000000b006a7202 */ /* 0x004ff00000000f00 */
[----:B------:R1:W-:Y:S01]  /*123b0*/  MUFU.EX2 R100, R3 ;  /* 0x0000000300647308 */ /* 0x0003e20000000800 */
[--C-:B---3--:R-:W-:Y:S01]  /*123c0*/  FFMA.FTZ R2, R184, c[0x0][0x2d0], -R96.reuse ;  /* 0x0000b400b8027a23 */ /* 0x108fe20000010860 */
[----:B------:R-:W-:Y:S01]  /*123d0*/  MOV R184, R62 ;  /* 0x0000003e00b87202 */ /* 0x000fe20000000f00 */
[C---:B----4-:R-:W-:Y:S02]  /*123e0*/  FMUL.FTZ R29, R68.reuse, R129 ;  /* 0x00000081441d7220 */ /* 0x050fe40000410000 */
[----:B------:R-:W-:Y:S05]  /*123f0*/  FMUL.FTZ R45, R68, R145 ;  /* 0x00000091442d7220 */ /* 0x000fea0000410000 */
[----:B------:R2:W3:Y:S10]  /*12400*/  MUFU.EX2 R61, R2 ;  /* 0x00000002003d7308 */ /* 0x0004f40000000800 */
[----:B------:R4:W-:Y:S01]  /*12410*/  MUFU.EX2 R169, R7 ;  /* 0x0000000700a97308 */ /* 0x0009e20000000800 */
[--C-:B-1----:R-:W-:Y:S09]  /*12420*/  FFMA.FTZ R3, R185, c[0x0][0x2d0], -R97.reuse ;  /* 0x0000b400b9037a23 */ /* 0x102ff20000010861 */
[----:B------:R1:W5:Y:S01]  /*12430*/  MUFU.EX2 R60, R3 ;  /* 0x00000003003c7308 */ /* 0x0003620000000800 */
[----:B--2---:R-:W-:Y:S01]  /*12440*/  FFMA.FTZ R2, R16, c[0x0][0x2d0], -R96 ;  /* 0x0000b40010027a23 */ /* 0x004fe20000010860 */
[----:B---3--:R-:W-:Y:S01]  /*12450*/  F2FP.PACK_AB R76, R61, R101 ;  /* 0x000000653d4c723e */ /* 0x008fe200000000ff */
[--C-:B------:R-:W-:Y:S02]  /*12460*/  FFMA.FTZ R16, R35, c[0x0][0x2d0], -R97.reuse ;  /* 0x0000b40023107a23 */ /* 0x100fe40000010861 */
[C---:B------:R-:W-:Y:S05]  /*12470*/  FMUL.FTZ R35, R69.reuse, R135 ;  /* 0x0000008745237220 */ /* 0x040fea0000410000 */
[----:B------:R2:W3:Y:S01]  /*12480*/  MUFU.EX2 R8, R2 ;  /* 0x0000000200087308 */ /* 0x0004e20000000800 */
[C---:B----4-:R-:W-:Y:S09]  /*12490*/  FMUL.FTZ R7, R69.reuse, R107 ;  /* 0x0000006b45077220 */ /* 0x050ff20000410000 */
[----:B------:R4:W-:Y:S01]  /*124a0*/  MUFU.EX2 R95, R16 ;  /* 0x00000010005f7308 */ /* 0x0009e20000000800 */
[--C-:B-1----:R-:W-:Y:S01]  /*124b0*/  FFMA.FTZ R3, R18, c[0x0][0x2d0], -R97.reuse ;  /* 0x0000b40012037a23 */ /* 0x102fe20000010861 */
[----:B-----5:R-:W-:Y:S01]  /*124c0*/  F2FP.PACK_AB R77, R60, R100 ;  /* 0x000000643c4d723e */ /* 0x020fe200000000ff */
[----:B------:R-:W-:Y:S01]  /*124d0*/  FMUL.FTZ R18, R69, R118 ;  /* 0x0000007645127220 */ /* 0x000fe20000410000 */
[----:B------:R-:W-:Y:S06]  /*124e0*/  MOV R118, R89 ;  /* 0x0000005900767202 */ /* 0x000fec0000000f00 */
[----:B------:R1:W-:Y:S01]  /*124f0*/  MUFU.EX2 R10, R3 ;  /* 0x00000003000a7308 */ /* 0x0003e20000000800 */
[----:B--2---:R-:W1:Y:S01]  /*12500*/  SHFL.BFLY PT, R2, R0, 0x1, 0x1f ;  /* 0x0c201f0000027f89 */ /* 0x004e6200000e0000 */
[----:B---3--:R-:W-:Y:S04]  /*12510*/  MOV R185, R8 ;  /* 0x0000000800b97202 */ /* 0x008fe80000000f00 */
[----:B------:R-:W-:Y:S01]  /*12520*/  F2FP.PACK_AB R78, R106, R185 ;  /* 0x000000b96a4e723e */ /* 0x000fe200000000ff */
[----:B----4-:R-:W-:Y:S01]  /*12530*/  FMUL.FTZ R16, R73, R116 ;  /* 0x0000007449107220 */ /* 0x010fe20000410000 */
[----:B------:R-:W-:Y:S02]  /*12540*/  MOV R116, R84 ;  /* 0x0000005400747202 */ /* 0x000fe40000000f00 */
[----:B-1----:R-:W-:Y:S01]  /*12550*/  FMNMX.FTZ R3, R0, R2, !PT ;  /* 0x0000000200037209 */ /* 0x002fe20007810000 */
[--C-:B------:R-:W-:Y:S01]  /*12560*/  FFMA.FTZ R2, R183, c[0x0][0x2d0], -R98.reuse ;  /* 0x0000b400b7027a23 */ /* 0x100fe20000010862 */
[----:B------:R-:W-:Y:S01]  /*12570*/  MOV R183, R91 ;  /* 0x0000005b00b77202 */ /* 0x000fe20000000f00 */
[--C-:B------:R-:W-:Y:S02]  /*12580*/  FFMA.FTZ R0, R19, c[0x0][0x2d0], -R97.reuse ;  /* 0x0000b40013007a23 */ /* 0x100fe40000010861 */
[----:B------:R1:W2:Y:S01]  /*12590*/  MUFU.EX2 R14, R2 ;  /* 0x00000002000e7308 */ /* 0x0002a20000000800 */
[----:B------:R-:W-:Y:S09]  /*125a0*/  FMUL.FTZ R19, R69, R119 ;  /* 0x0000007745137220 */ /* 0x000ff20000410000 */
[----:B------:R3:W4:Y:S01]  /*125b0*/  MUFU.EX2 R12, R0 ;  /* 0x00000000000c7308 */ /* 0x0007220000000800 */
[----:B-1----:R-:W-:Y:S01]  /*125c0*/  FFMA.FTZ R2, R186, c[0x0][0x2d0], -R98 ;  /* 0x0000b400ba027a23 */ /* 0x002fe20000010862 */
[----:B--2---:R-:W-:Y:S08]  /*125d0*/  MOV R103, R14 ;  /* 0x0000000e00677202 */ /* 0x004ff00000000f00 */
[----:B------:R1:W2:Y:S01]  /*125e0*/  MUFU.EX2 R186, R2 ;  /* 0x0000000200ba7308 */ /* 0x0002a20000000800 */
[----:B---3--:R-:W-:Y:S01]  /*125f0*/  FADD.FTZ R0, -R3, R102 ;  /* 0x0000006603007221 */ /* 0x008fe20000010100 */
[----:B----4-:R-:W-:Y:S01]  /*12600*/  MOV R105, R12 ;  /* 0x0000000c00697202 */ /* 0x010fe20000000f00 */
[--C-:B------:R-:W-:Y:S02]  /*12610*/  FFMA.FTZ R12, R34, c[0x0][0x2d0], -R97.reuse ;  /* 0x0000b400220c7a23 */ /* 0x100fe40000010861 */
[----:B------:R-:W-:Y:S02]  /*12620*/  FMUL.FTZ R0, R0, c[0x0][0x2d0] ;  /* 0x0000b40000007a20 */ /* 0x000fe40000410000 */
[----:B------:R-:W-:Y:S04]  /*12630*/  FMUL.FTZ R34, R69, R134 ;  /* 0x0000008645227220 */ /* 0x000fe80000410000 */
[----:B------:R-:W3:Y:S01]  /*12640*/  MUFU.EX2 R0, R0 ;  /* 0x0000000000007308 */ /* 0x000ee20000000800 */
[--C-:B-1----:R-:W-:Y:S01]  /*12650*/  FFMA.FTZ R2, R180, c[0x0][0x2d0], -R98.reuse ;  /* 0x0000b400b4027a23 */ /* 0x102fe20000010862 */
[----:B------:R-:W-:Y:S02]  /*12660*/  MOV R180, R85 ;  /* 0x0000005500b47202 */ /* 0x000fe40000000f00 */
[----:B--2---:R-:W-:Y:S06]  /*12670*/  F2FP.PACK_AB R64, R186, R103 ;  /* 0x00000067ba40723e */ /* 0x004fec00000000ff */
[----:B------:R1:W-:Y:S01]  /*12680*/  MUFU.EX2 R9, R2 ;  /* 0x0000000200097308 */ /* 0x0003e20000000800 */
[C---:B---3--:R-:W-:Y:S01]  /*12690*/  FMUL.FTZ R11, R0.reuse, R111 ;  /* 0x0000006f000b7220 */ /* 0x048fe20000410000 */
[----:B------:R-:W-:Y:S01]  /*126a0*/  MOV R111, R56 ;  /* 0x00000038006f7202 */ /* 0x000fe20000000f00 */
[C---:B------:R-:W-:Y:S02]  /*126b0*/  FMUL.FTZ R14, R0.reuse, R114 ;  /* 0x00000072000e7220 */ /* 0x040fe40000410000 */
[C---:B------:R-:W-:Y:S01]  /*126c0*/  FMUL.FTZ R26, R0.reuse, R126 ;  /* 0x0000007e001a7220 */ /* 0x040fe20000410000 */
[----:B------:R-:W-:Y:S01]  /*126d0*/  MOV R126, R93 ;  /* 0x0000005d007e7202 */ /* 0x000fe20000000f00 */
[C---:B------:R-:W-:Y:S02]  /*126e0*/  FMUL.FTZ R27, R0.reuse, R127 ;  /* 0x0000007f001b7220 */ /* 0x040fe40000410000 */
[C---:B------:R-:W-:Y:S02]  /*126f0*/  FMUL.FTZ R42, R0.reuse, R142 ;  /* 0x0000008e002a7220 */ /* 0x040fe40000410000 */
[----:B------:R-:W-:Y:S02]  /*12700*/  FMUL.FTZ R43, R0, R143 ;  /* 0x0000008f002b7220 */ /* 0x000fe40000410000 */
[----:B-1----:R-:W-:Y:S02]  /*12710*/  FFMA.FTZ R2, R170, c[0x0][0x2d0], -R98 ;  /* 0x0000b400aa027a23 */ /* 0x002fe40000010862 */
[----:B------:R1:W-:Y:S01]  /*12720*/  MUFU.EX2 R170, R12 ;  /* 0x0000000c00aa7308 */ /* 0x0003e20000000800 */
[C---:B------:R-:W-:Y:S02]  /*12730*/  FMUL.FTZ R46, R0.reuse, R146 ;  /* 0x00000092002e7220 */ /* 0x040fe40000410000 */
[----:B------:R-:W-:Y:S02]  /*12740*/  FFMA.FTZ R56, R193, c[0x0][0x2d0], -R96 ;  /* 0x0000b400c1387a23 */ /* 0x000fe40000010860 */
[C---:B------:R-:W-:Y:S02]  /*12750*/  FMUL.FTZ R47, R0.reuse, R147 ;  /* 0x00000093002f7220 */ /* 0x040fe40000410000 */
[----:B------:R-:W-:Y:S03]  /*12760*/  FMUL.FTZ R62, R0, R162 ;  /* 0x000000a2003e7220 */ /* 0x000fe60000410000 */
[----:B------:R2:W-:Y:S01]  /*12770*/  MUFU.EX2 R13, R2 ;  /* 0x00000002000d7308 */ /* 0x0005e20000000800 */
[C---:B-1----:R-:W-:Y:S01]  /*12780*/  FMUL.FTZ R12, R68.reuse, R112 ;  /* 0x00000070440c7220 */ /* 0x042fe20000410000 */
[----:B------:R-:W-:Y:S01]  /*12790*/  MOV R112, R57 ;  /* 0x0000003900707202 */ /* 0x000fe20000000f00 */
[----:B------:R-:W-:Y:S02]  /*127a0*/  FMUL.FTZ R57, R68, R157 ;  /* 0x0000009d44397220 */ /* 0x000fe40000410000 */
[----:B--2---:R-:W-:Y:S04]  /*127b0*/  FMUL.FTZ R2, R3, c[0x0][0x2d0] ;  /* 0x0000b40003027a20 */ /* 0x004fe80000410000 */
[--C-:B------:R-:W-:Y:S01]  /*127c0*/  FFMA.FTZ R4, R181, c[0x0][0x2d0], -R2.reuse ;  /* 0x0000b400b5047a23 */ /* 0x100fe20000010802 */
[----:B------:R-:W-:Y:S01]  /*127d0*/  MOV R181, R10 ;  /* 0x0000000a00b57202 */ /* 0x000fe20000000f00 */
[--C-:B------:R-:W-:Y:S02]  /*127e0*/  FFMA.FTZ R28, R188, c[0x0][0x2d0], -R2.reuse ;  /* 0x0000b400bc1c7a23 */ /* 0x100fe40000010802 */
[----:B------:R1:W-:Y:S01]  /*127f0*/  MUFU.EX2 R102, R4 ;  /* 0x0000000400667308 */ /* 0x0003e20000000800 */
[----:B------:R-:W-:Y:S01]  /*12800*/  F2FP.PACK_AB R79, R105, R181 ;  /* 0x000000b5694f723e */ /* 0x000fe200000000ff */
[--C-:B------:R-:W-:Y:S02]  /*12810*/  FFMA.FTZ R44, R194, c[0x0][0x2d0], -R2.reuse ;  /* 0x0000b400c22c7a23 */ /* 0x100fe40000010802 */
[--C-:B------:R-:W-:Y:S02]  /*12820*/  FFMA.FTZ R48, R196, c[0x0][0x2d0], -R2.reuse ;  /* 0x0000b400c4307a23 */ /* 0x100fe40000010802 */
[--C-:B------:R-:W-:Y:S04]  /*12830*/  FFMA.FTZ R74, R74, c[0x0][0x2d0], -R2.reuse ;  /* 0x0000b4004a4a7a23 */ /* 0x100fe80000010802 */
[----:B------:R2:W-:Y:S10]  /*12840*/  MUFU.EX2 R50, R44 ;  /* 0x0000002c00327308 */ /* 0x0005f40000000800 */
[----:B------:R3:W-:Y:S01]  /*12850*/  MUFU.EX2 R114, R48 ;  /* 0x0000003000727308 */ /* 0x0007e20000000800 */
[--C-:B-1----:R-:W-:Y:S09]  /*12860*/  FFMA.FTZ R4, R187, c[0x0][0x2d0], -R2.reuse ;  /* 0x0000b400bb047a23 */ /* 0x102ff20000010802 */
[----:B------:R1:W4:Y:S01]  /*12870*/  MUFU.EX2 R187, R4 ;  /* 0x0000000400bb7308 */ /* 0x0003220000000800 */
[----:B--2---:R-:W-:Y:S02]  /*12880*/  FMUL.FTZ R44, R68, R144 ;  /* 0x00000090442c7220 */ /* 0x004fe40000410000 */
[----:B---3--:R-:W-:Y:S02]  /*12890*/  FMUL.FTZ R48, R73, R148 ;  /* 0x0000009449307220 */ /* 0x008fe40000410000 */
[--C-:B-1----:R-:W-:Y:S01]  /*128a0*/  FFMA.FTZ R4, R182, c[0x0][0x2d0], -R2.reuse ;  /* 0x0000b400b6047a23 */ /* 0x102fe20000010802 */
[----:B----4-:R-:W-:Y:S02]  /*128b0*/  F2FP.PACK_AB R65, R187, R102 ;  /* 0x00000066bb41723e */ /* 0x010fe400000000ff */
[----:B------:R-:W-:Y:S02]  /*128c0*/  MOV R182, R63 ;  /* 0x0000003f00b67202 */ /* 0x000fe40000000f00 */
[----:B------:R1:W2:Y:S01]  /*128d0*/  MUFU.EX2 R8, R4 ;  /* 0x0000000400087308 */ /* 0x0002a20000000800 */
[----:B------:R-:W-:Y:S02]  /*128e0*/  FMUL.FTZ R63, R0, R163 ;  /* 0x000000a3003f7220 */ /* 0x000fe40000410000 */
[----:B-1----:R-:W-:Y:S01]  /*128f0*/  FFMA.FTZ R4, R171, c[0x0][0x2d0], -R2 ;  /* 0x0000b400ab047a23 */ /* 0x002fe20000010802 */
[----:B--2---:R-:W-:Y:S01]  /*12900*/  MOV R107, R8 ;  /* 0x00000008006b7202 */ /* 0x004fe20000000f00 */
[C---:B------:R-:W-:Y:S01]  /*12910*/  FMUL.FTZ R8, R68.reuse, R108 ;  /* 0x0000006c44087220 */ /* 0x040fe20000410000 */
[----:B------:R-:W-:Y:S04]  /*12920*/  MOV R108, R9 ;  /* 0x00000009006c7202 */ /* 0x000fe80000000f00 */
[----:B------:R1:W2:Y:S01]  /*12930*/  MUFU.EX2 R10, R4 ;  /* 0x00000004000a7308 */ /* 0x0002a20000000800 */
[----:B------:R-:W-:Y:S01]  /*12940*/  FMUL.FTZ R9, R68, R109 ;  /* 0x0000006d44097220 */ /* 0x000fe20000410000 */
[----:B------:R-:W-:Y:S02]  /*12950*/  MOV R171, R86 ;  /* 0x0000005600ab7202 */ /* 0x000fe40000000f00 */
[----:B------:R-:W-:Y:S01]  /*12960*/  LDSM.16.MT88.4 R84, [R209+0x900] ;  /* 0x00090000d154783b */ /* 0x000fe20000004200 */
[--C-:B-1----:R-:W-:Y:S01]  /*12970*/  FFMA.FTZ R4, R21, c[0x0][0x2d0], -R96.reuse ;  /* 0x0000b40015047a23 */ /* 0x102fe20000010860 */
[----:B--2---:R-:W-:Y:S06]  /*12980*/  MOV R109, R10 ;  /* 0x0000000a006d7202 */ /* 0x004fec0000000f00 */
[----:B------:R-:W1:Y:S01]  /*12990*/  LDSM.16.MT88.4 R20, [R209+0x100] ;  /* 0x00010000d114783b */ /* 0x000e620000004200 */
[----:B------:R-:W-:Y:S01]  /*129a0*/  FMUL.FTZ R10, R0, R110 ;  /* 0x0000006e000a7220 */ /* 0x000fe20000410000 */
[----:B------:R2:W-:Y:S01]  /*129b0*/  MUFU.EX2 R41, R4 ;  /* 0x0000000400297308 */ /* 0x0005e20000000800 */
[----:B------:R-:W-:Y:S02]  /*129c0*/  F2FP.PACK_AB R67, R109, R107 ;  /* 0x0000006b6d43723e */ /* 0x000fe400000000ff */
[----:B------:R-:W-:Y:S01]  /*129d0*/  MOV R110, R61 ;  /* 0x0000003d006e7202 */ /* 0x000fe20000000f00 */
[----:B------:R-:W-:Y:S02]  /*129e0*/  FMUL.FTZ R61, R68, R161 ;  /* 0x000000a1443d7220 */ /* 0x000fe40000410000 */
[--C-:B--2---:R-:W-:Y:S02]  /*129f0*/  FFMA.FTZ R4, R15, c[0x0][0x2d0], -R97.reuse ;  /* 0x0000b4000f047a23 */ /* 0x104fe40000010861 */
[----:B------:R-:W-:Y:S01]  /*12a00*/  FMUL.FTZ R15, R0, R115 ;  /* 0x00000073000f7220 */ /* 0x000fe20000410000 */
[----:B------:R-:W-:Y:S01]  /*12a10*/  MOV R115, R60 ;  /* 0x0000003c00737202 */ /* 0x000fe20000000f00 */
[----:B------:R2:W-:Y:S01]  /*12a20*/  MUFU.EX2 R31, R4 ;  /* 0x00000004001f7308 */ /* 0x0005e20000000800 */
[--C-:B------:R-:W-:Y:S02]  /*12a30*/  FFMA.FTZ R60, R198, c[0x0][0x2d0], -R97.reuse ;  /* 0x0000b400c63c7a23 */ /* 0x100fe40000010861 */
[----:B--2---:R-:W-:Y:S02]  /*12a40*/  FFMA.FTZ R4, R32, c[0x0][0x2d0], -R96 ;  /* 0x0000b40020047a23 */ /* 0x004fe40000010860 */
[----:B------:R-:W-:Y:S05]  /*12a50*/  FFMA.FTZ R32, R189, c[0x0][0x2d0], -R2 ;  /* 0x0000b400bd207a23 */ /* 0x000fea0000010802 */
[----:B------:R2:W3:Y:S02]  /*12a60*/  MUFU.EX2 R94, R4 ;  /* 0x00000004005e7308 */ /* 0x0004e40000000800 */
[----:B--2---:R-:W-:Y:S01]  /*12a70*/  FFMA.FTZ R4, R33, c[0x0][0x2d0], -R96 ;  /* 0x0000b40021047a23 */ /* 0x004fe20000010860 */
[----:B---3--:R-:W-:Y:S01]  /*12a80*/  MOV R127, R94 ;  /* 0x0000005e007f7202 */ /* 0x008fe20000000f00 */
[C---:B------:R-:W-:Y:S06]  /*12a90*/  FMUL.FTZ R33, R73.reuse, R133 ;  /* 0x0000008549217220 */ /* 0x040fec0000410000 */
[----:B------:R2:W3:Y:S10]  /*12aa0*/  MUFU.EX2 R49, R4 ;  /* 0x0000000400317308 */ /* 0x0004f40000000800 */
[----:B------:R4:W-:Y:S01]  /*12ab0*/  MUFU.EX2 R133, R56 ;  /* 0x0000003800857308 */ /* 0x0009e20000000800 */
[C---:B--2---:R-:W-:Y:S01]  /*12ac0*/  FMUL.FTZ R4, R73.reuse, R104 ;  /* 0x0000006849047220 */ /* 0x044fe20000410000 */
[----:B------:R-:W-:Y:S01]  /*12ad0*/  MOV R104, R13 ;  /* 0x0000000d00687202 */ /* 0x000fe20000000f00 */
[----:B------:R-:W-:Y:S01]  /*12ae0*/  FMUL.FTZ R13, R68, R113 ;  /* 0x00000071440d7220 */ /* 0x000fe20000410000 */
[----:B---3--:R-:W-:Y:S01]  /*12af0*/  MOV R148, R49 ;  /* 0x0000003100947202 */ /* 0x008fe20000000f00 */
[----:B------:R-:W-:Y:S01]  /*12b00*/  FMUL.FTZ R49, R73, R149 ;  /* 0x0000009549317220 */ /* 0x000fe20000410000 */
[----:B------:R-:W-:Y:S01]  /*12b10*/  MOV R149, R50 ;  /* 0x0000003200957202 */ /* 0x000fe20000000f00 */
[----:B------:R-:W-:Y:S01]  /*12b20*/  FMUL.FTZ R50, R69, R150 ;  /* 0x0000009645327220 */ /* 0x000fe20000410000 */
[-C--:B-1----:R-:W-:Y:S05]  /*12b30*/  HMMA.16816.F32 R4, R76, R20.reuse, R4 ;  /* 0x000000144c04723c */ /* 0x082fea0000001804 */
[----:B------:R-:W-:Y:S01]  /*12b40*/  F2FP.PACK_AB R66, R104, R108 ;  /* 0x0000006c6842723e */ /* 0x000fe200000000ff */
[----:B----4-:R-:W-:Y:S01]  /*12b50*/  FMUL.FTZ R56, R68, R156 ;  /* 0x0000009c44387220 */ /* 0x010fe20000410000 */
[----:B------:R-:W-:Y:S01]  /*12b60*/  MOV R113, R59 ;  /* 0x0000003b00717202 */ /* 0x000fe20000000f00 */
[----:B------:R-:W-:Y:S04]  /*12b70*/  FMUL.FTZ R59, R0, R159 ;  /* 0x0000009f003b7220 */ /* 0x000fe80000410000 */
[C---:B------:R-:W-:Y:S07]  /*12b80*/  HMMA.16816.F32 R8, R64.reuse, R20, R8 ;  /* 0x000000144008723c */ /* 0x040fee0000001808 */
[--C-:B------:R-:W-:Y:S01]  /*12b90*/  FFMA.FTZ R20, R24, c[0x0][0x2d0], -R98.reuse ;  /* 0x0000b40018147a23 */ /* 0x100fe20000010862 */
[-C--:B------:R-:W-:Y:S03]  /*12ba0*/  HMMA.16816.F32 R12, R64, R22.reuse, R12 ;  /* 0x00000016400c723c */ /* 0x080fe6000000180c */
[----:B------:R1:W2:Y:S01]  /*12bb0*/  MUFU.EX2 R168, R20 ;  /* 0x0000001400a87308 */ /* 0x0002a20000000800 */
[----:B------:R-:W-:Y:S01]  /*12bc0*/  FMUL.FTZ R21, R73, R121 ;  /* 0x0000007949157220 */ /* 0x000fe20000410000 */
[----:B------:R-:W-:Y:S01]  /*12bd0*/  MOV R121, R169 ;  /* 0x000000a900797202 */ /* 0x000fe20000000f00 */
[--C-:B------:R-:W-:Y:S01]  /*12be0*/  FFMA.FTZ R24, R25, c[0x0][0x2d0], -R98.reuse ;  /* 0x0000b40019187a23 */ /* 0x100fe20000010862 */
[----:B------:R-:W-:Y:S01]  /*12bf0*/  MOV R169, R90 ;  /* 0x0000005a00a97202 */ /* 0x000fe20000000f00 */
[C---:B------:R-:W-:Y:S04]  /*12c00*/  HMMA.16816.F32 R16, R76.reuse, R22, R16 ;  /* 0x000000164c10723c */ /* 0x040fe80000001810 */
[C---:B------:R-:W-:Y:S01]  /*12c10*/  FMUL.FTZ R25, R68.reuse, R125 ;  /* 0x0000007d44197220 */ /* 0x040fe20000410000 */
[----:B------:R3:W4:Y:S01]  /*12c20*/  MUFU.EX2 R30, R24 ;  /* 0x00000018001e7308 */ /* 0x0007220000000800 */
[----:B------:R-:W-:Y:S01]  /*12c30*/  MOV R125, R92 ;  /* 0x0000005c007d7202 */ /* 0x000fe20000000f00 */
[C---:B------:R-:W-:Y:S02]  /*12c40*/  FMUL.FTZ R23, R69.reuse, R123 ;  /* 0x0000007b45177220 */ /* 0x040fe40000410000 */
[----:B------:R-:W-:Y:S03]  /*12c50*/  FMUL.FTZ R22, R69, R122 ;  /* 0x0000007a45167220 */ /* 0x000fe60000410000 */
[--C-:B------:R-:W-:Y:S03]  /*12c60*/  FFMA.FTZ R92, R199, c[0x0][0x2d0], -R97.reuse ;  /* 0x0000b400c75c7a23 */ /* 0x100fe60000010861 */
[----:B------:R5:W-:Y:S01]  /*12c70*/  MUFU.EX2 R123, R28 ;  /* 0x0000001c007b7308 */ /* 0x000be20000000800 */
[----:B-1----:R-:W-:Y:S01]  /*12c80*/  FMUL.FTZ R20, R73, R120 ;  /* 0x0000007849147220 */ /* 0x002fe20000410000 */
[----:B------:R-:W-:Y:S02]  /*12c90*/  MOV R120, R95 ;  /* 0x0000005f00787202 */ /* 0x000fe40000000f00 */
[----:B--2---:R-:W-:Y:S02]  /*12ca0*/  MOV R122, R168 ;  /* 0x000000a8007a7202 */ /* 0x004fe40000000f00 */
[----:B------:R-:W-:Y:S04]  /*12cb0*/  MOV R168, R58 ;  /* 0x0000003a00a87202 */ /* 0x000fe80000000f00 */
[----:B------:R1:W-:Y:S01]  /*12cc0*/  MUFU.EX2 R135, R92 ;  /* 0x0000005c00877308 */ /* 0x0003e20000000800 */
[-C--:B------:R-:W-:Y:S03]  /*12cd0*/  HMMA.16816.F32 R20, R76, R36.reuse, R20 ;  /* 0x000000244c14723c */ /* 0x080fe60000001814 */
[----:B---3--:R-:W-:Y:S01]  /*12ce0*/  FMUL.FTZ R24, R68, R124 ;  /* 0x0000007c44187220 */ /* 0x008fe20000410000 */
[----:B----4-:R-:W-:Y:S01]  /*12cf0*/  MOV R129, R30 ;  /* 0x0000001e00817202 */ /* 0x010fe20000000f00 */
[C---:B------:R-:W-:Y:S01]  /*12d00*/  FMUL.FTZ R30, R0.reuse, R130 ;  /* 0x00000082001e7220 */ /* 0x040fe20000410000 */
[----:B------:R-:W-:Y:S01]  /*12d10*/  MOV R130, R31 ;  /* 0x0000001f00827202 */ /* 0x000fe20000000f00 */
[----:B------:R-:W-:Y:S01]  /*12d20*/  FMUL.FTZ R31, R0, R131 ;  /* 0x00000083001f7220 */ /* 0x000fe20000410000 */
[----:B------:R-:W-:Y:S01]  /*12d30*/  MOV R124, R40 ;  /* 0x00000028007c7202 */ /* 0x000fe20000000f00 */
[--C-:B------:R-:W-:Y:S01]  /*12d40*/  FFMA.FTZ R40, R191, c[0x0][0x2d0], -R98.reuse ;  /* 0x0000b400bf287a23 */ /* 0x100fe20000010862 */
[C---:B------:R-:W-:Y:S03]  /*12d50*/  HMMA.16816.F32 R24, R64.reuse, R36, R24 ;  /* 0x000000244018723c */ /* 0x040fe60000001818 */
[----:B------:R2:W-:Y:S01]  /*12d60*/  MUFU.EX2 R119, R40 ;  /* 0x0000002800777308 */ /* 0x0005e20000000800 */
[C---:B-----5:R-:W-:Y:S01]  /*12d70*/  FMUL.FTZ R28, R68.reuse, R128 ;  /* 0x00000080441c7220 */ /* 0x060fe20000410000 */
[----:B------:R-:W-:Y:S01]  /*12d80*/  MOV R131, R41 ;  /* 0x0000002900837202 */ /* 0x000fe20000000f00 */
[----:B------:R-:W-:Y:S02]  /*12d90*/  FMUL.FTZ R41, R68, R141 ;  /* 0x0000008d44297220 */ /* 0x000fe40000410000 */
[----:B------:R-:W-:Y:S03]  /*12da0*/  FFMA.FTZ R36, R190, c[0x0][0x2d0], -R98 ;  /* 0x0000b400be247a23 */ /* 0x000fe60000010862 */
[-C--:B------:R-:W-:Y:S02]  /*12db0*/  HMMA.16816.F32 R28, R64, R38.reuse, R28 ;  /* 0x00000026401c723c */ /* 0x080fe4000000181c */
[----:B------:R3:W-:Y:S01]  /*12dc0*/  MUFU.EX2 R128, R32 ;  /* 0x0000002000807308 */ /* 0x0007e20000000800 */
[C---:B------:R-:W-:Y:S01]  /*12dd0*/  FMUL.FTZ R37, R73.reuse, R137 ;  /* 0x0000008949257220 */ /* 0x040fe20000410000 */
[----:B-1----:R-:W-:Y:S01]  /*12de0*/  LDSM.16.MT88.4 R92, [R210+0x900] ;  /* 0x00090000d25c783b */ /* 0x002fe20000004200 */
[----:B------:R-:W-:Y:S07]  /*12df0*/  FMUL.FTZ R58, R0, R158 ;  /* 0x0000009e003a7220 */ /* 0x000fee0000410000 */
[----:B------:R1:W4:Y:S01]  /*12e00*/  MUFU.EX2 R51, R36 ;  /* 0x0000002400337308 */ /* 0x0003220000000800 */
[----:B--2---:R-:W-:Y:S02]  /*12e10*/  FMUL.FTZ R40, R68, R140 ;  /* 0x0000008c44287220 */ /* 0x004fe40000410000 */
[C---:B---3--:R-:W-:Y:S07]  /*12e20*/  FMUL.FTZ R32, R73.reuse, R132 ;  /* 0x0000008449207220 */ /* 0x048fee0000410000 */
[C---:B------:R-:W-:Y:S04]  /*12e30*/  HMMA.16816.F32 R32, R76.reuse, R38, R32 ;  /* 0x000000264c20723c */ /* 0x040fe80000001820 */
[----:B-1----:R-:W-:Y:S01]  /*12e40*/  FMUL.FTZ R36, R73, R136 ;  /* 0x0000008849247220 */ /* 0x002fe20000410000 */
[----:B----4-:R-:W-:Y:S01]  /*12e50*/  MOV R150, R51 ;  /* 0x0000003300967202 */ /* 0x010fe20000000f00 */
[C---:B------:R-:W-:Y:S01]  /*12e60*/  FMUL.FTZ R51, R69.reuse, R151 ;  /* 0x0000009745337220 */ /* 0x040fe20000410000 */
[----:B------:R-:W-:Y:S01]  /*12e70*/  MOV R151, R170 ;  /* 0x000000aa00977202 */ /* 0x000fe20000000f00 */
[C---:B------:R-:W-:Y:S01]  /*12e80*/  FMUL.FTZ R38, R69.reuse, R138 ;  /* 0x0000008a45267220 */ /* 0x040fe20000410000 */
[----:B------:R-:W-:Y:S02]  /*12e90*/  MOV R170, R88 ;  /* 0x0000005800aa7202 */ /* 0x000fe40000000f00 */
[----:B------:R-:W1:Y:S01]  /*12ea0*/  LDSM.16.MT88.4 R88, [R212+0x900] ;  /* 0x00090000d458783b */ /* 0x000e620000004200 */
[----:B------:R-:W-:Y:S02]  /*12eb0*/  FMUL.FTZ R39, R69, R139 ;  /* 0x0000008b45277220 */ /* 0x000fe40000410000 */
[----:B------:R2:W-:Y:S05]  /*12ec0*/  MUFU.EX2 R139, R60 ;  /* 0x0000003c008b7308 */ /* 0x0005ea0000000800 */
[-C--:B------:R-:W-:Y:S08]  /*12ed0*/  HMMA.16816.F32 R36, R76, R52.reuse, R36 ;  /* 0x000000344c24723c */ /* 0x080ff00000001824 */
[C---:B------:R-:W-:Y:S07]  /*12ee0*/  HMMA.16816.F32 R40, R64.reuse, R52, R40 ;  /* 0x000000344028723c */ /* 0x040fee0000001828 */
[--C-:B------:R-:W-:Y:S01]  /*12ef0*/  FFMA.FTZ R52, R192, c[0x0][0x2d0], -R96.reuse ;  /* 0x0000b400c0347a23 */ /* 0x100fe20000010860 */
[-C--:B------:R-:W-:Y:S03]  /*12f00*/  HMMA.16816.F32 R44, R64, R54.reuse, R44 ;  /* 0x00000036402c723c */ /* 0x080fe6000000182c */
[----:B------:R3:W-:Y:S01]  /*12f10*/  MUFU.EX2 R132, R52 ;  /* 0x0000003400847308 */ /* 0x0007e20000000800 */
[----:B------:R-:W-:Y:S02]  /*12f20*/  FMUL.FTZ R53, R73, R153 ;  /* 0x0000009949357220 */ /* 0x000fe40000410000 */
[----:B--2---:R-:W-:Y:S02]  /*12f30*/  FMUL.FTZ R60, R68, R160 ;  /* 0x000000a0443c7220 */ /* 0x004fe40000410000 */
[C---:B------:R-:W-:Y:S07]  /*12f40*/  HMMA.16816.F32 R48, R76.reuse, R54, R48 ;  /* 0x000000364c30723c */ /* 0x040fee0000001830 */
[C---:B------:R-:W-:Y:S02]  /*12f50*/  FMUL.FTZ R55, R69.reuse, R155 ;  /* 0x0000009b45377220 */ /* 0x040fe40000410000 */
[----:B------:R-:W-:Y:S03]  /*12f60*/  FMUL.FTZ R54, R69, R154 ;  /* 0x0000009a45367220 */ /* 0x000fe60000410000 */
[----:B---3--:R-:W-:Y:S07]  /*12f70*/  FMUL.FTZ R52, R73, R152 ;  /* 0x0000009849347220 */ /* 0x008fee0000410000 */
[-C--:B------:R-:W-:Y:S08]  /*12f80*/  HMMA.16816.F32 R52, R76, R80.reuse, R52 ;  /* 0x000000504c34723c */ /* 0x080ff00000001834 */
        /* <DEDUP_REMOVED lines=10> */
[--C-:B--2---:R-:W-:Y:S03]  /*13030*/  FFMA.FTZ R80, R195, c[0x0][0x2d0], -R96.reuse ;  /* 0x0000b400c3507a23 */ /* 0x104fe60000010860 */
[----:B------:R-:W-:Y:S02]  /*13040*/  F2FP.PACK_AB R78, R148, R127 ;  /* 0x0000007f944e723e */ /* 0x000fe400000000ff */
[----:B------:R-:W-:Y:S01]  /*13050*/  F2FP.PACK_AB R79, R120, R151 ;  /* 0x00000097784f723e */ /* 0x000fe200000000ff */
[----:B------:R2:W-:Y:S02]  /*13060*/  MUFU.EX2 R134, R80 ;  /* 0x0000005000867308 */ /* 0x0005e40000000800 */
[----:B------:R-:W-:Y:S02]  /*13070*/  F2FP.PACK_AB R76, R131, R124 ;  /* 0x0000007c834c723e */ /* 0x000fe400000000ff */
[----:B------:R-:W-:Y:S02]  /*13080*/  F2FP.PACK_AB R77, R130, R121 ;  /* 0x00000079824d723e */ /* 0x000fe400000000ff */
[----:B------:R-:W-:Y:S02]  /*13090*/  F2FP.PACK_AB R82, R119, R150 ;  /* 0x000000967752723e */ /* 0x000fe400000000ff */
[----:B------:R-:W-:Y:S03]  /*130a0*/  F2FP.PACK_AB R83, R114, R149 ;  /* 0x000000957253723e */ /* 0x000fe600000000ff */
[-C--:B------:R-:W-:Y:S03]  /*130b0*/  HMMA.16816.F32 R4, R76, R84.reuse, R4 ;  /* 0x000000544c04723c */ /* 0x080fe60000001804 */
[----:B--2---:R-:W-:Y:S04]  /*130c0*/  FFMA.FTZ R80, R197, c[0x0][0x2d0], -R96 ;  /* 0x0000b400c5507a23 */ /* 0x004fe80000010860 */
[----:B------:R2:W-:Y:S02]  /*130d0*/  MUFU.EX2 R136, R80 ;  /* 0x0000005000887308 */ /* 0x0005e40000000800 */
[----:B--2---:R-:W-:Y:S07]  /*130e0*/  F2FP.PACK_AB R80, R129, R122 ;  /* 0x0000007a8150723e */ /* 0x004fee00000000ff */
[C---:B------:R-:W-:Y:S07]  /*130f0*/  HMMA.16816.F32 R8, R80.reuse, R84, R8 ;  /* 0x000000545008723c */ /* 0x040fee0000001808 */
[--C-:B------:R-:W-:Y:S01]  /*13100*/  FFMA.FTZ R84, R200, c[0x0][0x2d0], -R97.reuse ;  /* 0x0000b400c8547a23 */ /* 0x100fe20000010861 */
[-C--:B------:R-:W-:Y:S03]  /*13110*/  HMMA.16816.F32 R12, R80, R86.reuse, R12 ;  /* 0x00000056500c723c */ /* 0x080fe6000000180c */
[----:B------:R2:W3:Y:S05]  /*13120*/  MUFU.EX2 R137, R84 ;  /* 0x0000005400897308 */ /* 0x0004ea0000000800 */
[C---:B------:R-:W-:Y:S08]  /*13130*/  HMMA.16816.F32 R16, R76.reuse, R86, R16 ;  /* 0x000000564c10723c */ /* 0x040ff00000001810 */
[-C--:B-1----:R-:W-:Y:S08]  /*13140*/  HMMA.16816.F32 R20, R76, R88.reuse, R20 ;  /* 0x000000584c14723c */ /* 0x082ff00000001814 */
[C---:B------:R-:W-:Y:S04]  /*13150*/  HMMA.16816.F32 R24, R80.reuse, R88, R24 ;  /* 0x000000585018723c */ /* 0x040fe80000001818 */
[----:B--2---:R-:W-:Y:S01]  /*13160*/  FFMA.FTZ R84, R204, c[0x0][0x2d0], -R98 ;  /* 0x0000b400cc547a23 */ /* 0x004fe20000010862 */
[----:B---3--:R-:W-:Y:S02]  /*13170*/  MOV R204, R137 ;  /* 0x0000008900cc7202 */ /* 0x008fe40000000f00 */
[----:B------:R-:W-:Y:S01]  /*13180*/  FFMA.FTZ R88, R232, c[0x0][0x2d0], -R2 ;  /* 0x0000b400e8587a23 */ /* 0x000fe20000010802 */
[-C--:B------:R-:W-:Y:S01]  /*13190*/  HMMA.16816.F32 R28, R80, R90.reuse, R28 ;  /* 0x0000005a501c723c */ /* 0x080fe2000000181c */
[----:B------:R1:W-:Y:S03]  /*131a0*/  MUFU.EX2 R137, R84 ;  /* 0x0000005400897308 */ /* 0x0003e60000000800 */
[----:B------:R-:W-:Y:S04]  /*131b0*/  MOV R232, R134 ;  /* 0x0000008600e87202 */ /* 0x000fe80000000f00 */
[C---:B------:R-:W-:Y:S03]  /*131c0*/  HMMA.16816.F32 R32, R76.reuse, R90, R32 ;  /* 0x0000005a4c20723c */ /* 0x040fe60000001820 */
[----:B------:R2:W-:Y:S05]  /*131d0*/  MUFU.EX2 R142, R88 ;  /* 0x00000058008e7308 */ /* 0x0005ea0000000800 */
[-C--:B------:R-:W-:Y:S08]  /*131e0*/  HMMA.16816.F32 R36, R76, R92.reuse, R36 ;  /* 0x0000005c4c24723c */ /* 0x080ff00000001824 */
[C---:B------:R-:W-:Y:S04]  /*131f0*/  HMMA.16816.F32 R40, R80.reuse, R92, R40 ;  /* 0x0000005c5028723c */ /* 0x040fe80000001828 */
[----:B-1----:R-:W-:Y:S01]  /*13200*/  FFMA.FTZ R84, R203, c[0x0][0x2d0], -R98 ;  /* 0x0000b400cb547a23 */ /* 0x002fe20000010862 */
[----:B------:R-:W-:Y:S02]  /*13210*/  MOV R203, R136 ;  /* 0x0000008800cb7202 */ /* 0x000fe40000000f00 */
[----:B------:R-:W-:Y:S01]  /*13220*/  FFMA.FTZ R92, R230, c[0x0][0x2d0], -R96 ;  /* 0x0000b400e65c7a23 */ /* 0x000fe20000010860 */
[-C--:B------:R-:W-:Y:S01]  /*13230*/  HMMA.16816.F32 R44, R80, R94.reuse, R44 ;  /* 0x0000005e502c723c */ /* 0x080fe2000000182c */
[----:B------:R1:W-:Y:S03]  /*13240*/  MUFU.EX2 R143, R84 ;  /* 0x00000054008f7308 */ /* 0x0003e60000000800 */
[----:B--2---:R-:W-:Y:S01]  /*13250*/  FFMA.FTZ R88, R207, c[0x0][0x2d0], -R98 ;  /* 0x0000b400cf587a23 */ /* 0x004fe20000010862 */
[----:B------:R-:W-:Y:S02]  /*13260*/  MOV R207, R133 ;  /* 0x0000008500cf7202 */ /* 0x000fe40000000f00 */
[----:B------:R-:W-:Y:S01]  /*13270*/  MOV R230, R120 ;  /* 0x0000007800e67202 */ /* 0x000fe20000000f00 */
[C---:B------:R-:W-:Y:S03]  /*13280*/  HMMA.16816.F32 R48, R76.reuse, R94, R48 ;  /* 0x0000005e4c30723c */ /* 0x040fe60000001830 */
[----:B------:R2:W-:Y:S10]  /*13290*/  MUFU.EX2 R141, R88 ;  /* 0x00000058008d7308 */ /* 0x0005f40000000800 */
[----:B------:R3:W-:Y:S01]  /*132a0*/  MUFU.EX2 R147, R92 ;  /* 0x0000005c00937308 */ /* 0x0007e20000000800 */
[----:B-1----:R-:W-:Y:S01]  /*132b0*/  FFMA.FTZ R84, R205, c[0x0][0x2d0], -R2 ;  /* 0x0000b400cd547a23 */ /* 0x002fe20000010802 */
[----:B------:R-:W-:Y:S08]  /*132c0*/  MOV R205, R135 ;  /* 0x0000008700cd7202 */ /* 0x000ff00000000f00 */
[----:B------:R1:W4:Y:S01]  /*132d0*/  MUFU.EX2 R136, R84 ;  /* 0x0000005400887308 */ /* 0x0003220000000800 */
[----:B--2---:R-:W-:Y:S01]  /*132e0*/  FFMA.FTZ R88, R231, c[0x0][0x2d0], -R98 ;  /* 0x0000b400e7587a23 */ /* 0x004fe20000010862 */
[----:B------:R-:W-:Y:S02]  /*132f0*/  MOV R231, R132 ;  /* 0x0000008400e77202 */ /* 0x000fe40000000f00 */
[----:B------:R-:W-:Y:S02]  /*13300*/  MOV R132, R113 ;  /* 0x0000007100847202 */ /* 0x000fe40000000f00 */
[----:B------:R-:W-:Y:S04]  /*13310*/  MOV R113, R186 ;  /* 0x000000ba00717202 */ /* 0x000fe80000000f00 */
[----:B------:R2:W5:Y:S01]  /*13320*/  MUFU.EX2 R201, R88 ;  /* 0x0000005800c97308 */ /* 0x0005620000000800 */
[----:B---3--:R-:W-:Y:S01]  /*13330*/  FFMA.FTZ R92, R233, c[0x0][0x2d0], -R96 ;  /* 0x0000b400e95c7a23 */ /* 0x008fe20000010860 */
[----:B------:R-:W-:Y:S02]  /*13340*/  MOV R233, R127 ;  /* 0x0000007f00e97202 */ /* 0x000fe40000000f00 */
[----:B------:R-:W-:Y:S06]  /*13350*/  MOV R127, R105 ;  /* 0x00000069007f7202 */ /* 0x000fec0000000f00 */
[----:B------:R3:W-:Y:S01]  /*13360*/  MUFU.EX2 R199, R92 ;  /* 0x0000005c00c77308 */ /* 0x0007e20000000800 */
[----:B-1----:R-:W1:Y:S01]  /*13370*/  LDSM.16.MT88.4 R84, [R211+0x900] ;  /* 0x00090000d354783b */ /* 0x002e620000004200 */
[----:B--2---:R-:W-:Y:S01]  /*13380*/  FFMA.FTZ R88, R235, c[0x0][0x2d0], -R2 ;  /* 0x0000b400eb587a23 */ /* 0x004fe20000010802 */
[----:B------:R-:W-:Y:S07]  /*13390*/  MOV R235, R114 ;  /* 0x0000007200eb7202 */ /* 0x000fee0000000f00 */
[----:B------:R2:W-:Y:S01]  /*133a0*/  MUFU.EX2 R140, R88 ;  /* 0x00000058008c7308 */ /* 0x0005e20000000800 */
[----:B---3--:R-:W-:Y:S01]  /*133b0*/  FFMA.FTZ R92, R206, c[0x0][0x2d0], -R96 ;  /* 0x0000b400ce5c7a23 */ /* 0x008fe20000010860 */
[----:B------:R-:W-:Y:S02]  /*133c0*/  MOV R206, R233 ;  /* 0x000000e900ce7202 */ /* 0x000fe40000000f00 */
[----:B------:R-:W-:Y:S06]  /*133d0*/  MOV R233, R148 ;  /* 0x0000009400e97202 */ /* 0x000fec0000000f00 */
[----:B------:R3:W-:Y:S01]  /*133e0*/  MUFU.EX2 R197, R92 ;  /* 0x0000005c00c57308 */ /* 0x0007e20000000800 */
[----:B--2---:R-:W-:Y:S01]  /*133f0*/  FFMA.FTZ R88, R238, c[0x0][0x2d0], -R2 ;  /* 0x0000b400ee587a23 */ /* 0x004fe20000010802 */
[----:B------:R-:W-:Y:S01]  /*13400*/  MOV R238, R119 ;  /* 0x0000007700ee7202 */ /* 0x000fe20000000f00 */
[-C--:B-1----:R-:W-:Y:S07]  /*13410*/  HMMA.16816.F32 R52, R76, R84.reuse, R52 ;  /* 0x000000544c34723c */ /* 0x082fee0000001834 */
[----:B------:R1:W2:Y:S01]  /*13420*/  MUFU.EX2 R200, R88 ;  /* 0x0000005800c87308 */ /* 0x0002a20000000800 */
[C---:B------:R-:W-:Y:S01]  /*13430*/  HMMA.16816.F32 R56, R80.reuse, R84, R56 ;  /* 0x000000545038723c */ /* 0x040fe20000001838 */
[----:B---3--:R-:W-:Y:S06]  /*13440*/  LDSM.16.MT88.4 R92, [R210+0x1100] ;  /* 0x00110000d25c783b */ /* 0x008fec0000004200 */
[--C-:B------:R-:W-:Y:S01]  /*13450*/  FFMA.FTZ R84, R236, c[0x0][0x2d0], -R97.reuse ;  /* 0x0000b400ec547a23 */ /* 0x100fe20000010861 */
[-C--:B------:R-:W-:Y:S03]  /*13460*/  HMMA.16816.F32 R60, R80, R86.reuse, R60 ;  /* 0x00000056503c723c */ /* 0x080fe6000000183c */
[----:B------:R3:W-:Y:S04]  /*13470*/  MUFU.EX2 R146, R84 ;  /* 0x0000005400927308 */ /* 0x0007e80000000800 */
[--C-:B------:R-:W-:Y:S01]  /*13480*/  FFMA.FTZ R80, R239, c[0x0][0x2d0], -R97.reuse ;  /* 0x0000b400ef507a23 */ /* 0x100fe20000010861 */
[----:B------:R-:W-:Y:S01]  /*13490*/  HMMA.16816.F32 R64, R76, R86, R64 ;  /* 0x000000564c40723c */ /* 0x000fe20000001840 */
[----:B-1----:R-:W1:Y:S03]  /*134a0*/  LDSM.16.MT88.4 R88, [R209+0x1100] ;  /* 0x00110000d158783b */ /* 0x002e660000004200 */
[----:B----4-:R-:W-:Y:S01]  /*134b0*/  F2FP.PACK_AB R81, R142, R136 ;  /* 0x000000888e51723e */ /* 0x010fe200000000ff */
[----:B------:R4:W-:Y:S01]  /*134c0*/  MUFU.EX2 R198, R80 ;  /* 0x0000005000c67308 */ /* 0x0009e20000000800 */
[----:B-----5:R-:W-:Y:S02]  /*134d0*/  F2FP.PACK_AB R82, R201, R141 ;  /* 0x0000008dc952723e */ /* 0x020fe400000000ff */
[----:B------:R-:W-:Y:S04]  /*134e0*/  F2FP.PACK_AB R76, R207, R231 ;  /* 0x000000e7cf4c723e */ /* 0x000fe800000000ff */
[----:B------:R-:W-:Y:S02]  /*134f0*/  F2FP.PACK_AB R77, R138, R139 ;  /* 0x0000008b8a4d723e */ /* 0x000fe400000000ff */
[----:B------:R-:W-:Y:S02]  /*13500*/  F2FP.PACK_AB R78, R203, R232 ;  /* 0x000000e8cb4e723e */ /* 0x000fe400000000ff */
[----:B------:R-:W-:Y:S02]  /*13510*/  F2FP.PACK_AB R79, R204, R205 ;  /* 0x000000cdcc4f723e */ /* 0x000fe400000000ff */
[----:B--2---:R-:W-:Y:S01]  /*13520*/  F2FP.PACK_AB R83, R200, R140 ;  /* 0x0000008cc853723e */ /* 0x004fe200000000ff */
[----:B---3--:R-:W2:Y:S01]  /*13530*/  LDSM.16.MT88.4 R84, [R212+0x1100] ;  /* 0x00110000d454783b */ /* 0x008ea20000004200 */
[----:B----4-:R-:W-:Y:S01]  /*13540*/  FFMA.FTZ R80, R202, c[0x0][0x2d0], -R96 ;  /* 0x0000b400ca507a23 */ /* 0x010fe20000010860 */
[----:B------:R-:W-:Y:S03]  /*13550*/  MOV R202, R151 ;  /* 0x0000009700ca7202 */ /* 0x000fe60000000f00 */
[----:B------:R3:W-:Y:S01]  /*13560*/  MUFU.EX2 R196, R80 ;  /* 0x0000005000c47308 */ /* 0x0007e20000000800 */
[-C--:B-1----:R-:W-:Y:S03]  /*13570*/  HMMA.16816.F32 R4, R76, R88.reuse, R4 ;  /* 0x000000584c04723c */ /* 0x082fe60000001804 */
[----:B---3--:R-:W-:Y:S07]  /*13580*/  F2FP.PACK_AB R80, R143, R137 ;  /* 0x000000898f50723e */ /* 0x008fee00000000ff */
[C---:B------:R-:W-:Y:S07]  /*13590*/  HMMA.16816.F32 R8, R80.reuse, R88, R8 ;  /* 0x000000585008723c */ /* 0x040fee0000001808 */
[--C-:B------:R-:W-:Y:S01]  /*135a0*/  FFMA.FTZ R88, R229, c[0x0][0x2d0], -R97.reuse ;  /* 0x0000b400e5587a23 */ /* 0x100fe20000010861 */
[-C--:B------:R-:W-:Y:S03]  /*135b0*/  HMMA.16816.F32 R12, R80, R90.reuse, R12 ;  /* 0x0000005a500c723c */ /* 0x080fe6000000180c */
[----:B------:R1:W-:Y:S01]  /*135c0*/  MUFU.EX2 R194, R88 ;  /* 0x0000005800c27308 */ /* 0x0003e20000000800 */
[----:B------:R-:W-:Y:S02]  /*135d0*/  MOV R229, R123 ;  /* 0x0000007b00e57202 */ /* 0x000fe40000000f00 */
[----:B------:R-:W-:Y:S02]  /*135e0*/  MOV R123, R113 ;  /* 0x00000071007b7202 */ /* 0x000fe40000000f00 */
[C---:B------:R-:W-:Y:S08]  /*135f0*/  HMMA.16816.F32 R16, R76.reuse, R90, R16 ;  /* 0x0000005a4c10723c */ /* 0x040ff00000001810 */
[-C--:B--2---:R-:W-:Y:S08]  /*13600*/  HMMA.16816.F32 R20, R76, R84.reuse, R20 ;  /* 0x000000544c14723c */ /* 0x084ff00000001814 */
[C---:B------:R-:W-:Y:S04]  /*13610*/  HMMA.16816.F32 R24, R80.reuse, R84, R24 ;  /* 0x000000545018723c */ /* 0x040fe80000001818 */
[--C-:B-1----:R-:W-:Y:S01]  /*13620*/  FFMA.FTZ R88, R237, c[0x0][0x2d0], -R97.reuse ;  /* 0x0000b400ed587a23 */ /* 0x102fe20000010861 */
[----:B------:R-:W-:Y:S02]  /*13630*/  MOV R237, R122 ;  /* 0x0000007a00ed7202 */ /* 0x000fe40000000f00 */
        /* <DEDUP_REMOVED lines=10> */
[--C-:B------:R-:W-:Y:S01]  /*136e0*/  FFMA.FTZ R92, R126, c[0x0][0x2d0], -R2.reuse ;  /* 0x0000b4007e5c7a23 */ /* 0x100fe20000010802 */
[-C--:B------:R-:W-:Y:S01]  /*136f0*/  HMMA.16816.F32 R44, R80, R94.reuse, R44 ;  /* 0x0000005e502c723c */ /* 0x080fe2000000182c */
[----:B------:R1:W-:Y:S03]  /*13700*/  MUFU.EX2 R145, R88 ;  /* 0x0000005800917308 */ /* 0x0003e60000000800 */
[----:B--2---:R-:W-:Y:S01]  /*13710*/  FFMA.FTZ R84, R248, c[0x0][0x2d0], -R2 ;  /* 0x0000b400f8547a23 */ /* 0x004fe20000010802 */
[----:B------:R-:W-:Y:S02]  /*13720*/  MOV R126, R116 ;  /* 0x00000074007e7202 */ /* 0x000fe40000000f00 */
[----:B------:R-:W-:Y:S01]  /*13730*/  MOV R116, R111 ;  /* 0x0000006f00747202 */ /* 0x000fe20000000f00 */
[C---:B------:R-:W-:Y:S03]  /*13740*/  HMMA.16816.F32 R48, R76.reuse, R94, R48 ;  /* 0x0000005e4c30723c */ /* 0x040fe60000001830 */
[----:B------:R2:W3:Y:S01]  /*13750*/  MUFU.EX2 R192, R84 ;  /* 0x0000005400c07308 */ /* 0x0004e20000000800 */
[----:B------:R-:W-:Y:S02]  /*13760*/  MOV R111, R185 ;  /* 0x000000b9006f7202 */ /* 0x000fe40000000f00 */
[----:B------:R-:W-:Y:S02]  /*13770*/  MOV R248, R108 ;  /* 0x0000006c00f87202 */ /* 0x000fe40000000f00 */
[----:B------:R-:W-:Y:S05]  /*13780*/  MOV R121, R111 ;  /* 0x0000006f00797202 */ /* 0x000fea0000000f00 */
[----:B------:R4:W-:Y:S01]  /*13790*/  MUFU.EX2 R154, R92 ;  /* 0x0000005c009a7308 */ /* 0x0009e20000000800 */
[--C-:B-1----:R-:W-:Y:S01]  /*137a0*/  FFMA.FTZ R88, R240, c[0x0][0x2d0], -R98.reuse ;  /* 0x0000b400f0587a23 */ /* 0x102fe20000010862 */
[----:B------:R-:W-:Y:S08]  /*137b0*/  MOV R240, R106 ;  /* 0x0000006a00f07202 */ /* 0x000ff00000000f00 */
[----:B------:R1:W-:Y:S01]  /*137c0*/  MUFU.EX2 R193, R88 ;  /* 0x0000005800c17308 */ /* 0x0003e20000000800 */
[----:B--2---:R-:W-:Y:S01]  /*137d0*/  FFMA.FTZ R84, R244, c[0x0][0x2d0], -R98 ;  /* 0x0000b400f4547a23 */ /* 0x004fe20000010862 */
[----:B------:R-:W-:Y:S08]  /*137e0*/  MOV R244, R115 ;  /* 0x0000007300f47202 */ /* 0x000ff00000000f00 */
[----:B------:R2:W-:Y:S01]  /*137f0*/  MUFU.EX2 R190, R84 ;  /* 0x0000005400be7308 */ /* 0x0005e20000000800 */
[----:B----4-:R-:W-:Y:S09]  /*13800*/  FFMA.FTZ R92, R246, c[0x0][0x2d0], -R96 ;  /* 0x0000b400f65c7a23 */ /* 0x010ff20000010860 */
[----:B------:R4:W-:Y:S01]  /*13810*/  MUFU.EX2 R153, R92 ;  /* 0x0000005c00997308 */ /* 0x0009e20000000800 */
[----:B-1----:R-:W1:Y:S01]  /*13820*/  LDSM.16.MT88.4 R88, [R211+0x1100] ;  /* 0x00110000d358783b */ /* 0x002e620000004200 */
[----:B--2---:R-:W-:Y:S08]  /*13830*/  FFMA.FTZ R84, R247, c[0x0][0x2d0], -R98 ;  /* 0x0000b400f7547a23 */ /* 0x004ff00000010862 */
[----:B------:R2:W5:Y:S01]  /*13840*/  MUFU.EX2 R191, R84 ;  /* 0x0000005400bf7308 */ /* 0x0005620000000800 */
[----:B----4-:R-:W-:Y:S02]  /*13850*/  FFMA.FTZ R92, R242, c[0x0][0x2d0], -R96 ;  /* 0x0000b400f25c7a23 */ /* 0x010fe40000010860 */
[----:B--2---:R-:W-:Y:S01]  /*13860*/  FFMA.FTZ R84, R251, c[0x0][0x2d0], -R2 ;  /* 0x0000b400fb547a23 */ /* 0x004fe20000010802 */
[-C--:B-1----:R-:W-:Y:S06]  /*13870*/  HMMA.16816.F32 R52, R76, R88.reuse, R52 ;  /* 0x000000584c34723c */ /* 0x082fec0000001834 */
[----:B------:R1:W2:Y:S02]  /*13880*/  MUFU.EX2 R155, R84 ;  /* 0x00000054009b7308 */ /* 0x0002a40000000800 */
[C---:B------:R-:W-:Y:S07]  /*13890*/  HMMA.16816.F32 R56, R80.reuse, R88, R56 ;  /* 0x000000585038723c */ /* 0x040fee0000001838 */
[--C-:B------:R-:W-:Y:S01]  /*138a0*/  FFMA.FTZ R88, R249, c[0x0][0x2d0], -R96.reuse ;  /* 0x0000b400f9587a23 */ /* 0x100fe20000010860 */
[-C--:B------:R-:W-:Y:S03]  /*138b0*/  HMMA.16816.F32 R60, R80, R90.reuse, R60 ;  /* 0x0000005a503c723c */ /* 0x080fe6000000183c */
[----:B------:R4:W-:Y:S04]  /*138c0*/  MUFU.EX2 R189, R88 ;  /* 0x0000005800bd7308 */ /* 0x0009e80000000800 */
[--C-:B------:R-:W-:Y:S01]  /*138d0*/  FFMA.FTZ R80, R252, c[0x0][0x2d0], -R97.reuse ;  /* 0x0000b400fc507a23 */ /* 0x100fe20000010861 */
[----:B------:R-:W-:Y:S01]  /*138e0*/  HMMA.16816.F32 R64, R76, R90, R64 ;  /* 0x0000005a4c40723c */ /* 0x000fe20000001840 */
[----:B-1----:R-:W1:Y:S03]  /*138f0*/  LDSM.16.MT88.4 R84, [R209+0x1900] ;  /* 0x00190000d154783b */ /* 0x002e660000004200 */
[----:B---3--:R-:W-:Y:S01]  /*13900*/  F2FP.PACK_AB R81, R192, R144 ;  /* 0x00000090c051723e */ /* 0x008fe200000000ff */
[----:B------:R3:W-:Y:S01]  /*13910*/  MUFU.EX2 R152, R80 ;  /* 0x0000005000987308 */ /* 0x0007e20000000800 */
[----:B-----5:R-:W-:Y:S02]  /*13920*/  F2FP.PACK_AB R82, R191, R190 ;  /* 0x000000bebf52723e */ /* 0x020fe400000000ff */
[----:B------:R-:W-:Y:S04]  /*13930*/  F2FP.PACK_AB R76, R199, R147 ;  /* 0x00000093c74c723e */ /* 0x000fe800000000ff */
[----:B------:R-:W-:Y:S02]  /*13940*/  F2FP.PACK_AB R77, R198, R146 ;  /* 0x00000092c64d723e */ /* 0x000fe400000000ff */
[----:B------:R-:W-:Y:S02]  /*13950*/  F2FP.PACK_AB R78, R197, R196 ;  /* 0x000000c4c54e723e */ /* 0x000fe400000000ff */
[----:B------:R-:W-:Y:S02]  /*13960*/  F2FP.PACK_AB R79, R195, R194 ;  /* 0x000000c2c34f723e */ /* 0x000fe400000000ff */
[----:B--2---:R-:W-:Y:S01]  /*13970*/  F2FP.PACK_AB R83, R154, R155 ;  /* 0x0000009b9a53723e */ /* 0x004fe200000000ff */
[----:B----4-:R-:W2:Y:S01]  /*13980*/  LDSM.16.MT88.4 R88, [R212+0x1900] ;  /* 0x00190000d458783b */ /* 0x010ea20000004200 */
[--C-:B---3--:R-:W-:Y:S01]  /*13990*/  FFMA.FTZ R80, R125, c[0x0][0x2d0], -R97.reuse ;  /* 0x0000b4007d507a23 */ /* 0x108fe20000010861 */
[----:B------:R-:W-:Y:S02]  /*139a0*/  MOV R125, R117 ;  /* 0x00000075007d7202 */ /* 0x000fe40000000f00 */
[----:B------:R-:W-:Y:S01]  /*139b0*/  MOV R117, R112 ;  /* 0x0000007000757202 */ /* 0x000fe20000000f00 */
[----:B------:R3:W-:Y:S01]  /*139c0*/  MUFU.EX2 R188, R80 ;  /* 0x0000005000bc7308 */ /* 0x0007e20000000800 */
[----:B------:R-:W-:Y:S04]  /*139d0*/  MOV R112, R187 ;  /* 0x000000bb00707202 */ /* 0x000fe80000000f00 */
[----:B------:R-:W-:Y:S01]  /*139e0*/  MOV R122, R112 ;  /* 0x00000070007a7202 */ /* 0x000fe20000000f00 */
[-C--:B-1----:R-:W-:Y:S04]  /*139f0*/  HMMA.16816.F32 R4, R76, R84.reuse, R4 ;  /* 0x000000544c04723c */ /* 0x082fe80000001804 */
[----:B------:R1:W-:Y:S01]  /*13a00*/  MUFU.EX2 R187, R92 ;  /* 0x0000005c00bb7308 */ /* 0x0003e20000000800 */
[----:B---3--:R-:W-:Y:S07]  /*13a10*/  F2FP.PACK_AB R80, R193, R145 ;  /* 0x00000091c150723e */ /* 0x008fee00000000ff */
[C---:B------:R-:W-:Y:S01]  /*13a20*/  HMMA.16816.F32 R8, R80.reuse, R84, R8 ;  /* 0x000000545008723c */ /* 0x040fe20000001808 */
[----:B-1----:R-:W1:Y:S06]  /*13a30*/  LDSM.16.MT88.4 R92, [R210+0x1900] ;  /* 0x00190000d25c783b */ /* 0x002e6c0000004200 */
[----:B------:R-:W-:Y:S01]  /*13a40*/  FFMA.FTZ R84, R243, c[0x0][0x2d0], -R96 ;  /* 0x0000b400f3547a23 */ /* 0x000fe20000010860 */
[-C--:B------:R-:W-:Y:S03]  /*13a50*/  HMMA.16816.F32 R12, R80, R86.reuse, R12 ;  /* 0x00000056500c723c */ /* 0x080fe6000000180c */
[----:B------:R3:W-:Y:S05]  /*13a60*/  MUFU.EX2 R186, R84 ;  /* 0x0000005400ba7308 */ /* 0x0007ea0000000800 */
[C---:B------:R-:W-:Y:S08]  /*13a70*/  HMMA.16816.F32 R16, R76.reuse, R86, R16 ;  /* 0x000000564c10723c */ /* 0x040ff00000001810 */
[-C--:B--2---:R-:W-:Y:S08]  /*13a80*/  HMMA.16816.F32 R20, R76, R88.reuse, R20 ;  /* 0x000000584c14723c */ /* 0x084ff00000001814 */
[C---:B------:R-:W-:Y:S04]  /*13a90*/  HMMA.16816.F32 R24, R80.reuse, R88, R24 ;  /* 0x000000585018723c */ /* 0x040fe80000001818 */
[--C-:B---3--:R-:W-:Y:S03]  /*13aa0*/  FFMA.FTZ R84, R250, c[0x0][0x2d0], -R97.reuse ;  /* 0x0000b400fa547a23 */ /* 0x108fe60000010861 */
[----:B------:R-:W-:Y:S01]  /*13ab0*/  FFMA.FTZ R88, R126, c[0x0][0x2d0], -R98 ;  /* 0x0000b4007e587a23 */ /* 0x000fe20000010862 */
[-C--:B------:R-:W-:Y:S01]  /*13ac0*/  HMMA.16816.F32 R28, R80, R90.reuse, R28 ;  /* 0x0000005a501c723c */ /* 0x080fe2000000181c */
[----:B------:R2:W-:Y:S03]  /*13ad0*/  MUFU.EX2 R185, R84 ;  /* 0x0000005400b97308 */ /* 0x0005e60000000800 */
[----:B------:R-:W-:Y:S04]  /*13ae0*/  MOV R126, R101 ;  /* 0x00000065007e7202 */ /* 0x000fe80000000f00 */
[C---:B------:R-:W-:Y:S03]  /*13af0*/  HMMA.16816.F32 R32, R76.reuse, R90, R32 ;  /* 0x0000005a4c20723c */ /* 0x040fe60000001820 */
[----:B------:R3:W-:Y:S05]  /*13b00*/  MUFU.EX2 R158, R88 ;  /* 0x00000058009e7308 */ /* 0x0007ea0000000800 */
[-C--:B-1----:R-:W-:Y:S08]  /*13b10*/  HMMA.16816.F32 R36, R76, R92.reuse, R36 ;  /* 0x0000005c4c24723c */ /* 0x082ff00000001824 */
[C---:B------:R-:W-:Y:S04]  /*13b20*/  HMMA.16816.F32 R40, R80.reuse, R92, R40 ;  /* 0x0000005c5028723c */ /* 0x040fe80000001828 */
[--C-:B--2---:R-:W-:Y:S01]  /*13b30*/  FFMA.FTZ R84, R182, c[0x0][0x2d0], -R97.reuse ;  /* 0x0000b400b6547a23 */ /* 0x104fe20000010861 */
[----:B------:R-:W-:Y:S02]  /*13b40*/  MOV R182, R184 ;  /* 0x000000b800b67202 */ /* 0x000fe40000000f00 */
[--C-:B------:R-:W-:Y:S01]  /*13b50*/  FFMA.FTZ R92, R117, c[0x0][0x2d0], -R2.reuse ;  /* 0x0000b400755c7a23 */ /* 0x100fe20000010802 */
[-C--:B------:R-:W-:Y:S01]  /*13b60*/  HMMA.16816.F32 R44, R80, R94.reuse, R44 ;  /* 0x0000005e502c723c */ /* 0x080fe2000000182c */
[----:B------:R1:W-:Y:S03]  /*13b70*/  MUFU.EX2 R184, R84 ;  /* 0x0000005400b87308 */ /* 0x0003e60000000800 */
[----:B---3--:R-:W-:Y:S01]  /*13b80*/  FFMA.FTZ R88, R125, c[0x0][0x2d0], -R2 ;  /* 0x0000b4007d587a23 */ /* 0x008fe20000010802 */
[----:B------:R-:W-:Y:S02]  /*13b90*/  MOV R117, R116 ;  /* 0x0000007400757202 */ /* 0x000fe40000000f00 */
[----:B------:R-:W-:Y:S01]  /*13ba0*/  MOV R116, R110 ;  /* 0x0000006e00747202 */ /* 0x000fe20000000f00 */
[C---:B------:R-:W-:Y:S03]  /*13bb0*/  HMMA.16816.F32 R48, R76.reuse, R94, R48 ;  /* 0x0000005e4c30723c */ /* 0x040fe60000001830 */
[----:B------:R2:W-:Y:S01]  /*13bc0*/  MUFU.EX2 R157, R88 ;  /* 0x00000058009d7308 */ /* 0x0005e20000000800 */
[----:B------:R-:W-:Y:S02]  /*13bd0*/  MOV R110, R181 ;  /* 0x000000b5006e7202 */ /* 0x000fe40000000f00 */
[----:B------:R-:W-:Y:S02]  /*13be0*/  MOV R120, R116 ;  /* 0x0000007400787202 */ /* 0x000fe40000000f00 */
[----:B------:R-:W-:Y:S04]  /*13bf0*/  MOV R125, R100 ;  /* 0x00000064007d7202 */ /* 0x000fe80000000f00 */
[----:B------:R-:W-:Y:S01]  /*13c00*/  MOV R247, R120 ;  /* 0x0000007800f77202 */ /* 0x000fe20000000f00 */
[----:B------:R3:W-:Y:S01]  /*13c10*/  MUFU.EX2 R181, R92 ;  /* 0x0000005c00b57308 */ /* 0x0007e20000000800 */
[----:B------:R-:W-:Y:S01]  /*13c20*/  MOV R120, R110 ;  /* 0x0000006e00787202 */ /* 0x000fe20000000f00 */
[----:B-1----:R-:W-:Y:S01]  /*13c30*/  FFMA.FTZ R84, R132, c[0x0][0x2d0], -R98 ;  /* 0x0000b40084547a23 */ /* 0x002fe20000010862 */
[----:B------:R-:W-:Y:S07]  /*13c40*/  MOV R132, R168 ;  /* 0x000000a800847202 */ /* 0x000fee0000000f00 */
[----:B------:R1:W-:Y:S01]  /*13c50*/  MUFU.EX2 R159, R84 ;  /* 0x00000054009f7308 */ /* 0x0003e20000000800 */
[--C-:B--2---:R-:W-:Y:S01]  /*13c60*/  FFMA.FTZ R88, R118, c[0x0][0x2d0], -R2.reuse ;  /* 0x0000b40076587a23 */ /* 0x104fe20000010802 */
[----:B------:R-:W-:Y:S04]  /*13c70*/  MOV R118, R102 ;  /* 0x0000006600767202 */ /* 0x000fe80000000f00 */
[----:B------:R-:W-:Y:S04]  /*13c80*/  MOV R236, R118 ;  /* 0x0000007600ec7202 */ /* 0x000fe80000000f00 */
[----:B------:R2:W4:Y:S01]  /*13c90*/  MUFU.EX2 R156, R88 ;  /* 0x00000058009c7308 */ /* 0x0005220000000800 */
[----:B---3--:R-:W-:Y:S09]  /*13ca0*/  FFMA.FTZ R92, R180, c[0x0][0x2d0], -R2 ;  /* 0x0000b400b45c7a23 */ /* 0x008ff20000010802 */
[----:B------:R3:W-:Y:S01]  /*13cb0*/  MUFU.EX2 R180, R92 ;  /* 0x0000005c00b47308 */ /* 0x0007e20000000800 */
[----:B-1----:R-:W1:Y:S01]  /*13cc0*/  LDSM.16.MT88.4 R84, [R211+0x1900] ;  /* 0x00190000d354783b */ /* 0x002e620000004200 */
[--C-:B--2---:R-:W-:Y:S08]  /*13cd0*/  FFMA.FTZ R88, R183, c[0x0][0x2d0], -R98.reuse ;  /* 0x0000b400b7587a23 */ /* 0x104ff00000010862 */
[----:B------:R2:W-:Y:S01]  /*13ce0*/  MUFU.EX2 R183, R88 ;  /* 0x0000005800b77308 */ /* 0x0005e20000000800 */
[--C-:B---3--:R-:W-:Y:S01]  /*13cf0*/  FFMA.FTZ R92, R117, c[0x0][0x2d0], -R97.reuse ;  /* 0x0000b400755c7a23 */ /* 0x108fe20000010861 */
[----:B------:R-:W-:Y:S08]  /*13d00*/  MOV R117, R103 ;  /* 0x0000006700757202 */ /* 0x000ff00000000f00 */
[----:B------:R3:W-:Y:S01]  /*13d10*/  MUFU.EX2 R168, R92 ;  /* 0x0000005c00a87308 */ /* 0x0007e20000000800 */
[----:B------:R-:W-:Y:S02]  /*13d20*/  MOV R239, R117 ;  /* 0x0000007500ef7202 */ /* 0x000fe40000000f00 */
[----:B------:R-:W-:Y:S01]  /*13d30*/  LDSM.16.MT88.4 R116, [R209+0x2900] ;  /* 0x00290000d174783b */ /* 0x000fe20000004200 */
[----:B--2---:R-:W-:Y:S01]  /*13d40*/  FFMA.FTZ R88, R182, c[0x0][0x2d0], -R98 ;  /* 0x0000b400b6587a23 */ /* 0x004fe20000010862 */
[-C--:B-1----:R-:W-:Y:S05]  /*13d50*/  HMMA.16816.F32 R52, R76, R84.reuse, R52 ;  /* 0x000000544c34723c */ /* 0x082fea0000001834 */
[----:B------:R1:W2:Y:S03]  /*13d60*/  MUFU.EX2 R182, R88 ;  /* 0x0000005800b67308 */ /* 0x0002a60000000800 */
        /* <DEDUP_REMOVED lines=9> */
[----:B------:R4:W5:Y:S01]  /*13e00*/  MUFU.EX2 R170, R80 ;  /* 0x0000005000aa7308 */ /* 0x0009620000000800 */
[----:B--2---:R-:W-:Y:S02]  /*13e10*/  F2FP.PACK_AB R82, R182, R183 ;  /* 0x000000b7b652723e */ /* 0x004fe400000000ff */
[----:B------:R-:W-:Y:S04]  /*13e20*/  F2FP.PACK_AB R76, R189, R153 ;  /* 0x00000099bd4c723e */ /* 0x000fe800000000ff */
[----:B------:R-:W-:Y:S02]  /*13e30*/  F2FP.PACK_AB R77, R188, R152 ;  /* 0x00000098bc4d723e */ /* 0x000fe400000000ff */
[----:B------:R-:W-:Y:S02]  /*13e40*/  F2FP.PACK_AB R78, R186, R187 ;  /* 0x000000bbba4e723e */ /* 0x000fe400000000ff */
[----:B------:R-:W-:Y:S02]  /*13e50*/  F2FP.PACK_AB R79, R184, R185 ;  /* 0x000000b9b84f723e */ /* 0x000fe400000000ff */
[----:B------:R-:W-:Y:S01]  /*13e60*/  F2FP.PACK_AB R83, R180, R181 ;  /* 0x000000b5b453723e */ /* 0x000fe200000000ff */
[----:B---3--:R-:W2:Y:S01]  /*13e70*/  LDSM.16.MT88.4 R84, [R212+0x2100] ;  /* 0x00210000d454783b */ /* 0x008ea20000004200 */
[--C-:B----4-:R-:W-:Y:S01]  /*13e80*/  FFMA.FTZ R80, R169, c[0x0][0x2d0], -R97.reuse ;  /* 0x0000b400a9507a23 */ /* 0x110fe20000010861 */
[----:B-----5:R-:W-:Y:S03]  /*13e90*/  F2FP.PACK_AB R164, R170, R171 ;  /* 0x000000abaaa4723e */ /* 0x020fe600000000ff */
[----:B------:R3:W4:Y:S01]  /*13ea0*/  MUFU.EX2 R169, R80 ;  /* 0x0000005000a97308 */ /* 0x0007220000000800 */
[-C--:B-1----:R-:W-:Y:S03]  /*13eb0*/  HMMA.16816.F32 R4, R76, R88.reuse, R4 ;  /* 0x000000584c04723c */ /* 0x082fe60000001804 */
[----:B---3--:R-:W-:Y:S02]  /*13ec0*/  F2FP.PACK_AB R80, R158, R159 ;  /* 0x0000009f9e50723e */ /* 0x008fe400000000ff */
[----:B----4-:R-:W-:Y:S05]  /*13ed0*/  F2FP.PACK_AB R165, R168, R169 ;  /* 0x000000a9a8a5723e */ /* 0x010fea00000000ff */
[C---:B------:R-:W-:Y:S07]  /*13ee0*/  HMMA.16816.F32 R8, R80.reuse, R88, R8 ;  /* 0x000000585008723c */ /* 0x040fee0000001808 */
[--C-:B------:R-:W-:Y:S01]  /*13ef0*/  FFMA.FTZ R88, R172, c[0x0][0x2d0], -R96.reuse ;  /* 0x0000b400ac587a23 */ /* 0x100fe20000010860 */
[-C--:B------:R-:W-:Y:S03]  /*13f00*/  HMMA.16816.F32 R12, R80, R90.reuse, R12 ;  /* 0x0000005a500c723c */ /* 0x080fe6000000180c */
[----:B------:R1:W-:Y:S05]  /*13f10*/  MUFU.EX2 R103, R88 ;  /* 0x0000005800677308 */ /* 0x0003ea0000000800 */
[C---:B------:R-:W-:Y:S08]  /*13f20*/  HMMA.16816.F32 R16, R76.reuse, R90, R16 ;  /* 0x0000005a4c10723c */ /* 0x040ff00000001810 */
[-C--:B--2---:R-:W-:Y:S08]  /*13f30*/  HMMA.16816.F32 R20, R76, R84.reuse, R20 ;  /* 0x000000544c14723c */ /* 0x084ff00000001814 */
[C---:B------:R-:W-:Y:S04]  /*13f40*/  HMMA.16816.F32 R24, R80.reuse, R84, R24 ;  /* 0x000000545018723c */ /* 0x040fe80000001818 */
[----:B-1----:R-:W-:Y:S03]  /*13f50*/  FFMA.FTZ R88, R173, c[0x0][0x2d0], -R96 ;  /* 0x0000b400ad587a23 */ /* 0x002fe60000010860 */
[--C-:B------:R-:W-:Y:S01]  /*13f60*/  FFMA.FTZ R84, R176, c[0x0][0x2d0], -R98.reuse ;  /* 0x0000b400b0547a23 */ /* 0x100fe20000010862 */
[-C--:B------:R-:W-:Y:S01]  /*13f70*/  HMMA.16816.F32 R28, R80, R86.reuse, R28 ;  /* 0x00000056501c723c */ /* 0x080fe2000000181c */
[----:B------:R1:W2:Y:S07]  /*13f80*/  MUFU.EX2 R102, R88 ;  /* 0x0000005800667308 */ /* 0x0002ae0000000800 */
[C---:B------:R-:W-:Y:S08]  /*13f90*/  HMMA.16816.F32 R32, R76.reuse, R86, R32 ;  /* 0x000000564c20723c */ /* 0x040ff00000001820 */
[-C--:B------:R-:W-:Y:S08]  /*13fa0*/  HMMA.16816.F32 R36, R76, R92.reuse, R36 ;  /* 0x0000005c4c24723c */ /* 0x080ff00000001824 */
[C---:B------:R-:W-:Y:S01]  /*13fb0*/  HMMA.16816.F32 R40, R80.reuse, R92, R40 ;  /* 0x0000005c5028723c */ /* 0x040fe20000001828 */
[----:B------:R-:W3:Y:S03]  /*13fc0*/  LDL.LU R93, [R1+0x14] ;  /* 0x00001400015d7983 */ /* 0x000ee60000300800 */
[--C-:B-1----:R-:W-:Y:S01]  /*13fd0*/  FFMA.FTZ R88, R174, c[0x0][0x2d0], -R97.reuse ;  /* 0x0000b400ae587a23 */ /* 0x102fe20000010861 */
[----:B------:R-:W4:Y:S01]  /*13fe0*/  LDL.LU R92, [R1+0x18] ;  /* 0x00001800015c7983 */ /* 0x000f220000300800 */
[----:B--2---:R-:W-:Y:S02]  /*13ff0*/  F2FP.PACK_AB R166, R102, R103 ;  /* 0x0000006766a6723e */ /* 0x004fe400000000ff */
[----:B------:R1:W-:Y:S01]  /*14000*/  MUFU.EX2 R101, R88 ;  /* 0x0000005800657308 */ /* 0x0003e20000000800 */
[-C--:B------:R-:W-:Y:S08]  /*14010*/  HMMA.16816.F32 R44, R80, R94.reuse, R44 ;  /* 0x0000005e502c723c */ /* 0x080ff0000000182c */
[C---:B------:R-:W-:Y:S04]  /*14020*/  HMMA.16816.F32 R48, R76.reuse, R94, R48 ;  /* 0x0000005e4c30723c */ /* 0x040fe80000001830 */
[----:B-1----:R-:W-:Y:S02]  /*14030*/  FFMA.FTZ R88, R99, c[0x0][0x2d0], -R97 ;  /* 0x0000b40063587a23 */ /* 0x002fe40000010861 */
[----:B------:R1:W-:Y:S10]  /*14040*/  MUFU.EX2 R99, R84 ;  /* 0x0000005400637308 */ /* 0x0003f40000000800 */
[----:B------:R2:W5:Y:S01]  /*14050*/  MUFU.EX2 R100, R88 ;  /* 0x0000005800647308 */ /* 0x0005620000000800 */
[----:B-1----:R-:W-:Y:S09]  /*14060*/  FFMA.FTZ R84, R177, c[0x0][0x2d0], -R98 ;  /* 0x0000b400b1547a23 */ /* 0x002ff20000010862 */
[----:B------:R1:W1:Y:S01]  /*14070*/  MUFU.EX2 R97, R84 ;  /* 0x0000005400617308 */ /* 0x0002620000000800 */
[----:B--2---:R-:W2:Y:S01]  /*14080*/  LDSM.16.MT88.4 R88, [R211+0x2100] ;  /* 0x00210000d358783b */ /* 0x004ea20000004200 */
[----:B-----5:R-:W-:Y:S01]  /*14090*/  F2FP.PACK_AB R167, R100, R101 ;  /* 0x0000006564a7723e */ /* 0x020fe200000000ff */
[--C-:B-1----:R-:W-:Y:S01]  /*140a0*/  FFMA.FTZ R84, R178, c[0x0][0x2d0], -R2.reuse ;  /* 0x0000b400b2547a23 */ /* 0x102fe20000010802 */
[----:B------:R-:W-:Y:S06]  /*140b0*/  F2FP.PACK_AB R160, R97, R99 ;  /* 0x0000006361a0723e */ /* 0x000fec00000000ff */
[----:B------:R1:W-:Y:S01]  /*140c0*/  MUFU.EX2 R87, R84 ;  /* 0x0000005400577308 */ /* 0x0003e20000000800 */
[-C--:B--2---:R-:W-:Y:S03]  /*140d0*/  HMMA.16816.F32 R52, R76, R88.reuse, R52 ;  /* 0x000000584c34723c */ /* 0x084fe60000001834 */
[--C-:B-1----:R-:W-:Y:S02]  /*140e0*/  FFMA.FTZ R84, R179, c[0x0][0x2d0], -R2.reuse ;  /* 0x0000b400b3547a23 */ /* 0x102fe40000010802 */
[----:B------:R-:W-:Y:S03]  /*140f0*/  FFMA.FTZ R2, R75, c[0x0][0x2d0], -R2 ;  /* 0x0000b4004b027a23 */ /* 0x000fe60000010802 */
[C---:B------:R-:W-:Y:S01]  /*14100*/  HMMA.16816.F32 R56, R80.reuse, R88, R56 ;  /* 0x000000585038723c */ /* 0x040fe20000001838 */
[----:B------:R1:W2:Y:S01]  /*14110*/  MUFU.EX2 R96, R84 ;  /* 0x0000005400607308 */ /* 0x0002a20000000800 */
[----:B------:R-:W5:Y:S06]  /*14120*/  LDL.LU R75, [R1+0x1c] ;  /* 0x00001c00014b7983 */ /* 0x000f6c0000300800 */
[-C--:B------:R-:W-:Y:S08]  /*14130*/  HMMA.16816.F32 R60, R80, R90.reuse, R60 ;  /* 0x0000005a503c723c */ /* 0x080ff0000000183c */
[----:B------:R-:W-:Y:S04]  /*14140*/  HMMA.16816.F32 R64, R76, R90, R64 ;  /* 0x0000005a4c40723c */ /* 0x000fe80000001840 */
[--C-:B-1----:R-:W-:Y:S02]  /*14150*/  FFMA.FTZ R84, R132, c[0x0][0x2d0], -R98.reuse ;  /* 0x0000b40084547a23 */ /* 0x102fe40000010862 */
[----:B------:R-:W1:Y:S01]  /*14160*/  LDSM.16.MT88.4 R132, [R212+0x2900] ;  /* 0x00290000d484783b */ /* 0x000e620000004200 */
[----:B--2---:R-:W-:Y:S01]  /*14170*/  F2FP.PACK_AB R161, R96, R87 ;  /* 0x0000005760a1723e */ /* 0x004fe200000000ff */
[----:B------:R2:W-:Y:S04]  /*14180*/  MUFU.EX2 R86, R84 ;  /* 0x0000005400567308 */ /* 0x0005e80000000800 */
[----:B--2---:R-:W-:Y:S06]  /*14190*/  FFMA.FTZ R84, R175, c[0x0][0x2d0], -R98 ;  /* 0x0000b400af547a23 */ /* 0x004fec0000010862 */
[----:B------:R-:W2:Y:S10]  /*141a0*/  MUFU.EX2 R85, R84 ;  /* 0x0000005400557308 */ /* 0x000eb40000000800 */
[----:B------:R-:W-:Y:S10]  /*141b0*/  MUFU.EX2 R84, R74 ;  /* 0x0000004a00547308 */ /* 0x000ff40000000800 */
[----:B------:R1:W1:Y:S01]  /*141c0*/  MUFU.EX2 R74, R2 ;  /* 0x00000002004a7308 */ /* 0x0002620000000800 */
[----:B--2---:R-:W-:Y:S01]  /*141d0*/  F2FP.PACK_AB R162, R85, R86 ;  /* 0x0000005655a2723e */ /* 0x004fe200000000ff */
[----:B-1----:R-:W2:Y:S01]  /*141e0*/  LDL.LU R2, [R1+0x20] ;  /* 0x0000200001027983 */ /* 0x002ea20000300800 */
[----:B------:R-:W-:Y:S01]  /*141f0*/  F2FP.PACK_AB R163, R74, R84 ;  /* 0x000000544aa3723e */ /* 0x000fe200000000ff */
[----:B---3--:R-:W-:Y:S01]  /*14200*/  FFMA.FTZ R73, R73, R93, R126 ;  /* 0x0000005d49497223 */ /* 0x008fe2000001007e */
[----:B------:R-:W-:Y:S02]  /*14210*/  MOV R126, R104 ;  /* 0x00000068007e7202 */ /* 0x000fe40000000f00 */
[-C--:B------:R-:W-:Y:S05]  /*14220*/  HMMA.16816.F32 R104, R164, R116.reuse, R4 ;  /* 0x00000074a468723c */ /* 0x080fea0000001804 */
[----:B----4-:R-:W-:Y:S01]  /*14230*/  FFMA.FTZ R69, R69, R92, R125 ;  /* 0x0000005c45457223 */ /* 0x010fe2000001007d */
[----:B------:R-:W-:Y:S02]  /*14240*/  MOV R125, R109 ;  /* 0x0000006d007d7202 */ /* 0x000fe40000000f00 */
[C---:B------:R-:W-:Y:S04]  /*14250*/  HMMA.16816.F32 R108, R160.reuse, R116, R8 ;  /* 0x00000074a06c723c */ /* 0x040fe80000001808 */
[----:B------:R-:W-:Y:S03]  /*14260*/  FADD.FTZ R4, R244, R69 ;  /* 0x00000045f4047221 */ /* 0x000fe60000010000 */
[----:B------:R-:W-:Y:S01]  /*14270*/  FADD.FTZ R8, R247, R73 ;  /* 0x00000049f7087221 */ /* 0x000fe20000010000 */
[-C--:B------:R-:W-:Y:S04]  /*14280*/  HMMA.16816.F32 R112, R160, R118.reuse, R12 ;  /* 0x00000076a070723c */ /* 0x080fe8000000180c */
        /* <DEDUP_REMOVED lines=9> */
[----:B------:R-:W-:Y:S04]  /*14320*/  FADD.FTZ R4, R206, R8 ;  /* 0x00000008ce047221 */ /* 0x000fe80000010000 */
[----:B------:R-:W-:Y:S02]  /*14330*/  FADD.FTZ R11, R233, R4 ;  /* 0x00000004e90b7221 */ /* 0x000fe40000010000 */
[----:B-----5:R-:W-:Y:S01]  /*14340*/  FFMA.FTZ R68, R68, R75, R239 ;  /* 0x0000004b44447223 */ /* 0x020fe200000100ef */
[----:B------:R-:W-:Y:S01]  /*14350*/  MOV R239, R150 ;  /* 0x0000009600ef7202 */ /* 0x000fe20000000f00 */
[----:B--2---:R-:W-:Y:S01]  /*14360*/  FFMA.FTZ R0, R0, R2, R236 ;  /* 0x0000000200007223 */ /* 0x004fe200000100ec */
[----:B------:R-:W-:Y:S01]  /*14370*/  MOV R236, R149 ;  /* 0x0000009500ec7202 */ /* 0x000fe20000000f00 */
[----:B------:R-:W-:Y:S01]  /*14380*/  FADD.FTZ R2, R123, R68 ;  /* 0x000000447b027221 */ /* 0x000fe20000010000 */
[----:B------:R-:W1:Y:S01]  /*14390*/  LDSM.16.MT88.4 R148, [R210+0x2900] ;  /* 0x00290000d294783b */ /* 0x000e620000004200 */
[----:B------:R-:W-:Y:S02]  /*143a0*/  FADD.FTZ R0, R122, R0 ;  /* 0x000000007a007221 */ /* 0x000fe40000010000 */
[----:B------:R-:W-:Y:S01]  /*143b0*/  FADD.FTZ R2, R248, R2 ;  /* 0x00000002f8027221 */ /* 0x000fe20000010000 */
[-C--:B------:R-:W-:Y:S03]  /*143c0*/  HMMA.16816.F32 R120, R164, R132.reuse, R20 ;  /* 0x00000084a478723c */ /* 0x080fe60000001814 */
[----:B------:R-:W-:Y:S02]  /*143d0*/  FADD.FTZ R0, R245, R0 ;  /* 0x00000000f5007221 */ /* 0x000fe40000010000 */
        /* <DEDUP_REMOVED lines=11> */
[C---:B------:R-:W-:Y:S01]  /*14490*/  HMMA.16816.F32 R132, R164.reuse, R134, R32 ;  /* 0x00000086a484723c */ /* 0x040fe20000001820 */
[----:B------:R-:W2:Y:S03]  /*144a0*/  LDSM.16.MT88.4 R4, [R211+0x2900] ;  /* 0x00290000d304783b */ /* 0x000ea60000004200 */
        /* <DEDUP_REMOVED lines=9> */
[-C--:B-1----:R-:W-:Y:S03]  /*14540*/  HMMA.16816.F32 R136, R164, R148.reuse, R36 ;  /* 0x00000094a488723c */ /* 0x082fe60000001824 */
        /* <DEDUP_REMOVED lines=62> */
[----:B------:R-:W-:Y:S01]  /*14930*/  STL [R1+0x14], R5 ;  /* 0x0000140501007387 */ /* 0x000fe20000100800 */
[----:B------:R-:W-:Y:S01]  /*14940*/  FADD.FTZ R2, R86, R2 ;  /* 0x0000000256027221 */ /* 0x000fe20000010000 */
[----:B------:R-:W-:Y:S01]  /*14950*/  MOV R100, R71 ;  /* 0x0000004700647202 */ /* 0x000fe20000000f00 */
[----:B------:R-:W-:Y:S01]  /*14960*/  FADD.FTZ R0, R96, R8 ;  /* 0x0000000860007221 */ /* 0x000fe20000010000 */
[----:B------:R-:W-:Y:S01]  /*14970*/  STL [R1+0x18], R4 ;  /* 0x0000180401007387 */ /* 0x000fe20000100800 */
[----:B------:R-:W-:Y:S02]  /*14980*/  FADD.FTZ R2, R85, R2 ;  /* 0x0000000255027221 */ /* 0x000fe40000010000 */
[----:B------:R-:W-:Y:S03]  /*14990*/  FADD.FTZ R0, R84, R0 ;  /* 0x0000000054007221 */ /* 0x000fe60000010000 */
[----:B------:R1:W-:Y:S01]  /*149a0*/  STL [R1+0x1c], R2 ;  /* 0x00001c0201007387 */ /* 0x0003e20000100800 */
[----:B------:R-:W-:Y:S05]  /*149b0*/  FADD.FTZ R0, R74, R0 ;  /* 0x000000004a007221 */ /* 0x000fea0000010000 */
[----:B------:R2:W-:Y:S01]  /*149c0*/  STL [R1+0x20], R0 ;  /* 0x0000200001007387 */ /* 0x0005e20000100800 */
[----:B-1----:R-:W-:Y:S01]  /*149d0*/  MOV R2, R72 ;  /* 0x0000004800027202 */ /* 0x002fe20000000f00 */
[----:B------:R-:W-:-:S05]  /*149e0*/  @P0 BRA `(.L_x_196) ;  /* 0xffffb53000000947 */ /* 0x000fca000383ffff */
.L_x_193:
[----:B------:R-:W-:-:S13]  /*149f0*/  ISETP.GE.AND P0, PT, R227, UR5, PT ;  /* 0x00000005e3007c0c */ /* 0x000fda000bf06270 */
[----:B------:R-:W-:Y:S05]  /*14a00*/  @!P0 BRA `(.L_x_197) ;  /* 0x00006aa000008947 */ /* 0x000fea0003800000 */
[----:B------:R-:W-:Y:S01]  /*14a10*/  IMAD.MOV.U32 R101, RZ, RZ, R71 ;  /* 0x000000ffff657224 */ /* 0x000fe200078e0047 */
[----:B------:R-:W-:Y:S01]  /*14a20*/  MOV R103, R3 ;  /* 0x0000000300677202 */ /* 0x000fe20000000f00 */
[----:B------:R-:W-:Y:S01]  /*14a30*/  IMAD.MOV.U32 R100, RZ, RZ, R72 ;  /* 0x000000ffff647224 */ /* 0x000fe200078e0048 */
[----:B------:R-:W-:Y:S02]  /*14a40*/  MOV R102, R70 ;  /* 0x0000004600667202 */ /* 0x000fe40000000f00 */
.L_x_215:
[----:B------:R-:W-:Y:S04]  /*14a50*/  DEPBAR.LE SB0, 0x0 ;  /* 0x000080000000791a */ /* 0x000fe80000000000 */
[----:B------:R-:W-:Y:S01]  /*14a60*/  BAR.SYNC.DEFER_BLOCKING 0x0 ;  /* 0x0000000000007b1d */ /* 0x000fe20000010000 */
[----:B-12---:R-:W-:Y:S01]  /*14a70*/  IMAD.WIDE.U32 R2, R234, c[0x0][0x208], RZ ;  /* 0x00008200ea027a25 */ /* 0x006fe200078e00ff */
[----:B--2---:R-:W-:Y:S05]  /*14a80*/  SHF.R.S32.HI R0, RZ, 0x1f, R234 ;  /* 0x0000001fff007819 */ /* 0x004fea00000114ea */
[----:B------:R-:W-:Y:S04]  /*14a90*/  IMAD R0, R0, c[0x0][0x208], RZ ;  /* 0x0000820000007a24 */ /* 0x000fe800078e02ff */
[----:B------:R-:W-:Y:S05]  /*14aa0*/  IMAD R0, R234, c[0x0][0x20c], R0 ;  /* 0x00008300ea007a24 */ /* 0x000fea00078e0200 */
[----:B------:R-:W-:Y:S02]  /*14ab0*/  IADD3 R3, R3, R0, RZ ;  /* 0x0000000003037210 */ /* 0x000fe40007ffe0ff */
[----:B------:R-:W-:Y:S03]  /*14ac0*/  SHF.R.S32.HI R0, RZ, 0x1f, R228 ;  /* 0x0000001fff007819 */ /* 0x000fe600000114e4 */
[----:B------:R-:W-:Y:S01]  /*14ad0*/  IMAD.WIDE.U32 R2, R228, c[0x0][0x218], R2 ;  /* 0x00008600e4027a25 */ /* 0x000fe200078e0002 */
[----:B-----5:R-:W-:Y:S03]  /*14ae0*/  LDSM.16.M88.4 R96, [R215+0x6100] ;  /* 0x00610000d760783b */ /* 0x020fe60000000200 */
[----:B------:R-:W-:Y:S05]  /*14af0*/  IMAD R0, R0, c[0x0][0x218], RZ ;  /* 0x0000860000007a24 */ /* 0x000fea00078e02ff */
[----:B------:R-:W2:Y:S04]  /*14b00*/  LDL R197, [R1+0xc] ;  /* 0x00000c0001c57983 */ /* 0x000ea80000100800 */
[----:B------:R-:W1:Y:S08]  /*14b10*/  LDSM.16.M88.4 R16, [R208+0x3100] ;  /* 0x00310000d010783b */ /* 0x000e700000000200 */
[----:B------:R-:W3:Y:S08]  /*14b20*/  LDSM.16.M88.4 R92, [R215+0x8100] ;  /* 0x00810000d75c783b */ /* 0x000ef00000000200 */
[----:B------:R-:W4:Y:S08]  /*14b30*/  LDSM.16.M88.4 R32, [R208+0x3900] ;  /* 0x00390000d020783b */ /* 0x000f300000000200 */
[----:B------:R-:W1:Y:S08]  /*14b40*/  LDSM.16.M88.4 R48, [R208+0x4100] ;  /* 0x00410000d030783b */ /* 0x000e700000000200 */
[----:B------:R-:W1:Y:S08]  /*14b50*/  LDSM.16.M88.4 R64, [R208+0x4900] ;  /* 0x00490000d040783b */ /* 0x000e700000000200 */
[----:B------:R-:W1:Y:S08]  /*14b60*/  LDSM.16.M88.4 R80, [R208+0x5100] ;  /* 0x00510000d050783b */ /* 0x000e700000000200 */
[----:B------:R-:W3:Y:S08]  /*14b70*/  LDSM.16.M88.4 R168, [R208+0x5900] ;  /* 0x00590000d0a8783b */ /* 0x000ef00000000200 */
[----:B------:R-:W-:Y:S08]  /*14b80*/  LDSM.16.M88.4 R172, [R218+0x6100] ;  /* 0x00610000daac783b */ /* 0x000ff00000000200 */
[----:B------:R-:W4:Y:S08]  /*14b90*/  LDSM.16.M88.4 R176, [R219] ;  /* 0x00000000dbb0783b */ /* 0x000f300000000200 */
[----:B------:R-:W4:Y:S08]  /*14ba0*/  LDSM.16.M88.4 R180, [R218+0x8100] ;  /* 0x00810000dab4783b */ /* 0x000f300000000200 */
[----:B------:R-:W2:Y:S01]  /*14bb0*/  LDSM.16.M88.4 R184, [R224] ;  /* 0x00000000e0b8783b */ /* 0x000ea20000000200 */
[-C--:B-1----:R-:W-:Y:S08]  /*14bc0*/  HMMA.16816.F32 R4, R96, R16.reuse, RZ ;  /* 0x000000106004723c */ /* 0x082ff000000018ff */
[C---:B---3--:R-:W-:Y:S08]  /*14bd0*/  HMMA.16816.F32 R8, R92.reuse, R16, RZ ;  /* 0x000000105c08723c */ /* 0x048ff000000018ff */
[-C--:B------:R-:W-:Y:S08]  /*14be0*/  HMMA.16816.F32 R12, R92, R18.reuse, RZ ;  /* 0x000000125c0c723c */ /* 0x080ff000000018ff */
[C---:B------:R-:W-:Y:S08]  /*14bf0*/  HMMA.16816.F32 R16, R96.reuse, R18, RZ ;  /* 0x000000126010723c */ /* 0x040ff000000018ff */
[-C--:B----4-:R-:W-:Y:S08]  /*14c00*/  HMMA.16816.F32 R20, R96, R32.reuse, RZ ;  /* 0x000000206014723c */ /* 0x090ff000000018ff */
        /* <DEDUP_REMOVED lines=19> */
[----:B------:R-:W1:Y:S07]  /*14d40*/  LDSM.16.M88.4 R168, [R223] ;  /* 0x00000000dfa8783b */ /* 0x000e6e0000000200 */
[-C--:B------:R-:W-:Y:S08]  /*14d50*/  HMMA.16816.F32 R4, R172, R176.reuse, R4 ;  /* 0x000000b0ac04723c */ /* 0x080ff00000001804 */
[C---:B------:R-:W-:Y:S08]  /*14d60*/  HMMA.16816.F32 R8, R180.reuse, R176, R8 ;  /* 0x000000b0b408723c */ /* 0x040ff00000001808 */
[-C--:B------:R-:W-:Y:S08]  /*14d70*/  HMMA.16816.F32 R12, R180, R178.reuse, R12 ;  /* 0x000000b2b40c723c */ /* 0x080ff0000000180c */
[C---:B------:R-:W-:Y:S01]  /*14d80*/  HMMA.16816.F32 R16, R172.reuse, R178, R16 ;  /* 0x000000b2ac10723c */ /* 0x040fe20000001810 */
[----:B------:R-:W3:Y:S07]  /*14d90*/  LDSM.16.M88.4 R176, [R222] ;  /* 0x00000000deb0783b */ /* 0x000eee0000000200 */
[-C--:B--2---:R-:W-:Y:S08]  /*14da0*/  HMMA.16816.F32 R20, R172, R184.reuse, R20 ;  /* 0x000000b8ac14723c */ /* 0x084ff00000001814 */
[C---:B------:R-:W-:Y:S07]  /*14db0*/  HMMA.16816.F32 R24, R180.reuse, R184, R24 ;  /* 0x000000b8b418723c */ /* 0x040fee0000001818 */
[----:B------:R-:W-:Y:S01]  /*14dc0*/  IMAD R184, R228, c[0x0][0x21c], R0 ;  /* 0x00008700e4b87a24 */ /* 0x000fe200078e0200 */
[-C--:B------:R-:W-:Y:S04]  /*14dd0*/  HMMA.16816.F32 R28, R180, R186.reuse, R28 ;  /* 0x000000bab41c723c */ /* 0x080fe8000000181c */
[----:B------:R-:W-:Y:S04]  /*14de0*/  IADD3 R0, P0, R2, UR44, RZ ;  /* 0x0000002c02007c10 */ /* 0x000fe8000ff1e0ff */
[C---:B------:R-:W-:Y:S04]  /*14df0*/  HMMA.16816.F32 R32, R172.reuse, R186, R32 ;  /* 0x000000baac20723c */ /* 0x040fe80000001820 */
[----:B------:R-:W-:Y:S02]  /*14e00*/  IADD3.X R3, R3, UR9, R184, P0, !PT ;  /* 0x0000000903037c10 */ /* 0x000fe400087fe4b8 */
[C---:B------:R-:W-:Y:S02]  /*14e10*/  LEA R2, P0, R0.reuse, c[0x0][0x1f8], 0x1 ;  /* 0x00007e0000027a11 */ /* 0x040fe400078008ff */
[-C--:B-1----:R-:W-:Y:S03]  /*14e20*/  HMMA.16816.F32 R36, R172, R168.reuse, R36 ;  /* 0x000000a8ac24723c */ /* 0x082fe60000001824 */
[----:B------:R-:W-:Y:S01]  /*14e30*/  SHFL.IDX PT, R193, R2, 0x4, 0x181f ;  /* 0x00981f0002c17f89 */ /* 0x000fe200000e0000 */
[----:B------:R-:W-:Y:S04]  /*14e40*/  LEA.HI.X R0, R0, c[0x0][0x1fc], R3, 0x1, P0 ;  /* 0x00007f0000007a11 */ /* 0x000fe800000f0c03 */
[C---:B------:R-:W-:Y:S03]  /*14e50*/  HMMA.16816.F32 R40, R180.reuse, R168, R40 ;  /* 0x000000a8b428723c */ /* 0x040fe60000001828 */
[----:B------:R-:W-:Y:S05]  /*14e60*/  SHFL.IDX PT, R194, R2, 0x5, 0x181f ;  /* 0x00b81f0002c27f89 */ /* 0x000fea00000e0000 */
[-C--:B------:R-:W-:Y:S03]  /*14e70*/  HMMA.16816.F32 R44, R180, R170.reuse, R44 ;  /* 0x000000aab42c723c */ /* 0x080fe6000000182c */
[----:B------:R-:W-:Y:S05]  /*14e80*/  SHFL.IDX PT, R185, R0, RZ, 0x181f ;  /* 0x00181fff00b97589 */ /* 0x000fea00000e0000 */
[C---:B------:R-:W-:Y:S03]  /*14e90*/  HMMA.16816.F32 R48, R172.reuse, R170, R48 ;  /* 0x000000aaac30723c */ /* 0x040fe60000001830 */
[----:B------:R-:W1:Y:S05]  /*14ea0*/  LDSM.16.M88.4 R168, [R221] ;  /* 0x00000000dda8783b */ /* 0x000e6a0000000200 */
[-C--:B---3--:R-:W-:Y:S03]  /*14eb0*/  HMMA.16816.F32 R52, R172, R176.reuse, R52 ;  /* 0x000000b0ac34723c */ /* 0x088fe60000001834 */
[----:B------:R-:W-:Y:S05]  /*14ec0*/  SHFL.IDX PT, R184, R0, 0x1, 0x181f ;  /* 0x00381f0000b87f89 */ /* 0x000fea00000e0000 */
[C---:B------:R-:W-:Y:S03]  /*14ed0*/  HMMA.16816.F32 R56, R180.reuse, R176, R56 ;  /* 0x000000b0b438723c */ /* 0x040fe60000001838 */
[----:B------:R-:W-:Y:S05]  /*14ee0*/  SHFL.IDX PT, R192, R0, 0x2, 0x181f ;  /* 0x00581f0000c07f89 */ /* 0x000fea00000e0000 */
[-C--:B------:R-:W-:Y:S03]  /*14ef0*/  HMMA.16816.F32 R60, R180, R178.reuse, R60 ;  /* 0x000000b2b43c723c */ /* 0x080fe6000000183c */
[----:B------:R-:W-:Y:S05]  /*14f00*/  SHFL.IDX PT, R196, R0, 0x3, 0x181f ;  /* 0x00781f0000c47f89 */ /* 0x000fea00000e0000 */
[C---:B------:R-:W-:Y:S03]  /*14f10*/  HMMA.16816.F32 R64, R172.reuse, R178, R64 ;  /* 0x000000b2ac40723c */ /* 0x040fe60000001840 */
[----:B------:R-:W-:Y:S05]  /*14f20*/  SHFL.IDX PT, R195, R0, 0x4, 0x181f ;  /* 0x00981f0000c37f89 */ /* 0x000fea00000e0000 */
[-C--:B-1----:R-:W-:Y:S03]  /*14f30*/  HMMA.16816.F32 R68, R172, R168.reuse, R68 ;  /* 0x000000a8ac44723c */ /* 0x082fe60000001844 */
[----:B------:R-:W-:Y:S05]  /*14f40*/  SHFL.IDX PT, R3, R2, RZ, 0x181f ;  /* 0x00181fff02037589 */ /* 0x000fea00000e0000 */
[C---:B------:R-:W-:Y:S03]  /*14f50*/  HMMA.16816.F32 R72, R180.reuse, R168, R72 ;  /* 0x000000a8b448723c */ /* 0x040fe60000001848 */
[----:B------:R-:W1:Y:S05]  /*14f60*/  SHFL.IDX PT, R190, R2, 0x1, 0x181f ;  /* 0x00381f0002be7f89 */ /* 0x000e6a00000e0000 */
[-C--:B------:R-:W-:Y:S03]  /*14f70*/  HMMA.16816.F32 R76, R180, R170.reuse, R76 ;  /* 0x000000aab44c723c */ /* 0x080fe6000000184c */
[----:B------:R-:W2:Y:S05]  /*14f80*/  SHFL.IDX PT, R188, R2, 0x2, 0x181f ;  /* 0x00581f0002bc7f89 */ /* 0x000eaa00000e0000 */
[C---:B------:R-:W-:Y:S03]  /*14f90*/  HMMA.16816.F32 R80, R172.reuse, R170, R80 ;  /* 0x000000aaac50723c */ /* 0x040fe60000001850 */
[----:B------:R3:W-:Y:S01]  /*14fa0*/  SHFL.IDX PT, R189, R2, 0x3, 0x181f ;  /* 0x00781f0002bd7f89 */ /* 0x0007e200000e0000 */
[-C--:B-1----:R-:W-:Y:S07]  /*14fb0*/  IADD3 R190, P0, R190, R226.reuse, RZ ;  /* 0x000000e2bebe7210 */ /* 0x082fee0007f1e0ff */
[----:B------:R-:W-:Y:S01]  /*14fc0*/  SHFL.IDX PT, R0, R0, 0x5, 0x181f ;  /* 0x00b81f0000007f89 */ /* 0x000fe200000e0000 */
[-C--:B------:R-:W-:Y:S02]  /*14fd0*/  IADD3.X R191, R184, R225.reuse, RZ, P0, !PT ;  /* 0x000000e1b8bf7210 */ /* 0x080fe400007fe4ff */
[-C--:B--2---:R-:W-:Y:S02]  /*14fe0*/  IADD3 R188, P0, R188, R226.reuse, RZ ;  /* 0x000000e2bcbc7210 */ /* 0x084fe40007f1e0ff */
[-C--:B---3--:R-:W-:Y:S04]  /*14ff0*/  IADD3 R2, P1, R3, R226.reuse, RZ ;  /* 0x000000e203027210 */ /* 0x088fe80007f3e0ff */
[-C--:B------:R-:W-:Y:S02]  /*15000*/  IADD3.X R3, R185, R225.reuse, RZ, P1, !PT ;  /* 0x000000e1b9037210 */ /* 0x080fe40000ffe4ff */
[----:B------:R-:W1:Y:S01]  /*15010*/  LDSM.16.M88.4 R184, [R220] ;  /* 0x00000000dcb8783b */ /* 0x000e620000000200 */
[-C--:B------:R-:W-:Y:S04]  /*15020*/  IADD3 R176, P1, R193, R226.reuse, RZ ;  /* 0x000000e2c1b07210 */ /* 0x080fe80007f3e0ff */
[-C--:B------:R-:W-:Y:S03]  /*15030*/  IADD3.X R177, R195, R225.reuse, RZ, P1, !PT ;  /* 0x000000e1c3b17210 */ /* 0x080fe60000ffe4ff */
[----:B------:R-:W-:Y:S01]  /*15040*/  @!PT LDS RZ, [RZ] ;  /* 0x00000000fffff984 */ /* 0x000fe20000000800 */
[----:B------:R-:W-:Y:S01]  /*15050*/  @!PT LDS RZ, [RZ] ;  /* 0x00000000fffff984 */ /* 0x000fe20000000800 */
[----:B------:R-:W-:Y:S01]  /*15060*/  @!PT LDS RZ, [RZ] ;  /* 0x00000000fffff984 */ /* 0x000fe20000000800 */
[----:B------:R2:W-:Y:S08]  /*15070*/  LDGSTS.E.BYPASS.LTC128B.128 [R197], [R2.64], !P3 ;  /* 0x0000000002c57fae */ /* 0x0005f0000d901d70 */
[----:B------:R3:W-:Y:S01]  /*15080*/  LDGSTS.E.BYPASS.LTC128B.128 [R197+0x800], [R190.64], !P3 ;  /* 0x00800000bec57fae */ /* 0x0007e2000d901d70 */
[-C--:B-1----:R-:W-:Y:S03]  /*15090*/  HMMA.16816.F32 R84, R172, R184.reuse, R84 ;  /* 0x000000b8ac54723c */ /* 0x082fe60000001854 */
[-C--:B---3--:R-:W-:Y:S02]  /*150a0*/  IADD3 R190, P2, R189, R226.reuse, RZ ;  /* 0x000000e2bdbe7210 */ /* 0x088fe40007f5e0ff */
[-C--:B------:R-:W-:Y:S02]  /*150b0*/  IADD3.X R189, R192, R225.reuse, RZ, P0, !PT ;  /* 0x000000e1c0bd7210 */ /* 0x080fe400007fe4ff */
[-C--:B------:R-:W-:Y:S01]  /*150c0*/  IADD3.X R191, R196, R225.reuse, RZ, P2, !PT ;  /* 0x000000e1c4bf7210 */ /* 0x080fe200017fe4ff */
[C---:B------:R-:W-:Y:S02]  /*150d0*/  HMMA.16816.F32 R88, R180.reuse, R184, R88 ;  /* 0x000000b8b458723c */ /* 0x040fe40000001858 */
[----:B------:R1:W-:Y:S02]  /*150e0*/  LDGSTS.E.BYPASS.LTC128B.128 [R197+0x1000], [R188.64], !P3 ;  /* 0x01000000bcc57fae */ /* 0x0003e4000d901d70 */
[----:B--2---:R-:W-:Y:S04]  /*150f0*/  IADD3 R2, P0, R194, R226, RZ ;  /* 0x000000e2c2027210 */ /* 0x004fe80007f1e0ff */
[----:B------:R-:W-:Y:S01]  /*15100*/  IADD3.X R3, R0, R225, RZ, P0, !PT ;  /* 0x000000e100037210 */ /* 0x000fe200007fe4ff */
[-C--:B------:R-:W-:Y:S01]  /*15110*/  HMMA.16816.F32 R92, R180, R186.reuse, R92 ;  /* 0x000000bab45c723c */ /* 0x080fe2000000185c */
[----:B------:R1:W-:Y:S02]  /*15120*/  LDGSTS.E.BYPASS.LTC128B.128 [R197+0x1800], [R190.64], !P3 ;  /* 0x01800000bec57fae */ /* 0x0003e4000d901d70 */
[----:B------:R-:W-:Y:S05]  /*15130*/  ISETP.GT.AND P0, PT, R227, UR5, PT ;  /* 0x00000005e3007c0c */ /* 0x000fea000bf04270 */
[----:B------:R-:W-:Y:S01]  /*15140*/  HMMA.16816.F32 R96, R172, R186, R96 ;  /* 0x000000baac60723c */ /* 0x000fe20000001860 */
[----:B------:R2:W-:Y:S08]  /*15150*/  LDGSTS.E.BYPASS.LTC128B.128 [R197+0x2000], [R176.64], !P3 ;  /* 0x02000000b0c57fae */ /* 0x0005f0000d901d70 */
[----:B------:R3:W-:Y:S08]  /*15160*/  LDGSTS.E.BYPASS.LTC128B.128 [R197+0x2800], [R2.64], !P3 ;  /* 0x0280000002c57fae */ /* 0x0007f0000d901d70 */
[----:B------:R-:W-:Y:S08]  /*15170*/  LDSM.16.M88.4 R192, [R216+0x8100] ;  /* 0x00810000d8c0783b */ /* 0x000ff00000000200 */
[----:B------:R-:W0:Y:S08]  /*15180*/  LDGDEPBAR ;  /* 0x00000000000079af */ /* 0x000e300000000000 */
[----:B--2---:R-:W-:Y:S08]  /*15190*/  LDSM.16.M88.4 R176, [R216+0x6100] ;  /* 0x00610000d8b0783b */ /* 0x004ff00000000200 */
[----:B-1----:R-:W1:Y:S08]  /*151a0*/  LDSM.16.M88.4 R188, [R214+0x3100] ;  /* 0x00310000d6bc783b */ /* 0x002e700000000200 */
[----:B---3--:R-:W2:Y:S08]  /*151b0*/  LDSM.16.M88.4 R196, [R214+0x3900] ;  /* 0x00390000d6c4783b */ /* 0x008eb00000000200 */
[----:B------:R-:W3:Y:S08]  /*151c0*/  LDSM.16.M88.4 R200, [R214+0x4100] ;  /* 0x00410000d6c8783b */ /* 0x000ef00000000200 */
[----:B------:R-:W4:Y:S08]  /*151d0*/  LDSM.16.M88.4 R168, [R214+0x4900] ;  /* 0x00490000d6a8783b */ /* 0x000f300000000200 */
[----:B------:R-:W2:Y:S08]  /*151e0*/  LDSM.16.M88.4 R180, [R214+0x5100] ;  /* 0x00510000d6b4783b */ /* 0x000eb00000000200 */
[----:B------:R-:W3:Y:S01]  /*151f0*/  LDSM.16.M88.4 R204, [R214+0x5900] ;  /* 0x00590000d6cc783b */ /* 0x000ee20000000200 */
[-C--:B-1----:R-:W-:Y:S07]  /*15200*/  HMMA.16816.F32 R4, R176, R188.reuse, R4 ;  /* 0x000000bcb004723c */ /* 0x082fee0000001804 */
[----:B------:R-:W-:Y:S01]  /*15210*/  LDSM.16.M88.4 R172, [R217+0x6100] ;  /* 0x00610000d9ac783b */ /* 0x000fe20000000200 */
[C---:B------:R-:W-:Y:S07]  /*15220*/  HMMA.16816.F32 R8, R192.reuse, R188, R8 ;  /* 0x000000bcc008723c */ /* 0x040fee0000001808 */
[----:B------:R-:W1:Y:S01]  /*15230*/  LDSM.16.M88.4 R184, [R213] ;  /* 0x00000000d5b8783b */ /* 0x000e620000000200 */
[-C--:B------:R-:W-:Y:S08]  /*15240*/  HMMA.16816.F32 R12, R192, R190.reuse, R12 ;  /* 0x000000bec00c723c */ /* 0x080ff0000000180c */
[C---:B------:R-:W-:Y:S01]  /*15250*/  HMMA.16816.F32 R16, R176.reuse, R190, R16 ;  /* 0x000000beb010723c */ /* 0x040fe20000001810 */
[----:B------:R-:W1:Y:S07]  /*15260*/  LDSM.16.M88.4 R188, [R217+0x8100] ;  /* 0x00810000d9bc783b */ /* 0x000e6e0000000200 */
[-C--:B--2---:R-:W-:Y:S08]  /*15270*/  HMMA.16816.F32 R20, R176, R196.reuse, R20 ;  /* 0x000000c4b014723c */ /* 0x084ff00000001814 */
[C---:B------:R-:W-:Y:S08]  /*15280*/  HMMA.16816.F32 R24, R192.reuse, R196, R24 ;  /* 0x000000c4c018723c */ /* 0x040ff00000001818 */
[-C--:B------:R-:W-:Y:S08]  /*15290*/  HMMA.16816.F32 R28, R192, R198.reuse, R28 ;  /* 0x000000c6c01c723c */ /* 0x080ff0000000181c */
[C---:B------:R-:W-:Y:S08]  /*152a0*/  HMMA.16816.F32 R32, R176.reuse, R198, R32 ;  /* 0x000000c6b020723c */ /* 0x040ff00000001820 */
        /* <DEDUP_REMOVED lines=17> */
[C---:B------:R-:W-:Y:S08]  /*153c0*/  HMMA.16816.F32 R8, R188.reuse, R184, R8 ;  /* 0x000000b8bc08723c */ /* 0x040ff00000001808 */
        /* <DEDUP_REMOVED lines=54> */
[----:B------:R4:W2:Y:S01]  /*15730*/  MUFU.TANH R182, R19 ;  /* 0x0000001300b67308 */ /* 0x0008a20000002400 */
[-C--:B------:R-:W-:Y:S03]  /*15740*/  HMMA.16816.F32 R44, R188, R10.reuse, R44 ;  /* 0x0000000abc2c723c */ /* 0x080fe6000000182c */
[----:B------:R-:W-:Y:S02]  /*15750*/  FMUL.FTZ R27, R27, c[0x0][0x320] ;  /* 0x0000c8001b1b7a20 */ /* 0x000fe40000410000 */
[----:B------:R-:W-:Y:S02]  /*15760*/  FMUL.FTZ R28, R28, c[0x0][0x320] ;  /* 0x0000c8001c1c7a20 */ /* 0x000fe40000410000 */
[----:B------:R-:W-:Y:S01]  /*15770*/  FMUL.FTZ R36, R36, c[0x0][0x320] ;  /* 0x0000c80024247a20 */ /* 0x000fe20000410000 */
[C---:B------:R-:W-:Y:S01]  /*15780*/  HMMA.16816.F32 R48, R172.reuse, R10, R48 ;  /* 0x0000000aac30723c */ /* 0x040fe20000001830 */
[----:B------:R-:W2:Y:S01]  /*15790*/  MUFU.TANH R20, R20 ;  /* 0x0000001400147308 */ /* 0x000ea20000002400 */
[----:B------:R-:W2:Y:S02]  /*157a0*/  LDSM.16.M88.4 R8, [R213+0x2000] ;  /* 0x00200000d508783b */ /* 0x000ea40000000200 */
        /* <DEDUP_REMOVED lines=8> */
[----:B------:R4:W1:Y:S01]  /*15830*/  MUFU.TANH R179, R22 ;  /* 0x0000001600b37308 */ /* 0x0008620000002400 */
[----:B------:R-:W-:Y:S02]  /*15840*/  FMUL.FTZ R34, R34, c[0x0][0x320] ;  /* 0x0000c80022227a20 */ /* 0x000fe40000410000 */
[-C--:B------:R-:W-:Y:S04]  /*15850*/  HMMA.16816.F32 R60, R188, R6.reuse, R60 ;  /* 0x00000006bc3c723c */ /* 0x080fe8000000183c */
[----:B------:R-:W-:Y:S02]  /*15860*/  FMUL.FTZ R48, R48, c[0x0][0x320] ;  /* 0x0000c80030307a20 */ /* 0x000fe40000410000 */
[----:B------:R-:W-:Y:S01]  /*15870*/  FMUL.FTZ R49, R49, c[0x0][0x320] ;  /* 0x0000c80031317a20 */ /* 0x000fe20000410000 */
[----:B------:R4:W1:Y:S01]  /*15880*/  MUFU.TANH R170, R23 ;  /* 0x0000001700aa7308 */ /* 0x0008620000002400 */
[C---:B------:R-:W-:Y:S01]  /*15890*/  HMMA.16816.F32 R64, R172.reuse, R6, R64 ;  /* 0x00000006ac40723c */ /* 0x040fe20000001840 */
[----:B------:R-:W1:Y:S01]  /*158a0*/  LDSM.16.M88.4 R4, [R213+0x2800] ;  /* 0x00280000d504783b */ /* 0x000e620000000200 */
[----:B------:R-:W-:Y:S04]  /*158b0*/  DEPBAR.LE SB0, 0x0 ;  /* 0x000080000000791a */ /* 0x000fe80000000000 */
[----:B------:R-:W-:Y:S02]  /*158c0*/  FMUL.FTZ R50, R50, c[0x0][0x320] ;  /* 0x0000c80032327a20 */ /* 0x000fe40000410000 */
[----:B------:R-:W-:Y:S01]  /*158d0*/  FMUL.FTZ R51, R51, c[0x0][0x320] ;  /* 0x0000c80033337a20 */ /* 0x000fe20000410000 */
[----:B------:R4:W1:Y:S01]  /*158e0*/  MUFU.TANH R207, R24 ;  /* 0x0000001800cf7308 */ /* 0x0008620000002400 */
[----:B------:R-:W-:Y:S01]  /*158f0*/  BAR.SYNC.DEFER_BLOCKING 0x0 ;  /* 0x0000000000007b1d */ /* 0x000fe20000010000 */
[-C--:B--2---:R-:W-:Y:S05]  /*15900*/  HMMA.16816.F32 R68, R172, R8.reuse, R68 ;  /* 0x00000008ac44723c */ /* 0x084fea0000001844 */
[----:B------:R-:W-:Y:S02]  /*15910*/  FMUL.FTZ R52, R52, c[0x0][0x320] ;  /* 0x0000c80034347a20 */ /* 0x000fe40000410000 */
[----:B------:R-:W-:Y:S01]  /*15920*/  FMUL.FTZ R53, R53, c[0x0][0x320] ;  /* 0x0000c80035357a20 */ /* 0x000fe20000410000 */
[----:B------:R4:W2:Y:S01]  /*15930*/  MUFU.TANH R206, R25 ;  /* 0x0000001900ce7308 */ /* 0x0008a20000002400 */
[C---:B------:R-:W-:Y:S04]  /*15940*/  HMMA.16816.F32 R72, R188.reuse, R8, R72 ;  /* 0x00000008bc48723c */ /* 0x040fe80000001848 */
[----:B------:R-:W-:Y:S02]  /*15950*/  FMUL.FTZ R54, R54, c[0x0][0x320] ;  /* 0x0000c80036367a20 */ /* 0x000fe40000410000 */
[----:B------:R-:W-:Y:S02]  /*15960*/  FMUL.FTZ R55, R55, c[0x0][0x320] ;  /* 0x0000c80037377a20 */ /* 0x000fe40000410000 */
[-C--:B------:R-:W-:Y:S01]  /*15970*/  HMMA.16816.F32 R76, R188, R10.reuse, R76 ;  /* 0x0000000abc4c723c */ /* 0x080fe2000000184c */
[----:B------:R4:W2:Y:S03]  /*15980*/  MUFU.TANH R238, R26 ;  /* 0x0000001a00ee7308 */ /* 0x0008a60000002400 */
[----:B------:R-:W-:Y:S02]  /*15990*/  FMUL.FTZ R56, R56, c[0x0][0x320] ;  /* 0x0000c80038387a20 */ /* 0x000fe40000410000 */
[----:B------:R-:W-:Y:S02]  /*159a0*/  FMUL.FTZ R59, R59, c[0x0][0x320] ;  /* 0x0000c8003b3b7a20 */ /* 0x000fe40000410000 */
[C---:B------:R-:W-:Y:S03]  /*159b0*/  HMMA.16816.F32 R80, R172.reuse, R10, R80 ;  /* 0x0000000aac50723c */ /* 0x040fe60000001850 */
[----:B------:R4:W2:Y:S01]  /*159c0*/  MUFU.TANH R237, R27 ;  /* 0x0000001b00ed7308 */ /* 0x0008a20000002400 */
[----:B------:R-:W-:Y:S02]  /*159d0*/  FMUL.FTZ R60, R60, c[0x0][0x320] ;  /* 0x0000c8003c3c7a20 */ /* 0x000fe40000410000 */
[----:B------:R-:W-:Y:S02]  /*159e0*/  FMUL.FTZ R61, R61, c[0x0][0x320] ;  /* 0x0000c8003d3d7a20 */ /* 0x000fe40000410000 */
[-C--:B-1----:R-:W-:Y:S04]  /*159f0*/  HMMA.16816.F32 R84, R172, R4.reuse, R84 ;  /* 0x00000004ac54723c */ /* 0x082fe80000001854 */
        /* <DEDUP_REMOVED lines=186> */
.L_x_198:
        /* <DEDUP_REMOVED lines=12> */
[----:B---3--:R-:W-:Y:S01]  /*16660*/  IADD3 R7, -R3, 0x1, R2 ;  /* 0x0000000103077810 */ /* 0x008fe20007ffe102 */
[----:B------:R-:W-:Y:S03]  /*16670*/  IMAD.IADD R8, R2, 0x1, -R3 ;  /* 0x0000000102087824 */ /* 0x000fe600078e0a03 */
[----:B------:R-:W-:Y:S04]  /*16680*/  IADD3 R7, R7, -c[0x0][0x168], R0 ;  /* 0x80005a0007077a10 */ /* 0x000fe80007ffe000 */
[C---:B------:R-:W-:Y:S02]  /*16690*/  IADD3 R6, R7.reuse, c[0x0][0x328], RZ ;  /* 0x0000ca0007067a10 */ /* 0x040fe40007ffe0ff */
[----:B------:R-:W-:Y:S03]  /*166a0*/  IADD3 R7, R7, UR12, RZ ;  /* 0x0000000c07077c10 */ /* 0x000fe6000fffe0ff */
[--C-:B-1----:R-:W-:Y:S02]  /*166b0*/  IMAD.IADD R3, R6, 0x1, R4.reuse ;  /* 0x0000000106037824 */ /* 0x102fe400078e0204 */
[----:B------:R-:W-:Y:S01]  /*166c0*/  IMAD.IADD R0, R7, 0x1, R4 ;  /* 0x0000000107007824 */ /* 0x000fe200078e0204 */
[----:B------:R-:W-:-:S05]  /*166d0*/  @P0 BRA `(.L_x_199) ;  /* 0x0000019000000947 */ /* 0x000fca0003800000 */
[----:B------:R-:W-:Y:S01]  /*166e0*/  MOV R9, c[0x0][0x2ac] ;  /* 0x0000ab0000097a02 */ /* 0x000fe20000000f00 */
        /* <DEDUP_REMOVED lines=14> */
.L_x_201:
[----:B------:R-:W-:Y:S04]  /*167d0*/  MOV R9, c[0x0][0x32c] ;  /* 0x0000cb0000097a02 */ /* 0x000fe80000000f00 */
[----:B------:R-:W-:Y:S11]  /*167e0*/  ISETP.NE.AND P0, PT, R9, 0x1, PT ;  /* 0x000000010900780c */ /* 0x000ff60003f05270 */
[----:B------:R-:W-:Y:S02]  /*167f0*/  @!UPT UIADD3 URZ, URZ, URZ, URZ ;  /* 0x0000003f3f3ff290 */ /* 0x000fe4000fffe03f */
[----:B------:R-:W-:Y:S05]  /*16800*/  @P0 IMAD.HI.U32 R9, R4, c[0x0][0x330], RZ ;  /* 0x0000cc0004090a27 */ /* 0x000fea00078e00ff */
[----:B------:R-:W-:Y:S02]  /*16810*/  @P0 SHF.R.U32.HI R4, RZ, c[0x0][0x334], R9 ;  /* 0x0000cd00ff040a19 */ /* 0x000fe40000011609 */
.L_x_202:
[----:B------:R-:W-:Y:S05]  /*16820*/  BSYNC B0 ;  /* 0x0000000000007941 */ /* 0x000fea0003800000 */
.L_x_200:
[----:B------:R-:W-:Y:S05]  /*16830*/  IMAD R4, R4, c[0x0][0x32c], R8 ;  /* 0x0000cb0004047a24 */ /* 0x000fea00078e0208 */
[----:B------:R-:W-:Y:S02]  /*16840*/  IADD3 R9, R4, c[0x0][0x32c], RZ ;  /* 0x0000cb0004097a10 */ /* 0x000fe40007ffe0ff */
[----:B------:R-:W-:Y:S02]  /*16850*/  IMNMX R0, R0, R4, !PT ;  /* 0x0000000400007217 */ /* 0x000fe40007800200 */
[----:B------:R-:W-:Y:S02]  /*16860*/  IMNMX R3, R3, R9, PT ;  /* 0x0000000903037217 */ /* 0x000fe40003800200 */
.L_x_199:
[C---:B------:R-:W-:Y:S02]  /*16870*/  ISETP.GE.AND P0, PT, R2.reuse, 0x2, PT ;  /* 0x000000020200780c */ /* 0x040fe40003f06270 */
[----:B------:R-:W-:Y:S02]  /*16880*/  ISETP.GE.AND P2, PT, R2, 0xa, PT ;  /* 0x0000000a0200780c */ /* 0x000fe40003f46270 */
[----:B------:R-:W-:Y:S02]  /*16890*/  P2R R26, PR, RZ, 0x1 ;  /* 0x00000001ff1a7803 */ /* 0x000fe40000000000 */
[----:B------:R-:W-:Y:S02]  /*168a0*/  ISETP.GT.AND P0, PT, R0, 0x1, !P0 ;  /* 0x000000010000780c */ /* 0x000fe40004704270 */
        /* <DEDUP_REMOVED lines=9> */
[----:B------:R-:W-:Y:S02]  /*16940*/  ISETP.LT.OR P1, PT, R3, 0x9, P1 ;  /* 0x000000090300780c */ /* 0x000fe40000f21670 */
[----:B------:R-:W-:Y:S02]  /*16950*/  FSEL R34, R17, -INF , !P0 ;  /* 0xff80000011227808 */ /* 0x000fe40004000000 */
[----:B------:R-:W-:Y:S02]  /*16960*/  ISETP.GT.AND P0, PT, R0, 0x10, !P2 ;  /* 0x000000100000780c */ /* 0x000fe40005704270 */
[----:B------:R-:W-:Y:S02]  /*16970*/  FSEL R32, R16, -INF , !P1 ;  /* 0xff80000010207808 */ /* 0x000fe40004800000 */
        /* <DEDUP_REMOVED lines=90> */
[C---:B------:R-:W-:Y:S04]  /*16f20*/  ISETP.LT.OR P0, PT, R3.reuse, 0x59, P0 ;  /* 0x000000590300780c */ /* 0x040fe80000701670 */
[----:B------:R-:W-:Y:S02]  /*16f30*/  FSEL R251, R96, -INF , !P0 ;  /* 0xff80000060fb7808 */ /* 0x000fe40004000000 */
[----:B------:R-:W-:Y:S04]  /*16f40*/  ISETP.GT.AND P0, PT, R0, RZ, !P2 ;  /* 0x000000ff0000720c */ /* 0x000fe80005704270 */
[C---:B------:R-:W-:Y:S04]  /*16f50*/  ISETP.LT.OR P0, PT, R3.reuse, 0x1, P0 ;  /* 0x000000010300780c */ /* 0x040fe80000701670 */
[----:B------:R-:W-:Y:S02]  /*16f60*/  FSEL R29, R200, -INF , !P0 ;  /* 0xff800000c81d7808 */ /* 0x000fe40004000000 */
[----:B------:R-:W-:Y:S04]  /*16f70*/  ISETP.GE.AND P0, PT, R2, 0x5a, PT ;  /* 0x0000005a0200780c */ /* 0x000fe80003f06270 */
[----:B------:R-:W-:Y:S04]  /*16f80*/  ISETP.GT.AND P2, PT, R0, 0x59, !P0 ;  /* 0x000000590000780c */ /* 0x000fe80004744270 */
[----:B------:R-:W-:Y:S02]  /*16f90*/  ISETP.LT.OR P2, PT, R3, 0x5a, P2 ;  /* 0x0000005a0300780c */ /* 0x000fe40001741670 */
[----:B------:R-:W1:Y:S02]  /*16fa0*/  SHFL.IDX PT, R3, R5, 0x1, 0x1c1f ;  /* 0x003c1f0005037f89 */ /* 0x000e6400000e0000 */
[----:B------:R-:W-:Y:S02]  /*16fb0*/  FSEL R252, R97, -INF , !P2 ;  /* 0xff80000061fc7808 */ /* 0x000fe40005000000 */
[----:B------:R-:W-:Y:S01]  /*16fc0*/  PLOP3.LUT P2, PT, PT, PT, UP0, 0x40, 0x0 ;  /* 0x000000000000781c */ /* 0x000fe20003f4e808 */
[--C-:B-1----:R-:W-:Y:S02]  /*16fd0*/  IMAD.IADD R2, R6, 0x1, R3.reuse ;  /* 0x0000000106027824 */ /* 0x102fe400078e0203 */
[----:B------:R-:W-:Y:S10]  /*16fe0*/  IMAD.IADD R0, R7, 0x1, R3 ;  /* 0x0000000107007824 */ /* 0x000ff400078e0203 */
        /* <DEDUP_REMOVED lines=16> */
.L_x_205:
[----:B------:R-:W-:Y:S04]  /*170f0*/  MOV R28, c[0x0][0x32c] ;  /* 0x0000cb00001c7a02 */ /* 0x000fe80000000f00 */
[----:B------:R-:W-:Y:S11]  /*17100*/  ISETP.NE.AND P2, PT, R28, 0x1, PT ;  /* 0x000000011c00780c */ /* 0x000ff60003f45270 */
[----:B------:R-:W-:Y:S02]  /*17110*/  @!UPT UIADD3 URZ, URZ, URZ, URZ ;  /* 0x0000003f3f3ff290 */ /* 0x000fe4000fffe03f */
[----:B------:R-:W-:Y:S05]  /*17120*/  @P2 IMAD.HI.U32 R28, R3, c[0x0][0x330], RZ ;  /* 0x0000cc00031c2a27 */ /* 0x000fea00078e00ff */
[----:B------:R-:W-:Y:S02]  /*17130*/  @P2 SHF.R.U32.HI R3, RZ, c[0x0][0x334], R28 ;  /* 0x0000cd00ff032a19 */ /* 0x000fe4000001161c */
.L_x_206:
[----:B------:R-:W-:Y:S05]  /*17140*/  BSYNC B0 ;  /* 0x0000000000007941 */ /* 0x000fea0003800000 */
.L_x_204:
[----:B------:R-:W-:Y:S05]  /*17150*/  IMAD R3, R3, c[0x0][0x32c], R8 ;  /* 0x0000cb0003037a24 */ /* 0x000fea00078e0208 */
[----:B------:R-:W-:Y:S02]  /*17160*/  IADD3 R28, R3, c[0x0][0x32c], RZ ;  /* 0x0000cb00031c7a10 */ /* 0x000fe40007ffe0ff */
[----:B------:R-:W-:Y:S02]  /*17170*/  IMNMX R0, R0, R3, !PT ;  /* 0x0000000300007217 */ /* 0x000fe40007800200 */
[----:B------:R-:W-:Y:S02]  /*17180*/  IMNMX R2, R2, R28, PT ;  /* 0x0000001c02027217 */ /* 0x000fe40003800200 */
.L_x_203:
        /* <DEDUP_REMOVED lines=113> */
.L_x_209:
[----:B------:R-:W-:Y:S04]  /*178a0*/  MOV R28, c[0x0][0x32c] ;  /* 0x0000cb00001c7a02 */ /* 0x000fe80000000f00 */
[----:B------:R-:W-:Y:S11]  /*178b0*/  ISETP.NE.AND P2, PT, R28, 0x1, PT ;  /* 0x000000011c00780c */ /* 0x000ff60003f45270 */
[----:B------:R-:W-:Y:S02]  /*178c0*/  @!UPT UIADD3 URZ, URZ, URZ, URZ ;  /* 0x0000003f3f3ff290 */ /* 0x000fe4000fffe03f */
[----:B------:R-:W-:Y:S05]  /*178d0*/  @P2 IMAD.HI.U32 R28, R3, c[0x0][0x330], RZ ;  /* 0x0000cc00031c2a27 */ /* 0x000fea00078e00ff */
[----:B------:R-:W-:Y:S02]  /*178e0*/  @P2 SHF.R.U32.HI R3, RZ, c[0x0][0x334], R28 ;  /* 0x0000cd00ff032a19 */ /* 0x000fe4000001161c */
.L_x_210:
[----:B------:R-:W-:Y:S05]  /*178f0*/  BSYNC B0 ;  /* 0x0000000000007941 */ /* 0x000fea0003800000 */
.L_x_208:
[----:B------:R-:W-:Y:S05]  /*17900*/  IMAD R3, R3, c[0x0][0x32c], R8 ;  /* 0x0000cb0003037a24 */ /* 0x000fea00078e0208 */
[----:B------:R-:W-:Y:S02]  /*17910*/  IADD3 R28, R3, c[0x0][0x32c], RZ ;  /* 0x0000cb00031c7a10 */ /* 0x000fe40007ffe0ff */
[----:B------:R-:W-:Y:S02]  /*17920*/  IMNMX R0, R0, R3, !PT ;  /* 0x0000000300007217 */ /* 0x000fe40007800200 */
[----:B------:R-:W-:Y:S02]  /*17930*/  IMNMX R2, R2, R28, PT ;  /* 0x0000001c02027217 */ /* 0x000fe40003800200 */
.L_x_207:
        /* <DEDUP_REMOVED lines=113> */
.L_x_213:
[----:B------:R-:W-:Y:S04]  /*18050*/  MOV R5, c[0x0][0x32c] ;  /* 0x0000cb0000057a02 */ /* 0x000fe80000000f00 */
[----:B------:R-:W-:Y:S11]  /*18060*/  ISETP.NE.AND P2, PT, R5, 0x1, PT ;  /* 0x000000010500780c */ /* 0x000ff60003f45270 */
[----:B------:R-:W-:Y:S02]  /*18070*/  @!UPT UIADD3 URZ, URZ, URZ, URZ ;  /* 0x0000003f3f3ff290 */ /* 0x000fe4000fffe03f */
[----:B------:R-:W-:Y:S05]  /*18080*/  @P2 IMAD.HI.U32 R5, R3, c[0x0][0x330], RZ ;  /* 0x0000cc0003052a27 */ /* 0x000fea00078e00ff */
[----:B------:R-:W-:Y:S02]  /*18090*/  @P2 SHF.R.U32.HI R3, RZ, c[0x0][0x334], R5 ;  /* 0x0000cd00ff032a19 */ /* 0x000fe40000011605 */
.L_x_214:
[----:B------:R-:W-:Y:S05]  /*180a0*/  BSYNC B0 ;  /* 0x0000000000007941 */ /* 0x000fea0003800000 */
.L_x_212:
[----:B------:R-:W-:Y:S05]  /*180b0*/  IMAD R8, R3, c[0x0][0x32c], R8 ;  /* 0x0000cb0003087a24 */ /* 0x000fea00078e0208 */
[----:B------:R-:W-:Y:S02]  /*180c0*/  IADD3 R3, R8, c[0x0][0x32c], RZ ;  /* 0x0000cb0008037a10 */ /* 0x000fe40007ffe0ff */
[----:B------:R-:W-:Y:S02]  /*180d0*/  IMNMX R0, R0, R8, !PT ;  /* 0x0000000800007217 */ /* 0x000fe40007800200 */
[----:B------:R-:W-:Y:S02]  /*180e0*/  IMNMX R2, R2, R3, PT ;  /* 0x0000000302027217 */ /* 0x000fe40003800200 */
.L_x_211:
[----:B------:R-:W2:Y:S01]  /*180f0*/  LDL.LU R5, [R1+0x4] ;  /* 0x0000040001057983 */ /* 0x000ea20000300800 */
[----:B------:R-:W-:Y:S02]  /*18100*/  ISETP.NE.AND P2, PT, R27, RZ, PT ;  /* 0x000000ff1b00720c */ /* 0x000fe40003f45270 */
[----:B------:R-:W-:Y:S01]  /*18110*/  FMNMX.FTZ R72, R29, R100, !PT ;  /* 0x000000641d487209 */ /* 0x000fe20007810000 */
[----:B------:R-:W3:Y:S01]  /*18120*/  LDL.LU R3, [R1] ;  /* 0x0000000001037983 */ /* 0x000ee20000300800 */
[----:B------:R-:W-:Y:S02]  /*18130*/  ISETP.GT.AND P2, PT, R0, RZ, !P2 ;  /* 0x000000ff0000720c */ /* 0x000fe40005744270 */
[----:B------:R-:W-:Y:S02]  /*18140*/  FMNMX.FTZ R72, R31, R72, !PT ;  /* 0x000000481f487209 */ /* 0x000fe40007810000 */
[----:B------:R-:W-:Y:S02]  /*18150*/  ISETP.LT.OR P2, PT, R2, 0x1, P2 ;  /* 0x000000010200780c */ /* 0x000fe40001741670 */
        /* <DEDUP_REMOVED lines=13> */
[----:B------:R-:W-:Y:S02]  /*18230*/  FSEL R188, R188, -INF , !P6 ;  /* 0xff800000bcbc7808 */ /* 0x000fe40007000000 */
[----:B------:R-:W-:Y:S02]  /*18240*/  FMNMX.FTZ R72, R90, R72, !PT ;  /* 0x000000485a487209 */ /* 0x000fe40007810000 */
[----:B------:R-:W-:Y:S02]  /*18250*/  ISETP.LT.OR P0, PT, R2, 0x5a, P0 ;  /* 0x0000005a0200780c */ /* 0x000fe40000701670 */
[----:B------:R-:W-:Y:S02]  /*18260*/  FMNMX.FTZ R72, R176, R72, !PT ;  /* 0x00000048b0487209 */ /* 0x000fe40007810000 */
[----:B------:R-:W-:Y:S02]  /*18270*/  FSEL R73, R79, -INF , !P0 ;  /* 0xff8000004f497808 */ /* 0x000fe40004000000 */
[----:B------:R-:W-:Y:S02]  /*18280*/  FMNMX.FTZ R72, R177, R72, !PT ;  /* 0x00000048b1487209 */ /* 0x000fe40007810000 */
[----:B------:R-:W-:Y:S02]  /*18290*/  ISETP.LT.OR P5, PT, R2, 0x59, P5 ;  /* 0x000000590200780c */ /* 0x000fe40002fa1670 */
        /* <DEDUP_REMOVED lines=11> */
[----:B------:R-:W-:Y:S02]  /*18350*/  FMNMX.FTZ R72, R252, R72, !PT ;  /* 0x00000048fc487209 */ /* 0x000fe40007810000 */
[----:B--2---:R-:W-:Y:S02]  /*18360*/  FSEL R8, R5, -INF , !P2 ;  /* 0xff80000005087808 */ /* 0x004fe40005000000 */
[----:B------:R-:W-:Y:S01]  /*18370*/  ISETP.NE.AND P2, PT, R26, RZ, PT ;  /* 0x000000ff1a00720c */ /* 0x000fe20003f45270 */
[----:B------:R-:W1:Y:S03]  /*18380*/  SHFL.BFLY PT, R5, R72, 0x2, 0x1f ;  /* 0x0c401f0048057f89 */ /* 0x000e6600000e0000 */
[----:B------:R-:W-:Y:S04]  /*18390*/  ISETP.GT.AND P2, PT, R0, 0x1, !P2 ;  /* 0x000000010000780c */ /* 0x000fe80005744270 */
[----:B------:R-:W-:Y:S04]  /*183a0*/  ISETP.LT.OR P2, PT, R2, 0x2, P2 ;  /* 0x000000020200780c */ /* 0x000fe80001741670 */
        /* <DEDUP_REMOVED lines=56> */
[----:B-1----:R-:W-:Y:S02]  /*18730*/  FMNMX.FTZ R72, R72, R5, !PT ;  /* 0x0000000548487209 */ /* 0x002fe40007810000 */
[----:B------:R-:W-:Y:S02]  /*18740*/  FSEL R168, R201, -INF , !P2 ;  /* 0xff800000c9a87808 */ /* 0x000fe40005000000 */
[----:B------:R-:W-:Y:S01]  /*18750*/  ISETP.NE.AND P2, PT, R17, RZ, PT ;  /* 0x000000ff1100720c */ /* 0x000fe20003f45270 */
[----:B------:R-:W1:Y:S01]  /*18760*/  SHFL.BFLY PT, R7, R72, 0x1, 0x1f ;  /* 0x0c201f0048077f89 */ /* 0x000e6200000e0000 */
[----:B------:R-:W-:Y:S02]  /*18770*/  FMNMX.FTZ R3, R248, R3, !PT ;  /* 0x00000003f8037209 */ /* 0x000fe40007810000 */
[----:B------:R-:W-:Y:S02]  /*18780*/  ISETP.GT.AND P2, PT, R0, 0x28, !P2 ;  /* 0x000000280000780c */ /* 0x000fe40005744270 */
[----:B------:R-:W-:Y:S02]  /*18790*/  FMNMX.FTZ R5, R8, R103, !PT ;  /* 0x0000006708057209 */ /* 0x000fe40007810000 */
[----:B------:R-:W-:Y:S01]  /*187a0*/  ISETP.LT.OR P2, PT, R2, 0x29, P2 ;  /* 0x000000290200780c */ /* 0x000fe20001741670 */
[----:B------:R-:W2:Y:S01]  /*187b0*/  SHFL.BFLY PT, R6, R3, 0x2, 0x1f ;  /* 0x0c401f0003067f89 */ /* 0x000ea200000e0000 */
        /* <DEDUP_REMOVED lines=10> */
[----:B-1----:R-:W-:Y:S02]  /*18860*/  FMNMX.FTZ R72, R72, R7, !PT ;  /* 0x0000000748487209 */ /* 0x002fe40007810000 */
[----:B------:R-:W-:Y:S02]  /*18870*/  ISETP.GT.AND P2, PT, R0, 0x30, !P2 ;  /* 0x000000300000780c */ /* 0x000fe40005744270 */
[----:B--2---:R-:W-:Y:S02]  /*18880*/  FMNMX.FTZ R3, R3, R6, !PT ;  /* 0x0000000603037209 */ /* 0x004fe40007810000 */
[----:B------:R-:W-:Y:S02]  /*18890*/  ISETP.LT.OR P2, PT, R2, 0x31, P2 ;  /* 0x000000310200780c */ /* 0x000fe40001741670 */
[----:B------:R-:W-:Y:S01]  /*188a0*/  FMNMX.FTZ R5, R58, R5, !PT ;  /* 0x000000053a057209 */ /* 0x000fe20007810000 */
[----:B------:R-:W1:Y:S01]  /*188b0*/  SHFL.BFLY PT, R71, R3, 0x1, 0x1f ;  /* 0x0c201f0003477f89 */ /* 0x000e6200000e0000 */
        /* <DEDUP_REMOVED lines=11> */
[----:B------:R-:W-:Y:S02]  /*18970*/  FSEL R198, R180, -INF , !P1 ;  /* 0xff800000b4c67808 */ /* 0x000fe40004800000 */
[----:B------:R-:W-:Y:S02]  /*18980*/  ISETP.LT.OR P2, PT, R2, 0x39, P2 ;  /* 0x000000390200780c */ /* 0x000fe40001741670 */
[----:B-1----:R-:W-:Y:S02]  /*18990*/  FMNMX.FTZ R71, R3, R71, !PT ;  /* 0x0000004703477209 */ /* 0x002fe40007810000 */
[----:B------:R-:W-:Y:S02]  /*189a0*/  FSEL R186, R59, -INF , !P2 ;  /* 0xff8000003bba7808 */ /* 0x000fe40005000000 */
[----:B------:R-:W-:Y:S02]  /*189b0*/  ISETP.NE.AND P2, PT, R12, RZ, PT ;  /* 0x000000ff0c00720c */ /* 0x000fe40003f45270 */
[----:B------:R-:W-:Y:S02]  /*189c0*/  FSETP.NEU.FTZ.AND P1, PT, R71, -INF , PT ;  /* 0xff8000004700780b */ /* 0x000fe40003f3d000 */
[----:B------:R-:W-:Y:S02]  /*189d0*/  ISETP.GT.AND P2, PT, R0, 0x39, !P2 ;  /* 0x000000390000780c */ /* 0x000fe40005744270 */
[----:B------:R-:W-:Y:S02]  /*189e0*/  FSEL R180, R91, -INF , !P5 ;  /* 0xff8000005bb47808 */ /* 0x000fe40006800000 */
[----:B------:R-:W-:Y:S04]  /*189f0*/  ISETP.LT.OR P2, PT, R2, 0x3a, P2 ;  /* 0x0000003a0200780c */ /* 0x000fe80001741670 */
[----:B------:R-:W-:Y:S02]  /*18a00*/  FSEL R187, R63, -INF , !P2 ;  /* 0xff8000003fbb7808 */ /* 0x000fe40005000000 */
[----:B------:R-:W-:Y:S04]  /*18a10*/  ISETP.NE.AND P2, PT, R11, RZ, PT ;  /* 0x000000ff0b00720c */ /* 0x000fe80003f45270 */
[----:B------:R-:W-:Y:S04]  /*18a20*/  ISETP.GT.AND P2, PT, R0, 0x40, !P2 ;  /* 0x000000400000780c */ /* 0x000fe80005744270 */
[----:B------:R-:W-:Y:S04]  /*18a30*/  ISETP.LT.OR P2, PT, R2, 0x41, P2 ;  /* 0x000000410200780c */ /* 0x000fe80001741670 */
[----:B------:R-:W-:Y:S01]  /*18a40*/  FSEL R197, R74, -INF , !P2 ;  /* 0xff8000004ac57808 */ /* 0x000fe20005000000 */
[----:B------:R-:W-:Y:S01]  /*18a50*/  FMUL.FTZ R74, R72, c[0x0][0x2d0] ;  /* 0x0000b400484a7a20 */ /* 0x000fe20000410000 */
[----:B------:R-:W-:Y:S04]  /*18a60*/  ISETP.NE.AND P2, PT, R10, RZ, PT ;  /* 0x000000ff0a00720c */ /* 0x000fe80003f45270 */
[----:B------:R-:W-:Y:S04]  /*18a70*/  ISETP.GT.AND P2, PT, R0, 0x41, !P2 ;  /* 0x000000410000780c */ /* 0x000fe80005744270 */
[----:B------:R-:W-:Y:S04]  /*18a80*/  ISETP.LT.OR P2, PT, R2, 0x42, P2 ;  /* 0x000000420200780c */ /* 0x000fe80001741670 */
[----:B------:R-:W-:Y:S01]  /*18a90*/  FSEL R201, R75, -INF , !P2 ;  /* 0xff8000004bc97808 */ /* 0x000fe20005000000 */
[----:B------:R-:W-:Y:S01]  /*18aa0*/  FMUL.FTZ R75, R71, c[0x0][0x2d0] ;  /* 0x0000b400474b7a20 */ /* 0x000fe20000410000 */
[----:B------:R-:W-:Y:S04]  /*18ab0*/  ISETP.NE.AND P2, PT, R9, RZ, PT ;  /* 0x000000ff0900720c */ /* 0x000fe80003f45270 */
[----:B------:R-:W-:Y:S02]  /*18ac0*/  ISETP.GT.AND P2, PT, R0, 0x48, !P2 ;  /* 0x000000480000780c */ /* 0x000fe40005744270 */
[----:B------:R-:W-:Y:S02]  /*18ad0*/  FSEL R75, R75, RZ, P1 ;  /* 0x000000ff4b4b7208 */ /* 0x000fe40000800000 */
[----:B------:R-:W-:Y:S03]  /*18ae0*/  ISETP.LT.OR P2, PT, R2, 0x49, P2 ;  /* 0x000000490200780c */ /* 0x000fe60001741670 */
[--C-:B------:R-:W-:Y:S01]  /*18af0*/  FFMA.FTZ R12, R43, c[0x0][0x2d0], -R75.reuse ;  /* 0x0000b4002b0c7a23 */ /* 0x100fe2000001084b */
[----:B------:R-:W-:Y:S02]  /*18b00*/  FSEL R202, R78, -INF , !P2 ;  /* 0xff8000004eca7808 */ /* 0x000fe40005000000 */
[----:B------:R-:W-:Y:S01]  /*18b10*/  ISETP.NE.AND P2, PT, R4, RZ, PT ;  /* 0x000000ff0400720c */ /* 0x000fe20003f45270 */
[----:B------:R-:W-:Y:S01]  /*18b20*/  MUFU.EX2 R93, R12 ;  /* 0x0000000c005d7308 */ /* 0x000fe20000000800 */
[----:B------:R-:W-:Y:S02]  /*18b30*/  FMNMX.FTZ R4, R28, R102, !PT ;  /* 0x000000661c047209 */ /* 0x000fe40007810000 */
[----:B------:R-:W-:Y:S01]  /*18b40*/  ISETP.GT.AND P2, PT, R0, 0x49, !P2 ;  /* 0x000000490000780c */ /* 0x000fe20005744270 */
[--C-:B------:R-:W-:Y:S01]  /*18b50*/  FFMA.FTZ R0, R33, c[0x0][0x2d0], -R75.reuse ;  /* 0x0000b40021007a23 */ /* 0x100fe2000001084b */
[----:B------:R-:W-:Y:S02]  /*18b60*/  FMNMX.FTZ R4, R35, R4, !PT ;  /* 0x0000000423047209 */ /* 0x000fe40007810000 */
[----:B------:R-:W-:Y:S01]  /*18b70*/  ISETP.LT.OR P2, PT, R2, 0x4a, P2 ;  /* 0x0000004a0200780c */ /* 0x000fe20001741670 */
[--C-:B------:R-:W-:Y:S01]  /*18b80*/  FFMA.FTZ R2, R36, c[0x0][0x2d0], -R75.reuse ;  /* 0x0000b40024027a23 */ /* 0x100fe2000001084b */
[----:B------:R-:W-:Y:S01]  /*18b90*/  FMNMX.FTZ R4, R37, R4, !PT ;  /* 0x0000000425047209 */ /* 0x000fe20007810000 */
[----:B------:R-:W-:Y:S01]  /*18ba0*/  MUFU.EX2 R89, R0 ;  /* 0x0000000000597308 */ /* 0x000fe20000000800 */
[----:B------:R-:W-:Y:S02]  /*18bb0*/  FSEL R194, R194, -INF , !P2 ;  /* 0xff800000c2c27808 */ /* 0x000fe40005000000 */
[----:B------:R-:W-:Y:S02]  /*18bc0*/  FMNMX.FTZ R4, R38, R4, !PT ;  /* 0x0000000426047209 */ /* 0x000fe40007810000 */
[----:B------:R-:W-:Y:S02]  /*18bd0*/  FSETP.NEU.FTZ.AND P2, PT, R72, -INF , PT ;  /* 0xff8000004800780b */ /* 0x000fe40003f5d000 */
[----:B------:R-:W-:Y:S02]  /*18be0*/  FMNMX.FTZ R4, R46, R4, !PT ;  /* 0x000000042e047209 */ /* 0x000fe40007810000 */
[----:B------:R-:W-:Y:S01]  /*18bf0*/  FSEL R74, R74, RZ, P2 ;  /* 0x000000ff4a4a7208 */ /* 0x000fe20001000000 */
[----:B------:R-:W-:Y:S01]  /*18c00*/  MUFU.EX2 R85, R2 ;  /* 0x0000000200557308 */ /* 0x000fe20000000800 */
[----:B------:R-:W-:Y:S03]  /*18c10*/  FMNMX.FTZ R4, R49, R4, !PT ;  /* 0x0000000431047209 */ /* 0x000fe60007810000 */
[--C-:B------:R-:W-:Y:S01]  /*18c20*/  FFMA.FTZ R5, R29, c[0x0][0x2d0], -R74.reuse ;  /* 0x0000b4001d057a23 */ /* 0x100fe2000001084a */
[----:B------:R-:W-:Y:S01]  /*18c30*/  FMNMX.FTZ R4, R50, R4, !PT ;  /* 0x0000000432047209 */ /* 0x000fe20007810000 */
[--C-:B------:R-:W-:Y:S02]  /*18c40*/  FFMA.FTZ R3, R32, c[0x0][0x2d0], -R74.reuse ;  /* 0x0000b40020037a23 */ /* 0x100fe4000001084a */
[--C-:B------:R-:W-:Y:S01]  /*18c50*/  FFMA.FTZ R16, R44, c[0x0][0x2d0], -R74.reuse ;  /* 0x0000b4002c107a23 */ /* 0x100fe2000001084a */
[----:B------:R-:W-:Y:S01]  /*18c60*/  FMNMX.FTZ R4, R51, R4, !PT ;  /* 0x0000000433047209 */ /* 0x000fe20007810000 */
[----:B------:R1:W-:Y:S03]  /*18c70*/  MUFU.EX2 R55, R5 ;  /* 0x0000000500377308 */ /* 0x0003e60000000800 */
[----:B------:R-:W-:Y:S04]  /*18c80*/  FMNMX.FTZ R4, R99, R4, !PT ;  /* 0x0000000463047209 */ /* 0x000fe80007810000 */
[----:B------:R-:W-:Y:S03]  /*18c90*/  FMNMX.FTZ R4, R169, R4, !PT ;  /* 0x00000004a9047209 */ /* 0x000fe60007810000 */
[----:B------:R2:W-:Y:S01]  /*18ca0*/  MUFU.EX2 R84, R3 ;  /* 0x0000000300547308 */ /* 0x0005e20000000800 */
[----:B------:R-:W-:Y:S04]  /*18cb0*/  FMNMX.FTZ R4, R172, R4, !PT ;  /* 0x00000004ac047209 */ /* 0x000fe80007810000 */
[----:B------:R-:W-:Y:S04]  /*18cc0*/  FMNMX.FTZ R4, R175, R4, !PT ;  /* 0x00000004af047209 */ /* 0x000fe80007810000 */
[----:B------:R-:W-:Y:S01]  /*18cd0*/  FMNMX.FTZ R4, R185, R4, !PT ;  /* 0x00000004b9047209 */ /* 0x000fe20007810000 */
[----:B------:R-:W-:Y:S03]  /*18ce0*/  MUFU.EX2 R33, R16 ;  /* 0x0000001000217308 */ /* 0x000fe60000000800 */
[----:B------:R-:W-:Y:S02]  /*18cf0*/  FMNMX.FTZ R4, R189, R4, !PT ;  /* 0x00000004bd047209 */ /* 0x000fe40007810000 */
[----:B-1----:R-:W-:Y:S01]  /*18d00*/  FMNMX.FTZ R5, R171, R6, !PT ;  /* 0x00000006ab057209 */ /* 0x002fe20007810000 */
[--C-:B------:R-:W-:Y:S01]  /*18d10*/  FFMA.FTZ R6, R31, c[0x0][0x2d0], -R74.reuse ;  /* 0x0000b4001f067a23 */ /* 0x100fe2000001084a */
[----:B------:R-:W-:Y:S02]  /*18d20*/  FMNMX.FTZ R4, R191, R4, !PT ;  /* 0x00000004bf047209 */ /* 0x000fe40007810000 */
[----:B------:R-:W-:Y:S01]  /*18d30*/  FMNMX.FTZ R5, R173, R5, !PT ;  /* 0x00000005ad057209 */ /* 0x000fe20007810000 */
[----:B------:R-:W-:Y:S01]  /*18d40*/  MUFU.EX2 R52, R6 ;  /* 0x0000000600347308 */ /* 0x000fe20000000800 */
[----:B------:R-:W-:Y:S02]  /*18d50*/  FMNMX.FTZ R4, R193, R4, !PT ;  /* 0x00000004c1047209 */ /* 0x000fe40007810000 */
[----:B------:R-:W-:Y:S02]  /*18d60*/  FMNMX.FTZ R5, R181, R5, !PT ;  /* 0x00000005b5057209 */ /* 0x000fe40007810000 */
[----:B------:R-:W-:Y:S02]  /*18d70*/  FMNMX.FTZ R4, R204, R4, !PT ;  /* 0x00000004cc047209 */ /* 0x000fe40007810000 */
[----:B------:R-:W-:Y:S02]  /*18d80*/  FMNMX.FTZ R5, R184, R5, !PT ;  /* 0x00000005b8057209 */ /* 0x000fe40007810000 */
[----:B------:R-:W-:Y:S02]  /*18d90*/  FMNMX.FTZ R4, R206, R4, !PT ;  /* 0x00000004ce047209 */ /* 0x000fe40007810000 */
[----:B--2---:R-:W-:Y:S01]  /*18da0*/  FMNMX.FTZ R3, R186, R5, !PT ;  /* 0x00000005ba037209 */ /* 0x004fe20007810000 */
[----:B------:R-:W-:Y:S01]  /*18db0*/  FFMA.FTZ R5, R34, c[0x0][0x2d0], -R74 ;  /* 0x0000b40022057a23 */ /* 0x000fe2000001084a */
[----:B------:R-:W-:Y:S02]  /*18dc0*/  FMNMX.FTZ R4, R207, R4, !PT ;  /* 0x00000004cf047209 */ /* 0x000fe40007810000 */
[----:B------:R-:W-:Y:S01]  /*18dd0*/  FMNMX.FTZ R3, R187, R3, !PT ;  /* 0x00000003bb037209 */ /* 0x000fe20007810000 */
[----:B------:R-:W1:Y:S01]  /*18de0*/  MUFU.EX2 R87, R5 ;  /* 0x0000000500577308 */ /* 0x000e620000000800 */
        /* <DEDUP_REMOVED lines=9> */
[----:B------:R-:W-:Y:S03]  /*18e80*/  FMNMX.FTZ R3, R198, R3, !PT ;  /* 0x00000003c6037209 */ /* 0x000fe60007810000 */
[----:B------:R-:W2:Y:S01]  /*18e90*/  SHFL.BFLY PT, R7, R4, 0x2, 0x1f ;  /* 0x0c401f0004077f89 */ /* 0x000ea200000e0000 */
[----:B------:R-:W-:Y:S01]  /*18ea0*/  FMNMX.FTZ R0, R188, R3, !PT ;  /* 0x00000003bc007209 */ /* 0x000fe20007810000 */
[--C-:B------:R-:W-:Y:S01]  /*18eb0*/  FFMA.FTZ R3, R39, c[0x0][0x2d0], -R75.reuse ;  /* 0x0000b40027037a23 */ /* 0x100fe2000001084b */
[----:B-1----:R-:W-:Y:S01]  /*18ec0*/  F2FP.PACK_AB R78, R87, R84 ;  /* 0x00000054574e723e */ /* 0x002fe200000000ff */
[--C-:B------:R-:W-:Y:S01]  /*18ed0*/  FFMA.FTZ R5, R30, c[0x0][0x2d0], -R75.reuse ;  /* 0x0000b4001e057a23 */ /* 0x100fe2000001084b */
[----:B------:R-:W-:Y:S01]  /*18ee0*/  FMNMX.FTZ R0, R180, R0, !PT ;  /* 0x00000000b4007209 */ /* 0x000fe20007810000 */
[----:B------:R-:W1:Y:S03]  /*18ef0*/  MUFU.EX2 R86, R3 ;  /* 0x0000000300567308 */ /* 0x000e660000000800 */
[----:B------:R-:W-:Y:S05]  /*18f00*/  FMNMX.FTZ R0, R73, R0, !PT ;  /* 0x0000000049007209 */ /* 0x000fea0007810000 */
[----:B------:R-:W-:Y:S02]  /*18f10*/  SHFL.BFLY PT, R2, R0, 0x2, 0x1f ;  /* 0x0c401f0000027f89 */ /* 0x000fe400000e0000 */
[----:B------:R-:W3:Y:S01]  /*18f20*/  MUFU.EX2 R54, R5 ;  /* 0x0000000500367308 */ /* 0x000ee20000000800 */
[----:B--2---:R-:W-:Y:S05]  /*18f30*/  FMNMX.FTZ R4, R4, R7, !PT ;  /* 0x0000000704047209 */ /* 0x004fea0007810000 */
[----:B------:R-:W2:Y:S01]  /*18f40*/  SHFL.BFLY PT, R70, R4, 0x1, 0x1f ;  /* 0x0c201f0004467f89 */ /* 0x000ea200000e0000 */
[----:B-1----:R-:W-:Y:S02]  /*18f50*/  F2FP.PACK_AB R79, R86, R85 ;  /* 0x00000055564f723e */ /* 0x002fe400000000ff */
[----:B--2---:R-:W-:Y:S04]  /*18f60*/  FMNMX.FTZ R70, R4, R70, !PT ;  /* 0x0000004604467209 */ /* 0x004fe80007810000 */
[C---:B------:R-:W-:Y:S01]  /*18f70*/  FSETP.NEU.FTZ.AND P0, PT, R70.reuse, -INF , PT ;  /* 0xff8000004600780b */ /* 0x040fe20003f1d000 */
[----:B------:R-:W-:Y:S05]  /*18f80*/  FMUL.FTZ R96, R70, c[0x0][0x2d0] ;  /* 0x0000b40046607a20 */ /* 0x000fea0000410000 */
[----:B------:R-:W-:Y:S05]  /*18f90*/  FSEL R96, R96, RZ, P0 ;  /* 0x000000ff60607208 */ /* 0x000fea0000000000 */
[--C-:B------:R-:W-:Y:S02]  /*18fa0*/  FFMA.FTZ R3, R28, c[0x0][0x2d0], -R96.reuse ;  /* 0x0000b4001c037a23 */ /* 0x100fe40000010860 */
[--C-:B------:R-:W-:Y:S02]  /*18fb0*/  FFMA.FTZ R4, R38, c[0x0][0x2d0], -R96.reuse ;  /* 0x0000b40026047a23 */ /* 0x100fe40000010860 */
[----:B------:R1:W-:Y:S01]  /*18fc0*/  MUFU.EX2 R53, R3 ;  /* 0x0000000300357308 */ /* 0x0003e20000000800 */
[--C-:B------:R-:W-:Y:S02]  /*18fd0*/  FFMA.FTZ R32, R46, c[0x0][0x2d0], -R96.reuse ;  /* 0x0000b4002e207a23 */ /* 0x100fe40000010860 */
[----:B------:R-:W-:Y:S02]  /*18fe0*/  FFMA.FTZ R44, R51, c[0x0][0x2d0], -R96 ;  /* 0x0000b400332c7a23 */ /* 0x000fe40000010860 */
[----:B------:R-:W-:Y:S02]  /*18ff0*/  FFMA.FTZ R28, R48, c[0x0][0x2d0], -R75 ;  /* 0x0000b400301c7a23 */ /* 0x000fe4000001084b */
[----:B------:R-:W-:Y:S03]  /*19000*/  FFMA.FTZ R48, R57, c[0x0][0x2d0], -R74 ;  /* 0x0000b40039307a23 */ /* 0x000fe6000001084a */
[----:B------:R-:W-:Y:S01]  /*19010*/  MUFU.EX2 R61, R4 ;  /* 0x00000004003d7308 */ /* 0x000fe20000000800 */
[--C-:B-1----:R-:W-:Y:S09]  /*19020*/  FFMA.FTZ R3, R35, c[0x0][0x2d0], -R96.reuse ;  /* 0x0000b40023037a23 */ /* 0x102ff20000010860 */
[----:B------:R1:W-:Y:S02]  /*19030*/  MUFU.EX2 R60, R3 ;  /* 0x00000003003c7308 */ /* 0x0003e40000000800 */
[----:B-1----:R-:W-:Y:S02]  /*19040*/  FFMA.FTZ R3, R37, c[0x0][0x2d0], -R96 ;  /* 0x0000b40025037a23 */ /* 0x002fe40000010860 */
[----:B------:R-:W-:Y:S06]  /*19050*/  LDSM.16.MT88.4 R36, [R212+0x100] ;  /* 0x00010000d424783b */ /* 0x000fec0000004200 */
[----:B------:R1:W-:Y:S02]  /*19060*/  MUFU.EX2 R27, R3 ;  /* 0x00000003001b7308 */ /* 0x0003e40000000800 */
[----:B-1----:R-:W-:Y:S01]  /*19070*/  FMNMX.FTZ R3, R0, R2, !PT ;  /* 0x0000000200037209 */ /* 0x002fe20007810000 */
[----:B------:R-:W-:Y:S01]  /*19080*/  FFMA.FTZ R2, R40, c[0x0][0x2d0], -R74 ;  /* 0x0000b40028027a23 */ /* 0x000fe2000001084a */
[----:B------:R-:W-:Y:S01]  /*19090*/  FSEL R0, R72, RZ, P2 ;  /* 0x000000ff48007208 */ /* 0x000fe20001000000 */
[----:B------:R-:W-:Y:S05]  /*190a0*/  FFMA.FTZ R40, R50, c[0x0][0x2d0], -R96 ;  /* 0x0000b40032287a23 */ /* 0x000fea0000010860 */
        /* <DEDUP_REMOVED lines=11> */
[----:B----4-:R-:W-:Y:S01]  /*19160*/  FSEL R0, R70, RZ, P0 ;  /* 0x000000ff46007208 */ /* 0x010fe20000000000 */
[----:B---3--:R-:W-:Y:S01]  /*19170*/  IMAD.MOV.U32 R101, RZ, RZ, R54 ;  /* 0x000000ffff657224 */ /* 0x008fe200078e0036 */
        /* <DEDUP_REMOVED lines=11> */
[----:B------:R2:W-:Y:S01]  /*19230*/  MUFU.EX2 R2, R0 ;  /* 0x0000000000027308 */ /* 0x0005e20000000800 */
[--C-:B------:R-:W-:Y:S01]  /*19240*/  FFMA.FTZ R4, R25, c[0x0][0x2d0], -R97.reuse ;  /* 0x0000b40019047a23 */ /* 0x100fe20000010861 */
[----:B------:R-:W-:Y:S01]  /*19250*/  F2FP.PACK_AB R64, R60, R102 ;  /* 0x000000663c40723e */ /* 0x000fe200000000ff */
[--C-:B------:R-:W-:Y:S02]  /*19260*/  FFMA.FTZ R58, R58, c[0x0][0x2d0], -R97.reuse ;  /* 0x0000b4003a3a7a23 */ /* 0x100fe40000010861 */
[--C-:B------:R-:W-:Y:S05]  /*19270*/  FFMA.FTZ R62, R62, c[0x0][0x2d0], -R97.reuse ;  /* 0x0000b4003e3e7a23 */ /* 0x100fea0000010861 */
[----:B------:R3:W4:Y:S01]  /*19280*/  MUFU.EX2 R91, R4 ;  /* 0x00000004005b7308 */ /* 0x0007220000000800 */
[C---:B-1----:R-:W-:Y:S02]  /*19290*/  FMUL.FTZ R6, R68.reuse, R106 ;  /* 0x0000006a44067220 */ /* 0x042fe40000410000 */
[C---:B------:R-:W-:Y:S01]  /*192a0*/  FMUL.FTZ R7, R68.reuse, R107 ;  /* 0x0000006b44077220 */ /* 0x040fe20000410000 */
[----:B------:R-:W-:Y:S01]  /*192b0*/  MOV R107, R27 ;  /* 0x0000001b006b7202 */ /* 0x000fe20000000f00 */
[C---:B------:R-:W-:Y:S02]  /*192c0*/  FMUL.FTZ R18, R68.reuse, R118 ;  /* 0x0000007644127220 */ /* 0x040fe40000410000 */
[C---:B------:R-:W-:Y:S01]  /*192d0*/  FMUL.FTZ R19, R68.reuse, R119 ;  /* 0x0000007744137220 */ /* 0x040fe20000410000 */
[----:B------:R-:W-:Y:S01]  /*192e0*/  F2FP.PACK_AB R66, R61, R107 ;  /* 0x0000006b3d42723e */ /* 0x000fe200000000ff */
[C---:B------:R-:W-:Y:S01]  /*192f0*/  FMUL.FTZ R34, R68.reuse, R134 ;  /* 0x0000008644227220 */ /* 0x040fe20000410000 */
[----:B------:R-:W-:Y:S01]  /*19300*/  LDSM.16.MT88.4 R116, [R209+0x2900] ;  /* 0x00290000d174783b */ /* 0x000fe20000004200 */
[----:B------:R-:W-:Y:S02]  /*19310*/  FMUL.FTZ R35, R68, R135 ;  /* 0x0000008744237220 */ /* 0x000fe40000410000 */
[----:B--2---:R-:W-:Y:S02]  /*19320*/  FFMA.FTZ R0, R8, c[0x0][0x2d0], -R97 ;  /* 0x0000b40008007a23 */ /* 0x004fe40000010861 */
[C---:B------:R-:W-:Y:S02]  /*19330*/  FMUL.FTZ R50, R68.reuse, R150 ;  /* 0x0000009644327220 */ /* 0x040fe40000410000 */
[----:B------:R1:W-:Y:S01]  /*19340*/  MUFU.EX2 R9, R0 ;  /* 0x0000000000097308 */ /* 0x0003e20000000800 */
[----:B------:R-:W-:Y:S02]  /*19350*/  FFMA.FTZ R8, R41, c[0x0][0x2d0], -R75 ;  /* 0x0000b40029087a23 */ /* 0x000fe4000001084b */
[----:B------:R-:W-:Y:S02]  /*19360*/  FMUL.FTZ R51, R68, R151 ;  /* 0x0000009744337220 */ /* 0x000fe40000410000 */
[----:B---3--:R-:W-:Y:S02]  /*19370*/  FFMA.FTZ R4, R24, c[0x0][0x2d0], -R97 ;  /* 0x0000b40018047a23 */ /* 0x008fe40000010861 */
[----:B----4-:R-:W-:Y:S02]  /*19380*/  IMAD.MOV.U32 R150, RZ, RZ, R91 ;  /* 0x000000ffff967224 */ /* 0x010fe400078e005b */
[----:B------:R-:W-:Y:S01]  /*19390*/  IMAD.MOV.U32 R151, RZ, RZ, R89 ;  /* 0x000000ffff977224 */ /* 0x000fe200078e0059 */
[----:B------:R2:W3:Y:S01]  /*193a0*/  MUFU.EX2 R63, R4 ;  /* 0x00000004003f7308 */ /* 0x0004e20000000800 */
[C---:B------:R-:W-:Y:S02]  /*193b0*/  FMUL.FTZ R12, R2.reuse, R112 ;  /* 0x00000070020c7220 */ /* 0x040fe40000410000 */
[C---:B------:R-:W-:Y:S02]  /*193c0*/  FMUL.FTZ R13, R2.reuse, R113 ;  /* 0x00000071020d7220 */ /* 0x040fe40000410000 */
[----:B------:R-:W-:Y:S02]  /*193d0*/  FFMA.FTZ R24, R45, c[0x0][0x2d0], -R75 ;  /* 0x0000b4002d187a23 */ /* 0x000fe4000001084b */
[C---:B------:R-:W-:Y:S02]  /*193e0*/  FMUL.FTZ R45, R2.reuse, R145 ;  /* 0x00000091022d7220 */ /* 0x040fe40000410000 */
[C---:B------:R-:W-:Y:S01]  /*193f0*/  FMUL.FTZ R25, R2.reuse, R125 ;  /* 0x0000007d02197220 */ /* 0x040fe20000410000 */
[----:B------:R4:W-:Y:S01]  /*19400*/  MUFU.EX2 R31, R8 ;  /* 0x00000008001f7308 */ /* 0x0009e20000000800 */
[C---:B------:R-:W-:Y:S02]  /*19410*/  FMUL.FTZ R29, R2.reuse, R129 ;  /* 0x00000081021d7220 */ /* 0x040fe40000410000 */
[----:B------:R-:W-:Y:S02]  /*19420*/  FMUL.FTZ R41, R2, R141 ;  /* 0x0000008d02297220 */ /* 0x000fe40000410000 */
[----:B-1----:R-:W-:Y:S02]  /*19430*/  FFMA.FTZ R0, R26, c[0x0][0x2d0], -R97 ;  /* 0x0000b4001a007a23 */ /* 0x002fe40000010861 */
[----:B------:R-:W-:Y:S03]  /*19440*/  FMUL.FTZ R57, R2, R157 ;  /* 0x0000009d02397220 */ /* 0x000fe60000410000 */
[----:B------:R1:W5:Y:S01]  /*19450*/  MUFU.EX2 R92, R0 ;  /* 0x00000000005c7308 */ /* 0x0003620000000800 */
[----:B--2---:R-:W-:Y:S01]  /*19460*/  FFMA.FTZ R4, R42, c[0x0][0x2d0], -R74 ;  /* 0x0000b4002a047a23 */ /* 0x004fe2000001084a */
[----:B---3--:R-:W-:Y:S08]  /*19470*/  F2FP.PACK_AB R67, R63, R91 ;  /* 0x0000005b3f43723e */ /* 0x008ff000000000ff */
[----:B------:R2:W-:Y:S01]  /*19480*/  MUFU.EX2 R59, R4 ;  /* 0x00000004003b7308 */ /* 0x0005e20000000800 */
[C---:B----4-:R-:W-:Y:S02]  /*19490*/  FMUL.FTZ R8, R2.reuse, R108 ;  /* 0x0000006c02087220 */ /* 0x050fe40000410000 */
[----:B------:R-:W-:Y:S02]  /*194a0*/  IMAD.MOV.U32 R108, RZ, RZ, R9 ;  /* 0x000000ffff6c7224 */ /* 0x000fe400078e0009 */
[----:B------:R-:W-:Y:S05]  /*194b0*/  FMUL.FTZ R9, R2, R109 ;  /* 0x0000006d02097220 */ /* 0x000fea0000410000 */
[----:B------:R3:W4:Y:S01]  /*194c0*/  MUFU.EX2 R30, R24 ;  /* 0x00000018001e7308 */ /* 0x0007220000000800 */
[----:B------:R-:W-:Y:S01]  /*194d0*/  IMAD.MOV.U32 R109, RZ, RZ, R86 ;  /* 0x000000ffff6d7224 */ /* 0x000fe200078e0056 */
[----:B-1----:R-:W-:Y:S02]  /*194e0*/  FSEL R0, R3, RZ, P0 ;  /* 0x000000ff03007208 */ /* 0x002fe40000000000 */
[----:B-----5:R-:W-:Y:S02]  /*194f0*/  F2FP.PACK_AB R65, R92, R108 ;  /* 0x0000006c5c41723e */ /* 0x020fe400000000ff */
[----:B------:R-:W-:Y:S01]  /*19500*/  ISETP.GT.AND P0, PT, R227, UR5, PT ;  /* 0x00000005e3007c0c */ /* 0x000fe2000bf04270 */
[----:B------:R-:W-:Y:S02]  /*19510*/  FADD.FTZ R0, -R0, R103 ;  /* 0x0000006700007221 */ /* 0x000fe40000010100 */
[----:B------:R-:W-:Y:S02]  /*19520*/  IMAD.MOV.U32 R103, RZ, RZ, R52 ;  /* 0x000000ffff677224 */ /* 0x000fe400078e0034 */
[----:B------:R-:W-:Y:S01]  /*19530*/  FMUL.FTZ R0, R0, c[0x0][0x2d0] ;  /* 0x0000b40000007a20 */ /* 0x000fe20000410000 */
[----:B------:R-:W1:Y:S01]  /*19540*/  LDSM.16.MT88.4 R52, [R210+0x100] ;  /* 0x00010000d234783b */ /* 0x000e620000004200 */
[----:B--2---:R-:W-:Y:S01]  /*19550*/  FMUL.FTZ R4, R69, R104 ;  /* 0x0000006845047220 */ /* 0x004fe20000410000 */
[----:B------:R-:W-:Y:S01]  /*19560*/  F2FP.PACK_AB R76, R103, R100 ;  /* 0x00000064674c723e */ /* 0x000fe200000000ff */
[----:B------:R-:W-:Y:S06]  /*19570*/  MUFU.EX2 R104, R62 ;  /* 0x0000003e00687308 */ /* 0x000fec0000000800 */
[-C--:B------:R-:W-:Y:S01]  /*19580*/  HMMA.16816.F32 R4, R76, R20.reuse, R4 ;  /* 0x000000144c04723c */ /* 0x080fe20000001804 */
[----:B---3--:R-:W-:Y:S01]  /*19590*/  FMUL.FTZ R24, R2, R124 ;  /* 0x0000007c02187220 */ /* 0x008fe20000410000 */
[----:B----4-:R-:W-:Y:S02]  /*195a0*/  MOV R129, R30 ;  /* 0x0000001e00817202 */ /* 0x010fe40000000f00 */
[----:B------:R-:W2:Y:S10]  /*195b0*/  MUFU.EX2 R0, R0 ;  /* 0x0000000000007308 */ /* 0x000eb40000000800 */
[----:B------:R3:W-:Y:S01]  /*195c0*/  MUFU.EX2 R124, R32 ;  /* 0x00000020007c7308 */ /* 0x0007e20000000800 */
[C---:B--2---:R-:W-:Y:S02]  /*195d0*/  FMUL.FTZ R10, R0.reuse, R110 ;  /* 0x0000006e000a7220 */ /* 0x044fe40000410000 */
[C---:B------:R-:W-:Y:S07]  /*195e0*/  FMUL.FTZ R11, R0.reuse, R111 ;  /* 0x0000006f000b7220 */ /* 0x040fee0000410000 */
        /* <DEDUP_REMOVED lines=8> */
[----:B---3--:R-:W-:Y:S01]  /*19670*/  FMUL.FTZ R32, R69, R132 ;  /* 0x0000008445207220 */ /* 0x008fe20000410000 */
[----:B------:R3:W-:Y:S01]  /*19680*/  MUFU.EX2 R111, R28 ;  /* 0x0000001c006f7308 */ /* 0x0007e20000000800 */
[C---:B------:R-:W-:Y:S01]  /*19690*/  FMUL.FTZ R26, R0.reuse, R126 ;  /* 0x0000007e001a7220 */ /* 0x040fe20000410000 */
[----:B------:R-:W-:Y:S01]  /*196a0*/  MOV R126, R31 ;  /* 0x0000001f007e7202 */ /* 0x000fe20000000f00 */
[----:B------:R-:W-:Y:S01]  /*196b0*/  FFMA.FTZ R20, R47, c[0x0][0x2d0], -R74 ;  /* 0x0000b4002f147a23 */ /* 0x000fe2000001084a */
[-C--:B------:R-:W-:Y:S01]  /*196c0*/  HMMA.16816.F32 R12, R64, R22.reuse, R12 ;  /* 0x00000016400c723c */ /* 0x080fe2000000180c */
[C---:B------:R-:W-:Y:S03]  /*196d0*/  FMUL.FTZ R21, R69.reuse, R121 ;  /* 0x0000007945157220 */ /* 0x040fe60000410000 */
[C---:B------:R-:W-:Y:S01]  /*196e0*/  FMUL.FTZ R30, R0.reuse, R130 ;  /* 0x00000082001e7220 */ /* 0x040fe20000410000 */
[----:B------:R-:W-:Y:S01]  /*196f0*/  MOV R121, R60 ;  /* 0x0000003c00797202 */ /* 0x000fe20000000f00 */
[----:B------:R4:W-:Y:S01]  /*19700*/  MUFU.EX2 R112, R20 ;  /* 0x0000001400707308 */ /* 0x0009e20000000800 */
[----:B------:R-:W-:Y:S01]  /*19710*/  IMAD.MOV.U32 R130, RZ, RZ, R33 ;  /* 0x000000ffff827224 */ /* 0x000fe200078e0021 */
[C---:B------:R-:W-:Y:S01]  /*19720*/  HMMA.16816.F32 R16, R76.reuse, R22, R16 ;  /* 0x000000164c10723c */ /* 0x040fe20000001810 */
[C---:B------:R-:W-:Y:S03]  /*19730*/  FMUL.FTZ R31, R0.reuse, R131 ;  /* 0x00000083001f7220 */ /* 0x040fe60000410000 */
[C---:B------:R-:W-:Y:S01]  /*19740*/  FMUL.FTZ R33, R69.reuse, R133 ;  /* 0x0000008545217220 */ /* 0x040fe20000410000 */
[----:B------:R-:W-:Y:S01]  /*19750*/  MOV R131, R63 ;  /* 0x0000003f00837202 */ /* 0x000fe20000000f00 */
[----:B------:R-:W-:Y:S01]  /*19760*/  FMUL.FTZ R42, R0, R142 ;  /* 0x0000008e002a7220 */ /* 0x000fe20000410000 */
[----:B------:R-:W-:Y:S01]  /*19770*/  LDSM.16.MT88.4 R132, [R212+0x2900] ;  /* 0x00290000d484783b */ /* 0x000fe20000004200 */
        /* <DEDUP_REMOVED lines=8> */
[----:B----4-:R-:W-:Y:S02]  /*19800*/  FMUL.FTZ R20, R69, R120 ;  /* 0x0000007845147220 */ /* 0x010fe40000410000 */
[----:B------:R-:W-:Y:S02]  /*19810*/  IMAD.MOV.U32 R120, RZ, RZ, R84 ;  /* 0x000000ffff787224 */ /* 0x000fe400078e0054 */
[----:B------:R-:W4:Y:S01]  /*19820*/  LDSM.16.MT88.4 R84, [R209+0x900] ;  /* 0x00090000d154783b */ /* 0x000f220000004200 */
[----:B------:R-:W-:Y:S02]  /*19830*/  FMUL.FTZ R47, R0, R147 ;  /* 0x00000093002f7220 */ /* 0x000fe40000410000 */
[-C--:B------:R-:W-:Y:S01]  /*19840*/  HMMA.16816.F32 R20, R76, R36.reuse, R20 ;  /* 0x000000244c14723c */ /* 0x080fe20000001814 */
[----:B------:R1:W-:Y:S01]  /*19850*/  MUFU.EX2 R123, R58 ;  /* 0x0000003a007b7308 */ /* 0x0003e20000000800 */
[C---:B------:R-:W-:Y:S02]  /*19860*/  FMUL.FTZ R60, R2.reuse, R160 ;  /* 0x000000a0023c7220 */ /* 0x040fe40000410000 */
[----:B-----5:R-:W-:Y:S02]  /*19870*/  FMUL.FTZ R40, R2, R140 ;  /* 0x0000008c02287220 */ /* 0x020fe40000410000 */
[C---:B------:R-:W-:Y:S01]  /*19880*/  FMUL.FTZ R62, R0.reuse, R162 ;  /* 0x000000a2003e7220 */ /* 0x040fe20000410000 */
[----:B------:R-:W-:Y:S01]  /*19890*/  MOV R162, R92 ;  /* 0x0000005c00a27202 */ /* 0x000fe20000000f00 */
[C---:B------:R-:W-:Y:S01]  /*198a0*/  HMMA.16816.F32 R24, R64.reuse, R36, R24 ;  /* 0x000000244018723c */ /* 0x040fe20000001818 */
[----:B------:R-:W-:Y:S03]  /*198b0*/  FFMA.FTZ R92, R95, c[0x0][0x2d0], -R75 ;  /* 0x0000b4005f5c7a23 */ /* 0x000fe6000001084b */
[C---:B------:R-:W-:Y:S02]  /*198c0*/  FMUL.FTZ R63, R0.reuse, R163 ;  /* 0x000000a3003f7220 */ /* 0x040fe40000410000 */
[----:B---3--:R-:W-:Y:S01]  /*198d0*/  FMUL.FTZ R48, R69, R148 ;  /* 0x0000009445307220 */ /* 0x008fe20000410000 */
[----:B------:R-:W-:Y:S01]  /*198e0*/  MOV R148, R93 ;  /* 0x0000005d00947202 */ /* 0x000fe20000000f00 */
        /* <DEDUP_REMOVED lines=12> */
[----:B------:R-:W-:Y:S02]  /*199b0*/  IMAD.MOV.U32 R160, RZ, RZ, R61 ;  /* 0x000000ffffa07224 */ /* 0x000fe400078e003d */
        /* <DEDUP_REMOVED lines=130> */
[----:B--2---:R-:W-:Y:S02]  /*1a1e0*/  FFMA.FTZ R92, R203, c[0x0][0x2d0], -R75 ;  /* 0x0000b400cb5c7a23 */ /* 0x004fe4000001084b */
[----:B------:R-:W-:Y:S06]  /*1a1f0*/  IMAD.MOV.U32 R203, RZ, RZ, R113 ;  /* 0x000000ffffcb7224 */ /* 0x000fec00078e0071 */
        /* <DEDUP_REMOVED lines=12> */
[--C-:B------:R-:W-:Y:S03]  /*1a2c0*/  FFMA.FTZ R88, R187, c[0x0][0x2d0], -R97.reuse ;  /* 0x0000b400bb587a23 */ /* 0x100fe60000010861 */
[----:B------:R-:W-:Y:S03]  /*1a2d0*/  IMAD.MOV.U32 R187, RZ, RZ, R100 ;  /* 0x000000ffffbb7224 */ /* 0x000fe600078e0064 */
[--C-:B------:R-:W-:Y:S01]  /*1a2e0*/  FFMA.FTZ R80, R205, c[0x0][0x2d0], -R74.reuse ;  /* 0x0000b400cd507a23 */ /* 0x100fe2000001084a */
[----:B------:R-:W-:Y:S01]  /*1a2f0*/  HMMA.16816.F32 R64, R76, R90, R64 ;  /* 0x0000005a4c40723c */ /* 0x000fe20000001840 */
[----:B----4-:R-:W-:Y:S02]  /*1a300*/  F2FP.PACK_AB R82, R189, R185 ;  /* 0x000000b9bd52723e */ /* 0x010fe400000000ff */
[----:B------:R4:W-:Y:S01]  /*1a310*/  MUFU.EX2 R179, R80 ;  /* 0x0000005000b37308 */ /* 0x0009e20000000800 */
[----:B------:R-:W-:Y:S03]  /*1a320*/  MOV R205, R111 ;  /* 0x0000006f00cd7202 */ /* 0x000fe60000000f00 */
        /* <DEDUP_REMOVED lines=17> */
[--C-:B------:R-:W-:Y:S01]  /*1a440*/  FFMA.FTZ R84, R232, c[0x0][0x2d0], -R74.reuse ;  /* 0x0000b400e8547a23 */ /* 0x100fe2000001084a */
[-C--:B------:R-:W-:Y:S01]  /*1a450*/  HMMA.16816.F32 R12, R80, R86.reuse, R12 ;  /* 0x00000056500c723c */ /* 0x080fe2000000180c */
[----:B------:R-:W-:Y:S02]  /*1a460*/  MOV R232, R114 ;  /* 0x0000007200e87202 */ /* 0x000fe40000000f00 */
        /* <DEDUP_REMOVED lines=17> */
[----:B------:R-:W-:Y:S01]  /*1a580*/  MOV R120, R108 ;  /* 0x0000006c00787202 */ /* 0x000fe20000000f00 */
[----:B------:R-:W-:Y:S01]  /*1a590*/  FFMA.FTZ R92, R201, c[0x0][0x2d0], -R97 ;  /* 0x0000b400c95c7a23 */ /* 0x000fe20000010861 */
[-C--:B------:R-:W-:Y:S01]  /*1a5a0*/  HMMA.16816.F32 R44, R80, R94.reuse, R44 ;  /* 0x0000005e502c723c */ /* 0x080fe2000000182c */
[----:B----4-:R-:W-:Y:S03]  /*1a5b0*/  FFMA.FTZ R88, R207, c[0x0][0x2d0], -R96 ;  /* 0x0000b400cf587a23 */ /* 0x010fe60000010860 */
[----:B------:R-:W-:Y:S03]  /*1a5c0*/  IMAD.MOV.U32 R207, RZ, RZ, R160 ;  /* 0x000000ffffcf7224 */ /* 0x000fe600078e00a0 */
        /* <DEDUP_REMOVED lines=18> */
[----:B-----5:R-:W-:Y:S01]  /*1a6f0*/  FFMA.FTZ R88, R239, c[0x0][0x2d0], -R74 ;  /* 0x0000b400ef587a23 */ /* 0x020fe2000001084a */
[----:B------:R-:W-:Y:S08]  /*1a700*/  MOV R239, R105 ;  /* 0x0000006900ef7202 */ /* 0x000ff00000000f00 */
[----:B------:R5:W-:Y:S01]  /*1a710*/  MUFU.EX2 R173, R88 ;  /* 0x0000005800ad7308 */ /* 0x000be20000000800 */
[----:B-1----:R-:W1:Y:S08]  /*1a720*/  LDSM.16.MT88.4 R84, [R211+0x1900] ;  /* 0x00190000d354783b */ /* 0x002e700000004200 */
[----:B----4-:R-:W-:Y:S01]  /*1a730*/  LDSM.16.MT88.4 R92, [R210+0x2100] ;  /* 0x00210000d25c783b */ /* 0x010fe20000004200 */
[----:B-----5:R-:W-:Y:S01]  /*1a740*/  FFMA.FTZ R88, R197, c[0x0][0x2d0], -R97 ;  /* 0x0000b400c5587a23 */ /* 0x020fe20000010861 */
[----:B------:R-:W-:Y:S01]  /*1a750*/  MOV R197, R121 ;  /* 0x0000007900c57202 */ /* 0x000fe20000000f00 */
[----:B------:R-:W-:Y:S02]  /*1a760*/  IMAD.MOV.U32 R121, RZ, RZ, R107 ;  /* 0x000000ffff797224 */ /* 0x000fe400078e006b */
[----:B------:R4:W5:Y:S01]  /*1a770*/  MUFU.EX2 R156, R88 ;  /* 0x00000058009c7308 */ /* 0x0009620000000800 */
[----:B--2---:R-:W-:Y:S01]  /*1a780*/  FFMA.FTZ R68, R68, R199, R184 ;  /* 0x000000c744447223 */ /* 0x004fe200000100b8 */
[----:B------:R-:W-:Y:S01]  /*1a790*/  MOV R184, R106 ;  /* 0x0000006a00b87202 */ /* 0x000fe20000000f00 */
[-C--:B-1----:R-:W-:Y:S01]  /*1a7a0*/  HMMA.16816.F32 R52, R76, R84.reuse, R52 ;  /* 0x000000544c34723c */ /* 0x082fe20000001834 */
[----:B---3--:R-:W-:Y:S01]  /*1a7b0*/  FFMA.FTZ R69, R69, R186, R187 ;  /* 0x000000ba45457223 */ /* 0x008fe200000100bb */
[----:B------:R-:W-:Y:S01]  /*1a7c0*/  MOV R199, R161 ;  /* 0x000000a100c77202 */ /* 0x000fe20000000f00 */
[----:B------:R-:W-:Y:S02]  /*1a7d0*/  IMAD.MOV.U32 R186, RZ, RZ, R104 ;  /* 0x000000ffffba7224 */ /* 0x000fe400078e0068 */
[----:B------:R-:W-:Y:S03]  /*1a7e0*/  IMAD.MOV.U32 R187, RZ, RZ, R110 ;  /* 0x000000ffffbb7224 */ /* 0x000fe600078e006e */
        /* <DEDUP_REMOVED lines=54> */
[----:B------:R-:W-:Y:S02]  /*1ab50*/  FADD.FTZ R4, R231, R69 ;  /* 0x00000045e7047221 */ /* 0x000fe40000010000 */
[--C-:B-1----:R-:W-:Y:S03]  /*1ab60*/  FFMA.FTZ R74, R245, c[0x0][0x2d0], -R96.reuse ;  /* 0x0000b400f54a7a23 */ /* 0x102fe60000010860 */
[----:B------:R-:W-:Y:S01]  /*1ab70*/  FFMA.FTZ R96, R247, c[0x0][0x2d0], -R96 ;  /* 0x0000b400f7607a23 */ /* 0x000fe20000010860 */
[----:B------:R1:W-:Y:S01]  /*1ab80*/  MUFU.EX2 R86, R74 ;  /* 0x0000004a00567308 */ /* 0x0003e20000000800 */
[----:B------:R-:W-:Y:S01]  /*1ab90*/  FADD.FTZ R6, R151, R68 ;  /* 0x0000004497067221 */ /* 0x000fe20000010000 */
[----:B--2---:R-:W-:Y:S01]  /*1aba0*/  F2FP.PACK_AB R160, R85, R99 ;  /* 0x0000006355a0723e */ /* 0x004fe200000000ff */
[----:B------:R-:W-:Y:S02]  /*1abb0*/  IMAD.MOV.U32 R231, RZ, RZ, R148 ;  /* 0x000000ffffe77224 */ /* 0x000fe400078e0094 */
[----:B------:R-:W-:Y:S01]  /*1abc0*/  FADD.FTZ R4, R230, R4 ;  /* 0x00000004e6047221 */ /* 0x000fe20000010000 */
[----:B------:R-:W-:Y:S01]  /*1abd0*/  MOV R230, R232 ;  /* 0x000000e800e67202 */ /* 0x000fe20000000f00 */
[----:B------:R-:W-:Y:S01]  /*1abe0*/  FADD.FTZ R6, R233, R6 ;  /* 0x00000006e9067221 */ /* 0x000fe20000010000 */
[----:B------:R-:W-:Y:S01]  /*1abf0*/  MOV R233, R203 ;  /* 0x000000cb00e97202 */ /* 0x000fe20000000f00 */
[----:B------:R-:W-:Y:S01]  /*1ac00*/  IMAD.MOV.U32 R232, RZ, RZ, R200 ;  /* 0x000000ffffe87224 */ /* 0x000fe200078e00c8 */
[----:B------:R-:W2:Y:S01]  /*1ac10*/  MUFU.EX2 R96, R96 ;  /* 0x0000006000607308 */ /* 0x000ea20000000800 */
[----:B------:R-:W-:Y:S01]  /*1ac20*/  FADD.FTZ R4, R239, R4 ;  /* 0x00000004ef047221 */ /* 0x000fe20000010000 */
[----:B------:R-:W-:Y:S01]  /*1ac30*/  MOV R203, R205 ;  /* 0x000000cd00cb7202 */ /* 0x000fe20000000f00 */
[----:B------:R-:W-:Y:S01]  /*1ac40*/  IMAD.MOV.U32 R205, RZ, RZ, R123 ;  /* 0x000000ffffcd7224 */ /* 0x000fe200078e007b */
[----:B------:R-:W-:Y:S02]  /*1ac50*/  MOV R200, R187 ;  /* 0x000000bb00c87202 */ /* 0x000fe40000000f00 */
[----:B------:R-:W-:Y:S01]  /*1ac60*/  MOV R187, R122 ;  /* 0x0000007a00bb7202 */ /* 0x000fe20000000f00 */
[--C-:B-1----:R-:W-:Y:S04]  /*1ac70*/  FFMA.FTZ R74, R198, c[0x0][0x2d0], -R97.reuse ;  /* 0x0000b400c64a7a23 */ /* 0x102fe80000010861 */
        /* <DEDUP_REMOVED lines=15> */
[----:B------:R-:W-:Y:S02]  /*1ad70*/  MOV R204, R149 ;  /* 0x0000009500cc7202 */ /* 0x000fe40000000f00 */
[----:B------:R-:W1:Y:S01]  /*1ad80*/  LDSM.16.MT88.4 R148, [R210+0x2900] ;  /* 0x00290000d294783b */ /* 0x000e620000004200 */
[----:B------:R-:W-:Y:S05]  /*1ad90*/  FADD.FTZ R2, R197, R2 ;  /* 0x00000002c5027221 */ /* 0x000fea0000010000 */
[----:B------:R-:W-:Y:S02]  /*1ada0*/  FADD.FTZ R5, R121, R2 ;  /* 0x0000000279057221 */ /* 0x000fe40000010000 */
[----:B------:R-:W-:Y:S02]  /*1adb0*/  FADD.FTZ R2, R229, R6 ;  /* 0x00000006e5027221 */ /* 0x000fe40000010000 */
[----:B------:R-:W-:Y:S02]  /*1adc0*/  FADD.FTZ R6, R127, R4 ;  /* 0x000000047f067221 */ /* 0x000fe40000010000 */
[----:B--2---:R-:W-:Y:S02]  /*1add0*/  FFMA.FTZ R8, R0, R73, R120 ;  /* 0x0000004900087223 */ /* 0x004fe40000010078 */
[----:B------:R-:W-:Y:S01]  /*1ade0*/  FADD.FTZ R0, R207, R5 ;  /* 0x00000005cf007221 */ /* 0x000fe20000010000 */
[-C--:B------:R-:W-:Y:S01]  /*1adf0*/  HMMA.16816.F32 R120, R164, R132.reuse, R20 ;  /* 0x00000084a478723c */ /* 0x080fe20000001814 */
[----:B------:R-:W-:Y:S01]  /*1ae00*/  FADD.FTZ R8, R193, R8 ;  /* 0x00000008c1087221 */ /* 0x000fe20000010000 */
[----:B------:R-:W-:Y:S01]  /*1ae10*/  MOV R193, R191 ;  /* 0x000000bf00c17202 */ /* 0x000fe20000000f00 */
        /* <DEDUP_REMOVED lines=35> */
[----:B------:R-:W-:Y:S02]  /*1b050*/  FADD.FTZ R11, R141, R0 ;  /* 0x000000008d0b7221 */ /* 0x000fe40000010000 */
[C---:B------:R-:W-:Y:S02]  /*1b060*/  HMMA.16816.F32 R140, R160.reuse, R148, R40 ;  /* 0x00000094a08c723c */ /* 0x040fe40000001828 */
[----:B------:R-:W-:Y:S02]  /*1b070*/  FADD.FTZ R8, R238, R12 ;  /* 0x0000000cee087221 */ /* 0x000fe40000010000 */
[----:B------:R-:W-:Y:S02]  /*1b080*/  FADD.FTZ R2, R249, R10 ;  /* 0x0000000af9027221 */ /* 0x000fe40000010000 */
[----:B------:R-:W-:Y:S02]  /*1b090*/  FADD.FTZ R0, R146, R9 ;  /* 0x0000000992007221 */ /* 0x000fe40000010000 */
[----:B------:R-:W-:Y:S04]  /*1b0a0*/  FADD.FTZ R11, R144, R11 ;  /* 0x0000000b900b7221 */ /* 0x000fe80000010000 */
[----:B------:R-:W-:Y:S02]  /*1b0b0*/  FADD.FTZ R8, R237, R8 ;  /* 0x00000008ed087221 */ /* 0x000fe40000010000 */
        /* <DEDUP_REMOVED lines=56> */
[----:B------:R-:W-:Y:S01]  /*1b440*/  IMAD.MOV.U32 R100, RZ, RZ, R72 ;  /* 0x000000ffff647224 */ /* 0x000fe200078e0048 */
[----:B------:R2:W-:Y:S01]  /*1b450*/  STL [R1+0x1c], R4 ;  /* 0x00001c0401007387 */ /* 0x0005e20000100800 */
[----:B------:R-:W-:Y:S05]  /*1b460*/  FADD.FTZ R2, R97, R2 ;  /* 0x0000000261027221 */ /* 0x000fea0000010000 */
[----:B------:R2:W-:Y:S01]  /*1b470*/  STL [R1+0x20], R2 ;  /* 0x0000200201007387 */ /* 0x0005e20000100800 */
[----:B-1----:R-:W-:Y:S04]  /*1b480*/  IADD3 R0, R227, -0x1, RZ ;  /* 0xffffffffe3007810 */ /* 0x002fe80007ffe0ff */
[----:B------:R-:W-:Y:S01]  /*1b490*/  MOV R227, R0 ;  /* 0x0000000000e37202 */ /* 0x000fe20000000f00 */
[----:B------:R-:W-:-:S05]  /*1b4a0*/  @P0 BRA `(.L_x_215) ;  /* 0xffff95a000000947 */ /* 0x000fca000383ffff */
.L_x_197:
[----:B-12---:R-:W2:Y:S04]  /*1b4b0*/  LDL.LU R0, [R1+0x14] ;  /* 0x0000140001007983 */ /* 0x006ea80000300800 */
[----:B------:R-:W3:Y:S04]  /*1b4c0*/  LDL.LU R9, [R1+0x18] ;  /* 0x0000180001097983 */ /* 0x000ee80000300800 */
[----:B------:R-:W4:Y:S04]  /*1b4d0*/  LDL.LU R8, [R1+0x1c] ;  /* 0x00001c0001087983 */ /* 0x000f280000300800 */
[----:B------:R-:W4:Y:S01]  /*1b4e0*/  LDL.LU R4, [R1+0x20] ;  /* 0x0000200001047983 */ /* 0x000f220000300800 */
        /* <DEDUP_REMOVED lines=8> */
[----:B------:R-:W4:Y:S01]  /*1b570*/  SHFL.BFLY PT, R2, R4, 0x2, 0x1f ;  /* 0x0c401f0004027f89 */ /* 0x000f2200000e0000 */
        /* <DEDUP_REMOVED lines=11> */
[----:B------:R-:W-:Y:S01]  /*1b630*/  FSETP.NE.FTZ.AND P3, PT, R5, RZ, PT ;  /* 0x000000ff0500720b */ /* 0x000fe20003f75000 */
[----:B---3--:R-:W-:Y:S01]  /*1b640*/  FADD.FTZ R7, R7, R4 ;  /* 0x0000000407077221 */ /* 0x008fe20000010000 */
[----:B------:R-:W-:Y:S02]  /*1b650*/  FSETP.NE.FTZ.AND P2, PT, R6, RZ, PT ;  /* 0x000000ff0600720b */ /* 0x000fe40003f55000 */
[----:B------:R-:W-:Y:S01]  /*1b660*/  MOV R4, RZ ;  /* 0x000000ff00047202 */ /* 0x000fe20000000f00 */
[----:B----4-:R-:W-:Y:S01]  /*1b670*/  FADD.FTZ R8, R2, R8 ;  /* 0x0000000802087221 */ /* 0x010fe20000010000 */
[----:B------:R-:W-:Y:S02]  /*1b680*/  FSETP.NE.FTZ.AND P1, PT, R7, RZ, PT ;  /* 0x000000ff0700720b */ /* 0x000fe40003f35000 */
[----:B------:R-:W-:-:S05]  /*1b690*/  MOV R2, RZ ;  /* 0x000000ff00027202 */ /* 0x000fca0000000f00 */
[----:B------:R-:W1:Y:S01]  /*1b6a0*/  @P3 MUFU.RCP R0, R5 ;  /* 0x0000000500003308 */ /* 0x000e620000001000 */
[----:B------:R-:W-:-:S07]  /*1b6b0*/  FSETP.NE.FTZ.AND P0, PT, R8, RZ, PT ;  /* 0x000000ff0800720b */ /* 0x000fce0003f15000 */
[----:B------:R-:W-:Y:S01]  /*1b6c0*/  @P2 MUFU.RCP R4, R6 ;  /* 0x0000000600042308 */ /* 0x000fe20000001000 */
        /* <DEDUP_REMOVED lines=21> */
[C---:B-1----:R-:W-:Y:S01]  /*1b820*/  FMUL.FTZ R108, R2.reuse, R108 ;  /* 0x0000006c026c7220 */ /* 0x042fe20000410000 */
[----:B------:R-:W-:Y:S01]  /*1b830*/  @P0 MUFU.LG2 R6, R8 ;  /* 0x0000000800060308 */ /* 0x000fe20000000c00 */
[C---:B------:R-:W-:Y:S02]  /*1b840*/  FMUL.FTZ R109, R2.reuse, R109 ;  /* 0x0000006d026d7220 */ /* 0x040fe40000410000 */
[C---:B------:R-:W-:Y:S02]  /*1b850*/  FMUL.FTZ R112, R2.reuse, R112 ;  /* 0x0000007002707220 */ /* 0x040fe40000410000 */
[----:B------:R-:W-:-:S02]  /*1b860*/  FMUL.FTZ R113, R2, R113 ;  /* 0x0000007102717220 */ /* 0x000fc40000410000 */
[C---:B------:R-:W-:Y:S01]  /*1b870*/  FMUL.FTZ R124, R2.reuse, R124 ;  /* 0x0000007c027c7220 */ /* 0x040fe20000410000 */
[----:B------:R1:W2:Y:S01]  /*1b880*/  @P0 MUFU.RCP R0, R8 ;  /* 0x0000000800000308 */ /* 0x0002a20000001000 */
        /* <DEDUP_REMOVED lines=8> */
[----:B-1----:R-:W-:Y:S01]  /*1b910*/  @P0 MOV R8, 0x3f317218 ;  /* 0x3f31721800080802 */ /* 0x002fe20000000f00 */
[C---:B------:R-:W-:Y:S02]  /*1b920*/  FMUL.FTZ R157, R2.reuse, R157 ;  /* 0x0000009d029d7220 */ /* 0x040fe40000410000 */
[C---:B------:R-:W-:Y:S02]  /*1b930*/  FMUL.FTZ R160, R2.reuse, R160 ;  /* 0x000000a002a07220 */ /* 0x040fe40000410000 */
[----:B------:R-:W-:Y:S01]  /*1b940*/  FMUL.FTZ R161, R2, R161 ;  /* 0x000000a102a17220 */ /* 0x000fe20000410000 */
[----:B------:R-:W-:Y:S01]  /*1b950*/  @P2 MOV R2, 0x3f317218 ;  /* 0x3f31721800022802 */ /* 0x000fe20000000f00 */
        /* <DEDUP_REMOVED lines=17> */
[C---:B--2---:R-:W-:Y:S02]  /*1ba70*/  FMUL.FTZ R110, R0.reuse, R110 ;  /* 0x0000006e006e7220 */ /* 0x044fe40000410000 */
        /* <DEDUP_REMOVED lines=28> */
.L_x_149:
[----:B------:R-:W-:Y:S01]  /*1bc40*/  USHF.R.S32.HI UR6, URZ, 0x1f, UR11 ;  /* 0x0000001f3f067899 */ /* 0x000fe2000801140b */
[----:B------:R-:W-:Y:S05]  /*1bc50*/  @P4 BRA `(.L_x_216) ;  /* 0x0000121000004947 */ /* 0x000fea0003800000 */
[----:B------:R-:W2:Y:S01]  /*1bc60*/  S2R R12, SR_TID.X ;  /* 0x00000000000c7919 */ /* 0x000ea20000002100 */
[----:B------:R-:W-:Y:S01]  /*1bc70*/  ULDC.64 UR4, c[0x0][0x490] ;  /* 0x0001240000047ab9 */ /* 0x000fe20000000a00 */
[----:B------:R-:W-:Y:S01]  /*1bc80*/  IMAD.MOV.U32 R54, RZ, RZ, c[0x0][0x4e8] ;  /* 0x00013a00ff367624 */ /* 0x000fe200078e00ff */
[----:B------:R-:W-:Y:S01]  /*1bc90*/  UIMAD UR8, UR6, UR4, URZ ;  /* 0x00000004060872a4 */ /* 0x000fe2000f8e023f */
[----:B------:R-:W3:Y:S01]  /*1bca0*/  S2R R13, SR_CTAID.Z ;  /* 0x00000000000d7919 */ /* 0x000ee20000002700 */
[----:B------:R-:W-:Y:S01]  /*1bcb0*/  UIMAD.WIDE.U32 UR12, UR11, UR4, URZ ;  /* 0x000000040b0c72a5 */ /* 0x000fe2000f8e003f */
[----:B------:R-:W-:Y:S01]  /*1bcc0*/  F2FP.PACK_AB R104, R105, R104 ;  /* 0x000000686968723e */ /* 0x000fe200000000ff */
[----:B------:R-:W-:Y:S01]  /*1bcd0*/  UIMAD UR8, UR11, UR5, UR8 ;  /* 0x000000050b0872a4 */ /* 0x000fe2000f8e0208 */
[----:B------:R-:W4:Y:S01]  /*1bce0*/  S2R R29, SR_CTAID.X ;  /* 0x00000000001d7919 */ /* 0x000f220000002500 */
[C---:B------:R-:W-:Y:S01]  /*1bcf0*/  ISETP.NE.AND P0, PT, R54.reuse, 0x1, PT ;  /* 0x000000013600780c */ /* 0x040fe20003f05270 */
[----:B------:R-:W-:Y:S01]  /*1bd00*/  ULDC.64 UR4, c[0x0][0x3e8] ;  /* 0x0000fa0000047ab9 */ /* 0x000fe20000000a00 */
[----:B------:R-:W-:Y:S01]  /*1bd10*/  IMAD.U32 R3, RZ, RZ, UR13 ;  /* 0x0000000dff037e24 */ /* 0x000fe2000f8e00ff */
[----:B------:R-:W-:Y:S01]  /*1bd20*/  UIMAD.WIDE.U32 UR14, UR11, UR4, URZ ;  /* 0x000000040b0e72a5 */ /* 0x000fe2000f8e003f */
[----:B------:R-:W-:Y:S01]  /*1bd30*/  IMAD.U32 R2, RZ, RZ, UR12 ;  /* 0x0000000cff027e24 */ /* 0x000fe2000f8e00ff */
[----:B------:R-:W-:Y:S01]  /*1bd40*/  UIMAD UR7, UR6, UR4, URZ ;  /* 0x00000004060772a4 */ /* 0x000fe2000f8e023f */
[----:B------:R-:W-:Y:S01]  /*1bd50*/  IMAD R54, R54, c[0x0][0x388], RZ ;  /* 0x0000e20036367a24 */ /* 0x000fe200078e02ff */
[----:B------:R-:W-:Y:S01]  /*1bd60*/  UIADD3 UR8, UR13, UR8, URZ ;  /* 0x000000080d087290 */ /* 0x000fe2000fffe03f */
[----:B------:R-:W-:Y:S01]  /*1bd70*/  F2FP.PACK_AB R106, R107, R106 ;  /* 0x0000006a6b6a723e */ /* 0x000fe200000000ff */
[----:B------:R-:W-:Y:S01]  /*1bd80*/  IMAD.U32 R7, RZ, RZ, UR15 ;  /* 0x0000000fff077e24 */ /* 0x000fe2000f8e00ff */
[----:B------:R-:W-:Y:S01]  /*1bd90*/  UIMAD UR5, UR11, UR5, UR7 ;  /* 0x000000050b0572a4 */ /* 0x000fe2000f8e0207 */
[----:B------:R-:W-:Y:S01]  /*1bda0*/  IMAD.U32 R6, RZ, RZ, UR14 ;  /* 0x0000000eff067e24 */ /* 0x000fe2000f8e00ff */
[----:B------:R-:W-:Y:S01]  /*1bdb0*/  F2FP.PACK_AB R24, R24, R116 ;  /* 0x000000741818723e */ /* 0x000fe200000000ff */
[----:B------:R-:W-:Y:S01]  /*1bdc0*/  IMAD.U32 R5, RZ, RZ, UR8 ;  /* 0x00000008ff057e24 */ /* 0x000fe2000f8e00ff */
[----:B------:R-:W-:Y:S01]  /*1bdd0*/  UIADD3 UR5, UR15, UR5, URZ ;  /* 0x000000050f057290 */ /* 0x000fe2000fffe03f */
[----:B--2---:R-:W-:-:S02]  /*1bde0*/  SHF.R.S32.HI R19, RZ, 0x1f, R12 ;  /* 0x0000001fff137819 */ /* 0x004fc4000001140c */
[----:B------:R-:W-:Y:S02]  /*1bdf0*/  F2FP.PACK_AB R118, R119, R118 ;  /* 0x000000767776723e */ /* 0x000fe400000000ff */
[CC--:B------:R-:W-:Y:S02]  /*1be00*/  LEA.HI R4, R19.reuse, R12.reuse, RZ, 0x2 ;  /* 0x0000000c13047211 */ /* 0x0c0fe400078f10ff */
[----:B------:R-:W-:Y:S02]  /*1be10*/  LEA.HI R8, R19, R12, RZ, 0x5 ;  /* 0x0000000c13087211 */ /* 0x000fe400078f28ff */
[--C-:B------:R-:W-:Y:S02]  /*1be20*/  SHF.R.S32.HI R7, RZ, 0x2, R4.reuse ;  /* 0x00000002ff077819 */ /* 0x100fe40000011404 */
[----:B------:R-:W-:Y:S02]  /*1be30*/  SHF.R.S32.HI R0, RZ, 0x1f, R4 ;  /* 0x0000001fff007819 */ /* 0x000fe40000011404 */
[----:B------:R-:W-:-:S02]  /*1be40*/  LOP3.LUT R3, R4, 0xfffffffc, RZ, 0xc0, !PT ;  /* 0xfffffffc04037812 */ /* 0x000fc400078ec0ff */
[----:B------:R-:W-:Y:S02]  /*1be50*/  LOP3.LUT R4, R8, 0xffffffe0, RZ, 0xc0, !PT ;  /* 0xffffffe008047812 */ /* 0x000fe400078ec0ff */
[-C--:B------:R-:W-:Y:S01]  /*1be60*/  LEA.HI R11, R19, R12.reuse, RZ, 0x3 ;  /* 0x0000000c130b7211 */ /* 0x080fe200078f18ff */
[----:B------:R-:W-:Y:S01]  /*1be70*/  IMAD.IADD R10, R12, 0x1, -R3 ;  /* 0x000000010c0a7824 */ /* 0x000fe200078e0a03 */
[----:B------:R-:W-:Y:S01]  /*1be80*/  LEA.HI R9, R0, R7, RZ, 0x3 ;  /* 0x0000000700097211 */ /* 0x000fe200078f18ff */
[C---:B------:R-:W-:Y:S01]  /*1be90*/  IMAD.IADD R0, R12.reuse, 0x1, -R4 ;  /* 0x000000010c007824 */ /* 0x040fe200078e0a04 */
[----:B------:R-:W-:Y:S01]  /*1bea0*/  LOP3.LUT R14, R11, 0xfffffff8, RZ, 0xc0, !PT ;  /* 0xfffffff80b0e7812 */ /* 0x000fe200078ec0ff */
[----:B------:R-:W-:Y:S01]  /*1beb0*/  IMAD.MOV.U32 R4, RZ, RZ, R2 ;  /* 0x000000ffff047224 */ /* 0x000fe200078e0002 */
[----:B------:R-:W-:Y:S01]  /*1bec0*/  LEA.HI R19, R19, R12, RZ, 0x6 ;  /* 0x0000000c13137211 */ /* 0x000fe200078f30ff */
[----:B------:R-:W-:Y:S01]  /*1bed0*/  IMAD.MOV.U32 R2, RZ, RZ, R6 ;  /* 0x000000ffff027224 */ /* 0x000fe200078e0006 */
[----:B------:R-:W-:Y:S01]  /*1bee0*/  SHF.R.S32.HI R6, RZ, 0x1f, R0 ;  /* 0x0000001fff067819 */ /* 0x000fe20000011400 */
[----:B------:R-:W-:Y:S01]  /*1bef0*/  IMAD.IADD R14, R12, 0x1, -R14 ;  /* 0x000000010c0e7824 */ /* 0x000fe200078e0a0e */
[----:B---3--:R-:W-:Y:S01]  /*1bf00*/  SHF.R.S32.HI R12, RZ, 0x1f, R13 ;  /* 0x0000001fff0c7819 */ /* 0x008fe2000001140d */
[----:B------:R-:W-:Y:S01]  /*1bf10*/  IMAD.U32 R3, RZ, RZ, UR5 ;  /* 0x00000005ff037e24 */ /* 0x000fe2000f8e00ff */
[----:B------:R-:W-:Y:S01]  /*1bf20*/  LOP3.LUT P3, RZ, R0, 0x3, RZ, 0xc0, !PT ;  /* 0x0000000300ff7812 */ /* 0x000fe2000786c0ff */
[----:B------:R-:W-:Y:S01]  /*1bf30*/  IMAD.WIDE.U32 R20, R13, c[0x0][0x498], R4 ;  /* 0x000126000d147a25 */ /* 0x000fe200078e0004 */
[----:B------:R-:W-:-:S02]  /*1bf40*/  LEA.HI R16, R6, R0, RZ, 0x2 ;  /* 0x0000000006107211 */ /* 0x000fc400078f10ff */
[--C-:B------:R-:W-:Y:S01]  /*1bf50*/  SHF.R.S32.HI R6, RZ, 0x5, R8.reuse ;  /* 0x00000005ff067819 */ /* 0x100fe20000011408 */
[C---:B------:R-:W-:Y:S01]  /*1bf60*/  IMAD R23, R12.reuse, c[0x0][0x498], RZ ;  /* 0x000126000c177a24 */ /* 0x040fe200078e02ff */
[----:B------:R-:W-:Y:S01]  /*1bf70*/  SHF.R.S32.HI R0, RZ, 0x1f, R8 ;  /* 0x0000001fff007819 */ /* 0x000fe20000011408 */
[----:B------:R-:W-:Y:S01]  /*1bf80*/  IMAD R18, R12, c[0x0][0x3f0], RZ ;  /* 0x0000fc000c127a24 */ /* 0x000fe200078e02ff */
[----:B------:R-:W-:Y:S01]  /*1bf90*/  SHF.R.S32.HI R11, RZ, 0x3, R11 ;  /* 0x00000003ff0b7819 */ /* 0x000fe2000001140b */
[C---:B------:R-:W-:Y:S01]  /*1bfa0*/  IMAD R23, R13.reuse, c[0x0][0x49c], R23 ;  /* 0x000127000d177a24 */ /* 0x040fe200078e0217 */
[----:B------:R-:W-:Y:S01]  /*1bfb0*/  LEA.HI R0, R0, R6, RZ, 0x2 ;  /* 0x0000000600007211 */ /* 0x000fe200078f10ff */
[----:B------:R-:W-:Y:S01]  /*1bfc0*/  IMAD R18, R13, c[0x0][0x3f4], R18 ;  /* 0x0000fd000d127a24 */ /* 0x000fe200078e0212 */
[----:B------:R-:W-:Y:S01]  /*1bfd0*/  LOP3.LUT R9, R9, 0xfffffff8, RZ, 0xc0, !PT ;  /* 0xfffffff809097812 */ /* 0x000fe200078ec0ff */
[----:B------:R-:W-:Y:S01]  /*1bfe0*/  IMAD.SHL.U32 R4, R11, 0x40, RZ ;  /* 0x000000400b047824 */ /* 0x000fe200078e00ff */
[----:B------:R-:W-:Y:S01]  /*1bff0*/  F2FP.PACK_AB R108, R109, R108 ;  /* 0x0000006c6d6c723e */ /* 0x000fe200000000ff */
[----:B------:R-:W-:Y:S01]  /*1c000*/  IMAD.WIDE.U32 R12, R13, c[0x0][0x3f0], R2 ;  /* 0x0000fc000d0c7a25 */ /* 0x000fe200078e0002 */
[----:B------:R-:W-:-:S02]  /*1c010*/  LOP3.LUT R3, R0, 0xffffffc, RZ, 0xc0, !PT ;  /* 0x0ffffffc00037812 */ /* 0x000fc400078ec0ff */
[----:B------:R-:W-:Y:S01]  /*1c020*/  LEA.HI R2, R10, R10, RZ, 0x1 ;  /* 0x0000000a0a027211 */ /* 0x000fe200078f08ff */
[----:B------:R-:W-:Y:S01]  /*1c030*/  IMAD.SHL.U32 R8, R14, 0x8, RZ ;  /* 0x000000080e087824 */ /* 0x000fe200078e00ff */
[----:B------:R-:W-:Y:S01]  /*1c040*/  LOP3.LUT R0, R4, 0x1c0, RZ, 0xc0, !PT ;  /* 0x000001c004007812 */ /* 0x000fe200078ec0ff */
[----:B------:R-:W-:Y:S01]  /*1c050*/  IMAD.IADD R9, R7, 0x1, -R9 ;  /* 0x0000000107097824 */ /* 0x000fe200078e0a09 */
[----:B------:R-:W-:Y:S01]  /*1c060*/  LOP3.LUT R5, R2, 0x1ffffffe, RZ, 0xc0, !PT ;  /* 0x1ffffffe02057812 */ /* 0x000fe200078ec0ff */
[----:B------:R-:W-:Y:S01]  /*1c070*/  IMAD.IADD R7, R6, 0x1, -R3 ;  /* 0x0000000106077824 */ /* 0x000fe200078e0a03 */
[----:B------:R-:W-:Y:S01]  /*1c080*/  LOP3.LUT R4, R0, 0x38, R8, 0xf8, !PT ;  /* 0x0000003800047812 */ /* 0x000fe200078ef808 */
[----:B------:R-:W-:Y:S01]  /*1c090*/  IMAD R17, R6, 0x200, R10 ;  /* 0x0000020006117824 */ /* 0x000fe200078e020a */
[----:B------:R-:W-:Y:S01]  /*1c0a0*/  SHF.R.U32.HI R3, RZ, 0x3, R0 ;  /* 0x00000003ff037819 */ /* 0x000fe20000011600 */
[----:B------:R-:W-:Y:S01]  /*1c0b0*/  IMAD.SHL.U32 R0, R2, 0x20, RZ ;  /* 0x0000002002007824 */ /* 0x000fe200078e00ff */
[----:B------:R-:W-:Y:S01]  /*1c0c0*/  F2FP.PACK_AB R110, R111, R110 ;  /* 0x0000006e6f6e723e */ /* 0x000fe200000000ff */
[----:B------:R-:W-:Y:S01]  /*1c0d0*/  IMAD.IADD R5, R10, 0x1, -R5 ;  /* 0x000000010a057824 */ /* 0x000fe200078e0a05 */
[----:B------:R-:W-:Y:S01]  /*1c0e0*/  LOP3.LUT R15, R4, R3, RZ, 0x3c, !PT ;  /* 0x00000003040f7212 */ /* 0x000fe200078e3cff */
[----:B------:R-:W-:Y:S01]  /*1c0f0*/  IMAD.SHL.U32 R6, R19, 0x8, RZ ;  /* 0x0000000813067824 */ /* 0x000fe200078e00ff */
[----:B------:R-:W-:Y:S01]  /*1c100*/  LOP3.LUT R2, R0, 0xffffffc0, RZ, 0xc0, !PT ;  /* 0xffffffc000027812 */ /* 0x000fe200078ec0ff */
[--C-:B------:R-:W-:Y:S01]  /*1c110*/  IMAD R0, R14, 0x10, R11.reuse ;  /* 0x000000100e007824 */ /* 0x100fe200078e020b */
[----:B------:R-:W-:Y:S01]  /*1c120*/  LOP3.LUT R4, R9, 0x1, RZ, 0xc0, !PT ;  /* 0x0000000109047812 */ /* 0x000fe200078ec0ff */
[----:B----4-:R-:W-:Y:S01]  /*1c130*/  IMAD R22, R29, 0x80, R11 ;  /* 0x000000801d167824 */ /* 0x010fe200078e020b */
[----:B------:R-:W-:Y:S01]  /*1c140*/  SHF.R.S32.HI R3, RZ, 0x2, R16 ;  /* 0x00000002ff037819 */ /* 0x000fe20000011410 */
[----:B------:R-:W-:Y:S01]  /*1c150*/  IMAD R10, R5, 0x8, R2 ;  /* 0x00000008050a7824 */ /* 0x000fe200078e0202 */
[----:B------:R-:W-:Y:S01]  /*1c160*/  ISETP.NE.U32.AND P4, PT, R4, 0x1, PT ;  /* 0x000000010400780c */ /* 0x000fe20003f85070 */
[----:B------:R-:W-:Y:S01]  /*1c170*/  IMAD R5, R29, 0x80, R0 ;  /* 0x000000801d057824 */ /* 0x000fe200078e0200 */
[----:B------:R-:W-:Y:S01]  /*1c180*/  F2FP.PACK_AB R112, R113, R112 ;  /* 0x000000707170723e */ /* 0x000fe200000000ff */
[C---:B------:R-:W-:Y:S01]  /*1c190*/  IMAD.SHL.U32 R2, R9.reuse, 0x40, RZ ;  /* 0x0000004009027824 */ /* 0x040fe200078e00ff */
[----:B------:R-:W-:Y:S01]  /*1c1a0*/  R2P PR, R9, 0x6 ;  /* 0x0000000609007804 */ /* 0x000fe20000000000 */
[----:B------:R-:W-:Y:S01]  /*1c1b0*/  @P0 IMAD.HI.U32 R9, R5, c[0x0][0x4ec], RZ ;  /* 0x00013b0005090a27 */ /* 0x000fe200078e00ff */
[----:B------:R-:W-:-:S02]  /*1c1c0*/  F2FP.PACK_AB R114, R115, R114 ;  /* 0x000000727372723e */ /* 0x000fc400000000ff */
[----:B------:R-:W-:Y:S01]  /*1c1d0*/  F2FP.PACK_AB R120, R121, R120 ;  /* 0x000000787978723e */ /* 0x000fe200000000ff */
[----:B------:R-:W-:Y:S01]  /*1c1e0*/  IMAD.MOV.U32 R4, RZ, RZ, R5 ;  /* 0x000000ffff047224 */ /* 0x000fe200078e0005 */
[----:B------:R-:W-:Y:S01]  /*1c1f0*/  @P0 SHF.R.U32.HI R4, RZ, c[0x0][0x4f0], R9 ;  /* 0x00013c00ff040a19 */ /* 0x000fe20000011609 */
[----:B------:R-:W-:Y:S01]  /*1c200*/  IMAD R0, R7, 0x10, R3 ;  /* 0x0000001007007824 */ /* 0x000fe200078e0203 */
[----:B------:R-:W-:Y:S01]  /*1c210*/  LOP3.LUT R7, R2, 0x1c0, RZ, 0xc0, !PT ;  /* 0x000001c002077812 */ /* 0x000fe200078ec0ff */
[----:B------:R-:W-:Y:S01]  /*1c220*/  IMAD.IADD R3, R13, 0x1, R18 ;  /* 0x000000010d037824 */ /* 0x000fe200078e0212 */
[----:B------:R-:W-:Y:S01]  /*1c230*/  LOP3.LUT R18, R15, 0x7ffffe00, R6, 0xf8, !PT ;  /* 0x7ffffe000f127812 */ /* 0x000fe200078ef806 */
[----:B------:R-:W-:Y:S01]  /*1c240*/  IMAD.IADD R9, R0, 0x1, R10 ;  /* 0x0000000100097824 */ /* 0x000fe200078e020a */
[----:B------:R-:W-:Y:S01]  /*1c250*/  LEA.HI R7, R7, R7, RZ, 0x1d ;  /* 0x0000000707077211 */ /* 0x000fe200078fe8ff */
[----:B------:R-:W-:Y:S01]  /*1c260*/  IMAD.MOV R6, RZ, RZ, -R4 ;  /* 0x000000ffff067224 */ /* 0x000fe200078e0a04 */
[----:B------:R-:W-:Y:S01]  /*1c270*/  F2FP.PACK_AB R122, R123, R122 ;  /* 0x0000007a7b7a723e */ /* 0x000fe200000000ff */
[----:B------:R-:W-:Y:S01]  /*1c280*/  IMAD R0, R29, 0x80, R0 ;  /* 0x000000801d007824 */ /* 0x000fe200078e0200 */
[----:B------:R-:W-:Y:S01]  /*1c290*/  F2FP.PACK_AB R132, R133, R132 ;  /* 0x000000848584723e */ /* 0x000fe200000000ff */
[----:B------:R-:W-:Y:S01]  /*1c2a0*/  IMAD.MOV.U32 R2, RZ, RZ, R12 ;  /* 0x000000ffff027224 */ /* 0x000fe200078e000c */
[----:B------:R-:W-:Y:S01]  /*1c2b0*/  F2FP.PACK_AB R134, R135, R134 ;  /* 0x000000868786723e */ /* 0x000fe200000000ff */
[----:B------:R-:W-:Y:S01]  /*1c2c0*/  IMAD R10, R6, c[0x0][0x4e8], R5 ;  /* 0x00013a00060a7a24 */ /* 0x000fe200078e0205 */
[----:B------:R-:W-:Y:S01]  /*1c2d0*/  SHF.R.S32.HI R5, RZ, 0x1f, R4 ;  /* 0x0000001fff057819 */ /* 0x000fe20000011404 */
[----:B------:R-:W-:Y:S01]  /*1c2e0*/  IMAD.U32 R12, R17, 0x2, R7 ;  /* 0x00000002110c7824 */ /* 0x000fe200078e0007 */
[C---:B------:R-:W-:Y:S01]  /*1c2f0*/  IADD3 R7, R0.reuse, 0x8, RZ ;  /* 0x0000000800077810 */ /* 0x040fe20007ffe0ff */
[----:B------:R-:W-:Y:S01]  /*1c300*/  IMAD R14, R29, 0x80, R9 ;  /* 0x000000801d0e7824 */ /* 0x000fe200078e0209 */
[C---:B------:R-:W-:Y:S01]  /*1c310*/  IADD3 R6, R0.reuse, 0x40, RZ ;  /* 0x0000004000067810 */ /* 0x040fe20007ffe0ff */
[----:B------:R-:W-:Y:S01]  /*1c320*/  IMAD.MOV.U32 R15, RZ, RZ, -0x10 ;  /* 0xfffffff0ff0f7424 */ /* 0x000fe200078e00ff */
[-C--:B------:R-:W-:Y:S01]  /*1c330*/  ISETP.GE.OR P5, PT, R7, R54.reuse, P3 ;  /* 0x000000360700720c */ /* 0x080fe20001fa6670 */
[----:B------:R-:W-:Y:S01]  /*1c340*/  IMAD R5, R5, c[0x0][0x3e0], RZ ;  /* 0x0000f80005057a24 */ /* 0x000fe200078e02ff */
[----:B------:R-:W-:Y:S01]  /*1c350*/  ISETP.GE.OR P6, PT, R0, R54, P3 ;  /* 0x000000360000720c */ /* 0x000fe20001fc6670 */
[----:B------:R-:W-:Y:S01]  /*1c360*/  @P0 IMAD.HI.U32 R7, R14, c[0x0][0x4ec], RZ ;  /* 0x00013b000e070a27 */ /* 0x000fe200078e00ff */
[----:B------:R-:W-:-:S02]  /*1c370*/  SEL R15, R15, 0x10, !P4 ;  /* 0x000000100f0f7807 */ /* 0x000fc40006000000 */
[-C--:B------:R-:W-:Y:S01]  /*1c380*/  ISETP.GE.OR P4, PT, R6, R54.reuse, P3 ;  /* 0x000000360600720c */ /* 0x080fe20001f86670 */
[----:B------:R-:W-:Y:S01]  /*1c390*/  IMAD.WIDE.U32 R2, R4, c[0x0][0x3e0], R2 ;  /* 0x0000f80004027a25 */ /* 0x000fe200078e0002 */
[----:B------:R-:W-:Y:S02]  /*1c3a0*/  IADD3 R0, R0, 0x48, RZ ;  /* 0x0000004800007810 */ /* 0x000fe40007ffe0ff */
[----:B------:R-:W-:Y:S01]  /*1c3b0*/  SHF.R.S32.HI R11, RZ, 0x1f, R10 ;  /* 0x0000001fff0b7819 */ /* 0x000fe2000001140a */
[----:B------:R-:W-:Y:S01]  /*1c3c0*/  IMAD R6, R4, c[0x0][0x3e4], R5 ;  /* 0x0000f90004067a24 */ /* 0x000fe200078e0205 */
[----:B------:R-:W-:Y:S01]  /*1c3d0*/  ISETP.GE.OR P3, PT, R0, R54, P3 ;  /* 0x000000360000720c */ /* 0x000fe20001f66670 */
[----:B------:R-:W-:Y:S01]  /*1c3e0*/  IMAD.MOV.U32 R4, RZ, RZ, R14 ;  /* 0x000000ffff047224 */ /* 0x000fe200078e000e */
[----:B------:R-:W-:Y:S01]  /*1c3f0*/  @P0 SHF.R.U32.HI R4, RZ, c[0x0][0x4f0], R7 ;  /* 0x00013c00ff040a19 */ /* 0x000fe20000011607 */
[----:B------:R-:W-:Y:S01]  /*1c400*/  IMAD.SHL.U32 R0, R12, 0x2, RZ ;  /* 0x000000020c007824 */ /* 0x000fe200078e00ff */
[----:B------:R-:W-:Y:S01]  /*1c410*/  BAR.SYNC.DEFER_BLOCKING 0x1, 0x80 ;  /* 0x0042000000007b1d */ /* 0x000fe20000010000 */
[----:B------:R-:W-:Y:S01]  /*1c420*/  IMAD.IADD R3, R3, 0x1, R6 ;  /* 0x0000000103037824 */ /* 0x000fe200078e0206 */
[--C-:B------:R-:W-:Y:S01]  /*1c430*/  SHF.R.S32.HI R6, RZ, 0x1f, R4.reuse ;  /* 0x0000001fff067819 */ /* 0x100fe20000011404 */
[----:B------:R-:W-:Y:S01]  /*1c440*/  IMAD.MOV.U32 R16, RZ, RZ, 0x20 ;  /* 0x00000020ff107424 */ /* 0x000fe200078e00ff */
[----:B------:R-:W-:Y:S01]  /*1c450*/  IADD3 R12, P0, R4, R20, RZ ;  /* 0x00000014040c7210 */ /* 0x000fe20007f1e0ff */
[----:B------:R-:W-:Y:S01]  /*1c460*/  IMAD.MOV R4, RZ, RZ, -R4 ;  /* 0x000000ffff047224 */ /* 0x000fe200078e0a04 */
[----:B------:R-:W-:Y:S01]  /*1c470*/  IADD3 R7, R0, 0x80, RZ ;  /* 0x0000008000077810 */ /* 0x000fe20007ffe0ff */
[----:B------:R-:W-:Y:S01]  /*1c480*/  IMAD.WIDE.U32 R2, R10, c[0x0][0x3d8], R2 ;  /* 0x0000f6000a027a25 */ /* 0x000fe200078e0002 */
[----:B------:R-:W-:-:S02]  /*1c490*/  IADD3.X R13, R6, R21, R23, P0, !PT ;  /* 0x00000015060d7210 */ /* 0x000fc400007fe417 */
[----:B------:R-:W-:Y:S01]  /*1c4a0*/  SEL R16, R16, 0xffffffe0, !P1 ;  /* 0xffffffe010107807 */ /* 0x000fe20004800000 */
[----:B------:R-:W-:Y:S01]  /*1c4b0*/  IMAD R6, R11, c[0x0][0x3d8], RZ ;  /* 0x0000f6000b067a24 */ /* 0x000fe200078e02ff */
[----:B------:R-:W-:Y:S01]  /*1c4c0*/  IADD3 R9, R0, 0xc0, RZ ;  /* 0x000000c000097810 */ /* 0x000fe20007ffe0ff */
[----:B------:R-:W-:Y:S01]  /*1c4d0*/  IMAD R4, R4, c[0x0][0x4e8], R14 ;  /* 0x00013a0004047a24 */ /* 0x000fe200078e020e */
[----:B------:R-:W-:Y:S01]  /*1c4e0*/  LEA R21, P0, R2, c[0x0][0x380], 0x1 ;  /* 0x0000e00002157a11 */ /* 0x000fe200078008ff */
[----:B------:R-:W-:Y:S01]  /*1c4f0*/  IMAD R6, R10, c[0x0][0x3dc], R6 ;  /* 0x0000f7000a067a24 */ /* 0x000fe200078e0206 */
[----:B------:R-:W-:Y:S01]  /*1c500*/  F2FP.PACK_AB R124, R125, R124 ;  /* 0x0000007c7d7c723e */ /* 0x000fe200000000ff */
[----:B------:R-:W-:Y:S01]  /*1c510*/  IMAD.IADD R5, R0, 0x1, R15 ;  /* 0x0000000100057824 */ /* 0x000fe200078e020f */
[----:B------:R-:W-:Y:S01]  /*1c520*/  F2FP.PACK_AB R126, R127, R126 ;  /* 0x0000007e7f7e723e */ /* 0x000fe200000000ff */
[----:B------:R-:W-:Y:S01]  /*1c530*/  IMAD.IADD R3, R3, 0x1, R6 ;  /* 0x0000000103037824 */ /* 0x000fe200078e0206 */
[----:B------:R-:W-:Y:S01]  /*1c540*/  SHF.R.S32.HI R6, RZ, 0x1f, R4 ;  /* 0x0000001fff067819 */ /* 0x000fe20000011404 */
[----:B------:R-:W-:Y:S01]  /*1c550*/  SHFL.IDX PT, R48, R21, 0x4, 0x181f ;  /* 0x00981f0015307f89 */ /* 0x000fe200000e0000 */
[----:B------:R-:W-:-:S02]  /*1c560*/  @P2 IADD3 R9, R7, -0x40, RZ ;  /* 0xffffffc007092810 */ /* 0x000fc40007ffe0ff */
[----:B------:R-:W-:Y:S01]  /*1c570*/  LEA.HI.X R20, R2, c[0x0][0x384], R3, 0x1, P0 ;  /* 0x0000e10002147a11 */ /* 0x000fe200000f0c03 */
[----:B------:R-:W-:Y:S01]  /*1c580*/  STS [R0+0x80], R104 ;  /* 0x0000806800007388 */ /* 0x000fe20000000800 */
[----:B------:R-:W-:Y:S01]  /*1c590*/  IMAD R6, R6, c[0x0][0x488], RZ ;  /* 0x0001220006067a24 */ /* 0x000fe200078e02ff */
[----:B------:R-:W-:Y:S01]  /*1c5a0*/  F2FP.PACK_AB R128, R129, R128 ;  /* 0x000000808180723e */ /* 0x000fe200000000ff */
[C---:B------:R-:W-:Y:S01]  /*1c5b0*/  IMAD.WIDE.U32 R2, R4.reuse, c[0x0][0x488], R12 ;  /* 0x0001220004027a25 */ /* 0x040fe200078e000c */
[----:B------:R-:W-:Y:S01]  /*1c5c0*/  STS [R0+0x480], R106 ;  /* 0x0004806a00007388 */ /* 0x000fe20000000800 */
[----:B------:R-:W-:Y:S02]  /*1c5d0*/  F2FP.PACK_AB R130, R131, R130 ;  /* 0x000000828382723e */ /* 0x000fe400000000ff */
[----:B------:R-:W-:Y:S01]  /*1c5e0*/  IMAD R6, R4, c[0x0][0x48c], R6 ;  /* 0x0001230004067a24 */ /* 0x000fe200078e0206 */
[----:B------:R-:W-:Y:S01]  /*1c5f0*/  STS [R5+0x80], R24 ;  /* 0x0000801805007388 */ /* 0x000fe20000000800 */
[----:B------:R-:W-:-:S02]  /*1c600*/  LEA R4, P0, R2, c[0x0][0x450], 0x2 ;  /* 0x0001140002047a11 */ /* 0x000fc400078010ff */
[----:B------:R-:W-:Y:S01]  /*1c610*/  F2FP.PACK_AB R136, R137, R136 ;  /* 0x000000888988723e */ /* 0x000fe200000000ff */
[----:B------:R-:W-:Y:S01]  /*1c620*/  STS [R5+0x480], R118 ;  /* 0x0004807605007388 */ /* 0x000fe20000000800 */
[----:B------:R-:W-:Y:S02]  /*1c630*/  F2FP.PACK_AB R138, R139, R138 ;  /* 0x0000008a8b8a723e */ /* 0x000fe400000000ff */
[----:B------:R-:W-:Y:S01]  /*1c640*/  F2FP.PACK_AB R148, R149, R148 ;  /* 0x000000949594723e */ /* 0x000fe200000000ff */
[----:B------:R-:W-:Y:S01]  /*1c650*/  STS [R0+0x2080], R108 ;  /* 0x0020806c00007388 */ /* 0x000fe20000000800 */
[----:B------:R-:W-:Y:S02]  /*1c660*/  F2FP.PACK_AB R150, R151, R150 ;  /* 0x000000969796723e */ /* 0x000fe400000000ff */
[----:B------:R-:W-:Y:S01]  /*1c670*/  F2FP.PACK_AB R140, R141, R140 ;  /* 0x0000008c8d8c723e */ /* 0x000fe200000000ff */
[----:B------:R2:W-:Y:S01]  /*1c680*/  STS [R0+0x2480], R110 ;  /* 0x0024806e00007388 */ /* 0x0005e20000000800 */
        /* <DEDUP_REMOVED lines=8> */
[----:B------:R-:W-:Y:S01]  /*1c710*/  SHFL.IDX PT, R12, R4, RZ, 0x1c1f ;  /* 0x001c1fff040c7589 */ /* 0x000fe200000e0000 */
[----:B------:R-:W-:-:S02]  /*1c720*/  F2FP.PACK_AB R166, R167, R166 ;  /* 0x000000a6a7a6723e */ /* 0x000fc400000000ff */
[----:B------:R-:W-:Y:S01]  /*1c730*/  F2FP.PACK_AB R156, R157, R156 ;  /* 0x0000009c9d9c723e */ /* 0x000fe200000000ff */
[----:B------:R-:W-:Y:S01]  /*1c740*/  SHFL.IDX PT, R10, R4, 0x1, 0x1c1f ;  /* 0x003c1f00040a7f89 */ /* 0x000fe200000e0000 */
[----:B------:R-:W-:Y:S02]  /*1c750*/  F2FP.PACK_AB R158, R159, R158 ;  /* 0x0000009e9f9e723e */ /* 0x000fe400000000ff */
[----:B------:R-:W-:Y:S01]  /*1c760*/  F2FP.PACK_AB R160, R161, R160 ;  /* 0x000000a0a1a0723e */ /* 0x000fe200000000ff */
[----:B------:R-:W-:Y:S01]  /*1c770*/  SHFL.IDX PT, R23, R20, 0x3, 0x181f ;  /* 0x00781f0014177f89 */ /* 0x000fe200000e0000 */
[----:B------:R-:W-:Y:S02]  /*1c780*/  F2FP.PACK_AB R162, R163, R162 ;  /* 0x000000a2a3a2723e */ /* 0x000fe400000000ff */
[----:B------:R-:W-:Y:S01]  /*1c790*/  SHF.R.S32.HI R53, RZ, 0x1f, R8 ;  /* 0x0000001fff357819 */ /* 0x000fe20000011408 */
[----:B------:R-:W-:Y:S01]  /*1c7a0*/  SHFL.IDX PT, R49, R21, 0x6, 0x181f ;  /* 0x00d81f0015317f89 */ /* 0x000fe200000e0000 */
[----:B--2---:R-:W-:Y:S01]  /*1c7b0*/  IMAD.IADD R0, R0, 0x1, R16 ;  /* 0x0000000100007824 */ /* 0x004fe200078e0210 */
[----:B------:R-:W-:-:S02]  /*1c7c0*/  IADD3 R32, R22, 0x40, RZ ;  /* 0x0000004016207810 */ /* 0x000fc40007ffe0ff */
[----:B------:R-:W-:Y:S01]  /*1c7d0*/  SHFL.IDX PT, R52, R20, 0x4, 0x181f ;  /* 0x00981f0014347f89 */ /* 0x000fe200000e0000 */
[----:B------:R-:W-:-:S03]  /*1c7e0*/  IADD3 R44, R22, 0x50, RZ ;  /* 0x00000050162c7810 */ /* 0x000fc60007ffe0ff */
[----:B------:R-:W-:Y:S01]  /*1c7f0*/  STS [R0+0x80], R120 ;  /* 0x0000807800007388 */ /* 0x000fe20000000800 */
[----:B---3--:R-:W-:-:S03]  /*1c800*/  IMAD.IADD R5, R16, 0x1, R5 ;  /* 0x0000000110057824 */ /* 0x008fc600078e0205 */
[----:B------:R-:W-:Y:S04]  /*1c810*/  STS [R0+0x480], R122 ;  /* 0x0004807a00007388 */ /* 0x000fe80000000800 */
[----:B------:R-:W-:Y:S04]  /*1c820*/  STS [R5+0x80], R132 ;  /* 0x0000808405007388 */ /* 0x000fe80000000800 */
[----:B------:R-:W-:Y:S04]  /*1c830*/  STS [R5+0x480], R134 ;  /* 0x0004808605007388 */ /* 0x000fe80000000800 */
[----:B------:R-:W-:Y:S04]  /*1c840*/  STS [R0+0x2080], R124 ;  /* 0x0020807c00007388 */ /* 0x000fe80000000800 */
[----:B------:R2:W-:Y:S04]  /*1c850*/  STS [R0+0x2480], R126 ;  /* 0x0024807e00007388 */ /* 0x0005e80000000800 */
[----:B------:R-:W-:Y:S04]  /*1c860*/  STS [R5+0x2080], R128 ;  /* 0x0020808005007388 */ /* 0x000fe80000000800 */
[----:B------:R-:W-:Y:S04]  /*1c870*/  STS [R5+0x2480], R130 ;  /* 0x0024808205007388 */ /* 0x000fe80000000800 */
[----:B------:R-:W-:Y:S04]  /*1c880*/  STS [R9], R136 ;  /* 0x0000008809007388 */ /* 0x000fe80000000800 */
[----:B------:R-:W-:Y:S04]  /*1c890*/  STS [R9+0x400], R138 ;  /* 0x0004008a09007388 */ /* 0x000fe80000000800 */
[----:B------:R-:W-:Y:S04]  /*1c8a0*/  SHFL.IDX PT, R51, R20, 0x5, 0x181f ;  /* 0x00b81f0014337f89 */ /* 0x000fe800000e0000 */
[----:B------:R-:W-:Y:S01]  /*1c8b0*/  SHFL.IDX PT, R50, R20, 0x6, 0x181f ;  /* 0x00d81f0014327f89 */ /* 0x000fe200000e0000 */
[----:B--2---:R-:W-:Y:S01]  /*1c8c0*/  IMAD.IADD R0, R3, 0x1, R6 ;  /* 0x0000000103007824 */ /* 0x004fe200078e0206 */
[----:B------:R-:W-:-:S02]  /*1c8d0*/  IADD3 R3, R16, 0x400, R9 ;  /* 0x0000040010037810 */ /* 0x000fc40007ffe009 */
[----:B------:R-:W-:Y:S02]  /*1c8e0*/  SHFL.IDX PT, R6, R4, 0x2, 0x1c1f ;  /* 0x005c1f0004067f89 */ /* 0x000fe400000e0000 */
[----:B------:R-:W-:Y:S01]  /*1c8f0*/  LEA.HI.X R2, R2, c[0x0][0x454], R0, 0x2, P0 ;  /* 0x0001150002027a11 */ /* 0x000fe200000f1400 */
[C---:B------:R-:W-:Y:S01]  /*1c900*/  IMAD.IADD R0, R15.reuse, 0x1, R9 ;  /* 0x000000010f007824 */ /* 0x040fe200078e0209 */
[----:B------:R-:W-:Y:S01]  /*1c910*/  SHFL.IDX PT, R4, R4, 0x3, 0x1c1f ;  /* 0x007c1f0004047f89 */ /* 0x000fe200000e0000 */
[----:B------:R-:W-:Y:S02]  /*1c920*/  IMAD.IADD R14, R15, 0x1, R3 ;  /* 0x000000010f0e7824 */ /* 0x000fe400078e0203 */
[C---:B------:R-:W-:Y:S01]  /*1c930*/  IMAD.IADD R3, R16.reuse, 0x1, R9 ;  /* 0x0000000110037824 */ /* 0x040fe200078e0209 */
[----:B------:R-:W2:Y:S04]  /*1c940*/  SHFL.IDX PT, R13, R2, RZ, 0x1c1f ;  /* 0x001c1fff020d7589 */ /* 0x000ea800000e0000 */
[----:B------:R-:W3:Y:S04]  /*1c950*/  SHFL.IDX PT, R11, R2, 0x1, 0x1c1f ;  /* 0x003c1f00020b7f89 */ /* 0x000ee800000e0000 */
[----:B------:R-:W4:Y:S04]  /*1c960*/  SHFL.IDX PT, R7, R2, 0x2, 0x1c1f ;  /* 0x005c1f0002077f89 */ /* 0x000f2800000e0000 */
[----:B------:R1:W2:Y:S04]  /*1c970*/  SHFL.IDX PT, R5, R2, 0x3, 0x1c1f ;  /* 0x007c1f0002057f89 */ /* 0x0002a800000e0000 */
[----:B------:R-:W-:Y:S04]  /*1c980*/  STS [R0], R148 ;  /* 0x0000009400007388 */ /* 0x000fe80000000800 */
[----:B------:R-:W-:Y:S04]  /*1c990*/  STS [R0+0x400], R150 ;  /* 0x0004009600007388 */ /* 0x000fe80000000800 */
[----:B------:R-:W-:Y:S04]  /*1c9a0*/  STS [R9+0x2000], R140 ;  /* 0x0020008c09007388 */ /* 0x000fe80000000800 */
[----:B------:R-:W-:Y:S04]  /*1c9b0*/  STS [R9+0x2400], R142 ;  /* 0x0024008e09007388 */ /* 0x000fe80000000800 */
[----:B------:R-:W-:Y:S01]  /*1c9c0*/  STS [R0+0x2000], R144 ;  /* 0x0020009000007388 */ /* 0x000fe20000000800 */
[----:B-1----:R-:W-:-:S03]  /*1c9d0*/  IMAD.IADD R2, R16, 0x1, R0 ;  /* 0x0000000110027824 */ /* 0x002fc600078e0200 */
[----:B------:R1:W-:Y:S04]  /*1c9e0*/  STS [R0+0x2400], R146 ;  /* 0x0024009200007388 */ /* 0x0003e80000000800 */
[----:B------:R-:W-:Y:S04]  /*1c9f0*/  STS [R3], R152 ;  /* 0x0000009803007388 */ /* 0x000fe80000000800 */
[----:B------:R-:W-:Y:S04]  /*1ca00*/  STS [R3+0x400], R154 ;  /* 0x0004009a03007388 */ /* 0x000fe80000000800 */
[----:B------:R-:W-:Y:S04]  /*1ca10*/  STS [R2], R164 ;  /* 0x000000a402007388 */ /* 0x000fe80000000800 */
[----:B------:R-:W-:Y:S04]  /*1ca20*/  STS [R14], R166 ;  /* 0x000000a60e007388 */ /* 0x000fe80000000800 */
[----:B------:R-:W-:Y:S04]  /*1ca30*/  STS [R3+0x2000], R156 ;  /* 0x0020009c03007388 */ /* 0x000fe80000000800 */
[----:B------:R-:W-:Y:S01]  /*1ca40*/  STS [R3+0x2400], R158 ;  /* 0x0024009e03007388 */ /* 0x000fe20000000800 */
[----:B-1----:R-:W-:-:S03]  /*1ca50*/  IMAD.SHL.U32 R0, R18, 0x2, RZ ;  /* 0x0000000212007824 */ /* 0x002fc600078e00ff */
[----:B------:R1:W-:Y:S04]  /*1ca60*/  STS [R2+0x2000], R160 ;  /* 0x002000a002007388 */ /* 0x0003e80000000800 */
[----:B------:R-:W-:Y:S04]  /*1ca70*/  STS [R14+0x2000], R162 ;  /* 0x002000a20e007388 */ /* 0x000fe80000000800 */
[----:B------:R-:W-:Y:S06]  /*1ca80*/  BAR.SYNC.DEFER_BLOCKING 0x1, 0x80 ;  /* 0x0042000000007b1d */ /* 0x000fec0000010000 */
[----:B------:R-:W-:Y:S04]  /*1ca90*/  SHFL.IDX PT, R3, R21, 0x1, 0x181f ;  /* 0x00381f0015037f89 */ /* 0x000fe800000e0000 */
[----:B------:R-:W-:Y:S01]  /*1caa0*/  SHFL.IDX PT, R9, R21, 0x2, 0x181f ;  /* 0x00581f0015097f89 */ /* 0x000fe200000e0000 */
[----:B-1----:R-:W-:-:S03]  /*1cab0*/  IADD3 R2, R22, 0x10, RZ ;  /* 0x0000001016027810 */ /* 0x002fc60007ffe0ff */
[----:B--2---:R-:W-:Y:S01]  /*1cac0*/  @!P6 ST.E [R12.64], R25 ;  /* 0x000000190c00e985 */ /* 0x004fe2000c101930 */
[----:B------:R-:W-:-:S03]  /*1cad0*/  ISETP.GE.AND P6, PT, R8, c[0x0][0x3c8], PT ;  /* 0x0000f20008007a0c */ /* 0x000fc60003fc6270 */
[----:B---3--:R-:W-:Y:S01]  /*1cae0*/  @!P5 ST.E [R10.64], R26 ;  /* 0x0000001a0a00d985 */ /* 0x008fe2000c101930 */
[-C--:B------:R-:W-:Y:S02]  /*1caf0*/  ISETP.GE.OR P2, PT, R2, R54.reuse, P6 ;  /* 0x000000360200720c */ /* 0x080fe40003746670 */
[----:B------:R-:W-:Y:S01]  /*1cb00*/  IADD3 R2, R22, 0x20, RZ ;  /* 0x0000002016027810 */ /* 0x000fe20007ffe0ff */
[----:B----4-:R-:W-:Y:S03]  /*1cb10*/  @!P4 ST.E [R6.64], R27 ;  /* 0x0000001b0600c985 */ /* 0x010fe6000c101930 */
[----:B------:R-:W-:Y:S01]  /*1cb20*/  ISETP.GE.OR P1, PT, R2, R54, P6 ;  /* 0x000000360200720c */ /* 0x000fe20003726670 */
[----:B------:R-:W1:Y:S01]  /*1cb30*/  SHFL.IDX PT, R6, R21, RZ, 0x181f ;  /* 0x00181fff15067589 */ /* 0x000e6200000e0000 */
[----:B------:R-:W-:-:S03]  /*1cb40*/  IADD3 R2, R22, 0x30, RZ ;  /* 0x0000003016027810 */ /* 0x000fc60007ffe0ff */
[----:B------:R-:W2:Y:S01]  /*1cb50*/  SHFL.IDX PT, R7, R20, RZ, 0x181f ;  /* 0x00181fff14077589 */ /* 0x000ea200000e0000 */
[----:B------:R-:W-:-:S03]  /*1cb60*/  ISETP.GE.OR P0, PT, R2, R54, P6 ;  /* 0x000000360200720c */ /* 0x000fc60003706670 */
[----:B------:R3:W-:Y:S01]  /*1cb70*/  @!P3 ST.E [R4.64], R28 ;  /* 0x0000001c0400b985 */ /* 0x0007e2000c101930 */
[----:B------:R-:W-:-:S03]  /*1cb80*/  ISETP.GE.OR P3, PT, R22, R54, P6 ;  /* 0x000000361600720c */ /* 0x000fc60003766670 */
[----:B------:R-:W-:Y:S04]  /*1cb90*/  LDS.128 R24, [R0+0x80] ;  /* 0x0000800000187984 */ /* 0x000fe80000000c00 */
[----:B------:R-:W4:Y:S04]  /*1cba0*/  SHFL.IDX PT, R5, R20, 0x1, 0x181f ;  /* 0x00381f0014057f89 */ /* 0x000f2800000e0000 */
[----:B------:R-:W4:Y:S04]  /*1cbb0*/  SHFL.IDX PT, R11, R20, 0x2, 0x181f ;  /* 0x00581f00140b7f89 */ /* 0x000f2800000e0000 */
[----:B------:R-:W4:Y:S01]  /*1cbc0*/  SHFL.IDX PT, R10, R21, 0x3, 0x181f ;  /* 0x00781f00150a7f89 */ /* 0x000f2200000e0000 */
[----:B-1----:R-:W-:-:S03]  /*1cbd0*/  @!P3 LEA R6, P5, R8, R6, 0x1 ;  /* 0x000000060806b211 */ /* 0x002fc600078a08ff */
[----:B------:R-:W1:Y:S01]  /*1cbe0*/  LDS.128 R16, [R0+0x880] ;  /* 0x0008800000107984 */ /* 0x000e620000000c00 */
[----:B--2---:R-:W-:Y:S02]  /*1cbf0*/  @!P3 LEA.HI.X R7, R8, R7, R53, 0x1, P5 ;  /* 0x000000070807b211 */ /* 0x004fe400028f0c35 */
[----:B------:R-:W-:Y:S01]  /*1cc00*/  ISETP.GE.OR P5, PT, R32, R54, P6 ;  /* 0x000000362000720c */ /* 0x000fe200037a6670 */
[----:B------:R-:W2:Y:S01]  /*1cc10*/  LDS.128 R12, [R0+0x1080] ;  /* 0x00108000000c7984 */ /* 0x000ea20000000c00 */
[----:B---3--:R-:W-:-:S03]  /*1cc20*/  @!P2 LEA R4, P4, R8, R3, 0x1 ;  /* 0x000000030804a211 */ /* 0x008fc600078808ff */
[----:B------:R-:W3:Y:S04]  /*1cc30*/  LDS.128 R28, [R0+0x1880] ;  /* 0x00188000001c7984 */ /* 0x000ee80000000c00 */
[----:B------:R-:W-:Y:S01]  /*1cc40*/  LDS.128 R32, [R0+0x2080] ;  /* 0x0020800000207984 */ /* 0x000fe20000000c00 */
[C-C-:B----4-:R-:W-:Y:S02]  /*1cc50*/  @!P2 LEA.HI.X R5, R8.reuse, R5, R53.reuse, 0x1, P4 ;  /* 0x000000050805a211 */ /* 0x150fe400020f0c35 */
[C---:B------:R-:W-:Y:S01]  /*1cc60*/  @!P1 LEA R2, P4, R8.reuse, R9, 0x1 ;  /* 0x0000000908029211 */ /* 0x040fe200078808ff */
[----:B------:R-:W-:Y:S03]  /*1cc70*/  LDS.128 R36, [R0+0x2880] ;  /* 0x0028800000247984 */ /* 0x000fe60000000c00 */
[C---:B------:R-:W-:Y:S01]  /*1cc80*/  @!P1 LEA.HI.X R3, R8.reuse, R11, R53, 0x1, P4 ;  /* 0x0000000b08039211 */ /* 0x040fe200020f0c35 */
[----:B------:R-:W-:Y:S01]  /*1cc90*/  LDS.128 R40, [R0+0x3080] ;  /* 0x0030800000287984 */ /* 0x000fe20000000c00 */
[----:B------:R-:W-:-:S03]  /*1cca0*/  @!P0 LEA R10, P4, R8, R10, 0x1 ;  /* 0x0000000a080a8211 */ /* 0x000fc600078808ff */
[----:B------:R-:W4:Y:S01]  /*1ccb0*/  SHFL.IDX PT, R9, R21, 0x5, 0x181f ;  /* 0x00b81f0015097f89 */ /* 0x000f2200000e0000 */
[----:B------:R-:W-:Y:S02]  /*1ccc0*/  @!P0 LEA.HI.X R11, R8, R23, R53, 0x1, P4 ;  /* 0x00000017080b8211 */ /* 0x000fe400020f0c35 */
[----:B------:R-:W-:Y:S02]  /*1ccd0*/  IADD3 R23, R22, 0x60, RZ ;  /* 0x0000006016177810 */ /* 0x000fe40007ffe0ff */
[-C--:B------:R-:W-:Y:S02]  /*1cce0*/  ISETP.GE.OR P4, PT, R44, R54.reuse, P6 ;  /* 0x000000362c00720c */ /* 0x080fe40003786670 */
[----:B------:R4:W4:Y:S04]  /*1ccf0*/  LDS.128 R44, [R0+0x3880] ;  /* 0x00388000002c7984 */ /* 0x0009280000000c00 */
[----:B------:R4:W-:Y:S01]  /*1cd00*/  @!P3 ST.E.128 [R6.64], R24 ;  /* 0x000000180600b985 */ /* 0x0009e2000c101d30 */
[----:B------:R-:W-:-:S03]  /*1cd10*/  ISETP.GE.OR P3, PT, R23, R54, P6 ;  /* 0x000000361700720c */ /* 0x000fc60003766670 */
[----:B-1----:R1:W-:Y:S04]  /*1cd20*/  @!P2 ST.E.128 [R4.64], R16 ;  /* 0x000000100400a985 */ /* 0x0023e8000c101d30 */
[----:B--2---:R2:W-:Y:S04]  /*1cd30*/  @!P1 ST.E.128 [R2.64], R12 ;  /* 0x0000000c02009985 */ /* 0x0045e8000c101d30 */
[----:B---3--:R3:W-:Y:S01]  /*1cd40*/  @!P0 ST.E.128 [R10.64], R28 ;  /* 0x0000001c0a008985 */ /* 0x0087e2000c101d30 */
[----:B----4-:R-:W-:-:S04]  /*1cd50*/  IADD3 R0, R22, 0x70, RZ ;  /* 0x0000007016007810 */ /* 0x010fc80007ffe0ff */
[----:B------:R-:W-:Y:S02]  /*1cd60*/  ISETP.GE.OR P6, PT, R0, R54, P6 ;  /* 0x000000360000720c */ /* 0x000fe400037c6670 */
[----:B------:R-:W-:-:S04]  /*1cd70*/  @!P5 LEA R6, P2, R8, R48, 0x1 ;  /* 0x000000300806d211 */ /* 0x000fc800078408ff */
[C-C-:B------:R-:W-:Y:S02]  /*1cd80*/  @!P5 LEA.HI.X R7, R8.reuse, R52, R53.reuse, 0x1, P2 ;  /* 0x000000340807d211 */ /* 0x140fe400010f0c35 */
[C---:B-1----:R-:W-:Y:S02]  /*1cd90*/  @!P4 LEA R4, P1, R8.reuse, R9, 0x1 ;  /* 0x000000090804c211 */ /* 0x042fe400078208ff */
[C---:B--2---:R-:W-:Y:S01]  /*1cda0*/  @!P3 LEA R2, P0, R8.reuse, R49, 0x1 ;  /* 0x000000310802b211 */ /* 0x044fe200078008ff */
[----:B------:R3:W-:Y:S01]  /*1cdb0*/  @!P5 ST.E.128 [R6.64], R32 ;  /* 0x000000200600d985 */ /* 0x0007e2000c101d30 */
[C-C-:B------:R-:W-:Y:S02]  /*1cdc0*/  @!P4 LEA.HI.X R5, R8.reuse, R51, R53.reuse, 0x1, P1 ;  /* 0x000000330805c211 */ /* 0x140fe400008f0c35 */
[----:B------:R-:W-:Y:S01]  /*1cdd0*/  @!P3 LEA.HI.X R3, R8, R50, R53, 0x1, P0 ;  /* 0x000000320803b211 */ /* 0x000fe200000f0c35 */
[----:B------:R3:W1:Y:S04]  /*1cde0*/  SHFL.IDX PT, R6, R21, 0x7, 0x181f ;  /* 0x00f81f0015067f89 */ /* 0x00066800000e0000 */
[----:B------:R3:W-:Y:S04]  /*1cdf0*/  @!P4 ST.E.128 [R4.64], R36 ;  /* 0x000000240400c985 */ /* 0x0007e8000c101d30 */
[----:B------:R3:W2:Y:S04]  /*1ce00*/  SHFL.IDX PT, R4, R20, 0x7, 0x181f ;  /* 0x00f81f0014047f89 */ /* 0x0006a800000e0000 */
[----:B------:R3:W-:Y:S01]  /*1ce10*/  @!P3 ST.E.128 [R2.64], R40 ;  /* 0x000000280200b985 */ /* 0x0007e2000c101d30 */
[----:B------:R-:W-:Y:S05]  /*1ce20*/  @P6 EXIT ;  /* 0x000000000000694d */ /* 0x000fea0003800000 */
[----:B-1-3--:R-:W-:-:S04]  /*1ce30*/  LEA R2, P0, R8, R6, 0x1 ;  /* 0x0000000608027211 */ /* 0x00afc800078008ff */
[----:B--2---:R-:W-:-:S05]  /*1ce40*/  LEA.HI.X R3, R8, R4, R53, 0x1, P0 ;  /* 0x0000000408037211 */ /* 0x004fca00000f0c35 */
[----:B------:R-:W-:Y:S01]  /*1ce50*/  ST.E.128 [R2.64], R44 ;  /* 0x0000002c02007985 */ /* 0x000fe2000c101d30 */
[----:B------:R-:W-:Y:S05]  /*1ce60*/  EXIT ;  /* 0x000000000000794d */ /* 0x000fea0003800000 */
.L_x_216:
[----:B------:R-:W2:Y:S01]  /*1ce70*/  S2R R8, SR_TID.X ;  /* 0x0000000000087919 */ /* 0x000ea20000002100 */
[----:B------:R-:W-:Y:S03]  /*1ce80*/  BSSY B0, `(.L_x_217) ;  /* 0x0000028000007945 */ /* 0x000fe60003800000 */
[----:B------:R-:W3:Y:S01]  /*1ce90*/  S2R R10, SR_CTAID.Z ;  /* 0x00000000000a7919 */ /* 0x000ee20000002700 */
[----:B--2---:R-:W-:Y:S02]  /*1cea0*/  ISETP.GT.AND P0, PT, R8, 0x7f, PT ;  /* 0x0000007f0800780c */ /* 0x004fe40003f04270 */
[----:B---3--:R-:W-:-:S11]  /*1ceb0*/  SHF.R.S32.HI R11, RZ, 0x1f, R10 ;  /* 0x0000001fff0b7819 */ /* 0x008fd6000001140a */
[----:B------:R-:W-:Y:S05]  /*1cec0*/  @P0 BRA `(.L_x_218) ;  /* 0x0000023000000947 */ /* 0x000fea0003800000 */
[----:B------:R-:W2:Y:S01]  /*1ced0*/  S2R R5, SR_CTAID.X ;  /* 0x0000000000057919 */ /* 0x000ea20000002500 */
[----:B------:R-:W-:-:S05]  /*1cee0*/  MOV R2, c[0x0][0x4e8] ;  /* 0x00013a0000027a02 */ /* 0x000fca0000000f00 */
[----:B------:R-:W-:Y:S01]  /*1cef0*/  IMAD R0, R2, c[0x0][0x388], RZ ;  /* 0x0000e20002007a24 */ /* 0x000fe200078e02ff */
[----:B--2---:R-:W-:-:S04]  /*1cf00*/  LEA R5, R5, R8, 0x7 ;  /* 0x0000000805057211 */ /* 0x004fc800078e38ff */
[----:B------:R-:W-:-:S13]  /*1cf10*/  ISETP.GE.AND P0, PT, R5, R0, PT ;  /* 0x000000000500720c */ /* 0x000fda0003f06270 */
[----:B------:R-:W-:Y:S05]  /*1cf20*/  @P0 BRA `(.L_x_218) ;  /* 0x000001d000000947 */ /* 0x000fea0003800000 */
[----:B------:R-:W-:Y:S01]  /*1cf30*/  ISETP.NE.AND P0, PT, R2, 0x1, PT ;  /* 0x000000010200780c */ /* 0x000fe20003f05270 */
[----:B------:R-:W-:Y:S01]  /*1cf40*/  ULDC.64 UR4, c[0x0][0x490] ;  /* 0x0001240000047ab9 */ /* 0x000fe20000000a00 */
[----:B------:R-:W-:Y:S01]  /*1cf50*/  MOV R0, R5 ;  /* 0x0000000500007202 */ /* 0x000fe20000000f00 */
[----:B------:R-:W-:Y:S01]  /*1cf60*/  UIMAD UR7, UR6, UR4, URZ ;  /* 0x00000004060772a4 */ /* 0x000fe2000f8e023f */
[----:B------:R-:W-:Y:S01]  /*1cf70*/  IMAD R6, R11, c[0x0][0x498], RZ ;  /* 0x000126000b067a24 */ /* 0x000fe200078e02ff */
[----:B------:R-:W-:Y:S02]  /*1cf80*/  UIMAD.WIDE.U32 UR8, UR11, UR4, URZ ;  /* 0x000000040b0872a5 */ /* 0x000fe4000f8e003f */
[----:B------:R-:W-:Y:S01]  /*1cf90*/  UIMAD UR4, UR11, UR5, UR7 ;  /* 0x000000050b0472a4 */ /* 0x000fe2000f8e0207 */
[----:B------:R-:W-:-:S03]  /*1cfa0*/  IMAD R6, R10, c[0x0][0x49c], R6 ;  /* 0x000127000a067a24 */ /* 0x000fc600078e0206 */
[----:B------:R-:W-:Y:S01]  /*1cfb0*/  UIADD3 UR4, UR9, UR4, URZ ;  /* 0x0000000409047290 */ /* 0x000fe2000fffe03f */
[----:B------:R-:W-:Y:S01]  /*1cfc0*/  MOV R3, UR9 ;  /* 0x0000000900037c02 */ /* 0x000fe20008000f00 */
[----:B------:R-:W-:-:S04]  /*1cfd0*/  @P0 IMAD.HI.U32 R2, R5, c[0x0][0x4ec], RZ ;  /* 0x00013b0005020a27 */ /* 0x000fc800078e00ff */
[----:B------:R-:W-:Y:S01]  /*1cfe0*/  IMAD.U32 R3, RZ, RZ, UR4 ;  /* 0x00000004ff037e24 */ /* 0x000fe2000f8e00ff */
[----:B------:R-:W-:Y:S01]  /*1cff0*/  @P0 SHF.R.U32.HI R0, RZ, c[0x0][0x4f0], R2 ;  /* 0x00013c00ff000a19 */ /* 0x000fe20000011602 */
[----:B------:R-:W-:-:S03]  /*1d000*/  IMAD.U32 R2, RZ, RZ, UR8 ;  /* 0x00000008ff027e24 */ /* 0x000fc6000f8e00ff */
[----:B------:R-:W-:Y:S01]  /*1d010*/  IADD3 R4, -R0, RZ, RZ ;  /* 0x000000ff00047210 */ /* 0x000fe20007ffe1ff */
[----:B------:R-:W-:Y:S01]  /*1d020*/  IMAD.WIDE.U32 R2, R10, c[0x0][0x498], R2 ;  /* 0x000126000a027a25 */ /* 0x000fe200078e0002 */
[----:B------:R-:W-:-:S03]  /*1d030*/  SHF.R.S32.HI R7, RZ, 0x1f, R0 ;  /* 0x0000001fff077819 */ /* 0x000fc60000011400 */
[----:B------:R-:W-:Y:S01]  /*1d040*/  IMAD R4, R4, c[0x0][0x4e8], R5 ;  /* 0x00013a0004047a24 */ /* 0x000fe200078e0205 */
[----:B------:R-:W-:-:S04]  /*1d050*/  IADD3 R2, P0, R0, R2, RZ ;  /* 0x0000000200027210 */ /* 0x000fc80007f1e0ff */
[----:B------:R-:W-:Y:S02]  /*1d060*/  SHF.R.S32.HI R5, RZ, 0x1f, R4 ;  /* 0x0000001fff057819 */ /* 0x000fe40000011404 */
[----:B------:R-:W-:-:S03]  /*1d070*/  IADD3.X R3, R7, R3, R6, P0, !PT ;  /* 0x0000000307037210 */ /* 0x000fc600007fe406 */
        /* <DEDUP_REMOVED lines=8> */
.L_x_218:
[----:B------:R-:W-:Y:S05]  /*1d100*/  BSYNC B0 ;  /* 0x0000000000007941 */ /* 0x000fea0003800000 */
.L_x_217:
[----:B------:R-:W3:Y:S01]  /*1d110*/  S2R R12, SR_CTAID.X ;  /* 0x00000000000c7919 */ /* 0x000ee20000002500 */
[----:B--2---:R-:W-:Y:S01]  /*1d120*/  SHF.R.S32.HI R0, RZ, 0x1f, R8 ;  /* 0x0000001fff007819 */ /* 0x004fe20000011408 */
[----:B------:R-:W-:Y:S01]  /*1d130*/  IMAD.MOV.U32 R19, RZ, RZ, c[0x0][0x4e8] ;  /* 0x00013a00ff137624 */ /* 0x000fe200078e00ff */
[----:B------:R-:W-:Y:S01]  /*1d140*/  ULDC.64 UR4, c[0x0][0x3e8] ;  /* 0x0000fa0000047ab9 */ /* 0x000fe20000000a00 */
[----:B------:R-:W-:Y:S01]  /*1d150*/  IMAD R7, R11, c[0x0][0x3f0], RZ ;  /* 0x0000fc000b077a24 */ /* 0x000fe200078e02ff */
[----:B------:R-:W-:Y:S01]  /*1d160*/  LEA.HI R0, R0, R8, RZ, 0x3 ;  /* 0x0000000800007211 */ /* 0x000fe200078f18ff */
[----:B------:R-:W-:Y:S01]  /*1d170*/  UIMAD UR7, UR6, UR4, URZ ;  /* 0x00000004060772a4 */ /* 0x000fe2000f8e023f */
[----:B------:R-:W-:Y:S01]  /*1d180*/  ISETP.NE.AND P0, PT, R19, 0x1, PT ;  /* 0x000000011300780c */ /* 0x000fe20003f05270 */
[----:B------:R-:W-:Y:S01]  /*1d190*/  UIMAD.WIDE.U32 UR8, UR11, UR4, URZ ;  /* 0x000000040b0872a5 */ /* 0x000fe2000f8e003f */
[----:B------:R-:W-:Y:S01]  /*1d1a0*/  LOP3.LUT R2, R0, 0xfffffff8, RZ, 0xc0, !PT ;  /* 0xfffffff800027812 */ /* 0x000fe200078ec0ff */
[----:B------:R-:W-:Y:S01]  /*1d1b0*/  UIMAD UR4, UR11, UR5, UR7 ;  /* 0x000000050b0472a4 */ /* 0x000fe2000f8e0207 */
[----:B------:R-:W-:Y:S01]  /*1d1c0*/  SHF.R.S32.HI R9, RZ, 0x3, R0 ;  /* 0x00000003ff097819 */ /* 0x000fe20000011400 */
[----:B------:R-:W-:-:S02]  /*1d1d0*/  IMAD R7, R10, c[0x0][0x3f4], R7 ;  /* 0x0000fd000a077a24 */ /* 0x000fc400078e0207 */
[----:B------:R-:W-:Y:S01]  /*1d1e0*/  IMAD.IADD R8, R8, 0x1, -R2 ;  /* 0x0000000108087824 */ /* 0x000fe200078e0a02 */
[----:B------:R-:W-:Y:S01]  /*1d1f0*/  UIADD3 UR4, UR9, UR4, URZ ;  /* 0x0000000409047290 */ /* 0x000fe2000fffe03f */
[----:B------:R-:W-:Y:S02]  /*1d200*/  IMAD.U32 R3, RZ, RZ, UR9 ;  /* 0x00000009ff037e24 */ /* 0x000fe4000f8e00ff */
[----:B------:R-:W-:Y:S02]  /*1d210*/  IMAD R0, R8, 0x10, R9 ;  /* 0x0000001008007824 */ /* 0x000fe400078e0209 */
[----:B------:R-:W-:Y:S02]  /*1d220*/  IMAD.U32 R2, RZ, RZ, UR8 ;  /* 0x00000008ff027e24 */ /* 0x000fe4000f8e00ff */
[----:B------:R-:W-:Y:S02]  /*1d230*/  IMAD.U32 R3, RZ, RZ, UR4 ;  /* 0x00000004ff037e24 */ /* 0x000fe4000f8e00ff */
[----:B---3--:R-:W-:-:S02]  /*1d240*/  IMAD R4, R12, 0x80, R0 ;  /* 0x000000800c047824 */ /* 0x008fc400078e0200 */
[----:B------:R-:W-:-:S04]  /*1d250*/  IMAD.WIDE.U32 R2, R10, c[0x0][0x3f0], R2 ;  /* 0x0000fc000a027a25 */ /* 0x000fc800078e0002 */
[----:B------:R-:W-:-:S04]  /*1d260*/  @P0 IMAD.HI.U32 R5, R4, c[0x0][0x4ec], RZ ;  /* 0x00013b0004050a27 */ /* 0x000fc800078e00ff */
[----:B------:R-:W-:Y:S01]  /*1d270*/  IMAD.MOV.U32 R0, RZ, RZ, R4 ;  /* 0x000000ffff007224 */ /* 0x000fe200078e0004 */
[----:B------:R-:W-:Y:S01]  /*1d280*/  @P0 SHF.R.U32.HI R0, RZ, c[0x0][0x4f0], R5 ;  /* 0x00013c00ff000a19 */ /* 0x000fe20000011605 */
[----:B------:R-:W-:Y:S02]  /*1d290*/  IMAD.IADD R3, R3, 0x1, R7 ;  /* 0x0000000103037824 */ /* 0x000fe400078e0207 */
[----:B------:R-:W-:Y:S01]  /*1d2a0*/  IMAD R19, R19, c[0x0][0x388], RZ ;  /* 0x0000e20013137a24 */ /* 0x000fe200078e02ff */
[--C-:B------:R-:W-:Y:S01]  /*1d2b0*/  SHF.R.S32.HI R6, RZ, 0x1f, R0.reuse ;  /* 0x0000001fff067819 */ /* 0x100fe20000011400 */
[----:B------:R-:W-:Y:S02]  /*1d2c0*/  IMAD.MOV R5, RZ, RZ, -R0 ;  /* 0x000000ffff057224 */ /* 0x000fe400078e0a00 */
[----:B------:R-:W-:-:S04]  /*1d2d0*/  IMAD.WIDE.U32 R2, R0, c[0x0][0x3e0], R2 ;  /* 0x0000f80000027a25 */ /* 0x000fc800078e0002 */
[----:B------:R-:W-:Y:S02]  /*1d2e0*/  IMAD R5, R5, c[0x0][0x4e8], R4 ;  /* 0x00013a0005057a24 */ /* 0x000fe400078e0204 */
[----:B------:R-:W-:-:S03]  /*1d2f0*/  IMAD R6, R6, c[0x0][0x3e0], RZ ;  /* 0x0000f80006067a24 */ /* 0x000fc600078e02ff */
[----:B------:R-:W-:Y:S01]  /*1d300*/  SHF.R.S32.HI R4, RZ, 0x1f, R5 ;  /* 0x0000001fff047819 */ /* 0x000fe20000011405 */
[----:B------:R-:W-:-:S04]  /*1d310*/  IMAD R0, R0, c[0x0][0x3e4], R6 ;  /* 0x0000f90000007a24 */ /* 0x000fc800078e0206 */
[----:B------:R-:W-:Y:S02]  /*1d320*/  IMAD.IADD R3, R3, 0x1, R0 ;  /* 0x0000000103037824 */ /* 0x000fe400078e0200 */
[----:B------:R-:W-:Y:S02]  /*1d330*/  IMAD R0, R4, c[0x0][0x3d8], RZ ;  /* 0x0000f60004007a24 */ /* 0x000fe400078e02ff */
[----:B------:R-:W-:-:S04]  /*1d340*/  IMAD.WIDE.U32 R2, R5, c[0x0][0x3d8], R2 ;  /* 0x0000f60005027a25 */ /* 0x000fc800078e0002 */
[----:B------:R-:W-:Y:S01]  /*1d350*/  IMAD R0, R5, c[0x0][0x3dc], R0 ;  /* 0x0000f70005007a24 */ /* 0x000fe200078e0200 */
[----:B------:R-:W-:-:S03]  /*1d360*/  LEA R4, P0, R2, c[0x0][0x380], 0x1 ;  /* 0x0000e00002047a11 */ /* 0x000fc600078008ff */
[----:B------:R-:W-:Y:S02]  /*1d370*/  IMAD.IADD R3, R3, 0x1, R0 ;  /* 0x0000000103037824 */ /* 0x000fe400078e0200 */
[----:B------:R-:W2:Y:S01]  /*1d380*/  SHFL.IDX PT, R6, R4, RZ, 0x181f ;  /* 0x00181fff04067589 */ /* 0x000ea200000e0000 */
[----:B------:R-:W-:Y:S02]  /*1d390*/  IMAD.SHL.U32 R0, R8, 0x8, RZ ;  /* 0x0000000808007824 */ /* 0x000fe400078e00ff */
[----:B------:R-:W-:Y:S01]  /*1d3a0*/  LEA.HI.X R3, R2, c[0x0][0x384], R3, 0x1, P0 ;  /* 0x0000e10002037a11 */ /* 0x000fe200000f0c03 */
[----:B------:R-:W-:Y:S01]  /*1d3b0*/  IMAD R2, R12, 0x80, R9 ;  /* 0x000000800c027824 */ /* 0x000fe200078e0209 */
[----:B------:R-:W-:Y:S01]  /*1d3c0*/  SHFL.IDX PT, R5, R4, 0x1, 0x181f ;  /* 0x00381f0004057f89 */ /* 0x000fe200000e0000 */
[----:B------:R-:W-:Y:S02]  /*1d3d0*/  ISETP.GE.AND P5, PT, R0, c[0x0][0x3c8], PT ;  /* 0x0000f20000007a0c */ /* 0x000fe40003fa6270 */
[----:B------:R-:W-:Y:S01]  /*1d3e0*/  SHF.R.S32.HI R18, RZ, 0x1f, R0 ;  /* 0x0000001fff127819 */ /* 0x000fe20000011400 */
[----:B------:R-:W3:Y:S01]  /*1d3f0*/  SHFL.IDX PT, R7, R3, RZ, 0x181f ;  /* 0x00181fff03077589 */ /* 0x000ee200000e0000 */
[----:B------:R-:W-:-:S02]  /*1d400*/  ISETP.GE.OR P1, PT, R2, R19, P5 ;  /* 0x000000130200720c */ /* 0x000fc40002f26670 */
[C---:B------:R-:W-:Y:S01]  /*1d410*/  IADD3 R8, R2.reuse, 0x10, RZ ;  /* 0x0000001002087810 */ /* 0x040fe20007ffe0ff */
[----:B------:R-:W4:Y:S01]  /*1d420*/  SHFL.IDX PT, R9, R3, 0x1, 0x181f ;  /* 0x00381f0003097f89 */ /* 0x000f2200000e0000 */
[----:B------:R-:W-:Y:S02]  /*1d430*/  IADD3 R14, R2, 0x20, RZ ;  /* 0x00000020020e7810 */ /* 0x000fe40007ffe0ff */
[-C--:B------:R-:W-:Y:S01]  /*1d440*/  ISETP.GE.OR P0, PT, R8, R19.reuse, P5 ;  /* 0x000000130800720c */ /* 0x080fe20002f06670 */
[----:B------:R-:W-:Y:S01]  /*1d450*/  SHFL.IDX PT, R12, R3, 0x2, 0x181f ;  /* 0x00581f00030c7f89 */ /* 0x000fe200000e0000 */
[C---:B------:R-:W-:Y:S02]  /*1d460*/  IADD3 R10, R2.reuse, 0x40, RZ ;  /* 0x00000040020a7810 */ /* 0x040fe40007ffe0ff */
[----:B------:R-:W-:Y:S01]  /*1d470*/  IADD3 R13, R2, 0x30, RZ ;  /* 0x00000030020d7810 */ /* 0x000fe20007ffe0ff */
[----:B------:R-:W1:Y:S01]  /*1d480*/  SHFL.IDX PT, R8, R4, 0x2, 0x181f ;  /* 0x00581f0004087f89 */ /* 0x000e6200000e0000 */
[----:B------:R-:W-:-:S02]  /*1d490*/  ISETP.GE.OR P4, PT, R14, R19, P5 ;  /* 0x000000130e00720c */ /* 0x000fc40002f86670 */
[----:B--2---:R-:W-:Y:S01]  /*1d4a0*/  @!P1 LEA R6, P2, R0, R6, 0x1 ;  /* 0x0000000600069211 */ /* 0x004fe200078408ff */
[----:B------:R-:W-:Y:S01]  /*1d4b0*/  SHFL.IDX PT, R11, R4, 0x3, 0x181f ;  /* 0x00781f00040b7f89 */ /* 0x000fe200000e0000 */
[----:B------:R-:W-:-:S03]  /*1d4c0*/  ISETP.GE.OR P3, PT, R13, R19, P5 ;  /* 0x000000130d00720c */ /* 0x000fc60002f66670 */
[----:B------:R-:W-:Y:S01]  /*1d4d0*/  SHFL.IDX PT, R14, R3, 0x3, 0x181f ;  /* 0x00781f00030e7f89 */ /* 0x000fe200000e0000 */
[----:B---3--:R-:W-:-:S03]  /*1d4e0*/  @!P1 LEA.HI.X R7, R0, R7, R18, 0x1, P2 ;  /* 0x0000000700079211 */ /* 0x008fc600010f0c12 */
[----:B------:R-:W-:Y:S01]  /*1d4f0*/  SHFL.IDX PT, R13, R4, 0x5, 0x181f ;  /* 0x00b81f00040d7f89 */ /* 0x000fe200000e0000 */
[----:B------:R-:W-:-:S03]  /*1d500*/  ISETP.GE.OR P2, PT, R10, R19, P5 ;  /* 0x000000130a00720c */ /* 0x000fc60002f46670 */
[----:B------:R2:W-:Y:S04]  /*1d510*/  @!P1 ST.E.128 [R6.64], RZ ;  /* 0x000000ff06009985 */ /* 0x0005e8000c101d30 */
[----:B------:R-:W3:Y:S04]  /*1d520*/  SHFL.IDX PT, R10, R4, 0x4, 0x181f ;  /* 0x00981f00040a7f89 */ /* 0x000ee800000e0000 */
[----:B------:R-:W1:Y:S04]  /*1d530*/  SHFL.IDX PT, R17, R3, 0x4, 0x181f ;  /* 0x00981f0003117f89 */ /* 0x000e6800000e0000 */
[----:B------:R-:W1:Y:S04]  /*1d540*/  SHFL.IDX PT, R16, R3, 0x5, 0x181f ;  /* 0x00b81f0003107f89 */ /* 0x000e6800000e0000 */
[----:B------:R-:W-:Y:S04]  /*1d550*/  SHFL.IDX PT, R15, R3, 0x6, 0x181f ;  /* 0x00d81f00030f7f89 */ /* 0x000fe800000e0000 */
[----:B------:R-:W-:Y:S01]  /*1d560*/  SHFL.IDX PT, R3, R3, 0x7, 0x181f ;  /* 0x00f81f0003037f89 */ /* 0x000fe200000e0000 */
[----:B--2---:R-:W-:-:S02]  /*1d570*/  @!P0 LEA R6, P6, R0, R5, 0x1 ;  /* 0x0000000500068211 */ /* 0x004fc400078c08ff */
[----:B------:R-:W-:Y:S01]  /*1d580*/  IADD3 R7, R2, 0x50, RZ ;  /* 0x0000005002077810 */ /* 0x000fe20007ffe0ff */
[----:B------:R-:W2:Y:S03]  /*1d590*/  SHFL.IDX PT, R5, R4, 0x6, 0x181f ;  /* 0x00d81f0004057f89 */ /* 0x000ea600000e0000 */
[----:B------:R-:W-:Y:S01]  /*1d5a0*/  ISETP.GE.OR P1, PT, R7, R19, P5 ;  /* 0x000000130700720c */ /* 0x000fe20002f26670 */
[----:B------:R-:W2:Y:S01]  /*1d5b0*/  SHFL.IDX PT, R4, R4, 0x7, 0x181f ;  /* 0x00f81f0004047f89 */ /* 0x000ea200000e0000 */
[----:B----4-:R-:W-:Y:S02]  /*1d5c0*/  @!P0 LEA.HI.X R7, R0, R9, R18, 0x1, P6 ;  /* 0x0000000900078211 */ /* 0x010fe400030f0c12 */
[----:B------:R-:W-:Y:S02]  /*1d5d0*/  IADD3 R9, R2, 0x60, RZ ;  /* 0x0000006002097810 */ /* 0x000fe40007ffe0ff */
[----:B-1----:R-:W-:Y:S01]  /*1d5e0*/  @!P4 LEA R8, P6, R0, R8, 0x1 ;  /* 0x000000080008c211 */ /* 0x002fe200078c08ff */
[----:B------:R1:W-:Y:S01]  /*1d5f0*/  @!P0 ST.E.128 [R6.64], RZ ;  /* 0x000000ff06008985 */ /* 0x0003e2000c101d30 */
[----:B------:R-:W-:-:S02]  /*1d600*/  ISETP.GE.OR P0, PT, R9, R19, P5 ;  /* 0x000000130900720c */ /* 0x000fc40002f06670 */
[----:B------:R-:W-:Y:S02]  /*1d610*/  @!P4 LEA.HI.X R9, R0, R12, R18, 0x1, P6 ;  /* 0x0000000c0009c211 */ /* 0x000fe400030f0c12 */
[----:B------:R-:W-:-:S03]  /*1d620*/  IADD3 R2, R2, 0x70, RZ ;  /* 0x0000007002027810 */ /* 0x000fc60007ffe0ff */
[----:B------:R4:W-:Y:S01]  /*1d630*/  @!P4 ST.E.128 [R8.64], RZ ;  /* 0x000000ff0800c985 */ /* 0x0009e2000c101d30 */
[----:B------:R-:W-:Y:S02]  /*1d640*/  ISETP.GE.OR P5, PT, R2, R19, P5 ;  /* 0x000000130200720c */ /* 0x000fe40002fa6670 */
[C---:B---3--:R-:W-:Y:S02]  /*1d650*/  @!P2 LEA R10, P4, R0.reuse, R10, 0x1 ;  /* 0x0000000a000aa211 */ /* 0x048fe400078808ff */
[C---:B-1----:R-:W-:Y:S02]  /*1d660*/  @!P3 LEA R6, P6, R0.reuse, R11, 0x1 ;  /* 0x0000000b0006b211 */ /* 0x042fe400078c08ff */
[C-C-:B------:R-:W-:Y:S02]  /*1d670*/  @!P2 LEA.HI.X R11, R0.reuse, R17, R18.reuse, 0x1, P4 ;  /* 0x00000011000ba211 */ /* 0x140fe400020f0c12 */
[C---:B------:R-:W-:Y:S02]  /*1d680*/  @!P3 LEA.HI.X R7, R0.reuse, R14, R18, 0x1, P6 ;  /* 0x0000000e0007b211 */ /* 0x040fe400030f0c12 */
[----:B----4-:R-:W-:-:S03]  /*1d690*/  @!P1 LEA R8, P6, R0, R13, 0x1 ;  /* 0x0000000d00089211 */ /* 0x010fc600078c08ff */
[----:B------:R2:W-:Y:S01]  /*1d6a0*/  @!P3 ST.E.128 [R6.64], RZ ;  /* 0x000000ff0600b985 */ /* 0x0005e2000c101d30 */
[----:B------:R-:W-:-:S03]  /*1d6b0*/  @!P1 LEA.HI.X R9, R0, R16, R18, 0x1, P6 ;  /* 0x0000001000099211 */ /* 0x000fc600030f0c12 */
[----:B------:R1:W-:Y:S04]  /*1d6c0*/  @!P2 ST.E.128 [R10.64], RZ ;  /* 0x000000ff0a00a985 */ /* 0x0003e8000c101d30 */
[----:B------:R1:W-:Y:S01]  /*1d6d0*/  @!P1 ST.E.128 [R8.64], RZ ;  /* 0x000000ff08009985 */ /* 0x0003e2000c101d30 */
[----:B--2---:R-:W-:-:S04]  /*1d6e0*/  @!P0 LEA R6, P3, R0, R5, 0x1 ;  /* 0x0000000500068211 */ /* 0x004fc800078608ff */
[----:B------:R-:W-:-:S05]  /*1d6f0*/  @!P0 LEA.HI.X R7, R0, R15, R18, 0x1, P3 ;  /* 0x0000000f00078211 */ /* 0x000fca00018f0c12 */
[----:B------:R1:W-:Y:S01]  /*1d700*/  @!P0 ST.E.128 [R6.64], RZ ;  /* 0x000000ff06008985 */ /* 0x0003e2000c101d30 */
[----:B------:R-:W-:Y:S05]  /*1d710*/  @P5 EXIT ;  /* 0x000000000000594d */ /* 0x000fea0003800000 */
[----:B------:R-:W-:-:S04]  /*1d720*/  LEA R2, P0, R0, R4, 0x1 ;  /* 0x0000000400027211 */ /* 0x000fc800078008ff */
[----:B------:R-:W-:-:S05]  /*1d730*/  LEA.HI.X R3, R0, R3, R18, 0x1, P0 ;  /* 0x0000000300037211 */ /* 0x000fca00000f0c12 */
[----:B------:R-:W-:Y:S01]  /*1d740*/  ST.E.128 [R2.64], RZ ;  /* 0x000000ff02007985 */ /* 0x000fe2000c101d30 */
[----:B------:R-:W-:Y:S05]  /*1d750*/  EXIT ;  /* 0x000000000000794d */ /* 0x000fea0003800000 */
.L_x_219:
        /* <DEDUP_REMOVED lines=10> */
.L_x_1599:


//--------------------- .text._ZN7cutlass13device_kernelIN5flash19enable_sm80_to_sm89INS1_16FlashAttnFwdSm80INS1_25CollectiveMainloopFwdSm80ILi4ELi1ELb0EN4cute5tupleIJNS5_1CILi128EEENS7_ILi96EEENS7_ILi64EEEEEELi64ENS_6half_tEfNS_4arch4Sm80ELb0ELb1ELb1ELb1ELb1ELb0ELb1ELb0EEENS1_21CollectiveEpilogueFwdINS6_IJS8_SA_S9_EEENS6_IJNS7_ILi1EEESI_SI_EEESC_SE_Li128ELb1ELb1ELb0ELb0EEENS1_19SingleTileSchedulerILb1ELb0ELb1ELi128EEEEEEEEEvNT_6ParamsE --------------------------
	.section	.text._ZN7cutlass13device_kernelIN5flash19enable_sm80_to_sm89INS1_16FlashAttnFwdSm80INS1_25CollectiveMainloopFwdSm80ILi4ELi1ELb0EN4cute5tupleIJNS5_1CILi128EEENS7_ILi96EEENS7_ILi64EEEEEELi64ENS_6half_tEfNS_4arch4Sm80ELb0ELb1ELb1ELb1ELb1ELb0ELb1ELb0EEENS1_21CollectiveEpilogueFwdINS6_IJS8_SA_S9_EEENS6_IJNS7_ILi1EEESI_SI_EEESC_SE_Li128ELb1ELb1ELb0ELb0EEENS1_19SingleTileSchedulerILb1ELb0ELb1ELi128EEEEEEEEEvNT_6ParamsE,"ax",@progbits
	.sectioninfo	@"SHI_REGISTERS=255"
	.align	128
.text._ZN7cutlass13device_kernelIN5flash19enable_sm80_to_sm89INS1_16FlashAttnFwdSm80INS1_25CollectiveMainloopFwdSm80ILi4ELi1ELb0EN4cute5tupleIJNS5_1CILi128EEENS7_ILi96EEENS7_ILi64EEEEEELi64ENS_6half_tEfNS_4arch4Sm80ELb0ELb1ELb1ELb1ELb1ELb0ELb1ELb0EEENS1_21CollectiveEpilogueFwdINS6_IJS8_SA_S9_EEENS6_IJNS7_ILi1EEESI_SI_EEESC_SE_Li128ELb1ELb1ELb0ELb0EEENS1_19SingleTileSchedulerILb1ELb0ELb1ELi128EEEEEEEEEvNT_6ParamsE:
        .type           _ZN7cutlass13device_kernelIN5flash19enable_sm80_to_sm89INS1_16FlashAttnFwdSm80INS1_25CollectiveMainloopFwdSm80ILi4ELi1ELb0EN4cute5tupleIJNS5_1CILi128EEENS7_ILi96EEENS7_ILi64EEEEEELi64ENS_6half_tEfNS_4arch4Sm80ELb0ELb1ELb1ELb1ELb1ELb0ELb1ELb0EEENS1_21CollectiveEpilogueFwdINS6_IJS8_SA_S9_EEENS6_IJNS7_ILi1EEESI_SI_EEESC_SE_Li128ELb1ELb1ELb0ELb0EEENS1_19SingleTileSchedulerILb1ELb0ELb1ELi128EEEEEEEEEvNT_6ParamsE,@function
        .size           _ZN7cutlass13device_kernelIN5flash19enable_sm80_to_sm89INS1_16FlashAttnFwdSm80INS1_25CollectiveMainloopFwdSm80ILi4ELi1ELb0EN4cute5tupleIJNS5_1CILi128EEENS7_ILi96EEENS7_ILi64EEEEEELi64ENS_6half_tEfNS_4arch4Sm80ELb0ELb1ELb1ELb1ELb1ELb0ELb1ELb0EEENS1_21CollectiveEpilogueFwdINS6_IJS8_SA_S9_EEENS6_IJNS7_ILi1EEESI_SI_EEESC_SE_Li128ELb1ELb1ELb0ELb0EEENS1_19SingleTileSchedulerILb1ELb0ELb1ELi128EEEEEEEEEvNT_6ParamsE,(.L_x_1600 - _ZN7cutlass13device_kernelIN5flash19enable_sm80_to_sm89INS1_16FlashAttnFwdSm80INS1_25CollectiveMainloopFwdSm80ILi4ELi1ELb0EN4cute5tupleIJNS5_1CILi128EEENS7_ILi96EEENS7_ILi64EEEEEELi64ENS_6half_tEfNS_4arch4Sm80ELb0ELb1ELb1ELb1ELb1ELb0ELb1ELb0EEENS1_21CollectiveEpilogueFwdINS6_IJS8_SA_S9_EEENS6_IJNS7_ILi1EEESI_SI_EEESC_SE_Li128ELb1ELb1ELb0ELb0EEENS1_19SingleTileSchedulerILb1ELb0ELb1ELi128EEEEEEEEEvNT_6ParamsE)
        .other          _ZN7cutlass13device_kernelIN5flash19enable_sm80_to_sm89INS1_16FlashAttnFwdSm80INS1_25CollectiveMainloopFwdSm80ILi4ELi1ELb0EN4cute5tupleIJNS5_1CILi128EEENS7_ILi96EEENS7_ILi64EEEEEELi64ENS_6half_tEfNS_4arch4Sm80ELb0ELb1ELb1ELb1ELb1ELb0ELb1ELb0EEENS1_21CollectiveEpilogueFwdINS6_IJS8_SA_S9_EEENS6_IJNS7_ILi1EEESI_SI_EEESC_SE_Li128ELb1ELb1ELb0ELb0EEENS1_19SingleTileSchedulerILb1ELb0ELb1ELi128EEEEEEEEEvNT_6ParamsE,@"STO_CUDA_ENTRY STV_DEFAULT"
_ZN7cutlass13device_kernelIN5flash19enable_sm80_to_sm89INS1_16FlashAttnFwdSm80INS1_25CollectiveMainloopFwdSm80ILi4ELi1ELb0EN4cute5tupleIJNS5_1CILi128EEENS7_ILi96EEENS7_ILi64EEEEEELi64ENS_6half_tEfNS_4arch4Sm80ELb0ELb1ELb1ELb1ELb1ELb0ELb1ELb0EEENS1_21CollectiveEpilogueFwdINS6_IJS8_SA_S9_EEENS6_IJNS7_ILi1EEESI_SI_EEESC_SE_Li128ELb1ELb1ELb0ELb0EEENS1_19SingleTileSchedulerILb1ELb0ELb1ELi128EEEEEEEEEvNT_6ParamsE:
        /* <DEDUP_REMOVED lines=21> */
.L_x_221:
        /* <DEDUP_REMOVED lines=13> */
.L_x_223:
[----:B------:R-:W-:Y:S02]  /*0220*/  ULDC UR5, c[0x0][0x54c] ;  /* 0x0001530000057ab9 */ /* 0x000fe40000000800 */
.L_x_222:
[----:B------:R-:W-:Y:S02]  /*0230*/  ULDC UR4, c[0x0][0x548] ;  /* 0x0001520000047ab9 */ /* 0x000fe40000000800 */
[----:B------:R-:W-:-:S02]  /*0240*/  USHF.L.U32 UR18, UR18, 0x7, URZ ;  /* 0x0000000712127899 */ /* 0x000fc4000800063f */
[----:B------:R-:W-:-:S04]  /*0250*/  UIMAD UR4, UR5, UR4, URZ ;  /* 0x00000004050472a4 */ /* 0x000fc8000f8e023f */
[----:B------:R-:W-:-:S04]  /*0260*/  UISETP.GE.AND UP0, UPT, UR18, UR4, UPT ;  /* 0x000000041200728c */ /* 0x000fc8000bf06270 */
[----:B------:R-:W-:Y:S01]  /*0270*/  USEL UR16, UR16, 0xffffffff, !UP0 ;  /* 0xffffffff10107887 */ /* 0x000fe2000c000000 */
[----:B------:R-:W-:Y:S05]  /*0280*/  BRA `(.L_x_224) ;  /* 0x000001b000007947 */ /* 0x000fea0003800000 */
.L_x_220:
        /* <DEDUP_REMOVED lines=8> */
.L_x_225:
        /* <DEDUP_REMOVED lines=13> */
.L_x_227:
[----:B------:R-:W-:Y:S02]  /*03e0*/  ULDC UR5, c[0x0][0x54c] ;  /* 0x0001530000057ab9 */ /* 0x000fe40000000800 */
.L_x_226:
[----:B------:R-:W-:Y:S02]  /*03f0*/  ULDC UR4, c[0x0][0x548] ;  /* 0x0001520000047ab9 */ /* 0x000fe40000000800 */
[----:B------:R-:W-:-:S02]  /*0400*/  USHF.L.U32 UR18, UR18, 0x7, URZ ;  /* 0x0000000712127899 */ /* 0x000fc4000800063f */
[----:B------:R-:W-:-:S04]  /*0410*/  UIMAD UR4, UR5, UR4, URZ ;  /* 0x00000004050472a4 */ /* 0x000fc8000f8e023f */
[----:B------:R-:W-:-:S04]  /*0420*/  UISETP.GE.AND UP0, UPT, UR18, UR4, UPT ;  /* 0x000000041200728c */ /* 0x000fc8000bf06270 */
[----:B------:R-:W-:-:S06]  /*0430*/  USEL UR16, UR16, 0xffffffff, !UP0 ;  /* 0xffffffff10107887 */ /* 0x000fcc000c000000 */
.L_x_224:
[----:B------:R-:W-:-:S13]  /*0440*/  ISETP.LE.AND P0, PT, RZ, UR16, PT ;  /* 0x00000010ff007c0c */ /* 0x000fda000bf03270 */
[----:B------:R-:W-:Y:S05]  /*0450*/  @!P0 EXIT ;  /* 0x000000000000894d */ /* 0x000fea0003800000 */
[----:B------:R-:W-:Y:S02]  /*0460*/  ULDC.64 UR8, c[0x0][0x370] ;  /* 0x0000dc0000087ab9 */ /* 0x000fe40000000a00 */
[----:B------:R-:W-:Y:S02]  /*0470*/  UISETP.NE.U32.AND UP2, UPT, URZ, UR8, UPT ;  /* 0x000000083f00728c */ /* 0x000fe4000bf45070 */
[----:B------:R-:W-:Y:S02]  /*0480*/  ULDC.64 UR4, c[0x0][0x360] ;  /* 0x0000d80000047ab9 */ /* 0x000fe40000000a00 */
[----:B------:R-:W-:Y:S02]  /*0490*/  UISETP.NE.U32.AND UP0, UPT, URZ, UR4, UPT ;  /* 0x000000043f00728c */ /* 0x000fe4000bf05070 */
[----:B------:R-:W-:Y:S02]  /*04a0*/  ULDC.64 UR6, c[0x0][0x348] ;  /* 0x0000d20000067ab9 */ /* 0x000fe40000000a00 */
[----:B------:R-:W-:-:S02]  /*04b0*/  UISETP.NE.AND.EX UP2, UPT, URZ, UR9, UPT, UP2 ;  /* 0x000000093f00728c */ /* 0x000fc4000bf45320 */
[----:B------:R-:W-:Y:S02]  /*04c0*/  UISETP.NE.U32.AND UP1, UPT, URZ, UR6, UPT ;  /* 0x000000063f00728c */ /* 0x000fe4000bf25070 */
[----:B------:R-:W-:Y:S02]  /*04d0*/  UISETP.NE.AND.EX UP0, UPT, URZ, UR5, UPT, UP0 ;  /* 0x000000053f00728c */ /* 0x000fe4000bf05300 */
[----:B------:R-:W-:Y:S01]  /*04e0*/  UISETP.NE.AND.EX UP1, UPT, URZ, UR7, UPT, UP1 ;  /* 0x000000073f00728c */ /* 0x000fe2000bf25310 */
[----:B------:R-:W-:Y:S01]  /*04f0*/  PLOP3.LUT P2, PT, PT, PT, UP2, 0x80, 0x0 ;  /* 0x000000000000781c */ /* 0x000fe20003f4f028 */
[----:B------:R-:W-:Y:S02]  /*0500*/  ULDC.64 UR8, c[0x0][0x370] ;  /* 0x0000dc0000087ab9 */ /* 0x000fe40000000a00 */
[----:B------:R-:W-:Y:S01]  /*0510*/  ULDC.64 UR6, c[0x0][0x348] ;  /* 0x0000d20000067ab9 */ /* 0x000fe20000000a00 */
[----:B------:R-:W-:Y:S01]  /*0520*/  PLOP3.LUT P0, PT, PT, PT, UP0, 0x80, 0x0 ;  /* 0x000000000000781c */ /* 0x000fe20003f0f008 */
[----:B------:R-:W-:Y:S01]  /*0530*/  ULDC.64 UR4, c[0x0][0x360] ;  /* 0x0000d80000047ab9 */ /* 0x000fe20000000a00 */
[----:B------:R-:W-:Y:S01]  /*0540*/  PLOP3.LUT P1, PT, PT, PT, UP1, 0x80, 0x0 ;  /* 0x000000000000781c */ /* 0x000fe20003f2f018 */
[----:B------:R-:W-:-:S02]  /*0550*/  @UP2 UIMAD.WIDE UR8, UR16, UR13, UR8 ;  /* 0x0000000d100822a5 */ /* 0x000fc4000f8e0208 */
[----:B------:R-:W-:Y:S02]  /*0560*/  @UP0 UIMAD.WIDE UR4, UR16, UR13, UR4 ;  /* 0x0000000d100402a5 */ /* 0x000fe4000f8e0204 */
[----:B------:R-:W-:Y:S02]  /*0570*/  UIMAD.WIDE UR6, UR16, UR13, UR6 ;  /* 0x0000000d100672a5 */ /* 0x000fe4000f8e0206 */
[----:B------:R-:W-:Y:S02]  /*0580*/  IMAD.U32 R3, RZ, RZ, UR9 ;  /* 0x00000009ff037e24 */ /* 0x000fe4000f8e00ff */
[----:B------:R-:W-:Y:S01]  /*0590*/  IMAD.U32 R2, RZ, RZ, UR8 ;  /* 0x00000008ff027e24 */ /* 0x000fe2000f8e00ff */
[----:B------:R-:W-:Y:S01]  /*05a0*/  MOV R4, UR4 ;  /* 0x0000000400047c02 */ /* 0x000fe20008000f00 */
[----:B------:R-:W-:Y:S01]  /*05b0*/  IMAD.U32 R5, RZ, RZ, UR5 ;  /* 0x00000005ff057e24 */ /* 0x000fe2000f8e00ff */
[----:B------:R-:W-:Y:S01]  /*05c0*/  MOV R6, UR6 ;  /* 0x0000000600067c02 */ /* 0x000fe20008000f00 */
[----:B------:R-:W-:Y:S01]  /*05d0*/  IMAD.U32 R7, RZ, RZ, UR7 ;  /* 0x00000007ff077e24 */ /* 0x000fe2000f8e00ff */
[----:B------:R1:W2:Y:S04]  /*05e0*/  @P2 LDG.E R3, [R2.64] ;  /* 0x0000003202032981 */ /* 0x0002a8000c1e1900 */
[----:B------:R-:W3:Y:S04]  /*05f0*/  @P0 LDG.E R0, [R4.64] ;  /* 0x0000003204000981 */ /* 0x000ee8000c1e1900 */
[----:B-1----:R-:W4:Y:S01]  /*0600*/  @P1 LDG.E R2, [R6.64] ;  /* 0x0000003206021981 */ /* 0x002f22000c1e1900 */
[----:B------:R-:W1:Y:S01]  /*0610*/  S2UR UR11, SR_CTAID.Y ;  /* 0x00000000000b79c3 */ /* 0x000e620000002600 */
[----:B------:R-:W-:-:S02]  /*0620*/  UMOV UR14, URZ ;  /* 0x0000003f000e7c82 */ /* 0x000fc40008000000 */
[----:B------:R-:W-:Y:S02]  /*0630*/  ULDC UR15, c[0x0][0x168] ;  /* 0x00005a00000f7ab9 */ /* 0x000fe40000000800 */
[----:B------:R-:W-:Y:S02]  /*0640*/  UMOV UR9, URZ ;  /* 0x0000003f00097c82 */ /* 0x000fe40008000000 */
[----:B------:R-:W-:Y:S02]  /*0650*/  ULDC UR4, c[0x0][0x2ac] ;  /* 0x0000ab0000047ab9 */ /* 0x000fe40000000800 */
[----:B------:R-:W-:Y:S02]  /*0660*/  ULDC UR8, c[0x0][0x1d0] ;  /* 0x0000740000087ab9 */ /* 0x000fe40000000800 */
[----:B------:R-:W-:Y:S02]  /*0670*/  UIMAD UR8, UR4, UR8, URZ ;  /* 0x00000008040872a4 */ /* 0x000fe4000f8e023f */
[----:B-1----:R-:W-:Y:S01]  /*0680*/  USHF.R.S32.HI UR10, URZ, 0x1f, UR11 ;  /* 0x0000001f3f0a7899 */ /* 0x002fe2000801140b */
[----:B--2---:R1:W2:Y:S08]  /*0690*/  @P2 R2UR UR14, R3 ;  /* 0x00000000030e23c2 */ /* 0x0042b000000e0000 */
[----:B---3--:R1:W3:Y:S08]  /*06a0*/  @P0 R2UR UR15, R0 ;  /* 0x00000000000f03c2 */ /* 0x0082f000000e0000 */
[----:B----4-:R1:W4:Y:S02]  /*06b0*/  @P1 R2UR UR9, R2 ;  /* 0x00000000020913c2 */ /* 0x01032400000e0000 */
[----:B-1--4-:R-:W-:Y:S05]  /*06c0*/  @P0 BRA `(.L_x_228) ;  /* 0x0000006000000947 */ /* 0x012fea0003800000 */
[----:B--2---:R-:W-:Y:S05]  /*06d0*/  @!P1 BRA `(.L_x_228) ;  /* 0x0000005000009947 */ /* 0x004fea0003800000 */
[----:B------:R-:W2:Y:S04]  /*06e0*/  LDG.E R2, [R6.64] ;  /* 0x0000003206027981 */ /* 0x000ea8000c1e1900 */
[----:B------:R-:W4:Y:S01]  /*06f0*/  LDG.E R0, [R6.64+0x4] ;  /* 0x0000043206007981 */ /* 0x000f22000c1e1900 */
[----:B--23--:R-:W1:Y:S08]  /*0700*/  R2UR UR15, R2 ;  /* 0x00000000020f73c2 */ /* 0x00ce7000000e0000 */
[----:B----4-:R-:W1:Y:S02]  /*0710*/  R2UR UR4, R0 ;  /* 0x00000000000473c2 */ /* 0x010e6400000e0000 */
[----:B-1----:R-:W-:-:S06]  /*0720*/  UIADD3 UR15, -UR15, UR4, URZ ;  /* 0x000000040f0f7290 */ /* 0x002fcc000fffe13f */
.L_x_228:
[----:B--2---:R-:W-:-:S04]  /*0730*/  ISETP.NE.U32.AND P0, PT, RZ, c[0x0][0x368], PT ;  /* 0x0000da00ff007a0c */ /* 0x004fc80003f05070 */
[----:B------:R-:W-:-:S13]  /*0740*/  ISETP.NE.AND.EX P0, PT, RZ, c[0x0][0x36c], PT, P0 ;  /* 0x0000db00ff007a0c */ /* 0x000fda0003f05300 */
[----:B------:R-:W-:Y:S05]  /*0750*/  @!P0 BRA `(.L_x_229) ;  /* 0x0000007000008947 */ /* 0x000fea0003800000 */
[----:B------:R-:W-:Y:S02]  /*0760*/  ULDC.64 UR4, c[0x0][0x368] ;  /* 0x0000da0000047ab9 */ /* 0x000fe40000000a00 */
[----:B------:R-:W-:-:S06]  /*0770*/  UIMAD.WIDE UR4, UR16, UR13, UR4 ;  /* 0x0000000d100472a5 */ /* 0x000fcc000f8e0204 */
[----:B------:R-:W-:Y:S02]  /*0780*/  MOV R2, UR4 ;  /* 0x0000000400027c02 */ /* 0x000fe40008000f00 */
[----:B------:R-:W-:-:S05]  /*0790*/  MOV R3, UR5 ;  /* 0x0000000500037c02 */ /* 0x000fca0008000f00 */
[----:B------:R-:W2:Y:S02]  /*07a0*/  LDG.E R0, [R2.64] ;  /* 0x0000003202007981 */ /* 0x000ea4000c1e1900 */
[----:B--2---:R1:W2:Y:S02]  /*07b0*/  R2UR UR8, R0 ;  /* 0x00000000000873c2 */ /* 0x0042a400000e0000 */
[----:B-12---:R-:W-:Y:S05]  /*07c0*/  BRA `(.L_x_230) ;  /* 0x000000c000007947 */ /* 0x006fea0003800000 */
.L_x_229:
[----:B------:R-:W-:-:S04]  /*07d0*/  ISETP.NE.U32.AND P0, PT, RZ, c[0x0][0x350], PT ;  /* 0x0000d400ff007a0c */ /* 0x000fc80003f05070 */
[----:B------:R-:W-:-:S13]  /*07e0*/  ISETP.NE.AND.EX P0, PT, RZ, c[0x0][0x354], PT, P0 ;  /* 0x0000d500ff007a0c */ /* 0x000fda0003f05300 */
[----:B------:R-:W-:Y:S05]  /*07f0*/  @!P0 BRA `(.L_x_230) ;  /* 0x0000009000008947 */ /* 0x000fea0003800000 */
[----:B------:R-:W-:Y:S02]  /*0800*/  ULDC.64 UR4, c[0x0][0x350] ;  /* 0x0000d40000047ab9 */ /* 0x000fe40000000a00 */
[----:B------:R-:W-:-:S06]  /*0810*/  UIMAD.WIDE UR4, UR16, UR13, UR4 ;  /* 0x0000000d100472a5 */ /* 0x000fcc000f8e0204 */
[----:B------:R-:W-:Y:S02]  /*0820*/  MOV R2, UR4 ;  /* 0x0000000400027c02 */ /* 0x000fe40008000f00 */
[----:B------:R-:W-:-:S05]  /*0830*/  MOV R3, UR5 ;  /* 0x0000000500037c02 */ /* 0x000fca0008000f00 */
[----:B------:R-:W2:Y:S04]  /*0840*/  LDG.E R4, [R2.64] ;  /* 0x0000003202047981 */ /* 0x000ea8000c1e1900 */
[----:B------:R-:W4:Y:S01]  /*0850*/  LDG.E R0, [R2.64+0x4] ;  /* 0x0000043202007981 */ /* 0x000f22000c1e1900 */
[----:B--2---:R-:W1:Y:S08]  /*0860*/  R2UR UR4, R4 ;  /* 0x00000000040473c2 */ /* 0x004e7000000e0000 */
[----:B----4-:R-:W1:Y:S02]  /*0870*/  R2UR UR8, R0 ;  /* 0x00000000000873c2 */ /* 0x010e6400000e0000 */
[----:B-1----:R-:W-:-:S06]  /*0880*/  UIADD3 UR8, -UR4, UR8, URZ ;  /* 0x0000000804087290 */ /* 0x002fcc000fffe13f */
.L_x_230:
[----:B------:R-:W-:Y:S02]  /*0890*/  ULDC UR4, c[0x0][0x2c4] ;  /* 0x0000b10000047ab9 */ /* 0x000fe40000000800 */
[----:B------:R-:W-:-:S02]  /*08a0*/  UISETP.NE.AND UP0, UPT, UR4, 0x1, UPT ;  /* 0x000000010400788c */ /* 0x000fc4000bf05270 */
[----:B------:R-:W-:Y:S02]  /*08b0*/  ULDC.64 UR6, c[0x0][0x2c8] ;  /* 0x0000b20000067ab9 */ /* 0x000fe40000000a00 */
[----:B------:R-:W-:Y:S02]  /*08c0*/  UIADD3 UR12, UR18, 0x7f, URZ ;  /* 0x0000007f120c7890 */ /* 0x000fe4000fffe03f */
[----:B------:R-:W-:Y:S02]  /*08d0*/  ULDC.64 UR4, c[0x0][0x328] ;  /* 0x0000ca0000047ab9 */ /* 0x000fe40000000a00 */
[----:B------:R-:W-:Y:S02]  /*08e0*/  UP2UR UR35, UPR, URZ, 0x1 ;  /* 0x000000013f237883 */ /* 0x000fe40008000000 */
[----:B------:R-:W-:Y:S02]  /*08f0*/  UIADD3 UR8, -UR14, UR8, URZ ;  /* 0x000000080e087290 */ /* 0x000fe4000fffe13f */
[----:B------:R-:W-:-:S04]  /*0900*/  @UP0 UIADD3 UR20, UR18, 0x7f, URZ ;  /* 0x0000007f12140890 */ /* 0x000fc8000fffe03f */
[----:B------:R-:W-:Y:S02]  /*0910*/  UIMAD.WIDE.U32 UR20, UR20, UR6, URZ ;  /* 0x00000006141472a5 */ /* 0x000fe4000f8e003f */
[----:B---3--:R-:W-:Y:S02]  /*0920*/  UIADD3 UR6, UR8, 0x1, -UR15 ;  /* 0x0000000108067890 */ /* 0x008fe4000fffe80f */
[----:B------:R-:W-:Y:S02]  /*0930*/  @UP0 USHF.R.U32.HI UR12, URZ, UR7, UR21 ;  /* 0x000000073f0c0299 */ /* 0x000fe40008011615 */
[----:B------:R-:W-:Y:S02]  /*0940*/  UISETP.GE.AND UP0, UPT, UR5, 0x1, UPT ;  /* 0x000000010500788c */ /* 0x000fe4000bf06270 */
[----:B------:R-:W-:Y:S02]  /*0950*/  UIADD3 UR6, UR6, UR12, URZ ;  /* 0x0000000c06067290 */ /* 0x000fe4000fffe03f */
[----:B------:R-:W-:-:S02]  /*0960*/  UP2UR UR34, UPR, URZ, 0x1 ;  /* 0x000000013f227883 */ /* 0x000fc40008000000 */
[----:B------:R-:W-:Y:S01]  /*0970*/  PLOP3.LUT P0, PT, PT, PT, UP0, 0x40, 0x0 ;  /* 0x000000000000781c */ /* 0x000fe20003f0e808 */
[----:B------:R-:W-:-:S12]  /*0980*/  UIADD3 UR4, UR6, UR4, URZ ;  /* 0x0000000406047290 */ /* 0x000fd8000fffe03f */
[----:B------:R-:W-:Y:S05]  /*0990*/  @P0 BRA `(.L_x_231) ;  /* 0x0000014000000947 */ /* 0x000fea0003800000 */
[----:B------:R-:W-:Y:S01]  /*09a0*/  ISETP.LT.AND P0, PT, RZ, UR6, PT ;  /* 0x00000006ff007c0c */ /* 0x000fe2000bf01270 */
[----:B------:R-:W-:-:S12]  /*09b0*/  UIADD3 UR12, UR6, -0x1, URZ ;  /* 0xffffffff060c7890 */ /* 0x000fd8000fffe03f */
        /* <DEDUP_REMOVED lines=9> */
.L_x_232:
[----:B------:R-:W-:Y:S02]  /*0a50*/  UISETP.NE.AND UP0, UPT, UR5, 0x1, UPT ;  /* 0x000000010500788c */ /* 0x000fe4000bf05270 */
[----:B------:R-:W-:Y:S02]  /*0a60*/  ULDC.64 UR6, c[0x0][0x330] ;  /* 0x0000cc0000067ab9 */ /* 0x000fe40000000a00 */
[----:B------:R-:W-:-:S07]  /*0a70*/  UIMAD.WIDE.U32 UR20, UR12, UR6, URZ ;  /* 0x000000060c1472a5 */ /* 0x000fce000f8e003f */
[----:B------:R-:W-:Y:S02]  /*0a80*/  @UP0 UMOV UR17, UR21 ;  /* 0x0000001500110c82 */ /* 0x000fe40008000000 */
[----:B------:R-:W-:Y:S02]  /*0a90*/  @UP0 USHF.R.U32.HI UR12, URZ, UR7, UR17 ;  /* 0x000000073f0c0299 */ /* 0x000fe40008011611 */
.L_x_233:
[----:B------:R-:W-:Y:S02]  /*0aa0*/  ULDC UR6, c[0x0][0x32c] ;  /* 0x0000cb0000067ab9 */ /* 0x000fe40000000800 */
[----:B------:R-:W-:-:S04]  /*0ab0*/  UIMAD UR6, UR12, UR5, UR6 ;  /* 0x000000050c0672a4 */ /* 0x000fc8000f8e0206 */
[----:B------:R-:W-:-:S04]  /*0ac0*/  UISETP.LT.AND UP0, UPT, UR4, UR6, UPT ;  /* 0x000000060400728c */ /* 0x000fc8000bf01270 */
[----:B------:R-:W-:Y:S02]  /*0ad0*/  USEL UR4, UR4, UR6, UP0 ;  /* 0x0000000604047287 */ /* 0x000fe40008000000 */
.L_x_231:
[----:B------:R-:W-:Y:S02]  /*0ae0*/  UISETP.NE.AND UP0, UPT, UR35, URZ, UPT ;  /* 0x0000003f2300728c */ /* 0x000fe4000bf05270 */
[----:B------:R-:W-:Y:S02]  /*0af0*/  UIADD3 UR22, UR4, 0x5f, URZ ;  /* 0x0000005f04167890 */ /* 0x000fe4000fffe03f */
[----:B------:R-:W-:Y:S02]  /*0b00*/  ULDC.64 UR6, c[0x0][0x2c8] ;  /* 0x0000b20000067ab9 */ /* 0x000fe40000000a00 */
[----:B------:R-:W-:Y:S02]  /*0b10*/  UIMAD.WIDE.U32 UR24, UR18, UR6, URZ ;  /* 0x00000006121872a5 */ /* 0x000fe4000f8e003f */
[----:B------:R-:W-:Y:S02]  /*0b20*/  UIMAD.WIDE UR22, UR22, 0x2aaaaaab, URZ ;  /* 0x2aaaaaab161678a5 */ /* 0x000fe4000f8e023f */
[----:B------:R-:W-:-:S02]  /*0b30*/  UIADD3 UR20, UR8, 0x5f, URZ ;  /* 0x0000005f08147890 */ /* 0x000fc4000fffe03f */
[----:B------:R-:W-:Y:S02]  /*0b40*/  UISETP.GE.AND UP2, UPT, UR5, 0x1, UPT ;  /* 0x000000010500788c */ /* 0x000fe4000bf46270 */
[----:B------:R-:W-:Y:S02]  /*0b50*/  UIMAD.WIDE UR20, UR20, 0x2aaaaaab, URZ ;  /* 0x2aaaaaab141478a5 */ /* 0x000fe4000f8e023f */
[----:B------:R-:W-:Y:S02]  /*0b60*/  @UP0 UMOV UR17, UR25 ;  /* 0x0000001900110c82 */ /* 0x000fe40008000000 */
[----:B------:R-:W-:Y:S01]  /*0b70*/  UMOV UR4, UR18 ;  /* 0x0000001200047c82 */ /* 0x000fe20008000000 */
[----:B------:R-:W-:Y:S01]  /*0b80*/  PLOP3.LUT P0, PT, PT, PT, UP2, 0x40, 0x0 ;  /* 0x000000000000781c */ /* 0x000fe20003f0e828 */
[----:B------:R-:W-:Y:S02]  /*0b90*/  UMOV UR19, UR23 ;  /* 0x0000001700137c82 */ /* 0x000fe40008000000 */
[----:B------:R-:W-:-:S02]  /*0ba0*/  @UP0 USHF.R.U32.HI UR4, URZ, UR7, UR17 ;  /* 0x000000073f040299 */ /* 0x000fc40008011611 */
[----:B------:R-:W-:Y:S02]  /*0bb0*/  USHF.R.U32.HI UR7, URZ, 0x1f, UR21 ;  /* 0x0000001f3f077899 */ /* 0x000fe40008011615 */
[----:B------:R-:W-:Y:S02]  /*0bc0*/  USHF.R.U32.HI UR12, URZ, 0x1f, UR19 ;  /* 0x0000001f3f0c7899 */ /* 0x000fe40008011613 */
[----:B------:R-:W-:Y:S02]  /*0bd0*/  UIADD3 UR17, UR8, -UR15, URZ ;  /* 0x8000000f08117290 */ /* 0x000fe4000fffe03f */
[----:B------:R-:W-:Y:S02]  /*0be0*/  ULEA.HI.SX32 UR7, UR21, UR7, 0x1c ;  /* 0x0000000715077291 */ /* 0x000fe4000f8fe23f */
[----:B------:R-:W-:Y:S02]  /*0bf0*/  ULEA.HI.SX32 UR12, UR19, UR12, 0x1c ;  /* 0x0000000c130c7291 */ /* 0x000fe4000f8fe23f */
[----:B------:R-:W-:-:S02]  /*0c00*/  UIADD3 UR4, UR17, UR4, URZ ;  /* 0x0000000411047290 */ /* 0x000fc4000fffe03f */
[----:B------:R-:W-:Y:S02]  /*0c10*/  UISETP.LT.AND UP0, UPT, UR7, UR12, UPT ;  /* 0x0000000c0700728c */ /* 0x000fe4000bf01270 */
        /* <DEDUP_REMOVED lines=16> */
.L_x_235:
[----:B------:R-:W-:-:S03]  /*0d20*/  UISETP.NE.AND UP0, UPT, UR5, 0x1, UPT ;  /* 0x000000010500788c */ /* 0x000fc6000bf05270 */
[----:B------:R-:W-:Y:S02]  /*0d30*/  ULDC.64 UR4, c[0x0][0x330] ;  /* 0x0000cc0000047ab9 */ /* 0x000fe40000000a00 */
[----:B------:R-:W-:-:S07]  /*0d40*/  UIMAD.WIDE.U32 UR20, UR7, UR4, URZ ;  /* 0x00000004071472a5 */ /* 0x000fce000f8e003f */
[----:B------:R-:W-:Y:S02]  /*0d50*/  @UP0 UMOV UR19, UR21 ;  /* 0x0000001500130c82 */ /* 0x000fe40008000000 */
[----:B------:R-:W-:Y:S02]  /*0d60*/  @UP0 USHF.R.U32.HI UR7, URZ, UR5, UR19 ;  /* 0x000000053f070299 */ /* 0x000fe40008011613 */
.L_x_236:
[----:B------:R-:W-:Y:S02]  /*0d70*/  ULDC UR4, c[0x0][0x32c] ;  /* 0x0000cb0000047ab9 */ /* 0x000fe40000000800 */
[----:B------:R-:W-:-:S04]  /*0d80*/  UIMAD UR4, UR7, UR4, URZ ;  /* 0x00000004070472a4 */ /* 0x000fc8000f8e023f */
[----:B------:R-:W-:-:S04]  /*0d90*/  UISETP.LT.AND UP0, UPT, UR6, UR4, UPT ;  /* 0x000000040600728c */ /* 0x000fc8000bf01270 */
[----:B------:R-:W-:-:S04]  /*0da0*/  USEL UR6, UR6, UR4, !UP0 ;  /* 0x0000000406067287 */ /* 0x000fc8000c000000 */
.L_x_234:
[----:B------:R-:W-:Y:S01]  /*0db0*/  UIMAD.WIDE UR4, UR6, 0x2aaaaaab, URZ ;  /* 0x2aaaaaab060478a5 */ /* 0x000fe2000f8e023f */
[----:B------:R-:W-:Y:S01]  /*0dc0*/  PLOP3.LUT P4, PT, PT, PT, PT, 0x80, 0x0 ;  /* 0x000000000000781c */ /* 0x000fe20003f8f070 */
[----:B------:R-:W-:Y:S01]  /*0dd0*/  CS2R R162, SRZ ;  /* 0x0000000000a27805 */ /* 0x000fe2000001ff00 */
[----:B------:R-:W-:Y:S01]  /*0de0*/  CS2R R160, SRZ ;  /* 0x0000000000a07805 */ /* 0x000fe2000001ff00 */
[----:B------:R-:W-:Y:S01]  /*0df0*/  USHF.R.U32.HI UR4, URZ, 0x1f, UR5 ;  /* 0x0000001f3f047899 */ /* 0x000fe20008011605 */
[----:B------:R-:W-:Y:S01]  /*0e00*/  CS2R R166, SRZ ;  /* 0x0000000000a67805 */ /* 0x000fe2000001ff00 */
[----:B------:R-:W-:Y:S01]  /*0e10*/  CS2R R164, SRZ ;  /* 0x0000000000a47805 */ /* 0x000fe2000001ff00 */
[----:B------:R-:W-:Y:S01]  /*0e20*/  IMAD.MOV.U32 R15, RZ, RZ, RZ ;  /* 0x000000ffff0f7224 */ /* 0x000fe200078e00ff */
[----:B------:R-:W-:Y:S01]  /*0e30*/  ULEA.HI.SX32 UR4, UR5, UR4, 0x1c ;  /* 0x0000000405047291 */ /* 0x000fe2000f8fe23f */
[----:B------:R-:W-:Y:S01]  /*0e40*/  IMAD.MOV.U32 R158, RZ, RZ, RZ ;  /* 0x000000ffff9e7224 */ /* 0x000fe200078e00ff */
[----:B------:R-:W-:Y:S01]  /*0e50*/  CS2R R156, SRZ ;  /* 0x00000000009c7805 */ /* 0x000fe2000001ff00 */
[----:B------:R-:W-:Y:S01]  /*0e60*/  CS2R R16, SRZ ;  /* 0x0000000000107805 */ /* 0x000fe2000001ff00 */
[----:B------:R-:W-:Y:S01]  /*0e70*/  UISETP.LT.AND UP0, UPT, URZ, UR4, UPT ;  /* 0x000000043f00728c */ /* 0x000fe2000bf01270 */
[----:B------:R-:W-:Y:S01]  /*0e80*/  MOV R154, RZ ;  /* 0x000000ff009a7202 */ /* 0x000fe20000000f00 */
[----:B------:R-:W-:Y:S01]  /*0e90*/  IMAD.MOV.U32 R152, RZ, RZ, RZ ;  /* 0x000000ffff987224 */ /* 0x000fe200078e00ff */
[----:B------:R-:W-:Y:S01]  /*0ea0*/  CS2R R18, SRZ ;  /* 0x0000000000127805 */ /* 0x000fe2000001ff00 */
[----:B------:R-:W-:Y:S01]  /*0eb0*/  USEL UR7, URZ, UR4, !UP0 ;  /* 0x000000043f077287 */ /* 0x000fe2000c000000 */
[----:B------:R-:W-:Y:S01]  /*0ec0*/  MOV R146, RZ ;  /* 0x000000ff00927202 */ /* 0x000fe20000000f00 */
[----:B------:R-:W-:Y:S01]  /*0ed0*/  CS2R R12, SRZ ;  /* 0x00000000000c7805 */ /* 0x000fe2000001ff00 */
[----:B------:R-:W-:Y:S01]  /*0ee0*/  IMAD.MOV.U32 R144, RZ, RZ, RZ ;  /* 0x000000ffff907224 */ /* 0x000fe200078e00ff */
[----:B------:R-:W-:Y:S01]  /*0ef0*/  UISETP.GT.AND UP0, UPT, UR12, UR7, UPT ;  /* 0x000000070c00728c */ /* 0x000fe2000bf04270 */
[----:B------:R-:W-:Y:S01]  /*0f00*/  MOV R150, RZ ;  /* 0x000000ff00967202 */ /* 0x000fe20000000f00 */
[----:B------:R-:W-:Y:S01]  /*0f10*/  IMAD.MOV.U32 R148, RZ, RZ, RZ ;  /* 0x000000ffff947224 */ /* 0x000fe200078e00ff */
[----:B------:R-:W-:Y:S01]  /*0f20*/  CS2R R142, SRZ ;  /* 0x00000000008e7805 */ /* 0x000fe2000001ff00 */
[----:B------:R-:W-:Y:S01]  /*0f30*/  CS2R R22, SRZ ;  /* 0x0000000000167805 */ /* 0x000fe2000001ff00 */
[----:B------:R-:W-:Y:S01]  /*0f40*/  MOV R140, RZ ;  /* 0x000000ff008c7202 */ /* 0x000fe20000000f00 */
[----:B------:R-:W-:Y:S01]  /*0f50*/  IMAD.MOV.U32 R138, RZ, RZ, RZ ;  /* 0x000000ffff8a7224 */ /* 0x000fe200078e00ff */
[----:B------:R-:W-:Y:S01]  /*0f60*/  PLOP3.LUT P0, PT, PT, PT, UP0, 0x80, 0x0 ;  /* 0x000000000000781c */ /* 0x000fe20003f0f008 */
        /* <DEDUP_REMOVED lines=28> */
[----:B------:R-:W-:Y:S02]  /*1130*/  UISETP.NE.AND UP2, UPT, UR35, URZ, UPT ;  /* 0x0000003f2300728c */ /* 0x000fe4000bf45270 */
[----:B------:R-:W-:-:S03]  /*1140*/  UISETP.NE.AND.EX UP0, UPT, URZ, UR5, UPT, UP0 ;  /* 0x000000053f00728c */ /* 0x000fc6000bf05300 */
[----:B------:R-:W-:-:S03]  /*1150*/  ULDC.64 UR4, c[0x0][0x340] ;  /* 0x0000d00000047ab9 */ /* 0x000fc60000000a00 */
[----:B------:R-:W-:-:S05]  /*1160*/  PLOP3.LUT P1, PT, PT, PT, UP0, 0x80, 0x0 ;  /* 0x000000000000781c */ /* 0x000fca0003f2f008 */
[----:B------:R-:W-:-:S06]  /*1170*/  @UP0 UIMAD.WIDE UR4, UR16, UR13, UR4 ;  /* 0x0000000d100402a5 */ /* 0x000fcc000f8e0204 */
[----:B------:R-:W-:Y:S02]  /*1180*/  IMAD.U32 R2, RZ, RZ, UR4 ;  /* 0x00000004ff027e24 */ /* 0x000fe4000f8e00ff */
[----:B------:R-:W-:Y:S01]  /*1190*/  IMAD.U32 R3, RZ, RZ, UR5 ;  /* 0x00000005ff037e24 */ /* 0x000fe2000f8e00ff */
[----:B------:R-:W-:Y:S01]  /*11a0*/  SHF.R.S32.HI R200, RZ, 0x1f, R201 ;  /* 0x0000001fffc87819 */ /* 0x000fe200000114c9 */
[----:B------:R-:W-:Y:S02]  /*11b0*/  USHF.R.S32.HI UR6, URZ, 0x1f, UR9 ;  /* 0x0000001f3f067899 */ /* 0x000fe40008011409 */
[----:B------:R-:W-:Y:S01]  /*11c0*/  ULDC.64 UR4, c[0x0][0x178] ;  /* 0x00005e0000047ab9 */ /* 0x000fe20000000a00 */
[----:B------:R1:W2:Y:S01]  /*11d0*/  @P1 LDG.E R10, [R2.64] ;  /* 0x00000032020a1981 */ /* 0x0002a2000c1e1900 */
[----:B------:R-:W-:Y:S01]  /*11e0*/  UIMAD UR6, UR6, UR4, URZ ;  /* 0x00000004060672a4 */ /* 0x000fe2000f8e023f */
[----:B------:R-:W-:Y:S01]  /*11f0*/  PLOP3.LUT P2, PT, PT, PT, UP2, 0x80, 0x0 ;  /* 0x000000000000781c */ /* 0x000fe20003f4f028 */
[----:B------:R-:W-:Y:S01]  /*1200*/  UIMAD.WIDE.U32 UR20, UR9, UR4, URZ ;  /* 0x00000004091472a5 */ /* 0x000fe2000f8e003f */
[----:B------:R-:W-:Y:S01]  /*1210*/  PLOP3.LUT P0, PT, PT, PT, UP2, 0x80, 0x0 ;  /* 0x000000000000781c */ /* 0x000fe20003f0f028 */
[----:B------:R-:W-:Y:S01]  /*1220*/  UIMAD UR6, UR9, UR5, UR6 ;  /* 0x00000005090672a4 */ /* 0x000fe2000f8e0206 */
[----:B------:R-:W-:Y:S01]  /*1230*/  LEA.HI R13, R200, R201, RZ, 0x4 ;  /* 0x000000c9c80d7211 */ /* 0x000fe200078f20ff */
[----:B------:R-:W-:Y:S01]  /*1240*/  USHF.R.S32.HI UR9, URZ, 0x1f, UR16 ;  /* 0x0000001f3f097899 */ /* 0x000fe20008011410 */
[----:B------:R-:W-:Y:S01]  /*1250*/  BSSY B0, `(.L_x_238) ;  /* 0x0000051000007945 */ /* 0x000fe20003800000 */
[----:B------:R-:W-:-:S02]  /*1260*/  ULDC.64 UR4, c[0x0][0x1b8] ;  /* 0x00006e0000047ab9 */ /* 0x000fc40000000a00 */
[----:B------:R-:W-:Y:S02]  /*1270*/  UIADD3 UR21, UR21, UR6, URZ ;  /* 0x0000000615157290 */ /* 0x000fe4000fffe03f */
[----:B------:R-:W-:Y:S02]  /*1280*/  UIMAD UR6, UR10, UR4, URZ ;  /* 0x000000040a0672a4 */ /* 0x000fe4000f8e023f */
[----:B------:R-:W-:Y:S02]  /*1290*/  UIMAD.WIDE.U32 UR20, UR11, UR4, UR20 ;  /* 0x000000040b1472a5 */ /* 0x000fe4000f8e0014 */
[----:B------:R-:W-:Y:S02]  /*12a0*/  UIMAD UR6, UR11, UR5, UR6 ;  /* 0x000000050b0672a4 */ /* 0x000fe4000f8e0206 */
[----:B------:R-:W-:Y:S02]  /*12b0*/  USEL UR9, UR9, URZ, !UP1 ;  /* 0x0000003f09097287 */ /* 0x000fe4000c800000 */
[----:B------:R-:W-:-:S02]  /*12c0*/  ULDC.64 UR4, c[0x0][0x1c0] ;  /* 0x0000700000047ab9 */ /* 0x000fc40000000a00 */
[----:B------:R-:W-:Y:S01]  /*12d0*/  USEL UR13, UR16, URZ, !UP1 ;  /* 0x0000003f100d7287 */ /* 0x000fe2000c800000 */
[----:B-1----:R-:W-:Y:S01]  /*12e0*/  LEA.HI R2, R200, R201, RZ, 0x3 ;  /* 0x000000c9c8027211 */ /* 0x002fe200078f18ff */
[----:B------:R-:W-:Y:S02]  /*12f0*/  UIMAD UR9, UR9, UR4, URZ ;  /* 0x00000004090972a4 */ /* 0x000fe4000f8e023f */
[----:B------:R-:W-:Y:S01]  /*1300*/  UIADD3 UR21, UR21, UR6, URZ ;  /* 0x0000000615157290 */ /* 0x000fe2000fffe03f */
[----:B------:R-:W-:Y:S01]  /*1310*/  LOP3.LUT R0, R2, 0xfffffff8, RZ, 0xc0, !PT ;  /* 0xfffffff802007812 */ /* 0x000fe200078ec0ff */
[----:B------:R-:W-:Y:S01]  /*1320*/  UIMAD UR5, UR13, UR5, UR9 ;  /* 0x000000050d0572a4 */ /* 0x000fe2000f8e0209 */
[----:B------:R-:W-:Y:S01]  /*1330*/  SHF.R.S32.HI R18, RZ, 0x3, R2 ;  /* 0x00000003ff127819 */ /* 0x000fe20000011402 */
[----:B------:R-:W-:Y:S02]  /*1340*/  UIMAD.WIDE.U32 UR20, UR13, UR4, UR20 ;  /* 0x000000040d1472a5 */ /* 0x000fe4000f8e0014 */
[----:B------:R-:W-:Y:S01]  /*1350*/  IMAD.IADD R6, R201, 0x1, -R0 ;  /* 0x00000001c9067824 */ /* 0x000fe200078e0a00 */
[----:B------:R-:W-:-:S02]  /*1360*/  ULDC UR6, c[0x0][0x2c4] ;  /* 0x0000b10000067ab9 */ /* 0x000fc40000000800 */
[----:B------:R-:W-:Y:S01]  /*1370*/  UIADD3 UR5, UR21, UR5, URZ ;  /* 0x0000000515057290 */ /* 0x000fe2000fffe03f */
[C---:B------:R-:W-:Y:S01]  /*1380*/  IMAD R203, R6.reuse, 0x10, R18 ;  /* 0x0000001006cb7824 */ /* 0x040fe200078e0212 */
[----:B------:R-:W-:Y:S01]  /*1390*/  UIMAD UR6, UR15, UR6, URZ ;  /* 0x000000060f0672a4 */ /* 0x000fe2000f8e023f */
[----:B------:R-:W-:Y:S02]  /*13a0*/  IMAD.U32 R3, RZ, RZ, UR21 ;  /* 0x00000015ff037e24 */ /* 0x000fe4000f8e00ff */
[----:B------:R-:W-:Y:S01]  /*13b0*/  IMAD.SHL.U32 R6, R6, 0x8, RZ ;  /* 0x0000000806067824 */ /* 0x000fe200078e00ff */
[----:B------:R-:W-:Y:S01]  /*13c0*/  IADD3 R4, R203, UR18, RZ ;  /* 0x00000012cb047c10 */ /* 0x000fe2000fffe0ff */
[----:B------:R-:W-:Y:S01]  /*13d0*/  IMAD.U32 R3, RZ, RZ, UR5 ;  /* 0x00000005ff037e24 */ /* 0x000fe2000f8e00ff */
[----:B------:R1:W-:Y:S03]  /*13e0*/  STL [R1+0xc], R203 ;  /* 0x00000ccb01007387 */ /* 0x0003e60000100800 */
[----:B------:R-:W-:-:S04]  /*13f0*/  @P2 IMAD.HI.U32 R2, R4, c[0x0][0x2c8], RZ ;  /* 0x0000b20004022a27 */ /* 0x000fc800078e00ff */
[----:B------:R-:W-:Y:S01]  /*1400*/  IMAD.MOV.U32 R0, RZ, RZ, R4 ;  /* 0x000000ffff007224 */ /* 0x000fe200078e0004 */
[----:B------:R-:W-:Y:S01]  /*1410*/  @P0 SHF.R.U32.HI R0, RZ, c[0x0][0x2cc], R2 ;  /* 0x0000b300ff000a19 */ /* 0x000fe20000011602 */
[----:B------:R-:W-:Y:S01]  /*1420*/  IMAD.U32 R2, RZ, RZ, UR20 ;  /* 0x00000014ff027e24 */ /* 0x000fe2000f8e00ff */
[----:B------:R-:W-:Y:S02]  /*1430*/  ISETP.GE.AND P0, PT, R6, c[0x0][0x198], PT ;  /* 0x0000660006007a0c */ /* 0x000fe40003f06270 */
[--C-:B------:R-:W-:Y:S01]  /*1440*/  SHF.R.S32.HI R5, RZ, 0x1f, R0.reuse ;  /* 0x0000001fff057819 */ /* 0x100fe20000011400 */
[----:B------:R-:W-:Y:S02]  /*1450*/  IMAD.MOV R7, RZ, RZ, -R0 ;  /* 0x000000ffff077224 */ /* 0x000fe400078e0a00 */
[----:B------:R-:W-:-:S04]  /*1460*/  IMAD.WIDE.U32 R2, R0, c[0x0][0x1b0], R2 ;  /* 0x00006c0000027a25 */ /* 0x000fc800078e0002 */
[----:B------:R-:W-:-:S04]  /*1470*/  IMAD R5, R5, c[0x0][0x1b0], RZ ;  /* 0x00006c0005057a24 */ /* 0x000fc800078e02ff */
[----:B------:R-:W-:Y:S02]  /*1480*/  IMAD R5, R0, c[0x0][0x1b4], R5 ;  /* 0x00006d0000057a24 */ /* 0x000fe400078e0205 */
[----:B------:R-:W-:Y:S02]  /*1490*/  IMAD R0, R7, c[0x0][0x2c4], R4 ;  /* 0x0000b10007007a24 */ /* 0x000fe400078e0204 */
[----:B------:R-:W-:Y:S02]  /*14a0*/  IMAD.IADD R3, R3, 0x1, R5 ;  /* 0x0000000103037824 */ /* 0x000fe400078e0205 */
[----:B------:R-:W-:Y:S01]  /*14b0*/  IMAD.SHL.U32 R4, R18, 0x40, RZ ;  /* 0x0000004012047824 */ /* 0x000fe200078e00ff */
[----:B------:R-:W-:Y:S01]  /*14c0*/  SHF.R.S32.HI R5, RZ, 0x1f, R0 ;  /* 0x0000001fff057819 */ /* 0x000fe20000011400 */
[----:B------:R-:W-:-:S03]  /*14d0*/  IMAD.WIDE.U32 R2, R0, c[0x0][0x1a8], R2 ;  /* 0x00006a0000027a25 */ /* 0x000fc600078e0002 */
[----:B------:R-:W-:Y:S01]  /*14e0*/  LOP3.LUT R4, R4, 0x1c0, RZ, 0xc0, !PT ;  /* 0x000001c004047812 */ /* 0x000fe200078ec0ff */
[----:B------:R-:W-:Y:S01]  /*14f0*/  IMAD R5, R5, c[0x0][0x1a8], RZ ;  /* 0x00006a0005057a24 */ /* 0x000fe200078e02ff */
[----:B------:R-:W-:-:S03]  /*1500*/  LEA R8, P2, R2, c[0x0][0x160], 0x1 ;  /* 0x0000580002087a11 */ /* 0x000fc600078408ff */
[----:B------:R-:W-:Y:S01]  /*1510*/  IMAD R7, R0, c[0x0][0x1ac], R5 ;  /* 0x00006b0000077a24 */ /* 0x000fe200078e0205 */
[----:B------:R-:W-:Y:S02]  /*1520*/  LOP3.LUT R0, R13, 0xfffffff0, RZ, 0xc0, !PT ;  /* 0xfffffff00d007812 */ /* 0x000fe400078ec0ff */
[----:B------:R-:W-:Y:S01]  /*1530*/  LOP3.LUT R5, R4, 0x38, R6, 0xf8, !PT ;  /* 0x0000003804057812 */ /* 0x000fe200078ef806 */
[----:B------:R-:W-:Y:S01]  /*1540*/  IMAD.IADD R3, R3, 0x1, R7 ;  /* 0x0000000103037824 */ /* 0x000fe200078e0207 */
[----:B------:R-:W-:Y:S01]  /*1550*/  SHF.R.U32.HI R4, RZ, 0x3, R4 ;  /* 0x00000003ff047819 */ /* 0x000fe20000011604 */
[----:B------:R-:W-:Y:S01]  /*1560*/  IMAD.IADD R0, R201, 0x1, -R0 ;  /* 0x00000001c9007824 */ /* 0x000fe200078e0a00 */
[----:B------:R1:W3:Y:S02]  /*1570*/  SHFL.IDX PT, R6, R8, RZ, 0x181f ;  /* 0x00181fff08067589 */ /* 0x0002e400000e0000 */
[----:B------:R-:W-:Y:S02]  /*1580*/  LEA.HI.X R9, R2, c[0x0][0x164], R3, 0x1, P2 ;  /* 0x0000590002097a11 */ /* 0x000fe400010f0c03 */
[----:B------:R-:W-:-:S02]  /*1590*/  SHF.R.S32.HI R3, RZ, 0x1f, R0 ;  /* 0x0000001fff037819 */ /* 0x000fc40000011400 */
[----:B------:R-:W-:Y:S01]  /*15a0*/  LOP3.LUT R4, R5, R4, RZ, 0x3c, !PT ;  /* 0x0000000405047212 */ /* 0x000fe200078e3cff */
[----:B------:R1:W4:Y:S01]  /*15b0*/  SHFL.IDX PT, R7, R9, RZ, 0x181f ;  /* 0x00181fff09077589 */ /* 0x00032200000e0000 */
[----:B------:R-:W-:Y:S02]  /*15c0*/  LEA.HI R20, R3, R0, RZ, 0x3 ;  /* 0x0000000003147211 */ /* 0x000fe400078f18ff */
[----:B------:R-:W-:Y:S02]  /*15d0*/  IADD3 R5, R18, UR18, RZ ;  /* 0x0000001212057c10 */ /* 0x000fe4000fffe0ff */
[----:B------:R-:W-:Y:S02]  /*15e0*/  LEA.HI R2, R200, R201, RZ, 0x3 ;  /* 0x000000c9c8027211 */ /* 0x000fe400078f18ff */
[----:B------:R-:W-:Y:S02]  /*15f0*/  LOP3.LUT R3, R20, 0xfffffff8, RZ, 0xc0, !PT ;  /* 0xfffffff814037812 */ /* 0x000fe400078ec0ff */
[----:B------:R-:W-:-:S02]  /*1600*/  ISETP.GE.AND P3, PT, R5, UR6, PT ;  /* 0x0000000605007c0c */ /* 0x000fc4000bf66270 */
[----:B------:R-:W-:Y:S01]  /*1610*/  LOP3.LUT R2, R2, 0xfffffff8, RZ, 0xc0, !PT ;  /* 0xfffffff802027812 */ /* 0x000fe200078ec0ff */
[----:B------:R-:W-:Y:S02]  /*1620*/  IMAD.IADD R19, R0, 0x1, -R3 ;  /* 0x0000000100137824 */ /* 0x000fe400078e0a03 */
[----:B------:R-:W-:Y:S02]  /*1630*/  IMAD.MOV.U32 R3, RZ, RZ, 0x20 ;  /* 0x00000020ff037424 */ /* 0x000fe400078e00ff */
[----:B------:R-:W-:Y:S02]  /*1640*/  IMAD.IADD R32, R201, 0x1, -R2 ;  /* 0x00000001c9207824 */ /* 0x000fe400078e0a02 */
[----:B------:R-:W-:Y:S02]  /*1650*/  IMAD.MOV.U32 R2, RZ, RZ, 0x10 ;  /* 0x00000010ff027424 */ /* 0x000fe400078e00ff */
[----:B------:R-:W-:-:S05]  /*1660*/  IMAD.SHL.U32 R33, R32, 0x8, RZ ;  /* 0x0000000820217824 */ /* 0x000fca00078e00ff */
[----:B------:R-:W-:Y:S01]  /*1670*/  SHF.R.S32.HI R225, RZ, 0x1f, R33 ;  /* 0x0000001fffe17819 */ /* 0x000fe20000011421 */
[----:B--2---:R2:W5:Y:S01]  /*1680*/  @P1 R2UR UR19, R10 ;  /* 0x000000000a1313c2 */ /* 0x00456200000e0000 */
[----:B------:R-:W-:Y:S01]  /*1690*/  R2P PR, R19, 0x6 ;  /* 0x0000000613007804 */ /* 0x000fe20000000000 */
[----:B-----5:R-:W-:-:S04]  /*16a0*/  @!UP0 UMOV UR19, UR16 ;  /* 0x0000001000138c82 */ /* 0x020fc80008000000 */
[----:B------:R-:W-:Y:S02]  /*16b0*/  SEL R2, R2, 0xfffffff0, !P1 ;  /* 0xfffffff002027807 */ /* 0x000fe40004800000 */
[----:B--2---:R-:W-:-:S05]  /*16c0*/  LEA.HI R10, R200, R201, RZ, 0x6 ;  /* 0x000000c9c80a7211 */ /* 0x004fca00078f30ff */
[----:B------:R-:W-:-:S05]  /*16d0*/  IMAD.SHL.U32 R0, R10, 0x8, RZ ;  /* 0x000000080a007824 */ /* 0x000fca00078e00ff */
[----:B------:R-:W-:Y:S02]  /*16e0*/  LOP3.LUT R10, R4, 0xfffffe00, R0, 0xf8, !PT ;  /* 0xfffffe00040a7812 */ /* 0x000fe400078ef800 */
[----:B------:R-:W-:Y:S01]  /*16f0*/  SEL R4, R3, 0xffffffe0, !P2 ;  /* 0xffffffe003047807 */ /* 0x000fe20005000000 */
[----:B------:R-:W-:Y:S05]  /*1700*/  @P3 BRA `(.L_x_239) ;  /* 0x0000005000003947 */ /* 0x000fea0003800000 */
[----:B-1-34-:R-:W-:Y:S01]  /*1710*/  LEA R6, P1, R33, R6, 0x1 ;  /* 0x0000000621067211 */ /* 0x01afe200078208ff */
[----:B------:R-:W-:-:S03]  /*1720*/  IMAD.SHL.U32 R0, R10, 0x2, RZ ;  /* 0x000000020a007824 */ /* 0x000fc600078e00ff */
[----:B------:R-:W-:-:S05]  /*1730*/  LEA.HI.X R7, R33, R7, R225, 0x1, P1 ;  /* 0x0000000721077211 */ /* 0x000fca00008f0ce1 */
[----:B------:R-:W-:Y:S01]  /*1740*/  @!PT LDS RZ, [RZ] ;  /* 0x00000000fffff984 */ /* 0x000fe20000000800 */
[----:B------:R1:W-:Y:S04]  /*1750*/  LDGSTS.E.BYPASS.LTC128B.128 [R0+0x6100], [R6.64], !P0 ;  /* 0x0610000006007fae */ /* 0x0003e8000c101d72 */
.L_x_239:
[----:B-1-34-:R-:W-:Y:S05]  /*1760*/  BSYNC B0 ;  /* 0x0000000000007941 */ /* 0x01afea0003800000 */
.L_x_238:
[----:B------:R-:W-:Y:S01]  /*1770*/  IADD3 R0, R5, 0x10, RZ ;  /* 0x0000001005007810 */ /* 0x000fe20007ffe0ff */
[----:B------:R1:W2:Y:S01]  /*1780*/  SHFL.IDX PT, R3, R9, 0x1, 0x181f ;  /* 0x00381f0009037f89 */ /* 0x0002a200000e0000 */
[----:B------:R-:W-:Y:S02]  /*1790*/  BSSY B0, `(.L_x_240) ;  /* 0x0000009000007945 */ /* 0x000fe40003800000 */
[----:B------:R-:W-:Y:S01]  /*17a0*/  ISETP.GE.AND P1, PT, R0, UR6, PT ;  /* 0x0000000600007c0c */ /* 0x000fe2000bf26270 */
[----:B------:R1:W3:-:S12]  /*17b0*/  SHFL.IDX PT, R6, R8, 0x1, 0x181f ;  /* 0x00381f0008067f89 */ /* 0x0002d800000e0000 */
[----:B------:R-:W-:Y:S05]  /*17c0*/  @P1 BRA `(.L_x_241) ;  /* 0x0000005000001947 */ /* 0x000fea0003800000 */
[----:B---3--:R-:W-:Y:S01]  /*17d0*/  LEA R6, P1, R33, R6, 0x1 ;  /* 0x0000000621067211 */ /* 0x008fe200078208ff */
[----:B------:R-:W-:-:S03]  /*17e0*/  IMAD.SHL.U32 R0, R10, 0x2, RZ ;  /* 0x000000020a007824 */ /* 0x000fc600078e00ff */
[----:B--2---:R-:W-:-:S05]  /*17f0*/  LEA.HI.X R7, R33, R3, R225, 0x1, P1 ;  /* 0x0000000321077211 */ /* 0x004fca00008f0ce1 */
[----:B------:R-:W-:Y:S01]  /*1800*/  @!PT LDS RZ, [RZ] ;  /* 0x00000000fffff984 */ /* 0x000fe20000000800 */
[----:B------:R2:W-:Y:S04]  /*1810*/  LDGSTS.E.BYPASS.LTC128B.128 [R0+0x6900], [R6.64], !P0 ;  /* 0x0690000006007fae */ /* 0x0005e8000c101d72 */
.L_x_241:
[----:B------:R-:W-:Y:S05]  /*1820*/  BSYNC B0 ;  /* 0x0000000000007941 */ /* 0x000fea0003800000 */
.L_x_240:
[----:B--2---:R-:W-:Y:S01]  /*1830*/  IADD3 R0, R5, 0x20, RZ ;  /* 0x0000002005007810 */ /* 0x004fe20007ffe0ff */
[----:B------:R2:W4:Y:S01]  /*1840*/  SHFL.IDX PT, R3, R9, 0x2, 0x181f ;  /* 0x00581f0009037f89 */ /* 0x00052200000e0000 */
[----:B------:R-:W-:Y:S02]  /*1850*/  BSSY B0, `(.L_x_242) ;  /* 0x0000009000007945 */ /* 0x000fe40003800000 */
[----:B------:R-:W-:Y:S01]  /*1860*/  ISETP.GE.AND P1, PT, R0, UR6, PT ;  /* 0x0000000600007c0c */ /* 0x000fe2000bf26270 */
[----:B---3--:R2:W3:-:S12]  /*1870*/  SHFL.IDX PT, R6, R8, 0x2, 0x181f ;  /* 0x00581f0008067f89 */ /* 0x0084d800000e0000 */
[----:B------:R-:W-:Y:S05]  /*1880*/  @P1 BRA `(.L_x_243) ;  /* 0x0000005000001947 */ /* 0x000fea0003800000 */
[----:B---3--:R-:W-:Y:S01]  /*1890*/  LEA R6, P1, R33, R6, 0x1 ;  /* 0x0000000621067211 */ /* 0x008fe200078208ff */
[----:B------:R-:W-:-:S03]  /*18a0*/  IMAD.SHL.U32 R0, R10, 0x2, RZ ;  /* 0x000000020a007824 */ /* 0x000fc600078e00ff */
[----:B----4-:R-:W-:-:S05]  /*18b0*/  LEA.HI.X R7, R33, R3, R225, 0x1, P1 ;  /* 0x0000000321077211 */ /* 0x010fca00008f0ce1 */
[----:B------:R-:W-:Y:S01]  /*18c0*/  @!PT LDS RZ, [RZ] ;  /* 0x00000000fffff984 */ /* 0x000fe20000000800 */
[----:B------:R3:W-:Y:S04]  /*18d0*/  LDGSTS.E.BYPASS.LTC128B.128 [R0+0x7100], [R6.64], !P0 ;  /* 0x0710000006007fae */ /* 0x0007e8000c101d72 */
.L_x_243:
[----:B------:R-:W-:Y:S05]  /*18e0*/  BSYNC B0 ;  /* 0x0000000000007941 */ /* 0x000fea0003800000 */
.L_x_242:
[----:B---3--:R-:W-:Y:S01]  /*18f0*/  IADD3 R0, R5, 0x30, RZ ;  /* 0x0000003005007810 */ /* 0x008fe20007ffe0ff */
[----:B----4-:R3:W4:Y:S01]  /*1900*/  SHFL.IDX PT, R3, R9, 0x3, 0x181f ;  /* 0x00781f0009037f89 */ /* 0x01072200000e0000 */
[----:B------:R-:W-:Y:S02]  /*1910*/  BSSY B0, `(.L_x_244) ;  /* 0x0000009000007945 */ /* 0x000fe40003800000 */
[----:B------:R-:W-:Y:S01]  /*1920*/  ISETP.GE.AND P1, PT, R0, UR6, PT ;  /* 0x0000000600007c0c */ /* 0x000fe2000bf26270 */
[----:B------:R3:W1:-:S12]  /*1930*/  SHFL.IDX PT, R6, R8, 0x3, 0x181f ;  /* 0x00781f0008067f89 */ /* 0x00065800000e0000 */
[----:B------:R-:W-:Y:S05]  /*1940*/  @P1 BRA `(.L_x_245) ;  /* 0x0000005000001947 */ /* 0x000fea0003800000 */
[----:B-1----:R-:W-:Y:S01]  /*1950*/  LEA R6, P1, R33, R6, 0x1 ;  /* 0x0000000621067211 */ /* 0x002fe200078208ff */
[----:B------:R-:W-:-:S03]  /*1960*/  IMAD.SHL.U32 R0, R10, 0x2, RZ ;  /* 0x000000020a007824 */ /* 0x000fc600078e00ff */
[----:B----4-:R-:W-:-:S05]  /*1970*/  LEA.HI.X R7, R33, R3, R225, 0x1, P1 ;  /* 0x0000000321077211 */ /* 0x010fca00008f0ce1 */
[----:B------:R-:W-:Y:S01]  /*1980*/  @!PT LDS RZ, [RZ] ;  /* 0x00000000fffff984 */ /* 0x000fe20000000800 */
[----:B------:R1:W-:Y:S04]  /*1990*/  LDGSTS.E.BYPASS.LTC128B.128 [R0+0x7900], [R6.64], !P0 ;  /* 0x0790000006007fae */ /* 0x0003e8000c101d72 */
.L_x_245:
[----:B------:R-:W-:Y:S05]  /*19a0*/  BSYNC B0 ;  /* 0x0000000000007941 */ /* 0x000fea0003800000 */
.L_x_244:
[----:B-1----:R-:W-:Y:S01]  /*19b0*/  IADD3 R0, R5, 0x40, RZ ;  /* 0x0000004005007810 */ /* 0x002fe20007ffe0ff */
[----:B----4-:R1:W4:Y:S01]  /*19c0*/  SHFL.IDX PT, R3, R9, 0x4, 0x181f ;  /* 0x00981f0009037f89 */ /* 0x01032200000e0000 */
[----:B------:R-:W-:Y:S02]  /*19d0*/  BSSY B0, `(.L_x_246) ;  /* 0x0000009000007945 */ /* 0x000fe40003800000 */
[----:B------:R-:W-:Y:S01]  /*19e0*/  ISETP.GE.AND P1, PT, R0, UR6, PT ;  /* 0x0000000600007c0c */ /* 0x000fe2000bf26270 */
[----:B------:R1:W2:-:S12]  /*19f0*/  SHFL.IDX PT, R6, R8, 0x4, 0x181f ;  /* 0x00981f0008067f89 */ /* 0x00029800000e0000 */
[----:B------:R-:W-:Y:S05]  /*1a00*/  @P1 BRA `(.L_x_247) ;  /* 0x0000005000001947 */ /* 0x000fea0003800000 */
[----:B--2---:R-:W-:Y:S01]  /*1a10*/  LEA R6, P1, R33, R6, 0x1 ;  /* 0x0000000621067211 */ /* 0x004fe200078208ff */
[----:B------:R-:W-:-:S03]  /*1a20*/  IMAD.SHL.U32 R0, R10, 0x2, RZ ;  /* 0x000000020a007824 */ /* 0x000fc600078e00ff */
[----:B----4-:R-:W-:-:S05]  /*1a30*/  LEA.HI.X R7, R33, R3, R225, 0x1, P1 ;  /* 0x0000000321077211 */ /* 0x010fca00008f0ce1 */
[----:B------:R-:W-:Y:S01]  /*1a40*/  @!PT LDS RZ, [RZ] ;  /* 0x00000000fffff984 */ /* 0x000fe20000000800 */
[----:B------:R2:W-:Y:S04]  /*1a50*/  LDGSTS.E.BYPASS.LTC128B.128 [R0+0x8100], [R6.64], !P0 ;  /* 0x0810000006007fae */ /* 0x0005e8000c101d72 */
.L_x_247:
[----:B------:R-:W-:Y:S05]  /*1a60*/  BSYNC B0 ;  /* 0x0000000000007941 */ /* 0x000fea0003800000 */
.L_x_246:
[----:B--2---:R-:W-:Y:S01]  /*1a70*/  IADD3 R0, R5, 0x50, RZ ;  /* 0x0000005005007810 */ /* 0x004fe20007ffe0ff */
        /* <DEDUP_REMOVED lines=10> */
.L_x_249:
[----:B------:R-:W-:Y:S05]  /*1b20*/  BSYNC B0 ;  /* 0x0000000000007941 */ /* 0x000fea0003800000 */
.L_x_248:
        /* <DEDUP_REMOVED lines=11> */
.L_x_251:
[----:B------:R-:W-:Y:S05]  /*1be0*/  BSYNC B0 ;  /* 0x0000000000007941 */ /* 0x000fea0003800000 */
.L_x_250:
[----:B-123--:R-:W1:Y:S01]  /*1bf0*/  SHFL.IDX PT, R8, R8, 0x7, 0x181f ;  /* 0x00f81f0008087f89 */ /* 0x00ee6200000e0000 */
[----:B------:R-:W-:Y:S01]  /*1c00*/  ULDC UR4, c[0x0][0x2b8] ;  /* 0x0000ae0000047ab9 */ /* 0x000fe20000000800 */
[----:B----4-:R-:W-:Y:S01]  /*1c10*/  IADD3 R3, R5, 0x70, RZ ;  /* 0x0000007005037810 */ /* 0x010fe20007ffe0ff */
[----:B------:R-:W-:Y:S01]  /*1c20*/  UISETP.NE.AND UP0, UPT, UR4, 0x1, UPT ;  /* 0x000000010400788c */ /* 0x000fe2000bf05270 */
[----:B------:R-:W2:Y:S01]  /*1c30*/  SHFL.IDX PT, R9, R9, 0x7, 0x181f ;  /* 0x00f81f0009097f89 */ /* 0x000ea200000e0000 */
[----:B------:R-:W-:Y:S01]  /*1c40*/  UMOV UR37, 0x60 ;  /* 0x0000006000257882 */ /* 0x000fe20000000000 */
[----:B------:R-:W-:Y:S01]  /*1c50*/  ISETP.GE.AND P3, PT, R3, UR6, PT ;  /* 0x0000000603007c0c */ /* 0x000fe2000bf66270 */
[----:B------:R-:W-:Y:S01]  /*1c60*/  UIMAD UR13, UR12, UR37, -0x60 ;  /* 0xffffffa00c0d74a4 */ /* 0x000fe2000f8e0225 */
[----:B------:R-:W-:Y:S01]  /*1c70*/  IMAD.SHL.U32 R202, R10, 0x2, RZ ;  /* 0x000000020aca7824 */ /* 0x000fe200078e00ff */
[----:B------:R-:W-:Y:S01]  /*1c80*/  PLOP3.LUT P2, PT, PT, PT, UP0, 0x80, 0x0 ;  /* 0x000000000000781c */ /* 0x000fe20003f4f008 */
[----:B------:R-:W-:Y:S01]  /*1c90*/  USHF.R.S32.HI UR9, URZ, 0x1f, UR19 ;  /* 0x0000001f3f097899 */ /* 0x000fe20008011413 */
[----:B------:R-:W-:Y:S01]  /*1ca0*/  PLOP3.LUT P1, PT, PT, PT, UP0, 0x80, 0x0 ;  /* 0x000000000000781c */ /* 0x000fe20003f2f008 */
[----:B------:R-:W-:Y:S01]  /*1cb0*/  ULDC.64 UR4, c[0x0][0x2b0] ;  /* 0x0000ac0000047ab9 */ /* 0x000fe20000000a00 */
[----:B------:R-:W-:Y:S01]  /*1cc0*/  IADD3 R0, R203, UR13, RZ ;  /* 0x0000000dcb007c10 */ /* 0x000fe2000fffe0ff */
[----:B------:R-:W-:Y:S01]  /*1cd0*/  UIMAD UR9, UR9, UR4, URZ ;  /* 0x00000004090972a4 */ /* 0x000fe2000f8e023f */
[----:B------:R-:W-:Y:S01]  /*1ce0*/  IMAD.MOV.U32 R227, RZ, RZ, RZ ;  /* 0x000000ffffe37224 */ /* 0x000fe200078e00ff */
[----:B------:R-:W-:Y:S01]  /*1cf0*/  UIMAD.WIDE.U32 UR44, UR19, UR4, URZ ;  /* 0x00000004132c72a5 */ /* 0x000fe2000f8e003f */
[C---:B------:R-:W-:Y:S01]  /*1d00*/  IADD3 R5, R0.reuse, UR14, RZ ;  /* 0x0000000e00057c10 */ /* 0x040fe2000fffe0ff */
[----:B------:R-:W-:Y:S01]  /*1d10*/  UIMAD UR5, UR19, UR5, UR9 ;  /* 0x00000005130572a4 */ /* 0x000fe2000f8e0209 */
[----:B------:R-:W-:Y:S01]  /*1d20*/  ISETP.GE.AND P4, PT, R0, UR8, PT ;  /* 0x0000000800007c0c */ /* 0x000fe2000bf86270 */
[----:B------:R-:W-:Y:S01]  /*1d30*/  UIMAD UR37, UR12, -0x60, UR37 ;  /* 0xffffffa00c2578a4 */ /* 0x000fe2000f8e0225 */
[----:B------:R-:W-:Y:S01]  /*1d40*/  SHF.R.S32.HI R14, RZ, 0x4, R13 ;  /* 0x00000004ff0e7819 */ /* 0x000fe2000001140d */
[----:B------:R-:W-:Y:S01]  /*1d50*/  @P2 IMAD.HI.U32 R3, R5, c[0x0][0x2bc], RZ ;  /* 0x0000af0005032a27 */ /* 0x000fe200078e00ff */
[----:B------:R-:W-:Y:S01]  /*1d60*/  ISETP.GT.OR P4, PT, R203, 0x5f, P4 ;  /* 0x0000005fcb00780c */ /* 0x000fe20002784670 */
[----:B------:R-:W-:Y:S01]  /*1d70*/  UIADD3 UR6, UR45, UR5, URZ ;  /* 0x000000052d067290 */ /* 0x000fe2000fffe03f */
[C---:B-1----:R-:W-:Y:S01]  /*1d80*/  @!P3 LEA R8, P2, R33.reuse, R8, 0x1 ;  /* 0x000000082108b211 */ /* 0x042fe200078408ff */
[----:B------:R-:W-:Y:S01]  /*1d90*/  IMAD.MOV.U32 R0, RZ, RZ, R5 ;  /* 0x000000ffff007224 */ /* 0x000fe200078e0005 */
[----:B------:R-:W-:Y:S01]  /*1da0*/  @P1 SHF.R.U32.HI R0, RZ, c[0x0][0x2c0], R3 ;  /* 0x0000b000ff001a19 */ /* 0x000fe20000011603 */
[----:B------:R-:W-:Y:S01]  /*1db0*/  ULDC.64 UR4, c[0x0][0x1e8] ;  /* 0x00007a0000047ab9 */ /* 0x000fe20000000a00 */
[----:B--2---:R-:W-:-:S02]  /*1dc0*/  @!P3 LEA.HI.X R9, R33, R9, R225, 0x1, P2 ;  /* 0x000000092109b211 */ /* 0x004fc400010f0ce1 */
[----:B------:R-:W-:Y:S01]  /*1dd0*/  LEA.HI R199, R200, R201, RZ, 0x5 ;  /* 0x000000c9c8c77211 */ /* 0x000fe200078f28ff */
[----:B------:R-:W-:Y:S01]  /*1de0*/  IMAD.SHL.U32 R226, R33, 0x2, RZ ;  /* 0x0000000221e27824 */ /* 0x000fe200078e00ff */
[----:B------:R-:W-:Y:S01]  /*1df0*/  UP2UR UR36, UPR, URZ, 0x1 ;  /* 0x000000013f247883 */ /* 0x000fe20008000000 */
[----:B------:R-:W-:Y:S01]  /*1e00*/  @!PT LDS RZ, [RZ] ;  /* 0x00000000fffff984 */ /* 0x000fe20000000800 */
[----:B------:R1:W-:Y:S02]  /*1e10*/  @!P3 LDGSTS.E.BYPASS.LTC128B.128 [R202+0x9900], [R8.64], !P0 ;  /* 0x0990000008cabfae */ /* 0x0003e4000c101d72 */
[C---:B------:R-:W-:Y:S02]  /*1e20*/  @!P4 IADD3 R3, P1, R0.reuse, UR44, RZ ;  /* 0x0000002c0003cc10 */ /* 0x040fe4000ff3e0ff */
[----:B------:R-:W0:Y:S02]  /*1e30*/  LDGDEPBAR ;  /* 0x00000000000079af */ /* 0x000e240000000000 */
[----:B------:R-:W-:Y:S02]  /*1e40*/  @!P4 LEA.HI.X.SX32 R7, R0, UR6, 0x1, P1 ;  /* 0x000000060007cc11 */ /* 0x000fe400088f0eff */
[----:B------:R-:W-:Y:S01]  /*1e50*/  BAR.SYNC.DEFER_BLOCKING 0x0 ;  /* 0x0000000000007b1d */ /* 0x000fe20000010000 */
[----:B------:R-:W-:-:S04]  /*1e60*/  @!P4 LEA R6, P1, R3, c[0x0][0x2a0], 0x2 ;  /* 0x0000a8000306ca11 */ /* 0x000fc800078210ff */
[----:B------:R-:W-:Y:S01]  /*1e70*/  @!P4 LEA.HI.X R7, R3, c[0x0][0x2a4], R7, 0x2, P1 ;  /* 0x0000a9000307ca11 */ /* 0x000fe200008f1407 */
[----:B------:R-:W-:Y:S04]  /*1e80*/  STL [R1+0x4], R202 ;  /* 0x000004ca01007387 */ /* 0x000fe80000100800 */
[----:B------:R2:W3:Y:S01]  /*1e90*/  @!P4 LDG.E R227, [R6.64] ;  /* 0x0000003206e3c981 */ /* 0x0004e2000c1e1900 */
[----:B------:R-:W-:Y:S01]  /*1ea0*/  IMAD.MOV R0, RZ, RZ, -R0 ;  /* 0x000000ffff007224 */ /* 0x000fe200078e0a00 */
[----:B------:R-:W-:Y:S01]  /*1eb0*/  UIMAD UR9, UR10, UR4, URZ ;  /* 0x000000040a0972a4 */ /* 0x000fe2000f8e023f */
[----:B------:R-:W-:Y:S01]  /*1ec0*/  ISETP.GE.AND P4, PT, R33, c[0x0][0x1d4], PT ;  /* 0x0000750021007a0c */ /* 0x000fe20003f86270 */
[----:B------:R-:W-:Y:S01]  /*1ed0*/  UIMAD.WIDE.U32 UR48, UR11, UR4, URZ ;  /* 0x000000040b3072a5 */ /* 0x000fe2000f8e003f */
[----:B------:R-:W-:Y:S01]  /*1ee0*/  IMAD R234, R0, c[0x0][0x2b8], R5 ;  /* 0x0000ae0000ea7a24 */ /* 0x000fe200078e0205 */
[----:B------:R-:W-:Y:S01]  /*1ef0*/  UIMAD UR9, UR11, UR5, UR9 ;  /* 0x000000050b0972a4 */ /* 0x000fe2000f8e0209 */
[----:B------:R-:W-:Y:S01]  /*1f00*/  SHF.R.S32.HI R198, RZ, 0x5, R199 ;  /* 0x00000005ffc67819 */ /* 0x000fe200000114c7 */
[----:B------:R-:W-:-:S02]  /*1f10*/  UIADD3 UR19, UR8, UR37, URZ ;  /* 0x0000002508137290 */ /* 0x000fc4000fffe03f */
[----:B------:R-:W-:Y:S01]  /*1f20*/  SHF.R.S32.HI R35, RZ, 0x1f, R234 ;  /* 0x0000001fff237819 */ /* 0x000fe200000114ea */
[----:B------:R-:W-:Y:S02]  /*1f30*/  UIADD3 UR9, UR49, UR9, URZ ;  /* 0x0000000931097290 */ /* 0x000fe4000fffe03f */
[----:B------:R-:W-:Y:S01]  /*1f40*/  ULDC.64 UR4, c[0x0][0x210] ;  /* 0x0000840000047ab9 */ /* 0x000fe20000000a00 */
[----:B------:R-:W-:Y:S01]  /*1f50*/  IADD3 R34, -R18, UR19, RZ ;  /* 0x0000001312227c10 */ /* 0x000fe2000fffe1ff */
[----:B------:R-:W-:Y:S01]  /*1f60*/  IMAD R0, R35, c[0x0][0x1e0], RZ ;  /* 0x0000780023007a24 */ /* 0x000fe200078e02ff */
[----:B------:R-:W-:Y:S02]  /*1f70*/  UIMAD UR10, UR10, UR4, URZ ;  /* 0x000000040a0a72a4 */ /* 0x000fe4000f8e023f */
[----:B------:R-:W-:Y:S01]  /*1f80*/  ISETP.GE.AND P1, PT, R34, 0x1, PT ;  /* 0x000000012200780c */ /* 0x000fe20003f26270 */
[----:B------:R-:W-:Y:S01]  /*1f90*/  IMAD R0, R234, c[0x0][0x1e4], R0 ;  /* 0x00007900ea007a24 */ /* 0x000fe200078e0200 */
[C---:B------:R-:W-:Y:S01]  /*1fa0*/  ISETP.GE.AND P6, PT, R34.reuse, 0x21, PT ;  /* 0x000000212200780c */ /* 0x040fe20003fc6270 */
[----:B------:R-:W-:Y:S01]  /*1fb0*/  UIMAD.WIDE.U32 UR46, UR11, UR4, URZ ;  /* 0x000000040b2e72a5 */ /* 0x000fe2000f8e003f */
[C---:B------:R-:W-:Y:S01]  /*1fc0*/  ISETP.GE.AND P5, PT, R34.reuse, 0x31, PT ;  /* 0x000000312200780c */ /* 0x040fe20003fa6270 */
[----:B------:R-:W-:Y:S01]  /*1fd0*/  UIMAD UR10, UR11, UR5, UR10 ;  /* 0x000000050b0a72a4 */ /* 0x000fe2000f8e020a */
[----:B------:R-:W-:Y:S01]  /*1fe0*/  ISETP.GE.AND P3, PT, R34, 0x41, PT ;  /* 0x000000412200780c */ /* 0x000fe20003f66270 */
[----:B--2---:R-:W-:Y:S01]  /*1ff0*/  IMAD.WIDE.U32 R6, R234, c[0x0][0x1e0], RZ ;  /* 0x00007800ea067a25 */ /* 0x004fe200078e00ff */
[----:B------:R-:W-:-:S02]  /*2000*/  UIADD3 UR4, UR12, -0x1, URZ ;  /* 0xffffffff0c047890 */ /* 0x000fc4000fffe03f */
[----:B------:R-:W-:Y:S01]  /*2010*/  UIADD3 UR10, UR47, UR10, URZ ;  /* 0x0000000a2f0a7290 */ /* 0x000fe2000fffe03f */
[----:B------:R-:W-:Y:S01]  /*2020*/  IMAD.IADD R7, R7, 0x1, R0 ;  /* 0x0000000107077824 */ /* 0x000fe200078e0200 */
[----:B------:R-:W-:Y:S01]  /*2030*/  UISETP.GT.AND UP0, UPT, UR4, UR7, UPT ;  /* 0x000000070400728c */ /* 0x000fe2000bf04270 */
[----:B---3--:R-:W-:Y:S02]  /*2040*/  SHF.R.S32.HI R40, RZ, 0x1f, R227 ;  /* 0x0000001fff287819 */ /* 0x008fe400000114e3 */
[----:B------:R-:W-:-:S04]  /*2050*/  IMAD.WIDE.U32 R6, R227, c[0x0][0x1f0], R6 ;  /* 0x00007c00e3067a25 */ /* 0x000fc800078e0006 */
[----:B------:R-:W-:Y:S01]  /*2060*/  IMAD R3, R40, c[0x0][0x1f0], RZ ;  /* 0x00007c0028037a24 */ /* 0x000fe200078e02ff */
[----:B------:R-:W-:-:S03]  /*2070*/  IADD3 R0, P0, R6, UR48, RZ ;  /* 0x0000003006007c10 */ /* 0x000fc6000ff1e0ff */
[----:B------:R-:W-:-:S05]  /*2080*/  IMAD R3, R227, c[0x0][0x1f4], R3 ;  /* 0x00007d00e3037a24 */ /* 0x000fca00078e0203 */
[----:B------:R-:W-:Y:S02]  /*2090*/  IADD3.X R6, R7, UR9, R3, P0, !PT ;  /* 0x0000000907067c10 */ /* 0x000fe400087fe403 */
[----:B------:R-:W-:-:S04]  /*20a0*/  LEA R3, P0, R0, c[0x0][0x1c8], 0x1 ;  /* 0x0000720000037a11 */ /* 0x000fc800078008ff */
[----:B------:R-:W-:Y:S01]  /*20b0*/  LEA.HI.X R0, R0, c[0x0][0x1cc], R6, 0x1, P0 ;  /* 0x0000730000007a11 */ /* 0x000fe200000f0c06 */
[----:B------:R-:W-:Y:S01]  /*20c0*/  SHFL.IDX PT, R5, R3, 0x1, 0x181f ;  /* 0x00381f0003057f89 */ /* 0x000fe200000e0000 */
[----:B------:R-:W-:-:S03]  /*20d0*/  ISETP.GE.AND P0, PT, R34, 0x11, PT ;  /* 0x000000112200780c */ /* 0x000fc60003f06270 */
[----:B------:R-:W2:Y:S04]  /*20e0*/  SHFL.IDX PT, R6, R3, RZ, 0x181f ;  /* 0x00181fff03067589 */ /* 0x000ea800000e0000 */
[----:B------:R-:W3:Y:S04]  /*20f0*/  SHFL.IDX PT, R7, R0, RZ, 0x181f ;  /* 0x00181fff00077589 */ /* 0x000ee800000e0000 */
[----:B-1----:R-:W1:Y:S04]  /*2100*/  SHFL.IDX PT, R8, R0, 0x1, 0x181f ;  /* 0x00381f0000087f89 */ /* 0x002e6800000e0000 */
[----:B------:R-:W4:Y:S04]  /*2110*/  SHFL.IDX PT, R12, R3, 0x2, 0x181f ;  /* 0x00581f00030c7f89 */ /* 0x000f2800000e0000 */
[----:B------:R-:W5:Y:S04]  /*2120*/  SHFL.IDX PT, R10, R3, 0x3, 0x181f ;  /* 0x00781f00030a7f89 */ /* 0x000f6800000e0000 */
[----:B------:R-:W1:Y:S01]  /*2130*/  SHFL.IDX PT, R11, R0, 0x2, 0x181f ;  /* 0x00581f00000b7f89 */ /* 0x000e6200000e0000 */
[----:B--2---:R-:W-:-:S03]  /*2140*/  @P1 LEA R6, P2, R33, R6, 0x1 ;  /* 0x0000000621061211 */ /* 0x004fc600078408ff */
[----:B------:R-:W2:Y:S01]  /*2150*/  SHFL.IDX PT, R9, R3, 0x4, 0x181f ;  /* 0x00981f0003097f89 */ /* 0x000ea200000e0000 */
[----:B---3--:R-:W-:-:S03]  /*2160*/  @P1 LEA.HI.X R7, R33, R7, R225, 0x1, P2 ;  /* 0x0000000721071211 */ /* 0x008fc600010f0ce1 */
[----:B------:R-:W3:Y:S01]  /*2170*/  SHFL.IDX PT, R17, R0, 0x3, 0x181f ;  /* 0x00781f0000117f89 */ /* 0x000ee200000e0000 */
[----:B------:R-:W-:-:S03]  /*2180*/  ISETP.GE.AND P2, PT, R34, 0x51, PT ;  /* 0x000000512200780c */ /* 0x000fc60003f46270 */
[----:B------:R-:W-:Y:S04]  /*2190*/  SHFL.IDX PT, R3, R3, 0x5, 0x181f ;  /* 0x00b81f0003037f89 */ /* 0x000fe800000e0000 */
[----:B------:R-:W1:Y:S04]  /*21a0*/  SHFL.IDX PT, R16, R0, 0x4, 0x181f ;  /* 0x00981f0000107f89 */ /* 0x000e6800000e0000 */
[----:B------:R1:W2:Y:S04]  /*21b0*/  SHFL.IDX PT, R15, R0, 0x5, 0x181f ;  /* 0x00b81f00000f7f89 */ /* 0x0002a800000e0000 */
[----:B------:R2:W-:Y:S01]  /*21c0*/  @P1 LDGSTS.E.BYPASS.LTC128B.128 [R202+0x3100], [R6.64], !P4 ;  /* 0x0310000006ca1fae */ /* 0x0005e2000e101d72 */
[----:B-1----:R-:W-:-:S04]  /*21d0*/  LEA.HI R0, R13, R14, RZ, 0x1 ;  /* 0x0000000e0d007211 */ /* 0x002fc800078f08ff */
[----:B------:R-:W-:Y:S02]  /*21e0*/  LOP3.LUT R0, R0, 0xfffffffe, RZ, 0xc0, !PT ;  /* 0xfffffffe00007812 */ /* 0x000fe400078ec0ff */
[----:B--2---:R-:W-:-:S03]  /*21f0*/  @P0 LEA R6, P1, R33, R5, 0x1 ;  /* 0x0000000521060211 */ /* 0x004fc600078208ff */
[----:B------:R-:W-:Y:S02]  /*2200*/  IMAD.IADD R14, R14, 0x1, -R0 ;  /* 0x000000010e0e7824 */ /* 0x000fe400078e0a00 */
[----:B------:R-:W-:Y:S01]  /*2210*/  IMAD.SHL.U32 R0, R32, 0x40, RZ ;  /* 0x0000004020007824 */ /* 0x000fe200078e00ff */
[C-C-:B------:R-:W-:Y:S01]  /*2220*/  @P0 LEA.HI.X R7, R33.reuse, R8, R225.reuse, 0x1, P1 ;  /* 0x0000000821070211 */ /* 0x140fe200008f0ce1 */
[----:B------:R-:W-:Y:S01]  /*2230*/  IMAD.SHL.U32 R5, R20, 0x40, RZ ;  /* 0x0000004014057824 */ /* 0x000fe200078e00ff */
[C---:B----4-:R-:W-:Y:S02]  /*2240*/  @P6 LEA R12, P1, R33.reuse, R12, 0x1 ;  /* 0x0000000c210c6211 */ /* 0x050fe400078208ff */
[----:B------:R-:W-:Y:S01]  /*2250*/  LOP3.LUT R0, R0, 0x1c0, RZ, 0xc0, !PT ;  /* 0x000001c000007812 */ /* 0x000fe200078ec0ff */
[----:B------:R1:W-:Y:S01]  /*2260*/  @P0 LDGSTS.E.BYPASS.LTC128B.128 [R202+0x3900], [R6.64], !P4 ;  /* 0x0390000006ca0fae */ /* 0x0003e2000e101d72 */
[C---:B-----5:R-:W-:Y:S02]  /*2270*/  @P5 LEA R10, P0, R33.reuse, R10, 0x1 ;  /* 0x0000000a210a5211 */ /* 0x060fe400078008ff */
[----:B------:R-:W-:-:S02]  /*2280*/  @P6 LEA.HI.X R13, R33, R11, R225, 0x1, P1 ;  /* 0x0000000b210d6211 */ /* 0x000fc400008f0ce1 */
[C---:B------:R-:W-:Y:S02]  /*2290*/  @P3 LEA R8, P1, R33.reuse, R9, 0x1 ;  /* 0x0000000921083211 */ /* 0x040fe400078208ff */
[C-C-:B---3--:R-:W-:Y:S01]  /*22a0*/  @P5 LEA.HI.X R11, R33.reuse, R17, R225.reuse, 0x1, P0 ;  /* 0x00000011210b5211 */ /* 0x148fe200000f0ce1 */
[----:B------:R2:W-:Y:S01]  /*22b0*/  @P6 LDGSTS.E.BYPASS.LTC128B.128 [R202+0x4100], [R12.64], !P4 ;  /* 0x041000000cca6fae */ /* 0x0005e2000e101d72 */
[----:B------:R-:W-:Y:S02]  /*22c0*/  @P3 LEA.HI.X R9, R33, R16, R225, 0x1, P1 ;  /* 0x0000001021093211 */ /* 0x000fe400008f0ce1 */
[----:B------:R-:W-:Y:S01]  /*22d0*/  LOP3.LUT R197, R5, 0xfffffe00, RZ, 0xc0, !PT ;  /* 0xfffffe0005c57812 */ /* 0x000fe200078ec0ff */
[----:B------:R3:W-:Y:S01]  /*22e0*/  @P5 LDGSTS.E.BYPASS.LTC128B.128 [R202+0x4900], [R10.64], !P4 ;  /* 0x049000000aca5fae */ /* 0x0007e2000e101d72 */
[----:B------:R-:W-:-:S03]  /*22f0*/  LOP3.LUT P1, RZ, R32, 0x2, RZ, 0xc0, !PT ;  /* 0x0000000220ff7812 */ /* 0x000fc6000782c0ff */
[----:B------:R3:W-:Y:S01]  /*2300*/  @P3 LDGSTS.E.BYPASS.LTC128B.128 [R202+0x5100], [R8.64], !P4 ;  /* 0x0510000008ca3fae */ /* 0x0007e2000e101d72 */
[----:B-1----:R-:W-:Y:S01]  /*2310*/  @P2 LEA R6, P0, R33, R3, 0x1 ;  /* 0x0000000321062211 */ /* 0x002fe200078008ff */
[----:B------:R-:W-:-:S03]  /*2320*/  IMAD.SHL.U32 R3, R19, 0x40, RZ ;  /* 0x0000004013037824 */ /* 0x000fc600078e00ff */
[--C-:B------:R-:W-:Y:S02]  /*2330*/  @P2 LEA.HI.X R7, R33, R15, R225.reuse, 0x1, P0 ;  /* 0x0000000f21072211 */ /* 0x100fe400000f0ce1 */
[----:B------:R-:W-:Y:S02]  /*2340*/  LOP3.LUT R3, R3, 0x1c0, RZ, 0xc0, !PT ;  /* 0x000001c003037812 */ /* 0x000fe400078ec0ff */
[C---:B------:R-:W-:Y:S01]  /*2350*/  SHF.L.U64.HI R225, R33.reuse, 0x1, R225 ;  /* 0x0000000121e17819 */ /* 0x040fe200000102e1 */
[----:B------:R1:W-:Y:S01]  /*2360*/  @P2 LDGSTS.E.BYPASS.LTC128B.128 [R202+0x5900], [R6.64], !P4 ;  /* 0x0590000006ca2fae */ /* 0x0003e2000e101d72 */
[----:B------:R-:W-:-:S03]  /*2370*/  ISETP.GE.AND P2, PT, R33, c[0x0][0x1d4], PT ;  /* 0x0000750021007a0c */ /* 0x000fc60003f46270 */
[----:B------:R-:W0:Y:S01]  /*2380*/  LDGDEPBAR ;  /* 0x00000000000079af */ /* 0x000e220000000000 */
[----:B------:R-:W-:Y:S01]  /*2390*/  ISETP.LT.OR P5, PT, R34, 0x1, P2 ;  /* 0x000000012200780c */ /* 0x000fe200017a1670 */
[----:B-1----:R-:W-:Y:S01]  /*23a0*/  IMAD.SHL.U32 R7, R18, 0x8, RZ ;  /* 0x0000000812077824 */ /* 0x002fe200078e00ff */
[----:B------:R-:W-:-:S04]  /*23b0*/  DEPBAR.LE SB0, 0x1 ;  /* 0x000080400000791a */ /* 0x000fc80000000000 */
[----:B------:R-:W-:-:S04]  /*23c0*/  DEPBAR.LE SB0, 0x0 ;  /* 0x000080000000791a */ /* 0x000fc80000000000 */
[----:B------:R-:W-:Y:S01]  /*23d0*/  IMAD.SHL.U32 R6, R14, 0x8, RZ ;  /* 0x000000080e067824 */ /* 0x000fe200078e00ff */
[----:B------:R-:W-:Y:S02]  /*23e0*/  LOP3.LUT R7, R0, 0x8, R7, 0xf8, !PT ;  /* 0x0000000800077812 */ /* 0x000fe400078ef807 */
[----:B------:R-:W-:Y:S02]  /*23f0*/  SHF.R.U32.HI R0, RZ, 0x3, R0 ;  /* 0x00000003ff007819 */ /* 0x000fe40000011600 */
[----:B------:R-:W-:Y:S02]  /*2400*/  LOP3.LUT R5, R3, 0x8, R6, 0xf8, !PT ;  /* 0x0000000803057812 */ /* 0x000fe400078ef806 */
[----:B------:R-:W-:Y:S02]  /*2410*/  SHF.R.U32.HI R3, RZ, 0x3, R3 ;  /* 0x00000003ff037819 */ /* 0x000fe40000011603 */
[----:B------:R-:W-:Y:S01]  /*2420*/  LOP3.LUT R0, R7, R0, RZ, 0x3c, !PT ;  /* 0x0000000007007212 */ /* 0x000fe200078e3cff */
[----:B------:R-:W-:Y:S01]  /*2430*/  IMAD.WIDE.U32 R6, R234, c[0x0][0x208], RZ ;  /* 0x00008200ea067a25 */ /* 0x000fe200078e00ff */
[----:B------:R-:W-:-:S03]  /*2440*/  LOP3.LUT R196, R5, R3, RZ, 0x3c, !PT ;  /* 0x0000000305c47212 */ /* 0x000fc600078e3cff */
[----:B------:R-:W-:Y:S02]  /*2450*/  IMAD R3, R198, 0x400, R197 ;  /* 0x00000400c6037824 */ /* 0x000fe400078e02c5 */
[----:B------:R-:W-:Y:S02]  /*2460*/  IMAD R0, R14, 0x200, R0 ;  /* 0x000002000e007824 */ /* 0x000fe400078e0200 */
[----:B------:R-:W-:Y:S02]  /*2470*/  IMAD.IADD R3, R196, 0x1, R3 ;  /* 0x00000001c4037824 */ /* 0x000fe400078e0203 */
[----:B------:R-:W-:Y:S01]  /*2480*/  IMAD.SHL.U32 R208, R0, 0x2, RZ ;  /* 0x0000000200d07824 */ /* 0x000fe200078e00ff */
[----:B------:R-:W-:Y:S01]  /*2490*/  BAR.SYNC.DEFER_BLOCKING 0x0 ;  /* 0x0000000000007b1d */ /* 0x000fe20000010000 */
[----:B------:R-:W-:Y:S02]  /*24a0*/  IMAD.SHL.U32 R215, R3, 0x2, RZ ;  /* 0x0000000203d77824 */ /* 0x000fe400078e00ff */
[----:B------:R-:W-:Y:S01]  /*24b0*/  IMAD R0, R35, c[0x0][0x208], RZ ;  /* 0x0000820023007a24 */ /* 0x000fe200078e02ff */
[----:B------:R-:W-:Y:S01]  /*24c0*/  IADD3 R5, R208, 0x3100, RZ ;  /* 0x00003100d0057810 */ /* 0x000fe20007ffe0ff */
[----:B------:R-:W-:Y:S01]  /*24d0*/  IMAD R3, R40, c[0x0][0x218], RZ ;  /* 0x0000860028037a24 */ /* 0x000fe200078e02ff */
[----:B------:R-:W-:Y:S01]  /*24e0*/  IADD3 R219, R208, 0x3120, RZ ;  /* 0x00003120d0db7810 */ /* 0x000fe20007ffe0ff */
[----:B------:R-:W-:Y:S01]  /*24f0*/  IMAD R0, R234, c[0x0][0x20c], R0 ;  /* 0x00008300ea007a24 */ /* 0x000fe200078e0200 */
[----:B------:R-:W-:Y:S01]  /*2500*/  @P1 IADD3 R219, R5, -0x20, RZ ;  /* 0xffffffe005db1810 */ /* 0x000fe20007ffe0ff */
[----:B------:R-:W-:Y:S01]  /*2510*/  IMAD R3, R227, c[0x0][0x21c], R3 ;  /* 0x00008700e3037a24 */ /* 0x000fe200078e0203 */
[----:B------:R-:W-:Y:S01]  /*2520*/  LOP3.LUT P1, RZ, R32, 0x4, RZ, 0xc0, !PT ;  /* 0x0000000420ff7812 */ /* 0x000fe2000782c0ff */
[----:B------:R-:W-:Y:S01]  /*2530*/  IMAD.IADD R7, R7, 0x1, R0 ;  /* 0x0000000107077824 */ /* 0x000fe200078e0200 */
[C---:B------:R-:W-:Y:S01]  /*2540*/  IADD3 R224, R219.reuse, 0x800, RZ ;  /* 0x00000800dbe07810 */ /* 0x040fe20007ffe0ff */
[----:B------:R-:W-:Y:S01]  /*2550*/  IMAD R218, R2, 0x2, R215 ;  /* 0x0000000202da7824 */ /* 0x000fe200078e02d7 */
[----:B------:R-:W-:Y:S01]  /*2560*/  IADD3 R223, R219, 0x1000, RZ ;  /* 0x00001000dbdf7810 */ /* 0x000fe20007ffe0ff */
[----:B------:R-:W-:Y:S01]  /*2570*/  IMAD.WIDE.U32 R6, R227, c[0x0][0x218], R6 ;  /* 0x00008600e3067a25 */ /* 0x000fe200078e0006 */
[----:B------:R-:W-:-:S02]  /*2580*/  IADD3 R222, R219, 0x1800, RZ ;  /* 0x00001800dbde7810 */ /* 0x000fc40007ffe0ff */
[C---:B------:R-:W-:Y:S01]  /*2590*/  IADD3 R221, R219.reuse, 0x2000, RZ ;  /* 0x00002000dbdd7810 */ /* 0x040fe20007ffe0ff */
[----:B------:R-:W-:Y:S01]  /*25a0*/  IMAD R216, R4, 0x2, R215 ;  /* 0x0000000204d87824 */ /* 0x000fe200078e02d7 */
[----:B------:R-:W-:Y:S02]  /*25b0*/  IADD3 R0, P0, R6, UR46, RZ ;  /* 0x0000002e06007c10 */ /* 0x000fe4000ff1e0ff */
[----:B------:R-:W-:Y:S01]  /*25c0*/  IADD3 R220, R219, 0x2800, RZ ;  /* 0x00002800dbdc7810 */ /* 0x000fe20007ffe0ff */
[----:B------:R-:W-:Y:S01]  /*25d0*/  IMAD R217, R2, 0x2, R216 ;  /* 0x0000000202d97824 */ /* 0x000fe200078e02d8 */
[----:B--2---:R-:W-:Y:S01]  /*25e0*/  LDSM.16.M88.4 R12, [R215+0x6100] ;  /* 0x00610000d70c783b */ /* 0x004fe20000000200 */
[----:B------:R-:W-:Y:S02]  /*25f0*/  IADD3.X R6, R7, UR10, R3, P0, !PT ;  /* 0x0000000a07067c10 */ /* 0x000fe400087fe403 */
[C---:B------:R-:W-:Y:S01]  /*2600*/  LEA R3, P0, R0.reuse, c[0x0][0x1f8], 0x1 ;  /* 0x00007e0000037a11 */ /* 0x040fe200078008ff */
[----:B---3--:R-:W-:Y:S03]  /*2610*/  LDSM.16.M88.4 R8, [R215+0x8100] ;  /* 0x00810000d708783b */ /* 0x008fe60000000200 */
[----:B------:R-:W-:Y:S01]  /*2620*/  LEA.HI.X R0, R0, c[0x0][0x1fc], R6, 0x1, P0 ;  /* 0x00007f0000007a11 */ /* 0x000fe200000f0c06 */
[----:B------:R-:W1:Y:S01]  /*2630*/  LDSM.16.M88.4 R20, [R208+0x4100] ;  /* 0x00410000d014783b */ /* 0x000e620000000200 */
[----:B------:R-:W-:-:S03]  /*2640*/  ISETP.LT.OR P0, PT, R34, 0x11, P2 ;  /* 0x000000112200780c */ /* 0x000fc60001701670 */
[----:B------:R-:W2:Y:S04]  /*2650*/  LDSM.16.M88.4 R24, [R208+0x3900] ;  /* 0x00390000d018783b */ /* 0x000ea80000000200 */
[----:B------:R-:W3:Y:S04]  /*2660*/  LDSM.16.M88.4 R28, [R208+0x3100] ;  /* 0x00310000d01c783b */ /* 0x000ee80000000200 */
[----:B------:R-:W4:Y:S04]  /*2670*/  LDSM.16.M88.4 R16, [R208+0x4900] ;  /* 0x00490000d010783b */ /* 0x000f280000000200 */
[----:B------:R-:W5:Y:S04]  /*2680*/  LDSM.16.M88.4 R36, [R208+0x5100] ;  /* 0x00510000d024783b */ /* 0x000f680000000200 */
[----:B------:R-:W-:Y:S04]  /*2690*/  SHFL.IDX PT, R5, R3, RZ, 0x181f ;  /* 0x00181fff03057589 */ /* 0x000fe800000e0000 */
[----:B------:R-:W-:Y:S04]  /*26a0*/  SHFL.IDX PT, R6, R3, 0x1, 0x181f ;  /* 0x00381f0003067f89 */ /* 0x000fe800000e0000 */
[----:B------:R-:W-:Y:S04]  /*26b0*/  SHFL.IDX PT, R7, R3, 0x2, 0x181f ;  /* 0x00581f0003077f89 */ /* 0x000fe800000e0000 */
[----:B------:R-:W-:Y:S04]  /*26c0*/  SHFL.IDX PT, R35, R0, 0x2, 0x181f ;  /* 0x00581f0000237f89 */ /* 0x000fe800000e0000 */
[----:B------:R-:W-:Y:S01]  /*26d0*/  LDSM.16.M88.4 R64, [R219] ;  /* 0x00000000db40783b */ /* 0x000fe20000000200 */
[-C--:B-1----:R-:W-:Y:S03]  /*26e0*/  HMMA.16816.F32 R180, R12, R20.reuse, RZ ;  /* 0x000000140cb4723c */ /* 0x082fe600000018ff */
[----:B------:R-:W-:Y:S04]  /*26f0*/  SHFL.IDX PT, R32, R0, 0x3, 0x181f ;  /* 0x00781f0000207f89 */ /* 0x000fe800000e0000 */
[----:B------:R-:W-:Y:S01]  /*2700*/  LDSM.16.M88.4 R44, [R219+0x800] ;  /* 0x00080000db2c783b */ /* 0x000fe20000000200 */
[C---:B------:R-:W-:Y:S03]  /*2710*/  HMMA.16816.F32 R76, R8.reuse, R20, RZ ;  /* 0x00000014084c723c */ /* 0x040fe600000018ff */
[----:B------:R-:W-:Y:S05]  /*2720*/  LDSM.16.M88.4 R40, [R219+0x1000] ;  /* 0x00100000db28783b */ /* 0x000fea0000000200 */
[-C--:B------:R-:W-:Y:S08]  /*2730*/  HMMA.16816.F32 R92, R8, R22.reuse, RZ ;  /* 0x00000016085c723c */ /* 0x080ff000000018ff */
[C---:B------:R-:W-:Y:S01]  /*2740*/  HMMA.16816.F32 R140, R12.reuse, R22, RZ ;  /* 0x000000160c8c723c */ /* 0x040fe200000018ff */
[----:B------:R-:W1:Y:S07]  /*2750*/  LDSM.16.M88.4 R20, [R208+0x5900] ;  /* 0x00590000d014783b */ /* 0x000e6e0000000200 */
[-C--:B--2---:R-:W-:Y:S08]  /*2760*/  HMMA.16816.F32 R164, R12, R24.reuse, RZ ;  /* 0x000000180ca4723c */ /* 0x084ff000000018ff */
[C---:B------:R-:W-:Y:S01]  /*2770*/  HMMA.16816.F32 R80, R8.reuse, R24, RZ ;  /* 0x000000180850723c */ /* 0x040fe200000018ff */
[----:B------:R-:W-:Y:S04]  /*2780*/  SHFL.IDX PT, R24, R0, 0x1, 0x181f ;  /* 0x00381f0000187f89 */ /* 0x000fe800000e0000 */
[----:B------:R-:W2:Y:S03]  /*2790*/  SHFL.IDX PT, R25, R0, RZ, 0x181f ;  /* 0x00181fff00197589 */ /* 0x000ea600000e0000 */
[C---:B---3--:R-:W-:Y:S08]  /*27a0*/  HMMA.16816.F32 R48, R8.reuse, R28, RZ ;  /* 0x0000001c0830723c */ /* 0x048ff000000018ff */
[C---:B------:R-:W-:Y:S08]  /*27b0*/  HMMA.16816.F32 R88, R8.reuse, R30, RZ ;  /* 0x0000001e0858723c */ /* 0x040ff000000018ff */
[C---:B------:R-:W-:Y:S08]  /*27c0*/  HMMA.16816.F32 R96, R8.reuse, R26, RZ ;  /* 0x0000001a0860723c */ /* 0x040ff000000018ff */
[C---:B----4-:R-:W-:Y:S08]  /*27d0*/  HMMA.16816.F32 R56, R8.reuse, R16, RZ ;  /* 0x000000100838723c */ /* 0x050ff000000018ff */
[C---:B------:R-:W-:Y:S08]  /*27e0*/  HMMA.16816.F32 R104, R8.reuse, R18, RZ ;  /* 0x000000120868723c */ /* 0x040ff000000018ff */
[C---:B-----5:R-:W-:Y:S08]  /*27f0*/  HMMA.16816.F32 R52, R8.reuse, R36, RZ ;  /* 0x000000240834723c */ /* 0x060ff000000018ff */
[C---:B------:R-:W-:Y:S08]  /*2800*/  HMMA.16816.F32 R120, R8.reuse, R38, RZ ;  /* 0x000000260878723c */ /* 0x040ff000000018ff */
[C---:B-1----:R-:W-:Y:S08]  /*2810*/  HMMA.16816.F32 R72, R8.reuse, R20, RZ ;  /* 0x000000140848723c */ /* 0x042ff000000018ff */
[----:B------:R-:W-:Y:S01]  /*2820*/  HMMA.16816.F32 R112, R8, R22, RZ ;  /* 0x000000160870723c */ /* 0x000fe200000018ff */
[----:B------:R-:W-:Y:S07]  /*2830*/  SHFL.IDX PT, R8, R3, 0x3, 0x181f ;  /* 0x00781f0003087f89 */ /* 0x000fee00000e0000 */
[C---:B------:R-:W-:Y:S07]  /*2840*/  HMMA.16816.F32 R116, R12.reuse, R20, RZ ;  /* 0x000000140c74723c */ /* 0x040fee00000018ff */
[----:B------:R-:W-:Y:S01]  /*2850*/  IADD3 R20, P6, R5, R226, RZ ;  /* 0x000000e205147210 */ /* 0x000fe20007fde0ff */
[----:B------:R-:W-:Y:S01]  /*2860*/  HMMA.16816.F32 R128, R12, R16, RZ ;  /* 0x000000100c80723c */ /* 0x000fe200000018ff */
[----:B------:R-:W-:Y:S03]  /*2870*/  SHFL.IDX PT, R5, R3, 0x4, 0x181f ;  /* 0x00981f0003057f89 */ /* 0x000fe600000e0000 */
[----:B--2---:R-:W-:Y:S01]  /*2880*/  IMAD.X R21, R25, 0x1, R225, P6 ;  /* 0x0000000119157824 */ /* 0x004fe200030e06e1 */
[----:B------:R-:W-:Y:S01]  /*2890*/  SHFL.IDX PT, R3, R3, 0x5, 0x181f ;  /* 0x00b81f0003037f89 */ /* 0x000fe200000e0000 */
[----:B------:R-:W-:-:S02]  /*28a0*/  ISETP.LT.OR P6, PT, R34, 0x21, P2 ;  /* 0x000000212200780c */ /* 0x000fc400017c1670 */
[C---:B------:R-:W-:Y:S01]  /*28b0*/  HMMA.16816.F32 R160, R12.reuse, R18, RZ ;  /* 0x000000120ca0723c */ /* 0x040fe200000018ff */
[----:B------:R-:W1:Y:S07]  /*28c0*/  LDSM.16.M88.4 R16, [R218+0x8100] ;  /* 0x00810000da10783b */ /* 0x000e6e0000000200 */
[C---:B------:R-:W-:Y:S01]  /*28d0*/  HMMA.16816.F32 R108, R12.reuse, R22, RZ ;  /* 0x000000160c6c723c */ /* 0x040fe200000018ff */
[----:B------:R-:W-:Y:S04]  /*28e0*/  SHFL.IDX PT, R23, R0, 0x4, 0x181f ;  /* 0x00981f0000177f89 */ /* 0x000fe800000e0000 */
[----:B------:R2:W-:Y:S03]  /*28f0*/  SHFL.IDX PT, R22, R0, 0x5, 0x181f ;  /* 0x00b81f0000167f89 */ /* 0x0005e600000e0000 */
[C---:B------:R-:W-:Y:S08]  /*2900*/  HMMA.16816.F32 R144, R12.reuse, R28, RZ ;  /* 0x0000001c0c90723c */ /* 0x040ff000000018ff */
[C---:B------:R-:W-:Y:S01]  /*2910*/  HMMA.16816.F32 R148, R12.reuse, R30, RZ ;  /* 0x0000001e0c94723c */ /* 0x040fe200000018ff */
[----:B------:R-:W-:Y:S07]  /*2920*/  LDSM.16.M88.4 R28, [R219+0x2000] ;  /* 0x00200000db1c783b */ /* 0x000fee0000000200 */
[----:B------:R-:W-:Y:S01]  /*2930*/  HMMA.16816.F32 R132, R12, R26, RZ ;  /* 0x0000001a0c84723c */ /* 0x000fe200000018ff */
[----:B--2---:R-:W-:-:S07]  /*2940*/  IMAD.MOV.U32 R0, RZ, RZ, 0x40 ;  /* 0x00000040ff007424 */ /* 0x004fce00078e00ff */
[----:B------:R-:W-:Y:S01]  /*2950*/  HMMA.16816.F32 R124, R12, R36, RZ ;  /* 0x000000240c7c723c */ /* 0x000fe200000018ff */
[----:B------:R-:W-:-:S05]  /*2960*/  SEL R0, R0, 0xffffffc0, !P1 ;  /* 0xffffffc000007807 */ /* 0x000fca0004800000 */
[----:B------:R-:W-:Y:S02]  /*2970*/  IMAD.IADD R214, R208, 0x1, R0 ;  /* 0x00000001d0d67824 */ /* 0x000fe400078e0200 */
[----:B------:R-:W-:Y:S01]  /*2980*/  HMMA.16816.F32 R176, R12, R38, RZ ;  /* 0x000000260cb0723c */ /* 0x000fe200000018ff */
[----:B------:R-:W2:Y:S01]  /*2990*/  LDSM.16.M88.4 R36, [R219+0x1800] ;  /* 0x00180000db24783b */ /* 0x000ea20000000200 */
[----:B------:R-:W-:Y:S01]  /*29a0*/  IMAD.IADD R213, R0, 0x1, R219 ;  /* 0x0000000100d57824 */ /* 0x000fe200078e02db */
[----:B------:R-:W-:-:S04]  /*29b0*/  LOP3.LUT R0, R196, R197, RZ, 0xfc, !PT ;  /* 0x000000c5c4007212 */ /* 0x000fc800078efcff */
[-C--:B------:R-:W-:Y:S01]  /*29c0*/  IADD3 R12, P3, R6, R226.reuse, RZ ;  /* 0x000000e2060c7210 */ /* 0x080fe20007f7e0ff */
[C---:B-1----:R-:W-:Y:S04]  /*29d0*/  HMMA.16816.F32 R100, R16.reuse, R64, R48 ;  /* 0x000000401064723c */ /* 0x042fe80000001830 */
[--C-:B------:R-:W-:Y:S01]  /*29e0*/  IMAD.X R13, R24, 0x1, R225.reuse, P3 ;  /* 0x00000001180d7824 */ /* 0x100fe200018e06e1 */
[-C--:B------:R-:W-:Y:S01]  /*29f0*/  IADD3 R14, P3, R7, R226.reuse, RZ ;  /* 0x000000e2070e7210 */ /* 0x080fe20007f7e0ff */
[----:B------:R-:W1:Y:S02]  /*2a00*/  LDSM.16.M88.4 R24, [R219+0x2800] ;  /* 0x00280000db18783b */ /* 0x000e640000000200 */
[----:B------:R-:W-:Y:S02]  /*2a10*/  HMMA.16816.F32 R80, R16, R44, R80 ;  /* 0x0000002c1050723c */ /* 0x000fe40000001850 */
[----:B------:R-:W-:Y:S01]  /*2a20*/  IMAD.X R15, R35, 0x1, R225, P3 ;  /* 0x00000001230f7824 */ /* 0x000fe200018e06e1 */
[----:B------:R-:W-:-:S02]  /*2a30*/  IADD3 R6, P3, R8, R226, RZ ;  /* 0x000000e208067210 */ /* 0x000fc40007f7e0ff */
[----:B------:R-:W3:Y:S03]  /*2a40*/  LDSM.16.M88.4 R8, [R218+0x6100] ;  /* 0x00610000da08783b */ /* 0x000ee60000000200 */
[----:B------:R-:W-:Y:S01]  /*2a50*/  IMAD.X R7, R32, 0x1, R225, P3 ;  /* 0x0000000120077824 */ /* 0x000fe200018e06e1 */
[----:B------:R-:W-:Y:S01]  /*2a60*/  @!PT LDS RZ, [RZ] ;  /* 0x00000000fffff984 */ /* 0x000fe20000000800 */
[----:B------:R-:W-:Y:S01]  /*2a70*/  @!PT LDS RZ, [RZ] ;  /* 0x00000000fffff984 */ /* 0x000fe20000000800 */
[----:B------:R-:W-:Y:S01]  /*2a80*/  @!PT LDS RZ, [RZ] ;  /* 0x00000000fffff984 */ /* 0x000fe20000000800 */
[----:B------:R4:W-:Y:S01]  /*2a90*/  LDGSTS.E.BYPASS.LTC128B.128 [R202+0x100], [R20.64], !P5 ;  /* 0x0010000014ca7fae */ /* 0x0009e2000e901d72 */
[C---:B------:R-:W-:Y:S01]  /*2aa0*/  ISETP.LT.OR P5, PT, R34.reuse, 0x31, P2 ;  /* 0x000000312200780c */ /* 0x040fe200017a1670 */
[----:B------:R-:W-:Y:S01]  /*2ab0*/  HMMA.16816.F32 R76, R16, R40, R76 ;  /* 0x00000028104c723c */ /* 0x000fe2000000184c */
[C---:B------:R-:W-:Y:S01]  /*2ac0*/  ISETP.LT.OR P3, PT, R34.reuse, 0x41, P2 ;  /* 0x000000412200780c */ /* 0x040fe20001761670 */
[----:B------:R5:W-:Y:S01]  /*2ad0*/  LDGSTS.E.BYPASS.LTC128B.128 [R202+0x900], [R12.64], !P0 ;  /* 0x009000000cca7fae */ /* 0x000be2000c101d72 */
[----:B------:R-:W-:-:S03]  /*2ae0*/  ISETP.LT.OR P2, PT, R34, 0x51, P2 ;  /* 0x000000512200780c */ /* 0x000fc60001741670 */
[----:B------:R3:W-:Y:S02]  /*2af0*/  LDGSTS.E.BYPASS.LTC128B.128 [R202+0x1100], [R14.64], !P6 ;  /* 0x011000000eca7fae */ /* 0x0007e4000f101d72 */
[C---:B------:R-:W-:Y:S04]  /*2b00*/  HMMA.16816.F32 R88, R16.reuse, R66, R88 ;  /* 0x000000421058723c */ /* 0x040fe80000001858 */
[----:B------:R4:W-:Y:S04]  /*2b10*/  LDGSTS.E.BYPASS.LTC128B.128 [R202+0x1900], [R6.64], !P5 ;  /* 0x0190000006ca7fae */ /* 0x0009e8000e901d72 */
[C---:B--2---:R-:W-:Y:S08]  /*2b20*/  HMMA.16816.F32 R32, R16.reuse, R36, R56 ;  /* 0x000000241020723c */ /* 0x044ff00000001838 */
[----:B------:R-:W-:Y:S01]  /*2b30*/  HMMA.16816.F32 R96, R16, R46, R96 ;  /* 0x0000002e1060723c */ /* 0x000fe20000001860 */
[----:B-----5:R-:W-:-:S07]  /*2b40*/  IADD3 R12, P0, R5, R226, RZ ;  /* 0x000000e2050c7210 */ /* 0x020fce0007f1e0ff */
[C---:B-1----:R-:W-:Y:S01]  /*2b50*/  HMMA.16816.F32 R72, R16.reuse, R24, R72 ;  /* 0x000000181048723c */ /* 0x042fe20000001848 */
[--C-:B------:R-:W-:Y:S01]  /*2b60*/  IMAD.X R13, R23, 0x1, R225.reuse, P0 ;  /* 0x00000001170d7824 */ /* 0x100fe200000e06e1 */
[----:B---3--:R-:W-:Y:S02]  /*2b70*/  IADD3 R14, P0, R3, R226, RZ ;  /* 0x000000e2030e7210 */ /* 0x008fe40007f1e0ff */
[----:B------:R-:W-:Y:S02]  /*2b80*/  IADD3 R3, R202, 0x100, RZ ;  /* 0x00000100ca037810 */ /* 0x000fe40007ffe0ff */
[----:B------:R1:W-:Y:S01]  /*2b90*/  LDGSTS.E.BYPASS.LTC128B.128 [R202+0x2100], [R12.64], !P3 ;  /* 0x021000000cca7fae */ /* 0x0003e2000d901d72 */
[----:B------:R-:W-:Y:S01]  /*2ba0*/  IMAD.X R15, R22, 0x1, R225, P0 ;  /* 0x00000001160f7824 */ /* 0x000fe200000e06e1 */
[----:B------:R-:W-:Y:S01]  /*2bb0*/  HMMA.16816.F32 R92, R16, R42, R92 ;  /* 0x0000002a105c723c */ /* 0x000fe2000000185c */
[----:B------:R-:W-:Y:S01]  /*2bc0*/  PLOP3.LUT P0, PT, PT, PT, UP0, 0x80, 0x0 ;  /* 0x000000000000781c */ /* 0x000fe20003f0f008 */
[----:B------:R-:W-:Y:S01]  /*2bd0*/  STL [R1+0x8], R3 ;  /* 0x0000080301007387 */ /* 0x000fe20000100800 */
[----:B------:R-:W-:-:S03]  /*2be0*/  ISETP.GT.AND P3, PT, R203, 0x5f, PT ;  /* 0x0000005fcb00780c */ /* 0x000fc60003f64270 */
[----:B------:R1:W-:Y:S02]  /*2bf0*/  LDGSTS.E.BYPASS.LTC128B.128 [R202+0x2900], [R14.64], !P2 ;  /* 0x029000000eca7fae */ /* 0x0003e4000d101d72 */
[C---:B------:R-:W-:Y:S02]  /*2c00*/  HMMA.16816.F32 R104, R16.reuse, R38, R104 ;  /* 0x000000261068723c */ /* 0x040fe40000001868 */
[----:B----4-:R-:W-:Y:S04]  /*2c10*/  LDSM.16.M88.4 R20, [R216+0x8100] ;  /* 0x00810000d814783b */ /* 0x010fe80000000200 */
[----:B------:R-:W2:Y:S02]  /*2c20*/  LDSM.16.M88.4 R48, [R214+0x4900] ;  /* 0x00490000d630783b */ /* 0x000ea40000000200 */
[C---:B------:R-:W-:Y:S02]  /*2c30*/  HMMA.16816.F32 R152, R16.reuse, R30, R120 ;  /* 0x0000001e1098723c */ /* 0x040fe40000001878 */
[----:B------:R-:W3:Y:S04]  /*2c40*/  LDSM.16.M88.4 R68, [R214+0x5100] ;  /* 0x00510000d644783b */ /* 0x000ee80000000200 */
[----:B------:R-:W4:Y:S02]  /*2c50*/  LDSM.16.M88.4 R56, [R214+0x3900] ;  /* 0x00390000d638783b */ /* 0x000f240000000200 */
[----:B------:R-:W-:Y:S02]  /*2c60*/  HMMA.16816.F32 R136, R16, R26, R112 ;  /* 0x0000001a1088723c */ /* 0x000fe40000001870 */
[----:B------:R-:W5:Y:S04]  /*2c70*/  LDSM.16.M88.4 R60, [R214+0x3100] ;  /* 0x00310000d63c783b */ /* 0x000f680000000200 */
[----:B------:R-:W-:Y:S02]  /*2c80*/  LDSM.16.M88.4 R84, [R214+0x5900] ;  /* 0x00590000d654783b */ /* 0x000fe40000000200 */
[----:B------:R-:W-:Y:S02]  /*2c90*/  HMMA.16816.F32 R144, R8, R64, R144 ;  /* 0x000000400890723c */ /* 0x000fe40000001890 */
[----:B------:R-:W0:Y:S06]  /*2ca0*/  LDGDEPBAR ;  /* 0x00000000000079af */ /* 0x000e2c0000000000 */
[----:B-1----:R-:W-:Y:S01]  /*2cb0*/  HMMA.16816.F32 R12, R16, R28, R52 ;  /* 0x0000001c100c723c */ /* 0x002fe20000001834 */
[----:B------:R-:W1:Y:S04]  /*2cc0*/  LDSM.16.M88.4 R52, [R214+0x4100] ;  /* 0x00410000d634783b */ /* 0x000e680000000200 */
[----:B------:R-:W1:Y:S03]  /*2cd0*/  LDSM.16.M88.4 R16, [R216+0x6100] ;  /* 0x00610000d810783b */ /* 0x000e660000000200 */
[C---:B------:R-:W-:Y:S08]  /*2ce0*/  HMMA.16816.F32 R184, R8.reuse, R36, R128 ;  /* 0x0000002408b8723c */ /* 0x040ff00000001880 */
[C---:B------:R-:W-:Y:S08]  /*2cf0*/  HMMA.16816.F32 R164, R8.reuse, R44, R164 ;  /* 0x0000002c08a4723c */ /* 0x040ff000000018a4 */
[C---:B------:R-:W-:Y:S08]  /*2d00*/  HMMA.16816.F32 R64, R8.reuse, R66, R148 ;  /* 0x000000420840723c */ /* 0x040ff00000001894 */
[C---:B------:R-:W-:Y:S01]  /*2d10*/  HMMA.16816.F32 R128, R8.reuse, R46, R132 ;  /* 0x0000002e0880723c */ /* 0x040fe20000001884 */
[----:B------:R-:W-:Y:S07]  /*2d20*/  LDSM.16.M88.4 R44, [R213] ;  /* 0x00000000d52c783b */ /* 0x000fee0000000200 */
[C---:B------:R-:W-:Y:S08]  /*2d30*/  HMMA.16816.F32 R180, R8.reuse, R40, R180 ;  /* 0x0000002808b4723c */ /* 0x040ff000000018b4 */
[C---:B------:R-:W-:Y:S01]  /*2d40*/  HMMA.16816.F32 R140, R8.reuse, R42, R140 ;  /* 0x0000002a088c723c */ /* 0x040fe2000000188c */
[----:B------:R-:W-:Y:S07]  /*2d50*/  LDSM.16.M88.4 R40, [R213+0x800] ;  /* 0x00080000d528783b */ /* 0x000fee0000000200 */
[C---:B------:R-:W-:Y:S01]  /*2d60*/  HMMA.16816.F32 R160, R8.reuse, R38, R160 ;  /* 0x0000002608a0723c */ /* 0x040fe200000018a0 */
[----:B------:R-:W-:Y:S07]  /*2d70*/  LDSM.16.M88.4 R36, [R213+0x1000] ;  /* 0x00100000d524783b */ /* 0x000fee0000000200 */
[C---:B------:R-:W-:Y:S08]  /*2d80*/  HMMA.16816.F32 R188, R8.reuse, R28, R124 ;  /* 0x0000001c08bc723c */ /* 0x040ff0000000187c */
[C---:B------:R-:W-:Y:S08]  /*2d90*/  HMMA.16816.F32 R192, R8.reuse, R24, R116 ;  /* 0x0000001808c0723c */ /* 0x040ff00000001874 */
[C---:B------:R-:W-:Y:S01]  /*2da0*/  HMMA.16816.F32 R176, R8.reuse, R30, R176 ;  /* 0x0000001e08b0723c */ /* 0x040fe200000018b0 */
[----:B------:R-:W-:Y:S07]  /*2db0*/  LDSM.16.M88.4 R28, [R213+0x2000] ;  /* 0x00200000d51c783b */ /* 0x000fee0000000200 */
[----:B------:R-:W-:Y:S01]  /*2dc0*/  HMMA.16816.F32 R172, R8, R26, R108 ;  /* 0x0000001a08ac723c */ /* 0x000fe2000000186c */
[----:B------:R-:W1:Y:S04]  /*2dd0*/  LDSM.16.M88.4 R8, [R217+0x8100] ;  /* 0x00810000d908783b */ /* 0x000e680000000200 */
[----:B------:R-:W-:Y:S03]  /*2de0*/  LDSM.16.M88.4 R24, [R213+0x2800] ;  /* 0x00280000d518783b */ /* 0x000fe60000000200 */
[C---:B--2---:R-:W-:Y:S01]  /*2df0*/  HMMA.16816.F32 R132, R20.reuse, R48, R32 ;  /* 0x000000301484723c */ /* 0x044fe20000001820 */
[----:B------:R-:W2:Y:S07]  /*2e00*/  LDSM.16.M88.4 R32, [R213+0x1800] ;  /* 0x00180000d520783b */ /* 0x000eae0000000200 */
[----:B---3--:R-:W-:Y:S01]  /*2e10*/  HMMA.16816.F32 R124, R20, R68, R12 ;  /* 0x00000044147c723c */ /* 0x008fe2000000180c */
[----:B------:R-:W3:Y:S01]  /*2e20*/  LDSM.16.M88.4 R12, [R217+0x6100] ;  /* 0x00610000d90c783b */ /* 0x000ee20000000200 */
[----:B------:R-:W-:-:S06]  /*2e30*/  DEPBAR.LE SB0, 0x0 ;  /* 0x000080000000791a */ /* 0x000fcc0000000000 */
[C---:B----4-:R-:W-:Y:S08]  /*2e40*/  HMMA.16816.F32 R156, R20.reuse, R56, R80 ;  /* 0x00000038149c723c */ /* 0x050ff00000001850 */
[C---:B-----5:R-:W-:Y:S08]  /*2e50*/  HMMA.16816.F32 R168, R20.reuse, R60, R100 ;  /* 0x0000003c14a8723c */ /* 0x060ff00000001864 */
[C---:B-1----:R-:W-:Y:S08]  /*2e60*/  HMMA.16816.F32 R148, R20.reuse, R52, R76 ;  /* 0x000000341494723c */ /* 0x042ff0000000184c */
        /* <DEDUP_REMOVED lines=8> */
[C---:B------:R-:W-:Y:S08]  /*2ef0*/  HMMA.16816.F32 R80, R16.reuse, R56, R164 ;  /* 0x000000381050723c */ /* 0x040ff000000018a4 */
[----:B------:R-:W-:Y:S08]  /*2f00*/  HMMA.16816.F32 R76, R16, R58, R128 ;  /* 0x0000003a104c723c */ /* 0x000ff00000001880 */
[----:B------:R-:W-:Y:S08]  /*2f10*/  HMMA.16816.F32 R96, R20, R86, R136 ;  /* 0x000000561460723c */ /* 0x000ff00000001888 */
        /* <DEDUP_REMOVED lines=11> */
[C---:B--2---:R-:W-:Y:S08]  /*2fd0*/  HMMA.16816.F32 R152, R8.reuse, R34, R104 ;  /* 0x000000220898723c */ /* 0x044ff00000001868 */
[C---:B------:R-:W-:Y:S08]  /*2fe0*/  HMMA.16816.F32 R108, R8.reuse, R30, R100 ;  /* 0x0000001e086c723c */ /* 0x040ff00000001864 */
[----:B------:R-:W-:Y:S08]  /*2ff0*/  HMMA.16816.F32 R112, R8, R26, R96 ;  /* 0x0000001a0870723c */ /* 0x000ff00000001860 */
[C---:B---3--:R-:W-:Y:S08]  /*3000*/  HMMA.16816.F32 R100, R12.reuse, R44, R92 ;  /* 0x0000002c0c64723c */ /* 0x048ff0000000185c */
        /* <DEDUP_REMOVED lines=19> */
[----:B------:R-:W-:Y:S01]  /*3140*/  UISETP.NE.AND UP0, UPT, UR36, URZ, UPT ;  /* 0x0000003f2400728c */ /* 0x000fe2000bf05270 */
[----:B------:R-:W-:-:S02]  /*3150*/  IMAD.U32 R3, RZ, RZ, UR14 ;  /* 0x0000000eff037e24 */ /* 0x000fc4000f8e00ff */
[----:B------:R-:W-:-:S03]  /*3160*/  IMAD.MOV.U32 R227, RZ, RZ, RZ ;  /* 0x000000ffffe37224 */ /* 0x000fc600078e00ff */
[----:B------:R-:W-:Y:S02]  /*3170*/  PLOP3.LUT P1, PT, PT, PT, UP0, 0x80, 0x0 ;  /* 0x000000000000781c */ /* 0x000fe40003f2f008 */
[----:B------:R-:W-:Y:S02]  /*3180*/  IADD3 R3, R203, UR13, R3 ;  /* 0x0000000dcb037c10 */ /* 0x000fe4000fffe003 */
        /* <DEDUP_REMOVED lines=31> */
[----:B------:R-:W5:Y:S04]  /*3380*/  SHFL.IDX PT, R13, R5, 0x4, 0x181f ;  /* 0x00981f00050d7f89 */ /* 0x000f6800000e0000 */
[----:B------:R-:W-:Y:S01]  /*3390*/  SHFL.IDX PT, R5, R5, 0x5, 0x181f ;  /* 0x00b81f0005057f89 */ /* 0x000fe200000e0000 */
[----:B-1----:R-:W-:-:S03]  /*33a0*/  IADD3 R6, P0, R6, R226, RZ ;  /* 0x000000e206067210 */ /* 0x002fc60007f1e0ff */
[----:B------:R-:W1:Y:S02]  /*33b0*/  SHFL.IDX PT, R18, R3, 0x2, 0x181f ;  /* 0x00581f0003127f89 */ /* 0x000e6400000e0000 */
[----:B--2---:R-:W-:Y:S01]  /*33c0*/  IMAD.X R7, R7, 0x1, R225, P0 ;  /* 0x0000000107077824 */ /* 0x004fe200000e06e1 */
[-C--:B------:R-:W-:Y:S01]  /*33d0*/  IADD3 R14, P0, R8, R226.reuse, RZ ;  /* 0x000000e2080e7210 */ /* 0x080fe20007f1e0ff */
[----:B------:R-:W2:Y:S01]  /*33e0*/  SHFL.IDX PT, R17, R3, 0x3, 0x181f ;  /* 0x00781f0003117f89 */ /* 0x000ea200000e0000 */
[----:B---3--:R-:W-:-:S03]  /*33f0*/  IADD3 R12, P5, R9, R226, RZ ;  /* 0x000000e2090c7210 */ /* 0x008fc60007fbe0ff */
[----:B------:R-:W3:Y:S01]  /*3400*/  SHFL.IDX PT, R16, R3, 0x4, 0x181f ;  /* 0x00981f0003107f89 */ /* 0x000ee200000e0000 */
[----:B----4-:R-:W-:-:S03]  /*3410*/  IADD3 R10, P2, R10, R226, RZ ;  /* 0x000000e20a0a7210 */ /* 0x010fc60007f5e0ff */
[----:B------:R-:W4:Y:S01]  /*3420*/  SHFL.IDX PT, R3, R3, 0x5, 0x181f ;  /* 0x00b81f0003037f89 */ /* 0x000f2200000e0000 */
[----:B-----5:R-:W-:-:S03]  /*3430*/  IMAD.X R15, R11, 0x1, R225, P0 ;  /* 0x000000010b0f7824 */ /* 0x020fc600000e06e1 */
[----:B------:R5:W-:Y:S01]  /*3440*/  LDGSTS.E.BYPASS.LTC128B.128 [R202+0x3100], [R6.64], !P4 ;  /* 0x0310000006ca7fae */ /* 0x000be2000e101d72 */
[----:B------:R-:W-:-:S03]  /*3450*/  IADD3 R8, P1, R13, R226, RZ ;  /* 0x000000e20d087210 */ /* 0x000fc60007f3e0ff */
[----:B------:R4:W-:Y:S01]  /*3460*/  LDGSTS.E.BYPASS.LTC128B.128 [R202+0x3900], [R14.64], !P4 ;  /* 0x039000000eca7fae */ /* 0x0009e2000e101d72 */
[--C-:B-1----:R-:W-:Y:S02]  /*3470*/  IMAD.X R13, R18, 0x1, R225.reuse, P5 ;  /* 0x00000001120d7824 */ /* 0x102fe400028e06e1 */
[----:B--2---:R-:W-:-:S03]  /*3480*/  IMAD.X R11, R17, 0x1, R225, P2 ;  /* 0x00000001110b7824 */ /* 0x004fc600010e06e1 */
[----:B------:R1:W-:Y:S01]  /*3490*/  LDGSTS.E.BYPASS.LTC128B.128 [R202+0x4100], [R12.64], !P4 ;  /* 0x041000000cca7fae */ /* 0x0003e2000e101d72 */
[----:B---3--:R-:W-:-:S03]  /*34a0*/  IMAD.X R9, R16, 0x1, R225, P1 ;  /* 0x0000000110097824 */ /* 0x008fc600008e06e1 */
[----:B------:R1:W-:Y:S04]  /*34b0*/  LDGSTS.E.BYPASS.LTC128B.128 [R202+0x4900], [R10.64], !P4 ;  /* 0x049000000aca7fae */ /* 0x0003e8000e101d72 */
[----:B------:R1:W-:Y:S01]  /*34c0*/  LDGSTS.E.BYPASS.LTC128B.128 [R202+0x5100], [R8.64], !P4 ;  /* 0x0510000008ca7fae */ /* 0x0003e2000e101d72 */
[----:B-----5:R-:W-:-:S05]  /*34d0*/  IADD3 R6, P0, R5, R226, RZ ;  /* 0x000000e205067210 */ /* 0x020fca0007f1e0ff */
[----:B----4-:R-:W-:-:S05]  /*34e0*/  IMAD.X R7, R3, 0x1, R225, P0 ;  /* 0x0000000103077824 */ /* 0x010fca00000e06e1 */
[----:B------:R1:W-:Y:S03]  /*34f0*/  LDGSTS.E.BYPASS.LTC128B.128 [R202+0x5900], [R6.64], !P4 ;  /* 0x0590000006ca7fae */ /* 0x0003e6000e101d72 */
.L_x_252:
[----:B------:R-:W-:Y:S01]  /*3500*/  FMUL.FTZ R3, R100, c[0x0][0x320] ;  /* 0x0000c80064037a20 */ /* 0x000fe20000410000 */
[----:B-1----:R-:W-:Y:S01]  /*3510*/  SHF.R.S32.HI R7, RZ, 0x1f, R198 ;  /* 0x0000001fff077819 */ /* 0x002fe200000114c6 */
[----:B------:R-:W-:Y:S01]  /*3520*/  FMUL.FTZ R5, R68, c[0x0][0x320] ;  /* 0x0000c80044057a20 */ /* 0x000fe20000410000 */
[-C--:B------:R-:W-:Y:S01]  /*3530*/  LEA.HI R6, R200, R201.reuse, RZ, 0x2 ;  /* 0x000000c9c8067211 */ /* 0x080fe200078f10ff */
[----:B------:R1:W2:Y:S01]  /*3540*/  MUFU.TANH R59, R3 ;  /* 0x00000003003b7308 */ /* 0x0002a20000002400 */
[----:B------:R-:W-:Y:S01]  /*3550*/  FMUL.FTZ R8, R69, c[0x0][0x320] ;  /* 0x0000c80045087a20 */ /* 0x000fe20000410000 */
[----:B------:R-:W-:Y:S01]  /*3560*/  UISETP.NE.AND UP1, UPT, UR35, URZ, UPT ;  /* 0x0000003f2300728c */ /* 0x000fe2000bf25270 */
[----:B------:R-:W-:Y:S01]  /*3570*/  LOP3.LUT R6, R6, 0xfffffffc, RZ, 0xc0, !PT ;  /* 0xfffffffc06067812 */ /* 0x000fe200078ec0ff */
[----:B------:R-:W-:Y:S01]  /*3580*/  FMUL.FTZ R10, R72, c[0x0][0x320] ;  /* 0x0000c800480a7a20 */ /* 0x000fe20000410000 */
[----:B------:R-:W-:Y:S01]  /*3590*/  UISETP.NE.AND UP0, UPT, UR34, URZ, UPT ;  /* 0x0000003f2200728c */ /* 0x000fe2000bf05270 */
[----:B------:R-:W0:Y:S01]  /*35a0*/  LDGDEPBAR ;  /* 0x00000000000079af */ /* 0x000e220000000000 */
[----:B------:R-:W-:Y:S01]  /*35b0*/  IADD3 R6, -R6, R201, RZ ;  /* 0x000000c906067210 */ /* 0x000fe20007ffe1ff */
[----:B------:R3:W4:Y:S01]  /*35c0*/  MUFU.TANH R17, R5 ;  /* 0x0000000500117308 */ /* 0x0007220000002400 */
[----:B------:R-:W-:Y:S01]  /*35d0*/  PLOP3.LUT P1, PT, PT, PT, UP1, 0x80, 0x0 ;  /* 0x000000000000781c */ /* 0x000fe20003f2f018 */
[----:B------:R-:W-:Y:S01]  /*35e0*/  ULDC UR13, c[0x0][0x324] ;  /* 0x0000c900000d7ab9 */ /* 0x000fe20000000800 */
[----:B------:R-:W-:Y:S01]  /*35f0*/  PLOP3.LUT P0, PT, PT, PT, UP1, 0x80, 0x0 ;  /* 0x000000000000781c */ /* 0x000fe20003f0f018 */
[----:B------:R-:W-:Y:S01]  /*3600*/  ULOP3.LUT UR13, URZ, UR13, URZ, 0x33, !UPT ;  /* 0x0000000d3f0d7292 */ /* 0x000fe2000f8e333f */
[----:B-1----:R-:W-:-:S03]  /*3610*/  FMUL.FTZ R3, R101, c[0x0][0x320] ;  /* 0x0000c80065037a20 */ /* 0x002fc60000410000 */
[----:B------:R-:W1:Y:S01]  /*3620*/  MUFU.TANH R16, R8 ;  /* 0x0000000800107308 */ /* 0x000e620000002400 */
[----:B---3--:R-:W-:-:S07]  /*3630*/  LEA.HI R5, R7, R198, RZ, 0x2 ;  /* 0x000000c607057211 */ /* 0x008fce00078f10ff */
[----:B------:R3:W1:Y:S01]  /*3640*/  MUFU.TANH R58, R3 ;  /* 0x00000003003a7308 */ /* 0x0006620000002400 */
[----:B------:R-:W-:-:S05]  /*3650*/  LOP3.LUT R5, R5, 0xffffffc, RZ, 0xc0, !PT ;  /* 0x0ffffffc05057812 */ /* 0x000fca00078ec0ff */
[----:B------:R-:W-:Y:S01]  /*3660*/  IMAD.IADD R9, R198, 0x1, -R5 ;  /* 0x00000001c6097824 */ /* 0x000fe200078e0a05 */
[----:B------:R-:W-:Y:S01]  /*3670*/  LEA.HI R5, R6, R6, RZ, 0x1 ;  /* 0x0000000606057211 */ /* 0x000fe200078f08ff */
[----:B------:R5:W1:Y:S01]  /*3680*/  MUFU.TANH R15, R10 ;  /* 0x0000000a000f7308 */ /* 0x000a620000002400 */
[----:B---3--:R-:W-:-:S07]  /*3690*/  FMUL.FTZ R3, R96, c[0x0][0x320] ;  /* 0x0000c80060037a20 */ /* 0x008fce0000410000 */
        /* <DEDUP_REMOVED lines=32> */
[----:B------:R-:W-:Y:S02]  /*38a0*/  LOP3.LUT R7, R7, 0x7ffffffc, RZ, 0xc0, !PT ;  /* 0x7ffffffc07077812 */ /* 0x000fe400078ec0ff */
[----:B------:R-:W-:Y:S01]  /*38b0*/  LEA R11, R9, R8, 0x4 ;  /* 0x00000008090b7211 */ /* 0x000fe200078e20ff */
[C---:B------:R-:W-:Y:S01]  /*38c0*/  IMAD.SHL.U32 R8, R5.reuse, 0x20, RZ ;  /* 0x0000002005087824 */ /* 0x040fe200078e00ff */
[----:B------:R-:W-:Y:S02]  /*38d0*/  LOP3.LUT R9, R5, 0x1ffffffe, RZ, 0xc0, !PT ;  /* 0x1ffffffe05097812 */ /* 0x000fe400078ec0ff */
[----:B------:R-:W-:Y:S01]  /*38e0*/  IADD3 R7, R3, -R7, RZ ;  /* 0x8000000703077210 */ /* 0x000fe20007ffe0ff */
[----:B------:R-:W-:Y:S01]  /*38f0*/  IMAD.U32 R3, RZ, RZ, UR19 ;  /* 0x00000013ff037e24 */ /* 0x000fe2000f8e00ff */
[----:B------:R-:W-:-:S02]  /*3900*/  LOP3.LUT R5, R8, 0xffffffc0, RZ, 0xc0, !PT ;  /* 0xffffffc008057812 */ /* 0x000fc400078ec0ff */
[----:B------:R-:W-:Y:S02]  /*3910*/  IADD3 R6, R6, -R9, RZ ;  /* 0x8000000906067210 */ /* 0x000fe40007ffe0ff */
[----:B------:R-:W-:Y:S01]  /*3920*/  SHF.L.U32 R8, R7, 0x1, RZ ;  /* 0x0000000107087819 */ /* 0x000fe200000006ff */
[----:B------:R-:W-:Y:S02]  /*3930*/  IMAD.IADD R5, R5, 0x1, R11 ;  /* 0x0000000105057824 */ /* 0x000fe400078e020b */
[----:B------:R-:W-:Y:S01]  /*3940*/  FMUL.FTZ R7, R93, c[0x0][0x320] ;  /* 0x0000c8005d077a20 */ /* 0x000fe20000410000 */
[----:B------:R-:W-:Y:S02]  /*3950*/  IADD3 R3, -R8, 0x1, R3 ;  /* 0x0000000108037810 */ /* 0x000fe40007ffe103 */
[----:B------:R-:W-:Y:S01]  /*3960*/  LEA R12, R6, R5, 0x3 ;  /* 0x00000005060c7211 */ /* 0x000fe200078e18ff */
[----:B------:R-:W-:Y:S01]  /*3970*/  FMUL.FTZ R5, R88, c[0x0][0x320] ;  /* 0x0000c80058057a20 */ /* 0x000fe20000410000 */
[----:B------:R-:W-:Y:S01]  /*3980*/  IADD3 R3, R3, -UR15, RZ ;  /* 0x8000000f03037c10 */ /* 0x000fe2000fffe0ff */
[----:B------:R-:W3:Y:S01]  /*3990*/  MUFU.TANH R9, R7 ;  /* 0x0000000700097308 */ /* 0x000ee20000002400 */
[----:B------:R-:W-:Y:S01]  /*39a0*/  IADD3 R23, -R8, UR37, RZ ;  /* 0x0000002508177c10 */ /* 0x000fe2000fffe1ff */
[----:B------:R-:W-:Y:S01]  /*39b0*/  @P1 IMAD.HI.U32 R6, R12, c[0x0][0x2c8], RZ ;  /* 0x0000b2000c061a27 */ /* 0x000fe200078e00ff */
[----:B------:R5:W-:Y:S01]  /*39c0*/  STL [R1+0x24], R12 ;  /* 0x0000240c01007387 */ /* 0x000be20000100800 */
[----:B------:R-:W-:-:S02]  /*39d0*/  IADD3 R19, R3, c[0x0][0x328], RZ ;  /* 0x0000ca0003137a10 */ /* 0x000fc40007ffe0ff */
[----:B------:R-:W-:Y:S01]  /*39e0*/  IMAD.MOV.U32 R18, RZ, RZ, R12 ;  /* 0x000000ffff127224 */ /* 0x000fe200078e000c */
[----:B------:R-:W-:Y:S01]  /*39f0*/  @P0 SHF.R.U32.HI R18, RZ, c[0x0][0x2cc], R6 ;  /* 0x0000b300ff120a19 */ /* 0x000fe20000011606 */
[----:B------:R1:W1:Y:S01]  /*3a00*/  MUFU.TANH R13, R5 ;  /* 0x00000005000d7308 */ /* 0x0002620000002400 */
[----:B------:R-:W-:Y:S01]  /*3a10*/  STL [R1+0x10], R8 ;  /* 0x0000100801007387 */ /* 0x000fe20000100800 */
[----:B------:R-:W-:Y:S02]  /*3a20*/  PLOP3.LUT P0, PT, PT, PT, UP0, 0x40, 0x0 ;  /* 0x000000000000781c */ /* 0x000fe40003f0e808 */
[----:B------:R-:W-:Y:S01]  /*3a30*/  IADD3 R21, R3, UR13, RZ ;  /* 0x0000000d03157c10 */ /* 0x000fe2000fffe0ff */
[----:B------:R-:W2:Y:S01]  /*3a40*/  SHFL.IDX PT, R6, R18, RZ, 0x1c1f ;  /* 0x001c1fff12067589 */ /* 0x000ea200000e0000 */
[----:B-1----:R-:W-:-:S04]  /*3a50*/  FMUL.FTZ R5, R89, c[0x0][0x320] ;  /* 0x0000c80059057a20 */ /* 0x002fc80000410000 */
[----:B-----5:R1:W1:Y:S01]  /*3a60*/  MUFU.TANH R12, R5 ;  /* 0x00000005000c7308 */ /* 0x0202620000002400 */
[----:B--2---:R-:W-:Y:S02]  /*3a70*/  IMAD.IADD R3, R21, 0x1, R6 ;  /* 0x0000000115037824 */ /* 0x004fe400078e0206 */
[----:B-1----:R-:W-:-:S05]  /*3a80*/  FMUL.FTZ R5, R60, c[0x0][0x320] ;  /* 0x0000c8003c057a20 */ /* 0x002fca0000410000 */
[----:B------:R1:W2:Y:S02]  /*3a90*/  MUFU.TANH R11, R5 ;  /* 0x00000005000b7308 */ /* 0x0002a40000002400 */
[----:B-1----:R-:W-:-:S06]  /*3aa0*/  FMUL.FTZ R5, R61, c[0x0][0x320] ;  /* 0x0000c8003d057a20 */ /* 0x002fcc0000410000 */
[----:B------:R1:W1:Y:S02]  /*3ab0*/  MUFU.TANH R10, R5 ;  /* 0x00000005000a7308 */ /* 0x0002640000002400 */
[----:B-1----:R-:W-:-:S05]  /*3ac0*/  IMAD.U32 R5, RZ, RZ, UR37 ;  /* 0x00000025ff057e24 */ /* 0x002fca000f8e00ff */
[----:B------:R-:W-:Y:S02]  /*3ad0*/  IADD3 R20, -R8, UR8, R5 ;  /* 0x0000000808147c10 */ /* 0x000fe4000fffe105 */
[----:B------:R-:W-:-:S04]  /*3ae0*/  IADD3 R5, R19, R6, RZ ;  /* 0x0000000613057210 */ /* 0x000fc80007ffe0ff */
[----:B------:R-:W-:Y:S01]  /*3af0*/  IMNMX R5, R5, R20, PT ;  /* 0x0000001405057217 */ /* 0x000fe20003800200 */
[----:B------:R-:W-:Y:S05]  /*3b00*/  @P0 BRA `(.L_x_253) ;  /* 0x0000015000000947 */ /* 0x000fea0003800000 */
[----:B--234-:R-:W-:Y:S01]  /*3b10*/  IMAD.U32 R7, RZ, RZ, UR15 ;  /* 0x0000000fff077e24 */ /* 0x01cfe2000f8e00ff */
[----:B------:R-:W-:Y:S04]  /*3b20*/  BSSY B0, `(.L_x_254) ;  /* 0x000000f000007945 */ /* 0x000fe80003800000 */
[----:B------:R-:W-:-:S04]  /*3b30*/  IADD3 R6, -R7, UR8, R6 ;  /* 0x0000000807067c10 */ /* 0x000fc8000fffe106 */
        /* <DEDUP_REMOVED lines=9> */
.L_x_255:
[----:B------:R-:W-:-:S04]  /*3bd0*/  MOV R7, c[0x0][0x32c] ;  /* 0x0000cb0000077a02 */ /* 0x000fc80000000f00 */
[----:B------:R-:W-:-:S13]  /*3be0*/  ISETP.NE.AND P0, PT, R7, 0x1, PT ;  /* 0x000000010700780c */ /* 0x000fda0003f05270 */
[----:B------:R-:W-:-:S05]  /*3bf0*/  @P0 IMAD.HI.U32 R7, R6, c[0x0][0x330], RZ ;  /* 0x0000cc0006070a27 */ /* 0x000fca00078e00ff */
[----:B------:R-:W-:Y:S02]  /*3c00*/  @P0 SHF.R.U32.HI R6, RZ, c[0x0][0x334], R7 ;  /* 0x0000cd00ff060a19 */ /* 0x000fe40000011607 */
.L_x_256:
[----:B------:R-:W-:Y:S05]  /*3c10*/  BSYNC B0 ;  /* 0x0000000000007941 */ /* 0x000fea0003800000 */
.L_x_254:
[----:B------:R-:W-:-:S05]  /*3c20*/  IMAD R6, R6, c[0x0][0x32c], R23 ;  /* 0x0000cb0006067a24 */ /* 0x000fca00078e0217 */
[----:B------:R-:W-:Y:S02]  /*3c30*/  IADD3 R7, R6, c[0x0][0x32c], RZ ;  /* 0x0000cb0006077a10 */ /* 0x000fe40007ffe0ff */
[----:B------:R-:W-:Y:S02]  /*3c40*/  IMNMX R3, R3, R6, !PT ;  /* 0x0000000603037217 */ /* 0x000fe40007800200 */
[----:B------:R-:W-:Y:S02]  /*3c50*/  IMNMX R5, R5, R7, PT ;  /* 0x0000000705057217 */ /* 0x000fe40003800200 */
.L_x_253:
        /* <DEDUP_REMOVED lines=13> */
[----:B------:R-:W-:Y:S01]  /*3d30*/  ISETP.GT.AND P6, PT, R3, RZ, P6 ;  /* 0x000000ff0300720c */ /* 0x000fe200037c4270 */
[----:B------:R-:W-:Y:S01]  /*3d40*/  UISETP.GE.AND UP1, UPT, UR37, 0x9, UPT ;  /* 0x000000092500788c */ /* 0x000fe2000bf26270 */
[----:B------:R-:W-:Y:S01]  /*3d50*/  PLOP3.LUT P0, PT, PT, PT, UP0, 0x40, 0x0 ;  /* 0x000000000000781c */ /* 0x000fe20003f0e808 */
[----:B------:R-:W-:Y:S01]  /*3d60*/  UISETP.GE.AND UP0, UPT, UR37, 0x12, UPT ;  /* 0x000000122500788c */ /* 0x000fe2000bf06270 */
[----:B------:R-:W-:Y:S01]  /*3d70*/  PLOP3.LUT P5, PT, PT, PT, UP2, 0x40, 0x0 ;  /* 0x000000000000781c */ /* 0x000fe20003fae828 */
[----:B------:R-:W-:Y:S01]  /*3d80*/  UISETP.GE.AND UP4, UPT, UR37, 0x4a, UPT ;  /* 0x0000004a2500788c */ /* 0x000fe2000bf86270 */
[----:B------:R-:W-:Y:S01]  /*3d90*/  ISETP.LT.OR P6, PT, R5, 0x1, P6 ;  /* 0x000000010500780c */ /* 0x000fe200037c1670 */
[----:B-1----:R-:W-:Y:S01]  /*3da0*/  FMUL.FTZ R6, R42, c[0x0][0x320] ;  /* 0x0000c8002a067a20 */ /* 0x002fe20000410000 */
[----:B------:R-:W-:Y:S01]  /*3db0*/  ISETP.GT.AND P5, PT, R3, 0x1, P5 ;  /* 0x000000010300780c */ /* 0x000fe20002fa4270 */
[----:B------:R-:W-:Y:S01]  /*3dc0*/  UP2UR UR28, UPR, URZ, 0x1 ;  /* 0x000000013f1c7883 */ /* 0x000fe20008000000 */
[----:B------:R-:W-:Y:S01]  /*3dd0*/  FSEL R66, R59, -INF , !P6 ;  /* 0xff8000003b427808 */ /* 0x000fe20007000000 */
[----:B------:R1:W3:Y:S01]  /*3de0*/  MUFU.TANH R45, R6 ;  /* 0x00000006002d7308 */ /* 0x0002e20000002400 */
[----:B------:R-:W-:Y:S01]  /*3df0*/  PLOP3.LUT P6, PT, PT, PT, UP0, 0x40, 0x0 ;  /* 0x000000000000781c */ /* 0x000fe20003fce808 */
[----:B------:R-:W-:Y:S01]  /*3e00*/  UISETP.GE.AND UP0, UPT, UR37, 0x19, UPT ;  /* 0x000000192500788c */ /* 0x000fe2000bf06270 */
[----:B------:R-:W-:Y:S01]  /*3e10*/  PLOP3.LUT P2, PT, PT, PT, UP1, 0x40, 0x0 ;  /* 0x000000000000781c */ /* 0x000fe20003f4e818 */
[----:B------:R-:W-:Y:S01]  /*3e20*/  UISETP.GE.AND UP6, UPT, UR37, 0x42, UPT ;  /* 0x000000422500788c */ /* 0x000fe2000bfc6270 */
[----:B------:R-:W-:Y:S01]  /*3e30*/  ISETP.LT.OR P5, PT, R5, 0x2, P5 ;  /* 0x000000020500780c */ /* 0x000fe20002fa1670 */
[----:B------:R-:W-:Y:S01]  /*3e40*/  UP2UR UR27, UPR, URZ, 0x1 ;  /* 0x000000013f1b7883 */ /* 0x000fe20008000000 */
[----:B------:R-:W-:Y:S01]  /*3e50*/  ISETP.GT.AND P2, PT, R3, 0x8, P2 ;  /* 0x000000080300780c */ /* 0x000fe20001744270 */
[----:B------:R-:W-:Y:S01]  /*3e60*/  UISETP.GE.AND UP5, UPT, UR37, 0x49, UPT ;  /* 0x000000492500788c */ /* 0x000fe2000bfa6270 */
[----:B------:R-:W-:Y:S01]  /*3e70*/  FSEL R65, R58, -INF , !P5 ;  /* 0xff8000003a417808 */ /* 0x000fe20006800000 */
[----:B------:R-:W-:Y:S01]  /*3e80*/  UP2UR UR38, UPR, URZ, 0x40 ;  /* 0x000000403f267883 */ /* 0x000fe20008000000 */
[----:B------:R-:W-:Y:S01]  /*3e90*/  PLOP3.LUT P5, PT, PT, PT, UP0, 0x40, 0x0 ;  /* 0x000000000000781c */ /* 0x000fe20003fae808 */
[----:B------:R-:W-:Y:S01]  /*3ea0*/  UISETP.GE.AND UP0, UPT, UR37, 0x1a, UPT ;  /* 0x0000001a2500788c */ /* 0x000fe2000bf06270 */
[C---:B------:R-:W-:Y:S01]  /*3eb0*/  ISETP.LT.OR P2, PT, R5.reuse, 0x9, P2 ;  /* 0x000000090500780c */ /* 0x040fe20001741670 */
[----:B------:R-:W-:Y:S01]  /*3ec0*/  UP2UR UR33, UPR, URZ, 0x8 ;  /* 0x000000083f217883 */ /* 0x000fe20008000000 */
[----:B------:R-:W-:Y:S01]  /*3ed0*/  ISETP.LT.OR P1, PT, R5, 0xa, P1 ;  /* 0x0000000a0500780c */ /* 0x000fe20000f21670 */
[----:B-1----:R-:W-:Y:S01]  /*3ee0*/  FMUL.FTZ R6, R43, c[0x0][0x320] ;  /* 0x0000c8002b067a20 */ /* 0x002fe20000410000 */
[----:B------:R-:W-:Y:S01]  /*3ef0*/  FSEL R69, R57, -INF , !P2 ;  /* 0xff80000039457808 */ /* 0x000fe20005000000 */
[----:B------:R-:W-:Y:S01]  /*3f00*/  UP2UR UR26, UPR, URZ, 0x1 ;  /* 0x000000013f1a7883 */ /* 0x000fe20008000000 */
[----:B------:R-:W-:Y:S01]  /*3f10*/  PLOP3.LUT P2, PT, PT, PT, UP0, 0x40, 0x0 ;  /* 0x000000000000781c */ /* 0x000fe20003f4e808 */
[----:B------:R1:W4:Y:S01]  /*3f20*/  MUFU.TANH R44, R6 ;  /* 0x00000006002c7308 */ /* 0x0003220000002400 */
[----:B------:R-:W-:Y:S01]  /*3f30*/  UISETP.GE.AND UP0, UPT, UR37, 0x21, UPT ;  /* 0x000000212500788c */ /* 0x000fe2000bf06270 */
[----:B------:R-:W-:Y:S01]  /*3f40*/  ISETP.GT.AND P0, PT, R3, 0x10, P0 ;  /* 0x000000100300780c */ /* 0x000fe20000704270 */
[----:B------:R-:W-:Y:S01]  /*3f50*/  UP2UR UR32, UPR, URZ, 0x4 ;  /* 0x000000043f207883 */ /* 0x000fe20008000000 */
[----:B------:R-:W-:Y:S01]  /*3f60*/  FSEL R68, R56, -INF , !P1 ;  /* 0xff80000038447808 */ /* 0x000fe20004800000 */
[----:B------:R-:W-:Y:S01]  /*3f70*/  UP2UR UR25, UPR, URZ, 0x1 ;  /* 0x000000013f197883 */ /* 0x000fe20008000000 */
[----:B------:R-:W-:Y:S01]  /*3f80*/  ISETP.LT.OR P0, PT, R5, 0x11, P0 ;  /* 0x000000110500780c */ /* 0x000fe20000701670 */
[----:B------:R-:W-:Y:S01]  /*3f90*/  UP2UR UR31, UPR, URZ, 0x2 ;  /* 0x000000023f1f7883 */ /* 0x000fe20008000000 */
[----:B------:R-:W-:Y:S01]  /*3fa0*/  PLOP3.LUT P1, PT, PT, PT, UP0, 0x40, 0x0 ;  /* 0x000000000000781c */ /* 0x000fe20003f2e808 */
[----:B------:R-:W-:Y:S01]  /*3fb0*/  UISETP.GE.AND UP0, UPT, UR37, 0x22, UPT ;  /* 0x000000222500788c */ /* 0x000fe2000bf06270 */
[C---:B------:R-:W-:Y:S01]  /*3fc0*/  ISETP.GT.AND P6, PT, R3.reuse, 0x11, P6 ;  /* 0x000000110300780c */ /* 0x040fe200037c4270 */
[----:B------:R-:W-:Y:S01]  /*3fd0*/  UISETP.GE.AND UP3, UPT, UR37, 0x51, UPT ;  /* 0x000000512500788c */ /* 0x000fe2000bf66270 */
[----:B------:R-:W-:Y:S01]  /*3fe0*/  ISETP.GT.AND P5, PT, R3, 0x18, P5 ;  /* 0x000000180300780c */ /* 0x000fe20002fa4270 */
[----:B------:R-:W-:Y:S01]  /*3ff0*/  UP2UR UR24, UPR, URZ, 0x1 ;  /* 0x000000013f187883 */ /* 0x000fe20008000000 */
[C---:B------:R-:W-:Y:S01]  /*4000*/  ISETP.LT.OR P6, PT, R5.reuse, 0x12, P6 ;  /* 0x000000120500780c */ /* 0x040fe200037c1670 */
[----:B------:R-:W-:Y:S01]  /*4010*/  UISETP.GE.AND UP2, UPT, UR37, 0x52, UPT ;  /* 0x000000522500788c */ /* 0x000fe2000bf46270 */
[----:B-1----:R-:W-:Y:S01]  /*4020*/  FMUL.FTZ R6, R102, c[0x0][0x320] ;  /* 0x0000c80066067a20 */ /* 0x002fe20000410000 */
[----:B------:R-:W-:Y:S01]  /*4030*/  ISETP.LT.OR P5, PT, R5, 0x19, P5 ;  /* 0x000000190500780c */ /* 0x000fe20002fa1670 */
[----:B------:R-:W-:Y:S01]  /*4040*/  UISETP.GE.AND UP1, UPT, UR37, 0x59, UPT ;  /* 0x000000592500788c */ /* 0x000fe2000bf26270 */
[----:B------:R-:W-:Y:S01]  /*4050*/  FSEL R73, R54, -INF , !P6 ;  /* 0xff80000036497808 */ /* 0x000fe20007000000 */
[----:B------:R1:W1:Y:S01]  /*4060*/  MUFU.TANH R42, R6 ;  /* 0x00000006002a7308 */ /* 0x0002620000002400 */
[----:B------:R-:W-:-:S02]  /*4070*/  ISETP.GT.AND P2, PT, R3, 0x19, P2 ;  /* 0x000000190300780c */ /* 0x000fc40001744270 */
[----:B------:R-:W-:Y:S02]  /*4080*/  ISETP.GT.AND P1, PT, R3, 0x20, P1 ;  /* 0x000000200300780c */ /* 0x000fe40000f24270 */
[C---:B------:R-:W-:Y:S02]  /*4090*/  ISETP.LT.OR P2, PT, R5.reuse, 0x1a, P2 ;  /* 0x0000001a0500780c */ /* 0x040fe40001741670 */
[----:B------:R-:W-:Y:S01]  /*40a0*/  ISETP.LT.OR P1, PT, R5, 0x21, P1 ;  /* 0x000000210500780c */ /* 0x000fe20000f21670 */
[----:B------:R-:W2:Y:S03]  /*40b0*/  MUFU.TANH R25, R8 ;  /* 0x0000000800197308 */ /* 0x000ea60000002400 */
[----:B------:R-:W-:Y:S01]  /*40c0*/  FSEL R81, R51, -INF , !P1 ;  /* 0xff80000033517808 */ /* 0x000fe20004800000 */
[----:B-1----:R-:W-:-:S04]  /*40d0*/  FMUL.FTZ R6, R103, c[0x0][0x320] ;  /* 0x0000c80067067a20 */ /* 0x002fc80000410000 */
        /* <DEDUP_REMOVED lines=20> */
[----:B------:R-:W-:Y:S02]  /*4220*/  FSEL R70, R55, -INF , !P0 ;  /* 0xff80000037467808 */ /* 0x000fe40004000000 */
[----:B------:R-:W-:-:S03]  /*4230*/  PLOP3.LUT P0, PT, PT, PT, UP0, 0x40, 0x0 ;  /* 0x000000000000781c */ /* 0x000fc60003f0e808 */
[----:B------:R1:W1:Y:S01]  /*4240*/  MUFU.TANH R33, R6 ;  /* 0x0000000600217308 */ /* 0x0002620000002400 */
[----:B------:R-:W-:Y:S01]  /*4250*/  UISETP.GE.AND UP0, UPT, UR37, 0x29, UPT ;  /* 0x000000292500788c */ /* 0x000fe2000bf06270 */
[----:B------:R-:W-:-:S03]  /*4260*/  ISETP.GT.AND P0, PT, R3, 0x21, P0 ;  /* 0x000000210300780c */ /* 0x000fc60000704270 */
[----:B------:R-:W-:Y:S02]  /*4270*/  UP2UR UR23, UPR, URZ, 0x1 ;  /* 0x000000013f177883 */ /* 0x000fe40008000000 */
[----:B------:R-:W-:Y:S01]  /*4280*/  PLOP3.LUT P6, PT, PT, PT, UP0, 0x40, 0x0 ;  /* 0x000000000000781c */ /* 0x000fe20003fce808 */
[----:B------:R-:W-:Y:S01]  /*4290*/  UISETP.GE.AND UP0, UPT, UR37, 0x2a, UPT ;  /* 0x0000002a2500788c */ /* 0x000fe2000bf06270 */
[----:B------:R-:W-:Y:S02]  /*42a0*/  ISETP.LT.OR P0, PT, R5, 0x22, P0 ;  /* 0x000000220500780c */ /* 0x000fe40000701670 */
        /* <DEDUP_REMOVED lines=15> */
[----:B------:R-:W-:-:S03]  /*43a0*/  UP2UR UR21, UPR, URZ, 0x1 ;  /* 0x000000013f157883 */ /* 0x000fc60008000000 */
[----:B------:R-:W-:-:S04]  /*43b0*/  ISETP.LT.OR P5, PT, R5, 0x2a, P5 ;  /* 0x0000002a0500780c */ /* 0x000fc80002fa1670 */
[----:B------:R-:W-:Y:S01]  /*43c0*/  FSEL R121, R48, -INF , !P5 ;  /* 0xff80000030797808 */ /* 0x000fe20006800000 */
[----:B-1----:R-:W-:Y:S01]  /*43d0*/  FMUL.FTZ R6, R75, c[0x0][0x320] ;  /* 0x0000c8004b067a20 */ /* 0x002fe20000410000 */
[----:B------:R-:W-:Y:S02]  /*43e0*/  FSEL R75, R52, -INF , !P2 ;  /* 0xff800000344b7808 */ /* 0x000fe40005000000 */
[----:B------:R-:W-:Y:S01]  /*43f0*/  PLOP3.LUT P2, PT, PT, PT, UP0, 0x40, 0x0 ;  /* 0x000000000000781c */ /* 0x000fe20003f4e808 */
[----:B------:R-:W-:Y:S01]  /*4400*/  UISETP.GE.AND UP0, UPT, UR37, 0x32, UPT ;  /* 0x000000322500788c */ /* 0x000fe2000bf06270 */
[----:B------:R1:W1:Y:S02]  /*4410*/  MUFU.TANH R31, R6 ;  /* 0x00000006001f7308 */ /* 0x0002640000002400 */
[----:B------:R-:W-:Y:S01]  /*4420*/  ISETP.GT.AND P2, PT, R3, 0x30, P2 ;  /* 0x000000300300780c */ /* 0x000fe20001744270 */
[----:B------:R-:W-:Y:S02]  /*4430*/  UP2UR UR20, UPR, URZ, 0x1 ;  /* 0x000000013f147883 */ /* 0x000fe40008000000 */
        /* <DEDUP_REMOVED lines=11> */
[----:B------:R-:W-:Y:S01]  /*44f0*/  UP2UR UR5, UPR, URZ, 0x1 ;  /* 0x000000013f057883 */ /* 0x000fe20008000000 */
[----:B------:R-:W-:Y:S01]  /*4500*/  FSEL R135, R9, -INF , !P1 ;  /* 0xff80000009877808 */ /* 0x000fe20004800000 */
[----:B------:R1:W1:Y:S01]  /*4510*/  MUFU.TANH R24, R6 ;  /* 0x0000000600187308 */ /* 0x0002620000002400 */
[----:B------:R-:W-:Y:S01]  /*4520*/  PLOP3.LUT P6, PT, PT, PT, UP0, 0x40, 0x0 ;  /* 0x000000000000781c */ /* 0x000fe20003fce808 */
[----:B------:R-:W-:Y:S01]  /*4530*/  UISETP.GE.AND UP0, UPT, UR37, 0x41, UPT ;  /* 0x000000412500788c */ /* 0x000fe2000bf06270 */
[----:B------:R-:W-:-:S02]  /*4540*/  ISETP.LT.OR P0, PT, R5, 0x39, P0 ;  /* 0x000000390500780c */ /* 0x000fc40000701670 */
[----:B------:R-:W-:Y:S01]  /*4550*/  PLOP3.LUT P2, PT, PT, PT, UP6, 0x40, 0x0 ;  /* 0x000000000000781c */ /* 0x000fe20003f4e868 */
[----:B------:R-:W-:Y:S01]  /*4560*/  UP2UR UR4, UPR, URZ, 0x1 ;  /* 0x000000013f047883 */ /* 0x000fe20008000000 */
[----:B------:R-:W-:Y:S01]  /*4570*/  FSEL R136, R46, -INF , !P0 ;  /* 0xff8000002e887808 */ /* 0x000fe20004000000 */
[----:B------:R-:W-:Y:S01]  /*4580*/  UISETP.NE.AND UP6, UPT, UR34, URZ, UPT ;  /* 0x0000003f2200728c */ /* 0x000fe2000bfc5270 */
[----:B------:R-:W-:Y:S02]  /*4590*/  PLOP3.LUT P0, PT, PT, PT, UP4, 0x40, 0x0 ;  /* 0x000000000000781c */ /* 0x000fe40003f0e848 */
[----:B------:R-:W-:Y:S01]  /*45a0*/  PLOP3.LUT P5, PT, PT, PT, UP0, 0x40, 0x0 ;  /* 0x000000000000781c */ /* 0x000fe20003fae808 */
[----:B------:R-:W-:Y:S01]  /*45b0*/  UISETP.GE.AND UP0, UPT, UR37, 0x5a, UPT ;  /* 0x0000005a2500788c */ /* 0x000fe2000bf06270 */
[----:B------:R-:W-:Y:S02]  /*45c0*/  PLOP3.LUT P1, PT, PT, PT, UP5, 0x40, 0x0 ;  /* 0x000000000000781c */ /* 0x000fe40003f2e858 */
[C---:B------:R-:W-:Y:S01]  /*45d0*/  ISETP.GT.AND P0, PT, R3.reuse, 0x49, P0 ;  /* 0x000000490300780c */ /* 0x040fe20000704270 */
[----:B-1----:R-:W-:Y:S01]  /*45e0*/  FMUL.FTZ R6, R90, c[0x0][0x320] ;  /* 0x0000c8005a067a20 */ /* 0x002fe20000410000 */
[----:B------:R-:W-:-:S02]  /*45f0*/  ISETP.GT.AND P6, PT, R3, 0x39, P6 ;  /* 0x000000390300780c */ /* 0x000fc400037c4270 */
[C---:B------:R-:W-:Y:S01]  /*4600*/  ISETP.GT.AND P5, PT, R3.reuse, 0x40, P5 ;  /* 0x000000400300780c */ /* 0x040fe20002fa4270 */
[----:B------:R1:W1:Y:S01]  /*4610*/  MUFU.TANH R29, R6 ;  /* 0x00000006001d7308 */ /* 0x0002620000002400 */
[C---:B------:R-:W-:Y:S02]  /*4620*/  ISETP.GT.AND P2, PT, R3.reuse, 0x41, P2 ;  /* 0x000000410300780c */ /* 0x040fe40001744270 */
[----:B------:R-:W-:Y:S02]  /*4630*/  ISETP.GT.AND P1, PT, R3, 0x48, P1 ;  /* 0x000000480300780c */ /* 0x000fe40000f24270 */
[C---:B------:R-:W-:Y:S02]  /*4640*/  ISETP.LT.OR P0, PT, R5.reuse, 0x4a, P0 ;  /* 0x0000004a0500780c */ /* 0x040fe40000701670 */
[C---:B------:R-:W-:Y:S02]  /*4650*/  ISETP.LT.OR P6, PT, R5.reuse, 0x3a, P6 ;  /* 0x0000003a0500780c */ /* 0x040fe400037c1670 */
[----:B------:R-:W-:-:S02]  /*4660*/  ISETP.LT.OR P5, PT, R5, 0x41, P5 ;  /* 0x000000410500780c */ /* 0x000fc40002fa1670 */
[C---:B------:R-:W-:Y:S02]  /*4670*/  ISETP.LT.OR P2, PT, R5.reuse, 0x42, P2 ;  /* 0x000000420500780c */ /* 0x040fe40001741670 */
[----:B------:R-:W-:Y:S02]  /*4680*/  ISETP.LT.OR P1, PT, R5, 0x49, P1 ;  /* 0x000000490500780c */ /* 0x000fe40000f21670 */
[----:B------:R-:W-:Y:S01]  /*4690*/  FSEL R239, R14, -INF , !P0 ;  /* 0xff8000000eef7808 */ /* 0x000fe20004000000 */
[----:B-1----:R-:W-:Y:S01]  /*46a0*/  FMUL.FTZ R6, R91, c[0x0][0x320] ;  /* 0x0000c8005b067a20 */ /* 0x002fe20000410000 */
[----:B------:R-:W-:Y:S02]  /*46b0*/  FSEL R137, R22, -INF , !P6 ;  /* 0xff80000016897808 */ /* 0x000fe40007000000 */
[----:B------:R-:W-:Y:S01]  /*46c0*/  FSEL R232, R17, -INF , !P5 ;  /* 0xff80000011e87808 */ /* 0x000fe20006800000 */
[----:B------:R1:W1:Y:S01]  /*46d0*/  MUFU.TANH R28, R6 ;  /* 0x00000006001c7308 */ /* 0x0002620000002400 */
[----:B------:R-:W-:-:S02]  /*46e0*/  FSEL R238, R16, -INF , !P2 ;  /* 0xff80000010ee7808 */ /* 0x000fc40005000000 */
[----:B------:R-:W-:Y:S02]  /*46f0*/  FSEL R237, R15, -INF , !P1 ;  /* 0xff8000000fed7808 */ /* 0x000fe40004800000 */
[----:B------:R-:W-:Y:S01]  /*4700*/  PLOP3.LUT P0, PT, PT, PT, UP6, 0x40, 0x0 ;  /* 0x000000000000781c */ /* 0x000fe20003f0e868 */
[----:B------:R-:W-:Y:S01]  /*4710*/  UISETP.NE.AND UP6, UPT, UR38, URZ, UPT ;  /* 0x0000003f2600728c */ /* 0x000fe2000bfc5270 */
[----:B------:R-:W-:Y:S01]  /*4720*/  PLOP3.LUT P6, PT, PT, PT, UP3, 0x40, 0x0 ;  /* 0x000000000000781c */ /* 0x000fe20003fce838 */
[----:B------:R2:W2:Y:S01]  /*4730*/  MUFU.TANH R22, R7 ;  /* 0x0000000700167308 */ /* 0x0004a20000002400 */
[----:B------:R-:W-:Y:S02]  /*4740*/  PLOP3.LUT P5, PT, PT, PT, UP2, 0x40, 0x0 ;  /* 0x000000000000781c */ /* 0x000fe40003fae828 */
[----:B------:R-:W-:Y:S02]  /*4750*/  PLOP3.LUT P2, PT, PT, PT, UP1, 0x40, 0x0 ;  /* 0x000000000000781c */ /* 0x000fe40003f4e818 */
[----:B------:R-:W-:-:S02]  /*4760*/  PLOP3.LUT P1, PT, PT, PT, UP0, 0x40, 0x0 ;  /* 0x000000000000781c */ /* 0x000fc40003f2e808 */
[C---:B------:R-:W-:Y:S01]  /*4770*/  ISETP.GT.AND P6, PT, R3.reuse, 0x50, P6 ;  /* 0x000000500300780c */ /* 0x040fe200037c4270 */
[----:B-1----:R-:W1:Y:S01]  /*4780*/  SHFL.IDX PT, R6, R18, 0x1, 0x1c1f ;  /* 0x003c1f0012067f89 */ /* 0x002e6200000e0000 */
[C---:B------:R-:W-:Y:S02]  /*4790*/  ISETP.GT.AND P5, PT, R3.reuse, 0x51, P5 ;  /* 0x000000510300780c */ /* 0x040fe40002fa4270 */
[C---:B------:R-:W-:Y:S02]  /*47a0*/  ISETP.GT.AND P2, PT, R3.reuse, 0x58, P2 ;  /* 0x000000580300780c */ /* 0x040fe40001744270 */
[----:B------:R-:W-:Y:S02]  /*47b0*/  ISETP.GT.AND P1, PT, R3, 0x59, P1 ;  /* 0x000000590300780c */ /* 0x000fe40000f24270 */
[C---:B------:R-:W-:Y:S02]  /*47c0*/  ISETP.LT.OR P6, PT, R5.reuse, 0x51, P6 ;  /* 0x000000510500780c */ /* 0x040fe400037c1670 */
[----:B------:R-:W-:-:S02]  /*47d0*/  ISETP.LT.OR P5, PT, R5, 0x52, P5 ;  /* 0x000000520500780c */ /* 0x000fc40002fa1670 */
[C---:B------:R-:W-:Y:S02]  /*47e0*/  ISETP.LT.OR P2, PT, R5.reuse, 0x59, P2 ;  /* 0x000000590500780c */ /* 0x040fe40001741670 */
[----:B------:R-:W-:Y:S02]  /*47f0*/  ISETP.LT.OR P1, PT, R5, 0x5a, P1 ;  /* 0x0000005a0500780c */ /* 0x000fe40000f21670 */
[----:B------:R-:W-:Y:S02]  /*4800*/  FSEL R240, R13, -INF , !P6 ;  /* 0xff8000000df07808 */ /* 0x000fe40007000000 */
[----:B------:R-:W-:Y:S02]  /*4810*/  FSEL R241, R12, -INF , !P5 ;  /* 0xff8000000cf17808 */ /* 0x000fe40006800000 */
[----:B------:R-:W-:Y:S02]  /*4820*/  FSEL R248, R11, -INF , !P2 ;  /* 0xff8000000bf87808 */ /* 0x000fe40005000000 */
[----:B------:R-:W-:Y:S01]  /*4830*/  FSEL R251, R10, -INF , !P1 ;  /* 0xff8000000afb7808 */ /* 0x000fe20004800000 */
[----:B-1----:R-:W-:-:S02]  /*4840*/  IMAD.IADD R5, R19, 0x1, R6 ;  /* 0x0000000113057824 */ /* 0x002fc400078e0206 */
[----:B------:R-:W-:-:S03]  /*4850*/  IMAD.IADD R3, R21, 0x1, R6 ;  /* 0x0000000115037824 */ /* 0x000fc600078e0206 */
        /* <DEDUP_REMOVED lines=14> */
.L_x_259:
[----:B------:R-:W-:-:S04]  /*4940*/  MOV R7, c[0x0][0x32c] ;  /* 0x0000cb0000077a02 */ /* 0x000fc80000000f00 */
[----:B------:R-:W-:-:S13]  /*4950*/  ISETP.NE.AND P0, PT, R7, 0x1, PT ;  /* 0x000000010700780c */ /* 0x000fda0003f05270 */
[----:B------:R-:W-:-:S05]  /*4960*/  @P0 IMAD.HI.U32 R7, R6, c[0x0][0x330], RZ ;  /* 0x0000cc0006070a27 */ /* 0x000fca00078e00ff */
[----:B------:R-:W-:Y:S02]  /*4970*/  @P0 SHF.R.U32.HI R6, RZ, c[0x0][0x334], R7 ;  /* 0x0000cd00ff060a19 */ /* 0x000fe40000011607 */
.L_x_260:
[----:B------:R-:W-:Y:S05]  /*4980*/  BSYNC B0 ;  /* 0x0000000000007941 */ /* 0x000fea0003800000 */
.L_x_258:
[----:B------:R-:W-:-:S05]  /*4990*/  IMAD R6, R6, c[0x0][0x32c], R23 ;  /* 0x0000cb0006067a24 */ /* 0x000fca00078e0217 */
[----:B------:R-:W-:Y:S02]  /*49a0*/  IADD3 R7, R6, c[0x0][0x32c], RZ ;  /* 0x0000cb0006077a10 */ /* 0x000fe40007ffe0ff */
[----:B------:R-:W-:Y:S02]  /*49b0*/  IMNMX R3, R3, R6, !PT ;  /* 0x0000000603037217 */ /* 0x000fe40007800200 */
[----:B------:R-:W-:Y:S02]  /*49c0*/  IMNMX R5, R5, R7, PT ;  /* 0x0000000705057217 */ /* 0x000fe40003800200 */
.L_x_257:
[----:B--234-:R-:W-:Y:S01]  /*49d0*/  UP2UR UR42, UPR, URZ, 0x20 ;  /* 0x000000203f2a7883 */ /* 0x01cfe20008000000 */
[----:B------:R-:W-:Y:S01]  /*49e0*/  FMUL.FTZ R6, R148, c[0x0][0x320] ;  /* 0x0000c80094067a20 */ /* 0x000fe20000410000 */
[----:B------:R-:W-:Y:S01]  /*49f0*/  UISETP.NE.AND UP5, UPT, UR33, URZ, UPT ;  /* 0x0000003f2100728c */ /* 0x000fe2000bfa5270 */
[----:B------:R-:W-:Y:S01]  /*4a00*/  FMUL.FTZ R9, R112, c[0x0][0x320] ;  /* 0x0000c80070097a20 */ /* 0x000fe20000410000 */
[----:B------:R-:W-:Y:S01]  /*4a10*/  UP2UR UR39, UPR, URZ, 0x4 ;  /* 0x000000043f277883 */ /* 0x000fe20008000000 */
[----:B------:R1:W2:Y:S01]  /*4a20*/  MUFU.TANH R61, R6 ;  /* 0x00000006003d7308 */ /* 0x0002a20000002400 */
[----:B------:R-:W-:Y:S01]  /*4a30*/  UISETP.NE.AND UP2, UPT, UR32, URZ, UPT ;  /* 0x0000003f2000728c */ /* 0x000fe2000bf45270 */
[----:B------:R-:W-:Y:S01]  /*4a40*/  FMUL.FTZ R7, R172, c[0x0][0x320] ;  /* 0x0000c800ac077a20 */ /* 0x000fe20000410000 */
[----:B------:R-:W-:Y:S01]  /*4a50*/  PLOP3.LUT P6, PT, PT, PT, UP5, 0x40, 0x0 ;  /* 0x000000000000781c */ /* 0x000fe20003fce858 */
[----:B------:R-:W-:Y:S01]  /*4a60*/  UP2UR UR41, UPR, URZ, 0x10 ;  /* 0x000000103f297883 */ /* 0x000fe20008000000 */
[----:B------:R-:W-:Y:S01]  /*4a70*/  FMUL.FTZ R17, R108, c[0x0][0x320] ;  /* 0x0000c8006c117a20 */ /* 0x000fe20000410000 */
[----:B------:R-:W-:Y:S01]  /*4a80*/  UISETP.NE.AND UP4, UPT, UR31, URZ, UPT ;  /* 0x0000003f1f00728c */ /* 0x000fe2000bf85270 */
[----:B------:R-:W-:Y:S01]  /*4a90*/  ISETP.GT.AND P6, PT, R3, RZ, P6 ;  /* 0x000000ff0300720c */ /* 0x000fe200037c4270 */
[----:B------:R-:W-:Y:S01]  /*4aa0*/  UP2UR UR40, UPR, URZ, 0x8 ;  /* 0x000000083f287883 */ /* 0x000fe20008000000 */
[----:B------:R-:W-:Y:S01]  /*4ab0*/  PLOP3.LUT P5, PT, PT, PT, UP2, 0x40, 0x0 ;  /* 0x000000000000781c */ /* 0x000fe20003fae828 */
[----:B------:R-:W-:Y:S01]  /*4ac0*/  UISETP.NE.AND UP3, UPT, UR28, URZ, UPT ;  /* 0x0000003f1c00728c */ /* 0x000fe2000bf65270 */
[----:B------:R-:W-:Y:S01]  /*4ad0*/  ISETP.LT.OR P6, PT, R5, 0x1, P6 ;  /* 0x000000010500780c */ /* 0x000fe200037c1670 */
[----:B------:R-:W-:Y:S01]  /*4ae0*/  UP2UR UR38, UPR, URZ, 0x2 ;  /* 0x000000023f267883 */ /* 0x000fe20008000000 */
[----:B------:R-:W-:Y:S01]  /*4af0*/  ISETP.GT.AND P5, PT, R3, 0x1, P5 ;  /* 0x000000010300780c */ /* 0x000fe20002fa4270 */
[----:B------:R-:W-:Y:S01]  /*4b00*/  UISETP.NE.AND UP1, UPT, UR29, URZ, UPT ;  /* 0x0000003f1d00728c */ /* 0x000fe2000bf25270 */
[----:B------:R-:W-:Y:S01]  /*4b10*/  PLOP3.LUT P2, PT, PT, PT, UP4, 0x40, 0x0 ;  /* 0x000000000000781c */ /* 0x000fe20003f4e848 */
[----:B-1----:R-:W-:Y:S01]  /*4b20*/  FMUL.FTZ R6, R153, c[0x0][0x320] ;  /* 0x0000c80099067a20 */ /* 0x002fe20000410000 */
[----:B------:R-:W-:Y:S01]  /*4b30*/  UP2UR UR37, UPR, URZ, 0x1 ;  /* 0x000000013f257883 */ /* 0x000fe20008000000 */
[----:B------:R-:W-:Y:S01]  /*4b40*/  FSEL R52, R42, -INF , !P6 ;  /* 0xff8000002a347808 */ /* 0x000fe20007000000 */
[----:B------:R-:W-:Y:S01]  /*4b50*/  UISETP.NE.AND UP0, UPT, UR30, URZ, UPT ;  /* 0x0000003f1e00728c */ /* 0x000fe2000bf05270 */
[----:B------:R1:W3:Y:S01]  /*4b60*/  MUFU.TANH R62, R6 ;  /* 0x00000006003e7308 */ /* 0x0002e20000002400 */
[----:B------:R-:W-:Y:S01]  /*4b70*/  UISETP.NE.AND UP2, UPT, UR27, URZ, UPT ;  /* 0x0000003f1b00728c */ /* 0x000fe2000bf45270 */
[----:B------:R-:W-:Y:S01]  /*4b80*/  PLOP3.LUT P6, PT, PT, PT, UP3, 0x40, 0x0 ;  /* 0x000000000000781c */ /* 0x000fe20003fce838 */
[----:B------:R-:W-:Y:S01]  /*4b90*/  UISETP.NE.AND UP3, UPT, UR24, URZ, UPT ;  /* 0x0000003f1800728c */ /* 0x000fe2000bf65270 */
[----:B------:R-:W-:Y:S01]  /*4ba0*/  ISETP.LT.OR P5, PT, R5, 0x2, P5 ;  /* 0x000000020500780c */ /* 0x000fe20002fa1670 */
[----:B------:R-:W-:Y:S01]  /*4bb0*/  UISETP.NE.AND UP4, UPT, UR41, URZ, UPT ;  /* 0x0000003f2900728c */ /* 0x000fe2000bf85270 */
[----:B------:R-:W-:Y:S01]  /*4bc0*/  PLOP3.LUT P0, PT, PT, PT, UP1, 0x40, 0x0 ;  /* 0x000000000000781c */ /* 0x000fe20003f0e818 */
[----:B------:R-:W-:Y:S01]  /*4bd0*/  UISETP.NE.AND UP1, UPT, UR26, URZ, UPT ;  /* 0x0000003f1a00728c */ /* 0x000fe2000bf25270 */
[----:B------:R-:W-:Y:S01]  /*4be0*/  PLOP3.LUT P1, PT, PT, PT, UP0, 0x40, 0x0 ;  /* 0x000000000000781c */ /* 0x000fe20003f2e808 */
[----:B------:R-:W-:Y:S01]  /*4bf0*/  UISETP.NE.AND UP0, UPT, UR25, URZ, UPT ;  /* 0x0000003f1900728c */ /* 0x000fe2000bf05270 */
[C---:B------:R-:W-:Y:S01]  /*4c00*/  ISETP.GT.AND P2, PT, R3.reuse, 0x8, P2 ;  /* 0x000000080300780c */ /* 0x040fe20001744270 */
[----:B------:R-:W-:Y:S01]  /*4c10*/  UISETP.NE.AND UP5, UPT, UR42, URZ, UPT ;  /* 0x0000003f2a00728c */ /* 0x000fe2000bfa5270 */
[----:B------:R-:W-:Y:S01]  /*4c20*/  ISETP.GT.AND P6, PT, R3, 0x11, P6 ;  /* 0x000000110300780c */ /* 0x000fe200037c4270 */
[----:B------:R-:W4:Y:S01]  /*4c30*/  MUFU.TANH R47, R7 ;  /* 0x00000007002f7308 */ /* 0x000f220000002400 */
[----:B------:R-:W-:Y:S01]  /*4c40*/  FSEL R51, R40, -INF , !P5 ;  /* 0xff80000028337808 */ /* 0x000fe20006800000 */
[----:B------:R-:W-:Y:S01]  /*4c50*/  FMUL.FTZ R16, R109, c[0x0][0x320] ;  /* 0x0000c8006d107a20 */ /* 0x000fe20000410000 */
[----:B------:R-:W-:Y:S01]  /*4c60*/  PLOP3.LUT P5, PT, PT, PT, UP2, 0x40, 0x0 ;  /* 0x000000000000781c */ /* 0x000fe20003fae828 */
[----:B-1----:R-:W-:Y:S01]  /*4c70*/  FMUL.FTZ R6, R168, c[0x0][0x320] ;  /* 0x0000c800a8067a20 */ /* 0x002fe20000410000 */
[C---:B------:R-:W-:Y:S01]  /*4c80*/  ISETP.GT.AND P0, PT, R3.reuse, 0x10, P0 ;  /* 0x000000100300780c */ /* 0x040fe20000704270 */
[----:B------:R-:W-:Y:S01]  /*4c90*/  UISETP.NE.AND UP2, UPT, UR23, URZ, UPT ;  /* 0x0000003f1700728c */ /* 0x000fe2000bf45270 */
[----:B------:R-:W-:Y:S01]  /*4ca0*/  ISETP.GT.AND P1, PT, R3, 0x9, P1 ;  /* 0x000000090300780c */ /* 0x000fe20000f24270 */
[----:B------:R1:W1:Y:S01]  /*4cb0*/  MUFU.TANH R55, R6 ;  /* 0x0000000600377308 */ /* 0x0002620000002400 */
[----:B------:R-:W-:Y:S01]  /*4cc0*/  ISETP.LT.OR P2, PT, R5, 0x9, P2 ;  /* 0x000000090500780c */ /* 0x000fe20001741670 */
[----:B------:R-:W-:Y:S01]  /*4cd0*/  FMUL.FTZ R15, R165, c[0x0][0x320] ;  /* 0x0000c800a50f7a20 */ /* 0x000fe20000410000 */
[C---:B------:R-:W-:Y:S01]  /*4ce0*/  ISETP.LT.OR P6, PT, R5.reuse, 0x12, P6 ;  /* 0x000000120500780c */ /* 0x040fe200037c1670 */
[----:B------:R-:W-:Y:S01]  /*4cf0*/  FMUL.FTZ R14, R176, c[0x0][0x320] ;  /* 0x0000c800b00e7a20 */ /* 0x000fe20000410000 */
[----:B------:R-:W-:Y:S01]  /*4d00*/  ISETP.LT.OR P0, PT, R5, 0x11, P0 ;  /* 0x000000110500780c */ /* 0x000fe20000701670 */
[----:B------:R-:W-:Y:S01]  /*4d10*/  FMUL.FTZ R13, R160, c[0x0][0x320] ;  /* 0x0000c800a00d7a20 */ /* 0x000fe20000410000 */
[----:B------:R-:W-:Y:S01]  /*4d20*/  ISETP.GT.AND P5, PT, R3, 0x18, P5 ;  /* 0x000000180300780c */ /* 0x000fe20002fa4270 */
[----:B------:R-:W-:Y:S01]  /*4d30*/  FMUL.FTZ R12, R161, c[0x0][0x320] ;  /* 0x0000c800a10c7a20 */ /* 0x000fe20000410000 */
[----:B------:R-:W-:Y:S01]  /*4d40*/  ISETP.LT.OR P1, PT, R5, 0xa, P1 ;  /* 0x0000000a0500780c */ /* 0x000fe20000f21670 */
[----:B------:R-:W-:Y:S01]  /*4d50*/  FMUL.FTZ R11, R140, c[0x0][0x320] ;  /* 0x0000c8008c0b7a20 */ /* 0x000fe20000410000 */
[----:B------:R-:W-:Y:S01]  /*4d60*/  FSEL R54, R39, -INF , !P2 ;  /* 0xff80000027367808 */ /* 0x000fe20005000000 */
[----:B------:R-:W-:Y:S01]  /*4d70*/  FMUL.FTZ R8, R141, c[0x0][0x320] ;  /* 0x0000c8008d087a20 */ /* 0x000fe20000410000 */
[----:B------:R-:W-:Y:S01]  /*4d80*/  PLOP3.LUT P2, PT, PT, PT, UP1, 0x40, 0x0 ;  /* 0x000000000000781c */ /* 0x000fe20003f4e818 */
[----:B------:R-:W-:Y:S01]  /*4d90*/  UISETP.NE.AND UP1, UPT, UR22, URZ, UPT ;  /* 0x0000003f1600728c */ /* 0x000fe2000bf25270 */
[----:B------:R-:W-:Y:S01]  /*4da0*/  FSEL R64, R24, -INF , !P6 ;  /* 0xff80000018407808 */ /* 0x000fe20007000000 */
[----:B-1----:R-:W-:Y:S01]  /*4db0*/  FMUL.FTZ R6, R149, c[0x0][0x320] ;  /* 0x0000c80095067a20 */ /* 0x002fe20000410000 */
[----:B------:R-:W-:Y:S01]  /*4dc0*/  PLOP3.LUT P6, PT, PT, PT, UP2, 0x40, 0x0 ;  /* 0x000000000000781c */ /* 0x000fe20003fce828 */
[----:B------:R-:W-:Y:S01]  /*4dd0*/  UISETP.NE.AND UP2, UPT, UR19, URZ, UPT ;  /* 0x0000003f1300728c */ /* 0x000fe2000bf45270 */
[----:B------:R-:W-:Y:S01]  /*4de0*/  FSEL R63, R27, -INF , !P0 ;  /* 0xff8000001b3f7808 */ /* 0x000fe20004000000 */
[----:B------:R1:W1:Y:S01]  /*4df0*/  MUFU.TANH R59, R6 ;  /* 0x00000006003b7308 */ /* 0x0002620000002400 */
[----:B------:R-:W-:Y:S01]  /*4e00*/  ISETP.LT.OR P5, PT, R5, 0x19, P5 ;  /* 0x000000190500780c */ /* 0x000fe20002fa1670 */
[----:B------:R-:W-:Y:S01]  /*4e10*/  FMUL.FTZ R7, R177, c[0x0][0x320] ;  /* 0x0000c800b1077a20 */ /* 0x000fe20000410000 */
[----:B------:R-:W-:Y:S01]  /*4e20*/  FSEL R56, R38, -INF , !P1 ;  /* 0xff80000026387808 */ /* 0x000fe20004800000 */
[----:B------:R-:W-:Y:S01]  /*4e30*/  FMUL.FTZ R10, R113, c[0x0][0x320] ;  /* 0x0000c800710a7a20 */ /* 0x000fe20000410000 */
[----:B------:R-:W-:Y:S01]  /*4e40*/  PLOP3.LUT P0, PT, PT, PT, UP3, 0x40, 0x0 ;  /* 0x000000000000781c */ /* 0x000fe20003f0e838 */
[----:B------:R-:W-:Y:S01]  /*4e50*/  UISETP.NE.AND UP3, UPT, UR20, URZ, UPT ;  /* 0x0000003f1400728c */ /* 0x000fe2000bf65270 */
[----:B------:R-:W-:Y:S01]  /*4e60*/  PLOP3.LUT P1, PT, PT, PT, UP0, 0x40, 0x0 ;  /* 0x000000000000781c */ /* 0x000fe20003f2e808 */
[----:B------:R-:W-:Y:S01]  /*4e70*/  UISETP.NE.AND UP0, UPT, UR21, URZ, UPT ;  /* 0x0000003f1500728c */ /* 0x000fe2000bf05270 */
[----:B------:R-:W-:Y:S01]  /*4e80*/  ISETP.GT.AND P6, PT, R3, 0x28, P6 ;  /* 0x000000280300780c */ /* 0x000fe200037c4270 */
[----:B------:R-:W2:Y:S01]  /*4e90*/  MUFU.TANH R49, R17 ;  /* 0x0000001100317308 */ /* 0x000ea20000002400 */
[----:B------:R-:W-:-:S02]  /*4ea0*/  FSEL R45, R45, -INF , !P5 ;  /* 0xff8000002d2d7808 */ /* 0x000fc40006800000 */
[----:B------:R-:W-:Y:S01]  /*4eb0*/  PLOP3.LUT P5, PT, PT, PT, UP1, 0x40, 0x0 ;  /* 0x000000000000781c */ /* 0x000fe20003fae818 */
[----:B------:R-:W-:Y:S01]  /*4ec0*/  UISETP.NE.AND UP1, UPT, UR5, URZ, UPT ;  /* 0x0000003f0500728c */ /* 0x000fe2000bf25270 */
[C---:B------:R-:W-:Y:S01]  /*4ed0*/  ISETP.GT.AND P0, PT, R3.reuse, 0x21, P0 ;  /* 0x000000210300780c */ /* 0x040fe20000704270 */
[----:B-1----:R-:W-:Y:S01]  /*4ee0*/  FMUL.FTZ R6, R156, c[0x0][0x320] ;  /* 0x0000c8009c067a20 */ /* 0x002fe20000410000 */
[C---:B------:R-:W-:Y:S01]  /*4ef0*/  ISETP.GT.AND P2, PT, R3.reuse, 0x19, P2 ;  /* 0x000000190300780c */ /* 0x040fe20001744270 */
[----:B------:R-:W1:Y:S01]  /*4f00*/  MUFU.TANH R53, R16 ;  /* 0x0000001000357308 */ /* 0x000e620000002400 */
[----:B------:R-:W-:Y:S02]  /*4f10*/  ISETP.GT.AND P1, PT, R3, 0x20, P1 ;  /* 0x000000200300780c */ /* 0x000fe40000f24270 */
[C---:B------:R-:W-:Y:S02]  /*4f20*/  ISETP.LT.OR P6, PT, R5.reuse, 0x29, P6 ;  /* 0x000000290500780c */ /* 0x040fe400037c1670 */
[----:B------:R-:W-:-:S02]  /*4f30*/  ISETP.LT.OR P0, PT, R5, 0x22, P0 ;  /* 0x000000220500780c */ /* 0x000fc40000701670 */
[C---:B------:R-:W-:Y:S01]  /*4f40*/  ISETP.LT.OR P2, PT, R5.reuse, 0x1a, P2 ;  /* 0x0000001a0500780c */ /* 0x040fe20001741670 */
[----:B------:R5:W1:Y:S01]  /*4f50*/  MUFU.TANH R58, R6 ;  /* 0x00000006003a7308 */ /* 0x000a620000002400 */
[----:B------:R-:W-:Y:S02]  /*4f60*/  ISETP.LT.OR P1, PT, R5, 0x21, P1 ;  /* 0x000000210500780c */ /* 0x000fe40000f21670 */
[----:B------:R-:W-:Y:S02]  /*4f70*/  FSEL R112, R37, -INF , !P6 ;  /* 0xff80000025707808 */ /* 0x000fe40007000000 */
[----:B------:R-:W-:Y:S01]  /*4f80*/  PLOP3.LUT P6, PT, PT, PT, UP1, 0x40, 0x0 ;  /* 0x000000000000781c */ /* 0x000fe20003fce818 */
[----:B------:R-:W-:Y:S01]  /*4f90*/  UISETP.NE.AND UP1, UPT, UR38, URZ, UPT ;  /* 0x0000003f2600728c */ /* 0x000fe2000bf25270 */
[----:B------:R-:W-:Y:S01]  /*4fa0*/  FSEL R82, R41, -INF , !P0 ;  /* 0xff80000029527808 */ /* 0x000fe20004000000 */
[----:B------:R-:W1:Y:S01]  /*4fb0*/  MUFU.TANH R42, R15 ;  /* 0x0000000f002a7308 */ /* 0x000e620000002400 */
[----:B------:R-:W-:-:S02]  /*4fc0*/  FSEL R44, R44, -INF , !P2 ;  /* 0xff8000002c2c7808 */ /* 0x000fc40005000000 */
[----:B------:R-:W-:Y:S02]  /*4fd0*/  FSEL R80, R43, -INF , !P1 ;  /* 0xff8000002b507808 */ /* 0x000fe40004800000 */
[----:B------:R-:W-:Y:S01]  /*4fe0*/  PLOP3.LUT P0, PT, PT, PT, UP2, 0x40, 0x0 ;  /* 0x000000000000781c */ /* 0x000fe20003f0e828 */
[----:B------:R-:W-:Y:S01]  /*4ff0*/  UISETP.NE.AND UP2, UPT, UR39, URZ, UPT ;  /* 0x0000003f2700728c */ /* 0x000fe2000bf45270 */
[----:B------:R-:W-:Y:S01]  /*5000*/  PLOP3.LUT P2, PT, PT, PT, UP0, 0x40, 0x0 ;  /* 0x000000000000781c */ /* 0x000fe20003f4e808 */
[----:B-----5:R-:W-:Y:S01]  /*5010*/  FMUL.FTZ R6, R144, c[0x0][0x320] ;  /* 0x0000c80090067a20 */ /* 0x020fe20000410000 */
[----:B------:R-:W-:Y:S01]  /*5020*/  PLOP3.LUT P1, PT, PT, PT, UP3, 0x40, 0x0 ;  /* 0x000000000000781c */ /* 0x000fe20003f2e838 */
[----:B------:R-:W-:Y:S01]  /*5030*/  UISETP.NE.AND UP0, UPT, UR4, URZ, UPT ;  /* 0x0000003f0400728c */ /* 0x000fe2000bf05270 */
[C---:B------:R-:W-:Y:S01]  /*5040*/  ISETP.GT.AND P6, PT, R3.reuse, 0x39, P6 ;  /* 0x000000390300780c */ /* 0x040fe200037c4270 */
[----:B------:R5:W1:Y:S01]  /*5050*/  MUFU.TANH R60, R6 ;  /* 0x00000006003c7308 */ /* 0x000a620000002400 */
[C---:B------:R-:W-:Y:S01]  /*5060*/  ISETP.GT.AND P0, PT, R3.reuse, 0x38, P0 ;  /* 0x000000380300780c */ /* 0x040fe20000704270 */
[----:B------:R-:W-:Y:S01]  /*5070*/  UISETP.NE.AND UP3, UPT, UR40, URZ, UPT ;  /* 0x0000003f2800728c */ /* 0x000fe2000bf65270 */
[----:B------:R-:W-:-:S02]  /*5080*/  ISETP.GT.AND P5, PT, R3, 0x29, P5 ;  /* 0x000000290300780c */ /* 0x000fc40002fa4270 */
[C---:B------:R-:W-:Y:S02]  /*5090*/  ISETP.GT.AND P2, PT, R3.reuse, 0x30, P2 ;  /* 0x000000300300780c */ /* 0x040fe40001744270 */
[----:B------:R-:W-:Y:S01]  /*50a0*/  ISETP.GT.AND P1, PT, R3, 0x31, P1 ;  /* 0x000000310300780c */ /* 0x000fe20000f24270 */
[----:B------:R-:W1:Y:S01]  /*50b0*/  MUFU.TANH R40, R14 ;  /* 0x0000000e00287308 */ /* 0x000e620000002400 */
[C---:B------:R-:W-:Y:S02]  /*50c0*/  ISETP.LT.OR P6, PT, R5.reuse, 0x3a, P6 ;  /* 0x0000003a0500780c */ /* 0x040fe400037c1670 */
[C---:B------:R-:W-:Y:S02]  /*50d0*/  ISETP.LT.OR P0, PT, R5.reuse, 0x39, P0 ;  /* 0x000000390500780c */ /* 0x040fe40000701670 */
[C---:B------:R-:W-:Y:S02]  /*50e0*/  ISETP.LT.OR P5, PT, R5.reuse, 0x2a, P5 ;  /* 0x0000002a0500780c */ /* 0x040fe40002fa1670 */
[----:B------:R-:W-:Y:S01]  /*50f0*/  ISETP.LT.OR P2, PT, R5, 0x31, P2 ;  /* 0x000000310500780c */ /* 0x000fe20001741670 */
[----:B-----5:R-:W-:Y:S01]  /*5100*/  FMUL.FTZ R6, R145, c[0x0][0x320] ;  /* 0x0000c80091067a20 */ /* 0x020fe20000410000 */
[----:B------:R-:W-:Y:S01]  /*5110*/  ISETP.LT.OR P1, PT, R5, 0x32, P1 ;  /* 0x000000320500780c */ /* 0x000fe20000f21670 */
[----:B------:R-:W1:Y:S01]  /*5120*/  MUFU.TANH R39, R13 ;  /* 0x0000000d00277308 */ /* 0x000e620000002400 */
[----:B------:R-:W-:-:S02]  /*5130*/  FSEL R134, R32, -INF , !P6 ;  /* 0xff80000020867808 */ /* 0x000fc40007000000 */
[----:B------:R-:W-:Y:S02]  /*5140*/  FSEL R130, R22, -INF , !P0 ;  /* 0xff80000016827808 */ /* 0x000fe40004000000 */
[----:B------:R-:W-:Y:S02]  /*5150*/  FSEL R119, R36, -INF , !P5 ;  /* 0xff80000024777808 */ /* 0x000fe40006800000 */
[----:B------:R-:W-:Y:S01]  /*5160*/  FSEL R129, R35, -INF , !P2 ;  /* 0xff80000023817808 */ /* 0x000fe20005000000 */
[----:B------:R5:W1:Y:S01]  /*5170*/  MUFU.TANH R57, R6 ;  /* 0x0000000600397308 */ /* 0x000a620000002400 */
[----:B------:R-:W-:Y:S02]  /*5180*/  FSEL R131, R34, -INF , !P1 ;  /* 0xff80000022837808 */ /* 0x000fe40004800000 */
[----:B------:R-:W-:Y:S02]  /*5190*/  PLOP3.LUT P0, PT, PT, PT, UP4, 0x40, 0x0 ;  /* 0x000000000000781c */ /* 0x000fe40003f0e848 */
[----:B------:R-:W-:Y:S01]  /*51a0*/  PLOP3.LUT P5, PT, PT, PT, UP0, 0x40, 0x0 ;  /* 0x000000000000781c */ /* 0x000fe20003fae808 */
[----:B------:R-:W-:Y:S01]  /*51b0*/  UISETP.NE.AND UP0, UPT, UR37, URZ, UPT ;  /* 0x0000003f2500728c */ /* 0x000fe2000bf05270 */
[----:B------:R-:W-:Y:S01]  /*51c0*/  PLOP3.LUT P2, PT, PT, PT, UP6, 0x40, 0x0 ;  /* 0x000000000000781c */ /* 0x000fe20003f4e868 */
[----:B------:R-:W-:Y:S01]  /*51d0*/  UP2UR UR37, UPR, URZ, 0x40 ;  /* 0x000000403f257883 */ /* 0x000fe20008000000 */
[----:B------:R-:W-:Y:S01]  /*51e0*/  PLOP3.LUT P1, PT, PT, PT, UP5, 0x40, 0x0 ;  /* 0x000000000000781c */ /* 0x000fe20003f2e858 */
[----:B------:R-:W-:Y:S01]  /*51f0*/  UISETP.NE.AND UP6, UPT, UR34, URZ, UPT ;  /* 0x0000003f2200728c */ /* 0x000fe2000bfc5270 */
[C---:B------:R-:W-:Y:S01]  /*5200*/  ISETP.GT.AND P0, PT, R3.reuse, 0x49, P0 ;  /* 0x000000490300780c */ /* 0x040fe20000704270 */
[----:B------:R-:W1:Y:S01]  /*5210*/  MUFU.TANH R38, R12 ;  /* 0x0000000c00267308 */ /* 0x000e620000002400 */
[----:B------:R-:W-:-:S02]  /*5220*/  ISETP.GT.AND P5, PT, R3, 0x40, P5 ;  /* 0x000000400300780c */ /* 0x000fc40002fa4270 */
[----:B------:R-:W-:Y:S01]  /*5230*/  ISETP.GT.AND P2, PT, R3, 0x41, P2 ;  /* 0x000000410300780c */ /* 0x000fe20001744270 */
[----:B-----5:R-:W-:Y:S01]  /*5240*/  FMUL.FTZ R6, R169, c[0x0][0x320] ;  /* 0x0000c800a9067a20 */ /* 0x020fe20000410000 */
[----:B------:R-:W-:Y:S02]  /*5250*/  ISETP.GT.AND P1, PT, R3, 0x48, P1 ;  /* 0x000000480300780c */ /* 0x000fe40000f24270 */
[C---:B------:R-:W-:Y:S01]  /*5260*/  ISETP.LT.OR P0, PT, R5.reuse, 0x4a, P0 ;  /* 0x0000004a0500780c */ /* 0x040fe20000701670 */
[----:B------:R5:W1:Y:S01]  /*5270*/  MUFU.TANH R48, R6 ;  /* 0x0000000600307308 */ /* 0x000a620000002400 */
[C---:B------:R-:W-:Y:S02]  /*5280*/  ISETP.LT.OR P5, PT, R5.reuse, 0x41, P5 ;  /* 0x000000410500780c */ /* 0x040fe40002fa1670 */
[C---:B------:R-:W-:Y:S02]  /*5290*/  ISETP.LT.OR P2, PT, R5.reuse, 0x42, P2 ;  /* 0x000000420500780c */ /* 0x040fe40001741670 */
[----:B------:R-:W-:-:S02]  /*52a0*/  ISETP.LT.OR P1, PT, R5, 0x49, P1 ;  /* 0x000000490500780c */ /* 0x000fc40000f21670 */
[----:B------:R-:W-:Y:S01]  /*52b0*/  FSEL R230, R31, -INF , !P0 ;  /* 0xff8000001fe67808 */ /* 0x000fe20004000000 */
[----:B------:R-:W1:Y:S01]  /*52c0*/  MUFU.TANH R41, R11 ;  /* 0x0000000b00297308 */ /* 0x000e620000002400 */
[----:B------:R-:W-:Y:S02]  /*52d0*/  FSEL R204, R33, -INF , !P5 ;  /* 0xff80000021cc7808 */ /* 0x000fe40006800000 */
[----:B------:R-:W-:Y:S02]  /*52e0*/  FSEL R228, R30, -INF , !P2 ;  /* 0xff8000001ee47808 */ /* 0x000fe40005000000 */
[----:B------:R-:W-:Y:S02]  /*52f0*/  FSEL R207, R26, -INF , !P1 ;  /* 0xff8000001acf7808 */ /* 0x000fe40004800000 */
[----:B------:R-:W-:Y:S01]  /*5300*/  PLOP3.LUT P0, PT, PT, PT, UP6, 0x40, 0x0 ;  /* 0x000000000000781c */ /* 0x000fe20003f0e868 */
[----:B-----5:R-:W-:Y:S01]  /*5310*/  FMUL.FTZ R6, R157, c[0x0][0x320] ;  /* 0x0000c8009d067a20 */ /* 0x020fe20000410000 */
[----:B------:R-:W-:Y:S01]  /*5320*/  PLOP3.LUT P6, PT, PT, PT, UP3, 0x40, 0x0 ;  /* 0x000000000000781c */ /* 0x000fe20003fce838 */
[----:B------:R-:W1:Y:S01]  /*5330*/  MUFU.TANH R36, R8 ;  /* 0x0000000800247308 */ /* 0x000e620000002400 */
[----:B------:R-:W-:Y:S01]  /*5340*/  PLOP3.LUT P5, PT, PT, PT, UP2, 0x40, 0x0 ;  /* 0x000000000000781c */ /* 0x000fe20003fae828 */
[----:B------:R-:W-:Y:S01]  /*5350*/  UISETP.NE.AND UP6, UPT, UR37, URZ, UPT ;  /* 0x0000003f2500728c */ /* 0x000fe2000bfc5270 */
[----:B------:R-:W-:-:S02]  /*5360*/  PLOP3.LUT P2, PT, PT, PT, UP1, 0x40, 0x0 ;  /* 0x000000000000781c */ /* 0x000fc40003f4e818 */
[----:B------:R-:W-:Y:S02]  /*5370*/  PLOP3.LUT P1, PT, PT, PT, UP0, 0x40, 0x0 ;  /* 0x000000000000781c */ /* 0x000fe40003f2e808 */
[C---:B------:R-:W-:Y:S01]  /*5380*/  ISETP.GT.AND P6, PT, R3.reuse, 0x50, P6 ;  /* 0x000000500300780c */ /* 0x040fe200037c4270 */
[----:B------:R5:W1:Y:S01]  /*5390*/  MUFU.TANH R50, R6 ;  /* 0x0000000600327308 */ /* 0x000a620000002400 */
[C---:B------:R-:W-:Y:S02]  /*53a0*/  ISETP.GT.AND P5, PT, R3.reuse, 0x51, P5 ;  /* 0x000000510300780c */ /* 0x040fe40002fa4270 */
[C---:B------:R-:W-:Y:S02]  /*53b0*/  ISETP.GT.AND P2, PT, R3.reuse, 0x58, P2 ;  /* 0x000000580300780c */ /* 0x040fe40001744270 */
[----:B------:R-:W-:Y:S01]  /*53c0*/  ISETP.GT.AND P1, PT, R3, 0x59, P1 ;  /* 0x000000590300780c */ /* 0x000fe20000f24270 */
[----:B------:R-:W-:Y:S01]  /*53d0*/  FMUL.FTZ R3, R152, c[0x0][0x320] ;  /* 0x0000c80098037a20 */ /* 0x000fe20000410000 */
[C---:B------:R-:W-:Y:S01]  /*53e0*/  ISETP.LT.OR P6, PT, R5.reuse, 0x51, P6 ;  /* 0x000000510500780c */ /* 0x040fe200037c1670 */
[----:B------:R-:W1:Y:S01]  /*53f0*/  MUFU.TANH R34, R7 ;  /* 0x0000000700227308 */ /* 0x000e620000002400 */
[----:B------:R-:W-:-:S02]  /*5400*/  ISETP.LT.OR P5, PT, R5, 0x52, P5 ;  /* 0x000000520500780c */ /* 0x000fc40002fa1670 */
[C---:B------:R-:W-:Y:S02]  /*5410*/  ISETP.LT.OR P2, PT, R5.reuse, 0x59, P2 ;  /* 0x000000590500780c */ /* 0x040fe40001741670 */
[----:B------:R-:W-:Y:S02]  /*5420*/  ISETP.LT.OR P1, PT, R5, 0x5a, P1 ;  /* 0x0000005a0500780c */ /* 0x000fe40000f21670 */
[----:B------:R-:W-:Y:S01]  /*5430*/  FSEL R231, R29, -INF , !P6 ;  /* 0xff8000001de77808 */ /* 0x000fe20007000000 */
[----:B-----5:R-:W-:Y:S01]  /*5440*/  FMUL.FTZ R6, R164, c[0x0][0x320] ;  /* 0x0000c800a4067a20 */ /* 0x020fe20000410000 */
[----:B------:R-:W1:Y:S01]  /*5450*/  MUFU.TANH R35, R10 ;  /* 0x0000000a00237308 */ /* 0x000e620000002400 */
[----:B------:R-:W-:Y:S02]  /*5460*/  FSEL R233, R28, -INF , !P5 ;  /* 0xff8000001ce97808 */ /* 0x000fe40006800000 */
[----:B------:R-:W-:Y:S02]  /*5470*/  FSEL R235, R25, -INF , !P2 ;  /* 0xff80000019eb7808 */ /* 0x000fe40005000000 */
[----:B------:R-:W-:-:S03]  /*5480*/  FSEL R236, R67, -INF , !P1 ;  /* 0xff80000043ec7808 */ /* 0x000fc60004800000 */
        /* <DEDUP_REMOVED lines=22> */
.L_x_263:
[----:B------:R-:W-:-:S04]  /*55f0*/  MOV R7, c[0x0][0x32c] ;  /* 0x0000cb0000077a02 */ /* 0x000fc80000000f00 */
[----:B------:R-:W-:-:S13]  /*5600*/  ISETP.NE.AND P0, PT, R7, 0x1, PT ;  /* 0x000000010700780c */ /* 0x000fda0003f05270 */
[----:B------:R-:W-:-:S05]  /*5610*/  @P0 IMAD.HI.U32 R7, R6, c[0x0][0x330], RZ ;  /* 0x0000cc0006070a27 */ /* 0x000fca00078e00ff */
[----:B------:R-:W-:Y:S02]  /*5620*/  @P0 SHF.R.U32.HI R6, RZ, c[0x0][0x334], R7 ;  /* 0x0000cd00ff060a19 */ /* 0x000fe40000011607 */
.L_x_264:
[----:B------:R-:W-:Y:S05]  /*5630*/  BSYNC B0 ;  /* 0x0000000000007941 */ /* 0x000fea0003800000 */
.L_x_262:
[----:B------:R-:W-:-:S05]  /*5640*/  IMAD R6, R6, c[0x0][0x32c], R23 ;  /* 0x0000cb0006067a24 */ /* 0x000fca00078e0217 */
[----:B------:R-:W-:Y:S02]  /*5650*/  IADD3 R7, R6, c[0x0][0x32c], RZ ;  /* 0x0000cb0006077a10 */ /* 0x000fe40007ffe0ff */
[----:B------:R-:W-:Y:S02]  /*5660*/  IMNMX R3, R3, R6, !PT ;  /* 0x0000000603037217 */ /* 0x000fe40007800200 */
[----:B------:R-:W-:Y:S02]  /*5670*/  IMNMX R5, R5, R7, PT ;  /* 0x0000000705057217 */ /* 0x000fe40003800200 */
.L_x_261:
[----:B-1234-:R-:W-:Y:S01]  /*5680*/  FMUL.FTZ R6, R151, c[0x0][0x320] ;  /* 0x0000c80097067a20 */ /* 0x01efe20000410000 */
[----:B------:R-:W-:Y:S01]  /*5690*/  UP2UR UR42, UPR, URZ, 0x20 ;  /* 0x000000203f2a7883 */ /* 0x000fe20008000000 */
[----:B------:R-:W-:Y:S01]  /*56a0*/  FMUL.FTZ R16, R142, c[0x0][0x320] ;  /* 0x0000c8008e107a20 */ /* 0x000fe20000410000 */
[----:B------:R-:W-:Y:S01]  /*56b0*/  UP2UR UR37, UPR, URZ, 0x1 ;  /* 0x000000013f257883 */ /* 0x000fe20008000000 */
[----:B------:R1:W2:Y:S01]  /*56c0*/  MUFU.TANH R31, R6 ;  /* 0x00000006001f7308 */ /* 0x0002a20000002400 */
[----:B------:R-:W-:Y:S01]  /*56d0*/  UISETP.NE.AND UP5, UPT, UR32, URZ, UPT ;  /* 0x0000003f2000728c */ /* 0x000fe2000bfa5270 */
[----:B------:R-:W-:Y:S01]  /*56e0*/  FMUL.FTZ R12, R147, c[0x0][0x320] ;  /* 0x0000c800930c7a20 */ /* 0x000fe20000410000 */
[----:B------:R-:W-:Y:S01]  /*56f0*/  UISETP.NE.AND UP0, UPT, UR33, URZ, UPT ;  /* 0x0000003f2100728c */ /* 0x000fe2000bf05270 */
[----:B------:R-:W-:Y:S01]  /*5700*/  FMUL.FTZ R11, R174, c[0x0][0x320] ;  /* 0x0000c800ae0b7a20 */ /* 0x000fe20000410000 */
[----:B------:R-:W-:Y:S01]  /*5710*/  UP2UR UR40, UPR, URZ, 0x8 ;  /* 0x000000083f287883 */ /* 0x000fe20008000000 */
[----:B------:R-:W-:Y:S01]  /*5720*/  FMUL.FTZ R15, R143, c[0x0][0x320] ;  /* 0x0000c8008f0f7a20 */ /* 0x000fe20000410000 */
[----:B------:R-:W-:Y:S01]  /*5730*/  PLOP3.LUT P5, PT, PT, PT, UP5, 0x40, 0x0 ;  /* 0x000000000000781c */ /* 0x000fe20003fae858 */
[----:B------:R-:W-:Y:S01]  /*5740*/  UISETP.NE.AND UP3, UPT, UR29, URZ, UPT ;  /* 0x0000003f1d00728c */ /* 0x000fe2000bf65270 */
[----:B------:R-:W-:Y:S01]  /*5750*/  PLOP3.LUT P6, PT, PT, PT, UP0, 0x40, 0x0 ;  /* 0x000000000000781c */ /* 0x000fe20003fce808 */
[----:B------:R-:W-:Y:S01]  /*5760*/  UP2UR UR41, UPR, URZ, 0x10 ;  /* 0x000000103f297883 */ /* 0x000fe20008000000 */
[C---:B------:R-:W-:Y:S01]  /*5770*/  ISETP.GT.AND P5, PT, R3.reuse, 0x1, P5 ;  /* 0x000000010300780c */ /* 0x040fe20002fa4270 */
[----:B------:R-:W-:Y:S01]  /*5780*/  UP2UR UR38, UPR, URZ, 0x2 ;  /* 0x000000023f267883 */ /* 0x000fe20008000000 */
[----:B------:R-:W-:Y:S01]  /*5790*/  ISETP.GT.AND P6, PT, R3, RZ, P6 ;  /* 0x000000ff0300720c */ /* 0x000fe200037c4270 */
[----:B------:R-:W-:Y:S01]  /*57a0*/  UISETP.NE.AND UP4, UPT, UR31, URZ, UPT ;  /* 0x0000003f1f00728c */ /* 0x000fe2000bf85270 */
[----:B------:R-:W-:Y:S01]  /*57b0*/  PLOP3.LUT P0, PT, PT, PT, UP3, 0x40, 0x0 ;  /* 0x000000000000781c */ /* 0x000fe20003f0e838 */
[----:B-1----:R-:W-:Y:S01]  /*57c0*/  FMUL.FTZ R6, R171, c[0x0][0x320] ;  /* 0x0000c800ab067a20 */ /* 0x002fe20000410000 */
[----:B------:R-:W-:Y:S01]  /*57d0*/  UISETP.NE.AND UP1, UPT, UR30, URZ, UPT ;  /* 0x0000003f1e00728c */ /* 0x000fe2000bf25270 */
[C---:B------:R-:W-:Y:S01]  /*57e0*/  ISETP.LT.OR P6, PT, R5.reuse, 0x1, P6 ;  /* 0x000000010500780c */ /* 0x040fe200037c1670 */
[----:B------:R-:W-:Y:S01]  /*57f0*/  UP2UR UR39, UPR, URZ, 0x4 ;  /* 0x000000043f277883 */ /* 0x000fe20008000000 */
[----:B------:R1:W3:Y:S01]  /*5800*/  MUFU.TANH R29, R6 ;  /* 0x00000006001d7308 */ /* 0x0002e20000002400 */
[----:B------:R-:W-:Y:S01]  /*5810*/  UISETP.NE.AND UP2, UPT, UR28, URZ, UPT ;  /* 0x0000003f1c00728c */ /* 0x000fe2000bf45270 */
[----:B------:R-:W-:Y:S01]  /*5820*/  ISETP.LT.OR P5, PT, R5, 0x2, P5 ;  /* 0x000000020500780c */ /* 0x000fe20002fa1670 */
[----:B------:R-:W-:Y:S01]  /*5830*/  UISETP.NE.AND UP0, UPT, UR27, URZ, UPT ;  /* 0x0000003f1b00728c */ /* 0x000fe2000bf05270 */
[----:B------:R-:W-:Y:S01]  /*5840*/  PLOP3.LUT P2, PT, PT, PT, UP4, 0x40, 0x0 ;  /* 0x000000000000781c */ /* 0x000fe20003f4e848 */
[----:B------:R-:W-:Y:S01]  /*5850*/  UISETP.NE.AND UP3, UPT, UR26, URZ, UPT ;  /* 0x0000003f1a00728c */ /* 0x000fe2000bf65270 */
[----:B------:R-:W-:Y:S01]  /*5860*/  PLOP3.LUT P1, PT, PT, PT, UP1, 0x40, 0x0 ;  /* 0x000000000000781c */ /* 0x000fe20003f2e818 */
[----:B------:R-:W-:Y:S01]  /*5870*/  UISETP.NE.AND UP1, UPT, UR25, URZ, UPT ;  /* 0x0000003f1900728c */ /* 0x000fe2000bf25270 */
[----:B------:R-:W-:Y:S01]  /*5880*/  ISETP.GT.AND P0, PT, R3, 0x10, P0 ;  /* 0x000000100300780c */ /* 0x000fe20000704270 */
[----:B------:R-:W4:Y:S01]  /*5890*/  MUFU.TANH R138, R16 ;  /* 0x00000010008a7308 */ /* 0x000f220000002400 */
[----:B------:R-:W-:Y:S01]  /*58a0*/  FSEL R122, R55, -INF , !P6 ;  /* 0xff800000377a7808 */ /* 0x000fe20007000000 */
[----:B------:R-:W-:Y:S01]  /*58b0*/  UISETP.NE.AND UP4, UPT, UR41, URZ, UPT ;  /* 0x0000003f2900728c */ /* 0x000fe2000bf85270 */
[----:B------:R-:W-:Y:S01]  /*58c0*/  FSEL R124, R48, -INF , !P5 ;  /* 0xff800000307c7808 */ /* 0x000fe20006800000 */
[----:B------:R-:W-:Y:S01]  /*58d0*/  UISETP.NE.AND UP5, UPT, UR42, URZ, UPT ;  /* 0x0000003f2a00728c */ /* 0x000fe2000bfa5270 */
[----:B------:R-:W-:Y:S01]  /*58e0*/  PLOP3.LUT P6, PT, PT, PT, UP2, 0x40, 0x0 ;  /* 0x000000000000781c */ /* 0x000fe20003fce828 */
[----:B------:R-:W-:Y:S01]  /*58f0*/  UISETP.NE.AND UP2, UPT, UR23, URZ, UPT ;  /* 0x0000003f1700728c */ /* 0x000fe2000bf45270 */
[----:B-1----:R-:W-:Y:S01]  /*5900*/  FMUL.FTZ R6, R166, c[0x0][0x320] ;  /* 0x0000c800a6067a20 */ /* 0x002fe20000410000 */
[----:B------:R-:W-:Y:S01]  /*5910*/  PLOP3.LUT P5, PT, PT, PT, UP0, 0x40, 0x0 ;  /* 0x000000000000781c */ /* 0x000fe20003fae808 */
[----:B------:R-:W-:Y:S01]  /*5920*/  UISETP.NE.AND UP0, UPT, UR24, URZ, UPT ;  /* 0x0000003f1800728c */ /* 0x000fe2000bf05270 */
[C---:B------:R-:W-:Y:S01]  /*5930*/  ISETP.GT.AND P2, PT, R3.reuse, 0x8, P2 ;  /* 0x000000080300780c */ /* 0x040fe20001744270 */
[----:B------:R1:W1:Y:S01]  /*5940*/  MUFU.TANH R28, R6 ;  /* 0x00000006001c7308 */ /* 0x0002620000002400 */
[----:B------:R-:W-:Y:S01]  /*5950*/  ISETP.GT.AND P1, PT, R3, 0x9, P1 ;  /* 0x000000090300780c */ /* 0x000fe20000f24270 */
[----:B------:R-:W-:Y:S01]  /*5960*/  FMUL.FTZ R9, R115, c[0x0][0x320] ;  /* 0x0000c80073097a20 */ /* 0x000fe20000410000 */
[----:B------:R-:W-:Y:S01]  /*5970*/  ISETP.LT.OR P0, PT, R5, 0x11, P0 ;  /* 0x000000110500780c */ /* 0x000fe20000701670 */
[----:B------:R-:W-:Y:S01]  /*5980*/  FMUL.FTZ R14, R150, c[0x0][0x320] ;  /* 0x0000c800960e7a20 */ /* 0x000fe20000410000 */
[----:B------:R-:W-:Y:S01]  /*5990*/  ISETP.GT.AND P6, PT, R3, 0x11, P6 ;  /* 0x000000110300780c */ /* 0x000fe200037c4270 */
[----:B------:R-:W-:Y:S01]  /*59a0*/  FMUL.FTZ R13, R146, c[0x0][0x320] ;  /* 0x0000c800920d7a20 */ /* 0x000fe20000410000 */
[C---:B------:R-:W-:Y:S01]  /*59b0*/  ISETP.LT.OR P2, PT, R5.reuse, 0x9, P2 ;  /* 0x000000090500780c */ /* 0x040fe20001741670 */
[----:B------:R-:W2:Y:S01]  /*59c0*/  MUFU.TANH R16, R12 ;  /* 0x0000000c00107308 */ /* 0x000ea20000002400 */
[----:B------:R-:W-:Y:S01]  /*59d0*/  ISETP.LT.OR P1, PT, R5, 0xa, P1 ;  /* 0x0000000a0500780c */ /* 0x000fe20000f21670 */
[----:B------:R-:W-:Y:S01]  /*59e0*/  FMUL.FTZ R8, R179, c[0x0][0x320] ;  /* 0x0000c800b3087a20 */ /* 0x000fe20000410000 */
[----:B------:R-:W-:Y:S01]  /*59f0*/  FSEL R132, R40, -INF , !P0 ;  /* 0xff80000028847808 */ /* 0x000fe20004000000 */
[----:B------:R-:W-:Y:S01]  /*5a00*/  FMUL.FTZ R10, R114, c[0x0][0x320] ;  /* 0x0000c800720a7a20 */ /* 0x000fe20000410000 */
[----:B------:R-:W-:Y:S01]  /*5a10*/  PLOP3.LUT P0, PT, PT, PT, UP0, 0x40, 0x0 ;  /* 0x000000000000781c */ /* 0x000fe20003f0e808 */
[----:B------:R-:W-:Y:S01]  /*5a20*/  UISETP.NE.AND UP0, UPT, UR21, URZ, UPT ;  /* 0x0000003f1500728c */ /* 0x000fe2000bf05270 */
[----:B------:R-:W-:Y:S01]  /*5a30*/  ISETP.LT.OR P6, PT, R5, 0x12, P6 ;  /* 0x000000120500780c */ /* 0x000fe200037c1670 */
[----:B-1----:R-:W-:Y:S01]  /*5a40*/  FMUL.FTZ R6, R154, c[0x0][0x320] ;  /* 0x0000c8009a067a20 */ /* 0x002fe20000410000 */
[----:B------:R-:W-:Y:S01]  /*5a50*/  FSEL R127, R47, -INF , !P2 ;  /* 0xff8000002f7f7808 */ /* 0x000fe20005000000 */
[----:B------:R-:W1:Y:S01]  /*5a60*/  MUFU.TANH R12, R11 ;  /* 0x0000000b000c7308 */ /* 0x000e620000002400 */
[----:B------:R-:W-:Y:S01]  /*5a70*/  FSEL R128, R32, -INF , !P1 ;  /* 0xff80000020807808 */ /* 0x000fe20004800000 */
[----:B------:R-:W-:Y:S01]  /*5a80*/  FMUL.FTZ R7, R178, c[0x0][0x320] ;  /* 0x0000c800b2077a20 */ /* 0x000fe20000410000 */
[----:B------:R-:W-:Y:S01]  /*5a90*/  PLOP3.LUT P2, PT, PT, PT, UP3, 0x40, 0x0 ;  /* 0x000000000000781c */ /* 0x000fe20003f4e838 */
[----:B------:R-:W-:Y:S01]  /*5aa0*/  UISETP.NE.AND UP3, UPT, UR20, URZ, UPT ;  /* 0x0000003f1400728c */ /* 0x000fe2000bf65270 */
[----:B------:R-:W-:Y:S01]  /*5ab0*/  PLOP3.LUT P1, PT, PT, PT, UP1, 0x40, 0x0 ;  /* 0x000000000000781c */ /* 0x000fe20003f2e818 */
[----:B------:R-:W-:Y:S01]  /*5ac0*/  UISETP.NE.AND UP1, UPT, UR22, URZ, UPT ;  /* 0x0000003f1600728c */ /* 0x000fe2000bf25270 */
[C---:B------:R-:W-:Y:S01]  /*5ad0*/  ISETP.GT.AND P0, PT, R3.reuse, 0x21, P0 ;  /* 0x000000210300780c */ /* 0x040fe20000704270 */
[----:B------:R5:W1:Y:S01]  /*5ae0*/  MUFU.TANH R37, R6 ;  /* 0x0000000600257308 */ /* 0x000a620000002400 */
[----:B------:R-:W-:Y:S01]  /*5af0*/  FSEL R133, R34, -INF , !P6 ;  /* 0xff80000022857808 */ /* 0x000fe20007000000 */
[----:B------:R-:W-:Y:S01]  /*5b00*/  FMUL.FTZ R17, R170, c[0x0][0x320] ;  /* 0x0000c800aa117a20 */ /* 0x000fe20000410000 */
[----:B------:R-:W-:Y:S01]  /*5b10*/  PLOP3.LUT P6, PT, PT, PT, UP2, 0x40, 0x0 ;  /* 0x000000000000781c */ /* 0x000fe20003fce828 */
[----:B------:R-:W-:Y:S01]  /*5b20*/  UISETP.NE.AND UP2, UPT, UR19, URZ, UPT ;  /* 0x0000003f1300728c */ /* 0x000fe2000bf45270 */
[----:B------:R-:W-:-:S02]  /*5b30*/  ISETP.GT.AND P5, PT, R3, 0x18, P5 ;  /* 0x000000180300780c */ /* 0x000fc40002fa4270 */
[C---:B------:R-:W-:Y:S01]  /*5b40*/  ISETP.GT.AND P2, PT, R3.reuse, 0x19, P2 ;  /* 0x000000190300780c */ /* 0x040fe20001744270 */
[----:B------:R-:W1:Y:S01]  /*5b50*/  MUFU.TANH R140, R15 ;  /* 0x0000000f008c7308 */ /* 0x000e620000002400 */
[----:B------:R-:W-:Y:S02]  /*5b60*/  ISETP.GT.AND P1, PT, R3, 0x20, P1 ;  /* 0x000000200300780c */ /* 0x000fe40000f24270 */
[C---:B------:R-:W-:Y:S02]  /*5b70*/  ISETP.LT.OR P0, PT, R5.reuse, 0x22, P0 ;  /* 0x000000220500780c */ /* 0x040fe40000701670 */
[C---:B------:R-:W-:Y:S02]  /*5b80*/  ISETP.LT.OR P5, PT, R5.reuse, 0x19, P5 ;  /* 0x000000190500780c */ /* 0x040fe40002fa1670 */
[C---:B------:R-:W-:Y:S01]  /*5b90*/  ISETP.LT.OR P2, PT, R5.reuse, 0x1a, P2 ;  /* 0x0000001a0500780c */ /* 0x040fe20001741670 */
[----:B-----5:R-:W-:Y:S01]  /*5ba0*/  FMUL.FTZ R6, R110, c[0x0][0x320] ;  /* 0x0000c8006e067a20 */ /* 0x020fe20000410000 */
[----:B------:R-:W-:Y:S01]  /*5bb0*/  ISETP.LT.OR P1, PT, R5, 0x21, P1 ;  /* 0x000000210500780c */ /* 0x000fe20000f21670 */
[----:B------:R-:W1:Y:S01]  /*5bc0*/  MUFU.TANH R15, R14 ;  /* 0x0000000e000f7308 */ /* 0x000e620000002400 */
[----:B------:R-:W-:-:S02]  /*5bd0*/  FSEL R189, R59, -INF , !P0 ;  /* 0xff8000003bbd7808 */ /* 0x000fc40004000000 */
[----:B------:R-:W-:Y:S01]  /*5be0*/  PLOP3.LUT P0, PT, PT, PT, UP2, 0x40, 0x0 ;  /* 0x000000000000781c */ /* 0x000fe20003f0e828 */
[----:B------:R-:W-:Y:S01]  /*5bf0*/  UISETP.NE.AND UP2, UPT, UR39, URZ, UPT ;  /* 0x0000003f2700728c */ /* 0x000fe2000bf45270 */
[----:B------:R-:W-:Y:S02]  /*5c00*/  FSEL R144, R46, -INF , !P5 ;  /* 0xff8000002e907808 */ /* 0x000fe40006800000 */
[----:B------:R-:W-:Y:S01]  /*5c10*/  FSEL R145, R42, -INF , !P2 ;  /* 0xff8000002a917808 */ /* 0x000fe20005000000 */
[----:B------:R5:W1:Y:S01]  /*5c20*/  MUFU.TANH R67, R6 ;  /* 0x0000000600437308 */ /* 0x000a620000002400 */
[----:B------:R-:W-:Y:S02]  /*5c30*/  FSEL R190, R61, -INF , !P1 ;  /* 0xff8000003dbe7808 */ /* 0x000fe40004800000 */
[----:B------:R-:W-:Y:S01]  /*5c40*/  PLOP3.LUT P5, PT, PT, PT, UP1, 0x40, 0x0 ;  /* 0x000000000000781c */ /* 0x000fe20003fae818 */
[----:B------:R-:W-:Y:S01]  /*5c50*/  UISETP.NE.AND UP1, UPT, UR5, URZ, UPT ;  /* 0x0000003f0500728c */ /* 0x000fe2000bf25270 */
[----:B------:R-:W-:Y:S01]  /*5c60*/  PLOP3.LUT P2, PT, PT, PT, UP0, 0x40, 0x0 ;  /* 0x000000000000781c */ /* 0x000fe20003f4e808 */
[----:B------:R-:W-:Y:S01]  /*5c70*/  UISETP.NE.AND UP0, UPT, UR4, URZ, UPT ;  /* 0x0000003f0400728c */ /* 0x000fe2000bf05270 */
[----:B------:R-:W-:Y:S01]  /*5c80*/  PLOP3.LUT P1, PT, PT, PT, UP3, 0x40, 0x0 ;  /* 0x000000000000781c */ /* 0x000fe20003f2e838 */
[----:B------:R-:W-:Y:S01]  /*5c90*/  UISETP.NE.AND UP3, UPT, UR40, URZ, UPT ;  /* 0x0000003f2800728c */ /* 0x000fe2000bf65270 */
[C---:B------:R-:W-:Y:S01]  /*5ca0*/  ISETP.GT.AND P0, PT, R3.reuse, 0x38, P0 ;  /* 0x000000380300780c */ /* 0x040fe20000704270 */
[----:B------:R-:W1:Y:S01]  /*5cb0*/  MUFU.TANH R14, R7 ;  /* 0x00000007000e7308 */ /* 0x000e620000002400 */
[----:B------:R-:W-:-:S02]  /*5cc0*/  ISETP.GT.AND P6, PT, R3, 0x28, P6 ;  /* 0x000000280300780c */ /* 0x000fc400037c4270 */
[C---:B------:R-:W-:Y:S02]  /*5cd0*/  ISETP.GT.AND P5, PT, R3.reuse, 0x29, P5 ;  /* 0x000000290300780c */ /* 0x040fe40002fa4270 */
[----:B------:R-:W-:Y:S01]  /*5ce0*/  ISETP.GT.AND P2, PT, R3, 0x30, P2 ;  /* 0x000000300300780c */ /* 0x000fe20001744270 */
[----:B-----5:R-:W-:Y:S01]  /*5cf0*/  FMUL.FTZ R6, R111, c[0x0][0x320] ;  /* 0x0000c8006f067a20 */ /* 0x020fe20000410000 */
[----:B------:R-:W-:Y:S01]  /*5d00*/  ISETP.GT.AND P1, PT, R3, 0x31, P1 ;  /* 0x000000310300780c */ /* 0x000fe20000f24270 */
[----:B------:R-:W1:Y:S01]  /*5d10*/  MUFU.TANH R13, R13 ;  /* 0x0000000d000d7308 */ /* 0x000e620000002400 */
[C---:B------:R-:W-:Y:S02]  /*5d20*/  ISETP.LT.OR P0, PT, R5.reuse, 0x39, P0 ;  /* 0x000000390500780c */ /* 0x040fe40000701670 */
[C---:B------:R-:W-:Y:S02]  /*5d30*/  ISETP.LT.OR P6, PT, R5.reuse, 0x29, P6 ;  /* 0x000000290500780c */ /* 0x040fe400037c1670 */
[----:B------:R-:W-:-:S02]  /*5d40*/  ISETP.LT.OR P5, PT, R5, 0x2a, P5 ;  /* 0x0000002a0500780c */ /* 0x000fc40002fa1670 */
[C---:B------:R-:W-:Y:S01]  /*5d50*/  ISETP.LT.OR P2, PT, R5.reuse, 0x31, P2 ;  /* 0x000000310500780c */ /* 0x040fe20001741670 */
[----:B------:R5:W1:Y:S01]  /*5d60*/  MUFU.TANH R139, R6 ;  /* 0x00000006008b7308 */ /* 0x000a620000002400 */
[----:B------:R-:W-:Y:S02]  /*5d70*/  ISETP.LT.OR P1, PT, R5, 0x32, P1 ;  /* 0x000000320500780c */ /* 0x000fe40000f21670 */
[----:B------:R-:W-:Y:S02]  /*5d80*/  FSEL R206, R30, -INF , !P0 ;  /* 0xff8000001ece7808 */ /* 0x000fe40004000000 */
[----:B------:R-:W-:Y:S02]  /*5d90*/  PLOP3.LUT P0, PT, PT, PT, UP4, 0x40, 0x0 ;  /* 0x000000000000781c */ /* 0x000fe40003f0e848 */
[----:B------:R-:W-:Y:S01]  /*5da0*/  FSEL R188, R58, -INF , !P6 ;  /* 0xff8000003abc7808 */ /* 0x000fe20007000000 */
[----:B------:R-:W1:Y:S01]  /*5db0*/  MUFU.TANH R59, R10 ;  /* 0x0000000a003b7308 */ /* 0x000e620000002400 */
[----:B------:R-:W-:-:S02]  /*5dc0*/  FSEL R187, R50, -INF , !P5 ;  /* 0xff80000032bb7808 */ /* 0x000fc40006800000 */
[----:B------:R-:W-:Y:S02]  /*5dd0*/  FSEL R203, R39, -INF , !P2 ;  /* 0xff80000027cb7808 */ /* 0x000fe40005000000 */
[----:B------:R-:W-:Y:S02]  /*5de0*/  FSEL R205, R38, -INF , !P1 ;  /* 0xff80000026cd7808 */ /* 0x000fe40004800000 */
[----:B------:R-:W-:Y:S01]  /*5df0*/  PLOP3.LUT P6, PT, PT, PT, UP1, 0x40, 0x0 ;  /* 0x000000000000781c */ /* 0x000fe20003fce818 */
[----:B-----5:R-:W-:Y:S01]  /*5e00*/  FMUL.FTZ R6, R155, c[0x0][0x320] ;  /* 0x0000c8009b067a20 */ /* 0x020fe20000410000 */
[----:B------:R-:W-:Y:S01]  /*5e10*/  PLOP3.LUT P5, PT, PT, PT, UP0, 0x40, 0x0 ;  /* 0x000000000000781c */ /* 0x000fe20003fae808 */
[----:B------:R-:W-:Y:S01]  /*5e20*/  UISETP.NE.AND UP0, UPT, UR37, URZ, UPT ;  /* 0x0000003f2500728c */ /* 0x000fe2000bf05270 */
[----:B------:R-:W-:Y:S01]  /*5e30*/  PLOP3.LUT P2, PT, PT, PT, UP6, 0x40, 0x0 ;  /* 0x000000000000781c */ /* 0x000fe20003f4e868 */
[----:B------:R5:W1:Y:S01]  /*5e40*/  MUFU.TANH R43, R6 ;  /* 0x00000006002b7308 */ /* 0x000a620000002400 */
[----:B------:R-:W-:Y:S01]  /*5e50*/  PLOP3.LUT P1, PT, PT, PT, UP5, 0x40, 0x0 ;  /* 0x000000000000781c */ /* 0x000fe20003f2e858 */
[----:B------:R-:W-:Y:S01]  /*5e60*/  UP2UR UR37, UPR, URZ, 0x40 ;  /* 0x000000403f257883 */ /* 0x000fe20008000000 */
[C---:B------:R-:W-:Y:S01]  /*5e70*/  ISETP.GT.AND P0, PT, R3.reuse, 0x49, P0 ;  /* 0x000000490300780c */ /* 0x040fe20000704270 */
[----:B------:R-:W-:Y:S01]  /*5e80*/  UISETP.NE.AND UP6, UPT, UR34, URZ, UPT ;  /* 0x0000003f2200728c */ /* 0x000fe2000bfc5270 */
[C---:B------:R-:W-:Y:S01]  /*5e90*/  ISETP.GT.AND P6, PT, R3.reuse, 0x39, P6 ;  /* 0x000000390300780c */ /* 0x040fe200037c4270 */
[----:B------:R-:W-:Y:S01]  /*5ea0*/  UISETP.NE.AND UP1, UPT, UR38, URZ, UPT ;  /* 0x0000003f2600728c */ /* 0x000fe2000bf25270 */
[C---:B------:R-:W-:Y:S01]  /*5eb0*/  ISETP.GT.AND P5, PT, R3.reuse, 0x40, P5 ;  /* 0x000000400300780c */ /* 0x040fe20002fa4270 */
[----:B------:R-:W1:Y:S01]  /*5ec0*/  MUFU.TANH R58, R9 ;  /* 0x00000009003a7308 */ /* 0x000e620000002400 */
[----:B------:R-:W-:-:S02]  /*5ed0*/  ISETP.GT.AND P2, PT, R3, 0x41, P2 ;  /* 0x000000410300780c */ /* 0x000fc40001744270 */
[----:B------:R-:W-:Y:S02]  /*5ee0*/  ISETP.GT.AND P1, PT, R3, 0x48, P1 ;  /* 0x000000480300780c */ /* 0x000fe40000f24270 */
[C---:B------:R-:W-:Y:S02]  /*5ef0*/  ISETP.LT.OR P0, PT, R5.reuse, 0x4a, P0 ;  /* 0x0000004a0500780c */ /* 0x040fe40000701670 */
[----:B------:R-:W-:Y:S01]  /*5f00*/  ISETP.LT.OR P6, PT, R5, 0x3a, P6 ;  /* 0x0000003a0500780c */ /* 0x000fe200037c1670 */
[----:B-----5:R-:W-:Y:S01]  /*5f10*/  FMUL.FTZ R6, R175, c[0x0][0x320] ;  /* 0x0000c800af067a20 */ /* 0x020fe20000410000 */
[C---:B------:R-:W-:Y:S01]  /*5f20*/  ISETP.LT.OR P5, PT, R5.reuse, 0x41, P5 ;  /* 0x000000410500780c */ /* 0x040fe20002fa1670 */
[----:B------:R-:W1:Y:S01]  /*5f30*/  MUFU.TANH R9, R8 ;  /* 0x0000000800097308 */ /* 0x000e620000002400 */
[C---:B------:R-:W-:Y:S02]  /*5f40*/  ISETP.LT.OR P2, PT, R5.reuse, 0x42, P2 ;  /* 0x000000420500780c */ /* 0x040fe40001741670 */
[----:B------:R-:W-:-:S02]  /*5f50*/  ISETP.LT.OR P1, PT, R5, 0x49, P1 ;  /* 0x000000490500780c */ /* 0x000fc40000f21670 */
[----:B------:R-:W-:Y:S02]  /*5f60*/  FSEL R244, R53, -INF , !P0 ;  /* 0xff80000035f47808 */ /* 0x000fe40004000000 */
[----:B------:R-:W-:Y:S01]  /*5f70*/  PLOP3.LUT P0, PT, PT, PT, UP6, 0x40, 0x0 ;  /* 0x000000000000781c */ /* 0x000fe20003f0e868 */
[----:B------:R5:W1:Y:S01]  /*5f80*/  MUFU.TANH R27, R6 ;  /* 0x00000006001b7308 */ /* 0x000a620000002400 */
[----:B------:R-:W-:Y:S01]  /*5f90*/  FSEL R229, R62, -INF , !P6 ;  /* 0xff8000003ee57808 */ /* 0x000fe20007000000 */
[----:B------:R-:W-:Y:S01]  /*5fa0*/  UISETP.NE.AND UP6, UPT, UR37, URZ, UPT ;  /* 0x0000003f2500728c */ /* 0x000fe2000bfc5270 */
[----:B------:R-:W-:Y:S02]  /*5fb0*/  FSEL R245, R60, -INF , !P5 ;  /* 0xff8000003cf57808 */ /* 0x000fe40006800000 */
[----:B------:R-:W-:Y:S02]  /*5fc0*/  FSEL R247, R57, -INF , !P2 ;  /* 0xff80000039f77808 */ /* 0x000fe40005000000 */
[----:B------:R-:W-:Y:S01]  /*5fd0*/  FSEL R246, R49, -INF , !P1 ;  /* 0xff80000031f67808 */ /* 0x000fe20004800000 */
[----:B------:R-:W1:Y:S01]  /*5fe0*/  MUFU.TANH R8, R17 ;  /* 0x0000001100087308 */ /* 0x000e620000002400 */
[----:B------:R-:W-:-:S02]  /*5ff0*/  PLOP3.LUT P6, PT, PT, PT, UP3, 0x40, 0x0 ;  /* 0x000000000000781c */ /* 0x000fc40003fce838 */
[----:B------:R-:W-:Y:S02]  /*6000*/  PLOP3.LUT P5, PT, PT, PT, UP2, 0x40, 0x0 ;  /* 0x000000000000781c */ /* 0x000fe40003fae828 */
[----:B------:R-:W-:Y:S02]  /*6010*/  PLOP3.LUT P2, PT, PT, PT, UP1, 0x40, 0x0 ;  /* 0x000000000000781c */ /* 0x000fe40003f4e818 */
[----:B------:R-:W-:Y:S01]  /*6020*/  PLOP3.LUT P1, PT, PT, PT, UP0, 0x40, 0x0 ;  /* 0x000000000000781c */ /* 0x000fe20003f2e808 */
[----:B-----5:R-:W-:Y:S01]  /*6030*/  FMUL.FTZ R6, R167, c[0x0][0x320] ;  /* 0x0000c800a7067a20 */ /* 0x020fe20000410000 */
[C---:B------:R-:W-:Y:S02]  /*6040*/  ISETP.GT.AND P6, PT, R3.reuse, 0x50, P6 ;  /* 0x000000500300780c */ /* 0x040fe400037c4270 */
[C---:B------:R-:W-:Y:S01]  /*6050*/  ISETP.GT.AND P5, PT, R3.reuse, 0x51, P5 ;  /* 0x000000510300780c */ /* 0x040fe20002fa4270 */
[----:B------:R5:W1:Y:S01]  /*6060*/  MUFU.TANH R26, R6 ;  /* 0x00000006001a7308 */ /* 0x000a620000002400 */
[----:B------:R-:W-:-:S02]  /*6070*/  ISETP.GT.AND P2, PT, R3, 0x58, P2 ;  /* 0x000000580300780c */ /* 0x000fc40001744270 */
[----:B------:R-:W-:Y:S02]  /*6080*/  ISETP.GT.AND P1, PT, R3, 0x59, P1 ;  /* 0x000000590300780c */ /* 0x000fe40000f24270 */
[C---:B------:R-:W-:Y:S02]  /*6090*/  ISETP.LT.OR P6, PT, R5.reuse, 0x51, P6 ;  /* 0x000000510500780c */ /* 0x040fe400037c1670 */
[C---:B------:R-:W-:Y:S02]  /*60a0*/  ISETP.LT.OR P5, PT, R5.reuse, 0x52, P5 ;  /* 0x000000520500780c */ /* 0x040fe40002fa1670 */
[C---:B------:R-:W-:Y:S02]  /*60b0*/  ISETP.LT.OR P2, PT, R5.reuse, 0x59, P2 ;  /* 0x000000590500780c */ /* 0x040fe40001741670 */
[----:B------:R-:W-:Y:S02]  /*60c0*/  ISETP.LT.OR P1, PT, R5, 0x5a, P1 ;  /* 0x0000005a0500780c */ /* 0x000fe40000f21670 */
[----:B------:R-:W-:-:S02]  /*60d0*/  FSEL R243, R41, -INF , !P6 ;  /* 0xff80000029f37808 */ /* 0x000fc40007000000 */
[----:B------:R-:W-:Y:S01]  /*60e0*/  FSEL R242, R36, -INF , !P5 ;  /* 0xff80000024f27808 */ /* 0x000fe20006800000 */
[----:B-----5:R-:W-:Y:S01]  /*60f0*/  FMUL.FTZ R6, R159, c[0x0][0x320] ;  /* 0x0000c8009f067a20 */ /* 0x020fe20000410000 */
[----:B------:R-:W-:Y:S02]  /*6100*/  FSEL R249, R33, -INF , !P2 ;  /* 0xff80000021f97808 */ /* 0x000fe40005000000 */
[----:B------:R-:W-:Y:S01]  /*6110*/  FSEL R250, R35, -INF , !P1 ;  /* 0xff80000023fa7808 */ /* 0x000fe20004800000 */
[----:B------:R5:W1:Y:S02]  /*6120*/  MUFU.TANH R25, R6 ;  /* 0x0000000600197308 */ /* 0x000a640000002400 */
[----:B-----5:R-:W-:-:S06]  /*6130*/  FMUL.FTZ R6, R162, c[0x0][0x320] ;  /* 0x0000c800a2067a20 */ /* 0x020fcc0000410000 */
[----:B------:R5:W1:Y:S02]  /*6140*/  MUFU.TANH R24, R6 ;  /* 0x0000000600187308 */ /* 0x000a640000002400 */
[----:B-----5:R-:W-:-:S06]  /*6150*/  FMUL.FTZ R6, R163, c[0x0][0x320] ;  /* 0x0000c800a3067a20 */ /* 0x020fcc0000410000 */
[----:B------:R5:W1:Y:S02]  /*6160*/  MUFU.TANH R22, R6 ;  /* 0x0000000600167308 */ /* 0x000a640000002400 */
[----:B-----5:R-:W-:-:S06]  /*6170*/  FMUL.FTZ R6, R158, c[0x0][0x320] ;  /* 0x0000c8009e067a20 */ /* 0x020fcc0000410000 */
[----:B------:R5:W1:Y:S02]  /*6180*/  MUFU.TANH R11, R6 ;  /* 0x00000006000b7308 */ /* 0x000a640000002400 */
[----:B-----5:R-:W5:Y:S02]  /*6190*/  SHFL.IDX PT, R6, R18, 0x3, 0x1c1f ;  /* 0x007c1f0012067f89 */ /* 0x020f6400000e0000 */
[----:B-----5:R-:W-:-:S05]  /*61a0*/  IMAD.IADD R3, R19, 0x1, R6 ;  /* 0x0000000113037824 */ /* 0x020fca00078e0206 */
[----:B------:R-:W-:Y:S01]  /*61b0*/  IMNMX R5, R3, R20, PT ;  /* 0x0000001403057217 */ /* 0x000fe20003800200 */
[----:B------:R-:W-:Y:S01]  /*61c0*/  IMAD.IADD R3, R21, 0x1, R6 ;  /* 0x0000000115037824 */ /* 0x000fe200078e0206 */
        /* <DEDUP_REMOVED lines=13> */
.L_x_267:
[----:B------:R-:W-:-:S04]  /*62a0*/  MOV R7, c[0x0][0x32c] ;  /* 0x0000cb0000077a02 */ /* 0x000fc80000000f00 */
[----:B------:R-:W-:-:S13]  /*62b0*/  ISETP.NE.AND P0, PT, R7, 0x1, PT ;  /* 0x000000010700780c */ /* 0x000fda0003f05270 */
[----:B------:R-:W-:-:S05]  /*62c0*/  @P0 IMAD.HI.U32 R7, R6, c[0x0][0x330], RZ ;  /* 0x0000cc0006070a27 */ /* 0x000fca00078e00ff */
[----:B------:R-:W-:Y:S02]  /*62d0*/  @P0 SHF.R.U32.HI R6, RZ, c[0x0][0x334], R7 ;  /* 0x0000cd00ff060a19 */ /* 0x000fe40000011607 */
.L_x_268:
[----:B------:R-:W-:Y:S05]  /*62e0*/  BSYNC B0 ;  /* 0x0000000000007941 */ /* 0x000fea0003800000 */
.L_x_266:
[----:B------:R-:W-:-:S05]  /*62f0*/  IMAD R6, R6, c[0x0][0x32c], R23 ;  /* 0x0000cb0006067a24 */ /* 0x000fca00078e0217 */
[----:B------:R-:W-:Y:S02]  /*6300*/  IADD3 R7, R6, c[0x0][0x32c], RZ ;  /* 0x0000cb0006077a10 */ /* 0x000fe40007ffe0ff */
[----:B------:R-:W-:Y:S02]  /*6310*/  IMNMX R3, R3, R6, !PT ;  /* 0x0000000603037217 */ /* 0x000fe40007800200 */
[----:B------:R-:W-:Y:S02]  /*6320*/  IMNMX R5, R5, R7, PT ;  /* 0x0000000705057217 */ /* 0x000fe40003800200 */
.L_x_265:
        /* <DEDUP_REMOVED lines=31> */
[----:B------:R-:W-:Y:S01]  /*6520*/  STL [R1+0x40], R218 ;  /* 0x000040da01007387 */ /* 0x000fe20000100800 */
[----:B------:R-:W-:Y:S01]  /*6530*/  FMNMX.FTZ R72, R83, R72, !PT ;  /* 0x0000004853487209 */ /* 0x000fe20007810000 */
[--C-:B------:R-:W-:Y:S01]  /*6540*/  IMAD R210, R4, 0x2, R209.reuse ;  /* 0x0000000204d27824 */ /* 0x100fe200078e02d1 */
[----:B------:R-:W-:Y:S01]  /*6550*/  FMNMX.FTZ R6, R82, R6, !PT ;  /* 0x0000000652067209 */ /* 0x000fe20007810000 */
[----:B------:R-:W-:Y:S01]  /*6560*/  IMAD R212, R2, 0x2, R209 ;  /* 0x0000000202d47824 */ /* 0x000fe200078e02d1 */
[----:B------:R-:W-:Y:S01]  /*6570*/  FMNMX.FTZ R72, R117, R72, !PT ;  /* 0x0000004875487209 */ /* 0x000fe20007810000 */
[----:B------:R-:W-:Y:S01]  /*6580*/  STL [R1+0x3c], R217 ;  /* 0x00003cd901007387 */ /* 0x000fe20000100800 */
[----:B------:R-:W-:-:S02]  /*6590*/  FMNMX.FTZ R6, R112, R6, !PT ;  /* 0x0000000670067209 */ /* 0x000fc40007810000 */
[----:B------:R-:W-:Y:S01]  /*65a0*/  FMNMX.FTZ R72, R121, R72, !PT ;  /* 0x0000004879487209 */ /* 0x000fe20007810000 */
[----:B------:R-:W-:Y:S01]  /*65b0*/  STL [R1+0x38], R216 ;  /* 0x000038d801007387 */ /* 0x000fe20000100800 */
        /* <DEDUP_REMOVED lines=30> */
[----:B------:R-:W-:Y:S01]  /*67a0*/  PLOP3.LUT P5, PT, PT, PT, UP6, 0x40, 0x0 ;  /* 0x000000000000781c */ /* 0x000fe20003fae868 */
[----:B------:R-:W-:Y:S01]  /*67b0*/  UISETP.NE.AND UP6, UPT, UR37, URZ, UPT ;  /* 0x0000003f2500728c */ /* 0x000fe2000bfc5270 */
[----:B------:R-:W-:Y:S01]  /*67c0*/  FMNMX.FTZ R72, R248, R72, !PT ;  /* 0x00000048f8487209 */ /* 0x000fe20007810000 */
[----:B------:R-:W-:Y:S01]  /*67d0*/  STL [R1+0x28], R208 ;  /* 0x000028d001007387 */ /* 0x000fe20000100800 */
[----:B------:R-:W-:-:S02]  /*67e0*/  FMNMX.FTZ R6, R233, R6, !PT ;  /* 0x00000006e9067209 */ /* 0x000fc40007810000 */
[----:B------:R-:W-:Y:S02]  /*67f0*/  FMNMX.FTZ R72, R251, R72, !PT ;  /* 0x00000048fb487209 */ /* 0x000fe40007810000 */
[----:B------:R-:W-:Y:S02]  /*6800*/  ISETP.GT.AND P5, PT, R3, RZ, P5 ;  /* 0x000000ff0300720c */ /* 0x000fe40002fa4270 */
[----:B------:R-:W-:Y:S01]  /*6810*/  FMNMX.FTZ R6, R235, R6, !PT ;  /* 0x00000006eb067209 */ /* 0x000fe20007810000 */
[----:B------:R-:W1:Y:S01]  /*6820*/  SHFL.BFLY PT, R7, R72, 0x2, 0x1f ;  /* 0x0c401f0048077f89 */ /* 0x000e6200000e0000 */
[----:B------:R-:W-:Y:S02]  /*6830*/  ISETP.LT.OR P5, PT, R5, 0x1, P5 ;  /* 0x000000010500780c */ /* 0x000fe40002fa1670 */
[----:B------:R-:W-:Y:S02]  /*6840*/  FMNMX.FTZ R6, R236, R6, !PT ;  /* 0x00000006ec067209 */ /* 0x000fe40007810000 */
[----:B------:R-:W-:-:S02]  /*6850*/  FSEL R116, R8, -INF , !P5 ;  /* 0xff80000008747808 */ /* 0x000fc40006800000 */
[----:B------:R-:W-:Y:S01]  /*6860*/  PLOP3.LUT P6, PT, PT, PT, UP3, 0x40, 0x0 ;  /* 0x000000000000781c */ /* 0x000fe20003fce838 */
[----:B------:R-:W2:Y:S01]  /*6870*/  SHFL.BFLY PT, R8, R6, 0x2, 0x1f ;  /* 0x0c401f0006087f89 */ /* 0x000ea200000e0000 */
[----:B------:R-:W-:Y:S01]  /*6880*/  PLOP3.LUT P5, PT, PT, PT, UP2, 0x40, 0x0 ;  /* 0x000000000000781c */ /* 0x000fe20003fae828 */
[----:B------:R-:W-:Y:S01]  /*6890*/  UISETP.NE.AND UP2, UPT, UR24, URZ, UPT ;  /* 0x0000003f1800728c */ /* 0x000fe2000bf45270 */
[----:B------:R-:W-:Y:S01]  /*68a0*/  ISETP.GT.AND P6, PT, R3, 0x10, P6 ;  /* 0x000000100300780c */ /* 0x000fe200037c4270 */
[----:B------:R-:W-:Y:S01]  /*68b0*/  UISETP.NE.AND UP3, UPT, UR25, URZ, UPT ;  /* 0x0000003f1900728c */ /* 0x000fe2000bf65270 */
[----:B------:R-:W-:Y:S01]  /*68c0*/  PLOP3.LUT P2, PT, PT, PT, UP5, 0x40, 0x0 ;  /* 0x000000000000781c */ /* 0x000fe20003f4e858 */
[----:B------:R-:W-:Y:S01]  /*68d0*/  UISETP.NE.AND UP5, UPT, UR33, URZ, UPT ;  /* 0x0000003f2100728c */ /* 0x000fe2000bfa5270 */
[----:B------:R-:W-:Y:S02]  /*68e0*/  ISETP.LT.OR P6, PT, R5, 0x11, P6 ;  /* 0x000000110500780c */ /* 0x000fe400037c1670 */
[----:B------:R-:W-:Y:S01]  /*68f0*/  PLOP3.LUT P1, PT, PT, PT, UP0, 0x40, 0x0 ;  /* 0x000000000000781c */ /* 0x000fe20003f2e808 */
[----:B------:R-:W-:Y:S01]  /*6900*/  UISETP.NE.AND UP0, UPT, UR26, URZ, UPT ;  /* 0x0000003f1a00728c */ /* 0x000fe2000bf05270 */
[----:B------:R-:W-:-:S02]  /*6910*/  FSEL R118, R14, -INF , !P6 ;  /* 0xff8000000e767808 */ /* 0x000fc40007000000 */
[----:B------:R-:W-:Y:S01]  /*6920*/  PLOP3.LUT P6, PT, PT, PT, UP2, 0x40, 0x0 ;  /* 0x000000000000781c */ /* 0x000fe20003fce828 */
[----:B------:R-:W-:Y:S01]  /*6930*/  UISETP.NE.AND UP2, UPT, UR19, URZ, UPT ;  /* 0x0000003f1300728c */ /* 0x000fe2000bf45270 */
[----:B------:R-:W-:Y:S01]  /*6940*/  PLOP3.LUT P0, PT, PT, PT, UP1, 0x40, 0x0 ;  /* 0x000000000000781c */ /* 0x000fe20003f0e818 */
[----:B------:R-:W-:Y:S01]  /*6950*/  UISETP.NE.AND UP1, UPT, UR23, URZ, UPT ;  /* 0x0000003f1700728c */ /* 0x000fe2000bf25270 */
[----:B-1----:R-:W-:Y:S02]  /*6960*/  FMNMX.FTZ R72, R72, R7, !PT ;  /* 0x0000000748487209 */ /* 0x002fe40007810000 */
[C---:B------:R-:W-:Y:S02]  /*6970*/  ISETP.GT.AND P6, PT, R3.reuse, 0x21, P6 ;  /* 0x000000210300780c */ /* 0x040fe400037c4270 */
[----:B------:R-:W-:Y:S01]  /*6980*/  ISETP.GT.AND P2, PT, R3, 0x1, P2 ;  /* 0x000000010300780c */ /* 0x000fe20001744270 */
[----:B------:R-:W1:Y:S01]  /*6990*/  SHFL.BFLY PT, R7, R72, 0x1, 0x1f ;  /* 0x0c201f0048077f89 */ /* 0x000e6200000e0000 */
[----:B------:R-:W-:-:S02]  /*69a0*/  ISETP.LT.OR P6, PT, R5, 0x22, P6 ;  /* 0x000000220500780c */ /* 0x000fc400037c1670 */
[----:B--2---:R-:W-:Y:S02]  /*69b0*/  FMNMX.FTZ R6, R6, R8, !PT ;  /* 0x0000000806067209 */ /* 0x004fe40007810000 */
[----:B------:R-:W-:Y:S02]  /*69c0*/  FSEL R147, R31, -INF , !P6 ;  /* 0xff8000001f937808 */ /* 0x000fe40007000000 */
[----:B------:R-:W-:Y:S01]  /*69d0*/  PLOP3.LUT P6, PT, PT, PT, UP2, 0x40, 0x0 ;  /* 0x000000000000781c */ /* 0x000fe20003fce828 */
[----:B------:R-:W2:Y:S01]  /*69e0*/  SHFL.BFLY PT, R71, R6, 0x1, 0x1f ;  /* 0x0c201f0006477f89 */ /* 0x000ea200000e0000 */
[C---:B------:R-:W-:Y:S01]  /*69f0*/  ISETP.GT.AND P1, PT, R3.reuse, 0x8, P1 ;  /* 0x000000080300780c */ /* 0x040fe20000f24270 */
[----:B------:R-:W-:Y:S01]  /*6a00*/  UISETP.NE.AND UP2, UPT, UR29, URZ, UPT ;  /* 0x0000003f1d00728c */ /* 0x000fe2000bf45270 */
[C---:B------:R-:W-:Y:S02]  /*6a10*/  ISETP.GT.AND P6, PT, R3.reuse, 0x38, P6 ;  /* 0x000000380300780c */ /* 0x040fe400037c4270 */
[----:B------:R-:W-:-:S02]  /*6a20*/  ISETP.GT.AND P0, PT, R3, 0x9, P0 ;  /* 0x000000090300780c */ /* 0x000fc40000704270 */
[C---:B------:R-:W-:Y:S02]  /*6a30*/  ISETP.LT.OR P6, PT, R5.reuse, 0x39, P6 ;  /* 0x000000390500780c */ /* 0x040fe400037c1670 */
[----:B------:R-:W-:Y:S02]  /*6a40*/  ISETP.LT.OR P2, PT, R5, 0x2, P2 ;  /* 0x000000020500780c */ /* 0x000fe40001741670 */
[----:B------:R-:W-:Y:S02]  /*6a50*/  FSEL R197, R37, -INF , !P6 ;  /* 0xff80000025c57808 */ /* 0x000fe40007000000 */
[C---:B------:R-:W-:Y:S02]  /*6a60*/  ISETP.LT.OR P1, PT, R5.reuse, 0x9, P1 ;  /* 0x000000090500780c */ /* 0x040fe40000f21670 */
[----:B------:R-:W-:Y:S02]  /*6a70*/  ISETP.LT.OR P0, PT, R5, 0xa, P0 ;  /* 0x0000000a0500780c */ /* 0x000fe40000701670 */
[----:B-1----:R-:W-:-:S02]  /*6a80*/  FMNMX.FTZ R72, R72, R7, !PT ;  /* 0x0000000748487209 */ /* 0x002fc40007810000 */
[----:B------:R-:W-:Y:S02]  /*6a90*/  FSEL R115, R29, -INF , !P2 ;  /* 0xff8000001d737808 */ /* 0x000fe40005000000 */
[C---:B------:R-:W-:Y:S01]  /*6aa0*/  FSETP.NEU.FTZ.AND P6, PT, R72.reuse, -INF , PT ;  /* 0xff8000004800780b */ /* 0x040fe20003fdd000 */
[----:B------:R-:W-:Y:S01]  /*6ab0*/  FMUL.FTZ R7, R72, c[0x0][0x2d0] ;  /* 0x0000b40048077a20 */ /* 0x000fe20000410000 */
[----:B------:R-:W-:Y:S02]  /*6ac0*/  FSEL R114, R12, -INF , !P1 ;  /* 0xff8000000c727808 */ /* 0x000fe40004800000 */
[----:B--2---:R-:W-:Y:S02]  /*6ad0*/  FMNMX.FTZ R71, R6, R71, !PT ;  /* 0x0000004706477209 */ /* 0x004fe40007810000 */
[----:B------:R-:W-:Y:S02]  /*6ae0*/  FSEL R7, R7, RZ, P6 ;  /* 0x000000ff07077208 */ /* 0x000fe40003000000 */
[C---:B------:R-:W-:Y:S01]  /*6af0*/  FSETP.NEU.FTZ.AND P6, PT, R71.reuse, -INF , PT ;  /* 0xff8000004700780b */ /* 0x040fe20003fdd000 */
[----:B------:R-:W-:Y:S01]  /*6b00*/  FMUL.FTZ R6, R71, c[0x0][0x2d0] ;  /* 0x0000b40047067a20 */ /* 0x000fe20000410000 */
[----:B------:R-:W-:Y:S01]  /*6b10*/  FSEL R113, R27, -INF , !P0 ;  /* 0xff8000001b717808 */ /* 0x000fe20004000000 */
[----:B------:R-:W-:Y:S01]  /*6b20*/  FFMA.FTZ R8, R66, c[0x0][0x2d0], -R7 ;  /* 0x0000b40042087a23 */ /* 0x000fe20000010807 */
[----:B------:R-:W-:Y:S01]  /*6b30*/  PLOP3.LUT P2, PT, PT, PT, UP4, 0x40, 0x0 ;  /* 0x000000000000781c */ /* 0x000fe20003f4e848 */
[----:B------:R-:W-:Y:S01]  /*6b40*/  UISETP.NE.AND UP4, UPT, UR21, URZ, UPT ;  /* 0x0000003f1500728c */ /* 0x000fe2000bf85270 */
[----:B------:R-:W-:Y:S01]  /*6b50*/  FSEL R6, R6, RZ, P6 ;  /* 0x000000ff06067208 */ /* 0x000fe20003000000 */
[----:B------:R1:W2:Y:S01]  /*6b60*/  MUFU.EX2 R10, R8 ;  /* 0x00000008000a7308 */ /* 0x0002a20000000800 */
[----:B------:R-:W-:Y:S01]  /*6b70*/  PLOP3.LUT P1, PT, PT, PT, UP0, 0x40, 0x0 ;  /* 0x000000000000781c */ /* 0x000fe20003f2e808 */
[----:B------:R-:W-:Y:S01]  /*6b80*/  UISETP.NE.AND UP0, UPT, UR22, URZ, UPT ;  /* 0x0000003f1600728c */ /* 0x000fe2000bf05270 */
[----:B------:R-:W-:Y:S01]  /*6b90*/  PLOP3.LUT P0, PT, PT, PT, UP3, 0x40, 0x0 ;  /* 0x000000000000781c */ /* 0x000fe20003f0e838 */
[----:B------:R-:W-:Y:S01]  /*6ba0*/  FFMA.FTZ R0, R54, c[0x0][0x2d0], -R6 ;  /* 0x0000b40036007a23 */ /* 0x000fe20000010806 */
[C---:B------:R-:W-:Y:S01]  /*6bb0*/  ISETP.GT.AND P5, PT, R3.reuse, 0x11, P5 ;  /* 0x000000110300780c */ /* 0x040fe20002fa4270 */
[----:B------:R-:W-:Y:S01]  /*6bc0*/  UISETP.NE.AND UP3, UPT, UR20, URZ, UPT ;  /* 0x0000003f1400728c */ /* 0x000fe2000bf65270 */
[C---:B------:R-:W-:Y:S01]  /*6bd0*/  ISETP.GT.AND P2, PT, R3.reuse, 0x18, P2 ;  /* 0x000000180300780c */ /* 0x040fe20001744270 */
[----:B------:R3:W-:Y:S01]  /*6be0*/  MUFU.EX2 R151, R0 ;  /* 0x0000000000977308 */ /* 0x0007e20000000800 */
[----:B------:R-:W-:-:S02]  /*6bf0*/  ISETP.GT.AND P1, PT, R3, 0x19, P1 ;  /* 0x000000190300780c */ /* 0x000fc40000f24270 */
[----:B------:R-:W-:Y:S02]  /*6c00*/  ISETP.GT.AND P0, PT, R3, 0x20, P0 ;  /* 0x000000200300780c */ /* 0x000fe40000704270 */
[C---:B------:R-:W-:Y:S02]  /*6c10*/  ISETP.LT.OR P5, PT, R5.reuse, 0x12, P5 ;  /* 0x000000120500780c */ /* 0x040fe40002fa1670 */
[----:B------:R-:W-:Y:S01]  /*6c20*/  ISETP.LT.OR P2, PT, R5, 0x19, P2 ;  /* 0x000000190500780c */ /* 0x000fe20001741670 */
[----:B-1----:R-:W-:Y:S01]  /*6c30*/  FFMA.FTZ R8, R65, c[0x0][0x2d0], -R7 ;  /* 0x0000b40041087a23 */ /* 0x002fe20000010807 */
[C---:B------:R-:W-:Y:S02]  /*6c40*/  ISETP.LT.OR P1, PT, R5.reuse, 0x1a, P1 ;  /* 0x0000001a0500780c */ /* 0x040fe40000f21670 */
[----:B------:R-:W-:Y:S01]  /*6c50*/  ISETP.LT.OR P0, PT, R5, 0x21, P0 ;  /* 0x000000210500780c */ /* 0x000fe20000701670 */
[----:B------:R1:W4:Y:S01]  /*6c60*/  MUFU.EX2 R165, R8 ;  /* 0x0000000800a57308 */ /* 0x0003220000000800 */
[----:B------:R-:W-:-:S02]  /*6c70*/  FSEL R120, R9, -INF , !P5 ;  /* 0xff80000009787808 */ /* 0x000fc40006800000 */
[----:B------:R-:W-:Y:S01]  /*6c80*/  FSEL R123, R28, -INF , !P2 ;  /* 0xff8000001c7b7808 */ /* 0x000fe20005000000 */
[----:B---3--:R-:W-:Y:S01]  /*6c90*/  FFMA.FTZ R0, R56, c[0x0][0x2d0], -R6 ;  /* 0x0000b40038007a23 */ /* 0x008fe20000010806 */
[----:B------:R-:W-:Y:S02]  /*6ca0*/  FSEL R126, R26, -INF , !P1 ;  /* 0xff8000001a7e7808 */ /* 0x000fe40004800000 */
[----:B------:R-:W-:Y:S01]  /*6cb0*/  FSEL R146, R15, -INF , !P0 ;  /* 0xff8000000f927808 */ /* 0x000fe20004000000 */
[----:B------:R3:W-:Y:S01]  /*6cc0*/  MUFU.EX2 R154, R0 ;  /* 0x00000000009a7308 */ /* 0x0007e20000000800 */
[----:B------:R-:W-:Y:S01]  /*6cd0*/  PLOP3.LUT P5, PT, PT, PT, UP1, 0x40, 0x0 ;  /* 0x000000000000781c */ /* 0x000fe20003fae818 */
[----:B------:R-:W-:Y:S01]  /*6ce0*/  UISETP.NE.AND UP1, UPT, UR5, URZ, UPT ;  /* 0x0000003f0500728c */ /* 0x000fe2000bf25270 */
[----:B------:R-:W-:Y:S01]  /*6cf0*/  PLOP3.LUT P2, PT, PT, PT, UP0, 0x40, 0x0 ;  /* 0x000000000000781c */ /* 0x000fe20003f4e808 */
[----:B------:R-:W-:Y:S01]  /*6d00*/  UISETP.NE.AND UP0, UPT, UR4, URZ, UPT ;  /* 0x0000003f0400728c */ /* 0x000fe2000bf05270 */
[----:B------:R-:W-:Y:S01]  /*6d10*/  PLOP3.LUT P1, PT, PT, PT, UP4, 0x40, 0x0 ;  /* 0x000000000000781c */ /* 0x000fe20003f2e848 */
[----:B------:R-:W-:Y:S01]  /*6d20*/  UISETP.NE.AND UP4, UPT, UR32, URZ, UPT ;  /* 0x0000003f2000728c */ /* 0x000fe2000bf85270 */
[----:B------:R-:W-:Y:S01]  /*6d30*/  PLOP3.LUT P0, PT, PT, PT, UP3, 0x40, 0x0 ;  /* 0x000000000000781c */ /* 0x000fe20003f0e838 */
[--C-:B-1----:R-:W-:Y:S01]  /*6d40*/  FFMA.FTZ R8, R69, c[0x0][0x2d0], -R7.reuse ;  /* 0x0000b40045087a23 */ /* 0x102fe20000010807 */
[----:B------:R-:W-:Y:S01]  /*6d50*/  FMNMX.FTZ R4, R122, R124, !PT ;  /* 0x0000007c7a047209 */ /* 0x000fe20007810000 */
[----:B------:R-:W-:Y:S01]  /*6d60*/  UISETP.NE.AND UP3, UPT, UR27, URZ, UPT ;  /* 0x0000003f1b00728c */ /* 0x000fe2000bf65270 */
[C---:B------:R-:W-:Y:S01]  /*6d70*/  ISETP.GT.AND P5, PT, R3.reuse, 0x28, P5 ;  /* 0x000000280300780c */ /* 0x040fe20002fa4270 */
[----:B------:R1:W-:Y:S01]  /*6d80*/  MUFU.EX2 R214, R8 ;  /* 0x0000000800d67308 */ /* 0x0003e20000000800 */
[C---:B------:R-:W-:Y:S01]  /*6d90*/  ISETP.GT.AND P2, PT, R3.reuse, 0x29, P2 ;  /* 0x000000290300780c */ /* 0x040fe20001744270 */
[----:B------:R-:W-:Y:S01]  /*6da0*/  ULDC.64 UR4, c[0x0][0x2c8] ;  /* 0x0000b20000047ab9 */ /* 0x000fe20000000a00 */
[C---:B------:R-:W-:Y:S01]  /*6db0*/  ISETP.GT.AND P1, PT, R3.reuse, 0x30, P1 ;  /* 0x000000300300780c */ /* 0x040fe20000f24270 */
[----:B---3--:R-:W-:Y:S01]  /*6dc0*/  FFMA.FTZ R0, R70, c[0x0][0x2d0], -R7 ;  /* 0x0000b40046007a23 */ /* 0x008fe20000010807 */
[----:B------:R-:W-:-:S02]  /*6dd0*/  ISETP.GT.AND P0, PT, R3, 0x31, P0 ;  /* 0x000000310300780c */ /* 0x000fc40000704270 */
[----:B------:R-:W-:Y:S01]  /*6de0*/  LEA R211, R2, R210, 0x1 ;  /* 0x000000d202d37211 */ /* 0x000fe200078e08ff */
[----:B------:R3:W-:Y:S01]  /*6df0*/  MUFU.EX2 R69, R0 ;  /* 0x0000000000457308 */ /* 0x0007e20000000800 */
[----:B------:R-:W-:Y:S02]  /*6e00*/  FMNMX.FTZ R2, R127, R4, !PT ;  /* 0x000000047f027209 */ /* 0x000fe40007810000 */
[C---:B------:R-:W-:Y:S01]  /*6e10*/  ISETP.LT.OR P5, PT, R5.reuse, 0x29, P5 ;  /* 0x000000290500780c */ /* 0x040fe20002fa1670 */
[----:B------:R-:W4:Y:S01]  /*6e20*/  LDSM.16.MT88.4 R92, [R211+0x100] ;  /* 0x00010000d35c783b */ /* 0x000f220000004200 */
[C---:B------:R-:W-:Y:S02]  /*6e30*/  ISETP.LT.OR P2, PT, R5.reuse, 0x2a, P2 ;  /* 0x0000002a0500780c */ /* 0x040fe40001741670 */
[C---:B------:R-:W-:Y:S01]  /*6e40*/  ISETP.LT.OR P1, PT, R5.reuse, 0x31, P1 ;  /* 0x000000310500780c */ /* 0x040fe20000f21670 */
[--C-:B-1----:R-:W-:Y:S01]  /*6e50*/  FFMA.FTZ R8, R68, c[0x0][0x2d0], -R7.reuse ;  /* 0x0000b40044087a23 */ /* 0x102fe20000010807 */
[----:B------:R-:W-:Y:S01]  /*6e60*/  ISETP.LT.OR P0, PT, R5, 0x32, P0 ;  /* 0x000000320500780c */ /* 0x000fe20000701670 */
[----:B--2---:R-:W-:Y:S01]  /*6e70*/  IMAD.MOV.U32 R68, RZ, RZ, R10 ;  /* 0x000000ffff447224 */ /* 0x004fe200078e000a */
[----:B------:R-:W-:Y:S01]  /*6e80*/  FMNMX.FTZ R2, R128, R2, !PT ;  /* 0x0000000280027209 */ /* 0x000fe20007810000 */
[----:B------:R1:W2:Y:S01]  /*6e90*/  MUFU.EX2 R182, R8 ;  /* 0x0000000800b67308 */ /* 0x0002a20000000800 */
[----:B------:R-:W-:Y:S01]  /*6ea0*/  FSEL R180, R11, -INF , !P5 ;  /* 0xff8000000bb47808 */ /* 0x000fe20006800000 */
[----:B------:R-:W2:Y:S01]  /*6eb0*/  LDSM.16.MT88.4 R104, [R211+0x900] ;  /* 0x00090000d368783b */ /* 0x000ea20000004200 */
[----:B------:R-:W-:Y:S01]  /*6ec0*/  FSEL R181, R25, -INF , !P2 ;  /* 0xff80000019b57808 */ /* 0x000fe20005000000 */
[----:B---3--:R-:W-:Y:S01]  /*6ed0*/  FFMA.FTZ R0, R73, c[0x0][0x2d0], -R7 ;  /* 0x0000b40049007a23 */ /* 0x008fe20000010807 */
[----:B------:R-:W-:-:S02]  /*6ee0*/  FSEL R198, R24, -INF , !P1 ;  /* 0xff80000018c67808 */ /* 0x000fc40004800000 */
        /* <DEDUP_REMOVED lines=9> */
[----:B-1----:R-:W-:Y:S01]  /*6f80*/  FFMA.FTZ R8, R52, c[0x0][0x2d0], -R6 ;  /* 0x0000b40034087a23 */ /* 0x002fe20000010806 */
[----:B------:R-:W-:Y:S01]  /*6f90*/  FMNMX.FTZ R2, R132, R2, !PT ;  /* 0x0000000284027209 */ /* 0x000fe20007810000 */
[----:B------:R-:W-:Y:S01]  /*6fa0*/  UISETP.NE.AND UP5, UPT, UR35, URZ, UPT ;  /* 0x0000003f2300728c */ /* 0x000fe2000bfa5270 */
[C---:B------:R-:W-:Y:S01]  /*6fb0*/  ISETP.GT.AND P5, PT, R3.reuse, 0x39, P5 ;  /* 0x000000390300780c */ /* 0x040fe20002fa4270 */
[----:B------:R1:W-:Y:S01]  /*6fc0*/  MUFU.EX2 R217, R8 ;  /* 0x0000000800d97308 */ /* 0x0003e20000000800 */
[----:B------:R-:W-:-:S02]  /*6fd0*/  ISETP.GT.AND P2, PT, R3, 0x40, P2 ;  /* 0x000000400300780c */ /* 0x000fc40001744270 */
[C---:B------:R-:W-:Y:S01]  /*6fe0*/  ISETP.GT.AND P1, PT, R3.reuse, 0x41, P1 ;  /* 0x000000410300780c */ /* 0x040fe20000f24270 */
[----:B---3--:R-:W-:Y:S01]  /*6ff0*/  FFMA.FTZ R0, R74, c[0x0][0x2d0], -R7 ;  /* 0x0000b4004a007a23 */ /* 0x008fe20000010807 */
[----:B------:R-:W-:Y:S02]  /*7000*/  ISETP.GT.AND P0, PT, R3, 0x48, P0 ;  /* 0x000000480300780c */ /* 0x000fe40000704270 */
[C---:B------:R-:W-:Y:S01]  /*7010*/  ISETP.LT.OR P5, PT, R5.reuse, 0x3a, P5 ;  /* 0x0000003a0500780c */ /* 0x040fe20002fa1670 */
[----:B------:R3:W-:Y:S01]  /*7020*/  MUFU.EX2 R150, R0 ;  /* 0x0000000000967308 */ /* 0x0007e20000000800 */
[C---:B------:R-:W-:Y:S02]  /*7030*/  ISETP.LT.OR P2, PT, R5.reuse, 0x41, P2 ;  /* 0x000000410500780c */ /* 0x040fe40001741670 */
[C---:B------:R-:W-:Y:S02]  /*7040*/  ISETP.LT.OR P1, PT, R5.reuse, 0x42, P1 ;  /* 0x000000420500780c */ /* 0x040fe40000f21670 */
[----:B------:R-:W-:-:S02]  /*7050*/  ISETP.LT.OR P0, PT, R5, 0x49, P0 ;  /* 0x000000490500780c */ /* 0x000fc40000701670 */
[----:B------:R-:W-:Y:S01]  /*7060*/  FSEL R196, R43, -INF , !P5 ;  /* 0xff8000002bc47808 */ /* 0x000fe20006800000 */
[----:B-1----:R-:W-:Y:S01]  /*7070*/  FFMA.FTZ R8, R51, c[0x0][0x2d0], -R6 ;  /* 0x0000b40033087a23 */ /* 0x002fe20000010806 */
[----:B------:R-:W-:Y:S02]  /*7080*/  FSEL R201, R13, -INF , !P2 ;  /* 0xff8000000dc97808 */ /* 0x000fe40005000000 */
[----:B------:R-:W-:Y:S01]  /*7090*/  FSEL R199, R16, -INF , !P1 ;  /* 0xff80000010c77808 */ /* 0x000fe20004800000 */
[----:B------:R-:W1:Y:S01]  /*70a0*/  MUFU.EX2 R218, R8 ;  /* 0x0000000800da7308 */ /* 0x000e620000000800 */
[----:B------:R-:W-:Y:S02]  /*70b0*/  FSEL R200, R67, -INF , !P0 ;  /* 0xff80000043c87808 */ /* 0x000fe40004000000 */
[----:B------:R-:W-:Y:S01]  /*70c0*/  PLOP3.LUT P6, PT, PT, PT, UP4, 0x40, 0x0 ;  /* 0x000000000000781c */ /* 0x000fe20003fce848 */
[----:B---3--:R-:W-:Y:S01]  /*70d0*/  FFMA.FTZ R0, R75, c[0x0][0x2d0], -R7 ;  /* 0x0000b4004b007a23 */ /* 0x008fe20000010807 */
[----:B------:R-:W-:-:S02]  /*70e0*/  PLOP3.LUT P5, PT, PT, PT, UP3, 0x40, 0x0 ;  /* 0x000000000000781c */ /* 0x000fc40003fae838 */
[----:B------:R-:W-:Y:S01]  /*70f0*/  PLOP3.LUT P2, PT, PT, PT, UP2, 0x40, 0x0 ;  /* 0x000000000000781c */ /* 0x000fe20003f4e828 */
[----:B------:R3:W-:Y:S01]  /*7100*/  MUFU.EX2 R153, R0 ;  /* 0x0000000000997308 */ /* 0x0007e20000000800 */
[----:B------:R-:W-:Y:S02]  /*7110*/  PLOP3.LUT P1, PT, PT, PT, UP1, 0x40, 0x0 ;  /* 0x000000000000781c */ /* 0x000fe40003f2e818 */
[----:B------:R-:W-:Y:S02]  /*7120*/  PLOP3.LUT P0, PT, PT, PT, UP0, 0x40, 0x0 ;  /* 0x000000000000781c */ /* 0x000fe40003f0e808 */
[C---:B------:R-:W-:Y:S02]  /*7130*/  ISETP.GT.AND P6, PT, R3.reuse, 0x49, P6 ;  /* 0x000000490300780c */ /* 0x040fe400037c4270 */
[C---:B------:R-:W-:Y:S02]  /*7140*/  ISETP.GT.AND P5, PT, R3.reuse, 0x50, P5 ;  /* 0x000000500300780c */ /* 0x040fe40002fa4270 */
[----:B------:R-:W-:-:S02]  /*7150*/  ISETP.GT.AND P2, PT, R3, 0x51, P2 ;  /* 0x000000510300780c */ /* 0x000fc40001744270 */
[C---:B------:R-:W-:Y:S02]  /*7160*/  ISETP.GT.AND P1, PT, R3.reuse, 0x58, P1 ;  /* 0x000000580300780c */ /* 0x040fe40000f24270 */
[----:B------:R-:W-:Y:S02]  /*7170*/  ISETP.GT.AND P0, PT, R3, 0x59, P0 ;  /* 0x000000590300780c */ /* 0x000fe40000704270 */
[----:B------:R-:W-:Y:S02]  /*7180*/  FMNMX.FTZ R3, R116, R115, !PT ;  /* 0x0000007374037209 */ /* 0x000fe40007810000 */
[----:B---3--:R-:W-:Y:S01]  /*7190*/  FMNMX.FTZ R0, R133, R2, !PT ;  /* 0x0000000285007209 */ /* 0x008fe20007810000 */
[----:B------:R-:W-:Y:S01]  /*71a0*/  FFMA.FTZ R2, R63, c[0x0][0x2d0], -R6 ;  /* 0x0000b4003f027a23 */ /* 0x000fe20000010806 */
[----:B------:R-:W-:Y:S01]  /*71b0*/  FMNMX.FTZ R3, R114, R3, !PT ;  /* 0x0000000372037209 */ /* 0x000fe20007810000 */
[----:B------:R-:W-:Y:S01]  /*71c0*/  LDSM.16.MT88.4 R60, [R209+0x1100] ;  /* 0x00110000d13c783b */ /* 0x000fe20000004200 */
[----:B------:R-:W-:Y:S01]  /*71d0*/  FMNMX.FTZ R0, R144, R0, !PT ;  /* 0x0000000090007209 */ /* 0x000fe20007810000 */
[----:B------:R3:W-:Y:S01]  /*71e0*/  MUFU.EX2 R152, R2 ;  /* 0x0000000200987308 */ /* 0x0007e20000000800 */
[----:B------:R-:W-:-:S02]  /*71f0*/  FMNMX.FTZ R3, R113, R3, !PT ;  /* 0x0000000371037209 */ /* 0x000fc40007810000 */
[C---:B------:R-:W-:Y:S02]  /*7200*/  ISETP.LT.OR P6, PT, R5.reuse, 0x4a, P6 ;  /* 0x0000004a0500780c */ /* 0x040fe400037c1670 */
[----:B------:R-:W-:Y:S02]  /*7210*/  FMNMX.FTZ R3, R118, R3, !PT ;  /* 0x0000000376037209 */ /* 0x000fe40007810000 */
[----:B------:R-:W-:Y:S02]  /*7220*/  ISETP.LT.OR P5, PT, R5, 0x51, P5 ;  /* 0x000000510500780c */ /* 0x000fe40002fa1670 */
[----:B------:R-:W-:Y:S02]  /*7230*/  FMNMX.FTZ R3, R120, R3, !PT ;  /* 0x0000000378037209 */ /* 0x000fe40007810000 */
[----:B------:R-:W-:Y:S02]  /*7240*/  FSEL R191, R139, -INF , !P6 ;  /* 0xff8000008bbf7808 */ /* 0x000fe40007000000 */
[----:B------:R-:W-:-:S02]  /*7250*/  ISETP.LT.OR P2, PT, R5, 0x52, P2 ;  /* 0x000000520500780c */ /* 0x000fc40001741670 */
[----:B------:R-:W-:Y:S02]  /*7260*/  FSEL R193, R138, -INF , !P5 ;  /* 0xff8000008ac17808 */ /* 0x000fe40006800000 */
[----:B---3--:R-:W-:Y:S01]  /*7270*/  FMNMX.FTZ R2, R145, R0, !PT ;  /* 0x0000000091027209 */ /* 0x008fe20007810000 */
[----:B------:R-:W-:Y:S01]  /*7280*/  FFMA.FTZ R0, R64, c[0x0][0x2d0], -R6 ;  /* 0x0000b40040007a23 */ /* 0x000fe20000010806 */
[----:B------:R-:W-:Y:S01]  /*7290*/  ISETP.LT.OR P1, PT, R5, 0x59, P1 ;  /* 0x000000590500780c */ /* 0x000fe20000f21670 */
[----:B------:R-:W-:Y:S01]  /*72a0*/  LDSM.16.MT88.4 R64, [R210+0x1100] ;  /* 0x00110000d240783b */ /* 0x000fe20000004200 */
[----:B------:R-:W-:Y:S01]  /*72b0*/  FMNMX.FTZ R2, R190, R2, !PT ;  /* 0x00000002be027209 */ /* 0x000fe20007810000 */
[----:B------:R3:W3:Y:S01]  /*72c0*/  MUFU.EX2 R167, R0 ;  /* 0x0000000000a77308 */ /* 0x0006e20000000800 */
[----:B------:R-:W-:Y:S02]  /*72d0*/  FSEL R195, R140, -INF , !P2 ;  /* 0xff8000008cc37808 */ /* 0x000fe40005000000 */
[----:B----4-:R-:W-:Y:S01]  /*72e0*/  F2FP.PACK_AB R12, R165, R68 ;  /* 0x00000044a50c723e */ /* 0x010fe200000000ff */
[----:B------:R-:W-:Y:S01]  /*72f0*/  LDSM.16.MT88.4 R140, [R212+0x1900] ;  /* 0x00190000d48c783b */ /* 0x000fe20000004200 */
[----:B--2---:R-:W-:-:S02]  /*7300*/  F2FP.PACK_AB R14, R182, R214 ;  /* 0x000000d6b60e723e */ /* 0x004fc400000000ff */
[----:B-1----:R-:W-:Y:S02]  /*7310*/  F2FP.PACK_AB R13, R218, R217 ;  /* 0x000000d9da0d723e */ /* 0x002fe400000000ff */
[----:B------:R-:W-:Y:S02]  /*7320*/  F2FP.PACK_AB R15, R154, R151 ;  /* 0x000000979a0f723e */ /* 0x000fe400000000ff */
[----:B------:R-:W-:Y:S02]  /*7330*/  ISETP.LT.OR P0, PT, R5, 0x5a, P0 ;  /* 0x0000005a0500780c */ /* 0x000fe40000701670 */
[----:B------:R-:W-:Y:S02]  /*7340*/  FSEL R194, R59, -INF , !P1 ;  /* 0xff8000003bc27808 */ /* 0x000fe40004800000 */
[----:B------:R-:W-:Y:S01]  /*7350*/  FSEL R192, R58, -INF , !P0 ;  /* 0xff8000003ac07808 */ /* 0x000fe20004000000 */
[----:B------:R-:W-:Y:S01]  /*7360*/  HMMA.16816.F32 R16, R12, R76, RZ ;  /* 0x0000004c0c10723c */ /* 0x000fe200000018ff */
[----:B---3--:R-:W-:Y:S01]  /*7370*/  FMNMX.FTZ R0, R189, R2, !PT ;  /* 0x00000002bd007209 */ /* 0x008fe20007810000 */
[----:B------:R-:W-:Y:S01]  /*7380*/  FFMA.FTZ R2, R45, c[0x0][0x2d0], -R6 ;  /* 0x0000b4002d027a23 */ /* 0x000fe20000010806 */
[----:B------:R-:W-:-:S02]  /*7390*/  F2FP.PACK_AB R8, R157, R69 ;  /* 0x000000459d08723e */ /* 0x000fc400000000ff */
[----:B------:R-:W-:Y:S01]  /*73a0*/  FMNMX.FTZ R0, R188, R0, !PT ;  /* 0x00000000bc007209 */ /* 0x000fe20007810000 */
[----:B------:R1:W-:Y:S01]  /*73b0*/  MUFU.EX2 R149, R2 ;  /* 0x0000000200957308 */ /* 0x0003e20000000800 */
[----:B------:R-:W-:Y:S01]  /*73c0*/  F2FP.PACK_AB R9, R167, R152 ;  /* 0x00000098a709723e */ /* 0x000fe200000000ff */
[----:B------:R-:W-:Y:S01]  /*73d0*/  HMMA.16816.F32 R32, R12, R78, RZ ;  /* 0x0000004e0c20723c */ /* 0x000fe200000018ff */
[----:B------:R-:W-:Y:S02]  /*73e0*/  FMNMX.FTZ R0, R187, R0, !PT ;  /* 0x00000000bb007209 */ /* 0x000fe40007810000 */
[----:B------:R-:W-:Y:S02]  /*73f0*/  F2FP.PACK_AB R10, R153, R150 ;  /* 0x00000096990a723e */ /* 0x000fe400000000ff */
[----:B------:R-:W-:-:S03]  /*7400*/  FMNMX.FTZ R0, R203, R0, !PT ;  /* 0x00000000cb007209 */ /* 0x000fc60007810000 */
[----:B------:R-:W-:Y:S01]  /*7410*/  HMMA.16816.F32 R20, R12, R88, RZ ;  /* 0x000000580c14723c */ /* 0x000fe200000018ff */
[----:B------:R-:W-:-:S04]  /*7420*/  FMNMX.FTZ R0, R205, R0, !PT ;  /* 0x00000000cd007209 */ /* 0x000fc80007810000 */
[----:B------:R-:W-:Y:S01]  /*7430*/  FMNMX.FTZ R0, R206, R0, !PT ;  /* 0x00000000ce007209 */ /* 0x000fe20007810000 */
[----:B-1----:R-:W-:Y:S02]  /*7440*/  FFMA.FTZ R2, R44, c[0x0][0x2d0], -R6 ;  /* 0x0000b4002c027a23 */ /* 0x002fe40000010806 */
[----:B------:R-:W-:Y:S01]  /*7450*/  HMMA.16816.F32 R24, R12, R84, RZ ;  /* 0x000000540c18723c */ /* 0x000fe200000018ff */
[----:B------:R-:W-:Y:S01]  /*7460*/  FMNMX.FTZ R0, R229, R0, !PT ;  /* 0x00000000e5007209 */ /* 0x000fe20007810000 */
[----:B------:R1:W2:Y:S03]  /*7470*/  MUFU.EX2 R148, R2 ;  /* 0x0000000200947308 */ /* 0x0002a60000000800 */
[----:B------:R-:W-:-:S03]  /*7480*/  FMNMX.FTZ R0, R245, R0, !PT ;  /* 0x00000000f5007209 */ /* 0x000fc60007810000 */
[C---:B------:R-:W-:Y:S08]  /*7490*/  HMMA.16816.F32 R36, R12.reuse, R90, RZ ;  /* 0x0000005a0c24723c */ /* 0x040ff000000018ff */
[----:B------:R-:W-:Y:S01]  /*74a0*/  HMMA.16816.F32 R28, R12, R92, RZ ;  /* 0x0000005c0c1c723c */ /* 0x000fe200000018ff */
[----:B-1----:R-:W-:Y:S01]  /*74b0*/  FMNMX.FTZ R2, R123, R3, !PT ;  /* 0x000000037b027209 */ /* 0x002fe20007810000 */
[----:B------:R-:W-:Y:S01]  /*74c0*/  FFMA.FTZ R3, R81, c[0x0][0x2d0], -R7 ;  /* 0x0000b40051037a23 */ /* 0x000fe20000010807 */
[----:B--2---:R-:W-:-:S02]  /*74d0*/  F2FP.PACK_AB R11, R148, R149 ;  /* 0x00000095940b723e */ /* 0x004fc400000000ff */
[----:B------:R-:W-:Y:S01]  /*74e0*/  FMNMX.FTZ R2, R126, R2, !PT ;  /* 0x000000027e027209 */ /* 0x000fe20007810000 */
[----:B------:R1:W-:Y:S02]  /*74f0*/  MUFU.EX2 R155, R3 ;  /* 0x00000003009b7308 */ /* 0x0003e40000000800 */
[C---:B------:R-:W-:Y:S08]  /*7500*/  HMMA.16816.F32 R48, R12.reuse, R86, RZ ;  /* 0x000000560c30723c */ /* 0x040ff000000018ff */
[----:B------:R-:W-:Y:S01]  /*7510*/  HMMA.16816.F32 R44, R12, R94, RZ ;  /* 0x0000005e0c2c723c */ /* 0x000fe200000018ff */
[----:B-1----:R-:W-:Y:S01]  /*7520*/  FMNMX.FTZ R3, R146, R2, !PT ;  /* 0x0000000292037209 */ /* 0x002fe20007810000 */
[----:B------:R-:W-:-:S06]  /*7530*/  FFMA.FTZ R2, R83, c[0x0][0x2d0], -R7 ;  /* 0x0000b40053027a23 */ /* 0x000fcc0000010807 */
[C---:B------:R-:W-:Y:S01]  /*7540*/  HMMA.16816.F32 R52, R8.reuse, R100, R16 ;  /* 0x000000640834723c */ /* 0x040fe20000001810 */
[----:B------:R-:W-:Y:S01]  /*7550*/  FMNMX.FTZ R3, R147, R3, !PT ;  /* 0x0000000393037209 */ /* 0x000fe20007810000 */
[----:B------:R1:W2:Y:S06]  /*7560*/  MUFU.EX2 R156, R2 ;  /* 0x00000002009c7308 */ /* 0x0002ac0000000800 */
[C---:B------:R-:W-:Y:S08]  /*7570*/  HMMA.16816.F32 R16, R8.reuse, R102, R32 ;  /* 0x000000660810723c */ /* 0x040ff00000001820 */
[----:B------:R-:W-:Y:S01]  /*7580*/  HMMA.16816.F32 R40, R8, R96, R20 ;  /* 0x000000600828723c */ /* 0x000fe20000001814 */
[----:B-1----:R-:W-:Y:S01]  /*7590*/  FMNMX.FTZ R2, R247, R0, !PT ;  /* 0x00000000f7027209 */ /* 0x002fe20007810000 */
[----:B------:R-:W-:-:S04]  /*75a0*/  FFMA.FTZ R0, R117, c[0x0][0x2d0], -R7 ;  /* 0x0000b40075007a23 */ /* 0x000fc80000010807 */
[----:B------:R1:W-:Y:S02]  /*75b0*/  MUFU.EX2 R164, R0 ;  /* 0x0000000000a47308 */ /* 0x0003e40000000800 */
[C---:B------:R-:W-:Y:S08]  /*75c0*/  HMMA.16816.F32 R20, R8.reuse, R108, R24 ;  /* 0x0000006c0814723c */ /* 0x040ff00000001818 */
[----:B------:R-:W-:Y:S01]  /*75d0*/  HMMA.16816.F32 R36, R8, R98, R36 ;  /* 0x000000620824723c */ /* 0x000fe20000001824 */
[----:B-1----:R-:W-:-:S07]  /*75e0*/  FMNMX.FTZ R0, R246, R2, !PT ;  /* 0x00000002f6007209 */ /* 0x002fce0007810000 */
[C---:B------:R-:W-:Y:S01]  /*75f0*/  HMMA.16816.F32 R12, R8.reuse, R104, R28 ;  /* 0x00000068080c723c */ /* 0x040fe2000000181c */
[----:B------:R-:W-:Y:S01]  /*7600*/  FMNMX.FTZ R2, R180, R3, !PT ;  /* 0x00000003b4027209 */ /* 0x000fe20007810000 */
[----:B------:R-:W-:Y:S01]  /*7610*/  FFMA.FTZ R3, R121, c[0x0][0x2d0], -R7 ;  /* 0x0000b40079037a23 */ /* 0x000fe20000010807 */
[----:B------:R-:W-:Y:S02]  /*7620*/  FMNMX.FTZ R0, R244, R0, !PT ;  /* 0x00000000f4007209 */ /* 0x000fe40007810000 */
[----:B------:R-:W-:Y:S01]  /*7630*/  FMNMX.FTZ R2, R181, R2, !PT ;  /* 0x00000002b5027209 */ /* 0x000fe20007810000 */
[----:B------:R1:W-:Y:S01]  /*7640*/  MUFU.EX2 R57, R3 ;  /* 0x0000000300397308 */ /* 0x0003e20000000800 */
        /* <DEDUP_REMOVED lines=8> */
[----:B-1----:R-:W-:-:S03]  /*76d0*/  FFMA.FTZ R3, R125, c[0x0][0x2d0], -R7 ;  /* 0x0000b4007d037a23 */ /* 0x002fc60000010807 */
[----:B--2---:R-:W-:Y:S01]  /*76e0*/  F2FP.PACK_AB R8, R156, R155 ;  /* 0x0000009b9c08723e */ /* 0x004fe200000000ff */
[----:B------:R-:W1:Y:S01]  /*76f0*/  SHFL.BFLY PT, R4, R0, 0x2, 0x1f ;  /* 0x0c401f0000047f89 */ /* 0x000e6200000e0000 */
[----:B------:R2:W-:Y:S02]  /*7700*/  MUFU.EX2 R168, R3 ;  /* 0x0000000300a87308 */ /* 0x0005e40000000800 */
[----:B--2---:R-:W-:Y:S01]  /*7710*/  FMNMX.FTZ R3, R197, R2, !PT ;  /* 0x00000002c5037209 */ /* 0x004fe20007810000 */
[----:B------:R-:W-:-:S03]  /*7720*/  FFMA.FTZ R2, R80, c[0x0][0x2d0], -R6 ;  /* 0x0000b40050027a23 */ /* 0x000fc60000010806 */
[----:B------:R-:W-:Y:S02]  /*7730*/  FMNMX.FTZ R3, R196, R3, !PT ;  /* 0x00000003c4037209 */ /* 0x000fe40007810000 */
[----:B------:R2:W-:Y:S01]  /*7740*/  MUFU.EX2 R158, R2 ;  /* 0x00000002009e7308 */ /* 0x0005e20000000800 */
[----:B-1----:R-:W-:Y:S02]  /*7750*/  FMNMX.FTZ R0, R0, R4, !PT ;  /* 0x0000000400007209 */ /* 0x002fe40007810000 */
[----:B------:R-:W-:-:S03]  /*7760*/  FMNMX.FTZ R3, R201, R3, !PT ;  /* 0x00000003c9037209 */ /* 0x000fc60007810000 */
[----:B------:R-:W1:Y:S01]  /*7770*/  SHFL.BFLY PT, R5, R0, 0x1, 0x1f ;  /* 0x0c201f0000057f89 */ /* 0x000e6200000e0000 */
[----:B--2---:R-:W-:-:S03]  /*7780*/  FFMA.FTZ R2, R82, c[0x0][0x2d0], -R6 ;  /* 0x0000b40052027a23 */ /* 0x004fc60000010806 */
[----:B------:R-:W2:Y:S01]  /*7790*/  LDSM.16.MT88.4 R80, [R212+0x1100] ;  /* 0x00110000d450783b */ /* 0x000ea20000004200 */
        /* <DEDUP_REMOVED lines=10> */
[----:B------:R-:W-:Y:S01]  /*7840*/  FMNMX.FTZ R2, R200, R2, !PT ;  /* 0x00000002c8027209 */ /* 0x000fe20007810000 */
[----:B------:R-:W-:Y:S02]  /*7850*/  LDSM.16.MT88.4 R56, [R211+0x1100] ;  /* 0x00110000d338783b */ /* 0x000fe40000004200 */
[----:B------:R3:W-:Y:S01]  /*7860*/  MUFU.EX2 R125, R3 ;  /* 0x00000003007d7308 */ /* 0x0007e20000000800 */
[----:B------:R-:W-:Y:S02]  /*7870*/  FMNMX.FTZ R2, R191, R2, !PT ;  /* 0x00000002bf027209 */ /* 0x000fe40007810000 */
[----:B------:R-:W-:-:S02]  /*7880*/  F2FP.PACK_AB R10, R112, R164 ;  /* 0x000000a4700a723e */ /* 0x000fc400000000ff */
[----:B------:R-:W-:Y:S01]  /*7890*/  FMNMX.FTZ R2, R193, R2, !PT ;  /* 0x00000002c1027209 */ /* 0x000fe20007810000 */
[----:B-1----:R-:W-:-:S04]  /*78a0*/  FFMA.FTZ R0, R134, c[0x0][0x2d0], -R6 ;  /* 0x0000b40086007a23 */ /* 0x002fc80000010806 */
[----:B------:R-:W-:Y:S01]  /*78b0*/  MUFU.EX2 R117, R0 ;  /* 0x0000000000757308 */ /* 0x000fe20000000800 */
[----:B---3--:R-:W-:Y:S02]  /*78c0*/  FFMA.FTZ R3, R119, c[0x0][0x2d0], -R6 ;  /* 0x0000b40077037a23 */ /* 0x008fe40000010806 */
[----:B------:R-:W-:-:S05]  /*78d0*/  IMAD.MOV.U32 R119, RZ, RZ, R153 ;  /* 0x000000ffff777224 */ /* 0x000fca00078e0099 */
        /* <DEDUP_REMOVED lines=9> */
[----:B--2---:R-:W-:Y:S01]  /*7970*/  HMMA.16816.F32 R44, R8, R80, R40 ;  /* 0x00000050082c723c */ /* 0x004fe20000001828 */
[----:B-1----:R-:W-:-:S04]  /*7980*/  FFMA.FTZ R2, R136, c[0x0][0x2d0], -R7 ;  /* 0x0000b40088027a23 */ /* 0x002fc80000010807 */
[----:B------:R1:W-:Y:S03]  /*7990*/  MUFU.EX2 R213, R2 ;  /* 0x0000000200d57308 */ /* 0x0003e60000000800 */
[C---:B------:R-:W-:Y:S08]  /*79a0*/  HMMA.16816.F32 R40, R8.reuse, R64, R20 ;  /* 0x000000400828723c */ /* 0x040ff00000001814 */
[----:B------:R-:W-:Y:S01]  /*79b0*/  HMMA.16816.F32 R20, R8, R82, R36 ;  /* 0x000000520814723c */ /* 0x000fe20000001824 */
[----:B----4-:R-:W-:Y:S01]  /*79c0*/  FMNMX.FTZ R3, R3, R4, !PT ;  /* 0x0000000403037209 */ /* 0x010fe20007810000 */
[----:B-1----:R-:W-:-:S04]  /*79d0*/  FFMA.FTZ R2, R137, c[0x0][0x2d0], -R7 ;  /* 0x0000b40089027a23 */ /* 0x002fc80000010807 */
[----:B------:R-:W1:Y:S01]  /*79e0*/  SHFL.BFLY PT, R4, R3, 0x1, 0x1f ;  /* 0x0c201f0003047f89 */ /* 0x000e6200000e0000 */
[----:B------:R-:W-:Y:S01]  /*79f0*/  IMAD.MOV.U32 R38, RZ, RZ, R168 ;  /* 0x000000ffff267224 */ /* 0x000fe200078e00a8 */
[C---:B------:R-:W-:Y:S01]  /*7a00*/  HMMA.16816.F32 R48, R8.reuse, R60, R52 ;  /* 0x0000003c0830723c */ /* 0x040fe20000001834 */
[----:B------:R2:W4:Y:S01]  /*7a10*/  MUFU.EX2 R121, R2 ;  /* 0x0000000200797308 */ /* 0x0005220000000800 */
[----:B------:R-:W-:Y:S01]  /*7a20*/  IMAD.MOV.U32 R39, RZ, RZ, R159 ;  /* 0x000000ffff277224 */ /* 0x000fe200078e009f */
[----:B------:R-:W-:Y:S01]  /*7a30*/  LDSM.16.MT88.4 R168, [R211+0x1900] ;  /* 0x00190000d3a8783b */ /* 0x000fe20000004200 */
[----:B------:R-:W-:Y:S02]  /*7a40*/  IMAD.MOV.U32 R37, RZ, RZ, R157 ;  /* 0x000000ffff257224 */ /* 0x000fe400078e009d */
[----:B------:R-:W-:Y:S02]  /*7a50*/  IMAD.MOV.U32 R36, RZ, RZ, R156 ;  /* 0x000000ffff247224 */ /* 0x000fe400078e009c */
[C---:B------:R-:W-:Y:S08]  /*7a60*/  HMMA.16816.F32 R28, R8.reuse, R56, R12 ;  /* 0x00000038081c723c */ /* 0x040ff0000000180c */
[----:B------:R-:W-:Y:S01]  /*7a70*/  HMMA.16816.F32 R24, R8, R66, R24 ;  /* 0x000000420818723c */ /* 0x000fe20000001818 */
[----:B--2---:R-:W-:Y:S01]  /*7a80*/  FFMA.FTZ R2, R129, c[0x0][0x2d0], -R6 ;  /* 0x0000b40081027a23 */ /* 0x004fe20000010806 */
[----:B------:R-:W-:-:S03]  /*7a90*/  MOV R129, R139 ;  /* 0x0000008b00817202 */ /* 0x000fc60000000f00 */
[----:B------:R2:W-:Y:S01]  /*7aa0*/  MUFU.EX2 R74, R2 ;  /* 0x00000002004a7308 */ /* 0x0005e20000000800 */
[----:B-1----:R-:W-:Y:S02]  /*7ab0*/  FMNMX.FTZ R3, R4, R3, !PT ;  /* 0x0000000304037209 */ /* 0x002fe40007810000 */
[----:B------:R-:W-:Y:S07]  /*7ac0*/  HMMA.16816.F32 R12, R8, R58, R32 ;  /* 0x0000003a080c723c */ /* 0x000fee0000001820 */
[----:B---3--:R-:W-:-:S02]  /*7ad0*/  F2FP.PACK_AB R8, R75, R38 ;  /* 0x000000264b08723e */ /* 0x008fc400000000ff */
[----:B----4-:R-:W-:Y:S02]  /*7ae0*/  F2FP.PACK_AB R10, R121, R213 ;  /* 0x000000d5790a723e */ /* 0x010fe400000000ff */
[----:B------:R-:W-:Y:S01]  /*7af0*/  F2FP.PACK_AB R11, R117, R39 ;  /* 0x00000027750b723e */ /* 0x000fe200000000ff */
[----:B--2---:R-:W-:Y:S02]  /*7b00*/  FFMA.FTZ R2, R131, c[0x0][0x2d0], -R6 ;  /* 0x0000b40083027a23 */ /* 0x004fe40000010806 */
[----:B------:R-:W-:Y:S02]  /*7b10*/  IMAD.MOV.U32 R131, RZ, RZ, R149 ;  /* 0x000000ffff837224 */ /* 0x000fe400078e0095 */
[----:B------:R1:W2:Y:S02]  /*7b20*/  MUFU.EX2 R73, R2 ;  /* 0x0000000200497308 */ /* 0x0002a40000000800 */
[----:B-1----:R-:W-:Y:S01]  /*7b30*/  FMUL.FTZ R2, R70, c[0x0][0x2d0] ;  /* 0x0000b40046027a20 */ /* 0x002fe20000410000 */
[----:B--2---:R-:W-:-:S04]  /*7b40*/  F2FP.PACK_AB R9, R73, R74 ;  /* 0x0000004a4909723e */ /* 0x004fc800000000ff */
[----:B------:R-:W-:Y:S02]  /*7b50*/  FSEL R2, R2, RZ, P0 ;  /* 0x000000ff02027208 */ /* 0x000fe40000000000 */
[----:B------:R-:W-:Y:S01]  /*7b60*/  FSETP.NEU.FTZ.AND P0, PT, R3, -INF , PT ;  /* 0xff8000000300780b */ /* 0x000fe20003f1d000 */
[C---:B------:R-:W-:Y:S02]  /*7b70*/  HMMA.16816.F32 R172, R8.reuse, R162, R16 ;  /* 0x000000a208ac723c */ /* 0x040fe40000001810 */
[----:B------:R-:W-:Y:S02]  /*7b80*/  FFMA.FTZ R0, R122, c[0x0][0x2d0], -R2 ;  /* 0x0000b4007a007a23 */ /* 0x000fe40000010802 */
[----:B------:R-:W-:Y:S02]  /*7b90*/  IMAD.MOV.U32 R122, RZ, RZ, R158 ;  /* 0x000000ffff7a7224 */ /* 0x000fe400078e009e */
[----:B------:R1:W-:Y:S01]  /*7ba0*/  MUFU.EX2 R215, R0 ;  /* 0x0000000000d77308 */ /* 0x0003e20000000800 */
[----:B------:R-:W2:Y:S01]  /*7bb0*/  LDSM.16.MT88.4 R156, [R210+0x1900] ;  /* 0x00190000d29c783b */ /* 0x000ea20000004200 */
[----:B------:R-:W-:Y:S01]  /*7bc0*/  FFMA.FTZ R4, R133, c[0x0][0x2d0], -R2 ;  /* 0x0000b40085047a23 */ /* 0x000fe20000010802 */
[----:B------:R-:W-:Y:S05]  /*7bd0*/  HMMA.16816.F32 R176, R8, R160, R48 ;  /* 0x000000a008b0723c */ /* 0x000fea0000001830 */
[----:B------:R-:W-:Y:S02]  /*7be0*/  MUFU.EX2 R18, R4 ;  /* 0x0000000400127308 */ /* 0x000fe40000000800 */
[----:B------:R-:W-:Y:S01]  /*7bf0*/  IMAD.MOV.U32 R49, RZ, RZ, R125 ;  /* 0x000000ffff317224 */ /* 0x000fe200078e007d */
[----:B------:R-:W-:Y:S01]  /*7c00*/  MOV R51, R167 ;  /* 0x000000a700337202 */ /* 0x000fe20000000f00 */
[----:B------:R-:W-:Y:S01]  /*7c10*/  IMAD.MOV.U32 R50, RZ, RZ, R166 ;  /* 0x000000ffff327224 */ /* 0x000fe200078e00a6 */
[----:B------:R-:W-:Y:S01]  /*7c20*/  MOV R48, R164 ;  /* 0x000000a400307202 */ /* 0x000fe20000000f00 */
[----:B------:R-:W-:-:S02]  /*7c30*/  IMAD.MOV.U32 R125, RZ, RZ, R165 ;  /* 0x000000ffff7d7224 */ /* 0x000fc400078e00a5 */
[----:B-1----:R-:W-:Y:S01]  /*7c40*/  FFMA.FTZ R0, R124, c[0x0][0x2d0], -R2 ;  /* 0x0000b4007c007a23 */ /* 0x002fe20000010802 */
[----:B------:R-:W-:Y:S01]  /*7c50*/  HMMA.16816.F32 R164, R8, R140, R44 ;  /* 0x0000008c08a4723c */ /* 0x000fe2000000182c */
[----:B------:R-:W-:Y:S02]  /*7c60*/  IMAD.MOV.U32 R124, RZ, RZ, R152 ;  /* 0x000000ffff7c7224 */ /* 0x000fe400078e0098 */
[----:B------:R1:W-:Y:S04]  /*7c70*/  MUFU.EX2 R216, R0 ;  /* 0x0000000000d87308 */ /* 0x0003e80000000800 */
[----:B------:R-:W-:Y:S02]  /*7c80*/  IMAD.MOV.U32 R46, RZ, RZ, R117 ;  /* 0x000000ffff2e7224 */ /* 0x000fe400078e0075 */
[----:B------:R-:W-:-:S02]  /*7c90*/  IMAD.MOV.U32 R45, RZ, RZ, R148 ;  /* 0x000000ffff2d7224 */ /* 0x000fc400078e0094 */
[----:B------:R-:W-:Y:S02]  /*7ca0*/  IMAD.MOV.U32 R47, RZ, RZ, R182 ;  /* 0x000000ffff2f7224 */ /* 0x000fe400078e00b6 */
[--C-:B-1----:R-:W-:Y:S02]  /*7cb0*/  FFMA.FTZ R0, R127, c[0x0][0x2d0], -R2.reuse ;  /* 0x0000b4007f007a23 */ /* 0x102fe40000010802 */
[----:B------:R-:W-:Y:S02]  /*7cc0*/  IMAD.MOV.U32 R127, RZ, RZ, R155 ;  /* 0x000000ffff7f7224 */ /* 0x000fe400078e009b */
[----:B------:R1:W-:Y:S01]  /*7cd0*/  MUFU.EX2 R208, R0 ;  /* 0x0000000000d07308 */ /* 0x0003e20000000800 */
[----:B--2---:R-:W-:Y:S01]  /*7ce0*/  HMMA.16816.F32 R136, R8, R156, R40 ;  /* 0x0000009c0888723c */ /* 0x004fe20000001828 */
[----:B-1----:R-:W-:Y:S01]  /*7cf0*/  FFMA.FTZ R0, R128, c[0x0][0x2d0], -R2 ;  /* 0x0000b40080007a23 */ /* 0x002fe20000010802 */
[----:B------:R-:W-:-:S06]  /*7d00*/  MOV R128, R150 ;  /* 0x0000009600807202 */ /* 0x000fcc0000000f00 */
[----:B------:R-:W-:Y:S01]  /*7d10*/  HMMA.16816.F32 R148, R8, R158, R24 ;  /* 0x0000009e0894723c */ /* 0x000fe20000001818 */
[----:B------:R1:W-:Y:S02]  /*7d20*/  MUFU.EX2 R130, R0 ;  /* 0x0000000000827308 */ /* 0x0003e40000000800 */
[----:B-1----:R-:W-:-:S05]  /*7d30*/  FFMA.FTZ R0, R132, c[0x0][0x2d0], -R2 ;  /* 0x0000b40084007a23 */ /* 0x002fca0000010802 */
[----:B------:R-:W-:Y:S01]  /*7d40*/  HMMA.16816.F32 R132, R8, R142, R20 ;  /* 0x0000008e0884723c */ /* 0x000fe20000001814 */
[----:B------:R1:W2:Y:S02]  /*7d50*/  MUFU.EX2 R52, R0 ;  /* 0x0000000000347308 */ /* 0x0002a40000000800 */
[----:B-1----:R-:W-:Y:S02]  /*7d60*/  FMUL.FTZ R0, R3, c[0x0][0x2d0] ;  /* 0x0000b40003007a20 */ /* 0x002fe40000410000 */
[----:B--2---:R-:W-:-:S03]  /*7d70*/  IMAD.MOV.U32 R19, RZ, RZ, R52 ;  /* 0x000000ffff137224 */ /* 0x004fc600078e0034 */
[----:B------:R-:W-:Y:S01]  /*7d80*/  HMMA.16816.F32 R52, R8, R170, R12 ;  /* 0x000000aa0834723c */ /* 0x000fe2000000180c */
[----:B------:R-:W-:-:S05]  /*7d90*/  FSEL R0, R0, RZ, P0 ;  /* 0x000000ff00007208 */ /* 0x000fca0000000000 */
[----:B------:R-:W-:Y:S01]  /*7da0*/  FFMA.FTZ R4, R116, c[0x0][0x2d0], -R0 ;  /* 0x0000b40074047a23 */ /* 0x000fe20000010800 */
[----:B------:R-:W-:Y:S02]  /*7db0*/  MOV R116, R154 ;  /* 0x0000009a00747202 */ /* 0x000fe40000000f00 */
[----:B------:R-:W-:Y:S01]  /*7dc0*/  HMMA.16816.F32 R152, R8, R168, R28 ;  /* 0x000000a80898723c */ /* 0x000fe2000000181c */
[----:B------:R1:W-:Y:S06]  /*7dd0*/  MUFU.EX2 R186, R4 ;  /* 0x0000000400ba7308 */ /* 0x0003ec0000000800 */
[----:B------:R-:W-:-:S02]  /*7de0*/  F2FP.PACK_AB R8, R216, R215 ;  /* 0x000000d7d808723e */ /* 0x000fc400000000ff */
[----:B------:R-:W-:Y:S01]  /*7df0*/  F2FP.PACK_AB R10, R130, R208 ;  /* 0x000000d0820a723e */ /* 0x000fe200000000ff */
[----:B-1----:R-:W-:Y:S02]  /*7e00*/  FFMA.FTZ R4, R115, c[0x0][0x2d0], -R0 ;  /* 0x0000b40073047a23 */ /* 0x002fe40000010800 */
[----:B------:R-:W-:Y:S02]  /*7e10*/  IMAD.MOV.U32 R115, RZ, RZ, R46 ;  /* 0x000000ffff737224 */ /* 0x000fe400078e002e */
[----:B------:R1:W2:Y:S02]  /*7e20*/  MUFU.EX2 R184, R4 ;  /* 0x0000000400b87308 */ /* 0x0002a40000000800 */
[----:B-1----:R-:W-:Y:S01]  /*7e30*/  FFMA.FTZ R4, R114, c[0x0][0x2d0], -R0 ;  /* 0x0000b40072047a23 */ /* 0x002fe20000010800 */
[----:B--2---:R-:W-:Y:S02]  /*7e40*/  F2FP.PACK_AB R9, R184, R186 ;  /* 0x000000bab809723e */ /* 0x004fe400000000ff */
        /* <DEDUP_REMOVED lines=8> */
[----:B------:R1:W-:Y:S02]  /*7ed0*/  MUFU.EX2 R117, R4 ;  /* 0x0000000400757308 */ /* 0x0003e40000000800 */
[C---:B------:R-:W-:Y:S08]  /*7ee0*/  HMMA.16816.F32 R32, R8.reuse, R76, RZ ;  /* 0x0000004c0820723c */ /* 0x040ff000000018ff */
[----:B------:R-:W-:Y:S01]  /*7ef0*/  HMMA.16816.F32 R28, R8, R78, RZ ;  /* 0x0000004e081c723c */ /* 0x000fe200000018ff */
[----:B-1----:R-:W-:-:S02]  /*7f00*/  FFMA.FTZ R4, R145, c[0x0][0x2d0], -R2 ;  /* 0x0000b40091047a23 */ /* 0x002fc40000010802 */
[----:B------:R-:W-:Y:S02]  /*7f10*/  IMAD.MOV.U32 R145, RZ, RZ, R37 ;  /* 0x000000ffff917224 */ /* 0x000fe400078e0025 */
[----:B------:R1:W2:Y:S03]  /*7f20*/  MUFU.EX2 R252, R4 ;  /* 0x0000000400fc7308 */ /* 0x0002a60000000800 */
[C---:B------:R-:W-:Y:S07]  /*7f30*/  HMMA.16816.F32 R20, R8.reuse, R84, RZ ;  /* 0x000000540814723c */ /* 0x040fee00000018ff */
[----:B------:R-:W-:Y:S01]  /*7f40*/  IMAD.MOV.U32 R85, RZ, RZ, R19 ;  /* 0x000000ffff557224 */ /* 0x000fe200078e0013 */
[----:B------:R-:W-:Y:S01]  /*7f50*/  HMMA.16816.F32 R24, R8, R88, RZ ;  /* 0x000000580818723c */ /* 0x000fe200000018ff */
[----:B------:R-:W-:Y:S01]  /*7f60*/  MOV R84, R39 ;  /* 0x0000002700547202 */ /* 0x000fe20000000f00 */
[----:B-1----:R-:W-:-:S05]  /*7f70*/  FFMA.FTZ R4, R118, c[0x0][0x2d0], -R0 ;  /* 0x0000b40076047a23 */ /* 0x002fca0000010800 */
[----:B------:R-:W-:Y:S01]  /*7f80*/  MOV R89, R18 ;  /* 0x0000001200597202 */ /* 0x000fe20000000f00 */
[----:B------:R-:W-:Y:S01]  /*7f90*/  IMAD.MOV.U32 R88, RZ, RZ, R38 ;  /* 0x000000ffff587224 */ /* 0x000fe200078e0026 */
[----:B------:R-:W-:Y:S01]  /*7fa0*/  HMMA.16816.F32 R16, R8, R92, RZ ;  /* 0x0000005c0810723c */ /* 0x000fe200000018ff */
[----:B------:R1:W-:Y:S01]  /*7fb0*/  MUFU.EX2 R182, R4 ;  /* 0x0000000400b67308 */ /* 0x0003e20000000800 */
[----:B------:R-:W-:-:S05]  /*7fc0*/  IMAD.MOV.U32 R118, RZ, RZ, R50 ;  /* 0x000000ffff767224 */ /* 0x000fca00078e0032 */
[----:B------:R-:W-:Y:S01]  /*7fd0*/  IMAD.MOV.U32 R92, RZ, RZ, R73 ;  /* 0x000000ffff5c7224 */ /* 0x000fe200078e0049 */
[----:B------:R-:W-:Y:S01]  /*7fe0*/  HMMA.16816.F32 R12, R8, R90, RZ ;  /* 0x0000005a080c723c */ /* 0x000fe200000018ff */
[----:B------:R-:W-:-:S06]  /*7ff0*/  IMAD.MOV.U32 R93, RZ, RZ, R74 ;  /* 0x000000ffff5d7224 */ /* 0x000fcc00078e004a */
[----:B------:R-:W-:Y:S01]  /*8000*/  IMAD.MOV.U32 R90, RZ, RZ, R45 ;  /* 0x000000ffff5a7224 */ /* 0x000fe200078e002d */
[C---:B------:R-:W-:Y:S01]  /*8010*/  HMMA.16816.F32 R40, R8.reuse, R94, RZ ;  /* 0x0000005e0828723c */ /* 0x040fe200000018ff */
[----:B-1----:R-:W-:Y:S02]  /*8020*/  FFMA.FTZ R4, R120, c[0x0][0x2d0], -R0 ;  /* 0x0000b40078047a23 */ /* 0x002fe40000010800 */
[----:B------:R-:W-:Y:S02]  /*8030*/  IMAD.MOV.U32 R120, RZ, RZ, R36 ;  /* 0x000000ffff787224 */ /* 0x000fe400078e0024 */
[----:B------:R1:W3:Y:S01]  /*8040*/  MUFU.EX2 R77, R4 ;  /* 0x00000004004d7308 */ /* 0x0002e20000000800 */
[----:B------:R-:W-:Y:S01]  /*8050*/  IMAD.MOV.U32 R91, RZ, RZ, R93 ;  /* 0x000000ffff5b7224 */ /* 0x000fe200078e005d */
[----:B------:R-:W-:Y:S01]  /*8060*/  MOV R93, R114 ;  /* 0x00000072005d7202 */ /* 0x000fe20000000f00 */
[----:B------:R-:W-:Y:S07]  /*8070*/  HMMA.16816.F32 R36, R8, R86, RZ ;  /* 0x000000560824723c */ /* 0x000fee00000018ff */
[----:B------:R-:W-:-:S02]  /*8080*/  F2FP.PACK_AB R8, R89, R85 ;  /* 0x000000555908723e */ /* 0x000fc400000000ff */
[----:B--2---:R-:W-:Y:S01]  /*8090*/  F2FP.PACK_AB R10, R252, R117 ;  /* 0x00000075fc0a723e */ /* 0x004fe200000000ff */
[--C-:B-1----:R-:W-:Y:S01]  /*80a0*/  FFMA.FTZ R4, R123, c[0x0][0x2d0], -R0.reuse ;  /* 0x0000b4007b047a23 */ /* 0x102fe20000010800 */
[----:B---3--:R-:W-:Y:S02]  /*80b0*/  F2FP.PACK_AB R9, R77, R182 ;  /* 0x000000b64d09723e */ /* 0x008fe400000000ff */
[----:B------:R-:W-:Y:S01]  /*80c0*/  MOV R123, R51 ;  /* 0x00000033007b7202 */ /* 0x000fe20000000f00 */
[----:B------:R1:W-:Y:S02]  /*80d0*/  MUFU.EX2 R79, R4 ;  /* 0x00000004004f7308 */ /* 0x0003e40000000800 */
[----:B-1----:R-:W-:Y:S02]  /*80e0*/  FFMA.FTZ R4, R126, c[0x0][0x2d0], -R0 ;  /* 0x0000b4007e047a23 */ /* 0x002fe40000010800 */
[----:B------:R-:W-:-:S04]  /*80f0*/  IMAD.MOV.U32 R126, RZ, RZ, R75 ;  /* 0x000000ffff7e7224 */ /* 0x000fc800078e004b */
[----:B------:R1:W2:Y:S02]  /*8100*/  MUFU.EX2 R78, R4 ;  /* 0x00000004004e7308 */ /* 0x0002a40000000800 */
[----:B-1----:R-:W-:Y:S01]  /*8110*/  FFMA.FTZ R4, R232, c[0x0][0x2d0], -R7 ;  /* 0x0000b400e8047a23 */ /* 0x002fe20000010807 */
[----:B--2---:R-:W-:-:S05]  /*8120*/  F2FP.PACK_AB R11, R78, R79 ;  /* 0x0000004f4e0b723e */ /* 0x004fca00000000ff */
[----:B------:R1:W-:Y:S02]  /*8130*/  MUFU.EX2 R232, R4 ;  /* 0x0000000400e87308 */ /* 0x0003e40000000800 */
[C---:B------:R-:W-:Y:S08]  /*8140*/  HMMA.16816.F32 R48, R8.reuse, R100, R32 ;  /* 0x000000640830723c */ /* 0x040ff00000001820 */
[----:B------:R-:W-:Y:S01]  /*8150*/  HMMA.16816.F32 R28, R8, R102, R28 ;  /* 0x00000066081c723c */ /* 0x000fe2000000181c */
[----:B-1----:R-:W-:-:S02]  /*8160*/  FFMA.FTZ R4, R190, c[0x0][0x2d0], -R2 ;  /* 0x0000b400be047a23 */ /* 0x002fc40000010802 */
[----:B------:R-:W-:Y:S02]  /*8170*/  IMAD.MOV.U32 R190, RZ, RZ, R129 ;  /* 0x000000ffffbe7224 */ /* 0x000fe400078e0081 */
[----:B------:R1:W-:Y:S03]  /*8180*/  MUFU.EX2 R100, R4 ;  /* 0x0000000400647308 */ /* 0x0003e60000000800 */
[C---:B------:R-:W-:Y:S08]  /*8190*/  HMMA.16816.F32 R44, R8.reuse, R96, R24 ;  /* 0x00000060082c723c */ /* 0x040ff00000001818 */
[----:B------:R-:W-:Y:S01]  /*81a0*/  HMMA.16816.F32 R24, R8, R104, R16 ;  /* 0x000000680818723c */ /* 0x000fe20000001810 */
[----:B-1----:R-:W-:-:S07]  /*81b0*/  FFMA.FTZ R4, R189, c[0x0][0x2d0], -R2 ;  /* 0x0000b400bd047a23 */ /* 0x002fce0000010802 */
[C---:B------:R-:W-:Y:S01]  /*81c0*/  HMMA.16816.F32 R16, R8.reuse, R110, R36 ;  /* 0x0000006e0810723c */ /* 0x040fe20000001824 */
[----:B------:R-:W1:Y:S01]  /*81d0*/  LDSM.16.MT88.4 R36, [R209+0x2100] ;  /* 0x00210000d124783b */ /* 0x000e620000004200 */
[----:B------:R2:W3:Y:S06]  /*81e0*/  MUFU.EX2 R101, R4 ;  /* 0x0000000400657308 */ /* 0x0004ec0000000800 */
[C---:B------:R-:W-:Y:S08]  /*81f0*/  HMMA.16816.F32 R32, R8.reuse, R108, R20 ;  /* 0x0000006c0820723c */ /* 0x040ff00000001814 */
[----:B------:R-:W-:Y:S01]  /*8200*/  HMMA.16816.F32 R20, R8, R98, R12 ;  /* 0x000000620814723c */ /* 0x000fe2000000180c */
[----:B--2---:R-:W-:-:S04]  /*8210*/  FFMA.FTZ R4, R188, c[0x0][0x2d0], -R2 ;  /* 0x0000b400bc047a23 */ /* 0x004fc80000010802 */
[----:B------:R2:W-:Y:S03]  /*8220*/  MUFU.EX2 R103, R4 ;  /* 0x0000000400677308 */ /* 0x0005e60000000800 */
[----:B------:R-:W-:Y:S07]  /*8230*/  HMMA.16816.F32 R12, R8, R106, R40 ;  /* 0x0000006a080c723c */ /* 0x000fee0000001828 */
[----:B---3--:R-:W-:Y:S01]  /*8240*/  F2FP.PACK_AB R8, R101, R100 ;  /* 0x000000646508723e */ /* 0x008fe200000000ff */
[----:B--2---:R-:W-:-:S04]  /*8250*/  FFMA.FTZ R4, R187, c[0x0][0x2d0], -R2 ;  /* 0x0000b400bb047a23 */ /* 0x004fc80000010802 */
[----:B------:R2:W3:Y:S02]  /*8260*/  MUFU.EX2 R188, R4 ;  /* 0x0000000400bc7308 */ /* 0x0004e40000000800 */
[----:B--2---:R-:W-:Y:S01]  /*8270*/  FFMA.FTZ R4, R146, c[0x0][0x2d0], -R0 ;  /* 0x0000b40092047a23 */ /* 0x004fe20000010800 */
[----:B---3--:R-:W-:-:S05]  /*8280*/  F2FP.PACK_AB R10, R188, R103 ;  /* 0x00000067bc0a723e */ /* 0x008fca00000000ff */
[----:B------:R2:W-:Y:S02]  /*8290*/  MUFU.EX2 R73, R4 ;  /* 0x0000000400497308 */ /* 0x0005e40000000800 */
[----:B--2---:R-:W-:Y:S02]  /*82a0*/  FFMA.FTZ R4, R147, c[0x0][0x2d0], -R0 ;  /* 0x0000b40093047a23 */ /* 0x004fe40000010800 */
[----:B------:R-:W-:-:S04]  /*82b0*/  IMAD.MOV.U32 R147, RZ, RZ, R130 ;  /* 0x000000ffff937224 */ /* 0x000fc800078e0082 */
        /* <DEDUP_REMOVED lines=8> */
[----:B------:R2:W3:Y:S02]  /*8340*/  MUFU.EX2 R189, R4 ;  /* 0x0000000400bd7308 */ /* 0x0004e40000000800 */
[C---:B------:R-:W-:Y:S08]  /*8350*/  HMMA.16816.F32 R108, R8.reuse, R60, R48 ;  /* 0x0000003c086c723c */ /* 0x040ff00000001830 */
[----:B------:R-:W-:Y:S01]  /*8360*/  HMMA.16816.F32 R32, R8, R64, R32 ;  /* 0x000000400820723c */ /* 0x000fe20000001820 */
[----:B--2---:R-:W-:-:S02]  /*8370*/  FFMA.FTZ R4, R237, c[0x0][0x2d0], -R7 ;  /* 0x0000b400ed047a23 */ /* 0x004fc40000010807 */
[----:B------:R-:W-:Y:S02]  /*8380*/  IMAD.MOV.U32 R237, RZ, RZ, R84 ;  /* 0x000000ffffed7224 */ /* 0x000fe400078e0054 */
[----:B------:R2:W-:Y:S01]  /*8390*/  MUFU.EX2 R181, R4 ;  /* 0x0000000400b57308 */ /* 0x0005e20000000800 */
[----:B------:R-:W-:Y:S02]  /*83a0*/  IMAD.MOV.U32 R84, RZ, RZ, R144 ;  /* 0x000000ffff547224 */ /* 0x000fe400078e0090 */
[----:B------:R-:W-:Y:S01]  /*83b0*/  HMMA.16816.F32 R44, R8, R80, R44 ;  /* 0x00000050082c723c */ /* 0x000fe2000000182c */
[----:B------:R-:W-:Y:S02]  /*83c0*/  IMAD.MOV.U32 R144, RZ, RZ, R115 ;  /* 0x000000ffff907224 */ /* 0x000fe400078e0073 */
[----:B------:R-:W-:Y:S01]  /*83d0*/  IMAD.MOV.U32 R51, RZ, RZ, R84 ;  /* 0x000000ffff337224 */ /* 0x000fe200078e0054 */
[----:B------:R-:W-:-:S04]  /*83e0*/  MOV R84, R122 ;  /* 0x0000007a00547202 */ /* 0x000fc80000000f00 */
[----:B------:R-:W-:Y:S01]  /*83f0*/  HMMA.16816.F32 R40, R8, R82, R20 ;  /* 0x000000520828723c */ /* 0x000fe20000001814 */
[----:B------:R-:W-:Y:S01]  /*8400*/  LDSM.16.MT88.4 R20, [R211+0x2100] ;  /* 0x00210000d314783b */ /* 0x000fe20000004200 */
[----:B--2---:R-:W-:Y:S01]  /*8410*/  FFMA.FTZ R4, R239, c[0x0][0x2d0], -R7 ;  /* 0x0000b400ef047a23 */ /* 0x004fe20000010807 */
[----:B------:R-:W-:-:S05]  /*8420*/  MOV R239, R92 ;  /* 0x0000005c00ef7202 */ /* 0x000fca0000000f00 */
[----:B------:R-:W-:Y:S01]  /*8430*/  HMMA.16816.F32 R64, R8, R66, R16 ;  /* 0x000000420840723c */ /* 0x000fe20000001810 */
[----:B------:R-:W-:Y:S01]  /*8440*/  MOV R92, R88 ;  /* 0x00000058005c7202 */ /* 0x000fe20000000f00 */
[----:B------:R2:W4:Y:S01]  /*8450*/  MUFU.EX2 R187, R4 ;  /* 0x0000000400bb7308 */ /* 0x0005220000000800 */
[----:B------:R-:W-:Y:S01]  /*8460*/  IMAD.MOV.U32 R88, RZ, RZ, R118 ;  /* 0x000000ffff587224 */ /* 0x000fe200078e0076 */
[----:B------:R-:W-:Y:S01]  /*8470*/  LDSM.16.MT88.4 R16, [R209+0x2900] ;  /* 0x00290000d110783b */ /* 0x000fe20000004200 */
[----:B------:R-:W-:Y:S02]  /*8480*/  IMAD.MOV.U32 R118, RZ, RZ, R116 ;  /* 0x000000ffff767224 */ /* 0x000fe400078e0074 */
[----:B------:R-:W-:Y:S01]  /*8490*/  IMAD.MOV.U32 R116, RZ, RZ, R128 ;  /* 0x000000ffff747224 */ /* 0x000fe200078e0080 */
[----:B------:R-:W-:Y:S01]  /*84a0*/  MOV R128, R131 ;  /* 0x0000008300807202 */ /* 0x000fe20000000f00 */
[----:B------:R-:W-:Y:S02]  /*84b0*/  IMAD.MOV.U32 R131, RZ, RZ, R112 ;  /* 0x000000ffff837224 */ /* 0x000fe400078e0070 */
[----:B------:R-:W-:Y:S01]  /*84c0*/  IMAD.MOV.U32 R87, RZ, RZ, R116 ;  /* 0x000000ffff577224 */ /* 0x000fe200078e0074 */
[----:B------:R-:W-:Y:S01]  /*84d0*/  MOV R86, R128 ;  /* 0x0000008000567202 */ /* 0x000fe20000000f00 */
[----:B------:R-:W-:-:S02]  /*84e0*/  IMAD.MOV.U32 R146, RZ, RZ, R131 ;  /* 0x000000ffff927224 */ /* 0x000fc400078e0083 */
[----:B------:R-:W1:Y:S01]  /*84f0*/  LDSM.16.MT88.4 R128, [R212+0x2100] ;  /* 0x00210000d480783b */ /* 0x000e620000004200 */
[----:B------:R-:W-:Y:S02]  /*8500*/  IMAD.MOV.U32 R238, RZ, RZ, R88 ;  /* 0x000000ffffee7224 */ /* 0x000fe400078e0058 */
[----:B--2---:R-:W-:Y:S02]  /*8510*/  FFMA.FTZ R4, R240, c[0x0][0x2d0], -R7 ;  /* 0x0000b400f0047a23 */ /* 0x004fe40000010807 */
[----:B------:R-:W-:Y:S02]  /*8520*/  IMAD.MOV.U32 R240, RZ, RZ, R126 ;  /* 0x000000fffff07224 */ /* 0x000fe400078e007e */
[----:B------:R2:W-:Y:S01]  /*8530*/  MUFU.EX2 R180, R4 ;  /* 0x0000000400b47308 */ /* 0x0005e20000000800 */
[----:B------:R-:W-:Y:S02]  /*8540*/  IMAD.MOV.U32 R126, RZ, RZ, R113 ;  /* 0x000000ffff7e7224 */ /* 0x000fe400078e0071 */
[----:B------:R-:W-:Y:S01]  /*8550*/  HMMA.16816.F32 R112, R8, R62, R28 ;  /* 0x0000003e0870723c */ /* 0x000fe2000000181c */
[----:B------:R-:W1:Y:S01]  /*8560*/  LDSM.16.MT88.4 R28, [R210+0x2100] ;  /* 0x00210000d21c783b */ /* 0x000e620000004200 */
[----:B------:R-:W-:-:S02]  /*8570*/  IMAD.MOV.U32 R50, RZ, RZ, R126 ;  /* 0x000000ffff327224 */ /* 0x000fc400078e007e */
[----:B------:R-:W-:Y:S02]  /*8580*/  IMAD.MOV.U32 R126, RZ, RZ, R145 ;  /* 0x000000ffff7e7224 */ /* 0x000fe400078e0091 */
[----:B------:R-:W-:Y:S02]  /*8590*/  IMAD.MOV.U32 R145, RZ, RZ, R121 ;  /* 0x000000ffff917224 */ /* 0x000fe400078e0079 */
[----:B------:R-:W-:Y:S01]  /*85a0*/  HMMA.16816.F32 R60, R8, R56, R24 ;  /* 0x00000038083c723c */ /* 0x000fe20000001818 */
[----:B------:R-:W1:Y:S01]  /*85b0*/  LDSM.16.MT88.4 R24, [R212+0x2900] ;  /* 0x00290000d418783b */ /* 0x000e620000004200 */
[----:B--2---:R-:W-:Y:S02]  /*85c0*/  FFMA.FTZ R4, R241, c[0x0][0x2d0], -R7 ;  /* 0x0000b400f1047a23 */ /* 0x004fe40000010807 */
[----:B------:R-:W-:-:S04]  /*85d0*/  IMAD.MOV.U32 R241, RZ, RZ, R90 ;  /* 0x000000fffff17224 */ /* 0x000fc800078e005a */
[----:B------:R-:W-:Y:S01]  /*85e0*/  HMMA.16816.F32 R56, R8, R58, R12 ;  /* 0x0000003a0838723c */ /* 0x000fe2000000180c */
[----:B------:R2:W-:Y:S01]  /*85f0*/  MUFU.EX2 R102, R4 ;  /* 0x0000000400667308 */ /* 0x0005e20000000800 */
[----:B------:R-:W-:-:S05]  /*8600*/  IMAD.MOV.U32 R90, RZ, RZ, R118 ;  /* 0x000000ffff5a7224 */ /* 0x000fca00078e0076 */
[----:B---3--:R-:W-:Y:S02]  /*8610*/  F2FP.PACK_AB R8, R189, R232 ;  /* 0x000000e8bd08723e */ /* 0x008fe400000000ff */
[----:B----4-:R-:W-:Y:S01]  /*8620*/  F2FP.PACK_AB R10, R187, R181 ;  /* 0x000000b5bb0a723e */ /* 0x010fe200000000ff */
[----:B--2---:R-:W-:Y:S02]  /*8630*/  FFMA.FTZ R4, R204, c[0x0][0x2d0], -R6 ;  /* 0x0000b400cc047a23 */ /* 0x004fe40000010806 */
[----:B------:R-:W-:Y:S02]  /*8640*/  IMAD.MOV.U32 R204, RZ, RZ, R91 ;  /* 0x000000ffffcc7224 */ /* 0x000fe400078e005b */
[----:B------:R2:W-:Y:S01]  /*8650*/  MUFU.EX2 R99, R4 ;  /* 0x0000000400637308 */ /* 0x0005e20000000800 */
[----:B------:R-:W-:-:S05]  /*8660*/  IMAD.MOV.U32 R91, RZ, RZ, R93 ;  /* 0x000000ffff5b7224 */ /* 0x000fca00078e005d */
[----:B------:R-:W-:Y:S01]  /*8670*/  MOV R49, R91 ;  /* 0x0000005b00317202 */ /* 0x000fe20000000f00 */
[----:B--2---:R-:W-:Y:S01]  /*8680*/  FFMA.FTZ R4, R228, c[0x0][0x2d0], -R6 ;  /* 0x0000b400e4047a23 */ /* 0x004fe20000010806 */
[----:B------:R-:W-:-:S03]  /*8690*/  MOV R228, R92 ;  /* 0x0000005c00e47202 */ /* 0x000fc60000000f00 */
[----:B------:R2:W3:Y:S02]  /*86a0*/  MUFU.EX2 R98, R4 ;  /* 0x0000000400627308 */ /* 0x0004e40000000800 */
[----:B--2---:R-:W-:Y:S01]  /*86b0*/  FFMA.FTZ R4, R207, c[0x0][0x2d0], -R6 ;  /* 0x0000b400cf047a23 */ /* 0x004fe20000010806 */
[----:B---3--:R-:W-:Y:S02]  /*86c0*/  F2FP.PACK_AB R9, R98, R99 ;  /* 0x000000636209723e */ /* 0x008fe400000000ff */
[----:B------:R-:W-:-:S03]  /*86d0*/  MOV R207, R190 ;  /* 0x000000be00cf7202 */ /* 0x000fc60000000f00 */
[----:B------:R2:W-:Y:S01]  /*86e0*/  MUFU.EX2 R97, R4 ;  /* 0x0000000400617308 */ /* 0x0005e20000000800 */
[----:B------:R-:W-:Y:S02]  /*86f0*/  IMAD.MOV.U32 R190, RZ, RZ, R120 ;  /* 0x000000ffffbe7224 */ /* 0x000fe400078e0078 */
[----:B--2---:R-:W-:Y:S02]  /*8700*/  FFMA.FTZ R4, R230, c[0x0][0x2d0], -R6 ;  /* 0x0000b400e6047a23 */ /* 0x004fe40000010806 */
[----:B------:R-:W-:-:S03]  /*8710*/  IMAD.MOV.U32 R230, RZ, RZ, R146 ;  /* 0x000000ffffe67224 */ /* 0x000fc600078e0092 */
[----:B------:R2:W3:Y:S01]  /*8720*/  MUFU.EX2 R95, R4 ;  /* 0x00000004005f7308 */ /* 0x0004e20000000800 */
[----:B------:R-:W-:Y:S02]  /*8730*/  IMAD.MOV.U32 R146, RZ, RZ, R123 ;  /* 0x000000ffff927224 */ /* 0x000fe400078e007b */
[--C-:B--2---:R-:W-:Y:S01]  /*8740*/  FFMA.FTZ R4, R248, c[0x0][0x2d0], -R7.reuse ;  /* 0x0000b400f8047a23 */ /* 0x104fe20000010807 */
[----:B---3--:R-:W-:Y:S01]  /*8750*/  F2FP.PACK_AB R11, R95, R97 ;  /* 0x000000615f0b723e */ /* 0x008fe200000000ff */
[----:B------:R-:W-:Y:S01]  /*8760*/  FFMA.FTZ R7, R251, c[0x0][0x2d0], -R7 ;  /* 0x0000b400fb077a23 */ /* 0x000fe20000010807 */
[----:B------:R-:W-:Y:S02]  /*8770*/  MOV R251, R50 ;  /* 0x0000003200fb7202 */ /* 0x000fe40000000f00 */
[----:B------:R2:W-:Y:S01]  /*8780*/  MUFU.EX2 R96, R4 ;  /* 0x0000000400607308 */ /* 0x0005e20000000800 */
[----:B------:R-:W-:Y:S02]  /*8790*/  IMAD.MOV.U32 R248, RZ, RZ, R51 ;  /* 0x000000fffff87224 */ /* 0x000fe400078e0033 */
[C---:B-1----:R-:W-:Y:S05]  /*87a0*/  HMMA.16816.F32 R104, R8.reuse, R36, R176 ;  /* 0x000000240868723c */ /* 0x042fea00000018b0 */
[----:B------:R-:W1:Y:S02]  /*87b0*/  MUFU.EX2 R94, R7 ;  /* 0x00000007005e7308 */ /* 0x000e640000000800 */
[----:B------:R-:W-:Y:S01]  /*87c0*/  MOV R176, R119 ;  /* 0x0000007700b07202 */ /* 0x000fe20000000f00 */
[----:B------:R-:W-:Y:S01]  /*87d0*/  IMAD.MOV.U32 R179, RZ, RZ, R190 ;  /* 0x000000ffffb37224 */ /* 0x000fe200078e00be */
[----:B------:R-:W-:Y:S01]  /*87e0*/  HMMA.16816.F32 R120, R8, R128, R164 ;  /* 0x000000800878723c */ /* 0x000fe200000018a4 */
[----:B------:R-:W-:-:S02]  /*87f0*/  IMAD.MOV.U32 R190, RZ, RZ, R144 ;  /* 0x000000ffffbe7224 */ /* 0x000fc400078e0090 */
[----:B--2---:R-:W-:Y:S02]  /*8800*/  FFMA.FTZ R4, R231, c[0x0][0x2d0], -R6 ;  /* 0x0000b400e7047a23 */ /* 0x004fe40000010806 */
[----:B------:R-:W-:Y:S02]  /*8810*/  IMAD.MOV.U32 R231, RZ, RZ, R238 ;  /* 0x000000ffffe77224 */ /* 0x000fe400078e00ee */
[----:B------:R2:W-:Y:S01]  /*8820*/  MUFU.EX2 R93, R4 ;  /* 0x00000004005d7308 */ /* 0x0005e20000000800 */
[----:B------:R-:W-:Y:S01]  /*8830*/  IMAD.MOV.U32 R238, RZ, RZ, R145 ;  /* 0x000000ffffee7224 */ /* 0x000fe200078e0091 */
[----:B------:R-:W-:Y:S01]  /*8840*/  HMMA.16816.F32 R132, R8, R130, R132 ;  /* 0x000000820884723c */ /* 0x000fe20000001884 */
[----:B------:R-:W-:Y:S01]  /*8850*/  F2FP.PACK_AB R164, R102, R180 ;  /* 0x000000b466a4723e */ /* 0x000fe200000000ff */
[----:B------:R-:W-:Y:S01]  /*8860*/  IMAD.MOV.U32 R178, RZ, RZ, R84 ;  /* 0x000000ffffb27224 */ /* 0x000fe200078e0054 */
[----:B-1----:R-:W-:Y:S01]  /*8870*/  F2FP.PACK_AB R166, R94, R96 ;  /* 0x000000605ea6723e */ /* 0x002fe200000000ff */
[----:B------:R-:W-:-:S04]  /*8880*/  IMAD.MOV.U32 R177, RZ, RZ, R127 ;  /* 0x000000ffffb17224 */ /* 0x000fc800078e007f */
[----:B------:R-:W-:Y:S01]  /*8890*/  HMMA.16816.F32 R136, R8, R28, R136 ;  /* 0x0000001c0888723c */ /* 0x000fe20000001888 */
[----:B--2---:R-:W-:Y:S02]  /*88a0*/  FFMA.FTZ R4, R233, c[0x0][0x2d0], -R6 ;  /* 0x0000b400e9047a23 */ /* 0x004fe40000010806 */
[----:B------:R-:W-:-:S05]  /*88b0*/  IMAD.MOV.U32 R233, RZ, RZ, R117 ;  /* 0x000000ffffe97224 */ /* 0x000fca00078e0075 */
[C---:B------:R-:W-:Y:S01]  /*88c0*/  HMMA.16816.F32 R148, R8.reuse, R30, R148 ;  /* 0x0000001e0894723c */ /* 0x040fe20000001894 */
[----:B------:R1:W2:Y:S07]  /*88d0*/  MUFU.EX2 R92, R4 ;  /* 0x00000004005c7308 */ /* 0x0002ae0000000800 */
[C---:B------:R-:W-:Y:S07]  /*88e0*/  HMMA.16816.F32 R116, R8.reuse, R38, R172 ;  /* 0x000000260874723c */ /* 0x040fee00000018ac */
[----:B------:R-:W-:Y:S01]  /*88f0*/  IMAD.MOV.U32 R175, RZ, RZ, R147 ;  /* 0x000000ffffaf7224 */ /* 0x000fe200078e0093 */
[----:B------:R-:W-:Y:S01]  /*8900*/  MOV R147, R89 ;  /* 0x0000005900937202 */ /* 0x000fe20000000f00 */
[----:B-1----:R-:W-:Y:S01]  /*8910*/  FFMA.FTZ R4, R235, c[0x0][0x2d0], -R6 ;  /* 0x0000b400eb047a23 */ /* 0x002fe20000010806 */
[----:B------:R-:W-:Y:S01]  /*8920*/  MOV R235, R146 ;  /* 0x0000009200eb7202 */ /* 0x000fe20000000f00 */
[----:B------:R-:W-:Y:S01]  /*8930*/  IMAD.MOV.U32 R174, RZ, RZ, R86 ;  /* 0x000000ffffae7224 */ /* 0x000fe200078e0056 */
[----:B------:R-:W-:Y:S01]  /*8940*/  HMMA.16816.F32 R152, R8, R20, R152 ;  /* 0x000000140898723c */ /* 0x000fe20000001898 */
[----:B------:R1:W-:Y:S01]  /*8950*/  MUFU.EX2 R91, R4 ;  /* 0x00000004005b7308 */ /* 0x0003e20000000800 */
[----:B------:R-:W-:Y:S01]  /*8960*/  IMAD.MOV.U32 R173, RZ, RZ, R87 ;  /* 0x000000ffffad7224 */ /* 0x000fe200078e0057 */
[----:B--2---:R-:W-:Y:S01]  /*8970*/  F2FP.PACK_AB R165, R92, R93 ;  /* 0x0000005d5ca5723e */ /* 0x004fe200000000ff */
[----:B------:R-:W-:-:S02]  /*8980*/  IMAD.MOV.U32 R86, RZ, RZ, R90 ;  /* 0x000000ffff567224 */ /* 0x000fc400078e005a */
[----:B------:R-:W-:Y:S02]  /*8990*/  IMAD.MOV.U32 R172, RZ, RZ, R147 ;  /* 0x000000ffffac7224 */ /* 0x000fe400078e0093 */
[----:B------:R-:W2:Y:S01]  /*89a0*/  LDSM.16.MT88.4 R144, [R210+0x2900] ;  /* 0x00290000d290783b */ /* 0x000ea20000004200 */
[----:B------:R-:W-:Y:S01]  /*89b0*/  FFMA.FTZ R6, R236, c[0x0][0x2d0], -R6 ;  /* 0x0000b400ec067a23 */ /* 0x000fe20000010806 */
[----:B------:R-:W-:Y:S01]  /*89c0*/  HMMA.16816.F32 R8, R8, R22, R52 ;  /* 0x000000160808723c */ /* 0x000fe20000001834 */
[----:B------:R-:W-:Y:S02]  /*89d0*/  IMAD.MOV.U32 R236, RZ, RZ, R126 ;  /* 0x000000ffffec7224 */ /* 0x000fe400078e007e */
[----:B------:R-:W3:Y:S01]  /*89e0*/  MUFU.EX2 R90, R6 ;  /* 0x00000006005a7308 */ /* 0x000ee20000000800 */
[----:B-1----:R-:W-:Y:S01]  /*89f0*/  FFMA.FTZ R4, R203, c[0x0][0x2d0], -R2 ;  /* 0x0000b400cb047a23 */ /* 0x002fe20000010802 */
[----:B------:R-:W-:-:S06]  /*8a00*/  MOV R203, R85 ;  /* 0x0000005500cb7202 */ /* 0x000fcc0000000f00 */
[----:B------:R1:W-:Y:S01]  /*8a10*/  MUFU.EX2 R89, R4 ;  /* 0x0000000400597308 */ /* 0x0003e20000000800 */
[----:B---3--:R-:W-:-:S07]  /*8a20*/  F2FP.PACK_AB R167, R90, R91 ;  /* 0x0000005b5aa7723e */ /* 0x008fce00000000ff */
[----:B------:R-:W-:Y:S01]  /*8a30*/  HMMA.16816.F32 R104, R164, R16, R104 ;  /* 0x00000010a468723c */ /* 0x000fe20000001868 */
[----:B-1----:R-:W-:Y:S01]  /*8a40*/  FFMA.FTZ R4, R205, c[0x0][0x2d0], -R2 ;  /* 0x0000b400cd047a23 */ /* 0x002fe20000010802 */
[----:B------:R-:W-:-:S03]  /*8a50*/  MOV R205, R124 ;  /* 0x0000007c00cd7202 */ /* 0x000fc60000000f00 */
[----:B------:R1:W-:Y:S03]  /*8a60*/  MUFU.EX2 R88, R4 ;  /* 0x0000000400587308 */ /* 0x0003e60000000800 */
[C---:B------:R-:W-:Y:S08]  /*8a70*/  HMMA.16816.F32 R116, R164.reuse, R18, R116 ;  /* 0x00000012a474723c */ /* 0x040ff00000001874 */
[----:B------:R-:W-:Y:S01]  /*8a80*/  HMMA.16816.F32 R120, R164, R24, R120 ;  /* 0x00000018a478723c */ /* 0x000fe20000001878 */
[----:B-1----:R-:W-:-:S02]  /*8a90*/  FFMA.FTZ R4, R206, c[0x0][0x2d0], -R2 ;  /* 0x0000b400ce047a23 */ /* 0x002fc40000010802 */
[----:B------:R-:W-:-:S05]  /*8aa0*/  IMAD.MOV.U32 R206, RZ, RZ, R69 ;  /* 0x000000ffffce7224 */ /* 0x000fca00078e0045 */
[C---:B------:R-:W-:Y:S01]  /*8ab0*/  HMMA.16816.F32 R132, R164.reuse, R26, R132 ;  /* 0x0000001aa484723c */ /* 0x040fe20000001884 */
[----:B------:R1:W-:Y:S07]  /*8ac0*/  MUFU.EX2 R87, R4 ;  /* 0x0000000400577308 */ /* 0x0003ee0000000800 */
[C---:B--2---:R-:W-:Y:S08]  /*8ad0*/  HMMA.16816.F32 R136, R164.reuse, R144, R136 ;  /* 0x00000090a488723c */ /* 0x044ff00000001888 */
[----:B------:R-:W-:Y:S01]  /*8ae0*/  HMMA.16816.F32 R148, R164, R146, R148 ;  /* 0x00000092a494723c */ /* 0x000fe20000001894 */
[----:B-1----:R-:W-:-:S02]  /*8af0*/  FFMA.FTZ R4, R229, c[0x0][0x2d0], -R2 ;  /* 0x0000b400e5047a23 */ /* 0x002fc40000010802 */
[----:B------:R-:W-:Y:S02]  /*8b00*/  IMAD.MOV.U32 R229, RZ, RZ, R86 ;  /* 0x000000ffffe57224 */ /* 0x000fe400078e0056 */
[----:B------:R1:W2:Y:S02]  /*8b10*/  MUFU.EX2 R86, R4 ;  /* 0x0000000400567308 */ /* 0x0002a40000000800 */
[--C-:B-1----:R-:W-:Y:S01]  /*8b20*/  FFMA.FTZ R4, R198, c[0x0][0x2d0], -R0.reuse ;  /* 0x0000b400c6047a23 */ /* 0x102fe20000010800 */
[----:B--2---:R-:W-:Y:S01]  /*8b30*/  F2FP.PACK_AB R6, R86, R87 ;  /* 0x000000575606723e */ /* 0x004fe200000000ff */
[----:B------:R-:W-:Y:S02]  /*8b40*/  IMAD.MOV.U32 R198, RZ, RZ, R49 ;  /* 0x000000ffffc67224 */ /* 0x000fe400078e0031 */
[----:B------:R-:W1:Y:S02]  /*8b50*/  LDSM.16.MT88.4 R48, [R211+0x2900] ;  /* 0x00290000d330783b */ /* 0x000e640000004200 */
[----:B------:R2:W-:Y:S02]  /*8b60*/  MUFU.EX2 R54, R4 ;  /* 0x0000000400367308 */ /* 0x0005e40000000800 */
[----:B--2---:R-:W-:-:S02]  /*8b70*/  FFMA.FTZ R4, R202, c[0x0][0x2d0], -R0 ;  /* 0x0000b400ca047a23 */ /* 0x004fc40000010800 */
[----:B------:R-:W-:-:S04]  /*8b80*/  IMAD.MOV.U32 R202, RZ, RZ, R5 ;  /* 0x000000ffffca7224 */ /* 0x000fc800078e0005 */
[----:B------:R2:W3:Y:S02]  /*8b90*/  MUFU.EX2 R69, R4 ;  /* 0x0000000400457308 */ /* 0x0004e40000000800 */
[----:B--2---:R-:W-:Y:S01]  /*8ba0*/  FFMA.FTZ R4, R197, c[0x0][0x2d0], -R0 ;  /* 0x0000b400c5047a23 */ /* 0x004fe20000010800 */
[----:B---3--:R-:W-:Y:S01]  /*8bb0*/  F2FP.PACK_AB R5, R69, R54 ;  /* 0x000000364505723e */ /* 0x008fe200000000ff */
[----:B------:R-:W-:Y:S01]  /*8bc0*/  IMAD.MOV.U32 R197, RZ, RZ, R68 ;  /* 0x000000ffffc57224 */ /* 0x000fe200078e0044 */
[C---:B-1----:R-:W-:Y:S03]  /*8bd0*/  HMMA.16816.F32 R152, R164.reuse, R48, R152 ;  /* 0x00000030a498723c */ /* 0x042fe60000001898 */
[----:B------:R1:W-:Y:S05]  /*8be0*/  MUFU.EX2 R68, R4 ;  /* 0x0000000400447308 */ /* 0x0003ea0000000800 */
[----:B------:R-:W-:Y:S07]  /*8bf0*/  HMMA.16816.F32 R164, R164, R50, R8 ;  /* 0x00000032a4a4723c */ /* 0x000fee0000001808 */
[----:B------:R-:W-:-:S02]  /*8c00*/  FFMA.FTZ R8, R245, c[0x0][0x2d0], -R2 ;  /* 0x0000b400f5087a23 */ /* 0x000fc40000010802 */
[----:B-1----:R-:W-:Y:S01]  /*8c10*/  FFMA.FTZ R4, R196, c[0x0][0x2d0], -R0 ;  /* 0x0000b400c4047a23 */ /* 0x002fe20000010800 */
[----:B------:R-:W-:Y:S01]  /*8c20*/  MOV R196, R125 ;  /* 0x0000007d00c47202 */ /* 0x000fe20000000f00 */
[----:B------:R1:W-:Y:S08]  /*8c30*/  MUFU.EX2 R80, R8 ;  /* 0x0000000800507308 */ /* 0x0003f00000000800 */
[----:B------:R2:W3:Y:S01]  /*8c40*/  MUFU.EX2 R55, R4 ;  /* 0x0000000400377308 */ /* 0x0004e20000000800 */
[----:B-1----:R-:W-:-:S07]  /*8c50*/  FFMA.FTZ R8, R247, c[0x0][0x2d0], -R2 ;  /* 0x0000b400f7087a23 */ /* 0x002fce0000010802 */
[----:B------:R1:W-:Y:S01]  /*8c60*/  MUFU.EX2 R81, R8 ;  /* 0x0000000800517308 */ /* 0x0003e20000000800 */
[----:B--2---:R-:W-:Y:S02]  /*8c70*/  F2FP.PACK_AB R4, R88, R89 ;  /* 0x000000595804723e */ /* 0x004fe400000000ff */
[----:B---3--:R-:W-:-:S07]  /*8c80*/  F2FP.PACK_AB R7, R55, R68 ;  /* 0x000000443707723e */ /* 0x008fce00000000ff */
[----:B------:R-:W-:Y:S01]  /*8c90*/  HMMA.16816.F32 R124, R4, R140, R44 ;  /* 0x0000008c047c723c */ /* 0x000fe2000000182c */
[----:B-1----:R-:W-:-:S04]  /*8ca0*/  FFMA.FTZ R8, R246, c[0x0][0x2d0], -R2 ;  /* 0x0000b400f6087a23 */ /* 0x002fc80000010802 */
[----:B------:R1:W-:Y:S03]  /*8cb0*/  MUFU.EX2 R82, R8 ;  /* 0x0000000800527308 */ /* 0x0003e60000000800 */
        /* <DEDUP_REMOVED lines=9> */
[----:B------:R-:W-:Y:S01]  /*8d50*/  HMMA.16816.F32 R32, R4, R158, R64 ;  /* 0x0000009e0420723c */ /* 0x000fe20000001840 */
[----:B-1----:R-:W-:-:S04]  /*8d60*/  FFMA.FTZ R8, R242, c[0x0][0x2d0], -R2 ;  /* 0x0000b400f2087a23 */ /* 0x002fc80000010802 */
[----:B------:R1:W2:Y:S02]  /*8d70*/  MUFU.EX2 R85, R8 ;  /* 0x0000000800557308 */ /* 0x0002a40000000800 */
[----:B-1----:R-:W-:Y:S01]  /*8d80*/  FFMA.FTZ R8, R201, c[0x0][0x2d0], -R0 ;  /* 0x0000b400c9087a23 */ /* 0x002fe20000010800 */
[----:B------:R-:W-:Y:S01]  /*8d90*/  UIMAD.WIDE.U32 UR20, UR18, UR4, URZ ;  /* 0x00000004121472a5 */ /* 0x000fe2000f8e003f */
[----:B------:R-:W-:-:S04]  /*8da0*/  PLOP3.LUT P0, PT, PT, PT, UP6, 0x40, 0x0 ;  /* 0x000000000000781c */ /* 0x000fc80003f0e868 */
[----:B------:R1:W-:Y:S01]  /*8db0*/  MUFU.EX2 R45, R8 ;  /* 0x00000008002d7308 */ /* 0x0003e20000000800 */
[----:B--2---:R-:W-:Y:S01]  /*8dc0*/  F2FP.PACK_AB R160, R85, R84 ;  /* 0x0000005455a0723e */ /* 0x004fe200000000ff */
        /* <DEDUP_REMOVED lines=16> */
[----:B------:R-:W-:Y:S01]  /*8ed0*/  @UP5 UMOV UR19, UR21 ;  /* 0x0000001500135c82 */ /* 0x000fe20008000000 */
[----:B----4-:R-:W-:-:S04]  /*8ee0*/  F2FP.PACK_AB R162, R56, R60 ;  /* 0x0000003c38a2723e */ /* 0x010fc800000000ff */
        /* <DEDUP_REMOVED lines=17> */
[----:B------:R-:W-:Y:S02]  /*9000*/  IMAD.MOV.U32 R197, RZ, RZ, R202 ;  /* 0x000000ffffc57224 */ /* 0x000fe400078e00ca */
[----:B------:R-:W-:Y:S02]  /*9010*/  IMAD.MOV.U32 R202, RZ, RZ, R198 ;  /* 0x000000ffffca7224 */ /* 0x000fe400078e00c6 */
[----:B--2---:R-:W-:Y:S01]  /*9020*/  FADD.FTZ R0, R217, R218 ;  /* 0x000000dad9007221 */ /* 0x004fe20000010000 */
[----:B---3--:R-:W-:Y:S01]  /*9030*/  F2FP.PACK_AB R163, R36, R37 ;  /* 0x0000002524a3723e */ /* 0x008fe200000000ff */
[----:B------:R-:W-:Y:S01]  /*9040*/  FADD.FTZ R4, R215, R216 ;  /* 0x000000d8d7047221 */ /* 0x000fe20000010000 */
[----:B------:R1:W5:Y:S01]  /*9050*/  LDL.LU R218, [R1+0x40] ;  /* 0x0000400001da7983 */ /* 0x0003620000300800 */
[----:B------:R-:W-:Y:S02]  /*9060*/  FADD.FTZ R2, R214, R2 ;  /* 0x00000002d6027221 */ /* 0x000fe40000010000 */
[----:B------:R-:W-:-:S02]  /*9070*/  IMAD.MOV.U32 R198, RZ, RZ, R229 ;  /* 0x000000ffffc67224 */ /* 0x000fc400078e00e5 */
[----:B------:R-:W-:Y:S01]  /*9080*/  FADD.FTZ R0, R197, R0 ;  /* 0x00000000c5007221 */ /* 0x000fe20000010000 */
[----:B------:R-:W-:Y:S01]  /*9090*/  MOV R229, R175 ;  /* 0x000000af00e57202 */ /* 0x000fe20000000f00 */
        /* <DEDUP_REMOVED lines=8> */
[----:B------:R1:W5:Y:S01]  /*9120*/  LDL.LU R215, [R1+0x34] ;  /* 0x0000340001d77983 */ /* 0x0003620000300800 */
[----:B------:R-:W-:Y:S01]  /*9130*/  FADD.FTZ R2, R206, R2 ;  /* 0x00000002ce027221 */ /* 0x000fe20000010000 */
[----:B------:R-:W-:Y:S01]  /*9140*/  HMMA.16816.F32 R140, R160, R144, R140 ;  /* 0x00000090a08c723c */ /* 0x000fe2000000188c */
[----:B------:R-:W-:Y:S01]  /*9150*/  FADD.FTZ R0, R205, R0 ;  /* 0x00000000cd007221 */ /* 0x000fe20000010000 */
[----:B------:R1:W5:Y:S01]  /*9160*/  LDL.LU R214, [R1+0x30] ;  /* 0x0000300001d67983 */ /* 0x0003620000300800 */
[----:B------:R-:W-:-:S02]  /*9170*/  FADD.FTZ R4, R203, R4 ;  /* 0x00000004cb047221 */ /* 0x000fc40000010000 */
[----:B------:R-:W-:Y:S02]  /*9180*/  FADD.FTZ R2, R236, R2 ;  /* 0x00000002ec027221 */ /* 0x000fe40000010000 */
[----:B------:R-:W-:Y:S01]  /*9190*/  FADD.FTZ R0, R235, R0 ;  /* 0x00000000eb007221 */ /* 0x000fe20000010000 */
[C---:B------:R-:W-:Y:S01]  /*91a0*/  HMMA.16816.F32 R108, R160.reuse, R16, R108 ;  /* 0x00000010a06c723c */ /* 0x040fe2000000186c */
[----:B------:R-:W-:Y:S02]  /*91b0*/  IMAD.MOV.U32 R175, RZ, RZ, R233 ;  /* 0x000000ffffaf7224 */ /* 0x000fe400078e00e9 */
[----:B------:R-:W-:Y:S02]  /*91c0*/  IMAD.MOV.U32 R233, RZ, RZ, R176 ;  /* 0x000000ffffe97224 */ /* 0x000fe400078e00b0 */
[----:B------:R-:W-:Y:S02]  /*91d0*/  FADD.FTZ R6, R172, R4 ;  /* 0x00000004ac067221 */ /* 0x000fe40000010000 */
[----:B------:R-:W-:Y:S01]  /*91e0*/  IMAD.MOV.U32 R176, RZ, RZ, R241 ;  /* 0x000000ffffb07224 */ /* 0x000fe200078e00f1 */
        /* <DEDUP_REMOVED lines=25> */
[----:B------:R-:W-:Y:S01]  /*9380*/  MOV R241, R240 ;  /* 0x000000f000f17202 */ /* 0x000fe20000000f00 */
[----:B------:R-:W-:-:S02]  /*9390*/  FADD.FTZ R4, R188, R7 ;  /* 0x00000007bc047221 */ /* 0x000fc40000010000 */
[----:B------:R-:W-:Y:S02]  /*93a0*/  IMAD.MOV.U32 R240, RZ, RZ, R239 ;  /* 0x000000fffff07224 */ /* 0x000fe400078e00ef */
[----:B------:R-:W-:Y:S02]  /*93b0*/  FADD.FTZ R0, R228, R0 ;  /* 0x00000000e4007221 */ /* 0x000fe40000010000 */
[----:B------:R-:W-:Y:S02]  /*93c0*/  FADD.FTZ R2, R204, R2 ;  /* 0x00000002cc027221 */ /* 0x000fe40000010000 */
[----:B------:R-:W-:Y:S02]  /*93d0*/  FADD.FTZ R5, R74, R5 ;  /* 0x000000054a057221 */ /* 0x000fe40000010000 */
[----:B------:R-:W-:Y:S02]  /*93e0*/  FADD.FTZ R4, R89, R4 ;  /* 0x0000000459047221 */ /* 0x000fe40000010000 */
[----:B------:R-:W-:-:S02]  /*93f0*/  IMAD.MOV.U32 R239, RZ, RZ, R213 ;  /* 0x000000ffffef7224 */ /* 0x000fc400078e00d5 */
[----:B------:R-:W-:Y:S01]  /*9400*/  FADD.FTZ R0, R241, R0 ;  /* 0x00000000f1007221 */ /* 0x000fe20000010000 */
[----:B------:R1:W5:Y:S01]  /*9410*/  LDL.LU R213, [R1+0x2c] ;  /* 0x00002c0001d57983 */ /* 0x0003620000300800 */
[----:B------:R-:W-:Y:S02]  /*9420*/  FADD.FTZ R2, R240, R2 ;  /* 0x00000002f0027221 */ /* 0x000fe40000010000 */
[----:B------:R-:W-:Y:S01]  /*9430*/  FADD.FTZ R5, R75, R5 ;  /* 0x000000054b057221 */ /* 0x000fe20000010000 */
[----:B------:R1:W5:Y:S01]  /*9440*/  LDL.LU R208, [R1+0x28] ;  /* 0x0000280001d07983 */ /* 0x0003620000300800 */
        /* <DEDUP_REMOVED lines=30> */
[----:B------:R-:W-:-:S04]  /*9630*/  FADD.FTZ R0, R52, R2 ;  /* 0x0000000234007221 */ /* 0x000fc80000010000 */
[----:B------:R-:W-:-:S04]  /*9640*/  FADD.FTZ R0, R53, R0 ;  /* 0x0000000035007221 */ /* 0x000fc80000010000 */
        /* <DEDUP_REMOVED lines=18> */
[----:B------:R-:W-:-:S02]  /*9770*/  ULDC UR17, c[0x0][0x328] ;  /* 0x0000ca0000117ab9 */ /* 0x000fc40000000800 */
[----:B------:R-:W-:Y:S02]  /*9780*/  UIADD3 UR12, UR12, -0x2, URZ ;  /* 0xfffffffe0c0c7890 */ /* 0x000fe4000fffe03f */
[----:B------:R-:W-:Y:S02]  /*9790*/  UIADD3 UR17, UR4, UR17, URZ ;  /* 0x0000001104117290 */ /* 0x000fe4000fffe03f */
[C---:B------:R-:W-:Y:S08]  /*97a0*/  HMMA.16816.F32 R128, R160.reuse, R26, R128 ;  /* 0x0000001aa080723c */ /* 0x040ff00000001880 */
[C---:B------:R-:W-:Y:S08]  /*97b0*/  HMMA.16816.F32 R144, R160.reuse, R146, R32 ;  /* 0x00000092a090723c */ /* 0x040ff00000001820 */
[C---:B------:R-:W-:Y:S08]  /*97c0*/  HMMA.16816.F32 R156, R160.reuse, R48, R12 ;  /* 0x00000030a09c723c */ /* 0x040ff0000000180c */
[----:B------:R-:W-:Y:S01]  /*97d0*/  HMMA.16816.F32 R160, R160, R50, R8 ;  /* 0x00000032a0a0723c */ /* 0x000fe20000001808 */
[----:B------:R-:W-:Y:S07]  /*97e0*/  @P0 BRA `(.L_x_269) ;  /* 0x0000018000000947 */ /* 0x000fee0003800000 */
[----:B-1----:R-:W-:Y:S01]  /*97f0*/  ISETP.LT.AND P0, PT, RZ, UR4, PT ;  /* 0x00000004ff007c0c */ /* 0x002fe2000bf01270 */
[----:B------:R-:W-:-:S12]  /*9800*/  UIADD3 UR18, UR4, -0x1, URZ ;  /* 0xffffffff04127890 */ /* 0x000fd8000fffe03f */
[----:B------:R-:W-:Y:S05]  /*9810*/  @P0 BRA `(.L_x_270) ;  /* 0x000000a000000947 */ /* 0x000fea0003800000 */
[----:B------:R-:W-:Y:S02]  /*9820*/  UMOV UR18, 0x1 ;  /* 0x0000000100127882 */ /* 0x000fe40000000000 */
        /* <DEDUP_REMOVED lines=9> */
.L_x_270:
[----:B------:R-:W-:Y:S02]  /*98c0*/  UMOV UR5, 0x1 ;  /* 0x0000000100057882 */ /* 0x000fe40000000000 */
[----:B------:R-:W-:Y:S02]  /*98d0*/  ULDC UR4, c[0x0][0x32c] ;  /* 0x0000cb0000047ab9 */ /* 0x000fe40000000800 */
[----:B------:R-:W-:-:S03]  /*98e0*/  UISETP.NE.AND UP0, UPT, UR5, UR4, UPT ;  /* 0x000000040500728c */ /* 0x000fc6000bf05270 */
[----:B------:R-:W-:Y:S02]  /*98f0*/  ULDC.64 UR4, c[0x0][0x330] ;  /* 0x0000cc0000047ab9 */ /* 0x000fe40000000a00 */
[----:B------:R-:W-:-:S07]  /*9900*/  UIMAD.WIDE.U32 UR20, UR18, UR4, URZ ;  /* 0x00000004121472a5 */ /* 0x000fce000f8e003f */
[----:B------:R-:W-:Y:S02]  /*9910*/  @UP0 UMOV UR19, UR21 ;  /* 0x0000001500130c82 */ /* 0x000fe40008000000 */
[----:B------:R-:W-:Y:S02]  /*9920*/  @UP0 USHF.R.U32.HI UR18, URZ, UR5, UR19 ;  /* 0x000000053f120299 */ /* 0x000fe40008011613 */
.L_x_271:
[----:B------:R-:W-:Y:S02]  /*9930*/  ULDC UR4, c[0x0][0x32c] ;  /* 0x0000cb0000047ab9 */ /* 0x000fe40000000800 */
[----:B------:R-:W-:-:S04]  /*9940*/  UIMAD UR4, UR18, UR4, UR4 ;  /* 0x00000004120472a4 */ /* 0x000fc8000f8e0204 */
[----:B------:R-:W-:-:S04]  /*9950*/  UISETP.LT.AND UP0, UPT, UR17, UR4, UPT ;  /* 0x000000041100728c */ /* 0x000fc8000bf01270 */
[----:B------:R-:W-:-:S04]  /*9960*/  USEL UR17, UR17, UR4, UP0 ;  /* 0x0000000411117287 */ /* 0x000fc80008000000 */
.L_x_269:
[----:B-1----:R-:W-:-:S04]  /*9970*/  UIMAD.WIDE UR4, UR17, 0x2aaaaaab, URZ ;  /* 0x2aaaaaab110478a5 */ /* 0x002fc8000f8e023f */
[----:B------:R-:W-:-:S04]  /*9980*/  USHF.R.U32.HI UR4, URZ, 0x1f, UR5 ;  /* 0x0000001f3f047899 */ /* 0x000fc80008011605 */
[----:B------:R-:W-:-:S04]  /*9990*/  ULEA.HI.SX32 UR4, UR5, UR4, 0x1c ;  /* 0x0000000405047291 */ /* 0x000fc8000f8fe23f */
[----:B------:R-:W-:-:S04]  /*99a0*/  UISETP.LT.AND UP0, UPT, UR7, UR4, UPT ;  /* 0x000000040700728c */ /* 0x000fc8000bf01270 */
[----:B------:R-:W-:-:S04]  /*99b0*/  USEL UR5, UR7, UR4, !UP0 ;  /* 0x0000000407057287 */ /* 0x000fc8000c000000 */
[----:B------:R-:W-:-:S06]  /*99c0*/  UISETP.GE.AND UP0, UPT, UR12, UR5, UPT ;  /* 0x000000050c00728c */ /* 0x000fcc000bf06270 */
[----:B------:R-:W-:-:S13]  /*99d0*/  PLOP3.LUT P0, PT, PT, PT, UP0, 0x80, 0x0 ;  /* 0x000000000000781c */ /* 0x000fda0003f0f008 */
[----:B------:R-:W-:Y:S05]  /*99e0*/  @!P0 BRA `(.L_x_272) ;  /* 0x000073f000008947 */ /* 0x000fea0003800000 */
[----:B------:R-:W-:Y:S01]  /*99f0*/  IMAD.MOV.U32 R101, RZ, RZ, R71 ;  /* 0x000000ffff657224 */ /* 0x000fe200078e0047 */
[----:B------:R-:W-:Y:S01]  /*9a00*/  MOV R103, R3 ;  /* 0x0000000300677202 */ /* 0x000fe20000000f00 */
[----:B------:R-:W-:Y:S01]  /*9a10*/  IMAD.MOV.U32 R100, RZ, RZ, R72 ;  /* 0x000000ffff647224 */ /* 0x000fe200078e0048 */
[----:B------:R-:W-:Y:S02]  /*9a20*/  MOV R102, R70 ;  /* 0x0000004600667202 */ /* 0x000fe40000000f00 */
.L_x_291:
[----:B------:R-:W-:Y:S04]  /*9a30*/  DEPBAR.LE SB0, 0x0 ;  /* 0x000080000000791a */ /* 0x000fe80000000000 */
[----:B------:R-:W-:Y:S01]  /*9a40*/  BAR.SYNC.DEFER_BLOCKING 0x0 ;  /* 0x0000000000007b1d */ /* 0x000fe20000010000 */
[----:B------:R-:W-:Y:S06]  /*9a50*/  UISETP.GT.AND UP0, UPT, UR7, UR12, UPT ;  /* 0x0000000c0700728c */ /* 0x000fec000bf04270 */
[----:B------:R-:W-:Y:S01]  /*9a60*/  PLOP3.LUT P0, PT, PT, PT, UP0, 0x80, 0x0 ;  /* 0x000000000000781c */ /* 0x000fe20003f0f008 */
        /* <DEDUP_REMOVED lines=24> */
[----:B------:R-:W-:Y:S02]  /*9bf0*/  IMAD R4, R227, c[0x0][0x21c], R4 ;  /* 0x00008700e3047a24 */ /* 0x000fe400078e0204 */
        /* <DEDUP_REMOVED lines=36> */
.L_x_273:
[----:B--234-:R-:W-:Y:S01]  /*9e40*/  LDSM.16.M88.4 R204, [R214+0x5900] ;  /* 0x00590000d6cc783b */ /* 0x01cfe20000000200 */
[-C--:B------:R-:W-:Y:S01]  /*9e50*/  HMMA.16816.F32 R4, R96, R16.reuse, RZ ;  /* 0x000000106004723c */ /* 0x080fe200000018ff */
[----:B------:R-:W-:Y:S06]  /*9e60*/  UISETP.GT.AND UP0, UPT, UR12, UR7, UPT ;  /* 0x000000070c00728c */ /* 0x000fec000bf04270 */
[----:B------:R-:W0:Y:S01]  /*9e70*/  LDGDEPBAR ;  /* 0x00000000000079af */ /* 0x000e220000000000 */
[C---:B------:R-:W-:Y:S01]  /*9e80*/  HMMA.16816.F32 R8, R92.reuse, R16, RZ ;  /* 0x000000105c08723c */ /* 0x040fe200000018ff */
[----:B------:R-:W-:Y:S07]  /*9e90*/  PLOP3.LUT P0, PT, PT, PT, UP0, 0x80, 0x0 ;  /* 0x000000000000781c */ /* 0x000fee0003f0f008 */
        /* <DEDUP_REMOVED lines=110> */
[----:B--2---:R-:W-:Y:S09]  /*a580*/  STL [R1], R0 ;  /* 0x0000000001007387 */ /* 0x004ff20000100800 */
[----:B------:R2:W2:Y:S01]  /*a590*/  MUFU.TANH R203, R13 ;  /* 0x0000000d00cb7308 */ /* 0x0004a20000002400 */
[----:B---3--:R-:W3:Y:S01]  /*a5a0*/  LDSM.16.M88.4 R8, [R213+0x1000] ;  /* 0x00100000d508783b */ /* 0x008ee20000000200 */
[-C--:B-1----:R-:W-:Y:S08]  /*a5b0*/  HMMA.16816.F32 R20, R172, R4.reuse, R20 ;  /* 0x00000004ac14723c */ /* 0x082ff00000001814 */
[----:B------:R1:W1:Y:S01]  /*a5c0*/  MUFU.TANH R249, R14 ;  /* 0x0000000e00f97308 */ /* 0x0002620000002400 */
[C---:B------:R-:W-:Y:S09]  /*a5d0*/  HMMA.16816.F32 R24, R176.reuse, R4, R24 ;  /* 0x00000004b018723c */ /* 0x040ff20000001818 */
[----:B------:R1:W1:Y:S01]  /*a5e0*/  MUFU.TANH R248, R15 ;  /* 0x0000000f00f87308 */ /* 0x0002620000002400 */
[-C--:B------:R-:W-:Y:S08]  /*a5f0*/  HMMA.16816.F32 R28, R176, R6.reuse, R28 ;  /* 0x00000006b01c723c */ /* 0x080ff0000000181c */
[C---:B------:R-:W-:Y:S01]  /*a600*/  HMMA.16816.F32 R32, R172.reuse, R6, R32 ;  /* 0x00000006ac20723c */ /* 0x040fe20000001820 */
[----:B------:R1:W1:Y:S01]  /*a610*/  MUFU.TANH R171, R16 ;  /* 0x0000001000ab7308 */ /* 0x0002620000002400 */
[----:B------:R-:W5:Y:S02]  /*a620*/  LDSM.16.M88.4 R4, [R213+0x1800] ;  /* 0x00180000d504783b */ /* 0x000f640000000200 */
[----:B------:R-:W-:Y:S02]  /*a630*/  FMUL.FTZ R21, R21, c[0x0][0x320] ;  /* 0x0000c80015157a20 */ /* 0x000fe40000410000 */
[----:B------:R-:W-:Y:S02]  /*a640*/  FMUL.FTZ R20, R20, c[0x0][0x320] ;  /* 0x0000c80014147a20 */ /* 0x000fe40000410000 */
[----:B------:R-:W-:Y:S03]  /*a650*/  FMUL.FTZ R22, R22, c[0x0][0x320] ;  /* 0x0000c80016167a20 */ /* 0x000fe60000410000 */
[----:B------:R1:W1:Y:S01]  /*a660*/  MUFU.TANH R169, R17 ;  /* 0x0000001100a97308 */ /* 0x0002620000002400 */
[----:B------:R-:W-:Y:S02]  /*a670*/  FMUL.FTZ R23, R23, c[0x0][0x320] ;  /* 0x0000c80017177a20 */ /* 0x000fe40000410000 */
[----:B------:R-:W-:Y:S01]  /*a680*/  FMUL.FTZ R24, R24, c[0x0][0x320] ;  /* 0x0000c80018187a20 */ /* 0x000fe20000410000 */
[-C--:B---3--:R-:W-:Y:S03]  /*a690*/  HMMA.16816.F32 R36, R172, R8.reuse, R36 ;  /* 0x00000008ac24723c */ /* 0x088fe60000001824 */
[----:B------:R-:W-:Y:S02]  /*a6a0*/  FMUL.FTZ R29, R29, c[0x0][0x320] ;  /* 0x0000c8001d1d7a20 */ /* 0x000fe40000410000 */
[----:B------:R-:W-:Y:S01]  /*a6b0*/  FMUL.FTZ R30, R30, c[0x0][0x320] ;  /* 0x0000c8001e1e7a20 */ /* 0x000fe20000410000 */
[----:B------:R3:W1:Y:S01]  /*a6c0*/  MUFU.TANH R185, R18 ;  /* 0x0000001200b97308 */ /* 0x0006620000002400 */
        /* <DEDUP_REMOVED lines=10> */
[----:B------:R3:W1:Y:S01]  /*a770*/  MUFU.TANH R17, R20 ;  /* 0x0000001400117308 */ /* 0x0006620000002400 */
        /* <DEDUP_REMOVED lines=44> */
[----:B------:R-:W1:Y:S01]  /*aa40*/  MUFU.TANH R33, R33 ;  /* 0x0000002100217308 */ /* 0x000e620000002400 */
        /* <DEDUP_REMOVED lines=119> */
[----:B------:R-:W-:Y:S01]  /*b1c0*/  UISETP.NE.AND UP0, UPT, UR36, URZ, UPT ;  /* 0x0000003f2400728c */ /* 0x000fe2000bf05270 */
[----:B------:R-:W-:Y:S01]  /*b1d0*/  IMAD.MOV.U32 R227, RZ, RZ, RZ ;  /* 0x000000ffffe37224 */ /* 0x000fe200078e00ff */
[----:B------:R-:W-:Y:S01]  /*b1e0*/  UIMAD UR4, UR12, 0x60, UR14 ;  /* 0x000000600c0478a4 */ /* 0x000fe2000f8e020e */
[----:B------:R-:W3:Y:S03]  /*b1f0*/  LDL R18, [R1+0x4] ;  /* 0x0000040001127983 */ /* 0x000ee60000100800 */
[----:B------:R-:W-:Y:S02]  /*b200*/  PLOP3.LUT P1, PT, PT, PT, UP0, 0x80, 0x0 ;  /* 0x000000000000781c */ /* 0x000fe40003f2f008 */
[----:B------:R-:W-:Y:S01]  /*b210*/  IMAD.U32 R2, RZ, RZ, UR4 ;  /* 0x00000004ff027e24 */ /* 0x000fe2000f8e00ff */
[----:B------:R-:W-:Y:S04]  /*b220*/  PLOP3.LUT P0, PT, PT, PT, UP0, 0x80, 0x0 ;  /* 0x000000000000781c */ /* 0x000fe80003f0f008 */
        /* <DEDUP_REMOVED lines=24> */
[----:B------:R-:W2:Y:S04]  /*b3b0*/  SHFL.IDX PT, R4, R2, RZ, 0x181f ;  /* 0x00181fff02047589 */ /* 0x000ea800000e0000 */
[----:B------:R-:W4:Y:S04]  /*b3c0*/  SHFL.IDX PT, R3, R0, RZ, 0x181f ;  /* 0x00181fff00037589 */ /* 0x000f2800000e0000 */
[----:B------:R-:W5:Y:S04]  /*b3d0*/  SHFL.IDX PT, R10, R2, 0x1, 0x181f ;  /* 0x00381f00020a7f89 */ /* 0x000f6800000e0000 */
[----:B------:R-:W1:Y:S04]  /*b3e0*/  SHFL.IDX PT, R8, R2, 0x2, 0x181f ;  /* 0x00581f0002087f89 */ /* 0x000e6800000e0000 */
[----:B------:R-:W1:Y:S04]  /*b3f0*/  SHFL.IDX PT, R7, R0, 0x1, 0x181f ;  /* 0x00381f0000077f89 */ /* 0x000e6800000e0000 */
[----:B------:R-:W1:Y:S04]  /*b400*/  SHFL.IDX PT, R6, R2, 0x3, 0x181f ;  /* 0x00781f0002067f89 */ /* 0x000e6800000e0000 */
[----:B------:R-:W-:Y:S01]  /*b410*/  SHFL.IDX PT, R9, R2, 0x4, 0x181f ;  /* 0x00981f0002097f89 */ /* 0x000fe200000e0000 */
[-C--:B--2---:R-:W-:Y:S03]  /*b420*/  IADD3 R4, P0, R4, R226.reuse, RZ ;  /* 0x000000e204047210 */ /* 0x084fe60007f1e0ff */
[----:B------:R-:W-:Y:S02]  /*b430*/  SHFL.IDX PT, R14, R0, 0x2, 0x181f ;  /* 0x00581f00000e7f89 */ /* 0x000fe400000e0000 */
[--C-:B----4-:R-:W-:Y:S02]  /*b440*/  IMAD.X R5, R3, 0x1, R225.reuse, P0 ;  /* 0x0000000103057824 */ /* 0x110fe400000e06e1 */
[----:B------:R-:W2:Y:S01]  /*b450*/  SHFL.IDX PT, R13, R0, 0x3, 0x181f ;  /* 0x00781f00000d7f89 */ /* 0x000ea200000e0000 */
[-C--:B-----5:R-:W-:Y:S03]  /*b460*/  IADD3 R10, P0, R10, R226.reuse, RZ ;  /* 0x000000e20a0a7210 */ /* 0x0a0fe60007f1e0ff */
[----:B---3--:R3:W-:Y:S01]  /*b470*/  LDGSTS.E.BYPASS.LTC128B.128 [R18+0x3100], [R4.64], !P4 ;  /* 0x0310000004127fae */ /* 0x0087e2000e101d72 */
        /* <DEDUP_REMOVED lines=17> */
.L_x_274:
[----:B-1234-:R-:W2:Y:S01]  /*b590*/  LDL R2, [R1+0x24] ;  /* 0x0000240001027983 */ /* 0x01eea20000100800 */
[----:B------:R-:W-:Y:S01]  /*b5a0*/  UISETP.NE.AND UP1, UPT, UR35, URZ, UPT ;  /* 0x0000003f2300728c */ /* 0x000fe2000bf25270 */
[----:B------:R-:W-:Y:S01]  /*b5b0*/  IMAD.U32 R6, RZ, RZ, UR15 ;  /* 0x0000000fff067e24 */ /* 0x000fe2000f8e00ff */
[----:B------:R-:W-:Y:S01]  /*b5c0*/  UIMAD UR4, UR12, -0x60, URZ ;  /* 0xffffffa00c0478a4 */ /* 0x000fe2000f8e023f */
[----:B------:R-:W3:Y:S01]  /*b5d0*/  LDL R10, [R1+0x10] ;  /* 0x00001000010a7983 */ /* 0x000ee20000100800 */
[----:B------:R-:W-:Y:S02]  /*b5e0*/  UISETP.NE.AND UP0, UPT, UR34, URZ, UPT ;  /* 0x0000003f2200728c */ /* 0x000fe4000bf05270 */
[----:B------:R-:W-:Y:S01]  /*b5f0*/  PLOP3.LUT P1, PT, PT, PT, UP1, 0x80, 0x0 ;  /* 0x000000000000781c */ /* 0x000fe20003f2f018 */
[----:B------:R-:W0:Y:S01]  /*b600*/  LDGDEPBAR ;  /* 0x00000000000079af */ /* 0x000e220000000000 */
[----:B------:R-:W-:Y:S11]  /*b610*/  PLOP3.LUT P0, PT, PT, PT, UP1, 0x80, 0x0 ;  /* 0x000000000000781c */ /* 0x000ff60003f0f018 */
[----:B--2---:R-:W-:Y:S04]  /*b620*/  @P1 IMAD.HI.U32 R0, R2, c[0x0][0x2c8], RZ ;  /* 0x0000b20002001a27 */ /* 0x004fe800078e00ff */
[----:B------:R-:W-:Y:S01]  /*b630*/  IMAD.MOV.U32 R4, RZ, RZ, R2 ;  /* 0x000000ffff047224 */ /* 0x000fe200078e0002 */
[----:B------:R-:W-:Y:S01]  /*b640*/  @P0 SHF.R.U32.HI R4, RZ, c[0x0][0x2cc], R0 ;  /* 0x0000b300ff040a19 */ /* 0x000fe20000011600 */
[----:B------:R-:W-:Y:S01]  /*b650*/  IMAD.U32 R0, RZ, RZ, UR4 ;  /* 0x00000004ff007e24 */ /* 0x000fe2000f8e00ff */
[----:B------:R-:W-:Y:S03]  /*b660*/  PLOP3.LUT P0, PT, PT, PT, UP0, 0x40, 0x0 ;  /* 0x000000000000781c */ /* 0x000fe60003f0e808 */
[----:B------:R-:W1:Y:S01]  /*b670*/  SHFL.IDX PT, R3, R4, RZ, 0x1c1f ;  /* 0x001c1fff04037589 */ /* 0x000e6200000e0000 */
[----:B---3--:R-:W-:Y:S04]  /*b680*/  IADD3 R0, -R10, 0x1, R0 ;  /* 0x000000010a007810 */ /* 0x008fe80007ffe100 */
[----:B------:R-:W-:Y:S04]  /*b690*/  IADD3 R6, -R6, UR8, R0 ;  /* 0x0000000806067c10 */ /* 0x000fe8000fffe100 */
[C---:B------:R-:W-:Y:S02]  /*b6a0*/  IADD3 R5, R6.reuse, c[0x0][0x328], RZ ;  /* 0x0000ca0006057a10 */ /* 0x040fe40007ffe0ff */
[----:B------:R-:W-:Y:S03]  /*b6b0*/  IADD3 R6, R6, UR13, RZ ;  /* 0x0000000d06067c10 */ /* 0x000fe6000fffe0ff */
[--C-:B-1----:R-:W-:Y:S02]  /*b6c0*/  IMAD.IADD R2, R5, 0x1, R3.reuse ;  /* 0x0000000105027824 */ /* 0x102fe400078e0203 */
[----:B------:R-:W-:Y:S01]  /*b6d0*/  IMAD.IADD R0, R6, 0x1, R3 ;  /* 0x0000000106007824 */ /* 0x000fe200078e0203 */
[----:B------:R-:W-:-:S05]  /*b6e0*/  @P0 BRA `(.L_x_275) ;  /* 0x0000019000000947 */ /* 0x000fca0003800000 */
[----:B------:R-:W-:Y:S01]  /*b6f0*/  IMAD.U32 R7, RZ, RZ, UR15 ;  /* 0x0000000fff077e24 */ /* 0x000fe2000f8e00ff */
[----:B------:R-:W-:Y:S04]  /*b700*/  BSSY B0, `(.L_x_276) ;  /* 0x0000012000007945 */ /* 0x000fe80003800000 */
[----:B------:R-:W-:Y:S04]  /*b710*/  IADD3 R3, -R7, UR8, R3 ;  /* 0x0000000807037c10 */ /* 0x000fe8000fffe103 */
        /* <DEDUP_REMOVED lines=11> */
.L_x_277:
[----:B------:R-:W-:Y:S04]  /*b7d0*/  MOV R7, c[0x0][0x32c] ;  /* 0x0000cb0000077a02 */ /* 0x000fe80000000f00 */
[----:B------:R-:W-:Y:S11]  /*b7e0*/  ISETP.NE.AND P0, PT, R7, 0x1, PT ;  /* 0x000000010700780c */ /* 0x000ff60003f05270 */
[----:B------:R-:W-:Y:S02]  /*b7f0*/  @!UPT UIADD3 URZ, URZ, URZ, URZ ;  /* 0x0000003f3f3ff290 */ /* 0x000fe4000fffe03f */
[----:B------:R-:W-:Y:S05]  /*b800*/  @P0 IMAD.HI.U32 R7, R3, c[0x0][0x330], RZ ;  /* 0x0000cc0003070a27 */ /* 0x000fea00078e00ff */
[----:B------:R-:W-:Y:S02]  /*b810*/  @P0 SHF.R.U32.HI R3, RZ, c[0x0][0x334], R7 ;  /* 0x0000cd00ff030a19 */ /* 0x000fe40000011607 */
.L_x_278:
[----:B------:R-:W-:Y:S05]  /*b820*/  BSYNC B0 ;  /* 0x0000000000007941 */ /* 0x000fea0003800000 */
.L_x_276:
[----:B------:R-:W-:Y:S05]  /*b830*/  IADD3 R7, -R10, UR4, RZ ;  /* 0x000000040a077c10 */ /* 0x000fea000fffe1ff */
[----:B------:R-:W-:Y:S05]  /*b840*/  IMAD R3, R3, c[0x0][0x32c], R7 ;  /* 0x0000cb0003037a24 */ /* 0x000fea00078e0207 */
[----:B------:R-:W-:Y:S02]  /*b850*/  IADD3 R7, R3, c[0x0][0x32c], RZ ;  /* 0x0000cb0003077a10 */ /* 0x000fe40007ffe0ff */
[----:B------:R-:W-:Y:S02]  /*b860*/  IMNMX R0, R0, R3, !PT ;  /* 0x0000000300007217 */ /* 0x000fe40007800200 */
[----:B------:R-:W-:Y:S02]  /*b870*/  IMNMX R2, R2, R7, PT ;  /* 0x0000000702027217 */ /* 0x000fe40003800200 */
.L_x_275:
[----:B------:R-:W-:Y:S01]  /*b880*/  UISETP.GE.AND UP3, UPT, UR4, 0x1, UPT ;  /* 0x000000010400788c */ /* 0x000fe2000bf66270 */
[----:B------:R-:W1:Y:S01]  /*b890*/  SHFL.IDX PT, R3, R4, 0x1, 0x1c1f ;  /* 0x003c1f0004037f89 */ /* 0x000e6200000e0000 */
[----:B------:R-:W-:Y:S02]  /*b8a0*/  UISETP.GE.AND UP0, UPT, UR4, 0xa, UPT ;  /* 0x0000000a0400788c */ /* 0x000fe4000bf06270 */
[----:B------:R-:W-:Y:S02]  /*b8b0*/  UISETP.GE.AND UP2, UPT, UR4, 0x2, UPT ;  /* 0x000000020400788c */ /* 0x000fe4000bf46270 */
[----:B------:R-:W-:Y:S01]  /*b8c0*/  PLOP3.LUT P6, PT, PT, PT, UP3, 0x40, 0x0 ;  /* 0x000000000000781c */ /* 0x000fe20003fce838 */
[----:B------:R-:W-:Y:S01]  /*b8d0*/  UP2UR UR30, UPR, URZ, 0x1 ;  /* 0x000000013f1e7883 */ /* 0x000fe20008000000 */
[----:B------:R-:W-:Y:S01]  /*b8e0*/  PLOP3.LUT P1, PT, PT, PT, UP0, 0x40, 0x0 ;  /* 0x000000000000781c */ /* 0x000fe20003f2e808 */
[----:B------:R-:W-:Y:S01]  /*b8f0*/  UISETP.GE.AND UP0, UPT, UR4, 0x11, UPT ;  /* 0x000000110400788c */ /* 0x000fe2000bf06270 */
[----:B------:R-:W-:Y:S01]  /*b900*/  ISETP.GT.AND P6, PT, R0, RZ, P6 ;  /* 0x000000ff0000720c */ /* 0x000fe200037c4270 */
[----:B------:R-:W-:Y:S01]  /*b910*/  UISETP.GE.AND UP1, UPT, UR4, 0x9, UPT ;  /* 0x000000090400788c */ /* 0x000fe2000bf26270 */
[----:B------:R-:W-:Y:S01]  /*b920*/  PLOP3.LUT P5, PT, PT, PT, UP2, 0x40, 0x0 ;  /* 0x000000000000781c */ /* 0x000fe20003fae828 */
[----:B------:R-:W-:Y:S01]  /*b930*/  UP2UR UR29, UPR, URZ, 0x1 ;  /* 0x000000013f1d7883 */ /* 0x000fe20008000000 */
[----:B------:R-:W-:Y:S01]  /*b940*/  ISETP.LT.OR P6, PT, R2, 0x1, P6 ;  /* 0x000000010200780c */ /* 0x000fe200037c1670 */
[----:B------:R-:W-:Y:S01]  /*b950*/  UISETP.GE.AND UP4, UPT, UR4, 0x4a, UPT ;  /* 0x0000004a0400788c */ /* 0x000fe2000bf86270 */
[----:B------:R-:W-:Y:S01]  /*b960*/  PLOP3.LUT P0, PT, PT, PT, UP0, 0x40, 0x0 ;  /* 0x000000000000781c */ /* 0x000fe20003f0e808 */
[----:B------:R-:W-:Y:S01]  /*b970*/  UISETP.GE.AND UP0, UPT, UR4, 0x12, UPT ;  /* 0x000000120400788c */ /* 0x000fe2000bf06270 */
[----:B------:R-:W-:Y:S01]  /*b980*/  ISETP.GT.AND P5, PT, R0, 0x1, P5 ;  /* 0x000000010000780c */ /* 0x000fe20002fa4270 */
[----:B------:R-:W-:Y:S01]  /*b990*/  UISETP.GE.AND UP6, UPT, UR4, 0x42, UPT ;  /* 0x000000420400788c */ /* 0x000fe2000bfc6270 */
[----:B------:R-:W-:Y:S01]  /*b9a0*/  PLOP3.LUT P2, PT, PT, PT, UP1, 0x40, 0x0 ;  /* 0x000000000000781c */ /* 0x000fe20003f4e818 */
[----:B------:R-:W-:Y:S01]  /*b9b0*/  UP2UR UR28, UPR, URZ, 0x1 ;  /* 0x000000013f1c7883 */ /* 0x000fe20008000000 */
[----:B------:R-:W-:Y:S01]  /*b9c0*/  FSEL R12, R190, -INF , !P6 ;  /* 0xff800000be0c7808 */ /* 0x000fe20007000000 */
[----:B------:R-:W-:Y:S01]  /*b9d0*/  UISETP.GE.AND UP5, UPT, UR4, 0x49, UPT ;  /* 0x000000490400788c */ /* 0x000fe2000bfa6270 */
[----:B------:R-:W-:Y:S01]  /*b9e0*/  PLOP3.LUT P6, PT, PT, PT, UP0, 0x40, 0x0 ;  /* 0x000000000000781c */ /* 0x000fe20003fce808 */
[----:B------:R-:W-:Y:S01]  /*b9f0*/  UISETP.GE.AND UP0, UPT, UR4, 0x19, UPT ;  /* 0x000000190400788c */ /* 0x000fe2000bf06270 */
[----:B------:R-:W-:Y:S01]  /*ba00*/  ISETP.LT.OR P5, PT, R2, 0x2, P5 ;  /* 0x000000020200780c */ /* 0x000fe20002fa1670 */
[----:B------:R-:W-:Y:S01]  /*ba10*/  UP2UR UR37, UPR, URZ, 0x40 ;  /* 0x000000403f257883 */ /* 0x000fe20008000000 */
[----:B------:R-:W-:Y:S01]  /*ba20*/  ISETP.GT.AND P2, PT, R0, 0x8, P2 ;  /* 0x000000080000780c */ /* 0x000fe20001744270 */
[----:B------:R-:W-:Y:S01]  /*ba30*/  UP2UR UR27, UPR, URZ, 0x1 ;  /* 0x000000013f1b7883 */ /* 0x000fe20008000000 */
[----:B------:R-:W-:Y:S01]  /*ba40*/  FSEL R20, R189, -INF , !P5 ;  /* 0xff800000bd147808 */ /* 0x000fe20006800000 */
[----:B------:R-:W-:Y:S01]  /*ba50*/  UP2UR UR33, UPR, URZ, 0x8 ;  /* 0x000000083f217883 */ /* 0x000fe20008000000 */
        /* <DEDUP_REMOVED lines=11> */
[----:B------:R-:W-:Y:S01]  /*bb10*/  UISETP.GE.AND UP3, UPT, UR4, 0x51, UPT ;  /* 0x000000510400788c */ /* 0x000fe2000bf66270 */
[----:B------:R-:W-:Y:S01]  /*bb20*/  ISETP.GT.AND P0, PT, R0, 0x10, P0 ;  /* 0x000000100000780c */ /* 0x000fe20000704270 */
[----:B------:R-:W-:Y:S01]  /*bb30*/  UP2UR UR25, UPR, URZ, 0x1 ;  /* 0x000000013f197883 */ /* 0x000fe20008000000 */
[----:B------:R-:W-:Y:S01]  /*bb40*/  FSEL R24, R169, -INF , !P1 ;  /* 0xff800000a9187808 */ /* 0x000fe20004800000 */
[----:B------:R-:W-:Y:S01]  /*bb50*/  UISETP.GE.AND UP2, UPT, UR4, 0x52, UPT ;  /* 0x000000520400788c */ /* 0x000fe2000bf46270 */
[----:B------:R-:W-:Y:S01]  /*bb60*/  PLOP3.LUT P1, PT, PT, PT, UP0, 0x40, 0x0 ;  /* 0x000000000000781c */ /* 0x000fe20003f2e808 */
[----:B------:R-:W-:Y:S01]  /*bb70*/  UISETP.GE.AND UP0, UPT, UR4, 0x22, UPT ;  /* 0x000000220400788c */ /* 0x000fe2000bf06270 */
[----:B------:R-:W-:Y:S01]  /*bb80*/  ISETP.LT.OR P0, PT, R2, 0x11, P0 ;  /* 0x000000110200780c */ /* 0x000fe20000701670 */
[----:B------:R-:W-:Y:S01]  /*bb90*/  UISETP.GE.AND UP1, UPT, UR4, 0x59, UPT ;  /* 0x000000590400788c */ /* 0x000fe2000bf26270 */
[----:B------:R-:W-:Y:S01]  /*bba0*/  ISETP.GT.AND P6, PT, R0, 0x11, P6 ;  /* 0x000000110000780c */ /* 0x000fe200037c4270 */
[----:B------:R-:W-:Y:S01]  /*bbb0*/  UP2UR UR24, UPR, URZ, 0x1 ;  /* 0x000000013f187883 */ /* 0x000fe20008000000 */
[----:B------:R-:W-:Y:S02]  /*bbc0*/  FSEL R25, R17, -INF , !P0 ;  /* 0xff80000011197808 */ /* 0x000fe40004000000 */
[----:B------:R-:W-:Y:S01]  /*bbd0*/  PLOP3.LUT P0, PT, PT, PT, UP0, 0x40, 0x0 ;  /* 0x000000000000781c */ /* 0x000fe20003f0e808 */
[----:B------:R-:W-:Y:S01]  /*bbe0*/  UISETP.GE.AND UP0, UPT, UR4, 0x29, UPT ;  /* 0x000000290400788c */ /* 0x000fe2000bf06270 */
[----:B------:R-:W-:Y:S02]  /*bbf0*/  ISETP.LT.OR P6, PT, R2, 0x12, P6 ;  /* 0x000000120200780c */ /* 0x000fe400037c1670 */
        /* <DEDUP_REMOVED lines=30> */
[C---:B------:R-:W-:Y:S01]  /*bde0*/  ISETP.GT.AND P0, PT, R0.reuse, 0x38, P0 ;  /* 0x000000380000780c */ /* 0x040fe20000704270 */
[----:B------:R-:W-:Y:S01]  /*bdf0*/  UP2UR UR18, UPR, URZ, 0x1 ;  /* 0x000000013f127883 */ /* 0x000fe20008000000 */
[C---:B------:R-:W-:Y:S02]  /*be00*/  ISETP.GT.AND P5, PT, R0.reuse, 0x29, P5 ;  /* 0x000000290000780c */ /* 0x040fe40002fa4270 */
[C---:B------:R-:W-:Y:S02]  /*be10*/  ISETP.GT.AND P2, PT, R0.reuse, 0x30, P2 ;  /* 0x000000300000780c */ /* 0x040fe40001744270 */
[----:B------:R-:W-:Y:S02]  /*be20*/  ISETP.GT.AND P1, PT, R0, 0x31, P1 ;  /* 0x000000310000780c */ /* 0x000fe40000f24270 */
[C---:B------:R-:W-:Y:S02]  /*be30*/  ISETP.LT.OR P0, PT, R2.reuse, 0x39, P0 ;  /* 0x000000390200780c */ /* 0x040fe40000701670 */
[----:B------:R-:W-:Y:S02]  /*be40*/  FSEL R176, R15, -INF , !P6 ;  /* 0xff8000000fb07808 */ /* 0x000fe40007000000 */
[----:B------:R-:W-:Y:S01]  /*be50*/  PLOP3.LUT P6, PT, PT, PT, UP0, 0x40, 0x0 ;  /* 0x000000000000781c */ /* 0x000fe20003fce808 */
[----:B------:R-:W-:Y:S01]  /*be60*/  UISETP.GE.AND UP0, UPT, UR4, 0x41, UPT ;  /* 0x000000410400788c */ /* 0x000fe2000bf06270 */
[C---:B------:R-:W-:Y:S02]  /*be70*/  ISETP.LT.OR P5, PT, R2.reuse, 0x2a, P5 ;  /* 0x0000002a0200780c */ /* 0x040fe40002fa1670 */
[C---:B------:R-:W-:Y:S01]  /*be80*/  ISETP.LT.OR P2, PT, R2.reuse, 0x31, P2 ;  /* 0x000000310200780c */ /* 0x040fe20001741670 */
[----:B------:R-:W-:Y:S01]  /*be90*/  UP2UR UR17, UPR, URZ, 0x1 ;  /* 0x000000013f117883 */ /* 0x000fe20008000000 */
[----:B------:R-:W-:Y:S02]  /*bea0*/  ISETP.LT.OR P1, PT, R2, 0x32, P1 ;  /* 0x000000320200780c */ /* 0x000fe40000f21670 */
[----:B------:R-:W-:Y:S02]  /*beb0*/  FSEL R196, R64, -INF , !P0 ;  /* 0xff80000040c47808 */ /* 0x000fe40004000000 */
[----:B------:R-:W-:Y:S02]  /*bec0*/  PLOP3.LUT P0, PT, PT, PT, UP4, 0x40, 0x0 ;  /* 0x000000000000781c */ /* 0x000fe40003f0e848 */
[----:B------:R-:W-:Y:S02]  /*bed0*/  FSEL R177, R49, -INF , !P5 ;  /* 0xff80000031b17808 */ /* 0x000fe40006800000 */
[----:B------:R-:W-:Y:S01]  /*bee0*/  PLOP3.LUT P5, PT, PT, PT, UP0, 0x40, 0x0 ;  /* 0x000000000000781c */ /* 0x000fe20003fae808 */
[----:B------:R-:W-:Y:S01]  /*bef0*/  UISETP.GE.AND UP0, UPT, UR4, 0x5a, UPT ;  /* 0x0000005a0400788c */ /* 0x000fe2000bf06270 */
[----:B------:R-:W-:Y:S02]  /*bf00*/  FSEL R179, R52, -INF , !P2 ;  /* 0xff80000034b37808 */ /* 0x000fe40005000000 */
[----:B------:R-:W-:Y:S01]  /*bf10*/  PLOP3.LUT P2, PT, PT, PT, UP6, 0x40, 0x0 ;  /* 0x000000000000781c */ /* 0x000fe20003f4e868 */
[----:B------:R-:W-:Y:S01]  /*bf20*/  UISETP.NE.AND UP6, UPT, UR34, URZ, UPT ;  /* 0x0000003f2200728c */ /* 0x000fe2000bfc5270 */
[----:B------:R-:W-:Y:S02]  /*bf30*/  FSEL R189, R53, -INF , !P1 ;  /* 0xff80000035bd7808 */ /* 0x000fe40004800000 */
[----:B------:R-:W-:Y:S02]  /*bf40*/  PLOP3.LUT P1, PT, PT, PT, UP5, 0x40, 0x0 ;  /* 0x000000000000781c */ /* 0x000fe40003f2e858 */
[C---:B------:R-:W-:Y:S02]  /*bf50*/  ISETP.GT.AND P0, PT, R0.reuse, 0x49, P0 ;  /* 0x000000490000780c */ /* 0x040fe40000704270 */
[C---:B------:R-:W-:Y:S02]  /*bf60*/  ISETP.GT.AND P6, PT, R0.reuse, 0x39, P6 ;  /* 0x000000390000780c */ /* 0x040fe400037c4270 */
[C---:B------:R-:W-:Y:S02]  /*bf70*/  ISETP.GT.AND P5, PT, R0.reuse, 0x40, P5 ;  /* 0x000000400000780c */ /* 0x040fe40002fa4270 */
[C---:B------:R-:W-:Y:S02]  /*bf80*/  ISETP.GT.AND P2, PT, R0.reuse, 0x41, P2 ;  /* 0x000000410000780c */ /* 0x040fe40001744270 */
[----:B------:R-:W-:Y:S02]  /*bf90*/  ISETP.GT.AND P1, PT, R0, 0x48, P1 ;  /* 0x000000480000780c */ /* 0x000fe40000f24270 */
[C---:B------:R-:W-:Y:S02]  /*bfa0*/  ISETP.LT.OR P0, PT, R2.reuse, 0x4a, P0 ;  /* 0x0000004a0200780c */ /* 0x040fe40000701670 */
[C---:B------:R-:W-:Y:S02]  /*bfb0*/  ISETP.LT.OR P6, PT, R2.reuse, 0x3a, P6 ;  /* 0x0000003a0200780c */ /* 0x040fe400037c1670 */
[C---:B------:R-:W-:Y:S02]  /*bfc0*/  ISETP.LT.OR P5, PT, R2.reuse, 0x41, P5 ;  /* 0x000000410200780c */ /* 0x040fe40002fa1670 */
[C---:B------:R-:W-:Y:S02]  /*bfd0*/  ISETP.LT.OR P2, PT, R2.reuse, 0x42, P2 ;  /* 0x000000420200780c */ /* 0x040fe40001741670 */
[----:B------:R-:W-:Y:S02]  /*bfe0*/  ISETP.LT.OR P1, PT, R2, 0x49, P1 ;  /* 0x000000490200780c */ /* 0x000fe40000f21670 */
[----:B------:R-:W-:Y:S02]  /*bff0*/  FSEL R237, R81, -INF , !P0 ;  /* 0xff80000051ed7808 */ /* 0x000fe40004000000 */
[----:B------:R-:W-:Y:S01]  /*c000*/  PLOP3.LUT P0, PT, PT, PT, UP6, 0x40, 0x0 ;  /* 0x000000000000781c */ /* 0x000fe20003f0e868 */
[----:B------:R-:W-:Y:S01]  /*c010*/  UISETP.NE.AND UP6, UPT, UR37, URZ, UPT ;  /* 0x0000003f2500728c */ /* 0x000fe2000bfc5270 */
[----:B------:R-:W-:Y:S02]  /*c020*/  FSEL R197, R65, -INF , !P6 ;  /* 0xff80000041c57808 */ /* 0x000fe40007000000 */
[----:B------:R-:W-:Y:S02]  /*c030*/  PLOP3.LUT P6, PT, PT, PT, UP3, 0x40, 0x0 ;  /* 0x000000000000781c */ /* 0x000fe40003fce838 */
[----:B------:R-:W-:Y:S02]  /*c040*/  FSEL R198, R68, -INF , !P5 ;  /* 0xff80000044c67808 */ /* 0x000fe40006800000 */
[----:B------:R-:W-:Y:S02]  /*c050*/  PLOP3.LUT P5, PT, PT, PT, UP2, 0x40, 0x0 ;  /* 0x000000000000781c */ /* 0x000fe40003fae828 */
[----:B------:R-:W-:Y:S02]  /*c060*/  FSEL R233, R69, -INF , !P2 ;  /* 0xff80000045e97808 */ /* 0x000fe40005000000 */
[----:B------:R-:W-:Y:S02]  /*c070*/  PLOP3.LUT P2, PT, PT, PT, UP1, 0x40, 0x0 ;  /* 0x000000000000781c */ /* 0x000fe40003f4e818 */
[----:B------:R-:W-:Y:S02]  /*c080*/  FSEL R236, R80, -INF , !P1 ;  /* 0xff80000050ec7808 */ /* 0x000fe40004800000 */
[----:B------:R-:W-:Y:S02]  /*c090*/  PLOP3.LUT P1, PT, PT, PT, UP0, 0x40, 0x0 ;  /* 0x000000000000781c */ /* 0x000fe40003f2e808 */
[C---:B------:R-:W-:Y:S02]  /*c0a0*/  ISETP.GT.AND P6, PT, R0.reuse, 0x50, P6 ;  /* 0x000000500000780c */ /* 0x040fe400037c4270 */
[C---:B------:R-:W-:Y:S02]  /*c0b0*/  ISETP.GT.AND P5, PT, R0.reuse, 0x51, P5 ;  /* 0x000000510000780c */ /* 0x040fe40002fa4270 */
[C---:B------:R-:W-:Y:S02]  /*c0c0*/  ISETP.GT.AND P2, PT, R0.reuse, 0x58, P2 ;  /* 0x000000580000780c */ /* 0x040fe40001744270 */
[----:B------:R-:W-:Y:S01]  /*c0d0*/  ISETP.GT.AND P1, PT, R0, 0x59, P1 ;  /* 0x000000590000780c */ /* 0x000fe20000f24270 */
[--C-:B-1----:R-:W-:Y:S01]  /*c0e0*/  IMAD.IADD R0, R6, 0x1, R3.reuse ;  /* 0x0000000106007824 */ /* 0x102fe200078e0203 */
[C---:B------:R-:W-:Y:S02]  /*c0f0*/  ISETP.LT.OR P6, PT, R2.reuse, 0x51, P6 ;  /* 0x000000510200780c */ /* 0x040fe400037c1670 */
[C---:B------:R-:W-:Y:S02]  /*c100*/  ISETP.LT.OR P5, PT, R2.reuse, 0x52, P5 ;  /* 0x000000520200780c */ /* 0x040fe40002fa1670 */
[C---:B------:R-:W-:Y:S02]  /*c110*/  ISETP.LT.OR P2, PT, R2.reuse, 0x59, P2 ;  /* 0x000000590200780c */ /* 0x040fe40001741670 */
[----:B------:R-:W-:Y:S01]  /*c120*/  ISETP.LT.OR P1, PT, R2, 0x5a, P1 ;  /* 0x0000005a0200780c */ /* 0x000fe20000f21670 */
[----:B------:R-:W-:Y:S01]  /*c130*/  IMAD.IADD R2, R5, 0x1, R3 ;  /* 0x0000000105027824 */ /* 0x000fe200078e0203 */
[----:B------:R-:W-:Y:S02]  /*c140*/  FSEL R240, R84, -INF , !P6 ;  /* 0xff80000054f07808 */ /* 0x000fe40007000000 */
[----:B------:R-:W-:Y:S02]  /*c150*/  FSEL R246, R85, -INF , !P5 ;  /* 0xff80000055f67808 */ /* 0x000fe40006800000 */
[----:B------:R-:W-:Y:S02]  /*c160*/  FSEL R250, R96, -INF , !P2 ;  /* 0xff80000060fa7808 */ /* 0x000fe40005000000 */
[----:B------:R-:W-:Y:S01]  /*c170*/  FSEL R252, R97, -INF , !P1 ;  /* 0xff80000061fc7808 */ /* 0x000fe20004800000 */
        /* <DEDUP_REMOVED lines=15> */
.L_x_281:
[----:B------:R-:W-:Y:S04]  /*c270*/  MOV R2, c[0x0][0x32c] ;  /* 0x0000cb0000027a02 */ /* 0x000fe80000000f00 */
[----:B------:R-:W-:Y:S11]  /*c280*/  ISETP.NE.AND P0, PT, R2, 0x1, PT ;  /* 0x000000010200780c */ /* 0x000ff60003f05270 */
[----:B------:R-:W-:Y:S02]  /*c290*/  @!UPT UIADD3 URZ, URZ, URZ, URZ ;  /* 0x0000003f3f3ff290 */ /* 0x000fe4000fffe03f */
[----:B------:R-:W-:Y:S05]  /*c2a0*/  @P0 IMAD.HI.U32 R2, R0, c[0x0][0x330], RZ ;  /* 0x0000cc0000020a27 */ /* 0x000fea00078e00ff */
[----:B------:R-:W-:Y:S02]  /*c2b0*/  @P0 SHF.R.U32.HI R0, RZ, c[0x0][0x334], R2 ;  /* 0x0000cd00ff000a19 */ /* 0x000fe40000011602 */
.L_x_282:
[----:B------:R-:W-:Y:S05]  /*c2c0*/  BSYNC B0 ;  /* 0x0000000000007941 */ /* 0x000fea0003800000 */
.L_x_280:
[----:B------:R-:W-:Y:S02]  /*c2d0*/  IMAD.U32 R2, RZ, RZ, UR4 ;  /* 0x00000004ff027e24 */ /* 0x000fe4000f8e00ff */
[----:B------:R-:W-:Y:S03]  /*c2e0*/  IMAD.U32 R7, RZ, RZ, UR15 ;  /* 0x0000000fff077e24 */ /* 0x000fe6000f8e00ff */
[----:B------:R-:W-:Y:S04]  /*c2f0*/  IADD3 R2, -R10, 0x1, R2 ;  /* 0x000000010a027810 */ /* 0x000fe80007ffe102 */
[----:B------:R-:W-:Y:S02]  /*c300*/  IADD3 R8, R2, -0x1, RZ ;  /* 0xffffffff02087810 */ /* 0x000fe40007ffe0ff */
[----:B------:R-:W-:Y:S03]  /*c310*/  IADD3 R2, -R7, UR8, R2 ;  /* 0x0000000807027c10 */ /* 0x000fe6000fffe102 */
[----:B------:R-:W-:Y:S01]  /*c320*/  IMAD R0, R0, c[0x0][0x32c], R8 ;  /* 0x0000cb0000007a24 */ /* 0x000fe200078e0208 */
[C-C-:B------:R-:W-:Y:S02]  /*c330*/  IADD3 R7, R3.reuse, UR13, R2.reuse ;  /* 0x0000000d03077c10 */ /* 0x140fe4000fffe002 */
[----:B------:R-:W-:Y:S02]  /*c340*/  IADD3 R3, R3, c[0x0][0x328], R2 ;  /* 0x0000ca0003037a10 */ /* 0x000fe40007ffe002 */
[----:B------:R-:W-:Y:S02]  /*c350*/  IADD3 R2, R0, c[0x0][0x32c], RZ ;  /* 0x0000cb0000027a10 */ /* 0x000fe40007ffe0ff */
[----:B------:R-:W-:Y:S02]  /*c360*/  IMNMX R0, R7, R0, !PT ;  /* 0x0000000007007217 */ /* 0x000fe40007800200 */
[----:B------:R-:W-:Y:S02]  /*c370*/  IMNMX R2, R3, R2, PT ;  /* 0x0000000203027217 */ /* 0x000fe40003800200 */
.L_x_279:
[----:B------:R-:W-:Y:S01]  /*c380*/  UP2UR UR40, UPR, URZ, 0x8 ;  /* 0x000000083f287883 */ /* 0x000fe20008000000 */
[----:B------:R-:W1:Y:S01]  /*c390*/  SHFL.IDX PT, R3, R4, 0x2, 0x1c1f ;  /* 0x005c1f0004037f89 */ /* 0x000e6200000e0000 */
[----:B------:R-:W-:Y:S01]  /*c3a0*/  UISETP.NE.AND UP3, UPT, UR29, URZ, UPT ;  /* 0x0000003f1d00728c */ /* 0x000fe2000bf65270 */
[----:B------:R-:W-:Y:S01]  /*c3b0*/  IMAD.U32 R7, RZ, RZ, UR4 ;  /* 0x00000004ff077e24 */ /* 0x000fe2000f8e00ff */
[----:B------:R-:W-:Y:S01]  /*c3c0*/  UP2UR UR42, UPR, URZ, 0x20 ;  /* 0x000000203f2a7883 */ /* 0x000fe20008000000 */
[----:B------:R-:W-:Y:S01]  /*c3d0*/  IMAD.U32 R8, RZ, RZ, UR15 ;  /* 0x0000000fff087e24 */ /* 0x000fe2000f8e00ff */
[----:B------:R-:W-:Y:S02]  /*c3e0*/  UISETP.NE.AND UP5, UPT, UR33, URZ, UPT ;  /* 0x0000003f2100728c */ /* 0x000fe4000bfa5270 */
[----:B------:R-:W-:Y:S01]  /*c3f0*/  PLOP3.LUT P0, PT, PT, PT, UP3, 0x40, 0x0 ;  /* 0x000000000000781c */ /* 0x000fe20003f0e838 */
[----:B------:R-:W-:Y:S01]  /*c400*/  UP2UR UR39, UPR, URZ, 0x4 ;  /* 0x000000043f277883 */ /* 0x000fe20008000000 */
[----:B------:R-:W-:Y:S01]  /*c410*/  IADD3 R7, -R10, 0x1, R7 ;  /* 0x000000010a077810 */ /* 0x000fe20007ffe107 */
[----:B------:R-:W-:Y:S01]  /*c420*/  UISETP.NE.AND UP2, UPT, UR30, URZ, UPT ;  /* 0x0000003f1e00728c */ /* 0x000fe2000bf45270 */
[----:B------:R-:W-:Y:S01]  /*c430*/  PLOP3.LUT P6, PT, PT, PT, UP5, 0x40, 0x0 ;  /* 0x000000000000781c */ /* 0x000fe20003fce858 */
[----:B------:R-:W-:Y:S01]  /*c440*/  UP2UR UR38, UPR, URZ, 0x2 ;  /* 0x000000023f267883 */ /* 0x000fe20008000000 */
[C---:B------:R-:W-:Y:S01]  /*c450*/  ISETP.GT.AND P0, PT, R0.reuse, 0x10, P0 ;  /* 0x000000100000780c */ /* 0x040fe20000704270 */
[----:B------:R-:W-:Y:S01]  /*c460*/  UISETP.NE.AND UP1, UPT, UR32, URZ, UPT ;  /* 0x0000003f2000728c */ /* 0x000fe2000bf25270 */
[----:B------:R-:W-:Y:S01]  /*c470*/  ISETP.GT.AND P6, PT, R0, RZ, P6 ;  /* 0x000000ff0000720c */ /* 0x000fe200037c4270 */
[----:B------:R-:W-:Y:S01]  /*c480*/  UP2UR UR37, UPR, URZ, 0x1 ;  /* 0x000000013f257883 */ /* 0x000fe20008000000 */
[----:B------:R-:W-:Y:S01]  /*c490*/  PLOP3.LUT P1, PT, PT, PT, UP2, 0x40, 0x0 ;  /* 0x000000000000781c */ /* 0x000fe20003f2e828 */
[----:B------:R-:W-:Y:S01]  /*c4a0*/  UISETP.NE.AND UP0, UPT, UR31, URZ, UPT ;  /* 0x0000003f1f00728c */ /* 0x000fe2000bf05270 */
[----:B------:R-:W-:Y:S01]  /*c4b0*/  ISETP.LT.OR P0, PT, R2, 0x11, P0 ;  /* 0x000000110200780c */ /* 0x000fe20000701670 */
[----:B------:R-:W-:Y:S01]  /*c4c0*/  UISETP.NE.AND UP2, UPT, UR24, URZ, UPT ;  /* 0x0000003f1800728c */ /* 0x000fe2000bf45270 */
[----:B------:R-:W-:Y:S01]  /*c4d0*/  PLOP3.LUT P5, PT, PT, PT, UP1, 0x40, 0x0 ;  /* 0x000000000000781c */ /* 0x000fe20003fae818 */
[----:B------:R-:W-:Y:S01]  /*c4e0*/  UP2UR UR41, UPR, URZ, 0x10 ;  /* 0x000000103f297883 */ /* 0x000fe20008000000 */
[C---:B------:R-:W-:Y:S01]  /*c4f0*/  ISETP.GT.AND P1, PT, R0.reuse, 0x9, P1 ;  /* 0x000000090000780c */ /* 0x040fe20000f24270 */
[----:B------:R-:W-:Y:S01]  /*c500*/  UISETP.NE.AND UP4, UPT, UR28, URZ, UPT ;  /* 0x0000003f1c00728c */ /* 0x000fe2000bf85270 */
[----:B------:R-:W-:Y:S01]  /*c510*/  PLOP3.LUT P2, PT, PT, PT, UP0, 0x40, 0x0 ;  /* 0x000000000000781c */ /* 0x000fe20003f4e808 */
[----:B------:R-:W-:Y:S01]  /*c520*/  UISETP.NE.AND UP1, UPT, UR27, URZ, UPT ;  /* 0x0000003f1b00728c */ /* 0x000fe2000bf25270 */
[C---:B------:R-:W-:Y:S01]  /*c530*/  ISETP.GT.AND P5, PT, R0.reuse, 0x1, P5 ;  /* 0x000000010000780c */ /* 0x040fe20002fa4270 */
[----:B------:R-:W-:Y:S01]  /*c540*/  UISETP.NE.AND UP0, UPT, UR26, URZ, UPT ;  /* 0x0000003f1a00728c */ /* 0x000fe2000bf05270 */
[----:B------:R-:W-:Y:S01]  /*c550*/  ISETP.GT.AND P2, PT, R0, 0x8, P2 ;  /* 0x000000080000780c */ /* 0x000fe20001744270 */
[----:B------:R-:W-:Y:S01]  /*c560*/  UISETP.NE.AND UP3, UPT, UR25, URZ, UPT ;  /* 0x0000003f1900728c */ /* 0x000fe2000bf65270 */
[C---:B------:R-:W-:Y:S01]  /*c570*/  ISETP.LT.OR P6, PT, R2.reuse, 0x1, P6 ;  /* 0x000000010200780c */ /* 0x040fe200037c1670 */
[----:B------:R-:W-:Y:S01]  /*c580*/  UISETP.NE.AND UP5, UPT, UR42, URZ, UPT ;  /* 0x0000003f2a00728c */ /* 0x000fe2000bfa5270 */
[C---:B------:R-:W-:Y:S02]  /*c590*/  ISETP.LT.OR P5, PT, R2.reuse, 0x2, P5 ;  /* 0x000000020200780c */ /* 0x040fe40002fa1670 */
[C---:B------:R-:W-:Y:S02]  /*c5a0*/  ISETP.LT.OR P2, PT, R2.reuse, 0x9, P2 ;  /* 0x000000090200780c */ /* 0x040fe40001741670 */
[----:B------:R-:W-:Y:S02]  /*c5b0*/  ISETP.LT.OR P1, PT, R2, 0xa, P1 ;  /* 0x0000000a0200780c */ /* 0x000fe40000f21670 */
[----:B------:R-:W-:Y:S02]  /*c5c0*/  FSEL R26, R182, -INF , !P0 ;  /* 0xff800000b61a7808 */ /* 0x000fe40004000000 */
[----:B------:R-:W-:Y:S01]  /*c5d0*/  PLOP3.LUT P0, PT, PT, PT, UP2, 0x40, 0x0 ;  /* 0x000000000000781c */ /* 0x000fe20003f0e828 */
[----:B------:R-:W-:Y:S01]  /*c5e0*/  UISETP.NE.AND UP2, UPT, UR19, URZ, UPT ;  /* 0x0000003f1300728c */ /* 0x000fe2000bf45270 */
        /* <DEDUP_REMOVED lines=48> */
[----:B------:R-:W-:Y:S02]  /*c8f0*/  PLOP3.LUT P0, PT, PT, PT, UP4, 0x40, 0x0 ;  /* 0x000000000000781c */ /* 0x000fe40003f0e848 */
[----:B------:R-:W-:Y:S02]  /*c900*/  FSEL R174, R50, -INF , !P6 ;  /* 0xff80000032ae7808 */ /* 0x000fe40007000000 */
[----:B------:R-:W-:Y:S01]  /*c910*/  PLOP3.LUT P6, PT, PT, PT, UP1, 0x40, 0x0 ;  /* 0x000000000000781c */ /* 0x000fe20003fce818 */
[----:B------:R-:W-:Y:S01]  /*c920*/  UISETP.NE.AND UP1, UPT, UR38, URZ, UPT ;  /* 0x0000003f2600728c */ /* 0x000fe2000bf25270 */
[----:B------:R-:W-:Y:S02]  /*c930*/  FSEL R175, R51, -INF , !P5 ;  /* 0xff80000033af7808 */ /* 0x000fe40006800000 */
[----:B------:R-:W-:Y:S01]  /*c940*/  PLOP3.LUT P5, PT, PT, PT, UP0, 0x40, 0x0 ;  /* 0x000000000000781c */ /* 0x000fe20003fae808 */
[----:B------:R-:W-:Y:S01]  /*c950*/  UISETP.NE.AND UP0, UPT, UR37, URZ, UPT ;  /* 0x0000003f2500728c */ /* 0x000fe2000bf05270 */
[----:B------:R-:W-:Y:S01]  /*c960*/  FSEL R180, R54, -INF , !P2 ;  /* 0xff80000036b47808 */ /* 0x000fe20005000000 */
[----:B------:R-:W-:Y:S01]  /*c970*/  UP2UR UR37, UPR, URZ, 0x40 ;  /* 0x000000403f257883 */ /* 0x000fe20008000000 */
        /* <DEDUP_REMOVED lines=28> */
[----:B------:R-:W-:Y:S02]  /*cb40*/  ISETP.GT.AND P1, PT, R0, 0x59, P1 ;  /* 0x000000590000780c */ /* 0x000fe40000f24270 */
[----:B------:R-:W-:Y:S02]  /*cb50*/  IADD3 R0, -R8, UR8, R7 ;  /* 0x0000000808007c10 */ /* 0x000fe4000fffe107 */
[C---:B------:R-:W-:Y:S02]  /*cb60*/  ISETP.LT.OR P6, PT, R2.reuse, 0x51, P6 ;  /* 0x000000510200780c */ /* 0x040fe400037c1670 */
[C---:B------:R-:W-:Y:S02]  /*cb70*/  ISETP.LT.OR P5, PT, R2.reuse, 0x52, P5 ;  /* 0x000000520200780c */ /* 0x040fe40002fa1670 */
[C---:B------:R-:W-:Y:S02]  /*cb80*/  ISETP.LT.OR P2, PT, R2.reuse, 0x59, P2 ;  /* 0x000000590200780c */ /* 0x040fe40001741670 */
[----:B------:R-:W-:Y:S02]  /*cb90*/  ISETP.LT.OR P1, PT, R2, 0x5a, P1 ;  /* 0x0000005a0200780c */ /* 0x000fe40000f21670 */
[C---:B------:R-:W-:Y:S02]  /*cba0*/  IADD3 R2, R0.reuse, c[0x0][0x328], RZ ;  /* 0x0000ca0000027a10 */ /* 0x040fe40007ffe0ff */
[----:B------:R-:W-:Y:S02]  /*cbb0*/  IADD3 R0, R0, UR13, RZ ;  /* 0x0000000d00007c10 */ /* 0x000fe4000fffe0ff */
[----:B------:R-:W-:Y:S01]  /*cbc0*/  FSEL R238, R86, -INF , !P6 ;  /* 0xff80000056ee7808 */ /* 0x000fe20007000000 */
[--C-:B-1----:R-:W-:Y:S01]  /*cbd0*/  IMAD.IADD R2, R2, 0x1, R3.reuse ;  /* 0x0000000102027824 */ /* 0x102fe200078e0203 */
[----:B------:R-:W-:Y:S01]  /*cbe0*/  FSEL R242, R87, -INF , !P5 ;  /* 0xff80000057f27808 */ /* 0x000fe20006800000 */
[----:B------:R-:W-:Y:S01]  /*cbf0*/  IMAD.IADD R0, R0, 0x1, R3 ;  /* 0x0000000100007824 */ /* 0x000fe200078e0203 */
        /* <DEDUP_REMOVED lines=17> */
.L_x_285:
[----:B------:R-:W-:Y:S04]  /*cd10*/  MOV R7, c[0x0][0x32c] ;  /* 0x0000cb0000077a02 */ /* 0x000fe80000000f00 */
[----:B------:R-:W-:Y:S11]  /*cd20*/  ISETP.NE.AND P0, PT, R7, 0x1, PT ;  /* 0x000000010700780c */ /* 0x000ff60003f05270 */
[----:B------:R-:W-:Y:S02]  /*cd30*/  @!UPT UIADD3 URZ, URZ, URZ, URZ ;  /* 0x0000003f3f3ff290 */ /* 0x000fe4000fffe03f */
[----:B------:R-:W-:Y:S05]  /*cd40*/  @P0 IMAD.HI.U32 R7, R3, c[0x0][0x330], RZ ;  /* 0x0000cc0003070a27 */ /* 0x000fea00078e00ff */
[----:B------:R-:W-:Y:S02]  /*cd50*/  @P0 SHF.R.U32.HI R3, RZ, c[0x0][0x334], R7 ;  /* 0x0000cd00ff030a19 */ /* 0x000fe40000011607 */
.L_x_286:
[----:B------:R-:W-:Y:S05]  /*cd60*/  BSYNC B0 ;  /* 0x0000000000007941 */ /* 0x000fea0003800000 */
.L_x_284:
[----:B------:R-:W-:Y:S05]  /*cd70*/  MOV R7, UR12 ;  /* 0x0000000c00077c02 */ /* 0x000fea0008000f00 */
[----:B------:R-:W-:Y:S04]  /*cd80*/  IMAD R7, R7, -0x60, -R10 ;  /* 0xffffffa007077824 */ /* 0x000fe800078e0a0a */
[----:B------:R-:W-:Y:S05]  /*cd90*/  IMAD R3, R3, c[0x0][0x32c], R7 ;  /* 0x0000cb0003037a24 */ /* 0x000fea00078e0207 */
[----:B------:R-:W-:Y:S02]  /*cda0*/  IADD3 R7, R3, c[0x0][0x32c], RZ ;  /* 0x0000cb0003077a10 */ /* 0x000fe40007ffe0ff */
[----:B------:R-:W-:Y:S02]  /*cdb0*/  IMNMX R0, R0, R3, !PT ;  /* 0x0000000300007217 */ /* 0x000fe40007800200 */
[----:B------:R-:W-:Y:S02]  /*cdc0*/  IMNMX R2, R2, R7, PT ;  /* 0x0000000702027217 */ /* 0x000fe40003800200 */
.L_x_283:
[----:B------:R-:W-:Y:S01]  /*cdd0*/  UP2UR UR40, UPR, URZ, 0x8 ;  /* 0x000000083f287883 */ /* 0x000fe20008000000 */
[----:B------:R-:W1:Y:S01]  /*cde0*/  SHFL.IDX PT, R3, R4, 0x3, 0x1c1f ;  /* 0x007c1f0004037f89 */ /* 0x000e6200000e0000 */
[----:B------:R-:W-:Y:S02]  /*cdf0*/  UISETP.NE.AND UP3, UPT, UR29, URZ, UPT ;  /* 0x0000003f1d00728c */ /* 0x000fe4000bf65270 */
[----:B------:R-:W-:Y:S02]  /*ce00*/  UP2UR UR42, UPR, URZ, 0x20 ;  /* 0x000000203f2a7883 */ /* 0x000fe40008000000 */
[----:B------:R-:W-:Y:S02]  /*ce10*/  UISETP.NE.AND UP5, UPT, UR33, URZ, UPT ;  /* 0x0000003f2100728c */ /* 0x000fe4000bfa5270 */
[----:B------:R-:W-:Y:S01]  /*ce20*/  PLOP3.LUT P0, PT, PT, PT, UP3, 0x40, 0x0 ;  /* 0x000000000000781c */ /* 0x000fe20003f0e838 */
[----:B------:R-:W-:Y:S02]  /*ce30*/  UP2UR UR39, UPR, URZ, 0x4 ;  /* 0x000000043f277883 */ /* 0x000fe40008000000 */
        /* <DEDUP_REMOVED lines=140> */
.L_x_289:
[----:B------:R-:W-:Y:S04]  /*d700*/  MOV R2, c[0x0][0x32c] ;  /* 0x0000cb0000027a02 */ /* 0x000fe80000000f00 */
[----:B------:R-:W-:Y:S11]  /*d710*/  ISETP.NE.AND P0, PT, R2, 0x1, PT ;  /* 0x000000010200780c */ /* 0x000ff60003f05270 */
[----:B------:R-:W-:Y:S02]  /*d720*/  @!UPT UIADD3 URZ, URZ, URZ, URZ ;  /* 0x0000003f3f3ff290 */ /* 0x000fe4000fffe03f */
[----:B------:R-:W-:Y:S05]  /*d730*/  @P0 IMAD.HI.U32 R2, R0, c[0x0][0x330], RZ ;  /* 0x0000cc0000020a27 */ /* 0x000fea00078e00ff */
[----:B------:R-:W-:Y:S02]  /*d740*/  @P0 SHF.R.U32.HI R0, RZ, c[0x0][0x334], R2 ;  /* 0x0000cd00ff000a19 */ /* 0x000fe40000011602 */
.L_x_290:
[----:B------:R-:W-:Y:S05]  /*d750*/  BSYNC B0 ;  /* 0x0000000000007941 */ /* 0x000fea0003800000 */
.L_x_288:
        /* <DEDUP_REMOVED lines=11> */
.L_x_287:
[----:B------:R-:W2:Y:S01]  /*d810*/  LDL.LU R3, [R1] ;  /* 0x0000000001037983 */ /* 0x000ea20000300800 */
        /* <DEDUP_REMOVED lines=10> */
[----:B------:R-:W-:Y:S01]  /*d8c0*/  PLOP3.LUT P2, PT, PT, PT, UP6, 0x40, 0x0 ;  /* 0x000000000000781c */ /* 0x000fe20003f4e868 */
[----:B------:R-:W-:Y:S01]  /*d8d0*/  UISETP.NE.AND UP4, UPT, UR27, URZ, UPT ;  /* 0x0000003f1b00728c */ /* 0x000fe2000bf85270 */
[----:B------:R-:W-:Y:S01]  /*d8e0*/  FMNMX.FTZ R72, R24, R72, !PT ;  /* 0x0000004818487209 */ /* 0x000fe20007810000 */
[----:B------:R-:W-:Y:S01]  /*d8f0*/  UP2UR UR27, UPR, URZ, 0x8 ;  /* 0x000000083f1b7883 */ /* 0x000fe20008000000 */
[----:B------:R-:W-:Y:S01]  /*d900*/  ISETP.GT.AND P2, PT, R0, RZ, P2 ;  /* 0x000000ff0000720c */ /* 0x000fe20001744270 */
[----:B------:R-:W-:Y:S01]  /*d910*/  UISETP.NE.AND UP3, UPT, UR29, URZ, UPT ;  /* 0x0000003f1d00728c */ /* 0x000fe2000bf65270 */
[----:B------:R-:W-:Y:S01]  /*d920*/  FMNMX.FTZ R72, R25, R72, !PT ;  /* 0x0000004819487209 */ /* 0x000fe20007810000 */
[----:B------:R-:W-:Y:S01]  /*d930*/  UP2UR UR29, UPR, URZ, 0x4 ;  /* 0x000000043f1d7883 */ /* 0x000fe20008000000 */
[----:B------:R-:W-:Y:S01]  /*d940*/  ISETP.LT.OR P2, PT, R2, 0x1, P2 ;  /* 0x000000010200780c */ /* 0x000fe20001741670 */
[----:B------:R-:W-:Y:S01]  /*d950*/  UISETP.NE.AND UP2, UPT, UR28, URZ, UPT ;  /* 0x0000003f1c00728c */ /* 0x000fe2000bf45270 */
[----:B------:R-:W-:Y:S01]  /*d960*/  FMNMX.FTZ R72, R27, R72, !PT ;  /* 0x000000481b487209 */ /* 0x000fe20007810000 */
[----:B------:R-:W-:Y:S01]  /*d970*/  UP2UR UR28, UPR, URZ, 0x2 ;  /* 0x000000023f1c7883 */ /* 0x000fe20008000000 */
[----:B------:R-:W-:Y:S01]  /*d980*/  PLOP3.LUT P0, PT, PT, PT, UP5, 0x40, 0x0 ;  /* 0x000000000000781c */ /* 0x000fe20003f0e858 */
[----:B------:R-:W-:Y:S01]  /*d990*/  UISETP.NE.AND UP1, UPT, UR30, URZ, UPT ;  /* 0x0000003f1e00728c */ /* 0x000fe2000bf25270 */
[----:B------:R-:W-:Y:S01]  /*d9a0*/  FMNMX.FTZ R72, R30, R72, !PT ;  /* 0x000000481e487209 */ /* 0x000fe20007810000 */
[----:B------:R-:W-:Y:S01]  /*d9b0*/  UP2UR UR30, UPR, URZ, 0x1 ;  /* 0x000000013f1e7883 */ /* 0x000fe20008000000 */
[----:B------:R-:W-:Y:S01]  /*d9c0*/  ISETP.GT.AND P0, PT, R0, 0x1, P0 ;  /* 0x000000010000780c */ /* 0x000fe20000704270 */
[----:B------:R-:W-:Y:S01]  /*d9d0*/  UISETP.NE.AND UP0, UPT, UR31, URZ, UPT ;  /* 0x0000003f1f00728c */ /* 0x000fe2000bf05270 */
[----:B------:R-:W-:Y:S01]  /*d9e0*/  FMNMX.FTZ R72, R33, R72, !PT ;  /* 0x0000004821487209 */ /* 0x000fe20007810000 */
[----:B------:R-:W-:Y:S01]  /*d9f0*/  UISETP.NE.AND UP6, UPT, UR4, URZ, UPT ;  /* 0x0000003f0400728c */ /* 0x000fe2000bfc5270 */
[----:B------:R-:W-:Y:S01]  /*da00*/  PLOP3.LUT P1, PT, PT, PT, UP1, 0x40, 0x0 ;  /* 0x000000000000781c */ /* 0x000fe20003f2e818 */
[----:B------:R-:W-:Y:S01]  /*da10*/  UISETP.NE.AND UP1, UPT, UR23, URZ, UPT ;  /* 0x0000003f1700728c */ /* 0x000fe2000bf25270 */
[----:B------:R-:W-:Y:S01]  /*da20*/  FMNMX.FTZ R72, R48, R72, !PT ;  /* 0x0000004830487209 */ /* 0x000fe20007810000 */
[----:B------:R-:W-:Y:S01]  /*da30*/  UISETP.NE.AND UP5, UPT, UR33, URZ, UPT ;  /* 0x0000003f2100728c */ /* 0x000fe2000bfa5270 */
[----:B------:R-:W-:Y:S01]  /*da40*/  PLOP3.LUT P6, PT, PT, PT, UP0, 0x40, 0x0 ;  /* 0x000000000000781c */ /* 0x000fe20003fce808 */
[----:B------:R-:W-:Y:S01]  /*da50*/  UISETP.NE.AND UP0, UPT, UR26, URZ, UPT ;  /* 0x0000003f1a00728c */ /* 0x000fe2000bf05270 */
[----:B------:R-:W-:Y:S01]  /*da60*/  FMNMX.FTZ R72, R90, R72, !PT ;  /* 0x000000485a487209 */ /* 0x000fe20007810000 */
[----:B------:R-:W-:Y:S01]  /*da70*/  LDSM.16.MT88.4 R52, [R210+0x100] ;  /* 0x00010000d234783b */ /* 0x000fe20000004200 */
[----:B------:R-:W-:Y:S02]  /*da80*/  ISETP.LT.OR P0, PT, R2, 0x2, P0 ;  /* 0x000000020200780c */ /* 0x000fe40000701670 */
[----:B------:R-:W-:Y:S02]  /*da90*/  FMNMX.FTZ R72, R176, R72, !PT ;  /* 0x00000048b0487209 */ /* 0x000fe40007810000 */
[----:B------:R-:W-:Y:S02]  /*daa0*/  ISETP.GT.AND P6, PT, R0, 0x8, P6 ;  /* 0x000000080000780c */ /* 0x000fe400037c4270 */
[----:B------:R-:W-:Y:S01]  /*dab0*/  FMNMX.FTZ R72, R177, R72, !PT ;  /* 0x00000048b1487209 */ /* 0x000fe20007810000 */
[----:B------:R-:W-:Y:S01]  /*dac0*/  LDSM.16.MT88.4 R80, [R211+0x100] ;  /* 0x00010000d350783b */ /* 0x000fe20000004200 */
[----:B------:R-:W-:Y:S02]  /*dad0*/  ISETP.LT.OR P6, PT, R2, 0x9, P6 ;  /* 0x000000090200780c */ /* 0x000fe400037c1670 */
[----:B------:R-:W-:Y:S02]  /*dae0*/  FMNMX.FTZ R72, R179, R72, !PT ;  /* 0x00000048b3487209 */ /* 0x000fe40007810000 */
[----:B------:R-:W-:Y:S02]  /*daf0*/  FSEL R15, R251, -INF , !P0 ;  /* 0xff800000fb0f7808 */ /* 0x000fe40004000000 */
[----:B------:R-:W-:Y:S02]  /*db00*/  FMNMX.FTZ R72, R189, R72, !PT ;  /* 0x00000048bd487209 */ /* 0x000fe40007810000 */
[----:B------:R-:W-:Y:S02]  /*db10*/  ISETP.GT.AND P1, PT, R0, 0x9, P1 ;  /* 0x000000090000780c */ /* 0x000fe40000f24270 */
[----:B------:R-:W-:Y:S02]  /*db20*/  FMNMX.FTZ R72, R196, R72, !PT ;  /* 0x00000048c4487209 */ /* 0x000fe40007810000 */
[----:B------:R-:W-:Y:S01]  /*db30*/  PLOP3.LUT P5, PT, PT, PT, UP3, 0x40, 0x0 ;  /* 0x000000000000781c */ /* 0x000fe20003fae838 */
[----:B------:R-:W-:Y:S01]  /*db40*/  UISETP.NE.AND UP3, UPT, UR25, URZ, UPT ;  /* 0x0000003f1900728c */ /* 0x000fe2000bf65270 */
[----:B------:R-:W-:Y:S02]  /*db50*/  FMNMX.FTZ R72, R197, R72, !PT ;  /* 0x00000048c5487209 */ /* 0x000fe40007810000 */
[----:B------:R-:W-:Y:S02]  /*db60*/  ISETP.LT.OR P1, PT, R2, 0xa, P1 ;  /* 0x0000000a0200780c */ /* 0x000fe40000f21670 */
[----:B------:R-:W-:Y:S02]  /*db70*/  FMNMX.FTZ R72, R198, R72, !PT ;  /* 0x00000048c6487209 */ /* 0x000fe40007810000 */
[----:B------:R-:W-:Y:S02]  /*db80*/  FSEL R17, R249, -INF , !P6 ;  /* 0xff800000f9117808 */ /* 0x000fe40007000000 */
[----:B------:R-:W-:Y:S02]  /*db90*/  FMNMX.FTZ R72, R233, R72, !PT ;  /* 0x00000048e9487209 */ /* 0x000fe40007810000 */
[----:B------:R-:W-:Y:S02]  /*dba0*/  ISETP.GT.AND P5, PT, R0, 0x10, P5 ;  /* 0x000000100000780c */ /* 0x000fe40002fa4270 */
[----:B------:R-:W-:Y:S02]  /*dbb0*/  FMNMX.FTZ R72, R236, R72, !PT ;  /* 0x00000048ec487209 */ /* 0x000fe40007810000 */
[----:B------:R-:W-:Y:S02]  /*dbc0*/  ISETP.LT.OR P5, PT, R2, 0x11, P5 ;  /* 0x000000110200780c */ /* 0x000fe40002fa1670 */
[----:B------:R-:W-:Y:S02]  /*dbd0*/  FMNMX.FTZ R72, R237, R72, !PT ;  /* 0x00000048ed487209 */ /* 0x000fe40007810000 */
[----:B------:R-:W-:Y:S02]  /*dbe0*/  FSEL R19, R248, -INF , !P1 ;  /* 0xff800000f8137808 */ /* 0x000fe40004800000 */
[----:B------:R-:W-:Y:S02]  /*dbf0*/  FMNMX.FTZ R72, R240, R72, !PT ;  /* 0x00000048f0487209 */ /* 0x000fe40007810000 */
[----:B------:R-:W-:Y:S01]  /*dc00*/  PLOP3.LUT P0, PT, PT, PT, UP4, 0x40, 0x0 ;  /* 0x000000000000781c */ /* 0x000fe20003f0e848 */
[----:B------:R-:W-:Y:S01]  /*dc10*/  UISETP.NE.AND UP4, UPT, UR21, URZ, UPT ;  /* 0x0000003f1500728c */ /* 0x000fe2000bf85270 */
[----:B------:R-:W-:Y:S02]  /*dc20*/  FMNMX.FTZ R72, R246, R72, !PT ;  /* 0x00000048f6487209 */ /* 0x000fe40007810000 */
[----:B------:R-:W-:Y:S02]  /*dc30*/  FSEL R56, R204, -INF , !P5 ;  /* 0xff800000cc387808 */ /* 0x000fe40006800000 */
[----:B------:R-:W-:Y:S02]  /*dc40*/  FMNMX.FTZ R72, R250, R72, !PT ;  /* 0x00000048fa487209 */ /* 0x000fe40007810000 */
[----:B------:R-:W-:Y:S02]  /*dc50*/  ISETP.GT.AND P0, PT, R0, 0x18, P0 ;  /* 0x000000180000780c */ /* 0x000fe40000704270 */
[----:B------:R-:W-:Y:S02]  /*dc60*/  FMNMX.FTZ R72, R252, R72, !PT ;  /* 0x00000048fc487209 */ /* 0x000fe40007810000 */
[----:B------:R-:W-:Y:S01]  /*dc70*/  PLOP3.LUT P6, PT, PT, PT, UP0, 0x40, 0x0 ;  /* 0x000000000000781c */ /* 0x000fe20003fce808 */
[----:B------:R-:W-:Y:S01]  /*dc80*/  UISETP.NE.AND UP0, UPT, UR22, URZ, UPT ;  /* 0x0000003f1600728c */ /* 0x000fe2000bf05270 */
[----:B------:R-:W-:Y:S01]  /*dc90*/  ISETP.LT.OR P0, PT, R2, 0x19, P0 ;  /* 0x000000190200780c */ /* 0x000fe20000701670 */
[----:B------:R-:W1:Y:S01]  /*dca0*/  SHFL.BFLY PT, R5, R72, 0x2, 0x1f ;  /* 0x0c401f0048057f89 */ /* 0x000e6200000e0000 */
[----:B------:R-:W-:Y:S02]  /*dcb0*/  ISETP.GT.AND P6, PT, R0, 0x19, P6 ;  /* 0x000000190000780c */ /* 0x000fe400037c4270 */
[----:B------:R-:W-:Y:S02]  /*dcc0*/  FSEL R62, R200, -INF , !P0 ;  /* 0xff800000c83e7808 */ /* 0x000fe40004000000 */
[----:B------:R-:W-:Y:S02]  /*dcd0*/  ISETP.LT.OR P6, PT, R2, 0x1a, P6 ;  /* 0x0000001a0200780c */ /* 0x000fe400037c1670 */
[----:B------:R-:W-:Y:S02]  /*dce0*/  FMNMX.FTZ R4, R14, R4, !PT ;  /* 0x000000040e047209 */ /* 0x000fe40007810000 */
[----:B------:R-:W-:Y:S02]  /*dcf0*/  FSEL R88, R199, -INF , !P6 ;  /* 0xff800000c7587808 */ /* 0x000fe40007000000 */
[----:B------:R-:W-:Y:S02]  /*dd00*/  FMNMX.FTZ R4, R16, R4, !PT ;  /* 0x0000000410047209 */ /* 0x000fe40007810000 */
[----:B------:R-:W-:Y:S01]  /*dd10*/  PLOP3.LUT P1, PT, PT, PT, UP3, 0x40, 0x0 ;  /* 0x000000000000781c */ /* 0x000fe20003f2e838 */
[----:B------:R-:W-:Y:S01]  /*dd20*/  UISETP.NE.AND UP3, UPT, UR20, URZ, UPT ;  /* 0x0000003f1400728c */ /* 0x000fe2000bf65270 */
        /* <DEDUP_REMOVED lines=17> */
[----:B------:R-:W-:Y:S02]  /*de40*/  ISETP.GT.AND P6, PT, R0, 0x30, P6 ;  /* 0x000000300000780c */ /* 0x000fe400037c4270 */
[----:B------:R-:W-:Y:S02]  /*de50*/  FMNMX.FTZ R4, R182, R4, !PT ;  /* 0x00000004b6047209 */ /* 0x000fe40007810000 */
[----:B------:R-:W-:Y:S01]  /*de60*/  PLOP3.LUT P1, PT, PT, PT, UP3, 0x40, 0x0 ;  /* 0x000000000000781c */ /* 0x000fe20003f2e838 */
[----:B------:R-:W-:Y:S01]  /*de70*/  UISETP.NE.AND UP3, UPT, UR27, URZ, UPT ;  /* 0x0000003f1b00728c */ /* 0x000fe2000bf65270 */
[----:B------:R-:W-:Y:S02]  /*de80*/  FMNMX.FTZ R4, R185, R4, !PT ;  /* 0x00000004b9047209 */ /* 0x000fe40007810000 */
[----:B------:R-:W-:Y:S02]  /*de90*/  FSEL R173, R47, -INF , !P0 ;  /* 0xff8000002fad7808 */ /* 0x000fe40004000000 */
[----:B------:R-:W-:Y:S02]  /*dea0*/  ISETP.LT.OR P6, PT, R2, 0x31, P6 ;  /* 0x000000310200780c */ /* 0x000fe400037c1670 */
[----:B------:R-:W-:Y:S02]  /*deb0*/  ISETP.GT.AND P1, PT, R0, 0x31, P1 ;  /* 0x000000310000780c */ /* 0x000fe40000f24270 */
[----:B------:R-:W-:Y:S02]  /*dec0*/  FMNMX.FTZ R4, R188, R4, !PT ;  /* 0x00000004bc047209 */ /* 0x000fe40007810000 */
        /* <DEDUP_REMOVED lines=10> */
[----:B------:R-:W-:Y:S02]  /*df70*/  PLOP3.LUT P6, PT, PT, PT, UP6, 0x40, 0x0 ;  /* 0x000000000000781c */ /* 0x000fe40003fce868 */
[----:B------:R-:W-:Y:S02]  /*df80*/  FMNMX.FTZ R4, R231, R4, !PT ;  /* 0x00000004e7047209 */ /* 0x000fe40007810000 */
[----:B------:R-:W-:Y:S02]  /*df90*/  PLOP3.LUT P1, PT, PT, PT, UP5, 0x40, 0x0 ;  /* 0x000000000000781c */ /* 0x000fe40003f2e858 */
[----:B------:R-:W-:Y:S02]  /*dfa0*/  FMNMX.FTZ R4, R239, R4, !PT ;  /* 0x00000004ef047209 */ /* 0x000fe40007810000 */
[----:B------:R-:W-:Y:S02]  /*dfb0*/  ISETP.LT.OR P0, PT, R2, 0x41, P0 ;  /* 0x000000410200780c */ /* 0x000fe40000701670 */
[----:B------:R-:W-:Y:S02]  /*dfc0*/  FMNMX.FTZ R4, R241, R4, !PT ;  /* 0x00000004f1047209 */ /* 0x000fe40007810000 */
[C---:B------:R-:W-:Y:S02]  /*dfd0*/  ISETP.GT.AND P6, PT, R0.reuse, 0x41, P6 ;  /* 0x000000410000780c */ /* 0x040fe400037c4270 */
[----:B------:R-:W-:Y:S02]  /*dfe0*/  FMNMX.FTZ R4, R243, R4, !PT ;  /* 0x00000004f3047209 */ /* 0x000fe40007810000 */
[----:B------:R-:W-:Y:S02]  /*dff0*/  ISETP.GT.AND P1, PT, R0, 0x48, P1 ;  /* 0x000000480000780c */ /* 0x000fe40000f24270 */
[----:B------:R-:W-:Y:S02]  /*e000*/  FMNMX.FTZ R4, R244, R4, !PT ;  /* 0x00000004f4047209 */ /* 0x000fe40007810000 */
[C---:B------:R-:W-:Y:S02]  /*e010*/  ISETP.LT.OR P6, PT, R2.reuse, 0x42, P6 ;  /* 0x000000420200780c */ /* 0x040fe400037c1670 */
[----:B------:R-:W-:Y:S01]  /*e020*/  FSEL R187, R187, -INF , !P0 ;  /* 0xff800000bbbb7808 */ /* 0x000fe20004000000 */
[----:B------:R-:W-:Y:S01]  /*e030*/  SHFL.BFLY PT, R8, R4, 0x2, 0x1f ;  /* 0x0c401f0004087f89 */ /* 0x000fe200000e0000 */
[----:B------:R-:W-:Y:S02]  /*e040*/  PLOP3.LUT P0, PT, PT, PT, UP3, 0x40, 0x0 ;  /* 0x000000000000781c */ /* 0x000fe40003f0e838 */
[----:B------:R-:W-:Y:S02]  /*e050*/  ISETP.LT.OR P1, PT, R2, 0x49, P1 ;  /* 0x000000490200780c */ /* 0x000fe40000f21670 */
[----:B------:R-:W-:Y:S02]  /*e060*/  FSEL R192, R75, -INF , !P6 ;  /* 0xff8000004bc07808 */ /* 0x000fe40007000000 */
[----:B------:R-:W-:Y:S02]  /*e070*/  ISETP.GT.AND P0, PT, R0, 0x50, P0 ;  /* 0x000000500000780c */ /* 0x000fe40000704270 */
[----:B------:R-:W-:Y:S02]  /*e080*/  FSEL R191, R78, -INF , !P1 ;  /* 0xff8000004ebf7808 */ /* 0x000fe40004800000 */
[----:B------:R-:W-:Y:S04]  /*e090*/  ISETP.LT.OR P0, PT, R2, 0x51, P0 ;  /* 0x000000510200780c */ /* 0x000fe80000701670 */
[----:B------:R-:W-:Y:S02]  /*e0a0*/  FSEL R199, R42, -INF , !P0 ;  /* 0xff8000002ac77808 */ /* 0x000fe40004000000 */
[----:B------:R-:W-:Y:S01]  /*e0b0*/  PLOP3.LUT P0, PT, PT, PT, UP0, 0x40, 0x0 ;  /* 0x000000000000781c */ /* 0x000fe20003f0e808 */
[----:B------:R-:W-:Y:S02]  /*e0c0*/  UISETP.GT.AND UP0, UPT, UR12, UR5, UPT ;  /* 0x000000050c00728c */ /* 0x000fe4000bf04270 */
[----:B------:R-:W-:Y:S01]  /*e0d0*/  UIADD3 UR12, UR12, -0x1, URZ ;  /* 0xffffffff0c0c7890 */ /* 0x000fe2000fffe03f */
[----:B------:R-:W-:Y:S04]  /*e0e0*/  ISETP.GT.AND P0, PT, R0, 0x59, P0 ;  /* 0x000000590000780c */ /* 0x000fe80000704270 */
[----:B------:R-:W-:Y:S04]  /*e0f0*/  ISETP.LT.OR P0, PT, R2, 0x5a, P0 ;  /* 0x0000005a0200780c */ /* 0x000fe80000701670 */
[----:B------:R-:W-:Y:S02]  /*e100*/  FSEL R73, R35, -INF , !P0 ;  /* 0xff80000023497808 */ /* 0x000fe40004000000 */
[----:B--2---:R-:W-:Y:S02]  /*e110*/  FSEL R10, R3, -INF , !P2 ;  /* 0xff800000030a7808 */ /* 0x004fe40005000000 */
[----:B------:R-:W-:Y:S02]  /*e120*/  FMNMX.FTZ R3, R11, R101, !PT ;  /* 0x000000650b037209 */ /* 0x000fe40007810000 */
[----:B------:R-:W-:Y:S01]  /*e130*/  PLOP3.LUT P2, PT, PT, PT, UP2, 0x40, 0x0 ;  /* 0x000000000000781c */ /* 0x000fe20003f4e828 */
[----:B------:R-:W-:Y:S01]  /*e140*/  UISETP.NE.AND UP2, UPT, UR24, URZ, UPT ;  /* 0x0000003f1800728c */ /* 0x000fe2000bf45270 */
[----:B------:R-:W-:Y:S02]  /*e150*/  FMNMX.FTZ R3, R18, R3, !PT ;  /* 0x0000000312037209 */ /* 0x000fe40007810000 */
[----:B-1----:R-:W-:Y:S02]  /*e160*/  FMNMX.FTZ R72, R72, R5, !PT ;  /* 0x0000000548487209 */ /* 0x002fe40007810000 */
[----:B------:R-:W-:Y:S02]  /*e170*/  FMNMX.FTZ R3, R21, R3, !PT ;  /* 0x0000000315037209 */ /* 0x000fe40007810000 */
[----:B------:R-:W-:Y:S01]  /*e180*/  ISETP.GT.AND P2, PT, R0, 0x11, P2 ;  /* 0x000000110000780c */ /* 0x000fe20001744270 */
[----:B------:R-:W1:Y:S01]  /*e190*/  SHFL.BFLY PT, R7, R72, 0x1, 0x1f ;  /* 0x0c201f0048077f89 */ /* 0x000e6200000e0000 */
        /* <DEDUP_REMOVED lines=10> */
[----:B------:R-:W-:Y:S02]  /*e240*/  FMNMX.FTZ R5, R10, R103, !PT ;  /* 0x000000670a057209 */ /* 0x000fe40007810000 */
[----:B------:R-:W-:Y:S02]  /*e250*/  FMNMX.FTZ R3, R94, R3, !PT ;  /* 0x000000035e037209 */ /* 0x000fe40007810000 */
[----:B------:R-:W-:Y:S02]  /*e260*/  ISETP.LT.OR P2, PT, R2, 0x29, P2 ;  /* 0x000000290200780c */ /* 0x000fe40001741670 */
[----:B------:R-:W-:Y:S02]  /*e270*/  FMNMX.FTZ R3, R95, R3, !PT ;  /* 0x000000035f037209 */ /* 0x000fe40007810000 */
[----:B------:R-:W-:Y:S02]  /*e280*/  FMNMX.FTZ R5, R15, R5, !PT ;  /* 0x000000050f057209 */ /* 0x000fe40007810000 */
[----:B------:R-:W-:Y:S02]  /*e290*/  FMNMX.FTZ R3, R174, R3, !PT ;  /* 0x00000003ae037209 */ /* 0x000fe40007810000 */
[----:B------:R-:W-:Y:S02]  /*e2a0*/  FSEL R171, R46, -INF , !P2 ;  /* 0xff8000002eab7808 */ /* 0x000fe40005000000 */
[----:B------:R-:W-:Y:S02]  /*e2b0*/  FMNMX.FTZ R3, R175, R3, !PT ;  /* 0x00000003af037209 */ /* 0x000fe40007810000 */
[----:B------:R-:W-:Y:S01]  /*e2c0*/  PLOP3.LUT P2, PT, PT, PT, UP1, 0x40, 0x0 ;  /* 0x000000000000781c */ /* 0x000fe20003f4e818 */
[----:B------:R-:W-:Y:S01]  /*e2d0*/  UISETP.NE.AND UP1, UPT, UR28, URZ, UPT ;  /* 0x0000003f1c00728c */ /* 0x000fe2000bf25270 */
[----:B------:R-:W-:Y:S02]  /*e2e0*/  FMNMX.FTZ R3, R180, R3, !PT ;  /* 0x00000003b4037209 */ /* 0x000fe40007810000 */
[----:B------:R-:W-:Y:S02]  /*e2f0*/  FMNMX.FTZ R5, R17, R5, !PT ;  /* 0x0000000511057209 */ /* 0x000fe40007810000 */
[----:B------:R-:W-:Y:S02]  /*e300*/  FMNMX.FTZ R3, R183, R3, !PT ;  /* 0x00000003b7037209 */ /* 0x000fe40007810000 */
[----:B------:R-:W-:Y:S02]  /*e310*/  ISETP.GT.AND P2, PT, R0, 0x39, P2 ;  /* 0x000000390000780c */ /* 0x000fe40001744270 */
[----:B------:R-:W-:Y:S02]  /*e320*/  FMNMX.FTZ R3, R193, R3, !PT ;  /* 0x00000003c1037209 */ /* 0x000fe40007810000 */
[----:B------:R-:W-:Y:S02]  /*e330*/  FMNMX.FTZ R5, R19, R5, !PT ;  /* 0x0000000513057209 */ /* 0x000fe40007810000 */
[----:B------:R-:W-:Y:S02]  /*e340*/  FMNMX.FTZ R3, R195, R3, !PT ;  /* 0x00000003c3037209 */ /* 0x000fe40007810000 */
[----:B-1----:R-:W-:Y:S02]  /*e350*/  FMNMX.FTZ R72, R72, R7, !PT ;  /* 0x0000000748487209 */ /* 0x002fe40007810000 */
[----:B------:R-:W-:Y:S02]  /*e360*/  FMNMX.FTZ R3, R202, R3, !PT ;  /* 0x00000003ca037209 */ /* 0x000fe40007810000 */
[----:B------:R-:W-:Y:S01]  /*e370*/  ISETP.LT.OR P2, PT, R2, 0x3a, P2 ;  /* 0x0000003a0200780c */ /* 0x000fe20001741670 */
[----:B------:R-:W-:Y:S01]  /*e380*/  FMUL.FTZ R74, R72, c[0x0][0x2d0] ;  /* 0x0000b400484a7a20 */ /* 0x000fe20000410000 */
[----:B------:R-:W-:Y:S02]  /*e390*/  FMNMX.FTZ R3, R229, R3, !PT ;  /* 0x00000003e5037209 */ /* 0x000fe40007810000 */
[----:B------:R-:W-:Y:S02]  /*e3a0*/  FMNMX.FTZ R5, R56, R5, !PT ;  /* 0x0000000538057209 */ /* 0x000fe40007810000 */
[----:B------:R-:W-:Y:S02]  /*e3b0*/  FMNMX.FTZ R3, R235, R3, !PT ;  /* 0x00000003eb037209 */ /* 0x000fe40007810000 */
[----:B------:R-:W-:Y:S02]  /*e3c0*/  FSEL R178, R63, -INF , !P2 ;  /* 0xff8000003fb27808 */ /* 0x000fe40005000000 */
[----:B------:R-:W-:Y:S02]  /*e3d0*/  FMNMX.FTZ R3, R232, R3, !PT ;  /* 0x00000003e8037209 */ /* 0x000fe40007810000 */
[----:B------:R-:W-:Y:S02]  /*e3e0*/  FSETP.NEU.FTZ.AND P2, PT, R72, -INF , PT ;  /* 0xff8000004800780b */ /* 0x000fe40003f5d000 */
[----:B------:R-:W-:Y:S02]  /*e3f0*/  FMNMX.FTZ R3, R238, R3, !PT ;  /* 0x00000003ee037209 */ /* 0x000fe40007810000 */
[----:B------:R-:W-:Y:S02]  /*e400*/  FMNMX.FTZ R5, R58, R5, !PT ;  /* 0x000000053a057209 */ /* 0x000fe40007810000 */
[----:B------:R-:W-:Y:S02]  /*e410*/  FMNMX.FTZ R3, R242, R3, !PT ;  /* 0x00000003f2037209 */ /* 0x000fe40007810000 */
[----:B------:R-:W-:Y:S02]  /*e420*/  FSEL R74, R74, RZ, P2 ;  /* 0x000000ff4a4a7208 */ /* 0x000fe40001000000 */
[----:B------:R-:W-:Y:S02]  /*e430*/  FMNMX.FTZ R3, R245, R3, !PT ;  /* 0x00000003f5037209 */ /* 0x000fe40007810000 */
[----:B------:R-:W-:Y:S01]  /*e440*/  FMNMX.FTZ R5, R62, R5, !PT ;  /* 0x000000053e057209 */ /* 0x000fe20007810000 */
[--C-:B------:R-:W-:Y:S01]  /*e450*/  FFMA.FTZ R48, R48, c[0x0][0x2d0], -R74.reuse ;  /* 0x0000b40030307a23 */ /* 0x100fe2000001084a */
[----:B------:R-:W-:Y:S02]  /*e460*/  FMNMX.FTZ R3, R247, R3, !PT ;  /* 0x00000003f7037209 */ /* 0x000fe40007810000 */
[----:B------:R-:W-:Y:S01]  /*e470*/  PLOP3.LUT P5, PT, PT, PT, UP2, 0x40, 0x0 ;  /* 0x000000000000781c */ /* 0x000fe20003fae828 */
[----:B------:R-:W-:Y:S01]  /*e480*/  UISETP.NE.AND UP2, UPT, UR19, URZ, UPT ;  /* 0x0000003f1300728c */ /* 0x000fe2000bf45270 */
[----:B------:R-:W-:Y:S01]  /*e490*/  FMNMX.FTZ R4, R4, R8, !PT ;  /* 0x0000000804047209 */ /* 0x000fe20007810000 */
[----:B------:R-:W1:Y:S01]  /*e4a0*/  SHFL.BFLY PT, R6, R3, 0x2, 0x1f ;  /* 0x0c401f0003067f89 */ /* 0x000e6200000e0000 */
[----:B------:R-:W-:Y:S04]  /*e4b0*/  ISETP.GT.AND P5, PT, R0, 0x21, P5 ;  /* 0x000000210000780c */ /* 0x000fe80002fa4270 */
[----:B------:R-:W-:Y:S03]  /*e4c0*/  ISETP.LT.OR P5, PT, R2, 0x22, P5 ;  /* 0x000000220200780c */ /* 0x000fe60002fa1670 */
[----:B------:R-:W2:Y:S01]  /*e4d0*/  SHFL.BFLY PT, R70, R4, 0x1, 0x1f ;  /* 0x0c201f0004467f89 */ /* 0x000ea200000e0000 */
[----:B------:R-:W-:Y:S02]  /*e4e0*/  FSEL R169, R43, -INF , !P5 ;  /* 0xff8000002ba97808 */ /* 0x000fe40006800000 */
[----:B------:R-:W-:Y:S01]  /*e4f0*/  PLOP3.LUT P5, PT, PT, PT, UP2, 0x40, 0x0 ;  /* 0x000000000000781c */ /* 0x000fe20003fae828 */
[----:B------:R-:W-:Y:S03]  /*e500*/  UISETP.NE.AND UP2, UPT, UR29, URZ, UPT ;  /* 0x0000003f1d00728c */ /* 0x000fe6000bf45270 */
[----:B------:R-:W-:Y:S03]  /*e510*/  ISETP.GT.AND P5, PT, R0, 0x38, P5 ;  /* 0x000000380000780c */ /* 0x000fe60002fa4270 */
[----:B------:R-:W-:Y:S02]  /*e520*/  PLOP3.LUT P6, PT, PT, PT, UP2, 0x40, 0x0 ;  /* 0x000000000000781c */ /* 0x000fe40003fce828 */
[----:B------:R-:W-:Y:S02]  /*e530*/  ISETP.LT.OR P5, PT, R2, 0x39, P5 ;  /* 0x000000390200780c */ /* 0x000fe40002fa1670 */
[----:B------:R-:W-:Y:S02]  /*e540*/  ISETP.GT.AND P6, PT, R0, 0x51, P6 ;  /* 0x000000510000780c */ /* 0x000fe400037c4270 */
[----:B-1----:R-:W-:Y:S02]  /*e550*/  FMNMX.FTZ R3, R3, R6, !PT ;  /* 0x0000000603037209 */ /* 0x002fe40007810000 */
[----:B------:R-:W-:Y:S01]  /*e560*/  FMNMX.FTZ R6, R88, R5, !PT ;  /* 0x0000000558067209 */ /* 0x000fe20007810000 */
[--C-:B------:R-:W-:Y:S01]  /*e570*/  FFMA.FTZ R5, R12, c[0x0][0x2d0], -R74.reuse ;  /* 0x0000b4000c057a23 */ /* 0x100fe2000001084a */
[----:B------:R-:W-:Y:S01]  /*e580*/  ISETP.LT.OR P6, PT, R2, 0x52, P6 ;  /* 0x000000520200780c */ /* 0x000fe200037c1670 */
[----:B------:R-:W1:Y:S01]  /*e590*/  SHFL.BFLY PT, R71, R3, 0x1, 0x1f ;  /* 0x0c201f0003477f89 */ /* 0x000e6200000e0000 */
[----:B------:R-:W-:Y:S01]  /*e5a0*/  FMNMX.FTZ R6, R99, R6, !PT ;  /* 0x0000000663067209 */ /* 0x000fe20007810000 */
[----:B------:R3:W-:Y:S01]  /*e5b0*/  MUFU.EX2 R49, R5 ;  /* 0x0000000500317308 */ /* 0x0007e20000000800 */
[----:B------:R-:W-:Y:S02]  /*e5c0*/  FSEL R186, R34, -INF , !P5 ;  /* 0xff80000022ba7808 */ /* 0x000fe40006800000 */
[----:B------:R-:W-:Y:S02]  /*e5d0*/  PLOP3.LUT P5, PT, PT, PT, UP4, 0x40, 0x0 ;  /* 0x000000000000781c */ /* 0x000fe40003fae848 */
[----:B--2---:R-:W-:Y:S02]  /*e5e0*/  FMNMX.FTZ R70, R4, R70, !PT ;  /* 0x0000004604467209 */ /* 0x004fe40007810000 */
[----:B------:R-:W-:Y:S02]  /*e5f0*/  ISETP.GT.AND P5, PT, R0, 0x49, P5 ;  /* 0x000000490000780c */ /* 0x000fe40002fa4270 */
[C---:B------:R-:W-:Y:S01]  /*e600*/  FSETP.NEU.FTZ.AND P0, PT, R70.reuse, -INF , PT ;  /* 0xff8000004600780b */ /* 0x040fe20003f1d000 */
[----:B------:R-:W-:Y:S01]  /*e610*/  FMUL.FTZ R96, R70, c[0x0][0x2d0] ;  /* 0x0000b40046607a20 */ /* 0x000fe20000410000 */
[----:B------:R-:W-:Y:S02]  /*e620*/  ISETP.LT.OR P5, PT, R2, 0x4a, P5 ;  /* 0x0000004a0200780c */ /* 0x000fe40002fa1670 */
[----:B------:R-:W-:Y:S02]  /*e630*/  FSEL R200, R91, -INF , !P6 ;  /* 0xff8000005bc87808 */ /* 0x000fe40007000000 */
[----:B------:R-:W-:Y:S02]  /*e640*/  FSEL R194, R79, -INF , !P5 ;  /* 0xff8000004fc27808 */ /* 0x000fe40006800000 */
[----:B------:R-:W-:Y:S02]  /*e650*/  PLOP3.LUT P5, PT, PT, PT, UP1, 0x40, 0x0 ;  /* 0x000000000000781c */ /* 0x000fe40003fae818 */
[----:B------:R-:W-:Y:S02]  /*e660*/  FSEL R96, R96, RZ, P0 ;  /* 0x000000ff60607208 */ /* 0x000fe40000000000 */
[----:B------:R-:W-:Y:S02]  /*e670*/  ISETP.GT.AND P5, PT, R0, 0x58, P5 ;  /* 0x000000580000780c */ /* 0x000fe40002fa4270 */
[----:B-1----:R-:W-:Y:S01]  /*e680*/  FMNMX.FTZ R71, R3, R71, !PT ;  /* 0x0000004703477209 */ /* 0x002fe20007810000 */
[----:B---3--:R-:W-:Y:S01]  /*e690*/  FFMA.FTZ R5, R20, c[0x0][0x2d0], -R74 ;  /* 0x0000b40014057a23 */ /* 0x008fe2000001084a */
[----:B------:R-:W-:Y:S01]  /*e6a0*/  ISETP.LT.OR P5, PT, R2, 0x59, P5 ;  /* 0x000000590200780c */ /* 0x000fe20002fa1670 */
[--C-:B------:R-:W-:Y:S01]  /*e6b0*/  FFMA.FTZ R4, R16, c[0x0][0x2d0], -R96.reuse ;  /* 0x0000b40010047a23 */ /* 0x100fe20000010860 */
[----:B------:R-:W-:Y:S01]  /*e6c0*/  FMNMX.FTZ R3, R169, R6, !PT ;  /* 0x00000006a9037209 */ /* 0x000fe20007810000 */
[----:B------:R1:W-:Y:S01]  /*e6d0*/  MUFU.EX2 R57, R5 ;  /* 0x0000000500397308 */ /* 0x0003e20000000800 */
[C---:B------:R-:W-:Y:S01]  /*e6e0*/  FMUL.FTZ R75, R71.reuse, c[0x0][0x2d0] ;  /* 0x0000b400474b7a20 */ /* 0x040fe20000410000 */
[----:B------:R-:W-:Y:S01]  /*e6f0*/  FSETP.NEU.FTZ.AND P1, PT, R71, -INF , PT ;  /* 0xff8000004700780b */ /* 0x000fe20003f3d000 */
[----:B------:R-:W-:Y:S01]  /*e700*/  FFMA.FTZ R32, R32, c[0x0][0x2d0], -R96 ;  /* 0x0000b40020207a23 */ /* 0x000fe20000010860 */
[----:B------:R-:W-:Y:S01]  /*e710*/  FMNMX.FTZ R3, R171, R3, !PT ;  /* 0x00000003ab037209 */ /* 0x000fe20007810000 */
[----:B------:R-:W-:Y:S01]  /*e720*/  FFMA.FTZ R16, R30, c[0x0][0x2d0], -R74 ;  /* 0x0000b4001e107a23 */ /* 0x000fe2000001084a */
[----:B------:R-:W-:Y:S01]  /*e730*/  FSEL R75, R75, RZ, P1 ;  /* 0x000000ff4b4b7208 */ /* 0x000fe20000800000 */
[----:B------:R-:W-:Y:S01]  /*e740*/  FFMA.FTZ R44, R44, c[0x0][0x2d0], -R96 ;  /* 0x0000b4002c2c7a23 */ /* 0x000fe20000010860 */
[----:B------:R-:W-:Y:S02]  /*e750*/  FMNMX.FTZ R3, R173, R3, !PT ;  /* 0x00000003ad037209 */ /* 0x000fe40007810000 */
[----:B------:R-:W-:Y:S01]  /*e760*/  MUFU.EX2 R36, R4 ;  /* 0x0000000400247308 */ /* 0x000fe20000000800 */
[--C-:B------:R-:W-:Y:S01]  /*e770*/  FFMA.FTZ R2, R21, c[0x0][0x2d0], -R75.reuse ;  /* 0x0000b40015027a23 */ /* 0x100fe2000001084b */
[----:B------:R-:W-:Y:S01]  /*e780*/  FMNMX.FTZ R3, R181, R3, !PT ;  /* 0x00000003b5037209 */ /* 0x000fe20007810000 */
[--C-:B------:R-:W-:Y:S01]  /*e790*/  FFMA.FTZ R92, R95, c[0x0][0x2d0], -R75.reuse ;  /* 0x0000b4005f5c7a23 */ /* 0x100fe2000001084b */
[----:B------:R-:W-:Y:S01]  /*e7a0*/  FSEL R201, R38, -INF , !P5 ;  /* 0xff80000026c97808 */ /* 0x000fe20006800000 */
[--C-:B------:R-:W-:Y:S01]  /*e7b0*/  FFMA.FTZ R8, R26, c[0x0][0x2d0], -R75.reuse ;  /* 0x0000b4001a087a23 */ /* 0x100fe2000001084b */
[----:B------:R-:W-:Y:S01]  /*e7c0*/  FMNMX.FTZ R3, R184, R3, !PT ;  /* 0x00000003b8037209 */ /* 0x000fe20007810000 */
[--C-:B------:R-:W-:Y:S02]  /*e7d0*/  FFMA.FTZ R12, R28, c[0x0][0x2d0], -R75.reuse ;  /* 0x0000b4001c0c7a23 */ /* 0x100fe4000001084b */
[--C-:B------:R-:W-:Y:S01]  /*e7e0*/  FFMA.FTZ R28, R31, c[0x0][0x2d0], -R75.reuse ;  /* 0x0000b4001f1c7a23 */ /* 0x100fe2000001084b */
[----:B------:R-:W-:Y:S01]  /*e7f0*/  MUFU.EX2 R61, R2 ;  /* 0x00000002003d7308 */ /* 0x000fe20000000800 */
[--C-:B-1----:R-:W-:Y:S09]  /*e800*/  FFMA.FTZ R5, R22, c[0x0][0x2d0], -R74.reuse ;  /* 0x0000b40016057a23 */ /* 0x102ff2000001084a */
[----:B------:R1:W-:Y:S10]  /*e810*/  MUFU.EX2 R60, R5 ;  /* 0x00000005003c7308 */ /* 0x0003f40000000800 */
[----:B------:R-:W-:Y:S10]  /*e820*/  MUFU.EX2 R59, R8 ;  /* 0x00000008003b7308 */ /* 0x000ff40000000800 */
[----:B------:R-:W-:Y:S01]  /*e830*/  MUFU.EX2 R50, R12 ;  /* 0x0000000c00327308 */ /* 0x000fe20000000800 */
[----:B-1----:R-:W-:Y:S01]  /*e840*/  FMNMX.FTZ R5, R186, R3, !PT ;  /* 0x00000003ba057209 */ /* 0x002fe20007810000 */
[----:B------:R-:W-:Y:S02]  /*e850*/  FFMA.FTZ R3, R24, c[0x0][0x2d0], -R74 ;  /* 0x0000b40018037a23 */ /* 0x000fe4000001084a */
[--C-:B------:R-:W-:Y:S01]  /*e860*/  FFMA.FTZ R24, R29, c[0x0][0x2d0], -R75.reuse ;  /* 0x0000b4001d187a23 */ /* 0x100fe2000001084b */
[----:B------:R-:W-:Y:S05]  /*e870*/  FMNMX.FTZ R5, R178, R5, !PT ;  /* 0x00000005b2057209 */ /* 0x000fea0007810000 */
[----:B------:R1:W2:Y:S10]  /*e880*/  MUFU.EX2 R85, R3 ;  /* 0x0000000300557308 */ /* 0x0002b40000000800 */
[----:B------:R-:W-:Y:S10]  /*e890*/  MUFU.EX2 R34, R16 ;  /* 0x0000001000227308 */ /* 0x000ff40000000800 */
[----:B------:R-:W-:Y:S01]  /*e8a0*/  MUFU.EX2 R35, R24 ;  /* 0x0000001800237308 */ /* 0x000fe20000000800 */
[----:B-1----:R-:W-:Y:S01]  /*e8b0*/  FMNMX.FTZ R3, R187, R5, !PT ;  /* 0x00000005bb037209 */ /* 0x002fe20007810000 */
[--C-:B------:R-:W-:Y:S01]  /*e8c0*/  FFMA.FTZ R5, R11, c[0x0][0x2d0], -R75.reuse ;  /* 0x0000b4000b057a23 */ /* 0x100fe2000001084b */
[----:B--2---:R-:W-:Y:S02]  /*e8d0*/  F2FP.PACK_AB R78, R85, R60 ;  /* 0x0000003c554e723e */ /* 0x004fe400000000ff */
[----:B------:R-:W-:Y:S05]  /*e8e0*/  FMNMX.FTZ R3, R192, R3, !PT ;  /* 0x00000003c0037209 */ /* 0x000fea0007810000 */
[----:B------:R-:W-:Y:S01]  /*e8f0*/  MUFU.EX2 R37, R5 ;  /* 0x0000000500257308 */ /* 0x000fe20000000800 */
[----:B------:R-:W-:Y:S04]  /*e900*/  FMNMX.FTZ R3, R191, R3, !PT ;  /* 0x00000003bf037209 */ /* 0x000fe80007810000 */
[----:B------:R-:W-:Y:S01]  /*e910*/  FMNMX.FTZ R0, R194, R3, !PT ;  /* 0x00000003c2007209 */ /* 0x000fe20007810000 */
[--C-:B------:R-:W-:Y:S03]  /*e920*/  FFMA.FTZ R3, R18, c[0x0][0x2d0], -R75.reuse ;  /* 0x0000b40012037a23 */ /* 0x100fe6000001084b */
[----:B------:R-:W-:Y:S01]  /*e930*/  FMNMX.FTZ R0, R199, R0, !PT ;  /* 0x00000000c7007209 */ /* 0x000fe20007810000 */
[----:B------:R1:W-:Y:S03]  /*e940*/  MUFU.EX2 R51, R3 ;  /* 0x0000000300337308 */ /* 0x0003e60000000800 */
[----:B------:R-:W-:Y:S04]  /*e950*/  FMNMX.FTZ R0, R200, R0, !PT ;  /* 0x00000000c8007209 */ /* 0x000fe80007810000 */
[----:B------:R-:W-:Y:S04]  /*e960*/  FMNMX.FTZ R0, R201, R0, !PT ;  /* 0x00000000c9007209 */ /* 0x000fe80007810000 */
[----:B------:R-:W-:Y:S05]  /*e970*/  FMNMX.FTZ R0, R73, R0, !PT ;  /* 0x0000000049007209 */ /* 0x000fea0007810000 */
[----:B------:R-:W2:Y:S01]  /*e980*/  SHFL.BFLY PT, R2, R0, 0x2, 0x1f ;  /* 0x0c401f0000027f89 */ /* 0x000ea200000e0000 */
[----:B-1----:R-:W-:Y:S07]  /*e990*/  FFMA.FTZ R3, R23, c[0x0][0x2d0], -R75 ;  /* 0x0000b40017037a23 */ /* 0x002fee000001084b */
[----:B------:R-:W-:Y:S01]  /*e9a0*/  LDSM.16.MT88.4 R20, [R209+0x100] ;  /* 0x00010000d114783b */ /* 0x000fe20000004200 */
[----:B------:R1:W3:Y:S02]  /*e9b0*/  MUFU.EX2 R86, R3 ;  /* 0x0000000300567308 */ /* 0x0002e40000000800 */
[--C-:B-1----:R-:W-:Y:S01]  /*e9c0*/  FFMA.FTZ R3, R9, c[0x0][0x2d0], -R96.reuse ;  /* 0x0000b40009037a23 */ /* 0x102fe20000010860 */
[----:B---3--:R-:W-:Y:S07]  /*e9d0*/  F2FP.PACK_AB R79, R86, R61 ;  /* 0x0000003d564f723e */ /* 0x008fee00000000ff */
[----:B------:R1:W-:Y:S02]  /*e9e0*/  MUFU.EX2 R39, R3 ;  /* 0x0000000300277308 */ /* 0x0003e40000000800 */
[--C-:B-1----:R-:W-:Y:S08]  /*e9f0*/  FFMA.FTZ R3, R13, c[0x0][0x2d0], -R96.reuse ;  /* 0x0000b4000d037a23 */ /* 0x102ff00000010860 */
[----:B------:R1:W-:Y:S02]  /*ea00*/  MUFU.EX2 R45, R3 ;  /* 0x00000003002d7308 */ /* 0x0003e40000000800 */
[----:B-1----:R-:W-:Y:S08]  /*ea10*/  FFMA.FTZ R3, R14, c[0x0][0x2d0], -R96 ;  /* 0x0000b4000e037a23 */ /* 0x002ff00000010860 */
[----:B------:R2:W-:Y:S02]  /*ea20*/  MUFU.EX2 R84, R3 ;  /* 0x0000000300547308 */ /* 0x0005e40000000800 */
[----:B--2---:R-:W-:Y:S01]  /*ea30*/  FMNMX.FTZ R3, R0, R2, !PT ;  /* 0x0000000200037209 */ /* 0x004fe20007810000 */
[----:B------:R-:W-:Y:S01]  /*ea40*/  FFMA.FTZ R2, R25, c[0x0][0x2d0], -R74 ;  /* 0x0000b40019027a23 */ /* 0x000fe2000001084a */
[----:B------:R-:W-:Y:S06]  /*ea50*/  FSEL R0, R72, RZ, P2 ;  /* 0x000000ff48007208 */ /* 0x000fec0001000000 */
[----:B------:R1:W-:Y:S01]  /*ea60*/  MUFU.EX2 R87, R2 ;  /* 0x0000000200577308 */ /* 0x0003e20000000800 */
[----:B------:R-:W2:Y:S01]  /*ea70*/  SHFL.BFLY PT, R4, R3, 0x1, 0x1f ;  /* 0x0c201f0003047f89 */ /* 0x000ea200000e0000 */
[----:B------:R-:W-:Y:S01]  /*ea80*/  FADD.FTZ R0, -R0, R100 ;  /* 0x0000006400007221 */ /* 0x000fe20000010100 */
[----:B------:R-:W-:Y:S03]  /*ea90*/  MOV R100, R49 ;  /* 0x0000003100647202 */ /* 0x000fe60000000f00 */
[----:B------:R-:W-:Y:S01]  /*eaa0*/  FMUL.FTZ R0, R0, c[0x0][0x2d0] ;  /* 0x0000b40000007a20 */ /* 0x000fe20000410000 */
[----:B------:R-:W-:Y:S03]  /*eab0*/  F2FP.PACK_AB R76, R57, R100 ;  /* 0x00000064394c723e */ /* 0x000fe600000000ff */
[----:B------:R3:W4:Y:S01]  /*eac0*/  MUFU.EX2 R69, R0 ;  /* 0x0000000000457308 */ /* 0x0007220000000800 */
[----:B-1----:R-:W-:Y:S02]  /*ead0*/  FSEL R2, R71, RZ, P1 ;  /* 0x000000ff47027208 */ /* 0x002fe40000800000 */
[----:B--2---:R-:W-:Y:S03]  /*eae0*/  FMNMX.FTZ R3, R4, R3, !PT ;  /* 0x0000000304037209 */ /* 0x004fe60007810000 */
[----:B------:R-:W-:Y:S02]  /*eaf0*/  FADD.FTZ R2, -R2, R101 ;  /* 0x0000006502027221 */ /* 0x000fe40000010100 */
[----:B------:R-:W-:Y:S02]  /*eb00*/  FMUL.FTZ R97, R3, c[0x0][0x2d0] ;  /* 0x0000b40003617a20 */ /* 0x000fe40000410000 */
[----:B------:R-:W-:Y:S01]  /*eb10*/  FMUL.FTZ R2, R2, c[0x0][0x2d0] ;  /* 0x0000b40002027a20 */ /* 0x000fe20000410000 */
[----:B---3--:R-:W-:Y:S01]  /*eb20*/  FSEL R0, R70, RZ, P0 ;  /* 0x000000ff46007208 */ /* 0x008fe20000000000 */
[----:B----4-:R-:W-:Y:S01]  /*eb30*/  FMUL.FTZ R5, R69, R105 ;  /* 0x0000006945057220 */ /* 0x010fe20000410000 */
[----:B------:R-:W-:Y:S01]  /*eb40*/  MOV R105, R36 ;  /* 0x0000002400697202 */ /* 0x000fe20000000f00 */
[----:B------:R-:W1:Y:S01]  /*eb50*/  MUFU.EX2 R68, R2 ;  /* 0x0000000200447308 */ /* 0x000e620000000800 */
[----:B------:R-:W-:Y:S01]  /*eb60*/  FSETP.NEU.FTZ.AND P0, PT, R3, -INF , PT ;  /* 0xff8000000300780b */ /* 0x000fe20003f1d000 */
[----:B------:R-:W-:Y:S01]  /*eb70*/  FADD.FTZ R0, -R0, R102 ;  /* 0x0000006600007221 */ /* 0x000fe20000010100 */
[----:B------:R-:W-:Y:S01]  /*eb80*/  MOV R102, R39 ;  /* 0x0000002700667202 */ /* 0x000fe20000000f00 */
[----:B------:R-:W-:Y:S01]  /*eb90*/  IMAD.MOV.U32 R101, RZ, RZ, R45 ;  /* 0x000000ffff657224 */ /* 0x000fe200078e002d */
[----:B------:R-:W-:Y:S01]  /*eba0*/  FSEL R97, R97, RZ, P0 ;  /* 0x000000ff61617208 */ /* 0x000fe20000000000 */
[----:B------:R-:W-:Y:S01]  /*ebb0*/  FMUL.FTZ R0, R0, c[0x0][0x2d0] ;  /* 0x0000b40000007a20 */ /* 0x000fe20000410000 */
[----:B------:R-:W-:Y:S01]  /*ebc0*/  F2FP.PACK_AB R66, R105, R84 ;  /* 0x000000546942723e */ /* 0x000fe200000000ff */
[----:B------:R-:W-:Y:S01]  /*ebd0*/  FMUL.FTZ R16, R69, R116 ;  /* 0x0000007445107220 */ /* 0x000fe20000410000 */
[----:B------:R-:W-:Y:S01]  /*ebe0*/  F2FP.PACK_AB R64, R101, R102 ;  /* 0x000000666540723e */ /* 0x000fe200000000ff */
[----:B------:R2:W3:Y:S01]  /*ebf0*/  MUFU.EX2 R2, R0 ;  /* 0x0000000000027308 */ /* 0x0004e20000000800 */
[--C-:B------:R-:W-:Y:S02]  /*ec00*/  FFMA.FTZ R4, R17, c[0x0][0x2d0], -R97.reuse ;  /* 0x0000b40011047a23 */ /* 0x100fe40000010861 */
[----:B------:R-:W-:Y:S02]  /*ec10*/  IMAD.MOV.U32 R116, RZ, RZ, R60 ;  /* 0x000000ffff747224 */ /* 0x000fe400078e003c */
[C---:B------:R-:W-:Y:S01]  /*ec20*/  FMUL.FTZ R17, R69.reuse, R117 ;  /* 0x0000007545117220 */ /* 0x040fe20000410000 */
[----:B------:R-:W-:Y:S01]  /*ec30*/  MOV R117, R61 ;  /* 0x0000003d00757202 */ /* 0x000fe20000000f00 */
[--C-:B------:R-:W-:Y:S02]  /*ec40*/  FFMA.FTZ R58, R58, c[0x0][0x2d0], -R97.reuse ;  /* 0x0000b4003a3a7a23 */ /* 0x100fe40000010861 */
[----:B------:R-:W-:Y:S01]  /*ec50*/  FMUL.FTZ R49, R69, R149 ;  /* 0x0000009545317220 */ /* 0x000fe20000410000 */
[----:B------:R4:W-:Y:S01]  /*ec60*/  MUFU.EX2 R206, R4 ;  /* 0x0000000400ce7308 */ /* 0x0009e20000000800 */
[----:B------:R-:W-:Y:S02]  /*ec70*/  IMAD.MOV.U32 R149, RZ, RZ, R50 ;  /* 0x000000ffff957224 */ /* 0x000fe400078e0032 */
[--C-:B------:R-:W-:Y:S02]  /*ec80*/  FFMA.FTZ R62, R62, c[0x0][0x2d0], -R97.reuse ;  /* 0x0000b4003e3e7a23 */ /* 0x100fe40000010861 */
[C---:B-1----:R-:W-:Y:S02]  /*ec90*/  FMUL.FTZ R6, R68.reuse, R106 ;  /* 0x0000006a44067220 */ /* 0x042fe40000410000 */
[C---:B------:R-:W-:Y:S02]  /*eca0*/  FMUL.FTZ R7, R68.reuse, R107 ;  /* 0x0000006b44077220 */ /* 0x040fe40000410000 */
[C---:B------:R-:W-:Y:S01]  /*ecb0*/  FMUL.FTZ R18, R68.reuse, R118 ;  /* 0x0000007644127220 */ /* 0x040fe20000410000 */
[----:B------:R-:W-:Y:S01]  /*ecc0*/  MOV R118, R57 ;  /* 0x0000003900767202 */ /* 0x000fe20000000f00 */
[----:B------:R-:W-:Y:S02]  /*ecd0*/  FMUL.FTZ R50, R68, R150 ;  /* 0x0000009644327220 */ /* 0x000fe40000410000 */
[----:B------:R-:W-:Y:S02]  /*ece0*/  IMAD.MOV.U32 R107, RZ, RZ, R86 ;  /* 0x000000ffff6b7224 */ /* 0x000fe400078e0056 */
[--C-:B--2---:R-:W-:Y:S02]  /*ecf0*/  FFMA.FTZ R0, R10, c[0x0][0x2d0], -R97.reuse ;  /* 0x0000b4000a007a23 */ /* 0x104fe40000010861 */
[C---:B---3--:R-:W-:Y:S02]  /*ed00*/  FMUL.FTZ R8, R2.reuse, R108 ;  /* 0x0000006c02087220 */ /* 0x048fe40000410000 */
[----:B------:R1:W-:Y:S01]  /*ed10*/  MUFU.EX2 R204, R0 ;  /* 0x0000000000cc7308 */ /* 0x0003e20000000800 */
[C---:B------:R-:W-:Y:S02]  /*ed20*/  FMUL.FTZ R9, R2.reuse, R109 ;  /* 0x0000006d02097220 */ /* 0x040fe40000410000 */
[C---:B------:R-:W-:Y:S01]  /*ed30*/  FMUL.FTZ R12, R2.reuse, R112 ;  /* 0x00000070020c7220 */ /* 0x040fe20000410000 */
[----:B------:R-:W-:Y:S01]  /*ed40*/  MOV R112, R59 ;  /* 0x0000003b00707202 */ /* 0x000fe20000000f00 */
[----:B----4-:R-:W-:Y:S02]  /*ed50*/  FFMA.FTZ R4, R19, c[0x0][0x2d0], -R97 ;  /* 0x0000b40013047a23 */ /* 0x010fe40000010861 */
[----:B------:R-:W-:Y:S02]  /*ed60*/  IMAD.MOV.U32 R109, RZ, RZ, R87 ;  /* 0x000000ffff6d7224 */ /* 0x000fe400078e0057 */
[----:B------:R-:W-:Y:S01]  /*ed70*/  FMUL.FTZ R13, R2, R113 ;  /* 0x00000071020d7220 */ /* 0x000fe20000410000 */
[----:B------:R2:W3:Y:S01]  /*ed80*/  MUFU.EX2 R207, R4 ;  /* 0x0000000400cf7308 */ /* 0x0004e20000000800 */
[----:B------:R-:W-:Y:S02]  /*ed90*/  FMUL.FTZ R19, R68, R119 ;  /* 0x0000007744137220 */ /* 0x000fe40000410000 */
[C---:B------:R-:W-:Y:S02]  /*eda0*/  FMUL.FTZ R24, R2.reuse, R124 ;  /* 0x0000007c02187220 */ /* 0x040fe40000410000 */
[C---:B------:R-:W-:Y:S02]  /*edb0*/  FMUL.FTZ R25, R2.reuse, R125 ;  /* 0x0000007d02197220 */ /* 0x040fe40000410000 */
[C---:B------:R-:W-:Y:S02]  /*edc0*/  FMUL.FTZ R29, R2.reuse, R129 ;  /* 0x00000081021d7220 */ /* 0x040fe40000410000 */
[C---:B------:R-:W-:Y:S01]  /*edd0*/  FMUL.FTZ R45, R2.reuse, R145 ;  /* 0x00000091022d7220 */ /* 0x040fe20000410000 */
[----:B------:R4:W-:Y:S01]  /*ede0*/  MUFU.EX2 R113, R28 ;  /* 0x0000001c00717308 */ /* 0x0009e20000000800 */
[----:B------:R-:W-:Y:S02]  /*edf0*/  IMAD.MOV.U32 R119, RZ, RZ, R51 ;  /* 0x000000ffff777224 */ /* 0x000fe400078e0033 */
[C---:B------:R-:W-:Y:S02]  /*ee00*/  FMUL.FTZ R57, R2.reuse, R157 ;  /* 0x0000009d02397220 */ /* 0x040fe40000410000 */
[----:B-1----:R-:W-:Y:S02]  /*ee10*/  FFMA.FTZ R0, R15, c[0x0][0x2d0], -R97 ;  /* 0x0000b4000f007a23 */ /* 0x002fe40000010861 */
[C---:B------:R-:W-:Y:S01]  /*ee20*/  FMUL.FTZ R60, R2.reuse, R160 ;  /* 0x000000a0023c7220 */ /* 0x040fe20000410000 */
[----:B------:R-:W-:Y:S01]  /*ee30*/  MOV R160, R116 ;  /* 0x0000007400a07202 */ /* 0x000fe20000000f00 */
[C---:B------:R-:W-:Y:S01]  /*ee40*/  FMUL.FTZ R61, R2.reuse, R161 ;  /* 0x000000a1023d7220 */ /* 0x040fe20000410000 */
[----:B------:R1:W5:Y:S01]  /*ee50*/  MUFU.EX2 R205, R0 ;  /* 0x0000000000cd7308 */ /* 0x0003620000000800 */
[----:B------:R-:W-:Y:S02]  /*ee60*/  IMAD.MOV.U32 R161, RZ, RZ, R101 ;  /* 0x000000ffffa17224 */ /* 0x000fe400078e0065 */
[----:B--2---:R-:W-:Y:S01]  /*ee70*/  FFMA.FTZ R4, R27, c[0x0][0x2d0], -R74 ;  /* 0x0000b4001b047a23 */ /* 0x004fe2000001084a */
[----:B---3--:R-:W-:Y:S06]  /*ee80*/  F2FP.PACK_AB R67, R207, R206 ;  /* 0x000000cecf43723e */ /* 0x008fec00000000ff */
[----:B------:R2:W3:Y:S01]  /*ee90*/  MUFU.EX2 R63, R4 ;  /* 0x00000004003f7308 */ /* 0x0004e20000000800 */
[----:B----4-:R-:W-:Y:S09]  /*eea0*/  FMUL.FTZ R28, R2, R128 ;  /* 0x00000080021c7220 */ /* 0x010ff20000410000 */
[----:B------:R4:W-:Y:S01]  /*eeb0*/  MUFU.EX2 R124, R32 ;  /* 0x00000020007c7308 */ /* 0x0009e20000000800 */
[----:B-1----:R-:W-:Y:S02]  /*eec0*/  FSEL R0, R3, RZ, P0 ;  /* 0x000000ff03007208 */ /* 0x002fe40000000000 */
[----:B-----5:R-:W-:Y:S02]  /*eed0*/  F2FP.PACK_AB R65, R205, R204 ;  /* 0x000000cccd41723e */ /* 0x020fe400000000ff */
[----:B------:R-:W-:Y:S01]  /*eee0*/  PLOP3.LUT P0, PT, PT, PT, UP0, 0x80, 0x0 ;  /* 0x000000000000781c */ /* 0x000fe20003f0f008 */
[----:B------:R-:W-:Y:S04]  /*eef0*/  FADD.FTZ R0, -R0, R103 ;  /* 0x0000006700007221 */ /* 0x000fe80000010100 */
[----:B------:R-:W-:Y:S01]  /*ef00*/  MUFU.EX2 R108, R92 ;  /* 0x0000005c006c7308 */ /* 0x000fe20000000800 */
[----:B------:R-:W-:Y:S02]  /*ef10*/  IMAD.MOV.U32 R103, RZ, RZ, R37 ;  /* 0x000000ffff677224 */ /* 0x000fe400078e0025 */
[----:B------:R-:W-:Y:S01]  /*ef20*/  FMUL.FTZ R0, R0, c[0x0][0x2d0] ;  /* 0x0000b40000007a20 */ /* 0x000fe20000410000 */
[----:B------:R-:W1:Y:S01]  /*ef30*/  LDSM.16.MT88.4 R36, [R212+0x100] ;  /* 0x00010000d424783b */ /* 0x000e620000004200 */
[----:B--2---:R-:W-:Y:S01]  /*ef40*/  FMUL.FTZ R4, R69, R104 ;  /* 0x0000006845047220 */ /* 0x004fe20000410000 */
[----:B------:R-:W-:Y:S01]  /*ef50*/  F2FP.PACK_AB R77, R51, R103 ;  /* 0x00000067334d723e */ /* 0x000fe200000000ff */
[----:B------:R-:W-:Y:S01]  /*ef60*/  FMUL.FTZ R51, R68, R151 ;  /* 0x0000009744337220 */ /* 0x000fe20000410000 */
[----:B---3--:R-:W-:Y:S02]  /*ef70*/  MOV R150, R63 ;  /* 0x0000003f00967202 */ /* 0x008fe40000000f00 */
[----:B------:R-:W2:Y:S01]  /*ef80*/  MUFU.EX2 R0, R0 ;  /* 0x0000000000007308 */ /* 0x000ea20000000800 */
[----:B------:R-:W-:Y:S01]  /*ef90*/  MOV R151, R118 ;  /* 0x0000007600977202 */ /* 0x000fe20000000f00 */
[----:B------:R-:W-:Y:S01]  /*efa0*/  IMAD.MOV.U32 R118, RZ, RZ, R103 ;  /* 0x000000ffff767224 */ /* 0x000fe200078e0067 */
[-C--:B------:R-:W-:Y:S01]  /*efb0*/  HMMA.16816.F32 R4, R76, R20.reuse, R4 ;  /* 0x000000144c04723c */ /* 0x080fe20000001804 */
[----:B----4-:R-:W-:Y:S02]  /*efc0*/  FMUL.FTZ R32, R69, R132 ;  /* 0x0000008445207220 */ /* 0x010fe40000410000 */
[C---:B--2---:R-:W-:Y:S01]  /*efd0*/  FMUL.FTZ R11, R0.reuse, R111 ;  /* 0x0000006f000b7220 */ /* 0x044fe20000410000 */
[----:B------:R-:W-:Y:S01]  /*efe0*/  MOV R111, R85 ;  /* 0x00000055006f7202 */ /* 0x000fe20000000f00 */
[C---:B------:R-:W-:Y:S02]  /*eff0*/  FMUL.FTZ R10, R0.reuse, R110 ;  /* 0x0000006e000a7220 */ /* 0x040fe40000410000 */
[C---:B------:R-:W-:Y:S02]  /*f000*/  FMUL.FTZ R15, R0.reuse, R115 ;  /* 0x00000073000f7220 */ /* 0x040fe40000410000 */
[----:B------:R-:W-:Y:S02]  /*f010*/  IMAD.MOV.U32 R115, RZ, RZ, R84 ;  /* 0x000000ffff737224 */ /* 0x000fe400078e0054 */
[----:B------:R-:W2:Y:S01]  /*f020*/  LDSM.16.MT88.4 R84, [R209+0x900] ;  /* 0x00090000d154783b */ /* 0x000ea20000004200 */
[C---:B------:R-:W-:Y:S01]  /*f030*/  HMMA.16816.F32 R8, R64.reuse, R20, R8 ;  /* 0x000000144008723c */ /* 0x040fe20000001808 */
[C---:B------:R-:W-:Y:S02]  /*f040*/  FMUL.FTZ R14, R0.reuse, R114 ;  /* 0x00000072000e7220 */ /* 0x040fe40000410000 */
[C---:B------:R-:W-:Y:S02]  /*f050*/  FMUL.FTZ R47, R0.reuse, R147 ;  /* 0x00000093002f7220 */ /* 0x040fe40000410000 */
[C---:B------:R-:W-:Y:S02]  /*f060*/  FMUL.FTZ R26, R0.reuse, R126 ;  /* 0x0000007e001a7220 */ /* 0x040fe40000410000 */
[----:B------:R-:W-:Y:S01]  /*f070*/  FFMA.FTZ R20, R33, c[0x0][0x2d0], -R74 ;  /* 0x0000b40021147a23 */ /* 0x000fe2000001084a */
[-C--:B------:R-:W-:Y:S01]  /*f080*/  HMMA.16816.F32 R12, R64, R22.reuse, R12 ;  /* 0x00000016400c723c */ /* 0x080fe2000000180c */
[C---:B------:R-:W-:Y:S02]  /*f090*/  FMUL.FTZ R33, R69.reuse, R133 ;  /* 0x0000008545217220 */ /* 0x040fe40000410000 */
[----:B------:R3:W-:Y:S01]  /*f0a0*/  MUFU.EX2 R114, R20 ;  /* 0x0000001400727308 */ /* 0x0007e20000000800 */
[C---:B------:R-:W-:Y:S02]  /*f0b0*/  FMUL.FTZ R21, R69.reuse, R121 ;  /* 0x0000007945157220 */ /* 0x040fe40000410000 */
[C---:B------:R-:W-:Y:S02]  /*f0c0*/  FMUL.FTZ R27, R0.reuse, R127 ;  /* 0x0000007f001b7220 */ /* 0x040fe40000410000 */
[C---:B------:R-:W-:Y:S01]  /*f0d0*/  HMMA.16816.F32 R16, R76.reuse, R22, R16 ;  /* 0x000000164c10723c */ /* 0x040fe20000001810 */
[C---:B------:R-:W-:Y:S03]  /*f0e0*/  FMUL.FTZ R30, R0.reuse, R130 ;  /* 0x00000082001e7220 */ /* 0x040fe60000410000 */
[----:B------:R-:W-:Y:S01]  /*f0f0*/  FMUL.FTZ R31, R0, R131 ;  /* 0x00000083001f7220 */ /* 0x000fe20000410000 */
[----:B------:R-:W-:Y:S01]  /*f100*/  MOV R131, R34 ;  /* 0x0000002200837202 */ /* 0x000fe20000000f00 */
[C---:B------:R-:W-:Y:S01]  /*f110*/  FMUL.FTZ R34, R68.reuse, R134 ;  /* 0x0000008644227220 */ /* 0x040fe20000410000 */
[----:B------:R4:W-:Y:S01]  /*f120*/  MUFU.EX2 R121, R48 ;  /* 0x0000003000797308 */ /* 0x0009e20000000800 */
[C---:B------:R-:W-:Y:S04]  /*f130*/  FMUL.FTZ R22, R68.reuse, R122 ;  /* 0x0000007a44167220 */ /* 0x040fe80000410000 */
[C---:B------:R-:W-:Y:S02]  /*f140*/  FMUL.FTZ R23, R68.reuse, R123 ;  /* 0x0000007b44177220 */ /* 0x040fe40000410000 */
[----:B------:R-:W-:Y:S02]  /*f150*/  IMAD.MOV.U32 R130, RZ, RZ, R35 ;  /* 0x000000ffff827224 */ /* 0x000fe400078e0023 */
[----:B------:R-:W-:Y:S01]  /*f160*/  FMUL.FTZ R35, R68, R135 ;  /* 0x0000008744237220 */ /* 0x000fe20000410000 */
[----:B------:R5:W-:Y:S01]  /*f170*/  MUFU.EX2 R123, R44 ;  /* 0x0000002c007b7308 */ /* 0x000be20000000800 */
[C---:B------:R-:W-:Y:S01]  /*f180*/  FMUL.FTZ R42, R0.reuse, R142 ;  /* 0x0000008e002a7220 */ /* 0x040fe20000410000 */
[----:B------:R-:W-:Y:S01]  /*f190*/  LDSM.16.MT88.4 R132, [R212+0x2900] ;  /* 0x00290000d484783b */ /* 0x000fe20000004200 */
[C---:B---3--:R-:W-:Y:S02]  /*f1a0*/  FMUL.FTZ R20, R69.reuse, R120 ;  /* 0x0000007845147220 */ /* 0x048fe40000410000 */
[C---:B------:R-:W-:Y:S02]  /*f1b0*/  FMUL.FTZ R43, R0.reuse, R143 ;  /* 0x0000008f002b7220 */ /* 0x040fe40000410000 */
[C---:B------:R-:W-:Y:S02]  /*f1c0*/  FMUL.FTZ R46, R0.reuse, R146 ;  /* 0x00000092002e7220 */ /* 0x040fe40000410000 */
[C---:B------:R-:W-:Y:S01]  /*f1d0*/  FMUL.FTZ R59, R0.reuse, R159 ;  /* 0x0000009f003b7220 */ /* 0x040fe20000410000 */
[-C--:B-1----:R-:W-:Y:S01]  /*f1e0*/  HMMA.16816.F32 R20, R76, R36.reuse, R20 ;  /* 0x000000244c14723c */ /* 0x082fe20000001814 */
[----:B------:R-:W-:Y:S01]  /*f1f0*/  FMUL.FTZ R63, R0, R163 ;  /* 0x000000a3003f7220 */ /* 0x000fe20000410000 */
[----:B------:R-:W-:Y:S01]  /*f200*/  MOV R163, R100 ;  /* 0x0000006400a37202 */ /* 0x000fe20000000f00 */
[----:B----4-:R-:W-:Y:S02]  /*f210*/  FMUL.FTZ R48, R69, R148 ;  /* 0x0000009445307220 */ /* 0x010fe40000410000 */
[----:B------:R-:W-:Y:S01]  /*f220*/  IMAD.MOV.U32 R148, RZ, RZ, R119 ;  /* 0x000000ffff947224 */ /* 0x000fe200078e0077 */
[----:B------:R-:W-:Y:S02]  /*f230*/  MOV R119, R102 ;  /* 0x0000006600777202 */ /* 0x000fe40000000f00 */
[C---:B------:R-:W-:Y:S01]  /*f240*/  HMMA.16816.F32 R24, R64.reuse, R36, R24 ;  /* 0x000000244018723c */ /* 0x040fe20000001818 */
[----:B-----5:R-:W-:Y:S07]  /*f250*/  FMUL.FTZ R44, R2, R144 ;  /* 0x00000090022c7220 */ /* 0x020fee0000410000 */
[-C--:B------:R-:W-:Y:S01]  /*f260*/  HMMA.16816.F32 R28, R64, R38.reuse, R28 ;  /* 0x00000026401c723c */ /* 0x080fe2000000181c */
[--C-:B------:R-:W-:Y:S03]  /*f270*/  FFMA.FTZ R36, R40, c[0x0][0x2d0], -R96.reuse ;  /* 0x0000b40028247a23 */ /* 0x100fe60000010860 */
[----:B------:R-:W-:Y:S01]  /*f280*/  FFMA.FTZ R40, R41, c[0x0][0x2d0], -R96 ;  /* 0x0000b40029287a23 */ /* 0x000fe20000010860 */
[----:B------:R1:W-:Y:S01]  /*f290*/  MUFU.EX2 R129, R36 ;  /* 0x0000002400817308 */ /* 0x0003e20000000800 */
[----:B------:R-:W-:Y:S02]  /*f2a0*/  FMUL.FTZ R41, R2, R141 ;  /* 0x0000008d02297220 */ /* 0x000fe40000410000 */
[C---:B------:R-:W-:Y:S01]  /*f2b0*/  HMMA.16816.F32 R32, R76.reuse, R38, R32 ;  /* 0x000000264c20723c */ /* 0x040fe20000001820 */
[C---:B------:R-:W-:Y:S06]  /*f2c0*/  FMUL.FTZ R37, R69.reuse, R137 ;  /* 0x0000008945257220 */ /* 0x040fec0000410000 */
[----:B------:R3:W-:Y:S01]  /*f2d0*/  MUFU.EX2 R128, R40 ;  /* 0x0000002800807308 */ /* 0x0007e20000000800 */
[C---:B------:R-:W-:Y:S04]  /*f2e0*/  FMUL.FTZ R38, R68.reuse, R138 ;  /* 0x0000008a44267220 */ /* 0x040fe80000410000 */
[----:B------:R-:W-:Y:S05]  /*f2f0*/  FMUL.FTZ R39, R68, R139 ;  /* 0x0000008b44277220 */ /* 0x000fea0000410000 */
[----:B------:R4:W-:Y:S01]  /*f300*/  MUFU.EX2 R137, R58 ;  /* 0x0000003a00897308 */ /* 0x0009e20000000800 */
[C---:B-1----:R-:W-:Y:S09]  /*f310*/  FMUL.FTZ R36, R69.reuse, R136 ;  /* 0x0000008845247220 */ /* 0x042ff20000410000 */
[----:B------:R1:W-:Y:S01]  /*f320*/  MUFU.EX2 R136, R62 ;  /* 0x0000003e00887308 */ /* 0x0003e20000000800 */
[-C--:B------:R-:W-:Y:S01]  /*f330*/  HMMA.16816.F32 R36, R76, R52.reuse, R36 ;  /* 0x000000344c24723c */ /* 0x080fe20000001824 */
[----:B---3--:R-:W-:Y:S07]  /*f340*/  FMUL.FTZ R40, R2, R140 ;  /* 0x0000008c02287220 */ /* 0x008fee0000410000 */
[C---:B------:R-:W-:Y:S01]  /*f350*/  HMMA.16816.F32 R40, R64.reuse, R52, R40 ;  /* 0x000000344028723c */ /* 0x040fe20000001828 */
[----:B----4-:R-:W-:Y:S06]  /*f360*/  FMUL.FTZ R58, R0, R158 ;  /* 0x0000009e003a7220 */ /* 0x010fec0000410000 */
[--C-:B------:R-:W-:Y:S01]  /*f370*/  FFMA.FTZ R52, R56, c[0x0][0x2d0], -R97.reuse ;  /* 0x0000b40038347a23 */ /* 0x100fe20000010861 */
[-C--:B------:R-:W-:Y:S01]  /*f380*/  HMMA.16816.F32 R44, R64, R54.reuse, R44 ;  /* 0x00000036402c723c */ /* 0x080fe2000000182c */
[C---:B------:R-:W-:Y:S02]  /*f390*/  FMUL.FTZ R53, R69.reuse, R153 ;  /* 0x0000009945357220 */ /* 0x040fe40000410000 */
[----:B------:R3:W4:Y:S01]  /*f3a0*/  MUFU.EX2 R138, R52 ;  /* 0x00000034008a7308 */ /* 0x0007220000000800 */
[----:B------:R-:W-:Y:S02]  /*f3b0*/  FMUL.FTZ R56, R2, R156 ;  /* 0x0000009c02387220 */ /* 0x000fe40000410000 */
[----:B-1----:R-:W-:Y:S02]  /*f3c0*/  FMUL.FTZ R62, R0, R162 ;  /* 0x000000a2003e7220 */ /* 0x002fe40000410000 */
[C---:B------:R-:W-:Y:S07]  /*f3d0*/  HMMA.16816.F32 R48, R76.reuse, R54, R48 ;  /* 0x000000364c30723c */ /* 0x040fee0000001830 */
[C---:B------:R-:W-:Y:S02]  /*f3e0*/  FMUL.FTZ R54, R68.reuse, R154 ;  /* 0x0000009a44367220 */ /* 0x040fe40000410000 */
[----:B------:R-:W-:Y:S03]  /*f3f0*/  FMUL.FTZ R55, R68, R155 ;  /* 0x0000009b44377220 */ /* 0x000fe60000410000 */
[----:B---3--:R-:W-:Y:S07]  /*f400*/  FMUL.FTZ R52, R69, R152 ;  /* 0x0000009845347220 */ /* 0x008fee0000410000 */
[-C--:B------:R-:W-:Y:S08]  /*f410*/  HMMA.16816.F32 R52, R76, R80.reuse, R52 ;  /* 0x000000504c34723c */ /* 0x080ff00000001834 */
[C---:B------:R-:W-:Y:S07]  /*f420*/  HMMA.16816.F32 R56, R64.reuse, R80, R56 ;  /* 0x000000504038723c */ /* 0x040fee0000001838 */
[----:B------:R-:W-:Y:S01]  /*f430*/  FFMA.FTZ R80, R88, c[0x0][0x2d0], -R97 ;  /* 0x0000b40058507a23 */ /* 0x000fe20000010861 */
[-C--:B------:R-:W-:Y:S01]  /*f440*/  HMMA.16816.F32 R60, R64, R82.reuse, R60 ;  /* 0x00000052403c723c */ /* 0x080fe2000000183c */
[----:B----4-:R-:W-:Y:S02]  /*f450*/  F2FP.PACK_AB R81, R137, R138 ;  /* 0x0000008a8951723e */ /* 0x010fe400000000ff */
[----:B------:R1:W3:Y:S04]  /*f460*/  MUFU.EX2 R141, R80 ;  /* 0x00000050008d7308 */ /* 0x0002e80000000800 */
        /* <DEDUP_REMOVED lines=13> */
[----:B---3--:R-:W-:Y:S03]  /*f540*/  F2FP.PACK_AB R83, R141, R136 ;  /* 0x000000888d53723e */ /* 0x008fe600000000ff */
[-C--:B--2---:R-:W-:Y:S01]  /*f550*/  HMMA.16816.F32 R4, R76, R84.reuse, R4 ;  /* 0x000000544c04723c */ /* 0x084fe20000001804 */
[--C-:B----4-:R-:W-:Y:S02]  /*f560*/  FFMA.FTZ R80, R94, c[0x0][0x2d0], -R75.reuse ;  /* 0x0000b4005e507a23 */ /* 0x110fe4000001084b */
        /* <DEDUP_REMOVED lines=60> */
[----:B---3--:R-:W-:Y:S04]  /*f930*/  FFMA.FTZ R80, R180, c[0x0][0x2d0], -R75 ;  /* 0x0000b400b4507a23 */ /* 0x008fe8000001084b */
        /* <DEDUP_REMOVED lines=9> */
[----:B-1----:R-:W-:Y:S03]  /*f9d0*/  FFMA.FTZ R88, R197, c[0x0][0x2d0], -R74 ;  /* 0x0000b400c5587a23 */ /* 0x002fe6000001084a */
[----:B------:R-:W-:Y:S01]  /*f9e0*/  MOV R197, R122 ;  /* 0x0000007a00c57202 */ /* 0x000fe20000000f00 */
[----:B------:R-:W-:Y:S03]  /*f9f0*/  IMAD.MOV.U32 R122, RZ, RZ, R117 ;  /* 0x000000ffff7a7224 */ /* 0x000fe600078e0075 */
[-C--:B------:R-:W-:Y:S01]  /*fa00*/  HMMA.16816.F32 R28, R80, R86.reuse, R28 ;  /* 0x00000056501c723c */ /* 0x080fe2000000181c */
[--C-:B------:R-:W-:Y:S01]  /*fa10*/  FFMA.FTZ R84, R182, c[0x0][0x2d0], -R96.reuse ;  /* 0x0000b400b6547a23 */ /* 0x100fe20000010860 */
[----:B------:R1:W-:Y:S06]  /*fa20*/  MUFU.EX2 R196, R88 ;  /* 0x0000005800c47308 */ /* 0x0003ec0000000800 */
[C---:B------:R-:W-:Y:S04]  /*fa30*/  HMMA.16816.F32 R32, R76.reuse, R86, R32 ;  /* 0x000000564c20723c */ /* 0x040fe80000001820 */
[----:B------:R2:W-:Y:S04]  /*fa40*/  MUFU.EX2 R146, R84 ;  /* 0x0000005400927308 */ /* 0x0005e80000000800 */
[-C--:B------:R-:W-:Y:S08]  /*fa50*/  HMMA.16816.F32 R36, R76, R92.reuse, R36 ;  /* 0x0000005c4c24723c */ /* 0x080ff00000001824 */
[C---:B------:R-:W-:Y:S01]  /*fa60*/  HMMA.16816.F32 R40, R80.reuse, R92, R40 ;  /* 0x0000005c5028723c */ /* 0x040fe20000001828 */
[----:B-1----:R-:W-:Y:S06]  /*fa70*/  FFMA.FTZ R88, R193, c[0x0][0x2d0], -R75 ;  /* 0x0000b400c1587a23 */ /* 0x002fec000001084b */
[----:B------:R-:W-:Y:S01]  /*fa80*/  FFMA.FTZ R92, R184, c[0x0][0x2d0], -R97 ;  /* 0x0000b400b85c7a23 */ /* 0x000fe20000010861 */
[-C--:B------:R-:W-:Y:S01]  /*fa90*/  HMMA.16816.F32 R44, R80, R94.reuse, R44 ;  /* 0x0000005e502c723c */ /* 0x080fe2000000182c */
[----:B------:R1:W-:Y:S03]  /*faa0*/  MUFU.EX2 R193, R88 ;  /* 0x0000005800c17308 */ /* 0x0003e60000000800 */
[--C-:B--2---:R-:W-:Y:S01]  /*fab0*/  FFMA.FTZ R84, R185, c[0x0][0x2d0], -R96.reuse ;  /* 0x0000b400b9547a23 */ /* 0x104fe20000010860 */
[----:B------:R-:W-:Y:S03]  /*fac0*/  MOV R184, R109 ;  /* 0x0000006d00b87202 */ /* 0x000fe60000000f00 */
[C---:B------:R-:W-:Y:S03]  /*fad0*/  HMMA.16816.F32 R48, R76.reuse, R94, R48 ;  /* 0x0000005e4c30723c */ /* 0x040fe60000001830 */
[----:B------:R2:W-:Y:S10]  /*fae0*/  MUFU.EX2 R189, R84 ;  /* 0x0000005400bd7308 */ /* 0x0005f40000000800 */
[----:B------:R3:W-:Y:S01]  /*faf0*/  MUFU.EX2 R152, R92 ;  /* 0x0000005c00987308 */ /* 0x0007e20000000800 */
[----:B-1----:R-:W-:Y:S09]  /*fb00*/  FFMA.FTZ R88, R195, c[0x0][0x2d0], -R75 ;  /* 0x0000b400c3587a23 */ /* 0x002ff2000001084b */
[----:B------:R1:W-:Y:S01]  /*fb10*/  MUFU.EX2 R195, R88 ;  /* 0x0000005800c37308 */ /* 0x0003e20000000800 */
[----:B--2---:R-:W-:Y:S09]  /*fb20*/  FFMA.FTZ R84, R188, c[0x0][0x2d0], -R96 ;  /* 0x0000b400bc547a23 */ /* 0x004ff20000010860 */
[----:B------:R2:W-:Y:S01]  /*fb30*/  MUFU.EX2 R185, R84 ;  /* 0x0000005400b97308 */ /* 0x0005e20000000800 */
[----:B---3--:R-:W-:Y:S02]  /*fb40*/  FFMA.FTZ R92, R186, c[0x0][0x2d0], -R97 ;  /* 0x0000b400ba5c7a23 */ /* 0x008fe40000010861 */
[----:B------:R-:W-:Y:S07]  /*fb50*/  IMAD.MOV.U32 R186, RZ, RZ, R108 ;  /* 0x000000ffffba7224 */ /* 0x000fee00078e006c */
[----:B------:R3:W-:Y:S01]  /*fb60*/  MUFU.EX2 R103, R92 ;  /* 0x0000005c00677308 */ /* 0x0007e20000000800 */
[----:B-1----:R-:W1:Y:S01]  /*fb70*/  LDSM.16.MT88.4 R88, [R211+0x1100] ;  /* 0x00110000d358783b */ /* 0x002e620000004200 */
[----:B--2---:R-:W-:Y:S02]  /*fb80*/  FFMA.FTZ R84, R190, c[0x0][0x2d0], -R96 ;  /* 0x0000b400be547a23 */ /* 0x004fe40000010860 */
[----:B------:R-:W-:Y:S06]  /*fb90*/  IMAD.MOV.U32 R190, RZ, RZ, R112 ;  /* 0x000000ffffbe7224 */ /* 0x000fec00078e0070 */
[----:B------:R2:W4:Y:S01]  /*fba0*/  MUFU.EX2 R188, R84 ;  /* 0x0000005400bc7308 */ /* 0x0005220000000800 */
[----:B---3--:R-:W-:Y:S02]  /*fbb0*/  FFMA.FTZ R92, R229, c[0x0][0x2d0], -R75 ;  /* 0x0000b400e55c7a23 */ /* 0x008fe4000001084b */
[----:B------:R-:W-:Y:S02]  /*fbc0*/  IMAD.MOV.U32 R229, RZ, RZ, R106 ;  /* 0x000000ffffe57224 */ /* 0x000fe400078e006a */
[----:B--2---:R-:W-:Y:S01]  /*fbd0*/  FFMA.FTZ R84, R198, c[0x0][0x2d0], -R74 ;  /* 0x0000b400c6547a23 */ /* 0x004fe2000001084a */
[-C--:B-1----:R-:W-:Y:S01]  /*fbe0*/  HMMA.16816.F32 R52, R76, R88.reuse, R52 ;  /* 0x000000584c34723c */ /* 0x082fe20000001834 */
[----:B------:R-:W-:Y:S03]  /*fbf0*/  IMAD.MOV.U32 R198, RZ, RZ, R110 ;  /* 0x000000ffffc67224 */ /* 0x000fe600078e006e */
[----:B------:R1:W-:Y:S04]  /*fc00*/  MUFU.EX2 R183, R84 ;  /* 0x0000005400b77308 */ /* 0x0003e80000000800 */
[C---:B------:R-:W-:Y:S07]  /*fc10*/  HMMA.16816.F32 R56, R80.reuse, R88, R56 ;  /* 0x000000585038723c */ /* 0x040fee0000001838 */
[--C-:B------:R-:W-:Y:S01]  /*fc20*/  FFMA.FTZ R88, R178, c[0x0][0x2d0], -R97.reuse ;  /* 0x0000b400b2587a23 */ /* 0x100fe20000010861 */
[-C--:B------:R-:W-:Y:S03]  /*fc30*/  HMMA.16816.F32 R60, R80, R90.reuse, R60 ;  /* 0x0000005a503c723c */ /* 0x080fe6000000183c */
[----:B------:R-:W2:Y:S04]  /*fc40*/  MUFU.EX2 R102, R88 ;  /* 0x0000005800667308 */ /* 0x000ea80000000800 */
[----:B------:R-:W-:Y:S01]  /*fc50*/  FFMA.FTZ R80, R233, c[0x0][0x2d0], -R74 ;  /* 0x0000b400e9507a23 */ /* 0x000fe2000001084a */
[----:B------:R-:W-:Y:S01]  /*fc60*/  HMMA.16816.F32 R64, R76, R90, R64 ;  /* 0x0000005a4c40723c */ /* 0x000fe20000001840 */
[----:B----4-:R-:W-:Y:S03]  /*fc70*/  F2FP.PACK_AB R82, R188, R185 ;  /* 0x000000b9bc52723e */ /* 0x010fe600000000ff */
[----:B-1----:R-:W-:Y:S01]  /*fc80*/  FFMA.FTZ R84, R181, c[0x0][0x2d0], -R97 ;  /* 0x0000b400b5547a23 */ /* 0x002fe20000010861 */
[----:B------:R1:W-:Y:S01]  /*fc90*/  MUFU.EX2 R182, R80 ;  /* 0x0000005000b67308 */ /* 0x0003e20000000800 */
[----:B------:R-:W-:Y:S01]  /*fca0*/  IMAD.MOV.U32 R233, RZ, RZ, R104 ;  /* 0x000000ffffe97224 */ /* 0x000fe200078e0068 */
[----:B------:R-:W-:Y:S02]  /*fcb0*/  F2FP.PACK_AB R76, R251, R197 ;  /* 0x000000c5fb4c723e */ /* 0x000fe400000000ff */
[----:B------:R-:W-:Y:S03]  /*fcc0*/  F2FP.PACK_AB R77, R147, R249 ;  /* 0x000000f9934d723e */ /* 0x000fe600000000ff */
[----:B------:R-:W-:Y:S02]  /*fcd0*/  F2FP.PACK_AB R78, R196, R248 ;  /* 0x000000f8c44e723e */ /* 0x000fe400000000ff */
[----:B------:R-:W-:Y:S01]  /*fce0*/  F2FP.PACK_AB R79, R195, R193 ;  /* 0x000000c1c34f723e */ /* 0x000fe200000000ff */
[----:B------:R3:W4:Y:S01]  /*fcf0*/  MUFU.EX2 R153, R84 ;  /* 0x0000005400997308 */ /* 0x0007220000000800 */
[----:B--2---:R-:W-:Y:S01]  /*fd00*/  F2FP.PACK_AB R83, R102, R103 ;  /* 0x000000676653723e */ /* 0x004fe200000000ff */
[----:B------:R-:W-:Y:S08]  /*fd10*/  LDSM.16.MT88.4 R88, [R212+0x1900] ;  /* 0x00190000d458783b */ /* 0x000ff00000004200 */
[----:B------:R2:W-:Y:S01]  /*fd20*/  MUFU.EX2 R181, R92 ;  /* 0x0000005c00b57308 */ /* 0x0005e20000000800 */
[----:B-1----:R-:W-:Y:S01]  /*fd30*/  FFMA.FTZ R80, R202, c[0x0][0x2d0], -R75 ;  /* 0x0000b400ca507a23 */ /* 0x002fe2000001084b */
[----:B------:R-:W-:Y:S08]  /*fd40*/  MOV R202, R105 ;  /* 0x0000006900ca7202 */ /* 0x000ff00000000f00 */
[----:B------:R1:W-:Y:S01]  /*fd50*/  MUFU.EX2 R159, R80 ;  /* 0x00000050009f7308 */ /* 0x0003e20000000800 */
[----:B---3--:R-:W3:Y:S01]  /*fd60*/  LDSM.16.MT88.4 R84, [R209+0x1900] ;  /* 0x00190000d154783b */ /* 0x008ee20000004200 */
[----:B----4-:R-:W-:Y:S07]  /*fd70*/  F2FP.PACK_AB R81, R152, R153 ;  /* 0x000000999851723e */ /* 0x010fee00000000ff */
[----:B--2---:R-:W2:Y:S01]  /*fd80*/  LDSM.16.MT88.4 R92, [R210+0x1900] ;  /* 0x00190000d25c783b */ /* 0x004ea20000004200 */
[----:B-1----:R-:W-:Y:S01]  /*fd90*/  F2FP.PACK_AB R80, R189, R146 ;  /* 0x00000092bd50723e */ /* 0x002fe200000000ff */
[-C--:B---3--:R-:W-:Y:S08]  /*fda0*/  HMMA.16816.F32 R4, R76, R84.reuse, R4 ;  /* 0x000000544c04723c */ /* 0x088ff00000001804 */
        /* <DEDUP_REMOVED lines=9> */
[----:B------:R-:W-:Y:S04]  /*fe40*/  IMAD.MOV.U32 R237, RZ, RZ, R114 ;  /* 0x000000ffffed7224 */ /* 0x000fe800078e0072 */
[-C--:B------:R-:W-:Y:S01]  /*fe50*/  HMMA.16816.F32 R28, R80, R90.reuse, R28 ;  /* 0x0000005a501c723c */ /* 0x080fe2000000181c */
[----:B------:R1:W-:Y:S03]  /*fe60*/  MUFU.EX2 R180, R84 ;  /* 0x0000005400b47308 */ /* 0x0003e60000000800 */
[--C-:B------:R-:W-:Y:S02]  /*fe70*/  FFMA.FTZ R88, R228, c[0x0][0x2d0], -R96.reuse ;  /* 0x0000b400e4587a23 */ /* 0x100fe40000010860 */
[----:B------:R-:W-:Y:S02]  /*fe80*/  IMAD.MOV.U32 R228, RZ, RZ, R119 ;  /* 0x000000ffffe47224 */ /* 0x000fe400078e0077 */
[C---:B------:R-:W-:Y:S03]  /*fe90*/  HMMA.16816.F32 R32, R76.reuse, R90, R32 ;  /* 0x0000005a4c20723c */ /* 0x040fe60000001820 */
[----:B------:R3:W-:Y:S05]  /*fea0*/  MUFU.EX2 R156, R88 ;  /* 0x00000058009c7308 */ /* 0x0007ea0000000800 */
[-C--:B--2---:R-:W-:Y:S08]  /*feb0*/  HMMA.16816.F32 R36, R76, R92.reuse, R36 ;  /* 0x0000005c4c24723c */ /* 0x084ff00000001824 */
[C---:B------:R-:W-:Y:S01]  /*fec0*/  HMMA.16816.F32 R40, R80.reuse, R92, R40 ;  /* 0x0000005c5028723c */ /* 0x040fe20000001828 */
[----:B-1----:R-:W-:Y:S03]  /*fed0*/  FFMA.FTZ R84, R235, c[0x0][0x2d0], -R75 ;  /* 0x0000b400eb547a23 */ /* 0x002fe6000001084b */
[----:B------:R-:W-:Y:S01]  /*fee0*/  MOV R235, R115 ;  /* 0x0000007300eb7202 */ /* 0x000fe20000000f00 */
[----:B------:R1:W-:Y:S02]  /*fef0*/  MUFU.EX2 R157, R84 ;  /* 0x00000054009d7308 */ /* 0x0003e40000000800 */
[----:B------:R-:W-:Y:S01]  /*ff00*/  FFMA.FTZ R92, R192, c[0x0][0x2d0], -R97 ;  /* 0x0000b400c05c7a23 */ /* 0x000fe20000010861 */
[-C--:B------:R-:W-:Y:S01]  /*ff10*/  HMMA.16816.F32 R44, R80, R94.reuse, R44 ;  /* 0x0000005e502c723c */ /* 0x080fe2000000182c */
[----:B---3--:R-:W-:Y:S02]  /*ff20*/  FFMA.FTZ R88, R230, c[0x0][0x2d0], -R96 ;  /* 0x0000b400e6587a23 */ /* 0x008fe40000010860 */
[----:B------:R-:W2:Y:S04]  /*ff30*/  LDL.LU R230, [R1+0x18] ;  /* 0x0000180001e67983 */ /* 0x000ea80000300800 */
[----:B------:R3:W-:Y:S01]  /*ff40*/  MUFU.EX2 R100, R92 ;  /* 0x0000005c00647308 */ /* 0x0007e20000000800 */
[C---:B------:R-:W-:Y:S01]  /*ff50*/  HMMA.16816.F32 R48, R76.reuse, R94, R48 ;  /* 0x0000005e4c30723c */ /* 0x040fe20000001830 */
[----:B------:R-:W4:Y:S08]  /*ff60*/  LDL.LU R162, [R1+0x14] ;  /* 0x0000140001a27983 */ /* 0x000f300000300800 */
[----:B------:R5:W-:Y:S03]  /*ff70*/  MUFU.EX2 R178, R88 ;  /* 0x0000005800b27308 */ /* 0x000be60000000800 */
[----:B-1----:R-:W-:Y:S02]  /*ff80*/  FFMA.FTZ R84, R232, c[0x0][0x2d0], -R75 ;  /* 0x0000b400e8547a23 */ /* 0x002fe4000001084b */
[----:B------:R-:W-:Y:S01]  /*ff90*/  IMAD.MOV.U32 R232, RZ, RZ, R122 ;  /* 0x000000ffffe87224 */ /* 0x000fe200078e007a */
[----:B------:R-:W-:Y:S04]  /*ffa0*/  MOV R122, R111 ;  /* 0x0000006f007a7202 */ /* 0x000fe80000000f00 */
[----:B------:R1:W-:Y:S01]  /*ffb0*/  MUFU.EX2 R179, R84 ;  /* 0x0000005400b37308 */ /* 0x0003e20000000800 */
[----:B---3--:R-:W-:Y:S09]  /*ffc0*/  FFMA.FTZ R92, R191, c[0x0][0x2d0], -R97 ;  /* 0x0000b400bf5c7a23 */ /* 0x008ff20000010861 */
[----:B------:R3:W-:Y:S01]  /*ffd0*/  MUFU.EX2 R99, R92 ;  /* 0x0000005c00637308 */ /* 0x0007e20000000800 */
[--C-:B-----5:R-:W-:Y:S01]  /*ffe0*/  FFMA.FTZ R88, R231, c[0x0][0x2d0], -R96.reuse ;  /* 0x0000b400e7587a23 */ /* 0x120fe20000010860 */
[----:B------:R-:W-:Y:S08]  /*fff0*/  MOV R231, R107 ;  /* 0x0000006b00e77202 */ /* 0x000ff00000000f00 */
[----:B------:R5:W5:Y:S01]  /*10000*/  MUFU.EX2 R177, R88 ;  /* 0x0000005800b17308 */ /* 0x000b620000000800 */
[----:B-1----:R-:W-:Y:S01]  /*10010*/  FFMA.FTZ R84, R203, c[0x0][0x2d0], -R96 ;  /* 0x0000b400cb547a23 */ /* 0x002fe20000010860 */
[----:B------:R-:W-:Y:S08]  /*10020*/  MOV R203, R160 ;  /* 0x000000a000cb7202 */ /* 0x000ff00000000f00 */
[----:B------:R1:W-:Y:S01]  /*10030*/  MUFU.EX2 R155, R84 ;  /* 0x00000054009b7308 */ /* 0x0003e20000000800 */
[----:B---3--:R-:W-:Y:S09]  /*10040*/  FFMA.FTZ R92, R242, c[0x0][0x2d0], -R75 ;  /* 0x0000b400f25c7a23 */ /* 0x008ff2000001084b */
[----:B------:R3:W-:Y:S01]  /*10050*/  MUFU.EX2 R172, R92 ;  /* 0x0000005c00ac7308 */ /* 0x0007e20000000800 */
[--C-:B-----5:R-:W-:Y:S02]  /*10060*/  FFMA.FTZ R88, R240, c[0x0][0x2d0], -R74.reuse ;  /* 0x0000b400f0587a23 */ /* 0x120fe4000001084a */
[----:B------:R-:W-:Y:S07]  /*10070*/  IMAD.MOV.U32 R240, RZ, RZ, R161 ;  /* 0x000000fffff07224 */ /* 0x000fee00078e00a1 */
[----:B------:R5:W-:Y:S01]  /*10080*/  MUFU.EX2 R176, R88 ;  /* 0x0000005800b07308 */ /* 0x000be20000000800 */
[----:B-1----:R-:W1:Y:S08]  /*10090*/  LDSM.16.MT88.4 R84, [R211+0x1900] ;  /* 0x00190000d354783b */ /* 0x002e700000004200 */
[----:B---3--:R-:W-:Y:S01]  /*100a0*/  LDSM.16.MT88.4 R92, [R210+0x2100] ;  /* 0x00210000d25c783b */ /* 0x008fe20000004200 */
[--C-:B-----5:R-:W-:Y:S01]  /*100b0*/  FFMA.FTZ R88, R187, c[0x0][0x2d0], -R97.reuse ;  /* 0x0000b400bb587a23 */ /* 0x120fe20000010861 */
[----:B------:R-:W-:Y:S06]  /*100c0*/  MOV R187, R118 ;  /* 0x0000007600bb7202 */ /* 0x000fec0000000f00 */
[----:B------:R-:W-:Y:S01]  /*100d0*/  LDSM.16.MT88.4 R116, [R209+0x2900] ;  /* 0x00290000d174783b */ /* 0x000fe20000004200 */
[----:B------:R3:W5:Y:S01]  /*100e0*/  MUFU.EX2 R101, R88 ;  /* 0x0000005800657308 */ /* 0x0007620000000800 */
[-C--:B-1----:R-:W-:Y:S08]  /*100f0*/  HMMA.16816.F32 R52, R76, R84.reuse, R52 ;  /* 0x000000544c34723c */ /* 0x082ff00000001834 */
[C---:B------:R-:W-:Y:S01]  /*10100*/  HMMA.16816.F32 R56, R80.reuse, R84, R56 ;  /* 0x000000545038723c */ /* 0x040fe20000001838 */
[----:B---3--:R-:W1:Y:S06]  /*10110*/  LDSM.16.MT88.4 R88, [R209+0x2100] ;  /* 0x00210000d158783b */ /* 0x008e6c0000004200 */
        /* <DEDUP_REMOVED lines=12> */
[----:B---3--:R-:W3:Y:S01]  /*101e0*/  LDSM.16.MT88.4 R84, [R212+0x2100] ;  /* 0x00210000d454783b */ /* 0x008ee20000004200 */
[----:B------:R-:W-:Y:S05]  /*101f0*/  F2FP.PACK_AB R83, R98, R99 ;  /* 0x000000636253723e */ /* 0x000fea00000000ff */
[-C--:B-1----:R-:W-:Y:S01]  /*10200*/  HMMA.16816.F32 R4, R76, R88.reuse, R4 ;  /* 0x000000584c04723c */ /* 0x082fe20000001804 */
[--C-:B-----5:R-:W-:Y:S01]  /*10210*/  FFMA.FTZ R80, R238, c[0x0][0x2d0], -R75.reuse ;  /* 0x0000b400ee507a23 */ /* 0x120fe2000001084b */
[----:B------:R-:W-:Y:S03]  /*10220*/  F2FP.PACK_AB R164, R175, R176 ;  /* 0x000000b0afa4723e */ /* 0x000fe600000000ff */
[----:B------:R1:W5:Y:S02]  /*10230*/  MUFU.EX2 R174, R80 ;  /* 0x0000005000ae7308 */ /* 0x0003640000000800 */
[----:B-1----:R-:W-:Y:S02]  /*10240*/  F2FP.PACK_AB R80, R156, R155 ;  /* 0x0000009b9c50723e */ /* 0x002fe400000000ff */
[----:B-----5:R-:W-:Y:S05]  /*10250*/  F2FP.PACK_AB R165, R172, R174 ;  /* 0x000000aeaca5723e */ /* 0x020fea00000000ff */
[C---:B------:R-:W-:Y:S07]  /*10260*/  HMMA.16816.F32 R8, R80.reuse, R88, R8 ;  /* 0x000000585008723c */ /* 0x040fee0000001808 */
[--C-:B------:R-:W-:Y:S01]  /*10270*/  FFMA.FTZ R88, R250, c[0x0][0x2d0], -R74.reuse ;  /* 0x0000b400fa587a23 */ /* 0x100fe2000001084a */
[-C--:B------:R-:W-:Y:S01]  /*10280*/  HMMA.16816.F32 R12, R80, R90.reuse, R12 ;  /* 0x0000005a500c723c */ /* 0x080fe2000000180c */
[----:B------:R-:W-:Y:S02]  /*10290*/  FFMA.FTZ R74, R252, c[0x0][0x2d0], -R74 ;  /* 0x0000b400fc4a7a23 */ /* 0x000fe4000001084a */
[----:B------:R1:W-:Y:S05]  /*102a0*/  MUFU.EX2 R173, R88 ;  /* 0x0000005800ad7308 */ /* 0x0003ea0000000800 */
[C---:B------:R-:W-:Y:S05]  /*102b0*/  HMMA.16816.F32 R16, R76.reuse, R90, R16 ;  /* 0x0000005a4c10723c */ /* 0x040fea0000001810 */
[----:B------:R5:W5:Y:S03]  /*102c0*/  MUFU.EX2 R171, R74 ;  /* 0x0000004a00ab7308 */ /* 0x000b660000000800 */
[-C--:B---3--:R-:W-:Y:S08]  /*102d0*/  HMMA.16816.F32 R20, R76, R84.reuse, R20 ;  /* 0x000000544c14723c */ /* 0x088ff00000001814 */
[C---:B------:R-:W-:Y:S01]  /*102e0*/  HMMA.16816.F32 R24, R80.reuse, R84, R24 ;  /* 0x000000545018723c */ /* 0x040fe20000001818 */
[----:B-1----:R-:W1:Y:S07]  /*102f0*/  LDSM.16.MT88.4 R88, [R211+0x2100] ;  /* 0x00210000d358783b */ /* 0x002e6e0000004200 */
[-C--:B------:R-:W-:Y:S01]  /*10300*/  HMMA.16816.F32 R28, R80, R86.reuse, R28 ;  /* 0x00000056501c723c */ /* 0x080fe2000000181c */
[--C-:B-----5:R-:W-:Y:S03]  /*10310*/  FFMA.FTZ R74, R245, c[0x0][0x2d0], -R75.reuse ;  /* 0x0000b400f54a7a23 */ /* 0x120fe6000001084b */
[----:B------:R-:W-:Y:S01]  /*10320*/  F2FP.PACK_AB R166, R171, R173 ;  /* 0x000000adaba6723e */ /* 0x000fe200000000ff */
[----:B------:R-:W-:Y:S03]  /*10330*/  FFMA.FTZ R75, R247, c[0x0][0x2d0], -R75 ;  /* 0x0000b400f74b7a23 */ /* 0x000fe6000001084b */
[C---:B------:R-:W-:Y:S01]  /*10340*/  HMMA.16816.F32 R32, R76.reuse, R86, R32 ;  /* 0x000000564c20723c */ /* 0x040fe20000001820 */
[----:B------:R3:W-:Y:S07]  /*10350*/  MUFU.EX2 R170, R74 ;  /* 0x0000004a00aa7308 */ /* 0x0007ee0000000800 */
[-C--:B------:R-:W-:Y:S03]  /*10360*/  HMMA.16816.F32 R36, R76, R92.reuse, R36 ;  /* 0x0000005c4c24723c */ /* 0x080fe60000001824 */
[----:B------:R-:W5:Y:S05]  /*10370*/  MUFU.EX2 R169, R75 ;  /* 0x0000004b00a97308 */ /* 0x000f6a0000000800 */
[C---:B------:R-:W-:Y:S08]  /*10380*/  HMMA.16816.F32 R40, R80.reuse, R92, R40 ;  /* 0x0000005c5028723c */ /* 0x040ff00000001828 */
[-C--:B------:R-:W-:Y:S01]  /*10390*/  HMMA.16816.F32 R44, R80, R94.reuse, R44 ;  /* 0x0000005e502c723c */ /* 0x080fe2000000182c */
[--C-:B---3--:R-:W-:Y:S04]  /*103a0*/  FFMA.FTZ R74, R239, c[0x0][0x2d0], -R96.reuse ;  /* 0x0000b400ef4a7a23 */ /* 0x108fe80000010860 */
[----:B------:R3:W-:Y:S03]  /*103b0*/  MUFU.EX2 R168, R74 ;  /* 0x0000004a00a87308 */ /* 0x0007e60000000800 */
[C---:B------:R-:W-:Y:S01]  /*103c0*/  HMMA.16816.F32 R48, R76.reuse, R94, R48 ;  /* 0x0000005e4c30723c */ /* 0x040fe20000001830 */
[----:B-----5:R-:W-:Y:S07]  /*103d0*/  F2FP.PACK_AB R167, R169, R170 ;  /* 0x000000aaa9a7723e */ /* 0x020fee00000000ff */
[-C--:B-1----:R-:W-:Y:S08]  /*103e0*/  HMMA.16816.F32 R52, R76, R88.reuse, R52 ;  /* 0x000000584c34723c */ /* 0x082ff00000001834 */
[C---:B------:R-:W-:Y:S01]  /*103f0*/  HMMA.16816.F32 R56, R80.reuse, R88, R56 ;  /* 0x000000585038723c */ /* 0x040fe20000001838 */
[----:B--2---:R-:W-:Y:S03]  /*10400*/  FFMA.FTZ R68, R68, R230, R187 ;  /* 0x000000e644447223 */ /* 0x004fe600000100bb */
[----:B------:R-:W-:Y:S01]  /*10410*/  MOV R230, R150 ;  /* 0x0000009600e67202 */ /* 0x000fe20000000f00 */
[----:B---3--:R-:W-:Y:S02]  /*10420*/  FFMA.FTZ R74, R241, c[0x0][0x2d0], -R96 ;  /* 0x0000b400f14a7a23 */ /* 0x008fe40000010860 */
[----:B----4-:R-:W-:Y:S01]  /*10430*/  FFMA.FTZ R69, R69, R162, R163 ;  /* 0x000000a245457223 */ /* 0x010fe200000100a3 */
        /* <DEDUP_REMOVED lines=10> */
[----:B------:R-:W-:Y:S02]  /*104e0*/  MOV R232, R236 ;  /* 0x000000ec00e87202 */ /* 0x000fe40000000f00 */
[----:B--2---:R-:W-:Y:S02]  /*104f0*/  F2FP.PACK_AB R160, R85, R168 ;  /* 0x000000a855a0723e */ /* 0x004fe400000000ff */
[----:B------:R-:W-:Y:S04]  /*10500*/  MOV R236, R120 ;  /* 0x0000007800ec7202 */ /* 0x000fe80000000f00 */
[----:B------:R-:W2:Y:S01]  /*10510*/  MUFU.EX2 R96, R96 ;  /* 0x0000006000607308 */ /* 0x000ea20000000800 */
[--C-:B-1----:R-:W-:Y:S09]  /*10520*/  FFMA.FTZ R74, R199, c[0x0][0x2d0], -R97.reuse ;  /* 0x0000b400c74a7a23 */ /* 0x102ff20000010861 */
        /* <DEDUP_REMOVED lines=15> */
[----:B------:R-:W-:Y:S01]  /*10620*/  MOV R228, R149 ;  /* 0x0000009500e47202 */ /* 0x000fe20000000f00 */
[----:B------:R-:W-:Y:S02]  /*10630*/  FADD.FTZ R2, R151, R69 ;  /* 0x0000004597027221 */ /* 0x000fe40000010000 */
[----:B------:R-:W-:Y:S01]  /*10640*/  FADD.FTZ R4, R240, R4 ;  /* 0x00000004f0047221 */ /* 0x000fe20000010000 */
[----:B------:R-:W1:Y:S01]  /*10650*/  LDSM.16.MT88.4 R148, [R210+0x2900] ;  /* 0x00290000d294783b */ /* 0x000e620000004200 */
[----:B------:R-:W-:Y:S03]  /*10660*/  FADD.FTZ R2, R203, R2 ;  /* 0x00000002cb027221 */ /* 0x000fe60000010000 */
[----:B------:R-:W-:Y:S01]  /*10670*/  FADD.FTZ R5, R235, R4 ;  /* 0x00000004eb057221 */ /* 0x000fe20000010000 */
[----:B------:R-:W-:Y:S01]  /*10680*/  MOV R235, R123 ;  /* 0x0000007b00eb7202 */ /* 0x000fe20000000f00 */
[----:B------:R-:W-:Y:S02]  /*10690*/  IMAD.MOV.U32 R203, RZ, RZ, R237 ;  /* 0x000000ffffcb7224 */ /* 0x000fe400078e00ed */
[----:B------:R-:W-:Y:S02]  /*106a0*/  FADD.FTZ R7, R122, R2 ;  /* 0x000000027a077221 */ /* 0x000fe40000010000 */
[----:B------:R-:W-:Y:S02]  /*106b0*/  FADD.FTZ R4, R231, R6 ;  /* 0x00000006e7047221 */ /* 0x000fe40000010000 */
[----:B------:R-:W-:Y:S01]  /*106c0*/  FADD.FTZ R2, R202, R5 ;  /* 0x00000005ca027221 */ /* 0x000fe20000010000 */
[----:B------:R-:W-:Y:S01]  /*106d0*/  MOV R202, R233 ;  /* 0x000000e900ca7202 */ /* 0x000fe20000000f00 */
[----:B------:R-:W-:Y:S01]  /*106e0*/  FADD.FTZ R7, R184, R7 ;  /* 0x00000007b8077221 */ /* 0x000fe20000010000 */
[----:B------:R-:W-:Y:S01]  /*106f0*/  MOV R184, R127 ;  /* 0x0000007f00b87202 */ /* 0x000fe20000000f00 */
[----:B------:R-:W-:Y:S02]  /*10700*/  FADD.FTZ R6, R190, R4 ;  /* 0x00000004be067221 */ /* 0x000fe40000010000 */
[----:B------:R-:W-:Y:S02]  /*10710*/  FADD.FTZ R5, R124, R2 ;  /* 0x000000027c057221 */ /* 0x000fe40000010000 */
[----:B------:R-:W-:Y:S02]  /*10720*/  FADD.FTZ R4, R230, R7 ;  /* 0x00000007e6047221 */ /* 0x000fe40000010000 */
[----:B------:R-:W-:Y:S02]  /*10730*/  FADD.FTZ R2, R228, R6 ;  /* 0x00000006e4027221 */ /* 0x000fe40000010000 */
[----:B------:R-:W-:Y:S02]  /*10740*/  FADD.FTZ R7, R131, R4 ;  /* 0x0000000483077221 */ /* 0x000fe40000010000 */
[----:B------:R-:W-:Y:S02]  /*10750*/  FADD.FTZ R6, R130, R2 ;  /* 0x0000000282067221 */ /* 0x000fe40000010000 */
[----:B------:R-:W-:Y:S02]  /*10760*/  FADD.FTZ R2, R203, R7 ;  /* 0x00000007cb027221 */ /* 0x000fe40000010000 */
[----:B------:R-:W-:Y:S02]  /*10770*/  IMAD.MOV.U32 R237, RZ, RZ, R121 ;  /* 0x000000ffffed7224 */ /* 0x000fe400078e0079 */
[----:B------:R-:W-:Y:S01]  /*10780*/  IMAD.MOV.U32 R233, RZ, RZ, R186 ;  /* 0x000000ffffe97224 */ /* 0x000fe200078e00ba */
[-C--:B------:R-:W-:Y:S01]  /*10790*/  HMMA.16816.F32 R120, R164, R132.reuse, R20 ;  /* 0x00000084a478723c */ /* 0x080fe20000001814 */
[----:B------:R-:W-:Y:S01]  /*107a0*/  IMAD.MOV.U32 R190, RZ, RZ, R126 ;  /* 0x000000ffffbe7224 */ /* 0x000fe200078e007e */
[----:B------:R-:W-:Y:S01]  /*107b0*/  MOV R186, R198 ;  /* 0x000000c600ba7202 */ /* 0x000fe20000000f00 */
[----:B------:R-:W-:Y:S01]  /*107c0*/  FADD.FTZ R9, R237, R2 ;  /* 0x00000002ed097221 */ /* 0x000fe20000010000 */
[----:B------:R-:W-:Y:S04]  /*107d0*/  MOV R198, R125 ;  /* 0x0000007d00c67202 */ /* 0x000fe80000000f00 */
[C---:B------:R-:W-:Y:S01]  /*107e0*/  HMMA.16816.F32 R124, R160.reuse, R132, R24 ;  /* 0x00000084a07c723c */ /* 0x040fe20000001818 */
[----:B--2---:R-:W-:Y:S04]  /*107f0*/  FFMA.FTZ R0, R0, R73, R204 ;  /* 0x0000004900007223 */ /* 0x004fe800000100cc */
[----:B------:R-:W-:Y:S02]  /*10800*/  FADD.FTZ R8, R205, R0 ;  /* 0x00000000cd087221 */ /* 0x000fe40000010000 */
[----:B------:R-:W-:Y:S02]  /*10810*/  FADD.FTZ R0, R129, R5 ;  /* 0x0000000581007221 */ /* 0x000fe40000010000 */
[----:B------:R-:W-:Y:S03]  /*10820*/  FADD.FTZ R8, R206, R8 ;  /* 0x00000008ce087221 */ /* 0x000fe60000010000 */
[----:B------:R-:W-:Y:S02]  /*10830*/  FADD.FTZ R5, R128, R0 ;  /* 0x0000000080057221 */ /* 0x000fe40000010000 */
[----:B------:R-:W-:Y:S01]  /*10840*/  FADD.FTZ R4, R207, R8 ;  /* 0x00000008cf047221 */ /* 0x000fe20000010000 */
[-C--:B------:R-:W-:Y:S01]  /*10850*/  HMMA.16816.F32 R128, R160, R134.reuse, R28 ;  /* 0x00000086a080723c */ /* 0x080fe2000000181c */
[----:B------:R-:W-:Y:S02]  /*10860*/  FADD.FTZ R0, R232, R6 ;  /* 0x00000006e8007221 */ /* 0x000fe40000010000 */
[----:B------:R-:W-:Y:S02]  /*10870*/  FADD.FTZ R8, R235, R5 ;  /* 0x00000005eb087221 */ /* 0x000fe40000010000 */
[----:B------:R-:W-:Y:S02]  /*10880*/  FADD.FTZ R11, R138, R4 ;  /* 0x000000048a0b7221 */ /* 0x000fe40000010000 */
[----:B------:R-:W-:Y:S01]  /*10890*/  FADD.FTZ R10, R236, R0 ;  /* 0x00000000ec0a7221 */ /* 0x000fe20000010000 */
[----:B------:R-:W2:Y:S01]  /*108a0*/  LDSM.16.MT88.4 R4, [R211+0x2900] ;  /* 0x00290000d304783b */ /* 0x000ea20000004200 */
[----:B------:R-:W-:Y:S01]  /*108b0*/  FADD.FTZ R2, R229, R8 ;  /* 0x00000008e5027221 */ /* 0x000fe20000010000 */
[C---:B------:R-:W-:Y:S02]  /*108c0*/  HMMA.16816.F32 R132, R164.reuse, R134, R32 ;  /* 0x00000086a484723c */ /* 0x040fe40000001820 */
[----:B------:R-:W-:Y:S02]  /*108d0*/  FADD.FTZ R8, R137, R11 ;  /* 0x0000000b89087221 */ /* 0x000fe40000010000 */
[----:B------:R-:W-:Y:S02]  /*108e0*/  FADD.FTZ R0, R202, R9 ;  /* 0x00000009ca007221 */ /* 0x000fe40000010000 */
[----:B------:R-:W-:Y:S02]  /*108f0*/  FADD.FTZ R10, R233, R10 ;  /* 0x0000000ae90a7221 */ /* 0x000fe40000010000 */
[----:B------:R-:W-:Y:S04]  /*10900*/  FADD.FTZ R11, R139, R2 ;  /* 0x000000028b0b7221 */ /* 0x000fe80000010000 */
[----:B------:R-:W-:Y:S02]  /*10910*/  FADD.FTZ R8, R136, R8 ;  /* 0x0000000888087221 */ /* 0x000fe40000010000 */
[----:B------:R-:W-:Y:S01]  /*10920*/  FADD.FTZ R9, R186, R0 ;  /* 0x00000000ba097221 */ /* 0x000fe20000010000 */
[-C--:B-1----:R-:W-:Y:S01]  /*10930*/  HMMA.16816.F32 R136, R164, R148.reuse, R36 ;  /* 0x00000094a488723c */ /* 0x082fe20000001824 */
        /* <DEDUP_REMOVED lines=8> */
[----:B------:R-:W-:Y:S02]  /*109c0*/  FADD.FTZ R8, R145, R8 ;  /* 0x0000000891087221 */ /* 0x000fe40000010000 */
[----:B------:R-:W-:Y:S02]  /*109d0*/  FADD.FTZ R0, R249, R11 ;  /* 0x0000000bf9007221 */ /* 0x000fe40000010000 */
        /* <DEDUP_REMOVED lines=23> */
[----:B------:R-:W-:Y:S01]  /*10b50*/  FADD.FTZ R8, R103, R8 ;  /* 0x0000000867087221 */ /* 0x000fe20000010000 */
[----:B------:R-:W-:Y:S01]  /*10b60*/  MOV R103, R3 ;  /* 0x0000000300677202 */ /* 0x000fe20000000f00 */
[----:B------:R-:W-:Y:S02]  /*10b70*/  FADD.FTZ R10, R156, R9 ;  /* 0x000000099c0a7221 */ /* 0x000fe40000010000 */
[----:B------:R-:W-:Y:S02]  /*10b80*/  FADD.FTZ R11, R158, R2 ;  /* 0x000000029e0b7221 */ /* 0x000fe40000010000 */
[----:B------:R-:W-:Y:S02]  /*10b90*/  FADD.FTZ R9, R157, R0 ;  /* 0x000000009d097221 */ /* 0x000fe40000010000 */
[C---:B------:R-:W-:Y:S01]  /*10ba0*/  HMMA.16816.F32 R156, R160.reuse, R4, R56 ;  /* 0x00000004a09c723c */ /* 0x040fe20000001838 */
[----:B------:R-:W-:Y:S01]  /*10bb0*/  FADD.FTZ R8, R102, R8 ;  /* 0x0000000866087221 */ /* 0x000fe20000010000 */
[----:B------:R-:W-:Y:S01]  /*10bc0*/  MOV R102, R70 ;  /* 0x0000004600667202 */ /* 0x000fe20000000f00 */
[----:B------:R-:W-:Y:S02]  /*10bd0*/  FADD.FTZ R0, R180, R11 ;  /* 0x0000000bb4007221 */ /* 0x000fe40000010000 */
[----:B------:R-:W-:Y:S01]  /*10be0*/  FADD.FTZ R8, R101, R8 ;  /* 0x0000000865087221 */ /* 0x000fe20000010000 */
[----:B------:R-:W-:Y:S01]  /*10bf0*/  MOV R101, R71 ;  /* 0x0000004700657202 */ /* 0x000fe20000000f00 */
        /* <DEDUP_REMOVED lines=20> */
[----:B------:R1:W-:Y:S01]  /*10d40*/  STL [R1+0x14], R5 ;  /* 0x0000140501007387 */ /* 0x0003e20000100800 */
[----:B------:R-:W-:Y:S02]  /*10d50*/  FADD.FTZ R4, R169, R4 ;  /* 0x00000004a9047221 */ /* 0x000fe40000010000 */
[----:B------:R-:W-:Y:S02]  /*10d60*/  FADD.FTZ R2, R96, R2 ;  /* 0x0000000260027221 */ /* 0x000fe40000010000 */
[----:B------:R-:W-:Y:S01]  /*10d70*/  FADD.FTZ R0, R74, R0 ;  /* 0x000000004a007221 */ /* 0x000fe20000010000 */
[----:B------:R1:W-:Y:S01]  /*10d80*/  STL [R1+0x18], R4 ;  /* 0x0000180401007387 */ /* 0x0003e20000100800 */
[----:B------:R-:W-:Y:S02]  /*10d90*/  IMAD.MOV.U32 R100, RZ, RZ, R72 ;  /* 0x000000ffff647224 */ /* 0x000fe400078e0048 */
[----:B------:R-:W-:Y:S01]  /*10da0*/  FADD.FTZ R0, R97, R0 ;  /* 0x0000000061007221 */ /* 0x000fe20000010000 */
[----:B------:R1:W-:Y:S04]  /*10db0*/  STL [R1+0x1c], R2 ;  /* 0x00001c0201007387 */ /* 0x0003e80000100800 */
[----:B------:R1:W-:Y:S01]  /*10dc0*/  STL [R1+0x20], R0 ;  /* 0x0000200001007387 */ /* 0x0003e20000100800 */
[----:B------:R-:W-:-:S05]  /*10dd0*/  @P0 BRA `(.L_x_291) ;  /* 0xffff8c5000000947 */ /* 0x000fca000383ffff */
.L_x_272:
[----:B------:R-:W2:Y:S01]  /*10de0*/  S2UR UR17, SR_CTAID.X ;  /* 0x00000000001179c3 */ /* 0x000ea20000002500 */
[----:B------:R-:W-:-:S02]  /*10df0*/  UISETP.NE.AND UP1, UPT, UR35, URZ, UPT ;  /* 0x0000003f2300728c */ /* 0x000fc4000bf25270 */
[----:B------:R-:W-:Y:S02]  /*10e00*/  ULDC.64 UR4, c[0x0][0x2c8] ;  /* 0x0000b20000047ab9 */ /* 0x000fe40000000a00 */
[----:B------:R-:W-:-:S06]  /*10e10*/  UISETP.NE.AND UP0, UPT, UR34, URZ, UPT ;  /* 0x0000003f2200728c */ /* 0x000fcc000bf05270 */
[----:B------:R-:W-:Y:S01]  /*10e20*/  PLOP3.LUT P0, PT, PT, PT, UP0, 0x40, 0x0 ;  /* 0x000000000000781c */ /* 0x000fe20003f0e808 */
[----:B--2---:R-:W-:-:S04]  /*10e30*/  ULEA UR17, UR17, 0x7f, 0x7 ;  /* 0x0000007f11117891 */ /* 0x004fc8000f8e383f */
[----:B------:R-:W-:Y:S02]  /*10e40*/  UIMAD.WIDE.U32 UR20, UR17, UR4, URZ ;  /* 0x00000004111472a5 */ /* 0x000fe4000f8e003f */
[----:B------:R-:W-:Y:S02]  /*10e50*/  UIADD3 UR4, UR8, 0x1, -UR15 ;  /* 0x0000000108047890 */ /* 0x000fe4000fffe80f */
[----:B------:R-:W-:-:S03]  /*10e60*/  UMOV UR18, UR17 ;  /* 0x0000001100127c82 */ /* 0x000fc60008000000 */
[----:B------:R-:W-:Y:S02]  /*10e70*/  @UP1 UMOV UR17, UR21 ;  /* 0x0000001500111c82 */ /* 0x000fe40008000000 */
[----:B------:R-:W-:-:S03]  /*10e80*/  @UP1 USHF.R.U32.HI UR18, URZ, UR5, UR17 ;  /* 0x000000053f121299 */ /* 0x000fc60008011611 */
[----:B------:R-:W-:Y:S02]  /*10e90*/  ULDC UR17, c[0x0][0x324] ;  /* 0x0000c90000117ab9 */ /* 0x000fe40000000800 */
[----:B------:R-:W-:-:S04]  /*10ea0*/  UIADD3 UR18, UR4, UR18, URZ ;  /* 0x0000001204127290 */ /* 0x000fc8000fffe03f */
[----:B------:R-:W-:Y:S01]  /*10eb0*/  UIADD3 UR17, UR18, -UR17, URZ ;  /* 0x8000001112117290 */ /* 0x000fe2000fffe03f */
[----:B------:R-:W-:Y:S05]  /*10ec0*/  @P0 BRA `(.L_x_292) ;  /* 0x0000018000000947 */ /* 0x000fea0003800000 */
[----:B------:R-:W-:-:S06]  /*10ed0*/  UISETP.GT.AND UP0, UPT, UR18, -0x1, UPT ;  /* 0xffffffff1200788c */ /* 0x000fcc000bf04270 */
[----:B------:R-:W-:-:S13]  /*10ee0*/  PLOP3.LUT P0, PT, PT, PT, UP0, 0x80, 0x0 ;  /* 0x000000000000781c */ /* 0x000fda0003f0f008 */
[----:B------:R-:W-:Y:S05]  /*10ef0*/  @P0 BRA `(.L_x_293) ;  /* 0x000000a000000947 */ /* 0x000fea0003800000 */
[----:B------:R-:W-:Y:S02]  /*10f00*/  UMOV UR5, 0x1 ;  /* 0x0000000100057882 */ /* 0x000fe40000000000 */
[----:B------:R-:W-:Y:S02]  /*10f10*/  ULDC UR4, c[0x0][0x32c] ;  /* 0x0000cb0000047ab9 */ /* 0x000fe40000000800 */
[----:B------:R-:W-:Y:S02]  /*10f20*/  UISETP.NE.AND UP0, UPT, UR5, UR4, UPT ;  /* 0x000000040500728c */ /* 0x000fe4000bf05270 */
[----:B------:R-:W-:Y:S02]  /*10f30*/  ULOP3.LUT UR18, URZ, UR18, URZ, 0x33, !UPT ;  /* 0x000000123f127292 */ /* 0x000fe4000f8e333f */
[----:B------:R-:W-:Y:S02]  /*10f40*/  ULDC.64 UR4, c[0x0][0x330] ;  /* 0x0000cc0000047ab9 */ /* 0x000fe40000000a00 */
[----:B------:R-:W-:-:S07]  /*10f50*/  UIMAD.WIDE.U32 UR20, UR18, UR4, URZ ;  /* 0x00000004121472a5 */ /* 0x000fce000f8e003f */
[----:B------:R-:W-:Y:S02]  /*10f60*/  @UP0 UMOV UR19, UR21 ;  /* 0x0000001500130c82 */ /* 0x000fe40008000000 */
[----:B------:R-:W-:-:S04]  /*10f70*/  @UP0 USHF.R.U32.HI UR18, URZ, UR5, UR19 ;  /* 0x000000053f120299 */ /* 0x000fc80008011613 */
[----:B------:R-:W-:Y:S01]  /*10f80*/  ULOP3.LUT UR18, URZ, UR18, URZ, 0x33, !UPT ;  /* 0x000000123f127292 */ /* 0x000fe2000f8e333f */
[----:B------:R-:W-:Y:S05]  /*10f90*/  BRA `(.L_x_294) ;  /* 0x0000007000007947 */ /* 0x000fea0003800000 */
.L_x_293:
[----:B------:R-:W-:Y:S02]  /*10fa0*/  UMOV UR5, 0x1 ;  /* 0x0000000100057882 */ /* 0x000fe40000000000 */
[----:B------:R-:W-:Y:S02]  /*10fb0*/  ULDC UR4, c[0x0][0x32c] ;  /* 0x0000cb0000047ab9 */ /* 0x000fe40000000800 */
[----:B------:R-:W-:-:S03]  /*10fc0*/  UISETP.NE.AND UP0, UPT, UR5, UR4, UPT ;  /* 0x000000040500728c */ /* 0x000fc6000bf05270 */
[----:B------:R-:W-:Y:S02]  /*10fd0*/  ULDC.64 UR4, c[0x0][0x330] ;  /* 0x0000cc0000047ab9 */ /* 0x000fe40000000a00 */
[----:B------:R-:W-:-:S07]  /*10fe0*/  UIMAD.WIDE.U32 UR20, UR18, UR4, URZ ;  /* 0x00000004121472a5 */ /* 0x000fce000f8e003f */
[----:B------:R-:W-:Y:S02]  /*10ff0*/  @UP0 UMOV UR19, UR21 ;  /* 0x0000001500130c82 */ /* 0x000fe40008000000 */
[----:B------:R-:W-:Y:S02]  /*11000*/  @UP0 USHF.R.U32.HI UR18, URZ, UR5, UR19 ;  /* 0x000000053f120299 */ /* 0x000fe40008011613 */
.L_x_294:
[----:B------:R-:W-:Y:S02]  /*11010*/  ULDC UR4, c[0x0][0x32c] ;  /* 0x0000cb0000047ab9 */ /* 0x000fe40000000800 */
[----:B------:R-:W-:-:S04]  /*11020*/  UIMAD UR4, UR18, UR4, URZ ;  /* 0x00000004120472a4 */ /* 0x000fc8000f8e023f */
[----:B------:R-:W-:-:S04]  /*11030*/  UISETP.LT.AND UP0, UPT, UR17, UR4, UPT ;  /* 0x000000041100728c */ /* 0x000fc8000bf01270 */
[----:B------:R-:W-:-:S04]  /*11040*/  USEL UR17, UR17, UR4, !UP0 ;  /* 0x0000000411117287 */ /* 0x000fc8000c000000 */
.L_x_292:
[----:B------:R-:W-:-:S04]  /*11050*/  UIADD3 UR17, UR17, 0x5f, URZ ;  /* 0x0000005f11117890 */ /* 0x000fc8000fffe03f */
[----:B------:R-:W-:-:S04]  /*11060*/  UIMAD.WIDE UR4, UR17, 0x2aaaaaab, URZ ;  /* 0x2aaaaaab110478a5 */ /* 0x000fc8000f8e023f */
        /* <DEDUP_REMOVED lines=9> */
[----:B-1----:R-:W-:Y:S01]  /*11100*/  IMAD.MOV.U32 R2, RZ, RZ, R72 ;  /* 0x000000ffff027224 */ /* 0x002fe200078e0048 */
[----:B------:R-:W-:Y:S02]  /*11110*/  MOV R101, R70 ;  /* 0x0000004600657202 */ /* 0x000fe40000000f00 */
.L_x_298:
[----:B------:R-:W-:Y:S04]  /*11120*/  DEPBAR.LE SB0, 0x0 ;  /* 0x000080000000791a */ /* 0x000fe80000000000 */
[----:B------:R-:W-:Y:S01]  /*11130*/  BAR.SYNC.DEFER_BLOCKING 0x0 ;  /* 0x0000000000007b1d */ /* 0x000fe20000010000 */
[----:B------:R-:W-:Y:S06]  /*11140*/  UISETP.GT.AND UP0, UPT, UR7, UR12, UPT ;  /* 0x0000000c0700728c */ /* 0x000fec000bf04270 */
[----:B------:R-:W-:Y:S01]  /*11150*/  PLOP3.LUT P0, PT, PT, PT, UP0, 0x80, 0x0 ;  /* 0x000000000000781c */ /* 0x000fe20003f0f008 */
        /* <DEDUP_REMOVED lines=61> */
.L_x_296:
        /* <DEDUP_REMOVED lines=311> */
[----:B------:R-:W-:Y:S01]  /*128a0*/  UISETP.NE.AND UP0, UPT, UR36, URZ, UPT ;  /* 0x0000003f2400728c */ /* 0x000fe2000bf05270 */
[----:B------:R-:W-:Y:S01]  /*128b0*/  IMAD.MOV.U32 R227, RZ, RZ, RZ ;  /* 0x000000ffffe37224 */ /* 0x000fe200078e00ff */
[----:B------:R-:W-:Y:S01]  /*128c0*/  UIMAD UR5, UR12, 0x60, UR14 ;  /* 0x000000600c0578a4 */ /* 0x000fe2000f8e020e */
[----:B-1----:R-:W3:Y:S03]  /*128d0*/  LDL R38, [R1+0x4] ;  /* 0x0000040001267983 */ /* 0x002ee60000100800 */
[----:B------:R-:W-:Y:S02]  /*128e0*/  PLOP3.LUT P1, PT, PT, PT, UP0, 0x80, 0x0 ;  /* 0x000000000000781c */ /* 0x000fe40003f2f008 */
[----:B------:R-:W-:Y:S01]  /*128f0*/  IMAD.U32 R3, RZ, RZ, UR5 ;  /* 0x00000005ff037e24 */ /* 0x000fe2000f8e00ff */
[----:B------:R-:W-:Y:S04]  /*12900*/  PLOP3.LUT P0, PT, PT, PT, UP0, 0x80, 0x0 ;  /* 0x000000000000781c */ /* 0x000fe80003f0f008 */
[----:B--2---:R-:W-:Y:S06]  /*12910*/  IADD3 R3, R3, -0x60, R12 ;  /* 0xffffffa003037810 */ /* 0x004fec0007ffe00c */
        /* <DEDUP_REMOVED lines=26> */
[----:B------:R-:W4:Y:S04]  /*12ac0*/  SHFL.IDX PT, R10, R3, 0x2, 0x181f ;  /* 0x00581f00030a7f89 */ /* 0x000f2800000e0000 */
        /* <DEDUP_REMOVED lines=9> */
[-C--:B----4-:R-:W-:Y:S03]  /*12b60*/  IADD3 R10, P5, R10, R226.reuse, RZ ;  /* 0x000000e20a0a7210 */ /* 0x090fe60007fbe0ff */
[----:B---3--:R2:W-:Y:S01]  /*12b70*/  LDGSTS.E.BYPASS.LTC128B.128 [R38+0x3100], [R4.64], !P4 ;  /* 0x0310000004267fae */ /* 0x0085e2000e101d72 */
        /* <DEDUP_REMOVED lines=15> */
.L_x_297:
[----:B-1234-:R-:W-:Y:S01]  /*12c70*/  FMNMX.FTZ R72, R168, R2, !PT ;  /* 0x00000002a8487209 */ /* 0x01efe20007810000 */
[----:B------:R-:W-:Y:S01]  /*12c80*/  LDSM.16.MT88.4 R52, [R210+0x100] ;  /* 0x00010000d234783b */ /* 0x000fe20000004200 */
[----:B------:R-:W-:Y:S01]  /*12c90*/  FMNMX.FTZ R0, R183, R101, !PT ;  /* 0x00000065b7007209 */ /* 0x000fe20007810000 */
[----:B------:R-:W-:Y:S01]  /*12ca0*/  UISETP.GT.AND UP0, UPT, UR12, UR4, UPT ;  /* 0x000000040c00728c */ /* 0x000fe2000bf04270 */
[----:B------:R-:W-:Y:S01]  /*12cb0*/  FMNMX.FTZ R72, R184, R72, !PT ;  /* 0x00000048b8487209 */ /* 0x000fe20007810000 */
[----:B------:R-:W-:Y:S01]  /*12cc0*/  UIADD3 UR12, UR12, -0x1, URZ ;  /* 0xffffffff0c0c7890 */ /* 0x000fe2000fffe03f */
        /* <DEDUP_REMOVED lines=88> */
[----:B------:R-:W2:Y:S01]  /*13250*/  SHFL.BFLY PT, R70, R0, 0x2, 0x1f ;  /* 0x0c401f0000467f89 */ /* 0x000ea200000e0000 */
[----:B------:R-:W-:Y:S02]  /*13260*/  FMNMX.FTZ R4, R237, R4, !PT ;  /* 0x00000004ed047209 */ /* 0x000fe40007810000 */
[----:B------:R-:W-:Y:S02]  /*13270*/  FMNMX.FTZ R3, R99, R3, !PT ;  /* 0x0000000363037209 */ /* 0x000fe40007810000 */
[----:B------:R-:W-:Y:S02]  /*13280*/  FMNMX.FTZ R4, R244, R4, !PT ;  /* 0x00000004f4047209 */ /* 0x000fe40007810000 */
[----:B------:R-:W-:Y:S01]  /*13290*/  MOV R93, R22 ;  /* 0x00000016005d7202 */ /* 0x000fe20000000f00 */
[----:B------:R-:W3:Y:S01]  /*132a0*/  SHFL.BFLY PT, R5, R3, 0x2, 0x1f ;  /* 0x0c401f0003057f89 */ /* 0x000ee200000e0000 */
[----:B------:R-:W-:Y:S02]  /*132b0*/  FMNMX.FTZ R4, R247, R4, !PT ;  /* 0x00000004f7047209 */ /* 0x000fe40007810000 */
[----:B------:R-:W-:Y:S02]  /*132c0*/  MOV R85, R36 ;  /* 0x0000002400557202 */ /* 0x000fe40000000f00 */
[----:B------:R-:W-:Y:S02]  /*132d0*/  FMNMX.FTZ R4, R250, R4, !PT ;  /* 0x00000004fa047209 */ /* 0x000fe40007810000 */
[----:B------:R-:W-:Y:S02]  /*132e0*/  MOV R88, R29 ;  /* 0x0000001d00587202 */ /* 0x000fe40000000f00 */
[----:B------:R-:W-:Y:S02]  /*132f0*/  FMNMX.FTZ R4, R93, R4, !PT ;  /* 0x000000045d047209 */ /* 0x000fe40007810000 */
[----:B------:R-:W-:Y:S02]  /*13300*/  MOV R84, R37 ;  /* 0x0000002500547202 */ /* 0x000fe40000000f00 */
[----:B------:R-:W-:Y:S01]  /*13310*/  FMNMX.FTZ R4, R85, R4, !PT ;  /* 0x0000000455047209 */ /* 0x000fe20007810000 */
[----:B------:R-:W-:Y:S01]  /*13320*/  LDSM.16.MT88.4 R36, [R212+0x100] ;  /* 0x00010000d424783b */ /* 0x000fe20000004200 */
[----:B------:R-:W-:Y:S02]  /*13330*/  PLOP3.LUT P0, PT, PT, PT, UP0, 0x80, 0x0 ;  /* 0x000000000000781c */ /* 0x000fe40003f0f008 */
[----:B-1----:R-:W-:Y:S02]  /*13340*/  FMNMX.FTZ R72, R72, R6, !PT ;  /* 0x0000000648487209 */ /* 0x002fe40007810000 */
[----:B--2---:R-:W-:Y:S02]  /*13350*/  FMNMX.FTZ R70, R0, R70, !PT ;  /* 0x0000004600467209 */ /* 0x004fe40007810000 */
[----:B------:R-:W-:Y:S01]  /*13360*/  FMNMX.FTZ R0, R88, R4, !PT ;  /* 0x0000000458007209 */ /* 0x000fe20007810000 */
[----:B------:R-:W1:Y:S01]  /*13370*/  SHFL.BFLY PT, R6, R72, 0x1, 0x1f ;  /* 0x0c201f0048067f89 */ /* 0x000e6200000e0000 */
[----:B---3--:R-:W-:Y:S02]  /*13380*/  FMNMX.FTZ R3, R3, R5, !PT ;  /* 0x0000000503037209 */ /* 0x008fe40007810000 */
[----:B------:R-:W-:Y:S04]  /*13390*/  FMNMX.FTZ R0, R57, R0, !PT ;  /* 0x0000000039007209 */ /* 0x000fe80007810000 */
[----:B------:R-:W-:Y:S01]  /*133a0*/  FMNMX.FTZ R4, R84, R0, !PT ;  /* 0x0000000054047209 */ /* 0x000fe20007810000 */
[----:B------:R-:W2:Y:S03]  /*133b0*/  SHFL.BFLY PT, R71, R3, 0x1, 0x1f ;  /* 0x0c201f0003477f89 */ /* 0x000ea600000e0000 */
[----:B------:R-:W-:Y:S05]  /*133c0*/  FMNMX.FTZ R4, R178, R4, !PT ;  /* 0x00000004b2047209 */ /* 0x000fea0007810000 */
[----:B------:R-:W3:Y:S01]  /*133d0*/  SHFL.BFLY PT, R5, R70, 0x1, 0x1f ;  /* 0x0c201f0046057f89 */ /* 0x000ee200000e0000 */
[----:B-1----:R-:W-:Y:S05]  /*133e0*/  FMNMX.FTZ R72, R72, R6, !PT ;  /* 0x0000000648487209 */ /* 0x002fea0007810000 */
[C---:B------:R-:W-:Y:S02]  /*133f0*/  FADD.FTZ R0, -R72.reuse, R2 ;  /* 0x0000000248007221 */ /* 0x040fe40000010100 */
[----:B------:R-:W-:Y:S02]  /*13400*/  FMUL.FTZ R96, R72, c[0x0][0x2d0] ;  /* 0x0000b40048607a20 */ /* 0x000fe40000410000 */
[----:B------:R-:W-:Y:S01]  /*13410*/  FMUL.FTZ R2, R0, c[0x0][0x2d0] ;  /* 0x0000b40000027a20 */ /* 0x000fe20000410000 */
[----:B--2---:R-:W-:Y:S02]  /*13420*/  FMNMX.FTZ R71, R3, R71, !PT ;  /* 0x0000004703477209 */ /* 0x004fe40007810000 */
[----:B------:R-:W-:Y:S01]  /*13430*/  FMNMX.FTZ R0, R179, R4, !PT ;  /* 0x00000004b3007209 */ /* 0x000fe20007810000 */
[----:B------:R1:W2:Y:S01]  /*13440*/  MUFU.EX2 R73, R2 ;  /* 0x0000000200497308 */ /* 0x0002a20000000800 */
[--C-:B------:R-:W-:Y:S02]  /*13450*/  FFMA.FTZ R4, R168, c[0x0][0x2d0], -R96.reuse ;  /* 0x0000b400a8047a23 */ /* 0x100fe40000010860 */
[----:B------:R-:W-:Y:S01]  /*13460*/  FMNMX.FTZ R0, R74, R0, !PT ;  /* 0x000000004a007209 */ /* 0x000fe20007810000 */
[----:B------:R-:W-:Y:S01]  /*13470*/  FMUL.FTZ R97, R71, c[0x0][0x2d0] ;  /* 0x0000b40047617a20 */ /* 0x000fe20000410000 */
[----:B---3--:R-:W-:Y:S01]  /*13480*/  FMNMX.FTZ R70, R70, R5, !PT ;  /* 0x0000000546467209 */ /* 0x008fe20007810000 */
[----:B------:R-:W-:Y:S01]  /*13490*/  FFMA.FTZ R5, R20, c[0x0][0x2d0], -R96 ;  /* 0x0000b40014057a23 */ /* 0x000fe20000010860 */
[----:B------:R-:W-:Y:S03]  /*134a0*/  FMNMX.FTZ R0, R75, R0, !PT ;  /* 0x000000004b007209 */ /* 0x000fe60007810000 */
[----:B------:R2:W-:Y:S01]  /*134b0*/  MUFU.EX2 R40, R5 ;  /* 0x0000000500287308 */ /* 0x0005e20000000800 */
[----:B------:R-:W-:Y:S01]  /*134c0*/  FMUL.FTZ R98, R70, c[0x0][0x2d0] ;  /* 0x0000b40046627a20 */ /* 0x000fe20000410000 */
[----:B------:R-:W3:Y:S01]  /*134d0*/  SHFL.BFLY PT, R3, R0, 0x2, 0x1f ;  /* 0x0c401f0000037f89 */ /* 0x000ee200000e0000 */
[----:B-1----:R-:W-:Y:S07]  /*134e0*/  FADD.FTZ R2, -R71, R100 ;  /* 0x0000006447027221 */ /* 0x002fee0000010100 */
[----:B------:R-:W-:Y:S01]  /*134f0*/  MUFU.EX2 R100, R4 ;  /* 0x0000000400647308 */ /* 0x000fe20000000800 */
[----:B------:R-:W-:Y:S02]  /*13500*/  FMUL.FTZ R2, R2, c[0x0][0x2d0] ;  /* 0x0000b40002027a20 */ /* 0x000fe40000410000 */
[----:B--2---:R-:W-:Y:S07]  /*13510*/  FMUL.FTZ R5, R73, R105 ;  /* 0x0000006949057220 */ /* 0x004fee0000410000 */
[----:B------:R1:W-:Y:S01]  /*13520*/  MUFU.EX2 R69, R2 ;  /* 0x0000000200457308 */ /* 0x0003e20000000800 */
[----:B---3--:R-:W-:Y:S01]  /*13530*/  FMNMX.FTZ R0, R0, R3, !PT ;  /* 0x0000000300007209 */ /* 0x008fe20007810000 */
[--C-:B------:R-:W-:Y:S02]  /*13540*/  FFMA.FTZ R3, R17, c[0x0][0x2d0], -R96.reuse ;  /* 0x0000b40011037a23 */ /* 0x100fe40000010860 */
[----:B------:R-:W-:Y:S01]  /*13550*/  FMUL.FTZ R17, R73, R117 ;  /* 0x0000007549117220 */ /* 0x000fe20000410000 */
[----:B------:R-:W-:Y:S05]  /*13560*/  MOV R117, R88 ;  /* 0x0000005800757202 */ /* 0x000fea0000000f00 */
[----:B------:R2:W3:Y:S01]  /*13570*/  MUFU.EX2 R11, R3 ;  /* 0x00000003000b7308 */ /* 0x0004e20000000800 */
[----:B-1----:R-:W-:Y:S04]  /*13580*/  FADD.FTZ R2, -R70, R101 ;  /* 0x0000006546027221 */ /* 0x002fe80000010100 */
[----:B------:R-:W-:Y:S05]  /*13590*/  FMUL.FTZ R2, R2, c[0x0][0x2d0] ;  /* 0x0000b40002027a20 */ /* 0x000fea0000410000 */
[----:B------:R1:W4:Y:S01]  /*135a0*/  MUFU.EX2 R68, R2 ;  /* 0x0000000200447308 */ /* 0x0003220000000800 */
[--C-:B--2---:R-:W-:Y:S01]  /*135b0*/  FFMA.FTZ R3, R169, c[0x0][0x2d0], -R97.reuse ;  /* 0x0000b400a9037a23 */ /* 0x104fe20000010861 */
[----:B------:R-:W-:Y:S02]  /*135c0*/  MOV R169, R87 ;  /* 0x0000005700a97202 */ /* 0x000fe40000000f00 */
[----:B---3--:R-:W-:Y:S06]  /*135d0*/  MOV R105, R11 ;  /* 0x0000000b00697202 */ /* 0x008fec0000000f00 */
[----:B------:R2:W-:Y:S01]  /*135e0*/  MUFU.EX2 R7, R3 ;  /* 0x0000000300077308 */ /* 0x0005e20000000800 */
[--C-:B-1----:R-:W-:Y:S02]  /*135f0*/  FFMA.FTZ R2, R184, c[0x0][0x2d0], -R96.reuse ;  /* 0x0000b400b8027a23 */ /* 0x102fe40000010860 */
[C---:B----4-:R-:W-:Y:S07]  /*13600*/  FMUL.FTZ R29, R68.reuse, R129 ;  /* 0x00000081441d7220 */ /* 0x050fee0000410000 */
[----:B------:R1:W3:Y:S01]  /*13610*/  MUFU.EX2 R59, R2 ;  /* 0x00000002003b7308 */ /* 0x0002e20000000800 */
[----:B------:R-:W-:Y:S02]  /*13620*/  FMUL.FTZ R45, R68, R145 ;  /* 0x00000091442d7220 */ /* 0x000fe40000410000 */
[--C-:B--2---:R-:W-:Y:S07]  /*13630*/  FFMA.FTZ R3, R185, c[0x0][0x2d0], -R97.reuse ;  /* 0x0000b400b9037a23 */ /* 0x104fee0000010861 */
[----:B------:R2:W-:Y:S01]  /*13640*/  MUFU.EX2 R58, R3 ;  /* 0x00000003003a7308 */ /* 0x0005e20000000800 */
[----:B-1----:R-:W-:Y:S01]  /*13650*/  FFMA.FTZ R2, R16, c[0x0][0x2d0], -R96 ;  /* 0x0000b40010027a23 */ /* 0x002fe20000010860 */
[----:B---3--:R-:W-:Y:S01]  /*13660*/  F2FP.PACK_AB R76, R59, R100 ;  /* 0x000000643b4c723e */ /* 0x008fe200000000ff */
[--C-:B------:R-:W-:Y:S07]  /*13670*/  FFMA.FTZ R16, R35, c[0x0][0x2d0], -R97.reuse ;  /* 0x0000b40023107a23 */ /* 0x100fee0000010861 */
[----:B------:R1:W3:Y:S01]  /*13680*/  MUFU.EX2 R8, R2 ;  /* 0x0000000200087308 */ /* 0x0002e20000000800 */
[C---:B------:R-:W-:Y:S02]  /*13690*/  FMUL.FTZ R35, R69.reuse, R135 ;  /* 0x0000008745237220 */ /* 0x040fe40000410000 */
[--C-:B--2---:R-:W-:Y:S02]  /*136a0*/  FFMA.FTZ R3, R18, c[0x0][0x2d0], -R97.reuse ;  /* 0x0000b40012037a23 */ /* 0x104fe40000010861 */
[----:B------:R-:W-:Y:S01]  /*136b0*/  FMUL.FTZ R18, R69, R118 ;  /* 0x0000007645127220 */ /* 0x000fe20000410000 */
[----:B------:R-:W-:Y:S04]  /*136c0*/  MOV R118, R92 ;  /* 0x0000005c00767202 */ /* 0x000fe80000000f00 */
[----:B------:R-:W-:Y:S01]  /*136d0*/  MUFU.EX2 R61, R3 ;  /* 0x00000003003d7308 */ /* 0x000fe20000000800 */
[--C-:B------:R-:W-:Y:S09]  /*136e0*/  FFMA.FTZ R92, R199, c[0x0][0x2d0], -R97.reuse ;  /* 0x0000b400c75c7a23 */ /* 0x100ff20000010861 */
[----:B------:R2:W-:Y:S01]  /*136f0*/  MUFU.EX2 R95, R16 ;  /* 0x00000010005f7308 */ /* 0x0005e20000000800 */
[----:B-1----:R-:W1:Y:S01]  /*13700*/  SHFL.BFLY PT, R2, R0, 0x1, 0x1f ;  /* 0x0c201f0000027f89 */ /* 0x002e6200000e0000 */
[----:B---3--:R-:W-:Y:S04]  /*13710*/  MOV R185, R8 ;  /* 0x0000000800b97202 */ /* 0x008fe80000000f00 */
[----:B------:R-:W-:Y:S01]  /*13720*/  F2FP.PACK_AB R78, R105, R185 ;  /* 0x000000b9694e723e */ /* 0x000fe200000000ff */
[----:B--2---:R-:W-:Y:S01]  /*13730*/  FMUL.FTZ R16, R73, R116 ;  /* 0x0000007449107220 */ /* 0x004fe20000410000 */
[----:B------:R-:W-:Y:S02]  /*13740*/  MOV R116, R85 ;  /* 0x0000005500747202 */ /* 0x000fe40000000f00 */
[----:B-1----:R-:W-:Y:S01]  /*13750*/  FMNMX.FTZ R3, R2, R0, !PT ;  /* 0x0000000002037209 */ /* 0x002fe20007810000 */
[----:B------:R-:W-:Y:S01]  /*13760*/  FFMA.FTZ R2, R183, c[0x0][0x2d0], -R98 ;  /* 0x0000b400b7027a23 */ /* 0x000fe20000010862 */
[----:B------:R-:W-:Y:S01]  /*13770*/  MOV R183, R56 ;  /* 0x0000003800b77202 */ /* 0x000fe20000000f00 */
[--C-:B------:R-:W-:Y:S02]  /*13780*/  FFMA.FTZ R0, R19, c[0x0][0x2d0], -R97.reuse ;  /* 0x0000b40013007a23 */ /* 0x100fe40000010861 */
[----:B------:R1:W2:Y:S01]  /*13790*/  MUFU.EX2 R13, R2 ;  /* 0x00000002000d7308 */ /* 0x0002a20000000800 */
[----:B------:R-:W-:Y:S01]  /*137a0*/  FMUL.FTZ R19, R69, R119 ;  /* 0x0000007745137220 */ /* 0x000fe20000410000 */
[----:B------:R-:W-:Y:S01]  /*137b0*/  MOV R119, R93 ;  /* 0x0000005d00777202 */ /* 0x000fe20000000f00 */
[----:B------:R-:W-:Y:S07]  /*137c0*/  FFMA.FTZ R56, R193, c[0x0][0x2d0], -R96 ;  /* 0x0000b400c1387a23 */ /* 0x000fee0000010860 */
[----:B------:R3:W-:Y:S01]  /*137d0*/  MUFU.EX2 R6, R0 ;  /* 0x0000000000067308 */ /* 0x0007e20000000800 */
[----:B-1----:R-:W-:Y:S01]  /*137e0*/  FFMA.FTZ R2, R186, c[0x0][0x2d0], -R98 ;  /* 0x0000b400ba027a23 */ /* 0x002fe20000010862 */
[----:B------:R-:W-:Y:S01]  /*137f0*/  MOV R186, R7 ;  /* 0x0000000700ba7202 */ /* 0x000fe20000000f00 */
[--C-:B------:R-:W-:Y:S01]  /*13800*/  FFMA.FTZ R7, R103, c[0x0][0x2d0], -R97.reuse ;  /* 0x0000b40067077a23 */ /* 0x100fe20000010861 */
[----:B--2---:R-:W-:Y:S06]  /*13810*/  MOV R103, R13 ;  /* 0x0000000d00677202 */ /* 0x004fec0000000f00 */
[----:B------:R1:W2:Y:S01]  /*13820*/  MUFU.EX2 R184, R2 ;  /* 0x0000000200b87308 */ /* 0x0002a20000000800 */
[----:B------:R-:W-:Y:S01]  /*13830*/  F2FP.PACK_AB R77, R58, R186 ;  /* 0x000000ba3a4d723e */ /* 0x000fe200000000ff */
[----:B------:R-:W-:Y:S02]  /*13840*/  FMUL.FTZ R13, R68, R113 ;  /* 0x00000071440d7220 */ /* 0x000fe40000410000 */
[----:B---3--:R-:W-:Y:S06]  /*13850*/  FADD.FTZ R0, -R3, R102 ;  /* 0x0000006603007221 */ /* 0x008fec0000010100 */
[----:B------:R3:W-:Y:S01]  /*13860*/  MUFU.EX2 R168, R7 ;  /* 0x0000000700a87308 */ /* 0x0007e20000000800 */
[----:B------:R-:W-:Y:S09]  /*13870*/  FMUL.FTZ R0, R0, c[0x0][0x2d0] ;  /* 0x0000b40000007a20 */ /* 0x000ff20000410000 */
[----:B------:R-:W4:Y:S01]  /*13880*/  MUFU.EX2 R0, R0 ;  /* 0x0000000000007308 */ /* 0x000f220000000800 */
[--C-:B-1----:R-:W-:Y:S01]  /*13890*/  FFMA.FTZ R2, R180, c[0x0][0x2d0], -R98.reuse ;  /* 0x0000b400b4027a23 */ /* 0x102fe20000010862 */
[----:B--2---:R-:W-:Y:S08]  /*138a0*/  F2FP.PACK_AB R64, R184, R103 ;  /* 0x00000067b840723e */ /* 0x004ff000000000ff */
[----:B------:R1:W2:Y:S01]  /*138b0*/  MUFU.EX2 R8, R2 ;  /* 0x0000000200087308 */ /* 0x0002a20000000800 */
[----:B---3--:R-:W-:Y:S02]  /*138c0*/  FMUL.FTZ R7, R69, R107 ;  /* 0x0000006b45077220 */ /* 0x008fe40000410000 */
[C---:B----4-:R-:W-:Y:S02]  /*138d0*/  FMUL.FTZ R11, R0.reuse, R111 ;  /* 0x0000006f000b7220 */ /* 0x050fe40000410000 */
[C---:B------:R-:W-:Y:S01]  /*138e0*/  FMUL.FTZ R14, R0.reuse, R114 ;  /* 0x00000072000e7220 */ /* 0x040fe20000410000 */
[----:B------:R-:W-:Y:S01]  /*138f0*/  MOV R114, R60 ;  /* 0x0000003c00727202 */ /* 0x000fe20000000f00 */
[C---:B------:R-:W-:Y:S01]  /*13900*/  FMUL.FTZ R26, R0.reuse, R126 ;  /* 0x0000007e001a7220 */ /* 0x040fe20000410000 */
[----:B------:R-:W-:Y:S01]  /*13910*/  MOV R126, R95 ;  /* 0x0000005f007e7202 */ /* 0x000fe20000000f00 */
[C---:B------:R-:W-:Y:S02]  /*13920*/  FMUL.FTZ R27, R0.reuse, R127 ;  /* 0x0000007f001b7220 */ /* 0x040fe40000410000 */
[----:B------:R-:W-:Y:S02]  /*13930*/  FMUL.FTZ R42, R0, R142 ;  /* 0x0000008e002a7220 */ /* 0x000fe40000410000 */
[----:B-1----:R-:W-:Y:S01]  /*13940*/  FFMA.FTZ R2, R170, c[0x0][0x2d0], -R98 ;  /* 0x0000b400aa027a23 */ /* 0x002fe20000010862 */
[----:B------:R-:W-:Y:S01]  /*13950*/  MOV R170, R86 ;  /* 0x0000005600aa7202 */ /* 0x000fe20000000f00 */
[----:B------:R-:W-:Y:S01]  /*13960*/  FMUL.FTZ R46, R0, R146 ;  /* 0x00000092002e7220 */ /* 0x000fe20000410000 */
[----:B--2---:R-:W-:Y:S01]  /*13970*/  MOV R107, R8 ;  /* 0x00000008006b7202 */ /* 0x004fe20000000f00 */
[----:B------:R1:W2:Y:S01]  /*13980*/  MUFU.EX2 R9, R2 ;  /* 0x0000000200097308 */ /* 0x0002a20000000800 */
[----:B------:R-:W-:Y:S02]  /*13990*/  FMUL.FTZ R8, R68, R108 ;  /* 0x0000006c44087220 */ /* 0x000fe40000410000 */
[C---:B------:R-:W-:Y:S02]  /*139a0*/  FMUL.FTZ R43, R0.reuse, R143 ;  /* 0x0000008f002b7220 */ /* 0x040fe40000410000 */
[----:B------:R-:W-:Y:S02]  /*139b0*/  FMUL.FTZ R47, R0, R147 ;  /* 0x00000093002f7220 */ /* 0x000fe40000410000 */
[--C-:B------:R-:W-:Y:S02]  /*139c0*/  FFMA.FTZ R60, R198, c[0x0][0x2d0], -R97.reuse ;  /* 0x0000b400c63c7a23 */ /* 0x100fe40000010861 */
[----:B-1----:R-:W-:Y:S01]  /*139d0*/  FMUL.FTZ R2, R3, c[0x0][0x2d0] ;  /* 0x0000b40003027a20 */ /* 0x002fe20000410000 */
[----:B--2---:R-:W-:Y:S01]  /*139e0*/  MOV R108, R9 ;  /* 0x00000009006c7202 */ /* 0x004fe20000000f00 */
[----:B------:R-:W-:Y:S02]  /*139f0*/  FMUL.FTZ R9, R68, R109 ;  /* 0x0000006d44097220 */ /* 0x000fe40000410000 */
[--C-:B------:R-:W-:Y:S01]  /*13a00*/  FFMA.FTZ R4, R181, c[0x0][0x2d0], -R2.reuse ;  /* 0x0000b400b5047a23 */ /* 0x100fe20000010802 */
[----:B------:R-:W-:Y:S01]  /*13a10*/  MOV R181, R91 ;  /* 0x0000005b00b57202 */ /* 0x000fe20000000f00 */
[--C-:B------:R-:W-:Y:S01]  /*13a20*/  FFMA.FTZ R28, R188, c[0x0][0x2d0], -R2.reuse ;  /* 0x0000b400bc1c7a23 */ /* 0x100fe20000010802 */
[----:B------:R-:W-:Y:S01]  /*13a30*/  F2FP.PACK_AB R66, R108, R107 ;  /* 0x0000006b6c42723e */ /* 0x000fe200000000ff */
[----:B------:R1:W-:Y:S01]  /*13a40*/  MUFU.EX2 R102, R4 ;  /* 0x0000000400667308 */ /* 0x0003e20000000800 */
[--C-:B------:R-:W-:Y:S02]  /*13a50*/  FFMA.FTZ R44, R194, c[0x0][0x2d0], -R2.reuse ;  /* 0x0000b400c22c7a23 */ /* 0x100fe40000010802 */
[--C-:B------:R-:W-:Y:S02]  /*13a60*/  FFMA.FTZ R48, R196, c[0x0][0x2d0], -R2.reuse ;  /* 0x0000b400c4307a23 */ /* 0x100fe40000010802 */
[--C-:B------:R-:W-:Y:S05]  /*13a70*/  FFMA.FTZ R74, R74, c[0x0][0x2d0], -R2.reuse ;  /* 0x0000b4004a4a7a23 */ /* 0x100fea0000010802 */
[----:B------:R2:W-:Y:S10]  /*13a80*/  MUFU.EX2 R50, R44 ;  /* 0x0000002c00327308 */ /* 0x0005f40000000800 */
[----:B------:R3:W-:Y:S01]  /*13a90*/  MUFU.EX2 R113, R48 ;  /* 0x0000003000717308 */ /* 0x0007e20000000800 */
[--C-:B-1----:R-:W-:Y:S01]  /*13aa0*/  FFMA.FTZ R4, R187, c[0x0][0x2d0], -R2.reuse ;  /* 0x0000b400bb047a23 */ /* 0x102fe20000010802 */
[----:B------:R-:W-:Y:S01]  /*13ab0*/  MOV R187, R57 ;  /* 0x0000003900bb7202 */ /* 0x000fe20000000f00 */
[C---:B------:R-:W-:Y:S07]  /*13ac0*/  FMUL.FTZ R57, R68.reuse, R157 ;  /* 0x0000009d44397220 */ /* 0x040fee0000410000 */
[----:B------:R1:W4:Y:S01]  /*13ad0*/  MUFU.EX2 R12, R4 ;  /* 0x00000004000c7308 */ /* 0x0003220000000800 */
[----:B--2---:R-:W-:Y:S02]  /*13ae0*/  FMUL.FTZ R44, R68, R144 ;  /* 0x00000090442c7220 */ /* 0x004fe40000410000 */
[----:B---3--:R-:W-:Y:S02]  /*13af0*/  FMUL.FTZ R48, R73, R148 ;  /* 0x0000009449307220 */ /* 0x008fe40000410000 */
[--C-:B-1----:R-:W-:Y:S01]  /*13b00*/  FFMA.FTZ R4, R182, c[0x0][0x2d0], -R2.reuse ;  /* 0x0000b400b6047a23 */ /* 0x102fe20000010802 */
[----:B------:R-:W-:Y:S02]  /*13b10*/  MOV R182, R90 ;  /* 0x0000005a00b67202 */ /* 0x000fe40000000f00 */
[----:B----4-:R-:W-:Y:S02]  /*13b20*/  MOV R111, R12 ;  /* 0x0000000c006f7202 */ /* 0x010fe40000000f00 */
[----:B------:R1:W-:Y:S01]  /*13b30*/  MUFU.EX2 R10, R4 ;  /* 0x00000004000a7308 */ /* 0x0003e20000000800 */
[--C-:B------:R-:W-:Y:S01]  /*13b40*/  FFMA.FTZ R12, R34, c[0x0][0x2d0], -R97.reuse ;  /* 0x0000b400220c7a23 */ /* 0x100fe20000010861 */
[----:B------:R-:W-:Y:S01]  /*13b50*/  F2FP.PACK_AB R65, R111, R102 ;  /* 0x000000666f41723e */ /* 0x000fe200000000ff */
[----:B------:R-:W-:Y:S07]  /*13b60*/  FMUL.FTZ R34, R69, R134 ;  /* 0x0000008645227220 */ /* 0x000fee0000410000 */
[----:B------:R2:W-:Y:S10]  /*13b70*/  MUFU.EX2 R109, R12 ;  /* 0x0000000c006d7308 */ /* 0x0005f40000000800 */
[----:B------:R-:W-:Y:S01]  /*13b80*/  MUFU.EX2 R134, R92 ;  /* 0x0000005c00867308 */ /* 0x000fe20000000800 */
[----:B-1----:R-:W-:Y:S01]  /*13b90*/  FFMA.FTZ R4, R171, c[0x0][0x2d0], -R2 ;  /* 0x0000b400ab047a23 */ /* 0x002fe20000010802 */
[----:B------:R-:W-:Y:S02]  /*13ba0*/  MOV R171, R84 ;  /* 0x0000005400ab7202 */ /* 0x000fe40000000f00 */
[----:B------:R-:W-:Y:S06]  /*13bb0*/  LDSM.16.MT88.4 R84, [R209+0x900] ;  /* 0x00090000d154783b */ /* 0x000fec0000004200 */
[----:B------:R1:W-:Y:S01]  /*13bc0*/  MUFU.EX2 R180, R4 ;  /* 0x0000000400b47308 */ /* 0x0003e20000000800 */
[----:B--2---:R-:W-:Y:S01]  /*13bd0*/  FMUL.FTZ R12, R68, R112 ;  /* 0x00000070440c7220 */ /* 0x004fe20000410000 */
[----:B------:R-:W-:Y:S01]  /*13be0*/  MOV R112, R59 ;  /* 0x0000003b00707202 */ /* 0x000fe20000000f00 */
[C---:B------:R-:W-:Y:S02]  /*13bf0*/  FMUL.FTZ R59, R0.reuse, R159 ;  /* 0x0000009f003b7220 */ /* 0x040fe40000410000 */
[--C-:B-1----:R-:W-:Y:S02]  /*13c00*/  FFMA.FTZ R4, R21, c[0x0][0x2d0], -R96.reuse ;  /* 0x0000b40015047a23 */ /* 0x102fe40000010860 */
[----:B------:R-:W1:Y:S03]  /*13c10*/  LDSM.16.MT88.4 R20, [R209+0x100] ;  /* 0x00010000d114783b */ /* 0x000e660000004200 */
[----:B------:R2:W-:Y:S02]  /*13c20*/  MUFU.EX2 R41, R4 ;  /* 0x0000000400297308 */ /* 0x0005e40000000800 */
[--C-:B--2---:R-:W-:Y:S02]  /*13c30*/  FFMA.FTZ R4, R15, c[0x0][0x2d0], -R97.reuse ;  /* 0x0000b4000f047a23 */ /* 0x104fe40000010861 */
[C---:B------:R-:W-:Y:S01]  /*13c40*/  FMUL.FTZ R15, R0.reuse, R115 ;  /* 0x00000073000f7220 */ /* 0x040fe20000410000 */
[----:B------:R-:W-:Y:S05]  /*13c50*/  MOV R115, R62 ;  /* 0x0000003e00737202 */ /* 0x000fea0000000f00 */
[----:B------:R2:W-:Y:S01]  /*13c60*/  MUFU.EX2 R31, R4 ;  /* 0x00000004001f7308 */ /* 0x0005e20000000800 */
[----:B------:R-:W-:Y:S02]  /*13c70*/  FMUL.FTZ R62, R0, R162 ;  /* 0x000000a2003e7220 */ /* 0x000fe40000410000 */
[----:B--2---:R-:W-:Y:S02]  /*13c80*/  FFMA.FTZ R4, R32, c[0x0][0x2d0], -R96 ;  /* 0x0000b40020047a23 */ /* 0x004fe40000010860 */
[----:B------:R-:W-:Y:S05]  /*13c90*/  FFMA.FTZ R32, R189, c[0x0][0x2d0], -R2 ;  /* 0x0000b400bd207a23 */ /* 0x000fea0000010802 */
[----:B------:R2:W3:Y:S02]  /*13ca0*/  MUFU.EX2 R94, R4 ;  /* 0x00000004005e7308 */ /* 0x0004e40000000800 */
[----:B--2---:R-:W-:Y:S01]  /*13cb0*/  FFMA.FTZ R4, R33, c[0x0][0x2d0], -R96 ;  /* 0x0000b40021047a23 */ /* 0x004fe20000010860 */
[----:B---3--:R-:W-:Y:S01]  /*13cc0*/  MOV R127, R94 ;  /* 0x0000005e007f7202 */ /* 0x008fe20000000f00 */
[C---:B------:R-:W-:Y:S01]  /*13cd0*/  FMUL.FTZ R33, R73.reuse, R133 ;  /* 0x0000008549217220 */ /* 0x040fe20000410000 */
[----:B------:R-:W-:Y:S05]  /*13ce0*/  LDSM.16.MT88.4 R92, [R210+0x900] ;  /* 0x00090000d25c783b */ /* 0x000fea0000004200 */
[----:B------:R2:W3:Y:S02]  /*13cf0*/  MUFU.EX2 R49, R4 ;  /* 0x0000000400317308 */ /* 0x0004e40000000800 */
[----:B--2---:R-:W-:Y:S01]  /*13d00*/  FMUL.FTZ R4, R73, R104 ;  /* 0x0000006849047220 */ /* 0x004fe20000410000 */
[----:B------:R-:W-:Y:S01]  /*13d10*/  MOV R104, R6 ;  /* 0x0000000600687202 */ /* 0x000fe20000000f00 */
[----:B------:R-:W-:Y:S01]  /*13d20*/  FMUL.FTZ R6, R69, R106 ;  /* 0x0000006a45067220 */ /* 0x000fe20000410000 */
[----:B------:R-:W-:Y:S01]  /*13d30*/  MOV R106, R10 ;  /* 0x0000000a006a7202 */ /* 0x000fe20000000f00 */
[----:B------:R-:W-:Y:S01]  /*13d40*/  FMUL.FTZ R10, R0, R110 ;  /* 0x0000006e000a7220 */ /* 0x000fe20000410000 */
[----:B------:R-:W-:Y:S02]  /*13d50*/  F2FP.PACK_AB R79, R104, R61 ;  /* 0x0000003d684f723e */ /* 0x000fe400000000ff */
[----:B---3--:R-:W-:Y:S01]  /*13d60*/  MOV R148, R49 ;  /* 0x0000003100947202 */ /* 0x008fe20000000f00 */
[----:B------:R-:W-:Y:S01]  /*13d70*/  FMUL.FTZ R49, R73, R149 ;  /* 0x0000009549317220 */ /* 0x000fe20000410000 */
[----:B------:R-:W-:Y:S01]  /*13d80*/  MOV R149, R50 ;  /* 0x0000003200957202 */ /* 0x000fe20000000f00 */
[----:B------:R-:W-:Y:S01]  /*13d90*/  FMUL.FTZ R50, R69, R150 ;  /* 0x0000009645327220 */ /* 0x000fe20000410000 */
[----:B------:R-:W-:Y:S01]  /*13da0*/  F2FP.PACK_AB R67, R180, R106 ;  /* 0x0000006ab443723e */ /* 0x000fe200000000ff */
[-C--:B-1----:R-:W-:Y:S05]  /*13db0*/  HMMA.16816.F32 R4, R76, R20.reuse, R4 ;  /* 0x000000144c04723c */ /* 0x082fea0000001804 */
[----:B------:R-:W-:Y:S01]  /*13dc0*/  MOV R110, R58 ;  /* 0x0000003a006e7202 */ /* 0x000fe20000000f00 */
[----:B------:R-:W-:Y:S02]  /*13dd0*/  FMUL.FTZ R58, R0, R158 ;  /* 0x0000009e003a7220 */ /* 0x000fe40000410000 */
[C---:B------:R-:W-:Y:S07]  /*13de0*/  HMMA.16816.F32 R8, R64.reuse, R20, R8 ;  /* 0x000000144008723c */ /* 0x040fee0000001808 */
[----:B------:R-:W-:Y:S01]  /*13df0*/  FMUL.FTZ R21, R73, R121 ;  /* 0x0000007949157220 */ /* 0x000fe20000410000 */
[-C--:B------:R-:W-:Y:S04]  /*13e00*/  HMMA.16816.F32 R12, R64, R22.reuse, R12 ;  /* 0x00000016400c723c */ /* 0x080fe8000000180c */
[--C-:B------:R-:W-:Y:S01]  /*13e10*/  FFMA.FTZ R20, R24, c[0x0][0x2d0], -R98.reuse ;  /* 0x0000b40018147a23 */ /* 0x100fe20000010862 */
[----:B------:R-:W-:Y:S01]  /*13e20*/  MOV R121, R168 ;  /* 0x000000a800797202 */ /* 0x000fe20000000f00 */
[--C-:B------:R-:W-:Y:S01]  /*13e30*/  FFMA.FTZ R24, R25, c[0x0][0x2d0], -R98.reuse ;  /* 0x0000b40019187a23 */ /* 0x100fe20000010862 */
[----:B------:R-:W-:Y:S01]  /*13e40*/  MOV R168, R89 ;  /* 0x0000005900a87202 */ /* 0x000fe20000000f00 */
[C---:B------:R-:W-:Y:S01]  /*13e50*/  HMMA.16816.F32 R16, R76.reuse, R22, R16 ;  /* 0x000000164c10723c */ /* 0x040fe20000001810 */
[----:B------:R1:W2:Y:S01]  /*13e60*/  MUFU.EX2 R101, R20 ;  /* 0x0000001400657308 */ /* 0x0002a20000000800 */
[----:B------:R-:W3:Y:S02]  /*13e70*/  LDSM.16.MT88.4 R88, [R212+0x900] ;  /* 0x00090000d458783b */ /* 0x000ee40000004200 */
[----:B------:R-:W-:Y:S03]  /*13e80*/  FMUL.FTZ R25, R68, R125 ;  /* 0x0000007d44197220 */ /* 0x000fe60000410000 */
[C---:B------:R-:W-:Y:S02]  /*13e90*/  FMUL.FTZ R23, R69.reuse, R123 ;  /* 0x0000007b45177220 */ /* 0x040fe40000410000 */
[----:B------:R-:W-:Y:S02]  /*13ea0*/  FMUL.FTZ R22, R69, R122 ;  /* 0x0000007a45167220 */ /* 0x000fe40000410000 */
[----:B------:R4:W5:Y:S10]  /*13eb0*/  MUFU.EX2 R30, R24 ;  /* 0x00000018001e7308 */ /* 0x0009740000000800 */
[----:B------:R3:W-:Y:S01]  /*13ec0*/  MUFU.EX2 R123, R28 ;  /* 0x0000001c007b7308 */ /* 0x0007e20000000800 */
[----:B-1----:R-:W-:Y:S01]  /*13ed0*/  FMUL.FTZ R20, R73, R120 ;  /* 0x0000007849147220 */ /* 0x002fe20000410000 */
[----:B--2---:R-:W-:Y:S02]  /*13ee0*/  MOV R122, R101 ;  /* 0x00000065007a7202 */ /* 0x004fe40000000f00 */
[----:B------:R-:W-:Y:S01]  /*13ef0*/  MOV R101, R63 ;  /* 0x0000003f00657202 */ /* 0x000fe20000000f00 */
[----:B------:R-:W-:Y:S03]  /*13f00*/  FMUL.FTZ R63, R0, R163 ;  /* 0x000000a3003f7220 */ /* 0x000fe60000410000 */
[-C--:B------:R-:W-:Y:S03]  /*13f10*/  HMMA.16816.F32 R20, R76, R36.reuse, R20 ;  /* 0x000000244c14723c */ /* 0x080fe60000001814 */
[----:B----4-:R-:W-:Y:S01]  /*13f20*/  FMUL.FTZ R24, R68, R124 ;  /* 0x0000007c44187220 */ /* 0x010fe20000410000 */
[----:B-----5:R-:W-:Y:S01]  /*13f30*/  MOV R129, R30 ;  /* 0x0000001e00817202 */ /* 0x020fe20000000f00 */
[C---:B------:R-:W-:Y:S01]  /*13f40*/  FMUL.FTZ R30, R0.reuse, R130 ;  /* 0x00000082001e7220 */ /* 0x040fe20000410000 */
[----:B------:R-:W-:Y:S01]  /*13f50*/  MOV R130, R31 ;  /* 0x0000001f00827202 */ /* 0x000fe20000000f00 */
[----:B------:R-:W-:Y:S01]  /*13f60*/  FMUL.FTZ R31, R0, R131 ;  /* 0x00000083001f7220 */ /* 0x000fe20000410000 */
[----:B------:R-:W-:Y:S01]  /*13f70*/  MOV R124, R40 ;  /* 0x00000028007c7202 */ /* 0x000fe20000000f00 */
[--C-:B------:R-:W-:Y:S01]  /*13f80*/  FFMA.FTZ R40, R191, c[0x0][0x2d0], -R98.reuse ;  /* 0x0000b400bf287a23 */ /* 0x100fe20000010862 */
[C---:B------:R-:W-:Y:S03]  /*13f90*/  HMMA.16816.F32 R24, R64.reuse, R36, R24 ;  /* 0x000000244018723c */ /* 0x040fe60000001818 */
[----:B------:R1:W-:Y:S01]  /*13fa0*/  MUFU.EX2 R120, R40 ;  /* 0x0000002800787308 */ /* 0x0003e20000000800 */
[C---:B---3--:R-:W-:Y:S01]  /*13fb0*/  FMUL.FTZ R28, R68.reuse, R128 ;  /* 0x00000080441c7220 */ /* 0x048fe20000410000 */
[----:B------:R-:W-:Y:S01]  /*13fc0*/  MOV R131, R41 ;  /* 0x0000002900837202 */ /* 0x000fe20000000f00 */
[----:B------:R-:W-:Y:S02]  /*13fd0*/  FMUL.FTZ R41, R68, R141 ;  /* 0x0000008d44297220 */ /* 0x000fe40000410000 */
[----:B------:R-:W-:Y:S03]  /*13fe0*/  FFMA.FTZ R36, R190, c[0x0][0x2d0], -R98 ;  /* 0x0000b400be247a23 */ /* 0x000fe60000010862 */
[-C--:B------:R-:W-:Y:S02]  /*13ff0*/  HMMA.16816.F32 R28, R64, R38.reuse, R28 ;  /* 0x00000026401c723c */ /* 0x080fe4000000181c */
[----:B------:R2:W-:Y:S01]  /*14000*/  MUFU.EX2 R128, R32 ;  /* 0x0000002000807308 */ /* 0x0005e20000000800 */
[C---:B------:R-:W-:Y:S09]  /*14010*/  FMUL.FTZ R37, R73.reuse, R137 ;  /* 0x0000008949257220 */ /* 0x040ff20000410000 */
[----:B------:R3:W4:Y:S01]  /*14020*/  MUFU.EX2 R51, R36 ;  /* 0x0000002400337308 */ /* 0x0007220000000800 */
[C---:B-1----:R-:W-:Y:S02]  /*14030*/  FMUL.FTZ R40, R68.reuse, R140 ;  /* 0x0000008c44287220 */ /* 0x042fe40000410000 */
[C---:B--2---:R-:W-:Y:S07]  /*14040*/  FMUL.FTZ R32, R73.reuse, R132 ;  /* 0x0000008449207220 */ /* 0x044fee0000410000 */
[----:B------:R1:W-:Y:S01]  /*14050*/  MUFU.EX2 R132, R56 ;  /* 0x0000003800847308 */ /* 0x0003e20000000800 */
[C---:B------:R-:W-:Y:S04]  /*14060*/  HMMA.16816.F32 R32, R76.reuse, R38, R32 ;  /* 0x000000264c20723c */ /* 0x040fe80000001820 */
[----:B---3--:R-:W-:Y:S01]  /*14070*/  FMUL.FTZ R36, R73, R136 ;  /* 0x0000008849247220 */ /* 0x008fe20000410000 */
[----:B----4-:R-:W-:Y:S01]  /*14080*/  MOV R150, R51 ;  /* 0x0000003300967202 */ /* 0x010fe20000000f00 */
[C---:B------:R-:W-:Y:S01]  /*14090*/  FMUL.FTZ R51, R69.reuse, R151 ;  /* 0x0000009745337220 */ /* 0x040fe20000410000 */
[----:B------:R-:W-:Y:S01]  /*140a0*/  MOV R151, R109 ;  /* 0x0000006d00977202 */ /* 0x000fe20000000f00 */
[C---:B------:R-:W-:Y:S01]  /*140b0*/  FMUL.FTZ R38, R69.reuse, R138 ;  /* 0x0000008a45267220 */ /* 0x040fe20000410000 */
[----:B------:R-:W-:Y:S03]  /*140c0*/  MOV R109, R61 ;  /* 0x0000003d006d7202 */ /* 0x000fe60000000f00 */
[----:B------:R-:W-:Y:S02]  /*140d0*/  FMUL.FTZ R39, R69, R139 ;  /* 0x0000008b45277220 */ /* 0x000fe40000410000 */
[----:B------:R2:W-:Y:S01]  /*140e0*/  MUFU.EX2 R139, R60 ;  /* 0x0000003c008b7308 */ /* 0x0005e20000000800 */
[C---:B------:R-:W-:Y:S04]  /*140f0*/  FMUL.FTZ R61, R68.reuse, R161 ;  /* 0x000000a1443d7220 */ /* 0x040fe80000410000 */
[-C--:B------:R-:W-:Y:S03]  /*14100*/  HMMA.16816.F32 R36, R76, R52.reuse, R36 ;  /* 0x000000344c24723c */ /* 0x080fe60000001824 */
[----:B-1----:R-:W-:Y:S05]  /*14110*/  FMUL.FTZ R56, R68, R156 ;  /* 0x0000009c44387220 */ /* 0x002fea0000410000 */
        /* <DEDUP_REMOVED lines=21> */
[--C-:B-1----:R-:W-:Y:S03]  /*14270*/  FFMA.FTZ R80, R195, c[0x0][0x2d0], -R96.reuse ;  /* 0x0000b400c3507a23 */ /* 0x102fe60000010860 */
        /* <DEDUP_REMOVED lines=8> */
[----:B-1----:R-:W-:Y:S04]  /*14300*/  FFMA.FTZ R80, R197, c[0x0][0x2d0], -R96 ;  /* 0x0000b400c5507a23 */ /* 0x002fe80000010860 */
[----:B------:R1:W2:Y:S02]  /*14310*/  MUFU.EX2 R135, R80 ;  /* 0x0000005000877308 */ /* 0x0002a40000000800 */
[----:B-1----:R-:W-:Y:S07]  /*14320*/  F2FP.PACK_AB R80, R129, R122 ;  /* 0x0000007a8150723e */ /* 0x002fee00000000ff */
[C---:B------:R-:W-:Y:S07]  /*14330*/  HMMA.16816.F32 R8, R80.reuse, R84, R8 ;  /* 0x000000545008723c */ /* 0x040fee0000001808 */
[--C-:B------:R-:W-:Y:S01]  /*14340*/  FFMA.FTZ R84, R200, c[0x0][0x2d0], -R97.reuse ;  /* 0x0000b400c8547a23 */ /* 0x100fe20000010861 */
[-C--:B------:R-:W-:Y:S03]  /*14350*/  HMMA.16816.F32 R12, R80, R86.reuse, R12 ;  /* 0x00000056500c723c */ /* 0x080fe6000000180c */
[----:B------:R1:W-:Y:S05]  /*14360*/  MUFU.EX2 R201, R84 ;  /* 0x0000005400c97308 */ /* 0x0003ea0000000800 */
[C---:B------:R-:W-:Y:S08]  /*14370*/  HMMA.16816.F32 R16, R76.reuse, R86, R16 ;  /* 0x000000564c10723c */ /* 0x040ff00000001810 */
[-C--:B------:R-:W-:Y:S08]  /*14380*/  HMMA.16816.F32 R20, R76, R88.reuse, R20 ;  /* 0x000000584c14723c */ /* 0x080ff00000001814 */
[C---:B------:R-:W-:Y:S04]  /*14390*/  HMMA.16816.F32 R24, R80.reuse, R88, R24 ;  /* 0x000000585018723c */ /* 0x040fe80000001818 */
[----:B-1----:R-:W-:Y:S01]  /*143a0*/  FFMA.FTZ R84, R204, c[0x0][0x2d0], -R98 ;  /* 0x0000b400cc547a23 */ /* 0x002fe20000010862 */
[----:B--2---:R-:W-:Y:S02]  /*143b0*/  MOV R204, R135 ;  /* 0x0000008700cc7202 */ /* 0x004fe40000000f00 */
[----:B------:R-:W-:Y:S01]  /*143c0*/  FFMA.FTZ R88, R231, c[0x0][0x2d0], -R2 ;  /* 0x0000b400e7587a23 */ /* 0x000fe20000010802 */
        /* <DEDUP_REMOVED lines=19> */
[----:B------:R2:W-:Y:S01]  /*14500*/  MUFU.EX2 R141, R88 ;  /* 0x00000058008d7308 */ /* 0x0005e20000000800 */
[----:B------:R-:W-:Y:S02]  /*14510*/  MOV R125, R116 ;  /* 0x00000074007d7202 */ /* 0x000fe40000000f00 */
[----:B------:R-:W-:Y:S02]  /*14520*/  MOV R116, R183 ;  /* 0x000000b700747202 */ /* 0x000fe40000000f00 */
[----:B------:R-:W-:Y:S05]  /*14530*/  MOV R127, R104 ;  /* 0x00000068007f7202 */ /* 0x000fea0000000f00 */
[----:B------:R3:W-:Y:S01]  /*14540*/  MUFU.EX2 R147, R92 ;  /* 0x0000005c00937308 */ /* 0x0007e20000000800 */
[----:B-1----:R-:W-:Y:S01]  /*14550*/  FFMA.FTZ R84, R205, c[0x0][0x2d0], -R2 ;  /* 0x0000b400cd547a23 */ /* 0x002fe20000010802 */
[----:B------:R-:W-:Y:S02]  /*14560*/  MOV R205, R133 ;  /* 0x0000008500cd7202 */ /* 0x000fe40000000f00 */
[----:B------:R-:W-:Y:S02]  /*14570*/  MOV R133, R114 ;  /* 0x0000007200857202 */ /* 0x000fe40000000f00 */
[----:B------:R-:W-:Y:S04]  /*14580*/  MOV R114, R110 ;  /* 0x0000006e00727202 */ /* 0x000fe80000000f00 */
[----:B------:R1:W4:Y:S01]  /*14590*/  MUFU.EX2 R136, R84 ;  /* 0x0000005400887308 */ /* 0x0003220000000800 */
[----:B------:R-:W-:Y:S01]  /*145a0*/  MOV R110, R185 ;  /* 0x000000b9006e7202 */ /* 0x000fe20000000f00 */
[----:B--2---:R-:W-:Y:S01]  /*145b0*/  FFMA.FTZ R88, R230, c[0x0][0x2d0], -R98 ;  /* 0x0000b400e6587a23 */ /* 0x004fe20000010862 */
[----:B------:R-:W-:Y:S07]  /*145c0*/  MOV R230, R113 ;  /* 0x0000007100e67202 */ /* 0x000fee0000000f00 */
[----:B------:R2:W5:Y:S01]  /*145d0*/  MUFU.EX2 R200, R88 ;  /* 0x0000005800c87308 */ /* 0x0005620000000800 */
[----:B---3--:R-:W-:Y:S09]  /*145e0*/  FFMA.FTZ R92, R232, c[0x0][0x2d0], -R96 ;  /* 0x0000b400e85c7a23 */ /* 0x008ff20000010860 */
        /* <DEDUP_REMOVED lines=13> */
[----:B------:R-:W-:Y:S01]  /*146c0*/  MOV R126, R108 ;  /* 0x0000006c007e7202 */ /* 0x000fe20000000f00 */
        /* <DEDUP_REMOVED lines=18> */
[----:B------:R-:W-:Y:S02]  /*147f0*/  MOV R202, R229 ;  /* 0x000000e500ca7202 */ /* 0x000fe40000000f00 */
[----:B------:R-:W-:Y:S01]  /*14800*/  MOV R229, R148 ;  /* 0x0000009400e57202 */ /* 0x000fe20000000f00 */
        /* <DEDUP_REMOVED lines=17> */
[----:B------:R-:W-:Y:S02]  /*14920*/  MOV R244, R107 ;  /* 0x0000006b00f47202 */ /* 0x000fe40000000f00 */
[----:B------:R-:W-:Y:S02]  /*14930*/  MOV R121, R110 ;  /* 0x0000006e00797202 */ /* 0x000fe40000000f00 */
        /* <DEDUP_REMOVED lines=15> */
[----:B------:R-:W-:Y:S07]  /*14a30*/  MOV R247, R114 ;  /* 0x0000007200f77202 */ /* 0x000fee0000000f00 */
        /* <DEDUP_REMOVED lines=12> */
[----:B----4-:R-:W-:Y:S09]  /*14b00*/  FFMA.FTZ R92, R241, c[0x0][0x2d0], -R96 ;  /* 0x0000b400f15c7a23 */ /* 0x010ff20000010860 */
[----:B------:R4:W-:Y:S01]  /*14b10*/  MUFU.EX2 R186, R92 ;  /* 0x0000005c00ba7308 */ /* 0x0009e20000000800 */
[----:B--2---:R-:W-:Y:S01]  /*14b20*/  FFMA.FTZ R84, R250, c[0x0][0x2d0], -R2 ;  /* 0x0000b400fa547a23 */ /* 0x004fe20000010802 */
[-C--:B-1----:R-:W-:Y:S08]  /*14b30*/  HMMA.16816.F32 R52, R76, R88.reuse, R52 ;  /* 0x000000584c34723c */ /* 0x082ff00000001834 */
[----:B------:R1:W2:Y:S01]  /*14b40*/  MUFU.EX2 R155, R84 ;  /* 0x00000054009b7308 */ /* 0x0002a20000000800 */
[C---:B------:R-:W-:Y:S01]  /*14b50*/  HMMA.16816.F32 R56, R80.reuse, R88, R56 ;  /* 0x000000585038723c */ /* 0x040fe20000001838 */
[----:B----4-:R-:W-:Y:S06]  /*14b60*/  LDSM.16.MT88.4 R92, [R210+0x1900] ;  /* 0x00190000d25c783b */ /* 0x010fec0000004200 */
        /* <DEDUP_REMOVED lines=16> */
[----:B------:R-:W-:Y:S03]  /*14c70*/  MOV R118, R187 ;  /* 0x000000bb00767202 */ /* 0x000fe60000000f00 */
[----:B------:R3:W-:Y:S01]  /*14c80*/  MUFU.EX2 R187, R80 ;  /* 0x0000005000bb7308 */ /* 0x0007e20000000800 */
[-C--:B-1----:R-:W-:Y:S03]  /*14c90*/  HMMA.16816.F32 R4, R76, R84.reuse, R4 ;  /* 0x000000544c04723c */ /* 0x082fe60000001804 */
[----:B---3--:R-:W-:Y:S07]  /*14ca0*/  F2FP.PACK_AB R80, R192, R145 ;  /* 0x00000091c050723e */ /* 0x008fee00000000ff */
[C---:B------:R-:W-:Y:S07]  /*14cb0*/  HMMA.16816.F32 R8, R80.reuse, R84, R8 ;  /* 0x000000545008723c */ /* 0x040fee0000001808 */
[----:B------:R-:W-:Y:S01]  /*14cc0*/  FFMA.FTZ R84, R242, c[0x0][0x2d0], -R96 ;  /* 0x0000b400f2547a23 */ /* 0x000fe20000010860 */
[-C--:B------:R-:W-:Y:S03]  /*14cd0*/  HMMA.16816.F32 R12, R80, R86.reuse, R12 ;  /* 0x00000056500c723c */ /* 0x080fe6000000180c */
[----:B------:R1:W-:Y:S05]  /*14ce0*/  MUFU.EX2 R185, R84 ;  /* 0x0000005400b97308 */ /* 0x0003ea0000000800 */
[C---:B------:R-:W-:Y:S08]  /*14cf0*/  HMMA.16816.F32 R16, R76.reuse, R86, R16 ;  /* 0x000000564c10723c */ /* 0x040ff00000001810 */
[-C--:B--2---:R-:W-:Y:S08]  /*14d00*/  HMMA.16816.F32 R20, R76, R88.reuse, R20 ;  /* 0x000000584c14723c */ /* 0x084ff00000001814 */
[C---:B------:R-:W-:Y:S04]  /*14d10*/  HMMA.16816.F32 R24, R80.reuse, R88, R24 ;  /* 0x000000585018723c */ /* 0x040fe80000001818 */
[--C-:B-1----:R-:W-:Y:S03]  /*14d20*/  FFMA.FTZ R84, R249, c[0x0][0x2d0], -R97.reuse ;  /* 0x0000b400f9547a23 */ /* 0x102fe60000010861 */
        /* <DEDUP_REMOVED lines=8> */
[--C-:B-1----:R-:W-:Y:S03]  /*14db0*/  FFMA.FTZ R84, R252, c[0x0][0x2d0], -R97.reuse ;  /* 0x0000b400fc547a23 */ /* 0x102fe60000010861 */
[--C-:B------:R-:W-:Y:S01]  /*14dc0*/  FFMA.FTZ R92, R118, c[0x0][0x2d0], -R2.reuse ;  /* 0x0000b400765c7a23 */ /* 0x100fe20000010802 */
        /* <DEDUP_REMOVED lines=8> */
[----:B------:R-:W-:Y:S07]  /*14e50*/  MOV R120, R116 ;  /* 0x0000007400787202 */ /* 0x000fee0000000f00 */
[----:B------:R3:W-:Y:S01]  /*14e60*/  MUFU.EX2 R180, R92 ;  /* 0x0000005c00b47308 */ /* 0x0007e20000000800 */
[----:B-1----:R-:W-:Y:S09]  /*14e70*/  FFMA.FTZ R84, R133, c[0x0][0x2d0], -R98 ;  /* 0x0000b40085547a23 */ /* 0x002ff20000010862 */
        /* <DEDUP_REMOVED lines=57> */
[----:B--2---:R-:W-:Y:S03]  /*15210*/  F2FP.PACK_AB R166, R101, R102 ;  /* 0x0000006665a6723e */ /* 0x004fe600000000ff */
[----:B------:R1:W-:Y:S01]  /*15220*/  MUFU.EX2 R100, R88 ;  /* 0x0000005800647308 */ /* 0x0003e20000000800 */
[-C--:B------:R-:W-:Y:S08]  /*15230*/  HMMA.16816.F32 R44, R80, R94.reuse, R44 ;  /* 0x0000005e502c723c */ /* 0x080ff0000000182c */
[C---:B------:R-:W-:Y:S04]  /*15240*/  HMMA.16816.F32 R48, R76.reuse, R94, R48 ;  /* 0x0000005e4c30723c */ /* 0x040fe80000001830 */
[----:B-1----:R-:W-:Y:S02]  /*15250*/  FFMA.FTZ R88, R99, c[0x0][0x2d0], -R97 ;  /* 0x0000b40063587a23 */ /* 0x002fe40000010861 */
[----:B------:R1:W-:Y:S10]  /*15260*/  MUFU.EX2 R97, R84 ;  /* 0x0000005400617308 */ /* 0x0003f40000000800 */
[----:B------:R2:W4:Y:S01]  /*15270*/  MUFU.EX2 R99, R88 ;  /* 0x0000005800637308 */ /* 0x0005220000000800 */
[----:B-1----:R-:W-:Y:S09]  /*15280*/  FFMA.FTZ R84, R177, c[0x0][0x2d0], -R98 ;  /* 0x0000b400b1547a23 */ /* 0x002ff20000010862 */
[----:B------:R1:W5:Y:S01]  /*15290*/  MUFU.EX2 R96, R84 ;  /* 0x0000005400607308 */ /* 0x0003620000000800 */
[----:B--2---:R-:W2:Y:S01]  /*152a0*/  LDSM.16.MT88.4 R88, [R211+0x2100] ;  /* 0x00210000d358783b */ /* 0x004ea20000004200 */
[----:B----4-:R-:W-:Y:S01]  /*152b0*/  F2FP.PACK_AB R167, R99, R100 ;  /* 0x0000006463a7723e */ /* 0x010fe200000000ff */
[--C-:B-1----:R-:W-:Y:S01]  /*152c0*/  FFMA.FTZ R84, R178, c[0x0][0x2d0], -R2.reuse ;  /* 0x0000b400b2547a23 */ /* 0x102fe20000010802 */
[----:B-----5:R-:W-:Y:S06]  /*152d0*/  F2FP.PACK_AB R160, R96, R97 ;  /* 0x0000006160a0723e */ /* 0x020fec00000000ff */
[----:B------:R1:W-:Y:S01]  /*152e0*/  MUFU.EX2 R87, R84 ;  /* 0x0000005400577308 */ /* 0x0003e20000000800 */
[-C--:B--2---:R-:W-:Y:S03]  /*152f0*/  HMMA.16816.F32 R52, R76, R88.reuse, R52 ;  /* 0x000000584c34723c */ /* 0x084fe60000001834 */
[--C-:B-1----:R-:W-:Y:S02]  /*15300*/  FFMA.FTZ R84, R179, c[0x0][0x2d0], -R2.reuse ;  /* 0x0000b400b3547a23 */ /* 0x102fe40000010802 */
[----:B------:R-:W-:Y:S03]  /*15310*/  FFMA.FTZ R2, R75, c[0x0][0x2d0], -R2 ;  /* 0x0000b4004b027a23 */ /* 0x000fe60000010802 */
[C---:B------:R-:W-:Y:S01]  /*15320*/  HMMA.16816.F32 R56, R80.reuse, R88, R56 ;  /* 0x000000585038723c */ /* 0x040fe20000001838 */
[----:B------:R1:W2:Y:S07]  /*15330*/  MUFU.EX2 R92, R84 ;  /* 0x00000054005c7308 */ /* 0x0002ae0000000800 */
[-C--:B------:R-:W-:Y:S08]  /*15340*/  HMMA.16816.F32 R60, R80, R90.reuse, R60 ;  /* 0x0000005a503c723c */ /* 0x080ff0000000183c */
[----:B------:R-:W-:Y:S01]  /*15350*/  HMMA.16816.F32 R64, R76, R90, R64 ;  /* 0x0000005a4c40723c */ /* 0x000fe20000001840 */
[----:B------:R-:W4:Y:S04]  /*15360*/  LDL.LU R76, [R1+0x18] ;  /* 0x00001800014c7983 */ /* 0x000f280000300800 */
[----:B------:R-:W5:Y:S03]  /*15370*/  LDL.LU R75, [R1+0x1c] ;  /* 0x00001c00014b7983 */ /* 0x000f660000300800 */
[-C--:B------:R-:W-:Y:S05]  /*15380*/  HMMA.16816.F32 R104, R164, R116.reuse, R4 ;  /* 0x00000074a468723c */ /* 0x080fea0000001804 */
[--C-:B-1----:R-:W-:Y:S01]  /*15390*/  FFMA.FTZ R84, R132, c[0x0][0x2d0], -R98.reuse ;  /* 0x0000b40084547a23 */ /* 0x102fe20000010862 */
[----:B--2---:R-:W-:Y:S01]  /*153a0*/  F2FP.PACK_AB R161, R92, R87 ;  /* 0x000000575ca1723e */ /* 0x004fe200000000ff */
[----:B------:R-:W1:Y:S02]  /*153b0*/  LDSM.16.MT88.4 R132, [R212+0x2900] ;  /* 0x00290000d484783b */ /* 0x000e640000004200 */
[----:B------:R2:W-:Y:S03]  /*153c0*/  MUFU.EX2 R86, R84 ;  /* 0x0000005400567308 */ /* 0x0005e60000000800 */
[----:B--2---:R-:W-:Y:S07]  /*153d0*/  FFMA.FTZ R84, R175, c[0x0][0x2d0], -R98 ;  /* 0x0000b400af547a23 */ /* 0x004fee0000010862 */
        /* <DEDUP_REMOVED lines=8> */
[----:B------:R-:W-:Y:S03]  /*15460*/  MOV R120, R109 ;  /* 0x0000006d00787202 */ /* 0x000fe60000000f00 */
[C---:B------:R-:W-:Y:S07]  /*15470*/  HMMA.16816.F32 R108, R160.reuse, R116, R8 ;  /* 0x00000074a06c723c */ /* 0x040fee0000001808 */
[----:B------:R-:W-:Y:S01]  /*15480*/  FADD.FTZ R8, R243, R73 ;  /* 0x00000049f3087221 */ /* 0x000fe20000010000 */
[-C--:B------:R-:W-:Y:S04]  /*15490*/  HMMA.16816.F32 R112, R160, R118.reuse, R12 ;  /* 0x00000076a070723c */ /* 0x080fe8000000180c */
[----:B------:R-:W-:Y:S04]  /*154a0*/  FADD.FTZ R8, R121, R8 ;  /* 0x0000000879087221 */ /* 0x000fe80000010000 */
[----:B------:R-:W-:Y:S01]  /*154b0*/  FADD.FTZ R8, R240, R8 ;  /* 0x00000008f0087221 */ /* 0x000fe20000010000 */
[C---:B------:R-:W-:Y:S04]  /*154c0*/  HMMA.16816.F32 R116, R164.reuse, R118, R16 ;  /* 0x00000076a474723c */ /* 0x040fe80000001810 */
[----:B------:R-:W-:Y:S04]  /*154d0*/  FADD.FTZ R8, R124, R8 ;  /* 0x000000087c087221 */ /* 0x000fe80000010000 */
[----:B------:R-:W-:Y:S04]  /*154e0*/  FADD.FTZ R8, R131, R8 ;  /* 0x0000000883087221 */ /* 0x000fe80000010000 */
[----:B----4-:R-:W-:Y:S01]  /*154f0*/  FFMA.FTZ R69, R69, R76, R238 ;  /* 0x0000004c45457223 */ /* 0x010fe200000100ee */
[----:B------:R-:W-:Y:S01]  /*15500*/  MOV R238, R151 ;  /* 0x0000009700ee7202 */ /* 0x000fe20000000f00 */
[----:B-----5:R-:W-:Y:S01]  /*15510*/  FFMA.FTZ R68, R68, R75, R235 ;  /* 0x0000004b44447223 */ /* 0x020fe200000100eb */
[----:B------:R-:W-:Y:S01]  /*15520*/  MOV R235, R150 ;  /* 0x0000009600eb7202 */ /* 0x000fe20000000f00 */
[----:B------:R-:W-:Y:S04]  /*15530*/  FADD.FTZ R4, R247, R69 ;  /* 0x00000045f7047221 */ /* 0x000fe80000010000 */
[----:B------:R-:W-:Y:S04]  /*15540*/  FADD.FTZ R4, R120, R4 ;  /* 0x0000000478047221 */ /* 0x000fe80000010000 */
[----:B------:R-:W-:Y:S04]  /*15550*/  FADD.FTZ R4, R127, R4 ;  /* 0x000000047f047221 */ /* 0x000fe80000010000 */
[----:B------:R-:W-:Y:S04]  /*15560*/  FADD.FTZ R4, R236, R4 ;  /* 0x00000004ec047221 */ /* 0x000fe80000010000 */
[----:B------:R-:W-:Y:S02]  /*15570*/  FADD.FTZ R7, R130, R4 ;  /* 0x0000000482077221 */ /* 0x000fe40000010000 */
[----:B------:R-:W-:Y:S04]  /*15580*/  FADD.FTZ R4, R202, R8 ;  /* 0x00000008ca047221 */ /* 0x000fe80000010000 */
[----:B------:R-:W-:Y:S02]  /*15590*/  FADD.FTZ R11, R229, R4 ;  /* 0x00000004e50b7221 */ /* 0x000fe40000010000 */
        /* <DEDUP_REMOVED lines=85> */
[----:B------:R-:W-:Y:S01]  /*15af0*/  FADD.FTZ R5, R102, R5 ;  /* 0x0000000566057221 */ /* 0x000fe20000010000 */
[----:B------:R-:W-:Y:S01]  /*15b00*/  MOV R102, R3 ;  /* 0x0000000300667202 */ /* 0x000fe20000000f00 */
        /* <DEDUP_REMOVED lines=8> */
[----:B------:R-:W-:Y:S02]  /*15b90*/  FADD.FTZ R2, R86, R2 ;  /* 0x0000000256027221 */ /* 0x000fe40000010000 */
        /* <DEDUP_REMOVED lines=9> */
.L_x_295:
[----:B------:R-:W-:-:S06]  /*15c30*/  UISETP.GE.AND UP0, UPT, UR12, UR7, UPT ;  /* 0x000000070c00728c */ /* 0x000fcc000bf06270 */
[----:B------:R-:W-:-:S13]  /*15c40*/  PLOP3.LUT P0, PT, PT, PT, UP0, 0x80, 0x0 ;  /* 0x000000000000781c */ /* 0x000fda0003f0f008 */
[----:B------:R-:W-:Y:S05]  /*15c50*/  @!P0 BRA `(.L_x_299) ;  /* 0x0000727000008947 */ /* 0x000fea0003800000 */
[----:B------:R-:W-:Y:S01]  /*15c60*/  IMAD.MOV.U32 R101, RZ, RZ, R71 ;  /* 0x000000ffff657224 */ /* 0x000fe200078e0047 */
[----:B------:R-:W-:Y:S01]  /*15c70*/  MOV R103, R3 ;  /* 0x0000000300677202 */ /* 0x000fe20000000f00 */
[----:B------:R-:W-:Y:S01]  /*15c80*/  IMAD.MOV.U32 R100, RZ, RZ, R72 ;  /* 0x000000ffff647224 */ /* 0x000fe200078e0048 */
[----:B------:R-:W-:Y:S02]  /*15c90*/  MOV R102, R70 ;  /* 0x0000004600667202 */ /* 0x000fe40000000f00 */
.L_x_317:
[----:B------:R-:W-:Y:S04]  /*15ca0*/  DEPBAR.LE SB0, 0x0 ;  /* 0x000080000000791a */ /* 0x000fe80000000000 */
[----:B------:R-:W-:Y:S01]  /*15cb0*/  BAR.SYNC.DEFER_BLOCKING 0x0 ;  /* 0x0000000000007b1d */ /* 0x000fe20000010000 */
[----:B-1----:R-:W-:Y:S01]  /*15cc0*/  IMAD.WIDE.U32 R2, R234, c[0x0][0x208], RZ ;  /* 0x00008200ea027a25 */ /* 0x002fe200078e00ff */
[----:B--2---:R-:W-:Y:S01]  /*15cd0*/  SHF.R.S32.HI R0, RZ, 0x1f, R234 ;  /* 0x0000001fff007819 */ /* 0x004fe200000114ea */
[----:B------:R-:W-:Y:S04]  /*15ce0*/  UISETP.GT.AND UP0, UPT, UR12, UR7, UPT ;  /* 0x000000070c00728c */ /* 0x000fe8000bf04270 */
[----:B------:R-:W-:Y:S04]  /*15cf0*/  IMAD R0, R0, c[0x0][0x208], RZ ;  /* 0x0000820000007a24 */ /* 0x000fe800078e02ff */
[----:B------:R-:W-:Y:S05]  /*15d00*/  IMAD R0, R234, c[0x0][0x20c], R0 ;  /* 0x00008300ea007a24 */ /* 0x000fea00078e0200 */
[----:B------:R-:W-:Y:S02]  /*15d10*/  IADD3 R3, R3, R0, RZ ;  /* 0x0000000003037210 */ /* 0x000fe40007ffe0ff */
[----:B------:R-:W-:Y:S03]  /*15d20*/  SHF.R.S32.HI R0, RZ, 0x1f, R227 ;  /* 0x0000001fff007819 */ /* 0x000fe600000114e3 */
[C---:B------:R-:W-:Y:S01]  /*15d30*/  IMAD.WIDE.U32 R2, R227.reuse, c[0x0][0x218], R2 ;  /* 0x00008600e3027a25 */ /* 0x040fe200078e0002 */
        /* <DEDUP_REMOVED lines=98> */
[-C--:B------:R-:W-:Y:S02]  /*16360*/  HMMA.16816.F32 R92, R180, R186.reuse, R92 ;  /* 0x000000bab45c723c */ /* 0x080fe4000000185c */
[----:B------:R1:W-:Y:S02]  /*16370*/  LDGSTS.E.BYPASS.LTC128B.128 [R197+0x1800], [R190.64], !P4 ;  /* 0x01800000bec57fae */ /* 0x0003e4000e101d72 */
[----:B------:R-:W-:Y:S02]  /*16380*/  IADD3.X R3, R0, R225, RZ, P0, !PT ;  /* 0x000000e100037210 */ /* 0x000fe400007fe4ff */
[----:B------:R-:W-:Y:S02]  /*16390*/  PLOP3.LUT P0, PT, PT, PT, UP0, 0x80, 0x0 ;  /* 0x000000000000781c */ /* 0x000fe40003f0f008 */
[----:B------:R-:W-:Y:S02]  /*163a0*/  HMMA.16816.F32 R96, R172, R186, R96 ;  /* 0x000000baac60723c */ /* 0x000fe40000001860 */
        /* <DEDUP_REMOVED lines=67> */
[----:B------:R2:W2:Y:S10]  /*167e0*/  MUFU.TANH R200, R12 ;  /* 0x0000000c00c87308 */ /* 0x0004b40000002400 */
[----:B------:R2:W2:Y:S01]  /*167f0*/  MUFU.TANH R187, R13 ;  /* 0x0000000d00bb7308 */ /* 0x0004a20000002400 */
[----:B-1----:R-:W1:Y:S01]  /*16800*/  LDSM.16.M88.4 R8, [R213+0x1000] ;  /* 0x00100000d508783b */ /* 0x002e620000000200 */
[-C--:B----4-:R-:W-:Y:S08]  /*16810*/  HMMA.16816.F32 R20, R172, R4.reuse, R20 ;  /* 0x00000004ac14723c */ /* 0x090ff00000001814 */
[----:B------:R4:W1:Y:S01]  /*16820*/  MUFU.TANH R207, R14 ;  /* 0x0000000e00cf7308 */ /* 0x0008620000002400 */
[C---:B------:R-:W-:Y:S09]  /*16830*/  HMMA.16816.F32 R24, R188.reuse, R4, R24 ;  /* 0x00000004bc18723c */ /* 0x040ff20000001818 */
[----:B------:R4:W1:Y:S01]  /*16840*/  MUFU.TANH R205, R15 ;  /* 0x0000000f00cd7308 */ /* 0x0008620000002400 */
[-C--:B------:R-:W-:Y:S08]  /*16850*/  HMMA.16816.F32 R28, R188, R6.reuse, R28 ;  /* 0x00000006bc1c723c */ /* 0x080ff0000000181c */
[C---:B------:R-:W-:Y:S01]  /*16860*/  HMMA.16816.F32 R32, R172.reuse, R6, R32 ;  /* 0x00000006ac20723c */ /* 0x040fe20000001820 */
[----:B------:R4:W2:Y:S01]  /*16870*/  MUFU.TANH R169, R16 ;  /* 0x0000001000a97308 */ /* 0x0008a20000002400 */
[----:B------:R-:W2:Y:S02]  /*16880*/  LDSM.16.M88.4 R4, [R213+0x1800] ;  /* 0x00180000d504783b */ /* 0x000ea40000000200 */
[----:B------:R-:W-:Y:S02]  /*16890*/  FMUL.FTZ R20, R20, c[0x0][0x320] ;  /* 0x0000c80014147a20 */ /* 0x000fe40000410000 */
[----:B------:R-:W-:Y:S02]  /*168a0*/  FMUL.FTZ R21, R21, c[0x0][0x320] ;  /* 0x0000c80015157a20 */ /* 0x000fe40000410000 */
[----:B------:R-:W-:Y:S03]  /*168b0*/  FMUL.FTZ R22, R22, c[0x0][0x320] ;  /* 0x0000c80016167a20 */ /* 0x000fe60000410000 */
[----:B------:R4:W2:Y:S01]  /*168c0*/  MUFU.TANH R15, R17 ;  /* 0x00000011000f7308 */ /* 0x0008a20000002400 */
[----:B------:R-:W-:Y:S02]  /*168d0*/  FMUL.FTZ R24, R24, c[0x0][0x320] ;  /* 0x0000c80018187a20 */ /* 0x000fe40000410000 */
[----:B------:R-:W-:Y:S01]  /*168e0*/  FMUL.FTZ R25, R25, c[0x0][0x320] ;  /* 0x0000c80019197a20 */ /* 0x000fe20000410000 */
[-C--:B-1----:R-:W-:Y:S03]  /*168f0*/  HMMA.16816.F32 R36, R172, R8.reuse, R36 ;  /* 0x00000008ac24723c */ /* 0x082fe60000001824 */
        /* <DEDUP_REMOVED lines=17> */
[-C--:B--2---:R-:W-:Y:S03]  /*16a10*/  HMMA.16816.F32 R52, R172, R4.reuse, R52 ;  /* 0x00000004ac34723c */ /* 0x084fe60000001834 */
[----:B------:R-:W2:Y:S01]  /*16a20*/  MUFU.TANH R21, R21 ;  /* 0x0000001500157308 */ /* 0x000ea20000002400 */
        /* <DEDUP_REMOVED lines=11> */
[----:B------:R-:W2:Y:S01]  /*16ae0*/  LDSM.16.M88.4 R4, [R213+0x2800] ;  /* 0x00280000d504783b */ /* 0x000ea20000000200 */
        /* <DEDUP_REMOVED lines=20> */
[-C--:B--2---:R-:W-:Y:S04]  /*16c30*/  HMMA.16816.F32 R84, R172, R4.reuse, R84 ;  /* 0x00000004ac54723c */ /* 0x084fe80000001854 */
[----:B------:R-:W-:Y:S01]  /*16c40*/  FMUL.FTZ R60, R60, c[0x0][0x320] ;  /* 0x0000c8003c3c7a20 */ /* 0x000fe20000410000 */
[----:B------:R4:W2:Y:S01]  /*16c50*/  MUFU.TANH R186, R31 ;  /* 0x0000001f00ba7308 */ /* 0x0008a20000002400 */
        /* <DEDUP_REMOVED lines=185> */
.L_x_300:
        /* <DEDUP_REMOVED lines=8> */
[----:B------:R-:W-:Y:S02]  /*17870*/  PLOP3.LUT P0, PT, PT, PT, UP1, 0x80, 0x0 ;  /* 0x000000000000781c */ /* 0x000fe40003f0f018 */
[C---:B---3--:R-:W-:Y:S09]  /*17880*/  IADD3 R7, -R2.reuse, UR32, RZ ;  /* 0x0000002002077c10 */ /* 0x048ff2000fffe1ff */
[----:B--2---:R-:W-:Y:S04]  /*17890*/  @P1 IMAD.HI.U32 R0, R3, c[0x0][0x2c8], RZ ;  /* 0x0000b20003001a27 */ /* 0x004fe800078e00ff */
[----:B------:R-:W-:Y:S01]  /*178a0*/  IMAD.MOV.U32 R4, RZ, RZ, R3 ;  /* 0x000000ffff047224 */ /* 0x000fe200078e0003 */
[----:B------:R-:W-:Y:S01]  /*178b0*/  @P0 SHF.R.U32.HI R4, RZ, c[0x0][0x2cc], R0 ;  /* 0x0000b300ff040a19 */ /* 0x000fe20000011600 */
[----:B------:R-:W-:Y:S01]  /*178c0*/  IMAD.U32 R0, RZ, RZ, UR32 ;  /* 0x00000020ff007e24 */ /* 0x000fe2000f8e00ff */
[----:B------:R-:W-:Y:S03]  /*178d0*/  PLOP3.LUT P0, PT, PT, PT, UP0, 0x40, 0x0 ;  /* 0x000000000000781c */ /* 0x000fe60003f0e808 */
[----:B------:R-:W1:Y:S01]  /*178e0*/  SHFL.IDX PT, R3, R4, RZ, 0x1c1f ;  /* 0x001c1fff04037589 */ /* 0x000e6200000e0000 */
[----:B------:R-:W-:Y:S04]  /*178f0*/  IADD3 R0, -R2, 0x1, R0 ;  /* 0x0000000102007810 */ /* 0x000fe80007ffe100 */
        /* <DEDUP_REMOVED lines=20> */
.L_x_303:
[----:B------:R-:W-:Y:S04]  /*17a40*/  MOV R8, c[0x0][0x32c] ;  /* 0x0000cb0000087a02 */ /* 0x000fe80000000f00 */
[----:B------:R-:W-:Y:S11]  /*17a50*/  ISETP.NE.AND P0, PT, R8, 0x1, PT ;  /* 0x000000010800780c */ /* 0x000ff60003f05270 */
[----:B------:R-:W-:Y:S02]  /*17a60*/  @!UPT UIADD3 URZ, URZ, URZ, URZ ;  /* 0x0000003f3f3ff290 */ /* 0x000fe4000fffe03f */
[----:B------:R-:W-:Y:S05]  /*17a70*/  @P0 IMAD.HI.U32 R8, R3, c[0x0][0x330], RZ ;  /* 0x0000cc0003080a27 */ /* 0x000fea00078e00ff */
[----:B------:R-:W-:Y:S02]  /*17a80*/  @P0 SHF.R.U32.HI R3, RZ, c[0x0][0x334], R8 ;  /* 0x0000cd00ff030a19 */ /* 0x000fe40000011608 */
.L_x_304:
[----:B------:R-:W-:Y:S05]  /*17a90*/  BSYNC B0 ;  /* 0x0000000000007941 */ /* 0x000fea0003800000 */
.L_x_302:
[----:B------:R-:W-:Y:S05]  /*17aa0*/  IMAD R3, R3, c[0x0][0x32c], R7 ;  /* 0x0000cb0003037a24 */ /* 0x000fea00078e0207 */
[----:B------:R-:W-:Y:S02]  /*17ab0*/  IADD3 R8, R3, c[0x0][0x32c], RZ ;  /* 0x0000cb0003087a10 */ /* 0x000fe40007ffe0ff */
[----:B------:R-:W-:Y:S02]  /*17ac0*/  IMNMX R0, R0, R3, !PT ;  /* 0x0000000300007217 */ /* 0x000fe40007800200 */
[----:B------:R-:W-:Y:S02]  /*17ad0*/  IMNMX R2, R2, R8, PT ;  /* 0x0000000802027217 */ /* 0x000fe40003800200 */
.L_x_301:
        /* <DEDUP_REMOVED lines=91> */
[----:B------:R-:W-:Y:S02]  /*18090*/  ISETP.LT.OR P0, PT, R2, 0x39, P0 ;  /* 0x000000390200780c */ /* 0x000fe40000701670 */
        /* <DEDUP_REMOVED lines=67> */
.L_x_307:
[----:B------:R-:W-:Y:S04]  /*184d0*/  MOV R8, c[0x0][0x32c] ;  /* 0x0000cb0000087a02 */ /* 0x000fe80000000f00 */
[----:B------:R-:W-:Y:S11]  /*184e0*/  ISETP.NE.AND P0, PT, R8, 0x1, PT ;  /* 0x000000010800780c */ /* 0x000ff60003f05270 */
[----:B------:R-:W-:Y:S02]  /*184f0*/  @!UPT UIADD3 URZ, URZ, URZ, URZ ;  /* 0x0000003f3f3ff290 */ /* 0x000fe4000fffe03f */
[----:B------:R-:W-:Y:S05]  /*18500*/  @P0 IMAD.HI.U32 R8, R3, c[0x0][0x330], RZ ;  /* 0x0000cc0003080a27 */ /* 0x000fea00078e00ff */
[----:B------:R-:W-:Y:S02]  /*18510*/  @P0 SHF.R.U32.HI R3, RZ, c[0x0][0x334], R8 ;  /* 0x0000cd00ff030a19 */ /* 0x000fe40000011608 */
.L_x_308:
[----:B------:R-:W-:Y:S05]  /*18520*/  BSYNC B0 ;  /* 0x0000000000007941 */ /* 0x000fea0003800000 */
.L_x_306:
[----:B------:R-:W-:Y:S05]  /*18530*/  IMAD R3, R3, c[0x0][0x32c], R7 ;  /* 0x0000cb0003037a24 */ /* 0x000fea00078e0207 */
[----:B------:R-:W-:Y:S02]  /*18540*/  IADD3 R8, R3, c[0x0][0x32c], RZ ;  /* 0x0000cb0003087a10 */ /* 0x000fe40007ffe0ff */
[----:B------:R-:W-:Y:S02]  /*18550*/  IMNMX R0, R0, R3, !PT ;  /* 0x0000000300007217 */ /* 0x000fe40007800200 */
[----:B------:R-:W-:Y:S02]  /*18560*/  IMNMX R2, R2, R8, PT ;  /* 0x0000000802027217 */ /* 0x000fe40003800200 */
.L_x_305:
        /* <DEDUP_REMOVED lines=147> */
.L_x_311:
[----:B------:R-:W-:Y:S04]  /*18ea0*/  MOV R8, c[0x0][0x32c] ;  /* 0x0000cb0000087a02 */ /* 0x000fe80000000f00 */
[----:B------:R-:W-:Y:S11]  /*18eb0*/  ISETP.NE.AND P0, PT, R8, 0x1, PT ;  /* 0x000000010800780c */ /* 0x000ff60003f05270 */
[----:B------:R-:W-:Y:S02]  /*18ec0*/  @!UPT UIADD3 URZ, URZ, URZ, URZ ;  /* 0x0000003f3f3ff290 */ /* 0x000fe4000fffe03f */
[----:B------:R-:W-:Y:S05]  /*18ed0*/  @P0 IMAD.HI.U32 R8, R3, c[0x0][0x330], RZ ;  /* 0x0000cc0003080a27 */ /* 0x000fea00078e00ff */
[----:B------:R-:W-:Y:S02]  /*18ee0*/  @P0 SHF.R.U32.HI R3, RZ, c[0x0][0x334], R8 ;  /* 0x0000cd00ff030a19 */ /* 0x000fe40000011608 */
.L_x_312:
[----:B------:R-:W-:Y:S05]  /*18ef0*/  BSYNC B0 ;  /* 0x0000000000007941 */ /* 0x000fea0003800000 */
.L_x_310:
[----:B------:R-:W-:Y:S05]  /*18f00*/  IMAD R3, R3, c[0x0][0x32c], R7 ;  /* 0x0000cb0003037a24 */ /* 0x000fea00078e0207 */
[----:B------:R-:W-:Y:S02]  /*18f10*/  IADD3 R8, R3, c[0x0][0x32c], RZ ;  /* 0x0000cb0003087a10 */ /* 0x000fe40007ffe0ff */
[----:B------:R-:W-:Y:S02]  /*18f20*/  IMNMX R0, R0, R3, !PT ;  /* 0x0000000300007217 */ /* 0x000fe40007800200 */
[----:B------:R-:W-:Y:S02]  /*18f30*/  IMNMX R2, R2, R8, PT ;  /* 0x0000000802027217 */ /* 0x000fe40003800200 */
.L_x_309:
        /* <DEDUP_REMOVED lines=147> */
.L_x_315:
[----:B------:R-:W-:Y:S04]  /*19870*/  MOV R4, c[0x0][0x32c] ;  /* 0x0000cb0000047a02 */ /* 0x000fe80000000f00 */
[----:B------:R-:W-:Y:S11]  /*19880*/  ISETP.NE.AND P0, PT, R4, 0x1, PT ;  /* 0x000000010400780c */ /* 0x000ff60003f05270 */
[----:B------:R-:W-:Y:S02]  /*19890*/  @!UPT UIADD3 URZ, URZ, URZ, URZ ;  /* 0x0000003f3f3ff290 */ /* 0x000fe4000fffe03f */
[----:B------:R-:W-:Y:S05]  /*198a0*/  @P0 IMAD.HI.U32 R4, R3, c[0x0][0x330], RZ ;  /* 0x0000cc0003040a27 */ /* 0x000fea00078e00ff */
[----:B------:R-:W-:Y:S02]  /*198b0*/  @P0 SHF.R.U32.HI R3, RZ, c[0x0][0x334], R4 ;  /* 0x0000cd00ff030a19 */ /* 0x000fe40000011604 */
.L_x_316:
[----:B------:R-:W-:Y:S05]  /*198c0*/  BSYNC B0 ;  /* 0x0000000000007941 */ /* 0x000fea0003800000 */
.L_x_314:
[----:B------:R-:W-:Y:S05]  /*198d0*/  IMAD R7, R3, c[0x0][0x32c], R7 ;  /* 0x0000cb0003077a24 */ /* 0x000fea00078e0207 */
[----:B------:R-:W-:Y:S02]  /*198e0*/  IADD3 R3, R7, c[0x0][0x32c], RZ ;  /* 0x0000cb0007037a10 */ /* 0x000fe40007ffe0ff */
[----:B------:R-:W-:Y:S02]  /*198f0*/  IMNMX R0, R0, R7, !PT ;  /* 0x0000000700007217 */ /* 0x000fe40007800200 */
[----:B------:R-:W-:Y:S02]  /*19900*/  IMNMX R2, R2, R3, PT ;  /* 0x0000000302027217 */ /* 0x000fe40003800200 */
.L_x_313:
        /* <DEDUP_REMOVED lines=29> */
[----:B------:R-:W-:Y:S01]  /*19ae0*/  LDSM.16.MT88.4 R80, [R211+0x100] ;  /* 0x00010000d350783b */ /* 0x000fe20000004200 */
        /* <DEDUP_REMOVED lines=20> */
[----:B------:R-:W-:Y:S01]  /*19c30*/  PLOP3.LUT P2, PT, PT, PT, UP6, 0x40, 0x0 ;  /* 0x000000000000781c */ /* 0x000fe20003f4e868 */
[----:B------:R-:W-:Y:S01]  /*19c40*/  UISETP.NE.AND UP6, UPT, UR32, URZ, UPT ;  /* 0x0000003f2000728c */ /* 0x000fe2000bfc5270 */
[----:B------:R-:W-:Y:S02]  /*19c50*/  FMNMX.FTZ R72, R236, R72, !PT ;  /* 0x00000048ec487209 */ /* 0x000fe40007810000 */
[----:B------:R-:W-:Y:S02]  /*19c60*/  ISETP.GT.AND P2, PT, R0, RZ, P2 ;  /* 0x000000ff0000720c */ /* 0x000fe40001744270 */
        /* <DEDUP_REMOVED lines=9> */
[----:B------:R-:W-:Y:S02]  /*19d00*/  FMNMX.FTZ R3, R235, R3, !PT ;  /* 0x00000003eb037209 */ /* 0x000fe40007810000 */
[----:B------:R-:W-:Y:S01]  /*19d10*/  PLOP3.LUT P2, PT, PT, PT, UP2, 0x40, 0x0 ;  /* 0x000000000000781c */ /* 0x000fe20003f4e828 */
[----:B------:R-:W1:Y:S01]  /*19d20*/  SHFL.BFLY PT, R5, R72, 0x2, 0x1f ;  /* 0x0c401f0048057f89 */ /* 0x000e6200000e0000 */
[----:B------:R-:W-:Y:S01]  /*19d30*/  FMNMX.FTZ R3, R239, R3, !PT ;  /* 0x00000003ef037209 */ /* 0x000fe20007810000 */
[----:B------:R-:W-:Y:S01]  /*19d40*/  UISETP.NE.AND UP2, UPT, UR22, URZ, UPT ;  /* 0x0000003f1600728c */ /* 0x000fe2000bf45270 */
[----:B------:R-:W-:Y:S02]  /*19d50*/  ISETP.GT.AND P2, PT, R0, 0x11, P2 ;  /* 0x000000110000780c */ /* 0x000fe40001744270 */
[----:B------:R-:W-:Y:S01]  /*19d60*/  PLOP3.LUT P0, PT, PT, PT, UP5, 0x40, 0x0 ;  /* 0x000000000000781c */ /* 0x000fe20003f0e858 */
[----:B------:R-:W-:Y:S01]  /*19d70*/  UISETP.NE.AND UP5, UPT, UR31, URZ, UPT ;  /* 0x0000003f1f00728c */ /* 0x000fe2000bfa5270 */
[----:B------:R-:W-:Y:S01]  /*19d80*/  PLOP3.LUT P1, PT, PT, PT, UP1, 0x40, 0x0 ;  /* 0x000000000000781c */ /* 0x000fe20003f2e818 */
[----:B------:R-:W-:Y:S01]  /*19d90*/  UISETP.NE.AND UP1, UPT, UR21, URZ, UPT ;  /* 0x0000003f1500728c */ /* 0x000fe2000bf25270 */
[----:B------:R-:W-:Y:S02]  /*19da0*/  ISETP.LT.OR P2, PT, R2, 0x12, P2 ;  /* 0x000000120200780c */ /* 0x000fe40001741670 */
[----:B------:R-:W-:Y:S02]  /*19db0*/  FMNMX.FTZ R3, R241, R3, !PT ;  /* 0x00000003f1037209 */ /* 0x000fe40007810000 */
[----:B------:R-:W-:Y:S02]  /*19dc0*/  ISETP.GT.AND P0, PT, R0, 0x1, P0 ;  /* 0x000000010000780c */ /* 0x000fe40000704270 */
[----:B------:R-:W-:Y:S01]  /*19dd0*/  PLOP3.LUT P6, PT, PT, PT, UP0, 0x40, 0x0 ;  /* 0x000000000000781c */ /* 0x000fe20003fce808 */
[----:B------:R-:W-:Y:S01]  /*19de0*/  UISETP.NE.AND UP0, UPT, UR24, URZ, UPT ;  /* 0x0000003f1800728c */ /* 0x000fe2000bf05270 */
[----:B------:R-:W-:Y:S02]  /*19df0*/  FSEL R58, R194, -INF , !P2 ;  /* 0xff800000c23a7808 */ /* 0x000fe40005000000 */
[----:B------:R-:W-:Y:S02]  /*19e00*/  FMNMX.FTZ R3, R246, R3, !PT ;  /* 0x00000003f6037209 */ /* 0x000fe40007810000 */
[----:B------:R-:W-:Y:S01]  /*19e10*/  PLOP3.LUT P2, PT, PT, PT, UP1, 0x40, 0x0 ;  /* 0x000000000000781c */ /* 0x000fe20003f4e818 */
[----:B------:R-:W-:Y:S01]  /*19e20*/  UISETP.NE.AND UP1, UPT, UR5, URZ, UPT ;  /* 0x0000003f0500728c */ /* 0x000fe2000bf25270 */
[----:B------:R-:W-:Y:S02]  /*19e30*/  ISETP.LT.OR P0, PT, R2, 0x2, P0 ;  /* 0x000000020200780c */ /* 0x000fe40000701670 */
[----:B-1----:R-:W-:Y:S02]  /*19e40*/  FMNMX.FTZ R72, R72, R5, !PT ;  /* 0x0000000548487209 */ /* 0x002fe40007810000 */
[C---:B------:R-:W-:Y:S02]  /*19e50*/  ISETP.GT.AND P6, PT, R0.reuse, 0x8, P6 ;  /* 0x000000080000780c */ /* 0x040fe400037c4270 */
[----:B------:R-:W-:Y:S01]  /*19e60*/  FMNMX.FTZ R3, R247, R3, !PT ;  /* 0x00000003f7037209 */ /* 0x000fe20007810000 */
[----:B------:R-:W1:Y:S01]  /*19e70*/  SHFL.BFLY PT, R7, R72, 0x1, 0x1f ;  /* 0x0c201f0048077f89 */ /* 0x000e6200000e0000 */
[----:B------:R-:W-:Y:S02]  /*19e80*/  ISETP.GT.AND P2, PT, R0, 0x28, P2 ;  /* 0x000000280000780c */ /* 0x000fe40001744270 */
[----:B------:R-:W-:Y:S02]  /*19e90*/  FSEL R22, R229, -INF , !P0 ;  /* 0xff800000e5167808 */ /* 0x000fe40004000000 */
[----:B------:R-:W-:Y:S02]  /*19ea0*/  FMNMX.FTZ R5, R19, R103, !PT ;  /* 0x0000006713057209 */ /* 0x000fe40007810000 */
[----:B------:R-:W-:Y:S01]  /*19eb0*/  ISETP.LT.OR P6, PT, R2, 0x9, P6 ;  /* 0x000000090200780c */ /* 0x000fe200037c1670 */
[----:B------:R-:W2:Y:S01]  /*19ec0*/  SHFL.BFLY PT, R6, R3, 0x2, 0x1f ;  /* 0x0c401f0003067f89 */ /* 0x000ea200000e0000 */
[----:B------:R-:W-:Y:S02]  /*19ed0*/  ISETP.GT.AND P1, PT, R0, 0x9, P1 ;  /* 0x000000090000780c */ /* 0x000fe40000f24270 */
[----:B------:R-:W-:Y:S01]  /*19ee0*/  PLOP3.LUT P5, PT, PT, PT, UP3, 0x40, 0x0 ;  /* 0x000000000000781c */ /* 0x000fe20003fae838 */
[----:B------:R-:W-:Y:S01]  /*19ef0*/  UISETP.NE.AND UP3, UPT, UR23, URZ, UPT ;  /* 0x0000003f1700728c */ /* 0x000fe2000bf65270 */
[----:B------:R-:W-:Y:S02]  /*19f00*/  ISETP.LT.OR P2, PT, R2, 0x29, P2 ;  /* 0x000000290200780c */ /* 0x000fe40001741670 */
[----:B------:R-:W-:Y:S02]  /*19f10*/  FMNMX.FTZ R5, R22, R5, !PT ;  /* 0x0000000516057209 */ /* 0x000fe40007810000 */
[----:B------:R-:W-:Y:S02]  /*19f20*/  FSEL R24, R207, -INF , !P6 ;  /* 0xff800000cf187808 */ /* 0x000fe40007000000 */
[----:B------:R-:W-:Y:S02]  /*19f30*/  ISETP.LT.OR P1, PT, R2, 0xa, P1 ;  /* 0x0000000a0200780c */ /* 0x000fe40000f21670 */
[----:B------:R-:W-:Y:S02]  /*19f40*/  ISETP.GT.AND P5, PT, R0, 0x10, P5 ;  /* 0x000000100000780c */ /* 0x000fe40002fa4270 */
[----:B------:R-:W-:Y:S02]  /*19f50*/  FSEL R175, R46, -INF , !P2 ;  /* 0xff8000002eaf7808 */ /* 0x000fe40005000000 */
[----:B------:R-:W-:Y:S01]  /*19f60*/  PLOP3.LUT P2, PT, PT, PT, UP1, 0x40, 0x0 ;  /* 0x000000000000781c */ /* 0x000fe20003f4e818 */
[----:B------:R-:W-:Y:S01]  /*19f70*/  UISETP.NE.AND UP1, UPT, UR26, URZ, UPT ;  /* 0x0000003f1a00728c */ /* 0x000fe2000bf25270 */
[----:B------:R-:W-:Y:S02]  /*19f80*/  FSEL R25, R205, -INF , !P1 ;  /* 0xff800000cd197808 */ /* 0x000fe40004800000 */
[----:B------:R-:W-:Y:S02]  /*19f90*/  ISETP.LT.OR P5, PT, R2, 0x11, P5 ;  /* 0x000000110200780c */ /* 0x000fe40002fa1670 */
[----:B------:R-:W-:Y:S02]  /*19fa0*/  FMNMX.FTZ R5, R24, R5, !PT ;  /* 0x0000000518057209 */ /* 0x000fe40007810000 */
[----:B------:R-:W-:Y:S01]  /*19fb0*/  PLOP3.LUT P0, PT, PT, PT, UP4, 0x40, 0x0 ;  /* 0x000000000000781c */ /* 0x000fe20003f0e848 */
[----:B------:R-:W-:Y:S01]  /*19fc0*/  UISETP.NE.AND UP4, UPT, UR19, URZ, UPT ;  /* 0x0000003f1300728c */ /* 0x000fe2000bf85270 */
[----:B------:R-:W-:Y:S02]  /*19fd0*/  ISETP.GT.AND P2, PT, R0, 0x39, P2 ;  /* 0x000000390000780c */ /* 0x000fe40001744270 */
[----:B------:R-:W-:Y:S02]  /*19fe0*/  FSEL R56, R196, -INF , !P5 ;  /* 0xff800000c4387808 */ /* 0x000fe40006800000 */
[----:B------:R-:W-:Y:S02]  /*19ff0*/  FMNMX.FTZ R5, R25, R5, !PT ;  /* 0x0000000519057209 */ /* 0x000fe40007810000 */
[----:B------:R-:W-:Y:S01]  /*1a000*/  PLOP3.LUT P6, PT, PT, PT, UP0, 0x40, 0x0 ;  /* 0x000000000000781c */ /* 0x000fe20003fce808 */
[----:B------:R-:W-:Y:S01]  /*1a010*/  UISETP.NE.AND UP0, UPT, UR20, URZ, UPT ;  /* 0x0000003f1400728c */ /* 0x000fe2000bf05270 */
[----:B------:R-:W-:Y:S02]  /*1a020*/  ISETP.GT.AND P0, PT, R0, 0x18, P0 ;  /* 0x000000180000780c */ /* 0x000fe40000704270 */
[----:B-1----:R-:W-:Y:S02]  /*1a030*/  FMNMX.FTZ R72, R72, R7, !PT ;  /* 0x0000000748487209 */ /* 0x002fe40007810000 */
[----:B------:R-:W-:Y:S02]  /*1a040*/  ISETP.LT.OR P2, PT, R2, 0x3a, P2 ;  /* 0x0000003a0200780c */ /* 0x000fe40001741670 */
[----:B------:R-:W-:Y:S01]  /*1a050*/  ISETP.GT.AND P6, PT, R0, 0x19, P6 ;  /* 0x000000190000780c */ /* 0x000fe200037c4270 */
[----:B------:R-:W-:Y:S01]  /*1a060*/  FMUL.FTZ R74, R72, c[0x0][0x2d0] ;  /* 0x0000b400484a7a20 */ /* 0x000fe20000410000 */
[----:B------:R-:W-:Y:S02]  /*1a070*/  FMNMX.FTZ R5, R56, R5, !PT ;  /* 0x0000000538057209 */ /* 0x000fe40007810000 */
[----:B------:R-:W-:Y:S02]  /*1a080*/  ISETP.LT.OR P0, PT, R2, 0x19, P0 ;  /* 0x000000190200780c */ /* 0x000fe40000701670 */
[----:B------:R-:W-:Y:S02]  /*1a090*/  FSEL R178, R63, -INF , !P2 ;  /* 0xff8000003fb27808 */ /* 0x000fe40005000000 */
[----:B------:R-:W-:Y:S02]  /*1a0a0*/  FSETP.NEU.FTZ.AND P2, PT, R72, -INF , PT ;  /* 0xff8000004800780b */ /* 0x000fe40003f5d000 */
[----:B------:R-:W-:Y:S02]  /*1a0b0*/  ISETP.LT.OR P6, PT, R2, 0x1a, P6 ;  /* 0x0000001a0200780c */ /* 0x000fe400037c1670 */
[----:B------:R-:W-:Y:S02]  /*1a0c0*/  FSEL R62, R193, -INF , !P0 ;  /* 0xff800000c13e7808 */ /* 0x000fe40004000000 */
[----:B------:R-:W-:Y:S02]  /*1a0d0*/  FMNMX.FTZ R5, R58, R5, !PT ;  /* 0x000000053a057209 */ /* 0x000fe40007810000 */
[----:B------:R-:W-:Y:S02]  /*1a0e0*/  FSEL R74, R74, RZ, P2 ;  /* 0x000000ff4a4a7208 */ /* 0x000fe40001000000 */
[----:B------:R-:W-:Y:S02]  /*1a0f0*/  FSEL R88, R186, -INF , !P6 ;  /* 0xff800000ba587808 */ /* 0x000fe40007000000 */
[----:B------:R-:W-:Y:S01]  /*1a100*/  FMNMX.FTZ R5, R62, R5, !PT ;  /* 0x000000053e057209 */ /* 0x000fe20007810000 */
[--C-:B------:R-:W-:Y:S01]  /*1a110*/  FFMA.FTZ R48, R48, c[0x0][0x2d0], -R74.reuse ;  /* 0x0000b40030307a23 */ /* 0x100fe2000001084a */
[----:B--2---:R-:W-:Y:S02]  /*1a120*/  FMNMX.FTZ R3, R3, R6, !PT ;  /* 0x0000000603037209 */ /* 0x004fe40007810000 */
[----:B------:R-:W-:Y:S01]  /*1a130*/  FMNMX.FTZ R6, R88, R5, !PT ;  /* 0x0000000558067209 */ /* 0x000fe20007810000 */
[--C-:B------:R-:W-:Y:S01]  /*1a140*/  FFMA.FTZ R5, R9, c[0x0][0x2d0], -R74.reuse ;  /* 0x0000b40009057a23 */ /* 0x100fe2000001084a */
[----:B------:R-:W-:Y:S01]  /*1a150*/  FMNMX.FTZ R4, R12, R102, !PT ;  /* 0x000000660c047209 */ /* 0x000fe20007810000 */
[----:B------:R-:W1:Y:S01]  /*1a160*/  SHFL.BFLY PT, R71, R3, 0x1, 0x1f ;  /* 0x0c201f0003477f89 */ /* 0x000e6200000e0000 */
[----:B------:R-:W-:Y:S01]  /*1a170*/  PLOP3.LUT P6, PT, PT, PT, UP4, 0x40, 0x0 ;  /* 0x000000000000781c */ /* 0x000fe20003fce848 */
[----:B------:R2:W-:Y:S01]  /*1a180*/  MUFU.EX2 R52, R5 ;  /* 0x0000000500347308 */ /* 0x0005e20000000800 */
[----:B------:R-:W-:Y:S01]  /*1a190*/  FMNMX.FTZ R4, R16, R4, !PT ;  /* 0x0000000410047209 */ /* 0x000fe20007810000 */
[----:B------:R-:W-:Y:S01]  /*1a1a0*/  UISETP.NE.AND UP4, UPT, UR30, URZ, UPT ;  /* 0x0000003f1e00728c */ /* 0x000fe2000bf85270 */
        /* <DEDUP_REMOVED lines=12> */
[----:B------:R-:W-:Y:S01]  /*1a270*/  FSEL R99, R42, -INF , !P1 ;  /* 0xff8000002a637808 */ /* 0x000fe20004800000 */
[--C-:B--2---:R-:W-:Y:S01]  /*1a280*/  FFMA.FTZ R5, R11, c[0x0][0x2d0], -R74.reuse ;  /* 0x0000b4000b057a23 */ /* 0x104fe2000001084a */
[----:B------:R-:W-:Y:S02]  /*1a290*/  FMNMX.FTZ R4, R44, R4, !PT ;  /* 0x000000042c047209 */ /* 0x000fe40007810000 */
[----:B------:R-:W-:Y:S01]  /*1a2a0*/  ISETP.LT.OR P5, PT, R2, 0x22, P5 ;  /* 0x000000220200780c */ /* 0x000fe20002fa1670 */
[----:B------:R2:W-:Y:S01]  /*1a2b0*/  MUFU.EX2 R57, R5 ;  /* 0x0000000500397308 */ /* 0x0005e20000000800 */
[----:B------:R-:W-:Y:S02]  /*1a2c0*/  FMNMX.FTZ R4, R98, R4, !PT ;  /* 0x0000000462047209 */ /* 0x000fe40007810000 */
[----:B------:R-:W-:Y:S01]  /*1a2d0*/  PLOP3.LUT P0, PT, PT, PT, UP0, 0x40, 0x0 ;  /* 0x000000000000781c */ /* 0x000fe20003f0e808 */
[----:B------:R-:W-:Y:S01]  /*1a2e0*/  UISETP.NE.AND UP0, UPT, UR4, URZ, UPT ;  /* 0x0000003f0400728c */ /* 0x000fe2000bf05270 */
[----:B------:R-:W-:Y:S02]  /*1a2f0*/  FMNMX.FTZ R4, R168, R4, !PT ;  /* 0x00000004a8047209 */ /* 0x000fe40007810000 */
[----:B------:R-:W-:Y:S02]  /*1a300*/  FSEL R172, R43, -INF , !P5 ;  /* 0xff8000002bac7808 */ /* 0x000fe40006800000 */
[----:B------:R-:W-:Y:S02]  /*1a310*/  FMNMX.FTZ R4, R170, R4, !PT ;  /* 0x00000004aa047209 */ /* 0x000fe40007810000 */
[----:B------:R-:W-:Y:S02]  /*1a320*/  FMNMX.FTZ R6, R99, R6, !PT ;  /* 0x0000000663067209 */ /* 0x000fe40007810000 */
[----:B------:R-:W-:Y:S02]  /*1a330*/  FMNMX.FTZ R4, R173, R4, !PT ;  /* 0x00000004ad047209 */ /* 0x000fe40007810000 */
[----:B------:R-:W-:Y:S02]  /*1a340*/  ISETP.GT.AND P0, PT, R0, 0x29, P0 ;  /* 0x000000290000780c */ /* 0x000fe40000704270 */
[----:B------:R-:W-:Y:S02]  /*1a350*/  FMNMX.FTZ R4, R183, R4, !PT ;  /* 0x00000004b7047209 */ /* 0x000fe40007810000 */
[----:B------:R-:W-:Y:S02]  /*1a360*/  ISETP.LT.OR P0, PT, R2, 0x2a, P0 ;  /* 0x0000002a0200780c */ /* 0x000fe40000701670 */
[----:B------:R-:W-:Y:S02]  /*1a370*/  ISETP.GT.AND P6, PT, R0, 0x30, P6 ;  /* 0x000000300000780c */ /* 0x000fe400037c4270 */
[----:B-1----:R-:W-:Y:S01]  /*1a380*/  FMNMX.FTZ R71, R3, R71, !PT ;  /* 0x0000004703477209 */ /* 0x002fe20007810000 */
[--C-:B--2---:R-:W-:Y:S01]  /*1a390*/  FFMA.FTZ R5, R13, c[0x0][0x2d0], -R74.reuse ;  /* 0x0000b4000d057a23 */ /* 0x104fe2000001084a */
[----:B------:R-:W-:Y:S02]  /*1a3a0*/  FMNMX.FTZ R3, R172, R6, !PT ;  /* 0x00000006ac037209 */ /* 0x000fe40007810000 */
[----:B------:R-:W-:Y:S01]  /*1a3b0*/  FSEL R176, R47, -INF , !P0 ;  /* 0xff8000002fb07808 */ /* 0x000fe20004000000 */
[----:B------:R1:W-:Y:S01]  /*1a3c0*/  MUFU.EX2 R60, R5 ;  /* 0x00000005003c7308 */ /* 0x0003e20000000800 */
[----:B------:R-:W-:Y:S01]  /*1a3d0*/  PLOP3.LUT P1, PT, PT, PT, UP3, 0x40, 0x0 ;  /* 0x000000000000781c */ /* 0x000fe20003f2e838 */
[----:B------:R-:W-:Y:S01]  /*1a3e0*/  UISETP.NE.AND UP3, UPT, UR25, URZ, UPT ;  /* 0x0000003f1900728c */ /* 0x000fe2000bf65270 */
[----:B------:R-:W-:Y:S02]  /*1a3f0*/  FMNMX.FTZ R4, R185, R4, !PT ;  /* 0x00000004b9047209 */ /* 0x000fe40007810000 */
[----:B------:R-:W-:Y:S02]  /*1a400*/  ISETP.LT.OR P6, PT, R2, 0x31, P6 ;  /* 0x000000310200780c */ /* 0x000fe400037c1670 */
[----:B------:R-:W-:Y:S02]  /*1a410*/  ISETP.GT.AND P1, PT, R0, 0x31, P1 ;  /* 0x000000310000780c */ /* 0x000fe40000f24270 */
[----:B------:R-:W-:Y:S02]  /*1a420*/  FMNMX.FTZ R3, R175, R3, !PT ;  /* 0x00000003af037209 */ /* 0x000fe40007810000 */
[----:B------:R-:W-:Y:S01]  /*1a430*/  PLOP3.LUT P5, PT, PT, PT, UP2, 0x40, 0x0 ;  /* 0x000000000000781c */ /* 0x000fe20003fae828 */
[----:B------:R-:W-:Y:S01]  /*1a440*/  UISETP.NE.AND UP2, UPT, UR27, URZ, UPT ;  /* 0x0000003f1b00728c */ /* 0x000fe2000bf45270 */
[----:B------:R-:W-:Y:S02]  /*1a450*/  FMNMX.FTZ R4, R187, R4, !PT ;  /* 0x00000004bb047209 */ /* 0x000fe40007810000 */
[----:B------:R-:W-:Y:S02]  /*1a460*/  FSEL R184, R38, -INF , !P6 ;  /* 0xff80000026b87808 */ /* 0x000fe40007000000 */
[----:B------:R-:W-:Y:S02]  /*1a470*/  FMNMX.FTZ R3, R176, R3, !PT ;  /* 0x00000003b0037209 */ /* 0x000fe40007810000 */
[----:B------:R-:W-:Y:S02]  /*1a480*/  ISETP.LT.OR P1, PT, R2, 0x32, P1 ;  /* 0x000000320200780c */ /* 0x000fe40000f21670 */
[----:B------:R-:W-:Y:S02]  /*1a490*/  ISETP.GT.AND P5, PT, R0, 0x38, P5 ;  /* 0x000000380000780c */ /* 0x000fe40002fa4270 */
[----:B------:R-:W-:Y:S02]  /*1a4a0*/  FMNMX.FTZ R4, R189, R4, !PT ;  /* 0x00000004bd047209 */ /* 0x000fe40007810000 */
[----:B------:R-:W-:Y:S02]  /*1a4b0*/  FSEL R186, R59, -INF , !P1 ;  /* 0xff8000003bba7808 */ /* 0x000fe40004800000 */
[----:B------:R-:W-:Y:S02]  /*1a4c0*/  ISETP.LT.OR P5, PT, R2, 0x39, P5 ;  /* 0x000000390200780c */ /* 0x000fe40002fa1670 */
[----:B------:R-:W-:Y:S02]  /*1a4d0*/  FMNMX.FTZ R3, R184, R3, !PT ;  /* 0x00000003b8037209 */ /* 0x000fe40007810000 */
[----:B------:R-:W-:Y:S02]  /*1a4e0*/  FMNMX.FTZ R4, R204, R4, !PT ;  /* 0x00000004cc047209 */ /* 0x000fe40007810000 */
[----:B------:R-:W-:Y:S02]  /*1a4f0*/  FSEL R191, R34, -INF , !P5 ;  /* 0xff80000022bf7808 */ /* 0x000fe40006800000 */
[----:B------:R-:W-:Y:S02]  /*1a500*/  FMNMX.FTZ R3, R186, R3, !PT ;  /* 0x00000003ba037209 */ /* 0x000fe40007810000 */
[----:B------:R-:W-:Y:S02]  /*1a510*/  FMNMX.FTZ R4, R206, R4, !PT ;  /* 0x00000004ce047209 */ /* 0x000fe40007810000 */
[----:B-1----:R-:W-:Y:S01]  /*1a520*/  FMNMX.FTZ R5, R191, R3, !PT ;  /* 0x00000003bf057209 */ /* 0x002fe20007810000 */
[----:B------:R-:W-:Y:S01]  /*1a530*/  FFMA.FTZ R3, R15, c[0x0][0x2d0], -R74 ;  /* 0x0000b4000f037a23 */ /* 0x000fe2000001084a */
[----:B------:R-:W-:Y:S02]  /*1a540*/  FMNMX.FTZ R4, R230, R4, !PT ;  /* 0x00000004e6047209 */ /* 0x000fe40007810000 */
[----:B------:R-:W-:Y:S01]  /*1a550*/  FMNMX.FTZ R5, R178, R5, !PT ;  /* 0x00000005b2057209 */ /* 0x000fe20007810000 */
[----:B------:R1:W2:Y:S01]  /*1a560*/  MUFU.EX2 R85, R3 ;  /* 0x0000000300557308 */ /* 0x0002a20000000800 */
        /* <DEDUP_REMOVED lines=9> */
[----:B------:R-:W-:Y:S02]  /*1a600*/  ISETP.LT.OR P0, PT, R2, 0x41, P0 ;  /* 0x000000410200780c */ /* 0x000fe40000701670 */
[C---:B------:R-:W-:Y:S02]  /*1a610*/  ISETP.GT.AND P6, PT, R0.reuse, 0x41, P6 ;  /* 0x000000410000780c */ /* 0x040fe400037c4270 */
[----:B------:R-:W-:Y:S02]  /*1a620*/  FMNMX.FTZ R4, R245, R4, !PT ;  /* 0x00000004f5047209 */ /* 0x000fe40007810000 */
[----:B------:R-:W-:Y:S02]  /*1a630*/  ISETP.GT.AND P1, PT, R0, 0x48, P1 ;  /* 0x000000480000780c */ /* 0x000fe40000f24270 */
[----:B------:R-:W-:Y:S01]  /*1a640*/  FSEL R192, R192, -INF , !P0 ;  /* 0xff800000c0c07808 */ /* 0x000fe20004000000 */
[----:B------:R-:W3:Y:S01]  /*1a650*/  SHFL.BFLY PT, R8, R4, 0x2, 0x1f ;  /* 0x0c401f0004087f89 */ /* 0x000ee200000e0000 */
[C---:B------:R-:W-:Y:S02]  /*1a660*/  ISETP.LT.OR P6, PT, R2.reuse, 0x42, P6 ;  /* 0x000000420200780c */ /* 0x040fe400037c1670 */
[----:B------:R-:W-:Y:S02]  /*1a670*/  PLOP3.LUT P0, PT, PT, PT, UP3, 0x40, 0x0 ;  /* 0x000000000000781c */ /* 0x000fe40003f0e838 */
[----:B------:R-:W-:Y:S02]  /*1a680*/  PLOP3.LUT P5, PT, PT, PT, UP4, 0x40, 0x0 ;  /* 0x000000000000781c */ /* 0x000fe40003fae848 */
[----:B------:R-:W-:Y:S02]  /*1a690*/  ISETP.LT.OR P1, PT, R2, 0x49, P1 ;  /* 0x000000490200780c */ /* 0x000fe40000f21670 */
[----:B-1----:R-:W-:Y:S02]  /*1a6a0*/  FMNMX.FTZ R3, R192, R5, !PT ;  /* 0x00000005c0037209 */ /* 0x002fe40007810000 */
[----:B------:R-:W-:Y:S01]  /*1a6b0*/  FSEL R194, R75, -INF , !P6 ;  /* 0xff8000004bc27808 */ /* 0x000fe20007000000 */
[C---:B------:R-:W-:Y:S01]  /*1a6c0*/  FMUL.FTZ R75, R71.reuse, c[0x0][0x2d0] ;  /* 0x0000b400474b7a20 */ /* 0x040fe20000410000 */
[C---:B------:R-:W-:Y:S02]  /*1a6d0*/  ISETP.GT.AND P0, PT, R0.reuse, 0x50, P0 ;  /* 0x000000500000780c */ /* 0x040fe40000704270 */
[----:B------:R-:W-:Y:S02]  /*1a6e0*/  ISETP.GT.AND P5, PT, R0, 0x49, P5 ;  /* 0x000000490000780c */ /* 0x000fe40002fa4270 */
[----:B------:R-:W-:Y:S02]  /*1a6f0*/  FSEL R193, R78, -INF , !P1 ;  /* 0xff8000004ec17808 */ /* 0x000fe40004800000 */
[----:B------:R-:W-:Y:S02]  /*1a700*/  FSETP.NEU.FTZ.AND P1, PT, R71, -INF , PT ;  /* 0xff8000004700780b */ /* 0x000fe40003f3d000 */
[C---:B------:R-:W-:Y:S02]  /*1a710*/  ISETP.LT.OR P0, PT, R2.reuse, 0x51, P0 ;  /* 0x000000510200780c */ /* 0x040fe40000701670 */
[----:B------:R-:W-:Y:S02]  /*1a720*/  ISETP.LT.OR P5, PT, R2, 0x4a, P5 ;  /* 0x0000004a0200780c */ /* 0x000fe40002fa1670 */
[----:B------:R-:W-:Y:S02]  /*1a730*/  FMNMX.FTZ R3, R194, R3, !PT ;  /* 0x00000003c2037209 */ /* 0x000fe40007810000 */
[----:B------:R-:W-:Y:S02]  /*1a740*/  FSEL R75, R75, RZ, P1 ;  /* 0x000000ff4b4b7208 */ /* 0x000fe40000800000 */
[----:B------:R-:W-:Y:S02]  /*1a750*/  FSEL R200, R39, -INF , !P0 ;  /* 0xff80000027c87808 */ /* 0x000fe40004000000 */
[----:B------:R-:W-:Y:S01]  /*1a760*/  FSEL R196, R79, -INF , !P5 ;  /* 0xff8000004fc47808 */ /* 0x000fe20006800000 */
[--C-:B------:R-:W-:Y:S01]  /*1a770*/  FFMA.FTZ R5, R10, c[0x0][0x2d0], -R75.reuse ;  /* 0x0000b4000a057a23 */ /* 0x100fe2000001084b */
[----:B------:R-:W-:Y:S01]  /*1a780*/  FMNMX.FTZ R3, R193, R3, !PT ;  /* 0x00000003c1037209 */ /* 0x000fe20007810000 */
[--C-:B------:R-:W-:Y:S01]  /*1a790*/  FFMA.FTZ R92, R95, c[0x0][0x2d0], -R75.reuse ;  /* 0x0000b4005f5c7a23 */ /* 0x100fe2000001084b */
[----:B------:R-:W-:Y:S01]  /*1a7a0*/  PLOP3.LUT P6, PT, PT, PT, UP2, 0x40, 0x0 ;  /* 0x000000000000781c */ /* 0x000fe20003fce828 */
[----:B------:R-:W-:Y:S01]  /*1a7b0*/  MUFU.EX2 R45, R5 ;  /* 0x00000005002d7308 */ /* 0x000fe20000000800 */
[----:B------:R-:W-:Y:S02]  /*1a7c0*/  PLOP3.LUT P5, PT, PT, PT, UP1, 0x40, 0x0 ;  /* 0x000000000000781c */ /* 0x000fe40003fae818 */
[----:B------:R-:W-:Y:S01]  /*1a7d0*/  PLOP3.LUT P0, PT, PT, PT, UP0, 0x40, 0x0 ;  /* 0x000000000000781c */ /* 0x000fe20003f0e808 */
[----:B------:R-:W-:Y:S01]  /*1a7e0*/  UISETP.GT.AND UP0, UPT, UR12, UR7, UPT ;  /* 0x000000070c00728c */ /* 0x000fe2000bf04270 */
[C---:B------:R-:W-:Y:S01]  /*1a7f0*/  ISETP.GT.AND P6, PT, R0.reuse, 0x51, P6 ;  /* 0x000000510000780c */ /* 0x040fe200037c4270 */
[----:B------:R-:W-:Y:S01]  /*1a800*/  UIADD3 UR12, UR12, -0x1, URZ ;  /* 0xffffffff0c0c7890 */ /* 0x000fe2000fffe03f */
[C---:B------:R-:W-:Y:S02]  /*1a810*/  ISETP.GT.AND P5, PT, R0.reuse, 0x58, P5 ;  /* 0x000000580000780c */ /* 0x040fe40002fa4270 */
[----:B------:R-:W-:Y:S02]  /*1a820*/  ISETP.GT.AND P0, PT, R0, 0x59, P0 ;  /* 0x000000590000780c */ /* 0x000fe40000704270 */
[----:B------:R-:W-:Y:S01]  /*1a830*/  FMNMX.FTZ R0, R196, R3, !PT ;  /* 0x00000003c4007209 */ /* 0x000fe20007810000 */
[--C-:B------:R-:W-:Y:S01]  /*1a840*/  FFMA.FTZ R3, R14, c[0x0][0x2d0], -R75.reuse ;  /* 0x0000b4000e037a23 */ /* 0x100fe2000001084b */
[----:B--2---:R-:W-:Y:S02]  /*1a850*/  F2FP.PACK_AB R78, R85, R60 ;  /* 0x0000003c554e723e */ /* 0x004fe400000000ff */
[----:B---3--:R-:W-:Y:S01]  /*1a860*/  FMNMX.FTZ R4, R4, R8, !PT ;  /* 0x0000000804047209 */ /* 0x008fe20007810000 */
[----:B------:R1:W-:Y:S01]  /*1a870*/  MUFU.EX2 R51, R3 ;  /* 0x0000000300337308 */ /* 0x0003e20000000800 */
[----:B------:R-:W-:Y:S01]  /*1a880*/  ISETP.LT.OR P0, PT, R2, 0x5a, P0 ;  /* 0x0000005a0200780c */ /* 0x000fe20000701670 */
[--C-:B------:R-:W-:Y:S01]  /*1a890*/  FFMA.FTZ R8, R26, c[0x0][0x2d0], -R75.reuse ;  /* 0x0000b4001a087a23 */ /* 0x100fe2000001084b */
[C---:B------:R-:W-:Y:S01]  /*1a8a0*/  ISETP.LT.OR P6, PT, R2.reuse, 0x52, P6 ;  /* 0x000000520200780c */ /* 0x040fe200037c1670 */
[----:B------:R-:W2:Y:S01]  /*1a8b0*/  SHFL.BFLY PT, R70, R4, 0x1, 0x1f ;  /* 0x0c201f0004467f89 */ /* 0x000ea200000e0000 */
[----:B------:R-:W-:Y:S02]  /*1a8c0*/  FSEL R73, R35, -INF , !P0 ;  /* 0xff80000023497808 */ /* 0x000fe40004000000 */
[----:B------:R-:W-:Y:S01]  /*1a8d0*/  ISETP.LT.OR P5, PT, R2, 0x59, P5 ;  /* 0x000000590200780c */ /* 0x000fe20002fa1670 */
[--C-:B------:R-:W-:Y:S01]  /*1a8e0*/  FFMA.FTZ R2, R18, c[0x0][0x2d0], -R75.reuse ;  /* 0x0000b40012027a23 */ /* 0x100fe2000001084b */
[----:B------:R-:W-:Y:S01]  /*1a8f0*/  FSEL R201, R91, -INF , !P6 ;  /* 0xff8000005bc97808 */ /* 0x000fe20007000000 */
[----:B------:R-:W-:Y:S01]  /*1a900*/  MUFU.EX2 R59, R8 ;  /* 0x00000008003b7308 */ /* 0x000fe20000000800 */
[----:B------:R-:W-:Y:S02]  /*1a910*/  FSEL R202, R36, -INF , !P5 ;  /* 0xff80000024ca7808 */ /* 0x000fe40006800000 */
[----:B------:R-:W-:Y:S04]  /*1a920*/  FMNMX.FTZ R0, R200, R0, !PT ;  /* 0x00000000c8007209 */ /* 0x000fe80007810000 */
[----:B------:R-:W-:Y:S03]  /*1a930*/  FMNMX.FTZ R0, R201, R0, !PT ;  /* 0x00000000c9007209 */ /* 0x000fe60007810000 */
[----:B------:R3:W-:Y:S01]  /*1a940*/  MUFU.EX2 R61, R2 ;  /* 0x00000002003d7308 */ /* 0x0007e20000000800 */
[----:B------:R-:W-:Y:S01]  /*1a950*/  FMNMX.FTZ R0, R202, R0, !PT ;  /* 0x00000000ca007209 */ /* 0x000fe20007810000 */
[--C-:B-1----:R-:W-:Y:S03]  /*1a960*/  FFMA.FTZ R3, R21, c[0x0][0x2d0], -R75.reuse ;  /* 0x0000b40015037a23 */ /* 0x102fe6000001084b */
[----:B------:R-:W-:Y:S02]  /*1a970*/  FMNMX.FTZ R0, R73, R0, !PT ;  /* 0x0000000049007209 */ /* 0x000fe40007810000 */
[----:B--2---:R-:W-:Y:S03]  /*1a980*/  FMNMX.FTZ R70, R4, R70, !PT ;  /* 0x0000004604467209 */ /* 0x004fe60007810000 */
[----:B------:R1:W2:Y:S01]  /*1a990*/  MUFU.EX2 R86, R3 ;  /* 0x0000000300567308 */ /* 0x0002a20000000800 */
[C---:B------:R-:W-:Y:S01]  /*1a9a0*/  FSETP.NEU.FTZ.AND P0, PT, R70.reuse, -INF , PT ;  /* 0xff8000004600780b */ /* 0x040fe20003f1d000 */
[----:B------:R-:W-:Y:S05]  /*1a9b0*/  FMUL.FTZ R96, R70, c[0x0][0x2d0] ;  /* 0x0000b40046607a20 */ /* 0x000fea0000410000 */
[----:B------:R-:W-:Y:S05]  /*1a9c0*/  FSEL R96, R96, RZ, P0 ;  /* 0x000000ff60607208 */ /* 0x000fea0000000000 */
[--C-:B------:R-:W-:Y:S01]  /*1a9d0*/  FFMA.FTZ R4, R20, c[0x0][0x2d0], -R96.reuse ;  /* 0x0000b40014047a23 */ /* 0x100fe20000010860 */
[----:B---3--:R-:W3:Y:S01]  /*1a9e0*/  SHFL.BFLY PT, R2, R0, 0x2, 0x1f ;  /* 0x0c401f0000027f89 */ /* 0x008ee200000e0000 */
[--C-:B------:R-:W-:Y:S02]  /*1a9f0*/  FFMA.FTZ R32, R32, c[0x0][0x2d0], -R96.reuse ;  /* 0x0000b40020207a23 */ /* 0x100fe40000010860 */
[----:B------:R-:W-:Y:S01]  /*1aa00*/  MUFU.EX2 R37, R4 ;  /* 0x0000000400257308 */ /* 0x000fe20000000800 */
[--C-:B------:R-:W-:Y:S02]  /*1aa10*/  FFMA.FTZ R44, R44, c[0x0][0x2d0], -R96.reuse ;  /* 0x0000b4002c2c7a23 */ /* 0x100fe40000010860 */
[--C-:B-1----:R-:W-:Y:S01]  /*1aa20*/  FFMA.FTZ R3, R12, c[0x0][0x2d0], -R96.reuse ;  /* 0x0000b4000c037a23 */ /* 0x102fe20000010860 */
[----:B--2---:R-:W-:Y:S01]  /*1aa30*/  F2FP.PACK_AB R79, R86, R61 ;  /* 0x0000003d564f723e */ /* 0x004fe200000000ff */
[--C-:B------:R-:W-:Y:S05]  /*1aa40*/  FFMA.FTZ R12, R28, c[0x0][0x2d0], -R75.reuse ;  /* 0x0000b4001c0c7a23 */ /* 0x100fea000001084b */
[----:B------:R1:W-:Y:S01]  /*1aa50*/  MUFU.EX2 R49, R3 ;  /* 0x0000000300317308 */ /* 0x0003e20000000800 */
[----:B------:R-:W-:Y:S02]  /*1aa60*/  FFMA.FTZ R28, R33, c[0x0][0x2d0], -R75 ;  /* 0x0000b400211c7a23 */ /* 0x000fe4000001084b */
[----:B-1----:R-:W-:Y:S02]  /*1aa70*/  FFMA.FTZ R3, R16, c[0x0][0x2d0], -R96 ;  /* 0x0000b40010037a23 */ /* 0x002fe40000010860 */
[----:B------:R-:W-:Y:S05]  /*1aa80*/  FFMA.FTZ R16, R29, c[0x0][0x2d0], -R74 ;  /* 0x0000b4001d107a23 */ /* 0x000fea000001084a */
[----:B------:R1:W-:Y:S10]  /*1aa90*/  MUFU.EX2 R50, R3 ;  /* 0x0000000300327308 */ /* 0x0003f40000000800 */
[----:B------:R-:W-:Y:S01]  /*1aaa0*/  MUFU.EX2 R34, R16 ;  /* 0x0000001000227308 */ /* 0x000fe20000000800 */
[----:B-1----:R-:W-:Y:S09]  /*1aab0*/  FFMA.FTZ R3, R17, c[0x0][0x2d0], -R96 ;  /* 0x0000b40011037a23 */ /* 0x002ff20000010860 */
[----:B------:R3:W-:Y:S02]  /*1aac0*/  MUFU.EX2 R84, R3 ;  /* 0x0000000300547308 */ /* 0x0007e40000000800 */
[----:B---3--:R-:W-:Y:S01]  /*1aad0*/  FMNMX.FTZ R3, R0, R2, !PT ;  /* 0x0000000200037209 */ /* 0x008fe20007810000 */
[----:B------:R-:W-:Y:S01]  /*1aae0*/  FFMA.FTZ R2, R23, c[0x0][0x2d0], -R74 ;  /* 0x0000b40017027a23 */ /* 0x000fe2000001084a */
[----:B------:R-:W-:Y:S06]  /*1aaf0*/  FSEL R0, R72, RZ, P2 ;  /* 0x000000ff48007208 */ /* 0x000fec0001000000 */
[----:B------:R1:W-:Y:S01]  /*1ab00*/  MUFU.EX2 R87, R2 ;  /* 0x0000000200577308 */ /* 0x0003e20000000800 */
[----:B------:R-:W2:Y:S01]  /*1ab10*/  SHFL.BFLY PT, R4, R3, 0x1, 0x1f ;  /* 0x0c201f0003047f89 */ /* 0x000ea200000e0000 */
[----:B------:R-:W-:Y:S01]  /*1ab20*/  FADD.FTZ R0, -R0, R100 ;  /* 0x0000006400007221 */ /* 0x000fe20000010100 */
[----:B------:R-:W-:Y:S03]  /*1ab30*/  MOV R100, R52 ;  /* 0x0000003400647202 */ /* 0x000fe60000000f00 */
[----:B------:R-:W-:Y:S01]  /*1ab40*/  FMUL.FTZ R0, R0, c[0x0][0x2d0] ;  /* 0x0000b40000007a20 */ /* 0x000fe20000410000 */
[----:B------:R-:W-:Y:S02]  /*1ab50*/  F2FP.PACK_AB R76, R57, R100 ;  /* 0x00000064394c723e */ /* 0x000fe400000000ff */
[----:B------:R-:W-:Y:S01]  /*1ab60*/  LDSM.16.MT88.4 R52, [R210+0x100] ;  /* 0x00010000d234783b */ /* 0x000fe20000004200 */
        /* <DEDUP_REMOVED lines=8> */
[----:B------:R-:W-:Y:S01]  /*1abf0*/  FSETP.NEU.FTZ.AND P0, PT, R3, -INF , PT ;  /* 0xff8000000300780b */ /* 0x000fe20003f1d000 */
[----:B------:R-:W1:Y:S01]  /*1ac00*/  MUFU.EX2 R68, R2 ;  /* 0x0000000200447308 */ /* 0x000e620000000800 */
[----:B------:R-:W-:Y:S01]  /*1ac10*/  FMUL.FTZ R5, R69, R105 ;  /* 0x0000006945057220 */ /* 0x000fe20000410000 */
[----:B------:R-:W-:Y:S01]  /*1ac20*/  MOV R105, R37 ;  /* 0x0000002500697202 */ /* 0x000fe20000000f00 */
[----:B------:R-:W-:Y:S01]  /*1ac30*/  FADD.FTZ R0, -R0, R102 ;  /* 0x0000006600007221 */ /* 0x000fe20000010100 */
[----:B------:R-:W-:Y:S01]  /*1ac40*/  FSEL R97, R97, RZ, P0 ;  /* 0x000000ff61617208 */ /* 0x000fe20000000000 */
[----:B------:R-:W-:Y:S01]  /*1ac50*/  IMAD.MOV.U32 R101, RZ, RZ, R50 ;  /* 0x000000ffff657224 */ /* 0x000fe200078e0032 */
[----:B------:R-:W-:Y:S01]  /*1ac60*/  LDSM.16.MT88.4 R36, [R212+0x100] ;  /* 0x00010000d424783b */ /* 0x000fe20000004200 */
[----:B------:R-:W-:Y:S01]  /*1ac70*/  FMUL.FTZ R0, R0, c[0x0][0x2d0] ;  /* 0x0000b40000007a20 */ /* 0x000fe20000410000 */
[----:B------:R-:W-:Y:S01]  /*1ac80*/  F2FP.PACK_AB R66, R105, R84 ;  /* 0x000000546942723e */ /* 0x000fe200000000ff */
[--C-:B------:R-:W-:Y:S01]  /*1ac90*/  FFMA.FTZ R4, R24, c[0x0][0x2d0], -R97.reuse ;  /* 0x0000b40018047a23 */ /* 0x100fe20000010861 */
[----:B------:R-:W2:Y:S01]  /*1aca0*/  MUFU.EX2 R50, R12 ;  /* 0x0000000c00327308 */ /* 0x000ea20000000800 */
[----:B------:R-:W-:Y:S01]  /*1acb0*/  MOV R102, R49 ;  /* 0x0000003100667202 */ /* 0x000fe20000000f00 */
[----:B------:R-:W-:Y:S02]  /*1acc0*/  FMUL.FTZ R16, R69, R116 ;  /* 0x0000007445107220 */ /* 0x000fe40000410000 */
[----:B------:R-:W-:Y:S01]  /*1acd0*/  IMAD.MOV.U32 R116, RZ, RZ, R60 ;  /* 0x000000ffff747224 */ /* 0x000fe200078e003c */
[----:B------:R-:W-:Y:S01]  /*1ace0*/  F2FP.PACK_AB R64, R101, R102 ;  /* 0x000000666540723e */ /* 0x000fe200000000ff */
[C---:B------:R-:W-:Y:S01]  /*1acf0*/  FMUL.FTZ R17, R69.reuse, R117 ;  /* 0x0000007545117220 */ /* 0x040fe20000410000 */
[----:B------:R-:W-:Y:S01]  /*1ad00*/  MOV R117, R61 ;  /* 0x0000003d00757202 */ /* 0x000fe20000000f00 */
[--C-:B------:R-:W-:Y:S02]  /*1ad10*/  FFMA.FTZ R58, R58, c[0x0][0x2d0], -R97.reuse ;  /* 0x0000b4003a3a7a23 */ /* 0x100fe40000010861 */
[----:B------:R3:W4:Y:S01]  /*1ad20*/  MUFU.EX2 R2, R0 ;  /* 0x0000000000027308 */ /* 0x0007220000000800 */
[----:B------:R-:W-:Y:S02]  /*1ad30*/  FMUL.FTZ R49, R69, R149 ;  /* 0x0000009545317220 */ /* 0x000fe40000410000 */
[----:B------:R-:W-:Y:S02]  /*1ad40*/  FFMA.FTZ R62, R62, c[0x0][0x2d0], -R97 ;  /* 0x0000b4003e3e7a23 */ /* 0x000fe40000010861 */
[C---:B-1----:R-:W-:Y:S02]  /*1ad50*/  FMUL.FTZ R6, R68.reuse, R106 ;  /* 0x0000006a44067220 */ /* 0x042fe40000410000 */
[----:B------:R-:W-:Y:S02]  /*1ad60*/  FMUL.FTZ R7, R68, R107 ;  /* 0x0000006b44077220 */ /* 0x000fe40000410000 */
[----:B------:R-:W-:Y:S01]  /*1ad70*/  IMAD.MOV.U32 R107, RZ, RZ, R86 ;  /* 0x000000ffff6b7224 */ /* 0x000fe200078e0056 */
[----:B------:R1:W-:Y:S01]  /*1ad80*/  MUFU.EX2 R229, R4 ;  /* 0x0000000400e57308 */ /* 0x0003e20000000800 */
[----:B------:R-:W-:Y:S02]  /*1ad90*/  FFMA.FTZ R24, R30, c[0x0][0x2d0], -R75 ;  /* 0x0000b4001e187a23 */ /* 0x000fe4000001084b */
[C---:B------:R-:W-:Y:S01]  /*1ada0*/  FMUL.FTZ R18, R68.reuse, R118 ;  /* 0x0000007644127220 */ /* 0x040fe20000410000 */
[----:B------:R-:W-:Y:S01]  /*1adb0*/  MOV R118, R57 ;  /* 0x0000003900767202 */ /* 0x000fe20000000f00 */
[----:B--2---:R-:W-:Y:S02]  /*1adc0*/  IMAD.MOV.U32 R149, RZ, RZ, R50 ;  /* 0x000000ffff957224 */ /* 0x004fe400078e0032 */
[----:B------:R-:W-:Y:S03]  /*1add0*/  FMUL.FTZ R50, R68, R150 ;  /* 0x0000009644327220 */ /* 0x000fe60000410000 */
[----:B------:R2:W-:Y:S01]  /*1ade0*/  MUFU.EX2 R35, R24 ;  /* 0x0000001800237308 */ /* 0x0005e20000000800 */
[--C-:B---3--:R-:W-:Y:S02]  /*1adf0*/  FFMA.FTZ R0, R19, c[0x0][0x2d0], -R97.reuse ;  /* 0x0000b40013007a23 */ /* 0x108fe40000010861 */
[C---:B----4-:R-:W-:Y:S02]  /*1ae00*/  FMUL.FTZ R8, R2.reuse, R108 ;  /* 0x0000006c02087220 */ /* 0x050fe40000410000 */
[C---:B------:R-:W-:Y:S05]  /*1ae10*/  FMUL.FTZ R9, R2.reuse, R109 ;  /* 0x0000006d02097220 */ /* 0x040fea0000410000 */
[----:B------:R3:W-:Y:S01]  /*1ae20*/  MUFU.EX2 R205, R0 ;  /* 0x0000000000cd7308 */ /* 0x0007e20000000800 */
[C---:B------:R-:W-:Y:S01]  /*1ae30*/  FMUL.FTZ R12, R2.reuse, R112 ;  /* 0x00000070020c7220 */ /* 0x040fe20000410000 */
[----:B------:R-:W-:Y:S01]  /*1ae40*/  MOV R112, R59 ;  /* 0x0000003b00707202 */ /* 0x000fe20000000f00 */
[C---:B------:R-:W-:Y:S02]  /*1ae50*/  FMUL.FTZ R13, R2.reuse, R113 ;  /* 0x00000071020d7220 */ /* 0x040fe40000410000 */
[----:B-1----:R-:W-:Y:S02]  /*1ae60*/  FFMA.FTZ R4, R25, c[0x0][0x2d0], -R97 ;  /* 0x0000b40019047a23 */ /* 0x002fe40000010861 */
[----:B------:R-:W-:Y:S02]  /*1ae70*/  IMAD.MOV.U32 R109, RZ, RZ, R87 ;  /* 0x000000ffff6d7224 */ /* 0x000fe400078e0057 */
[----:B------:R-:W-:Y:S01]  /*1ae80*/  FMUL.FTZ R25, R2, R125 ;  /* 0x0000007d02197220 */ /* 0x000fe20000410000 */
[----:B------:R1:W4:Y:S01]  /*1ae90*/  MUFU.EX2 R231, R4 ;  /* 0x0000000400e77308 */ /* 0x0003220000000800 */
[----:B------:R-:W-:Y:S02]  /*1aea0*/  FMUL.FTZ R19, R68, R119 ;  /* 0x0000007744137220 */ /* 0x000fe40000410000 */
[C---:B------:R-:W-:Y:S02]  /*1aeb0*/  FMUL.FTZ R29, R2.reuse, R129 ;  /* 0x00000081021d7220 */ /* 0x040fe40000410000 */
[C---:B--2---:R-:W-:Y:S02]  /*1aec0*/  FMUL.FTZ R24, R2.reuse, R124 ;  /* 0x0000007c02187220 */ /* 0x044fe40000410000 */
[----:B------:R-:W-:Y:S02]  /*1aed0*/  IMAD.MOV.U32 R119, RZ, RZ, R51 ;  /* 0x000000ffff777224 */ /* 0x000fe400078e0033 */
[C---:B------:R-:W-:Y:S01]  /*1aee0*/  FMUL.FTZ R57, R2.reuse, R157 ;  /* 0x0000009d02397220 */ /* 0x040fe20000410000 */
[----:B------:R2:W-:Y:S01]  /*1aef0*/  MUFU.EX2 R113, R28 ;  /* 0x0000001c00717308 */ /* 0x0005e20000000800 */
[C---:B------:R-:W-:Y:S01]  /*1af00*/  FMUL.FTZ R60, R2.reuse, R160 ;  /* 0x000000a0023c7220 */ /* 0x040fe20000410000 */
[----:B------:R-:W-:Y:S01]  /*1af10*/  MOV R160, R116 ;  /* 0x0000007400a07202 */ /* 0x000fe20000000f00 */
[----:B------:R-:W-:Y:S02]  /*1af20*/  FMUL.FTZ R61, R2, R161 ;  /* 0x000000a1023d7220 */ /* 0x000fe40000410000 */
[----:B---3--:R-:W-:Y:S02]  /*1af30*/  FFMA.FTZ R0, R22, c[0x0][0x2d0], -R97 ;  /* 0x0000b40016007a23 */ /* 0x008fe40000010861 */
[----:B------:R-:W3:Y:S01]  /*1af40*/  LDSM.16.MT88.4 R20, [R209+0x100] ;  /* 0x00010000d114783b */ /* 0x000ee20000004200 */
[----:B------:R-:W-:Y:S02]  /*1af50*/  IMAD.MOV.U32 R161, RZ, RZ, R101 ;  /* 0x000000ffffa17224 */ /* 0x000fe400078e0065 */
[----:B------:R5:W5:Y:S01]  /*1af60*/  MUFU.EX2 R207, R0 ;  /* 0x0000000000cf7308 */ /* 0x000b620000000800 */
[----:B-1----:R-:W-:Y:S01]  /*1af70*/  FFMA.FTZ R4, R27, c[0x0][0x2d0], -R74 ;  /* 0x0000b4001b047a23 */ /* 0x002fe2000001084a */
[----:B----4-:R-:W-:Y:S08]  /*1af80*/  F2FP.PACK_AB R67, R231, R229 ;  /* 0x000000e5e743723e */ /* 0x010ff000000000ff */
[----:B------:R-:W1:Y:S01]  /*1af90*/  MUFU.EX2 R63, R4 ;  /* 0x00000004003f7308 */ /* 0x000e620000000800 */
[----:B--2---:R-:W-:Y:S09]  /*1afa0*/  FMUL.FTZ R28, R2, R128 ;  /* 0x00000080021c7220 */ /* 0x004ff20000410000 */
[----:B------:R2:W-:Y:S01]  /*1afb0*/  MUFU.EX2 R124, R32 ;  /* 0x00000020007c7308 */ /* 0x0005e20000000800 */
[----:B-----5:R-:W-:Y:S02]  /*1afc0*/  FSEL R0, R3, RZ, P0 ;  /* 0x000000ff03007208 */ /* 0x020fe40000000000 */
[----:B------:R-:W-:Y:S02]  /*1afd0*/  F2FP.PACK_AB R65, R207, R205 ;  /* 0x000000cdcf41723e */ /* 0x000fe400000000ff */
[----:B------:R-:W-:Y:S01]  /*1afe0*/  PLOP3.LUT P0, PT, PT, PT, UP0, 0x80, 0x0 ;  /* 0x000000000000781c */ /* 0x000fe20003f0f008 */
[----:B------:R-:W-:Y:S04]  /*1aff0*/  FADD.FTZ R0, -R0, R103 ;  /* 0x0000006700007221 */ /* 0x000fe80000010100 */
[----:B------:R-:W-:Y:S01]  /*1b000*/  MUFU.EX2 R108, R92 ;  /* 0x0000005c006c7308 */ /* 0x000fe20000000800 */
[----:B------:R-:W-:Y:S02]  /*1b010*/  IMAD.MOV.U32 R103, RZ, RZ, R45 ;  /* 0x000000ffff677224 */ /* 0x000fe400078e002d */
[----:B------:R-:W-:Y:S01]  /*1b020*/  FMUL.FTZ R0, R0, c[0x0][0x2d0] ;  /* 0x0000b40000007a20 */ /* 0x000fe20000410000 */
[----:B-1----:R-:W-:Y:S01]  /*1b030*/  MOV R150, R63 ;  /* 0x0000003f00967202 */ /* 0x002fe20000000f00 */
[----:B------:R-:W-:Y:S01]  /*1b040*/  FMUL.FTZ R4, R69, R104 ;  /* 0x0000006845047220 */ /* 0x000fe20000410000 */
[----:B------:R-:W-:Y:S01]  /*1b050*/  F2FP.PACK_AB R77, R51, R103 ;  /* 0x00000067334d723e */ /* 0x000fe200000000ff */
[----:B------:R-:W-:Y:S02]  /*1b060*/  FMUL.FTZ R45, R2, R145 ;  /* 0x00000091022d7220 */ /* 0x000fe40000410000 */
[----:B------:R-:W-:Y:S01]  /*1b070*/  FMUL.FTZ R51, R68, R151 ;  /* 0x0000009744337220 */ /* 0x000fe20000410000 */
[----:B------:R-:W1:Y:S01]  /*1b080*/  MUFU.EX2 R0, R0 ;  /* 0x0000000000007308 */ /* 0x000e620000000800 */
[----:B------:R-:W-:Y:S01]  /*1b090*/  MOV R151, R118 ;  /* 0x0000007600977202 */ /* 0x000fe20000000f00 */
[----:B------:R-:W-:Y:S01]  /*1b0a0*/  IMAD.MOV.U32 R118, RZ, RZ, R103 ;  /* 0x000000ffff767224 */ /* 0x000fe200078e0067 */
[-C--:B---3--:R-:W-:Y:S01]  /*1b0b0*/  HMMA.16816.F32 R4, R76, R20.reuse, R4 ;  /* 0x000000144c04723c */ /* 0x088fe20000001804 */
[----:B--2---:R-:W-:Y:S02]  /*1b0c0*/  FMUL.FTZ R32, R69, R132 ;  /* 0x0000008445207220 */ /* 0x004fe40000410000 */
[C---:B-1----:R-:W-:Y:S01]  /*1b0d0*/  FMUL.FTZ R11, R0.reuse, R111 ;  /* 0x0000006f000b7220 */ /* 0x042fe20000410000 */
[----:B------:R-:W-:Y:S01]  /*1b0e0*/  MOV R111, R85 ;  /* 0x00000055006f7202 */ /* 0x000fe20000000f00 */
[C---:B------:R-:W-:Y:S02]  /*1b0f0*/  FMUL.FTZ R10, R0.reuse, R110 ;  /* 0x0000006e000a7220 */ /* 0x040fe40000410000 */
[C---:B------:R-:W-:Y:S02]  /*1b100*/  FMUL.FTZ R15, R0.reuse, R115 ;  /* 0x00000073000f7220 */ /* 0x040fe40000410000 */
[----:B------:R-:W-:Y:S02]  /*1b110*/  IMAD.MOV.U32 R115, RZ, RZ, R84 ;  /* 0x000000ffff737224 */ /* 0x000fe400078e0054 */
[----:B------:R-:W1:Y:S01]  /*1b120*/  LDSM.16.MT88.4 R84, [R209+0x900] ;  /* 0x00090000d154783b */ /* 0x000e620000004200 */
        /* <DEDUP_REMOVED lines=11> */
[----:B------:R-:W-:Y:S03]  /*1b1e0*/  FMUL.FTZ R31, R0, R131 ;  /* 0x00000083001f7220 */ /* 0x000fe60000410000 */
[----:B------:R-:W-:Y:S01]  /*1b1f0*/  IMAD.MOV.U32 R130, RZ, RZ, R35 ;  /* 0x000000ffff827224 */ /* 0x000fe200078e0023 */
[----:B------:R-:W-:Y:S01]  /*1b200*/  MOV R131, R34 ;  /* 0x0000002200837202 */ /* 0x000fe20000000f00 */
[C---:B------:R-:W-:Y:S01]  /*1b210*/  FMUL.FTZ R34, R68.reuse, R134 ;  /* 0x0000008644227220 */ /* 0x040fe20000410000 */
[----:B------:R3:W-:Y:S01]  /*1b220*/  MUFU.EX2 R121, R48 ;  /* 0x0000003000797308 */ /* 0x0007e20000000800 */
[C---:B------:R-:W-:Y:S04]  /*1b230*/  FMUL.FTZ R22, R68.reuse, R122 ;  /* 0x0000007a44167220 */ /* 0x040fe80000410000 */
[C---:B------:R-:W-:Y:S02]  /*1b240*/  FMUL.FTZ R23, R68.reuse, R123 ;  /* 0x0000007b44177220 */ /* 0x040fe40000410000 */
[----:B------:R-:W-:Y:S02]  /*1b250*/  FMUL.FTZ R35, R68, R135 ;  /* 0x0000008744237220 */ /* 0x000fe40000410000 */
[C---:B------:R-:W-:Y:S01]  /*1b260*/  FMUL.FTZ R42, R0.reuse, R142 ;  /* 0x0000008e002a7220 */ /* 0x040fe20000410000 */
[----:B------:R4:W-:Y:S01]  /*1b270*/  MUFU.EX2 R123, R44 ;  /* 0x0000002c007b7308 */ /* 0x0009e20000000800 */
[C---:B------:R-:W-:Y:S01]  /*1b280*/  FMUL.FTZ R43, R0.reuse, R143 ;  /* 0x0000008f002b7220 */ /* 0x040fe20000410000 */
[----:B------:R-:W-:Y:S01]  /*1b290*/  LDSM.16.MT88.4 R132, [R212+0x2900] ;  /* 0x00290000d484783b */ /* 0x000fe20000004200 */
[C---:B--2---:R-:W-:Y:S02]  /*1b2a0*/  FMUL.FTZ R20, R69.reuse, R120 ;  /* 0x0000007845147220 */ /* 0x044fe40000410000 */
[C---:B------:R-:W-:Y:S02]  /*1b2b0*/  FMUL.FTZ R46, R0.reuse, R146 ;  /* 0x00000092002e7220 */ /* 0x040fe40000410000 */
[C---:B------:R-:W-:Y:S02]  /*1b2c0*/  FMUL.FTZ R59, R0.reuse, R159 ;  /* 0x0000009f003b7220 */ /* 0x040fe40000410000 */
[----:B------:R-:W-:Y:S01]  /*1b2d0*/  FMUL.FTZ R63, R0, R163 ;  /* 0x000000a3003f7220 */ /* 0x000fe20000410000 */
[-C--:B------:R-:W-:Y:S01]  /*1b2e0*/  HMMA.16816.F32 R20, R76, R36.reuse, R20 ;  /* 0x000000244c14723c */ /* 0x080fe20000001814 */
[----:B------:R-:W-:Y:S01]  /*1b2f0*/  MOV R163, R100 ;  /* 0x0000006400a37202 */ /* 0x000fe20000000f00 */
[----:B---3--:R-:W-:Y:S02]  /*1b300*/  FMUL.FTZ R48, R69, R148 ;  /* 0x0000009445307220 */ /* 0x008fe40000410000 */
[----:B------:R-:W-:Y:S01]  /*1b310*/  IMAD.MOV.U32 R148, RZ, RZ, R119 ;  /* 0x000000ffff947224 */ /* 0x000fe200078e0077 */
[----:B------:R-:W-:Y:S03]  /*1b320*/  MOV R119, R102 ;  /* 0x0000006600777202 */ /* 0x000fe60000000f00 */
[C---:B------:R-:W-:Y:S01]  /*1b330*/  HMMA.16816.F32 R24, R64.reuse, R36, R24 ;  /* 0x000000244018723c */ /* 0x040fe20000001818 */
[----:B----4-:R-:W-:Y:S07]  /*1b340*/  FMUL.FTZ R44, R2, R144 ;  /* 0x00000090022c7220 */ /* 0x010fee0000410000 */
        /* <DEDUP_REMOVED lines=11> */
[C---:B--2---:R-:W-:Y:S09]  /*1b400*/  FMUL.FTZ R36, R69.reuse, R136 ;  /* 0x0000008845247220 */ /* 0x044ff20000410000 */
        /* <DEDUP_REMOVED lines=26> */
[--C-:B--2---:R-:W-:Y:S06]  /*1b5b0*/  FFMA.FTZ R80, R90, c[0x0][0x2d0], -R74.reuse ;  /* 0x0000b4005a507a23 */ /* 0x104fec000001084a */
[----:B------:R-:W-:Y:S01]  /*1b5c0*/  F2FP.PACK_AB R76, R150, R109 ;  /* 0x0000006d964c723e */ /* 0x000fe200000000ff */
[----:B------:R-:W2:Y:S01]  /*1b5d0*/  LDSM.16.MT88.4 R88, [R212+0x900] ;  /* 0x00090000d458783b */ /* 0x000ea20000004200 */
[----:B------:R-:W-:Y:S01]  /*1b5e0*/  F2FP.PACK_AB R77, R149, R112 ;  /* 0x00000070954d723e */ /* 0x000fe200000000ff */
[----:B------:R4:W-:Y:S02]  /*1b5f0*/  MUFU.EX2 R104, R80 ;  /* 0x0000005000687308 */ /* 0x0009e40000000800 */
[----:B------:R-:W-:Y:S02]  /*1b600*/  F2FP.PACK_AB R78, R114, R131 ;  /* 0x00000083724e723e */ /* 0x000fe400000000ff */
[----:B------:R-:W-:Y:S02]  /*1b610*/  F2FP.PACK_AB R79, R113, R130 ;  /* 0x00000082714f723e */ /* 0x000fe400000000ff */
[----:B------:R-:W-:Y:S02]  /*1b620*/  F2FP.PACK_AB R82, R123, R128 ;  /* 0x000000807b52723e */ /* 0x000fe400000000ff */
[----:B---3--:R-:W-:Y:S03]  /*1b630*/  F2FP.PACK_AB R83, R141, R136 ;  /* 0x000000888d53723e */ /* 0x008fe600000000ff */
[-C--:B-1----:R-:W-:Y:S01]  /*1b640*/  HMMA.16816.F32 R4, R76, R84.reuse, R4 ;  /* 0x000000544c04723c */ /* 0x082fe20000001804 */
[--C-:B----4-:R-:W-:Y:S02]  /*1b650*/  FFMA.FTZ R80, R94, c[0x0][0x2d0], -R75.reuse ;  /* 0x0000b4005e507a23 */ /* 0x110fe4000001084b */
[----:B------:R-:W1:Y:S02]  /*1b660*/  LDSM.16.MT88.4 R92, [R210+0x900] ;  /* 0x00090000d25c783b */ /* 0x000e640000004200 */
[----:B------:R3:W-:Y:S02]  /*1b670*/  MUFU.EX2 R120, R80 ;  /* 0x0000005000787308 */ /* 0x0007e40000000800 */
[----:B---3--:R-:W-:Y:S07]  /*1b680*/  F2FP.PACK_AB R80, R129, R124 ;  /* 0x0000007c8150723e */ /* 0x008fee00000000ff */
[C---:B------:R-:W-:Y:S07]  /*1b690*/  HMMA.16816.F32 R8, R80.reuse, R84, R8 ;  /* 0x000000545008723c */ /* 0x040fee0000001808 */
[--C-:B------:R-:W-:Y:S01]  /*1b6a0*/  FFMA.FTZ R84, R174, c[0x0][0x2d0], -R74.reuse ;  /* 0x0000b400ae547a23 */ /* 0x100fe2000001084a */
[-C--:B------:R-:W-:Y:S03]  /*1b6b0*/  HMMA.16816.F32 R12, R80, R86.reuse, R12 ;  /* 0x00000056500c723c */ /* 0x080fe6000000180c */
[----:B------:R3:W-:Y:S05]  /*1b6c0*/  MUFU.EX2 R110, R84 ;  /* 0x00000054006e7308 */ /* 0x0007ea0000000800 */
[C---:B------:R-:W-:Y:S08]  /*1b6d0*/  HMMA.16816.F32 R16, R76.reuse, R86, R16 ;  /* 0x000000564c10723c */ /* 0x040ff00000001810 */
[-C--:B--2---:R-:W-:Y:S08]  /*1b6e0*/  HMMA.16816.F32 R20, R76, R88.reuse, R20 ;  /* 0x000000584c14723c */ /* 0x084ff00000001814 */
[C---:B------:R-:W-:Y:S01]  /*1b6f0*/  HMMA.16816.F32 R24, R80.reuse, R88, R24 ;  /* 0x000000585018723c */ /* 0x040fe20000001818 */
[----:B---3--:R-:W-:Y:S06]  /*1b700*/  FFMA.FTZ R84, R177, c[0x0][0x2d0], -R74 ;  /* 0x0000b400b1547a23 */ /* 0x008fec000001084a */
[--C-:B------:R-:W-:Y:S01]  /*1b710*/  FFMA.FTZ R88, R168, c[0x0][0x2d0], -R96.reuse ;  /* 0x0000b400a8587a23 */ /* 0x100fe20000010860 */
[-C--:B------:R-:W-:Y:S01]  /*1b720*/  HMMA.16816.F32 R28, R80, R90.reuse, R28 ;  /* 0x0000005a501c723c */ /* 0x080fe2000000181c */
[----:B------:R2:W-:Y:S07]  /*1b730*/  MUFU.EX2 R125, R84 ;  /* 0x00000054007d7308 */ /* 0x0005ee0000000800 */
[C---:B------:R-:W-:Y:S03]  /*1b740*/  HMMA.16816.F32 R32, R76.reuse, R90, R32 ;  /* 0x0000005a4c20723c */ /* 0x040fe60000001820 */
[----:B------:R3:W-:Y:S05]  /*1b750*/  MUFU.EX2 R139, R88 ;  /* 0x00000058008b7308 */ /* 0x0007ea0000000800 */
[-C--:B-1----:R-:W-:Y:S08]  /*1b760*/  HMMA.16816.F32 R36, R76, R92.reuse, R36 ;  /* 0x0000005c4c24723c */ /* 0x082ff00000001824 */
[C---:B------:R-:W-:Y:S01]  /*1b770*/  HMMA.16816.F32 R40, R80.reuse, R92, R40 ;  /* 0x0000005c5028723c */ /* 0x040fe20000001828 */
[----:B--2---:R-:W-:Y:S04]  /*1b780*/  FFMA.FTZ R84, R169, c[0x0][0x2d0], -R75 ;  /* 0x0000b400a9547a23 */ /* 0x004fe8000001084b */
        /* <DEDUP_REMOVED lines=64> */
[----:B--2---:R-:W-:Y:S03]  /*1bb90*/  FFMA.FTZ R84, R185, c[0x0][0x2d0], -R96 ;  /* 0x0000b400b9547a23 */ /* 0x004fe60000010860 */
[----:B------:R2:W-:Y:S01]  /*1bba0*/  MUFU.EX2 R152, R92 ;  /* 0x0000005c00987308 */ /* 0x0005e20000000800 */
[C---:B------:R-:W-:Y:S09]  /*1bbb0*/  HMMA.16816.F32 R48, R76.reuse, R94, R48 ;  /* 0x0000005e4c30723c */ /* 0x040ff20000001830 */
[----:B------:R3:W-:Y:S03]  /*1bbc0*/  MUFU.EX2 R188, R84 ;  /* 0x0000005400bc7308 */ /* 0x0007e60000000800 */
[----:B-1----:R-:W-:Y:S07]  /*1bbd0*/  FFMA.FTZ R88, R190, c[0x0][0x2d0], -R75 ;  /* 0x0000b400be587a23 */ /* 0x002fee000001084b */
[----:B------:R1:W-:Y:S01]  /*1bbe0*/  MUFU.EX2 R190, R88 ;  /* 0x0000005800be7308 */ /* 0x0003e20000000800 */
[----:B--2---:R-:W-:Y:S02]  /*1bbf0*/  FFMA.FTZ R92, R191, c[0x0][0x2d0], -R97 ;  /* 0x0000b400bf5c7a23 */ /* 0x004fe40000010861 */
[----:B------:R-:W-:Y:S07]  /*1bc00*/  IMAD.MOV.U32 R191, RZ, RZ, R108 ;  /* 0x000000ffffbf7224 */ /* 0x000fee00078e006c */
[----:B------:R2:W-:Y:S01]  /*1bc10*/  MUFU.EX2 R103, R92 ;  /* 0x0000005c00677308 */ /* 0x0005e20000000800 */
[----:B---3--:R-:W-:Y:S09]  /*1bc20*/  FFMA.FTZ R84, R187, c[0x0][0x2d0], -R96 ;  /* 0x0000b400bb547a23 */ /* 0x008ff20000010860 */
[----:B------:R3:W-:Y:S01]  /*1bc30*/  MUFU.EX2 R185, R84 ;  /* 0x0000005400b97308 */ /* 0x0007e20000000800 */
[----:B-1----:R-:W1:Y:S01]  /*1bc40*/  LDSM.16.MT88.4 R88, [R211+0x1100] ;  /* 0x00110000d358783b */ /* 0x002e620000004200 */
[----:B--2---:R-:W-:Y:S02]  /*1bc50*/  FFMA.FTZ R92, R203, c[0x0][0x2d0], -R75 ;  /* 0x0000b400cb5c7a23 */ /* 0x004fe4000001084b */
[----:B------:R-:W-:Y:S06]  /*1bc60*/  IMAD.MOV.U32 R203, RZ, RZ, R106 ;  /* 0x000000ffffcb7224 */ /* 0x000fec00078e006a */
[----:B------:R2:W-:Y:S01]  /*1bc70*/  MUFU.EX2 R181, R92 ;  /* 0x0000005c00b57308 */ /* 0x0005e20000000800 */
[----:B---3--:R-:W-:Y:S01]  /*1bc80*/  FFMA.FTZ R84, R189, c[0x0][0x2d0], -R96 ;  /* 0x0000b400bd547a23 */ /* 0x008fe20000010860 */
[----:B------:R-:W-:Y:S01]  /*1bc90*/  MOV R189, R122 ;  /* 0x0000007a00bd7202 */ /* 0x000fe20000000f00 */
[----:B------:R-:W-:Y:S07]  /*1bca0*/  IMAD.MOV.U32 R122, RZ, RZ, R117 ;  /* 0x000000ffff7a7224 */ /* 0x000fee00078e0075 */
[----:B------:R3:W4:Y:S01]  /*1bcb0*/  MUFU.EX2 R187, R84 ;  /* 0x0000005400bb7308 */ /* 0x0007220000000800 */
[----:B--2---:R-:W-:Y:S01]  /*1bcc0*/  LDSM.16.MT88.4 R92, [R210+0x1900] ;  /* 0x00190000d25c783b */ /* 0x004fe20000004200 */
[-C--:B-1----:R-:W-:Y:S08]  /*1bcd0*/  HMMA.16816.F32 R52, R76, R88.reuse, R52 ;  /* 0x000000584c34723c */ /* 0x082ff00000001834 */
[C---:B------:R-:W-:Y:S01]  /*1bce0*/  HMMA.16816.F32 R56, R80.reuse, R88, R56 ;  /* 0x000000585038723c */ /* 0x040fe20000001838 */
[----:B---3--:R-:W-:Y:S03]  /*1bcf0*/  FFMA.FTZ R84, R198, c[0x0][0x2d0], -R74 ;  /* 0x0000b400c6547a23 */ /* 0x008fe6000001084a */
[----:B------:R-:W-:Y:S01]  /*1bd00*/  IMAD.MOV.U32 R198, RZ, RZ, R112 ;  /* 0x000000ffffc67224 */ /* 0x000fe200078e0070 */
[----:B------:R1:W-:Y:S02]  /*1bd10*/  MUFU.EX2 R183, R84 ;  /* 0x0000005400b77308 */ /* 0x0003e40000000800 */
[--C-:B------:R-:W-:Y:S01]  /*1bd20*/  FFMA.FTZ R88, R178, c[0x0][0x2d0], -R97.reuse ;  /* 0x0000b400b2587a23 */ /* 0x100fe20000010861 */
[-C--:B------:R-:W-:Y:S07]  /*1bd30*/  HMMA.16816.F32 R60, R80, R90.reuse, R60 ;  /* 0x0000005a503c723c */ /* 0x080fee000000183c */
[----:B------:R-:W-:Y:S01]  /*1bd40*/  FFMA.FTZ R80, R228, c[0x0][0x2d0], -R74 ;  /* 0x0000b400e4507a23 */ /* 0x000fe2000001084a */
[----:B------:R-:W-:Y:S01]  /*1bd50*/  HMMA.16816.F32 R64, R76, R90, R64 ;  /* 0x0000005a4c40723c */ /* 0x000fe20000001840 */
[----:B------:R-:W2:Y:S03]  /*1bd60*/  MUFU.EX2 R102, R88 ;  /* 0x0000005800667308 */ /* 0x000ea60000000800 */
[----:B----4-:R-:W-:Y:S01]  /*1bd70*/  F2FP.PACK_AB R82, R187, R185 ;  /* 0x000000b9bb52723e */ /* 0x010fe200000000ff */
[----:B------:R-:W-:Y:S02]  /*1bd80*/  IMAD.MOV.U32 R228, RZ, RZ, R104 ;  /* 0x000000ffffe47224 */ /* 0x000fe400078e0068 */
[----:B------:R-:W-:Y:S02]  /*1bd90*/  F2FP.PACK_AB R76, R252, R189 ;  /* 0x000000bdfc4c723e */ /* 0x000fe400000000ff */
[----:B------:R-:W-:Y:S02]  /*1bda0*/  F2FP.PACK_AB R77, R147, R251 ;  /* 0x000000fb934d723e */ /* 0x000fe400000000ff */
[----:B------:R3:W-:Y:S01]  /*1bdb0*/  MUFU.EX2 R182, R80 ;  /* 0x0000005000b67308 */ /* 0x0007e20000000800 */
[----:B------:R-:W-:Y:S01]  /*1bdc0*/  F2FP.PACK_AB R78, R197, R250 ;  /* 0x000000fac54e723e */ /* 0x000fe200000000ff */
[----:B-1----:R-:W-:Y:S01]  /*1bdd0*/  FFMA.FTZ R84, R184, c[0x0][0x2d0], -R97 ;  /* 0x0000b400b8547a23 */ /* 0x002fe20000010861 */
[----:B------:R-:W-:Y:S01]  /*1bde0*/  F2FP.PACK_AB R79, R190, R195 ;  /* 0x000000c3be4f723e */ /* 0x000fe200000000ff */
[----:B------:R-:W-:Y:S06]  /*1bdf0*/  IMAD.MOV.U32 R184, RZ, RZ, R110 ;  /* 0x000000ffffb87224 */ /* 0x000fec00078e006e */
[----:B------:R1:W4:Y:S01]  /*1be00*/  MUFU.EX2 R153, R84 ;  /* 0x0000005400997308 */ /* 0x0003220000000800 */
[----:B--2---:R-:W-:Y:S01]  /*1be10*/  F2FP.PACK_AB R83, R102, R103 ;  /* 0x000000676653723e */ /* 0x004fe200000000ff */
[----:B------:R-:W-:Y:S01]  /*1be20*/  LDSM.16.MT88.4 R88, [R212+0x1900] ;  /* 0x00190000d458783b */ /* 0x000fe20000004200 */
[----:B---3--:R-:W-:Y:S01]  /*1be30*/  FFMA.FTZ R80, R199, c[0x0][0x2d0], -R75 ;  /* 0x0000b400c7507a23 */ /* 0x008fe2000001084b */
[----:B------:R-:W-:Y:S06]  /*1be40*/  MOV R199, R105 ;  /* 0x0000006900c77202 */ /* 0x000fec0000000f00 */
[----:B------:R2:W-:Y:S01]  /*1be50*/  MUFU.EX2 R159, R80 ;  /* 0x00000050009f7308 */ /* 0x0005e20000000800 */
[----:B-1----:R-:W1:Y:S01]  /*1be60*/  LDSM.16.MT88.4 R84, [R209+0x1900] ;  /* 0x00190000d154783b */ /* 0x002e620000004200 */
[----:B----4-:R-:W-:Y:S02]  /*1be70*/  F2FP.PACK_AB R81, R152, R153 ;  /* 0x000000999851723e */ /* 0x010fe400000000ff */
[----:B--2---:R-:W-:Y:S01]  /*1be80*/  F2FP.PACK_AB R80, R188, R146 ;  /* 0x00000092bc50723e */ /* 0x004fe200000000ff */
        /* <DEDUP_REMOVED lines=17> */
[-C--:B------:R-:W-:Y:S08]  /*1bfa0*/  HMMA.16816.F32 R36, R76, R92.reuse, R36 ;  /* 0x0000005c4c24723c */ /* 0x080ff00000001824 */
[C---:B------:R-:W-:Y:S01]  /*1bfb0*/  HMMA.16816.F32 R40, R80.reuse, R92, R40 ;  /* 0x0000005c5028723c */ /* 0x040fe20000001828 */
[----:B-1----:R-:W-:Y:S03]  /*1bfc0*/  FFMA.FTZ R84, R233, c[0x0][0x2d0], -R75 ;  /* 0x0000b400e9547a23 */ /* 0x002fe6000001084b */
[----:B------:R-:W-:Y:S01]  /*1bfd0*/  MOV R233, R115 ;  /* 0x0000007300e97202 */ /* 0x000fe20000000f00 */
[----:B------:R1:W-:Y:S02]  /*1bfe0*/  MUFU.EX2 R157, R84 ;  /* 0x00000054009d7308 */ /* 0x0003e40000000800 */
[----:B------:R-:W-:Y:S01]  /*1bff0*/  FFMA.FTZ R92, R194, c[0x0][0x2d0], -R97 ;  /* 0x0000b400c25c7a23 */ /* 0x000fe20000010861 */
[-C--:B------:R-:W-:Y:S01]  /*1c000*/  HMMA.16816.F32 R44, R80, R94.reuse, R44 ;  /* 0x0000005e502c723c */ /* 0x080fe2000000182c */
[----:B--2---:R-:W-:Y:S02]  /*1c010*/  FFMA.FTZ R88, R230, c[0x0][0x2d0], -R96 ;  /* 0x0000b400e6587a23 */ /* 0x004fe40000010860 */
        /* <DEDUP_REMOVED lines=71> */
[----:B---3--:R-:W-:Y:S04]  /*1c490*/  FFMA.FTZ R74, R240, c[0x0][0x2d0], -R96 ;  /* 0x0000b400f04a7a23 */ /* 0x008fe80000010860 */
        /* <DEDUP_REMOVED lines=163> */
.L_x_299:
        /* <DEDUP_REMOVED lines=30> */
[----:B------:R-:W-:-:S05]  /*1d0b0*/  FSETP.NE.FTZ.AND P1, PT, R7, RZ, PT ;  /* 0x000000ff0700720b */ /* 0x000fca0003f35000 */
        /* <DEDUP_REMOVED lines=90> */
.L_x_237:
        /* <DEDUP_REMOVED lines=68> */
[----:B------:R-:W-:-:S02]  /*1daa0*/  F2FP.PACK_AB R8, R167, R166 ;  /* 0x000000a6a708723e */ /* 0x000fc400000000ff */
        /* <DEDUP_REMOVED lines=66> */
.L_x_319:
        /* <DEDUP_REMOVED lines=14> */
[----:B------:R-:W-:Y:S01]  /*1dfb0*/  LOP3.LUT P1, RZ, R5, 0x3, RZ, 0xc0, !PT ;  /* 0x0000000305ff7812 */ /* 0x000fe2000782c0ff */
[----:B------:R-:W-:Y:S01]  /*1dfc0*/  IMAD R3, R2, 0x8, R0 ;  /* 0x0000000802037824 */ /* 0x000fe200078e0200 */
[----:B------:R-:W-:Y:S01]  /*1dfd0*/  SHF.R.S32.HI R0, RZ, 0x1f, R34 ;  /* 0x0000001fff007819 */ /* 0x000fe20000011422 */
[----:B------:R-:W-:Y:S01]  /*1dfe0*/  UMOV UR18, UR6 ;  /* 0x0000000600127c82 */ /* 0x000fe20008000000 */
[----:B------:R-:W-:Y:S01]  /*1dff0*/  SHF.R.S32.HI R2, RZ, 0x1f, R5 ;  /* 0x0000001fff027819 */ /* 0x000fe20000011405 */
[----:B------:R-:W-:Y:S01]  /*1e000*/  UMOV UR19, UR7 ;  /* 0x0000000700137c82 */ /* 0x000fe20008000000 */
[----:B------:R-:W-:Y:S01]  /*1e010*/  LEA.HI R0, R0, R34, RZ, 0x2 ;  /* 0x0000002200007211 */ /* 0x000fe200078f10ff */
[----:B------:R-:W-:Y:S01]  /*1e020*/  UIMAD.WIDE.U32 UR18, UR11, UR4, UR18 ;  /* 0x000000040b1272a5 */ /* 0x000fe2000f8e0012 */
[----:B------:R-:W-:Y:S01]  /*1e030*/  LEA.HI R2, R2, R5, RZ, 0x2 ;  /* 0x0000000502027211 */ /* 0x000fe200078f10ff */
[----:B------:R-:W-:Y:S01]  /*1e040*/  UIMAD UR12, UR11, UR5, UR12 ;  /* 0x000000050b0c72a4 */ /* 0x000fe2000f8e020c */
[----:B------:R-:W-:Y:S01]  /*1e050*/  LOP3.LUT R0, R0, 0xffffffc, RZ, 0xc0, !PT ;  /* 0x0ffffffc00007812 */ /* 0x000fe200078ec0ff */
[----:B------:R-:W-:Y:S01]  /*1e060*/  USHF.R.S32.HI UR9, URZ, 0x1f, UR16 ;  /* 0x0000001f3f097899 */ /* 0x000fe20008011410 */
[----:B------:R-:W-:Y:S01]  /*1e070*/  SHF.R.S32.HI R2, RZ, 0x2, R2 ;  /* 0x00000002ff027819 */ /* 0x000fe20000011402 */
[----:B------:R-:W-:Y:S01]  /*1e080*/  ULDC.64 UR4, c[0x0][0x3a0] ;  /* 0x0000e80000047ab9 */ /* 0x000fe20000000a00 */
[----:B------:R-:W-:Y:S01]  /*1e090*/  LEA.HI R21, R41, R40, RZ, 0x6 ;  /* 0x0000002829157211 */ /* 0x000fe200078f30ff */
[----:B------:R-:W-:Y:S01]  /*1e0a0*/  IMAD.IADD R0, R34, 0x1, -R0 ;  /* 0x0000000122007824 */ /* 0x000fe200078e0a00 */
[----:B------:R-:W-:-:S02]  /*1e0b0*/  UIMAD UR14, UR7, UR4, URZ ;  /* 0x00000004070e72a4 */ /* 0x000fc4000f8e023f */
[----:B------:R-:W-:Y:S01]  /*1e0c0*/  USEL UR9, UR9, URZ, !UP1 ;  /* 0x0000003f09097287 */ /* 0x000fe2000c800000 */
        /* <DEDUP_REMOVED lines=10> */
[----:B------:R-:W-:Y:S01]  /*1e170*/  UIMAD UR15, UR9, UR6, URZ ;  /* 0x00000006090f72a4 */ /* 0x000fe2000f8e023f */
[----:B------:R-:W-:Y:S01]  /*1e180*/  @P0 IMAD.HI.U32 R4, R3, c[0x0][0x4ec], RZ ;  /* 0x00013b0003040a27 */ /* 0x000fe200078e00ff */
[----:B------:R-:W-:-:S02]  /*1e190*/  ULDC.64 UR4, c[0x0][0x3e8] ;  /* 0x0000fa0000047ab9 */ /* 0x000fc40000000a00 */
[----:B------:R-:W-:Y:S01]  /*1e1a0*/  UIADD3 UR19, UR19, UR12, URZ ;  /* 0x0000000c13137290 */ /* 0x000fe2000fffe03f */
[----:B------:R-:W-:Y:S01]  /*1e1b0*/  IMAD R10, R22, 0x80, R6 ;  /* 0x00000080160a7824 */ /* 0x000fe200078e0206 */
[----:B------:R-:W-:Y:S01]  /*1e1c0*/  UIMAD UR7, UR10, UR7, UR15 ;  /* 0x000000070a0772a4 */ /* 0x000fe2000f8e020f */
[--C-:B------:R-:W-:Y:S01]  /*1e1d0*/  IMAD.MOV.U32 R2, RZ, RZ, R3.reuse ;  /* 0x000000ffff027224 */ /* 0x100fe200078e0003 */
        /* <DEDUP_REMOVED lines=33> */
[----:B------:R-:W-:-:S02]  /*1e3f0*/  ISETP.GE.AND P6, PT, R0, c[0x0][0x3c8], PT ;  /* 0x0000f20000007a0c */ /* 0x000fc40003fc6270 */
[----:B------:R-:W-:Y:S01]  /*1e400*/  SHF.R.S32.HI R53, RZ, 0x1f, R0 ;  /* 0x0000001fff357819 */ /* 0x000fe20000011400 */
[----:B------:R-:W-:Y:S02]  /*1e410*/  IMAD R8, R6, c[0x0][0x48c], R8 ;  /* 0x0001230006087a24 */ /* 0x000fe400078e0208 */
[----:B------:R-:W-:Y:S02]  /*1e420*/  IMAD.U32 R3, RZ, RZ, UR15 ;  /* 0x0000000fff037e24 */ /* 0x000fe4000f8e00ff */
[----:B------:R-:W-:Y:S01]  /*1e430*/  IMAD R6, R9, c[0x0][0x3e0], RZ ;  /* 0x0000f80009067a24 */ /* 0x000fe200078e02ff */
[----:B------:R-:W-:Y:S01]  /*1e440*/  LEA R9, P0, R4, c[0x0][0x450], 0x2 ;  /* 0x0001140004097a11 */ /* 0x000fe200078010ff */
[----:B------:R-:W-:Y:S02]  /*1e450*/  IMAD.U32 R2, RZ, RZ, UR14 ;  /* 0x0000000eff027e24 */ /* 0x000fe4000f8e00ff */
[----:B------:R-:W-:Y:S02]  /*1e460*/  IMAD.U32 R3, RZ, RZ, UR5 ;  /* 0x00000005ff037e24 */ /* 0x000fe4000f8e00ff */
[----:B------:R-:W-:Y:S01]  /*1e470*/  IMAD.IADD R8, R5, 0x1, R8 ;  /* 0x0000000105087824 */ /* 0x000fe200078e0208 */
[----:B------:R-:W-:Y:S01]  /*1e480*/  SHFL.IDX PT, R16, R9, RZ, 0x1c1f ;  /* 0x001c1fff09107589 */ /* 0x000fe200000e0000 */
[----:B------:R-:W-:-:S02]  /*1e490*/  IMAD R5, R7, c[0x0][0x3e4], R6 ;  /* 0x0000f90007057a24 */ /* 0x000fc400078e0206 */
[----:B------:R-:W-:Y:S01]  /*1e4a0*/  IMAD.WIDE.U32 R6, R7, c[0x0][0x3e0], R2 ;  /* 0x0000f80007067a25 */ /* 0x000fe200078e0002 */
[----:B------:R-:W-:Y:S01]  /*1e4b0*/  LEA.HI.X R3, R4, c[0x0][0x454], R8, 0x2, P0 ;  /* 0x0001150004037a11 */ /* 0x000fe200000f1408 */
[----:B------:R-:W-:Y:S02]  /*1e4c0*/  SHFL.IDX PT, R14, R9, 0x1, 0x1c1f ;  /* 0x003c1f00090e7f89 */ /* 0x000fe400000e0000 */
[----:B------:R-:W-:Y:S02]  /*1e4d0*/  IMAD R18, R18, c[0x0][0x4e8], R10 ;  /* 0x00013a0012127a24 */ /* 0x000fe400078e020a */
[----:B------:R-:W1:Y:S01]  /*1e4e0*/  SHFL.IDX PT, R17, R3, RZ, 0x1c1f ;  /* 0x001c1fff03117589 */ /* 0x000e6200000e0000 */
[----:B-----5:R-:W-:Y:S02]  /*1e4f0*/  IMAD R2, R12, c[0x0][0x4e8], RZ ;  /* 0x00013a000c027a24 */ /* 0x020fe400078e02ff */
[----:B------:R-:W-:Y:S01]  /*1e500*/  IMAD R8, R22, 0x80, R11 ;  /* 0x0000008016087824 */ /* 0x000fe200078e020b */
[----:B------:R-:W2:Y:S01]  /*1e510*/  SHFL.IDX PT, R15, R3, 0x1, 0x1c1f ;  /* 0x003c1f00030f7f89 */ /* 0x000ea200000e0000 */
[----:B------:R-:W-:Y:S01]  /*1e520*/  SHF.R.S32.HI R10, RZ, 0x1f, R18 ;  /* 0x0000001fff0a7819 */ /* 0x000fe20000011412 */
[----:B------:R-:W-:-:S02]  /*1e530*/  IMAD.IADD R5, R7, 0x1, R5 ;  /* 0x0000000107057824 */ /* 0x000fc400078e0205 */
[----:B------:R-:W-:Y:S01]  /*1e540*/  SHFL.IDX PT, R12, R9, 0x2, 0x1c1f ;  /* 0x005c1f00090c7f89 */ /* 0x000fe200000e0000 */
[C---:B------:R-:W-:Y:S01]  /*1e550*/  IADD3 R7, R8.reuse, 0x8, RZ ;  /* 0x0000000808077810 */ /* 0x040fe20007ffe0ff */
[----:B------:R-:W-:Y:S01]  /*1e560*/  IMAD.MOV.U32 R4, RZ, RZ, R6 ;  /* 0x000000ffff047224 */ /* 0x000fe200078e0006 */
[-C--:B------:R-:W-:Y:S01]  /*1e570*/  ISETP.GE.OR P4, PT, R8, R2.reuse, P1 ;  /* 0x000000020800720c */ /* 0x080fe20000f86670 */
[----:B------:R-:W3:Y:S01]  /*1e580*/  SHFL.IDX PT, R13, R3, 0x2, 0x1c1f ;  /* 0x005c1f00030d7f89 */ /* 0x000ee200000e0000 */
[----:B------:R-:W-:Y:S01]  /*1e590*/  IMAD R6, R10, c[0x0][0x3d8], RZ ;  /* 0x0000f6000a067a24 */ /* 0x000fe200078e02ff */
[----:B------:R-:W-:Y:S01]  /*1e5a0*/  ISETP.GE.OR P3, PT, R7, R2, P1 ;  /* 0x000000020700720c */ /* 0x000fe20000f66670 */
[C---:B------:R-:W-:Y:S01]  /*1e5b0*/  IMAD.WIDE.U32 R4, R18.reuse, c[0x0][0x3d8], R4 ;  /* 0x0000f60012047a25 */ /* 0x040fe200078e0004 */
[----:B------:R4:W-:Y:S03]  /*1e5c0*/  SHFL.IDX PT, R11, R3, 0x3, 0x1c1f ;  /* 0x007c1f00030b7f89 */ /* 0x0009e600000e0000 */
[----:B------:R-:W-:Y:S01]  /*1e5d0*/  IMAD R6, R18, c[0x0][0x3dc], R6 ;  /* 0x0000f70012067a24 */ /* 0x000fe200078e0206 */
[----:B------:R-:W3:Y:S01]  /*1e5e0*/  SHFL.IDX PT, R10, R9, 0x3, 0x1c1f ;  /* 0x007c1f00090a7f89 */ /* 0x000ee200000e0000 */
[----:B------:R-:W-:-:S02]  /*1e5f0*/  IMAD.SHL.U32 R7, R21, 0x8, RZ ;  /* 0x0000000815077824 */ /* 0x000fc400078e00ff */
[----:B------:R-:W-:Y:S01]  /*1e600*/  IMAD.IADD R6, R5, 0x1, R6 ;  /* 0x0000000105067824 */ /* 0x000fe200078e0206 */
[----:B------:R-:W-:Y:S01]  /*1e610*/  LEA R5, P0, R4, c[0x0][0x380], 0x1 ;  /* 0x0000e00004057a11 */ /* 0x000fe200078008ff */
[----:B-1----:R-:W-:Y:S01]  /*1e620*/  @!P4 ST.E [R16.64], R36 ;  /* 0x000000241000c985 */ /* 0x002fe2000c101932 */
[----:B------:R-:W-:Y:S02]  /*1e630*/  LOP3.LUT R7, R20, 0x7ffffe00, R7, 0xf8, !PT ;  /* 0x7ffffe0014077812 */ /* 0x000fe400078ef807 */
[----:B------:R-:W-:Y:S01]  /*1e640*/  LEA.HI.X R4, R4, c[0x0][0x384], R6, 0x1, P0 ;  /* 0x0000e10004047a11 */ /* 0x000fe200000f0c06 */
[----:B--2---:R-:W-:Y:S02]  /*1e650*/  @!P3 ST.E [R14.64], R37 ;  /* 0x000000250e00b985 */ /* 0x004fe4000c101932 */
[----:B------:R-:W-:Y:S02]  /*1e660*/  IMAD.SHL.U32 R6, R7, 0x2, RZ ;  /* 0x0000000207067824 */ /* 0x000fe400078e00ff */
[----:B------:R-:W-:Y:S04]  /*1e670*/  SHFL.IDX PT, R9, R4, RZ, 0x181f ;  /* 0x00181fff04097589 */ /* 0x000fe800000e0000 */
[----:B------:R-:W-:Y:S01]  /*1e680*/  SHFL.IDX PT, R14, R5, 0x2, 0x181f ;  /* 0x00581f00050e7f89 */ /* 0x000fe200000e0000 */
[----:B----4-:R-:W-:-:S02]  /*1e690*/  IADD3 R3, R8, 0x40, RZ ;  /* 0x0000004008037810 */ /* 0x010fc40007ffe0ff */
[----:B------:R-:W-:Y:S01]  /*1e6a0*/  IADD3 R8, R8, 0x48, RZ ;  /* 0x0000004808087810 */ /* 0x000fe20007ffe0ff */
[----:B------:R-:W-:Y:S01]  /*1e6b0*/  SHFL.IDX PT, R15, R5, 0x3, 0x181f ;  /* 0x00781f00050f7f89 */ /* 0x000fe200000e0000 */
        /* <DEDUP_REMOVED lines=67> */
.L_x_318:
        /* <DEDUP_REMOVED lines=31> */
.L_x_320:
[----:B-1----:R-:W1:Y:S01]  /*1ece0*/  S2R R7, SR_TID.X ;  /* 0x0000000000077919 */ /* 0x002e620000002100 */
[----:B------:R-:W-:Y:S01]  /*1ecf0*/  USHF.R.S32.HI UR6, URZ, 0x1f, UR16 ;  /* 0x0000001f3f067899 */ /* 0x000fe20008011410 */
[----:B------:R-:W-:Y:S01]  /*1ed00*/  BSSY B0, `(.L_x_321) ;  /* 0x0000029000007945 */ /* 0x000fe20003800000 */
[----:B------:R-:W-:-:S02]  /*1ed10*/  USEL UR16, UR16, URZ, !UP1 ;  /* 0x0000003f10107287 */ /* 0x000fc4000c800000 */
[----:B------:R-:W-:Y:S01]  /*1ed20*/  USEL UR6, UR6, URZ, !UP1 ;  /* 0x0000003f06067287 */ /* 0x000fe2000c800000 */
[----:B-1----:R-:W-:-:S13]  /*1ed30*/  ISETP.GT.AND P0, PT, R7, 0x7f, PT ;  /* 0x0000007f0700780c */ /* 0x002fda0003f04270 */
        /* <DEDUP_REMOVED lines=37> */
.L_x_322:
[----:B------:R-:W-:Y:S05]  /*1ef90*/  BSYNC B0 ;  /* 0x0000000000007941 */ /* 0x000fea0003800000 */
.L_x_321:
        /* <DEDUP_REMOVED lines=107> */
.L_x_323:
        /* <DEDUP_REMOVED lines=11> */
.L_x_1600:


//--------------------- .text._ZN7cutlass13device_kernelIN5flash19enable_sm80_to_sm89INS1_16FlashAttnFwdSm80INS1_25CollectiveMainloopFwdSm80ILi4ELi1ELb0EN4cute5tupleIJNS5_1CILi128EEENS7_ILi96EEENS7_ILi64EEEEEELi64ENS_6half_tEfNS_4arch4Sm80ELb0ELb1ELb1ELb1ELb1ELb1ELb1ELb0EEENS1_21CollectiveEpilogueFwdINS6_IJS8_SA_S9_EEENS6_IJNS7_ILi1EEESI_SI_EEESC_SE_Li128ELb1ELb1ELb0ELb0EEENS1_19SingleTileSchedulerILb1ELb0ELb1ELi128EEEEEEEEEvNT_6ParamsE --------------------------
	.section	.text._ZN7cutlass13device_kernelIN5flash19enable_sm80_to_sm89INS1_16FlashAttnFwdSm80INS1_25CollectiveMainloopFwdSm80ILi4ELi1ELb0EN4cute5tupleIJNS5_1CILi128EEENS7_ILi96EEENS7_ILi64EEEEEELi64ENS_6half_tEfNS_4arch4Sm80ELb0ELb1ELb1ELb1ELb1ELb1ELb1ELb0EEENS1_21CollectiveEpilogueFwdINS6_IJS8_SA_S9_EEENS6_IJNS7_ILi1EEESI_SI_EEESC_SE_Li128ELb1ELb1ELb0ELb0EEENS1_19SingleTileSchedulerILb1ELb0ELb1ELi128EEEEEEEEEvNT_6ParamsE,"ax",@progbits
	.sectioninfo	@"SHI_REGISTERS=255"
	.align	128
.text._ZN7cutlass13device_kernelIN5flash19enable_sm80_to_sm89INS1_16FlashAttnFwdSm80INS1_25CollectiveMainloopFwdSm80ILi4ELi1ELb0EN4cute5tupleIJNS5_1CILi128EEENS7_ILi96EEENS7_ILi64EEEEEELi64ENS_6half_tEfNS_4arch4Sm80ELb0ELb1ELb1ELb1ELb1ELb1ELb1ELb0EEENS1_21CollectiveEpilogueFwdINS6_IJS8_SA_S9_EEENS6_IJNS7_ILi1EEESI_SI_EEESC_SE_Li128ELb1ELb1ELb0ELb0EEENS1_19SingleTileSchedulerILb1ELb0ELb1ELi128EEEEEEEEEvNT_6ParamsE:
        .type           _ZN7cutlass13device_kernelIN5flash19enable_sm80_to_sm89INS1_16FlashAttnFwdSm80INS1_25CollectiveMainloopFwdSm80ILi4ELi1ELb0EN4cute5tupleIJNS5_1CILi128EEENS7_ILi96EEENS7_ILi64EEEEEELi64ENS_6half_tEfNS_4arch4Sm80ELb0ELb1ELb1ELb1ELb1ELb1ELb1ELb0EEENS1_21CollectiveEpilogueFwdINS6_IJS8_SA_S9_EEENS6_IJNS7_ILi1EEESI_SI_EEESC_SE_Li128ELb1ELb1ELb0ELb0EEENS1_19SingleTileSchedulerILb1ELb0ELb1ELi128EEEEEEEEEvNT_6ParamsE,@function
        .size           _ZN7cutlass13device_kernelIN5flash19enable_sm80_to_sm89INS1_16FlashAttnFwdSm80INS1_25CollectiveMainloopFwdSm80ILi4ELi1ELb0EN4cute5tupleIJNS5_1CILi128EEENS7_ILi96EEENS7_ILi64EEEEEELi64ENS_6half_tEfNS_4arch4Sm80ELb0ELb1ELb1ELb1ELb1ELb1ELb1ELb0EEENS1_21CollectiveEpilogueFwdINS6_IJS8_SA_S9_EEENS6_IJNS7_ILi1EEESI_SI_EEESC_SE_Li128ELb1ELb1ELb0ELb0EEENS1_19SingleTileSchedulerILb1ELb0ELb1ELi128EEEEEEEEEvNT_6ParamsE,(.L_x_1601 - _ZN7cutlass13device_kernelIN5flash19enable_sm80_to_sm89INS1_16FlashAttnFwdSm80INS1_25CollectiveMainloopFwdSm80ILi4ELi1ELb0EN4cute5tupleIJNS5_1CILi128EEENS7_ILi96EEENS7_ILi64EEEEEELi64ENS_6half_tEfNS_4arch4Sm80ELb0ELb1ELb1ELb1ELb1ELb1ELb1ELb0EEENS1_21CollectiveEpilogueFwdINS6_IJS8_SA_S9_EEENS6_IJNS7_ILi1EEESI_SI_EEESC_SE_Li128ELb1ELb1ELb0ELb0EEENS1_19SingleTileSchedulerILb1ELb0ELb1ELi128EEEEEEEEEvNT_6ParamsE)
        .other          _ZN7cutlass13device_kernelIN5flash19enable_sm80_to_sm89INS1_16FlashAttnFwdSm80INS1_25CollectiveMainloopFwdSm80ILi4ELi1ELb0EN4cute5tupleIJNS5_1CILi128EEENS7_ILi96EEENS7_ILi64EEEEEELi64ENS_6half_tEfNS_4arch4Sm80ELb0ELb1ELb1ELb1ELb1ELb1ELb1ELb0EEENS1_21CollectiveEpilogueFwdINS6_IJS8_SA_S9_EEENS6_IJNS7_ILi1EEESI_SI_EEESC_SE_Li128ELb1ELb1ELb0ELb0EEENS1_19SingleTileSchedulerILb1ELb0ELb1ELi128EEEEEEEEEvNT_6ParamsE,@"STO_CUDA_ENTRY STV_DEFAULT"
_ZN7cutlass13device_kernelIN5flash19enable_sm80_to_sm89INS1_16FlashAttnFwdSm80INS1_25CollectiveMainloopFwdSm80ILi4ELi1ELb0EN4cute5tupleIJNS5_1CILi128EEENS7_ILi96EEENS7_ILi64EEEEEELi64ENS_6half_tEfNS_4arch4Sm80ELb0ELb1ELb1ELb1ELb1ELb1ELb1ELb0EEENS1_21CollectiveEpilogueFwdINS6_IJS8_SA_S9_EEENS6_IJNS7_ILi1EEESI_SI_EEESC_SE_Li128ELb1ELb1ELb0ELb0EEENS1_19SingleTileSchedulerILb1ELb0ELb1ELi128EEEEEEEEEvNT_6ParamsE:
[----:B------:R-:W-:Y:S02]  /*0000*/  MOV R1, c[0x0][0x28] ;  /* 0x00000a0000017a02 */ /* 0x000fe40000000f00 */
[----:B------:R-:W1:Y:S01]  /*0010*/  S2R R209, SR_TID.X ;  /* 0x0000000000d17919 */ /* 0x000e620000002100 */
[----:B------:R-:W-:Y:S01]  /*0020*/  IMAD.MOV.U32 R11, RZ, RZ, 0x4 ;  /* 0x00000004ff0b7424 */ /* 0x000fe200078e00ff */
[----:B------:R-:W2:Y:S01]  /*0030*/  S2UR UR18, SR_CTAID.X ;  /* 0x00000000001279c3 */ /* 0x000ea20000002500 */
[----:B------:R-:W-:Y:S01]  /*0040*/  ULDC.64 UR26, c[0x0][0x118] ;  /* 0x00004600001a7ab9 */ /* 0x000fe20000000a00 */
[----:B------:R-:W3:Y:S01]  /*0050*/  S2R R4, SR_CTAID.Z ;  /* 0x0000000000047919 */ /* 0x000ee20000002700 */
[----:B------:R-:W-:-:S05]  /*0060*/  IADD3 R1, R1, -0x50, RZ ;  /* 0xffffffb001017810 */ /* 0x000fca0007ffe0ff */
[----:B------:R-:W4:Y:S01]  /*0070*/  S2UR UR22, SR_CTAID.Z ;  /* 0x00000000001679c3 */ /* 0x000f220000002700 */
[----:B-1----:R-:W-:Y:S01]  /*0080*/  SHF.R.U32.HI R0, RZ, 0x5, R209 ;  /* 0x00000005ff007819 */ /* 0x002fe200000116d1 */
[----:B---3--:R-:W-:-:S05]  /*0090*/  IMAD.WIDE R2, R4, R11, c[0x0][0x568] ;  /* 0x00015a0004027625 */ /* 0x008fca00078e020b */
[----:B------:R-:W1:Y:S02]  /*00a0*/  SHFL.IDX PT, R0, R0, RZ, 0x1f ;  /* 0x00001fff00007589 */ /* 0x000e6400000e0000 */
[----:B-1----:R-:W-:-:S13]  /*00b0*/  ISETP.NE.AND P0, PT, R0, RZ, PT ;  /* 0x000000ff0000720c */ /* 0x002fda0003f05270 */
[----:B--2-4-:R-:W-:Y:S05]  /*00c0*/  @!P0 BRA `(.L_x_324) ;  /* 0x0000017000008947 */ /* 0x014fea0003800000 */
[----:B------:R-:W-:-:S04]  /*00d0*/  ISETP.NE.U32.AND P0, PT, RZ, c[0x0][0x568], PT ;  /* 0x00015a00ff007a0c */ /* 0x000fc80003f05070 */
[----:B------:R-:W-:-:S13]  /*00e0*/  ISETP.NE.AND.EX P0, PT, RZ, c[0x0][0x56c], PT, P0 ;  /* 0x00015b00ff007a0c */ /* 0x000fda0003f05300 */
[----:B------:R-:W-:Y:S05]  /*00f0*/  @!P0 BRA `(.L_x_325) ;  /* 0x0000003000008947 */ /* 0x000fea0003800000 */
[----:B------:R-:W2:Y:S02]  /*0100*/  LDG.E R0, [R2.64] ;  /* 0x0000001a02007981 */ /* 0x000ea4000c1e1900 */
[----:B--2---:R1:W2:Y:S02]  /*0110*/  R2UR UR5, R0 ;  /* 0x00000000000573c2 */ /* 0x0042a400000e0000 */
[----:B-12---:R-:W-:Y:S05]  /*0120*/  BRA `(.L_x_326) ;  /* 0x000000b000007947 */ /* 0x006fea0003800000 */
.L_x_325:
[----:B------:R-:W-:-:S04]  /*0130*/  ISETP.NE.U32.AND P0, PT, RZ, c[0x0][0x560], PT ;  /* 0x00015800ff007a0c */ /* 0x000fc80003f05070 */
[----:B------:R-:W-:-:S13]  /*0140*/  ISETP.NE.AND.EX P0, PT, RZ, c[0x0][0x564], PT, P0 ;  /* 0x00015900ff007a0c */ /* 0x000fda0003f05300 */
[----:B------:R-:W-:Y:S05]  /*0150*/  @!P0 BRA `(.L_x_327) ;  /* 0x0000007000008947 */ /* 0x000fea0003800000 */
[----:B------:R-:W-:-:S05]  /*0160*/  IMAD.WIDE R2, R4, R11, c[0x0][0x560] ;  /* 0x0001580004027625 */ /* 0x000fca00078e020b */
[----:B------:R-:W2:Y:S04]  /*0170*/  LDG.E R4, [R2.64] ;  /* 0x0000001a02047981 */ /* 0x000ea8000c1e1900 */
[----:B------:R-:W3:Y:S01]  /*0180*/  LDG.E R0, [R2.64+0x4] ;  /* 0x0000041a02007981 */ /* 0x000ee2000c1e1900 */
[----:B--2---:R-:W1:Y:S08]  /*0190*/  R2UR UR4, R4 ;  /* 0x00000000040473c2 */ /* 0x004e7000000e0000 */
[----:B---3--:R-:W1:Y:S02]  /*01a0*/  R2UR UR5, R0 ;  /* 0x00000000000573c2 */ /* 0x008e6400000e0000 */
[----:B-1----:R-:W-:Y:S01]  /*01b0*/  UIADD3 UR5, -UR4, UR5, URZ ;  /* 0x0000000504057290 */ /* 0x002fe2000fffe13f */
[----:B------:R-:W-:Y:S05]  /*01c0*/  BRA `(.L_x_326) ;  /* 0x0000001000007947 */ /* 0x000fea0003800000 */
.L_x_327:
[----:B------:R-:W-:Y:S02]  /*01d0*/  ULDC UR5, c[0x0][0x54c] ;  /* 0x0001530000057ab9 */ /* 0x000fe40000000800 */
.L_x_326:
[----:B------:R-:W-:Y:S02]  /*01e0*/  ULDC UR4, c[0x0][0x548] ;  /* 0x0001520000047ab9 */ /* 0x000fe40000000800 */
[----:B------:R-:W-:-:S02]  /*01f0*/  USHF.L.U32 UR18, UR18, 0x7, URZ ;  /* 0x0000000712127899 */ /* 0x000fc4000800063f */
[----:B------:R-:W-:-:S04]  /*0200*/  UIMAD UR4, UR5, UR4, URZ ;  /* 0x00000004050472a4 */ /* 0x000fc8000f8e023f */
[----:B------:R-:W-:-:S04]  /*0210*/  UISETP.GE.AND UP0, UPT, UR18, UR4, UPT ;  /* 0x000000041200728c */ /* 0x000fc8000bf06270 */
[----:B------:R-:W-:Y:S01]  /*0220*/  USEL UR22, UR22, 0xffffffff, !UP0 ;  /* 0xffffffff16167887 */ /* 0x000fe2000c000000 */
[----:B------:R-:W-:Y:S05]  /*0230*/  BRA `(.L_x_328) ;  /* 0x0000016000007947 */ /* 0x000fea0003800000 */
.L_x_324:
[----:B------:R-:W-:-:S04]  /*0240*/  ISETP.NE.U32.AND P0, PT, RZ, c[0x0][0x568], PT ;  /* 0x00015a00ff007a0c */ /* 0x000fc80003f05070 */
[----:B------:R-:W-:-:S13]  /*0250*/  ISETP.NE.AND.EX P0, PT, RZ, c[0x0][0x56c], PT, P0 ;  /* 0x00015b00ff007a0c */ /* 0x000fda0003f05300 */
[----:B------:R-:W-:Y:S05]  /*0260*/  @!P0 BRA `(.L_x_329) ;  /* 0x0000003000008947 */ /* 0x000fea0003800000 */
[----:B------:R-:W2:Y:S02]  /*0270*/  LDG.E R0, [R2.64] ;  /* 0x0000001a02007981 */ /* 0x000ea4000c1e1900 */
[----:B--2---:R1:W2:Y:S02]  /*0280*/  R2UR UR5, R0 ;  /* 0x00000000000573c2 */ /* 0x0042a400000e0000 */
[----:B-12---:R-:W-:Y:S05]  /*0290*/  BRA `(.L_x_330) ;  /* 0x000000b000007947 */ /* 0x006fea0003800000 */
.L_x_329:
        /* <DEDUP_REMOVED lines=10> */
.L_x_331:
[----:B------:R-:W-:Y:S02]  /*0340*/  ULDC UR5, c[0x0][0x54c] ;  /* 0x0001530000057ab9 */ /* 0x000fe40000000800 */
.L_x_330:
[----:B------:R-:W-:Y:S02]  /*0350*/  ULDC UR4, c[0x0][0x548] ;  /* 0x0001520000047ab9 */ /* 0x000fe40000000800 */
[----:B------:R-:W-:-:S02]  /*0360*/  USHF.L.U32 UR18, UR18, 0x7, URZ ;  /* 0x0000000712127899 */ /* 0x000fc4000800063f */
[----:B------:R-:W-:-:S04]  /*0370*/  UIMAD UR4, UR5, UR4, URZ ;  /* 0x00000004050472a4 */ /* 0x000fc8000f8e023f */
[----:B------:R-:W-:-:S04]  /*0380*/  UISETP.GE.AND UP0, UPT, UR18, UR4, UPT ;  /* 0x000000041200728c */ /* 0x000fc8000bf06270 */
[----:B------:R-:W-:-:S06]  /*0390*/  USEL UR22, UR22, 0xffffffff, !UP0 ;  /* 0xffffffff16167887 */ /* 0x000fcc000c000000 */
.L_x_328:
[----:B------:R-:W-:-:S13]  /*03a0*/  ISETP.LE.AND P0, PT, RZ, UR22, PT ;  /* 0x00000016ff007c0c */ /* 0x000fda000bf03270 */
[----:B------:R-:W-:Y:S05]  /*03b0*/  @!P0 EXIT ;  /* 0x000000000000894d */ /* 0x000fea0003800000 */
[----:B------:R-:W-:Y:S01]  /*03c0*/  ISETP.NE.U32.AND P0, PT, RZ, c[0x0][0x370], PT ;  /* 0x0000dc00ff007a0c */ /* 0x000fe20003f05070 */
[----:B------:R-:W-:Y:S01]  /*03d0*/  ULDC.64 UR4, c[0x0][0x358] ;  /* 0x0000d60000047ab9 */ /* 0x000fe20000000a00 */
[----:B------:R-:W-:Y:S01]  /*03e0*/  ISETP.NE.U32.AND P1, PT, RZ, c[0x0][0x360], PT ;  /* 0x0000d800ff007a0c */ /* 0x000fe20003f25070 */
[----:B------:R-:W-:Y:S01]  /*03f0*/  IMAD.U32 R2, RZ, RZ, UR22 ;  /* 0x00000016ff027e24 */ /* 0x000fe2000f8e00ff */
[----:B------:R-:W-:Y:S01]  /*0400*/  ISETP.NE.AND.EX P3, PT, RZ, c[0x0][0x374], PT, P0 ;  /* 0x0000dd00ff007a0c */ /* 0x000fe20003f65300 */
[----:B------:R-:W-:Y:S01]  /*0410*/  IMAD.U32 R0, RZ, RZ, UR22 ;  /* 0x00000016ff007e24 */ /* 0x000fe2000f8e00ff */
[----:B------:R-:W-:Y:S01]  /*0420*/  ISETP.NE.AND.EX P1, PT, RZ, c[0x0][0x364], PT, P1 ;  /* 0x0000d900ff007a0c */ /* 0x000fe20003f25310 */
[----:B------:R-:W-:Y:S01]  /*0430*/  UISETP.NE.U32.AND UP2, UPT, URZ, UR4, UPT ;  /* 0x000000043f00728c */ /* 0x000fe2000bf45070 */
[----:B------:R-:W-:Y:S02]  /*0440*/  ISETP.NE.U32.AND P2, PT, RZ, c[0x0][0x348], PT ;  /* 0x0000d200ff007a0c */ /* 0x000fe40003f45070 */
[----:B------:R-:W-:Y:S01]  /*0450*/  MOV R4, UR22 ;  /* 0x0000001600047c02 */ /* 0x000fe20008000f00 */
[----:B------:R-:W-:Y:S01]  /*0460*/  UISETP.NE.AND.EX UP2, UPT, URZ, UR5, UPT, UP2 ;  /* 0x000000053f00728c */ /* 0x000fe2000bf45320 */
[----:B------:R-:W-:-:S02]  /*0470*/  ISETP.NE.AND.EX P2, PT, RZ, c[0x0][0x34c], PT, P2 ;  /* 0x0000d300ff007a0c */ /* 0x000fc40003f45320 */
[----:B------:R-:W-:Y:S01]  /*0480*/  ISETP.NE.U32.AND P4, PT, RZ, c[0x0][0x350], PT ;  /* 0x0000d400ff007a0c */ /* 0x000fe20003f85070 */
[----:B------:R-:W-:-:S04]  /*0490*/  IMAD.WIDE R4, R11, R4, c[0x0][0x348] ;  /* 0x0000d2000b047625 */ /* 0x000fc800078e0204 */
[----:B------:R-:W-:Y:S01]  /*04a0*/  @P3 IMAD.WIDE R6, R11, R2, c[0x0][0x370] ;  /* 0x0000dc000b063625 */ /* 0x000fe200078e0202 */
[----:B------:R-:W-:-:S03]  /*04b0*/  ISETP.NE.AND.EX P4, PT, RZ, c[0x0][0x354], PT, P4 ;  /* 0x0000d500ff007a0c */ /* 0x000fc60003f85340 */
[----:B------:R-:W-:Y:S01]  /*04c0*/  @P1 IMAD.WIDE R2, R11, R0, c[0x0][0x360] ;  /* 0x0000d8000b021625 */ /* 0x000fe200078e0200 */
[----:B------:R-:W-:Y:S01]  /*04d0*/  PLOP3.LUT P0, PT, PT, PT, UP2, 0x80, 0x0 ;  /* 0x000000000000781c */ /* 0x000fe20003f0f028 */
[----:B------:R1:W2:Y:S04]  /*04e0*/  @P3 LDG.E R9, [R6.64] ;  /* 0x0000001a06093981 */ /* 0x0002a8000c1e1900 */
[----:B------:R3:W4:Y:S01]  /*04f0*/  @P1 LDG.E R0, [R2.64] ;  /* 0x0000001a02001981 */ /* 0x000722000c1e1900 */
[----:B------:R-:W-:Y:S01]  /*0500*/  IMAD.MOV.U32 R28, RZ, RZ, RZ ;  /* 0x000000ffff1c7224 */ /* 0x000fe200078e00ff */
[----:B------:R-:W-:Y:S02]  /*0510*/  MOV R10, RZ ;  /* 0x000000ff000a7202 */ /* 0x000fe40000000f00 */
[----:B------:R-:W4:Y:S01]  /*0520*/  @P2 LDG.E R8, [R4.64] ;  /* 0x0000001a04082981 */ /* 0x000f22000c1e1900 */
[----:B-1----:R-:W-:Y:S01]  /*0530*/  MOV R6, UR22 ;  /* 0x0000001600067c02 */ /* 0x002fe20008000f00 */
[----:B---3--:R-:W-:-:S04]  /*0540*/  IMAD.U32 R2, RZ, RZ, UR22 ;  /* 0x00000016ff027e24 */ /* 0x008fc8000f8e00ff */
[----:B------:R-:W-:-:S04]  /*0550*/  IMAD.WIDE R6, R11, R6, c[0x0][0x358] ;  /* 0x0000d6000b067625 */ /* 0x000fc800078e0206 */
[----:B------:R-:W-:Y:S01]  /*0560*/  IMAD.WIDE R2, R11, R2, c[0x0][0x350] ;  /* 0x0000d4000b027625 */ /* 0x000fe200078e0202 */
[----:B------:R1:W5:Y:S04]  /*0570*/  @P0 LDG.E R10, [R6.64] ;  /* 0x0000001a060a0981 */ /* 0x000368000c1e1900 */
[----:B------:R1:W5:Y:S01]  /*0580*/  @P4 LDG.E R28, [R2.64] ;  /* 0x0000001a021c4981 */ /* 0x000362000c1e1900 */
[----:B------:R-:W3:Y:S01]  /*0590*/  S2UR UR17, SR_CTAID.Y ;  /* 0x00000000001179c3 */ /* 0x000ee20000002600 */
[----:B------:R-:W-:Y:S02]  /*05a0*/  UMOV UR19, URZ ;  /* 0x0000003f00137c82 */ /* 0x000fe40008000000 */
[----:B------:R-:W-:Y:S02]  /*05b0*/  ULDC UR21, c[0x0][0x168] ;  /* 0x00005a0000157ab9 */ /* 0x000fe40000000800 */
[----:B------:R-:W-:-:S02]  /*05c0*/  UMOV UR20, URZ ;  /* 0x0000003f00147c82 */ /* 0x000fc40008000000 */
[----:B------:R-:W-:Y:S02]  /*05d0*/  ULDC UR4, c[0x0][0x2ac] ;  /* 0x0000ab0000047ab9 */ /* 0x000fe40000000800 */
[----:B------:R-:W-:Y:S02]  /*05e0*/  ULDC UR31, c[0x0][0x1d0] ;  /* 0x00007400001f7ab9 */ /* 0x000fe40000000800 */
[----:B------:R-:W-:-:S03]  /*05f0*/  UIMAD UR31, UR4, UR31, URZ ;  /* 0x0000001f041f72a4 */ /* 0x000fc6000f8e023f */
[----:B------:R-:W-:Y:S02]  /*0600*/  ULDC UR4, c[0x0][0x228] ;  /* 0x00008a0000047ab9 */ /* 0x000fe40000000800 */
[----:B---3--:R-:W-:Y:S01]  /*0610*/  USHF.R.S32.HI UR16, URZ, 0x1f, UR17 ;  /* 0x0000001f3f107899 */ /* 0x008fe20008011411 */
[----:B--2---:R1:W2:Y:S08]  /*0620*/  @P3 R2UR UR19, R9 ;  /* 0x00000000091333c2 */ /* 0x0042b000000e0000 */
[----:B----4-:R1:W3:Y:S08]  /*0630*/  @P1 R2UR UR21, R0 ;  /* 0x00000000001513c2 */ /* 0x0102f000000e0000 */
[----:B------:R1:W4:Y:S01]  /*0640*/  @P2 R2UR UR20, R8 ;  /* 0x00000000081423c2 */ /* 0x00032200000e0000 */
[----:B------:R-:W-:Y:S05]  /*0650*/  @P1 BRA `(.L_x_332) ;  /* 0x0000006000001947 */ /* 0x000fea0003800000 */
[----:B------:R-:W-:Y:S05]  /*0660*/  @!P2 BRA `(.L_x_332) ;  /* 0x000000500000a947 */ /* 0x000fea0003800000 */
[----:B-1--4-:R1:W4:Y:S04]  /*0670*/  LDG.E R0, [R4.64] ;  /* 0x0000001a04007981 */ /* 0x012328000c1e1900 */
[----:B-1-3--:R-:W3:Y:S01]  /*0680*/  LDG.E R4, [R4.64+0x4] ;  /* 0x0000041a04047981 */ /* 0x00aee2000c1e1900 */
[----:B----4-:R-:W1:Y:S08]  /*0690*/  R2UR UR21, R0 ;  /* 0x00000000001573c2 */ /* 0x010e7000000e0000 */
[----:B---3--:R-:W1:Y:S02]  /*06a0*/  R2UR UR5, R4 ;  /* 0x00000000040573c2 */ /* 0x008e6400000e0000 */
[----:B-1----:R-:W-:-:S06]  /*06b0*/  UIADD3 UR21, -UR21, UR5, URZ ;  /* 0x0000000515157290 */ /* 0x002fcc000fffe13f */
.L_x_332:
[----:B------:R-:W-:-:S04]  /*06c0*/  ISETP.NE.U32.AND P1, PT, RZ, c[0x0][0x368], PT ;  /* 0x0000da00ff007a0c */ /* 0x000fc80003f25070 */
[----:B------:R-:W-:-:S13]  /*06d0*/  ISETP.NE.AND.EX P1, PT, RZ, c[0x0][0x36c], PT, P1 ;  /* 0x0000db00ff007a0c */ /* 0x000fda0003f25310 */
[----:B------:R-:W-:Y:S05]  /*06e0*/  @!P1 BRA `(.L_x_333) ;  /* 0x0000005000009947 */ /* 0x000fea0003800000 */
[----:B-1----:R-:W-:-:S05]  /*06f0*/  MOV R0, UR22 ;  /* 0x0000001600007c02 */ /* 0x002fca0008000f00 */
[----:B------:R-:W-:-:S05]  /*0700*/  IMAD.WIDE R2, R11, R0, c[0x0][0x368] ;  /* 0x0000da000b027625 */ /* 0x000fca00078e0200 */
[----:B----4-:R-:W4:Y:S02]  /*0710*/  LDG.E R0, [R2.64] ;  /* 0x0000001a02007981 */ /* 0x010f24000c1e1900 */
[----:B----4-:R1:W4:Y:S02]  /*0720*/  R2UR UR31, R0 ;  /* 0x00000000001f73c2 */ /* 0x01032400000e0000 */
[----:B-1--4-:R-:W-:Y:S05]  /*0730*/  BRA `(.L_x_334) ;  /* 0x0000006000007947 */ /* 0x012fea0003800000 */
.L_x_333:
[----:B------:R-:W-:Y:S05]  /*0740*/  @!P4 BRA `(.L_x_334) ;  /* 0x000000500000c947 */ /* 0x000fea0003800000 */
[----:B-1--4-:R1:W4:Y:S04]  /*0750*/  LDG.E R0, [R2.64] ;  /* 0x0000001a02007981 */ /* 0x012328000c1e1900 */
[----:B-1-3--:R-:W3:Y:S01]  /*0760*/  LDG.E R2, [R2.64+0x4] ;  /* 0x0000041a02027981 */ /* 0x00aee2000c1e1900 */
[----:B----4-:R-:W1:Y:S08]  /*0770*/  R2UR UR31, R0 ;  /* 0x00000000001f73c2 */ /* 0x010e7000000e0000 */
[----:B---3--:R-:W1:Y:S02]  /*0780*/  R2UR UR5, R2 ;  /* 0x00000000020573c2 */ /* 0x008e6400000e0000 */
[----:B-1----:R-:W-:-:S06]  /*0790*/  UIADD3 UR31, -UR31, UR5, URZ ;  /* 0x000000051f1f7290 */ /* 0x002fcc000fffe13f */
.L_x_334:
[----:B----4-:R1:W4:Y:S01]  /*07a0*/  @P0 LDG.E R4, [R6.64] ;  /* 0x0000001a06040981 */ /* 0x010322000c1e1900 */
[----:B------:R-:W-:Y:S01]  /*07b0*/  ISETP.NE.U32.AND P1, PT, RZ, c[0x0][0x378], PT ;  /* 0x0000de00ff007a0c */ /* 0x000fe20003f25070 */
[----:B-1----:R-:W-:Y:S01]  /*07c0*/  IMAD.U32 R0, RZ, RZ, UR22 ;  /* 0x00000016ff007e24 */ /* 0x002fe2000f8e00ff */
[----:B------:R-:W-:Y:S01]  /*07d0*/  MOV R133, UR31 ;  /* 0x0000001f00857c02 */ /* 0x000fe20008000f00 */
[----:B------:R-:W-:-:S02]  /*07e0*/  ULDC UR5, c[0x0][0x2c4] ;  /* 0x0000b10000057ab9 */ /* 0x000fc40000000800 */
[----:B------:R-:W-:Y:S01]  /*07f0*/  ULDC.64 UR6, c[0x0][0x2c8] ;  /* 0x0000b20000067ab9 */ /* 0x000fe20000000a00 */
[----:B---3--:R-:W3:Y:S01]  /*0800*/  @P0 LDG.E R6, [R6.64+0x4] ;  /* 0x0000041a06060981 */ /* 0x008ee2000c1e1900 */
[----:B------:R-:W-:-:S13]  /*0810*/  ISETP.NE.AND.EX P1, PT, RZ, c[0x0][0x37c], PT, P1 ;  /* 0x0000df00ff007a0c */ /* 0x000fda0003f25310 */
[----:B------:R-:W-:-:S05]  /*0820*/  @P1 IMAD.WIDE R2, R11, R0, c[0x0][0x378] ;  /* 0x0000de000b021625 */ /* 0x000fca00078e0200 */
[----:B------:R1:W5:Y:S01]  /*0830*/  @P1 LDG.E R133, [R2.64] ;  /* 0x0000001a02851981 */ /* 0x000362000c1e1900 */
[----:B------:R-:W-:Y:S02]  /*0840*/  UISETP.NE.AND UP0, UPT, UR5, 0x1, UPT ;  /* 0x000000010500788c */ /* 0x000fe4000bf05270 */
[----:B--2---:R-:W-:Y:S02]  /*0850*/  UIADD3 UR5, -UR19, UR31, URZ ;  /* 0x0000001f13057290 */ /* 0x004fe4000fffe13f */
[----:B------:R-:W-:-:S07]  /*0860*/  UP2UR UR24, UPR, URZ, 0x1 ;  /* 0x000000013f187883 */ /* 0x000fce0008000000 */
[----:B------:R-:W-:-:S04]  /*0870*/  @UP0 UIADD3 UR10, UR18, 0x7f, URZ ;  /* 0x0000007f120a0890 */ /* 0x000fc8000fffe03f */
[----:B------:R-:W-:Y:S01]  /*0880*/  UIMAD.WIDE.U32 UR10, UR10, UR6, URZ ;  /* 0x000000060a0a72a5 */ /* 0x000fe2000f8e003f */
[----:B----4-:R-:W2:Y:S08]  /*0890*/  @P0 R2UR UR8, R4 ;  /* 0x00000000040803c2 */ /* 0x010eb000000e0000 */
[----:B---3--:R-:W2:Y:S02]  /*08a0*/  @P0 R2UR UR9, R6 ;  /* 0x00000000060903c2 */ /* 0x008ea400000e0000 */
[----:B--2---:R-:W-:-:S02]  /*08b0*/  @UP2 UIADD3 UR4, -UR8, UR9, URZ ;  /* 0x0000000908042290 */ /* 0x004fc4000fffe13f */
[----:B------:R-:W-:Y:S02]  /*08c0*/  UIADD3 UR8, UR18, 0x7f, URZ ;  /* 0x0000007f12087890 */ /* 0x000fe4000fffe03f */
[----:B------:R-:W-:Y:S02]  /*08d0*/  @UP0 USHF.R.U32.HI UR8, URZ, UR7, UR11 ;  /* 0x000000073f080299 */ /* 0x000fe4000801160b */
[----:B------:R-:W-:Y:S02]  /*08e0*/  UIADD3 UR15, UR5, UR4, URZ ;  /* 0x00000004050f7290 */ /* 0x000fe4000fffe03f */
[----:B------:R-:W-:Y:S02]  /*08f0*/  ULDC.64 UR6, c[0x0][0x328] ;  /* 0x0000ca0000067ab9 */ /* 0x000fe40000000a00 */
[----:B------:R-:W-:Y:S02]  /*0900*/  UISETP.GE.AND UP0, UPT, UR7, 0x1, UPT ;  /* 0x000000010700788c */ /* 0x000fe4000bf06270 */
[----:B------:R-:W-:-:S02]  /*0910*/  UIADD3 UR14, UR15, 0x1, -UR21 ;  /* 0x000000010f0e7890 */ /* 0x000fc4000fffe815 */
[----:B------:R-:W-:Y:S02]  /*0920*/  UP2UR UR23, UPR, URZ, 0x1 ;  /* 0x000000013f177883 */ /* 0x000fe40008000000 */
[----:B------:R-:W-:Y:S01]  /*0930*/  PLOP3.LUT P0, PT, PT, PT, UP0, 0x40, 0x0 ;  /* 0x000000000000781c */ /* 0x000fe20003f0e808 */
[----:B------:R-:W-:-:S04]  /*0940*/  UIADD3 UR8, UR14, UR8, URZ ;  /* 0x000000080e087290 */ /* 0x000fc8000fffe03f */
[----:B------:R-:W-:-:S06]  /*0950*/  UIADD3 UR6, UR8, UR6, URZ ;  /* 0x0000000608067290 */ /* 0x000fcc000fffe03f */
[----:B------:R-:W-:Y:S02]  /*0960*/  IMAD.U32 R0, RZ, RZ, UR6 ;  /* 0x00000006ff007e24 */ /* 0x000fe4000f8e00ff */
[----:B------:R-:W-:Y:S05]  /*0970*/  @P0 BRA `(.L_x_335) ;  /* 0x0000011000000947 */ /* 0x000fea0003800000 */
[----:B-1----:R-:W-:Y:S01]  /*0980*/  ISETP.LT.AND P0, PT, RZ, UR8, PT ;  /* 0x00000008ff007c0c */ /* 0x002fe2000bf01270 */
[----:B------:R-:W-:-:S12]  /*0990*/  UIADD3 UR6, UR8, -0x1, URZ ;  /* 0xffffffff08067890 */ /* 0x000fd8000fffe03f */
[----:B------:R-:W-:Y:S05]  /*09a0*/  @P0 BRA `(.L_x_336) ;  /* 0x0000007000000947 */ /* 0x000fea0003800000 */
[----:B------:R-:W-:Y:S02]  /*09b0*/  UISETP.NE.AND UP0, UPT, UR7, 0x1, UPT ;  /* 0x000000010700788c */ /* 0x000fe4000bf05270 */
[----:B------:R-:W-:-:S03]  /*09c0*/  UIADD3 UR6, -UR8, URZ, URZ ;  /* 0x0000003f08067290 */ /* 0x000fc6000fffe13f */
[----:B------:R-:W-:Y:S02]  /*09d0*/  ULDC.64 UR8, c[0x0][0x330] ;  /* 0x0000cc0000087ab9 */ /* 0x000fe40000000a00 */
[----:B------:R-:W-:-:S04]  /*09e0*/  UIMAD.WIDE.U32 UR10, UR6, UR8, URZ ;  /* 0x00000008060a72a5 */ /* 0x000fc8000f8e003f */
[----:B------:R-:W-:-:S04]  /*09f0*/  @UP0 USHF.R.U32.HI UR6, URZ, UR9, UR11 ;  /* 0x000000093f060299 */ /* 0x000fc8000801160b */
[----:B------:R-:W-:Y:S01]  /*0a00*/  ULOP3.LUT UR6, URZ, UR6, URZ, 0x33, !UPT ;  /* 0x000000063f067292 */ /* 0x000fe2000f8e333f */
[----:B------:R-:W-:Y:S05]  /*0a10*/  BRA `(.L_x_337) ;  /* 0x0000004000007947 */ /* 0x000fea0003800000 */
.L_x_336:
[----:B------:R-:W-:Y:S02]  /*0a20*/  UISETP.NE.AND UP0, UPT, UR7, 0x1, UPT ;  /* 0x000000010700788c */ /* 0x000fe4000bf05270 */
[----:B------:R-:W-:Y:S02]  /*0a30*/  ULDC.64 UR8, c[0x0][0x330] ;  /* 0x0000cc0000087ab9 */ /* 0x000fe40000000a00 */
[----:B------:R-:W-:-:S07]  /*0a40*/  UIMAD.WIDE.U32 UR10, UR6, UR8, URZ ;  /* 0x00000008060a72a5 */ /* 0x000fce000f8e003f */
[----:B------:R-:W-:Y:S02]  /*0a50*/  @UP0 USHF.R.U32.HI UR6, URZ, UR9, UR11 ;  /* 0x000000093f060299 */ /* 0x000fe4000801160b */
.L_x_337:
[----:B------:R-:W-:Y:S02]  /*0a60*/  ULDC UR8, c[0x0][0x32c] ;  /* 0x0000cb0000087ab9 */ /* 0x000fe40000000800 */
[----:B------:R-:W-:-:S06]  /*0a70*/  UIMAD UR8, UR6, UR7, UR8 ;  /* 0x00000007060872a4 */ /* 0x000fcc000f8e0208 */
[----:B------:R-:W-:Y:S02]  /*0a80*/  IMNMX R0, R0, UR8, PT ;  /* 0x0000000800007c17 */ /* 0x000fe4000b800200 */
.L_x_335:
[----:B-1----:R-:W-:Y:S02]  /*0a90*/  UISETP.NE.AND UP0, UPT, UR24, URZ, UPT ;  /* 0x0000003f1800728c */ /* 0x002fe4000bf05270 */
[----:B------:R-:W-:Y:S02]  /*0aa0*/  ULDC.64 UR8, c[0x0][0x2c8] ;  /* 0x0000b20000087ab9 */ /* 0x000fe40000000a00 */
[----:B------:R-:W-:Y:S02]  /*0ab0*/  UIMAD.WIDE.U32 UR10, UR18, UR8, URZ ;  /* 0x00000008120a72a5 */ /* 0x000fe4000f8e003f */
[----:B------:R-:W-:Y:S02]  /*0ac0*/  UMOV UR6, UR18 ;  /* 0x0000001200067c82 */ /* 0x000fe40008000000 */
[----:B------:R-:W-:Y:S02]  /*0ad0*/  UIADD3 UR28, UR15, 0x5f, URZ ;  /* 0x0000005f0f1c7890 */ /* 0x000fe4000fffe03f */
[----:B------:R-:W-:-:S02]  /*0ae0*/  UIADD3 UR13, UR15, -UR21, URZ ;  /* 0x800000150f0d7290 */ /* 0x000fc4000fffe03f */
[----:B------:R-:W-:Y:S02]  /*0af0*/  @UP0 USHF.R.U32.HI UR6, URZ, UR9, UR11 ;  /* 0x000000093f060299 */ /* 0x000fe4000801160b */
[----:B------:R-:W-:Y:S02]  /*0b00*/  UISETP.GE.AND UP0, UPT, UR7, 0x1, UPT ;  /* 0x000000010700788c */ /* 0x000fe4000bf06270 */
[----:B------:R-:W-:Y:S02]  /*0b10*/  UIMAD.WIDE UR28, UR28, 0x2aaaaaab, URZ ;  /* 0x2aaaaaab1c1c78a5 */ /* 0x000fe4000f8e023f */
[----:B------:R-:W-:Y:S02]  /*0b20*/  UIADD3 UR9, UR13, UR6, URZ ;  /* 0x000000060d097290 */ /* 0x000fe4000fffe03f */
[----:B------:R-:W-:Y:S01]  /*0b30*/  PLOP3.LUT P0, PT, PT, PT, UP0, 0x40, 0x0 ;  /* 0x000000000000781c */ /* 0x000fe20003f0e808 */
[----:B------:R-:W-:Y:S02]  /*0b40*/  ULDC UR8, c[0x0][0x324] ;  /* 0x0000c90000087ab9 */ /* 0x000fe40000000800 */
[----:B------:R-:W-:-:S02]  /*0b50*/  UMOV UR11, UR29 ;  /* 0x0000001d000b7c82 */ /* 0x000fc40008000000 */
[----:B------:R-:W-:Y:S02]  /*0b60*/  USHF.R.U32.HI UR12, URZ, 0x1f, UR11 ;  /* 0x0000001f3f0c7899 */ /* 0x000fe4000801160b */
[----:B------:R-:W-:Y:S02]  /*0b70*/  UIADD3 UR8, UR9, -UR8, URZ ;  /* 0x8000000809087290 */ /* 0x000fe4000fffe03f */
[----:B------:R-:W-:-:S04]  /*0b80*/  ULEA.HI.SX32 UR12, UR11, UR12, 0x1c ;  /* 0x0000000c0b0c7291 */ /* 0x000fc8000f8fe23f */
[----:B------:R-:W-:Y:S05]  /*0b90*/  @P0 BRA `(.L_x_338) ;  /* 0x0000012000000947 */ /* 0x000fea0003800000 */
[----:B------:R-:W-:-:S06]  /*0ba0*/  UISETP.GT.AND UP0, UPT, UR9, -0x1, UPT ;  /* 0xffffffff0900788c */ /* 0x000fcc000bf04270 */
[----:B------:R-:W-:-:S13]  /*0bb0*/  PLOP3.LUT P0, PT, PT, PT, UP0, 0x80, 0x0 ;  /* 0x000000000000781c */ /* 0x000fda0003f0f008 */
[----:B------:R-:W-:Y:S05]  /*0bc0*/  @P0 BRA `(.L_x_339) ;  /* 0x0000007000000947 */ /* 0x000fea0003800000 */
[----:B------:R-:W-:Y:S02]  /*0bd0*/  UISETP.NE.AND UP0, UPT, UR7, 0x1, UPT ;  /* 0x000000010700788c */ /* 0x000fe4000bf05270 */
[----:B------:R-:W-:Y:S02]  /*0be0*/  ULOP3.LUT UR9, URZ, UR9, URZ, 0x33, !UPT ;  /* 0x000000093f097292 */ /* 0x000fe4000f8e333f */
[----:B------:R-:W-:Y:S02]  /*0bf0*/  ULDC.64 UR6, c[0x0][0x330] ;  /* 0x0000cc0000067ab9 */ /* 0x000fe40000000a00 */
[----:B------:R-:W-:-:S05]  /*0c00*/  UIMAD.WIDE.U32 UR10, UR9, UR6, URZ ;  /* 0x00000006090a72a5 */ /* 0x000fca000f8e003f */
[----:B------:R-:W-:-:S04]  /*0c10*/  @UP0 USHF.R.U32.HI UR9, URZ, UR7, UR11 ;  /* 0x000000073f090299 */ /* 0x000fc8000801160b */
[----:B------:R-:W-:Y:S01]  /*0c20*/  ULOP3.LUT UR9, URZ, UR9, URZ, 0x33, !UPT ;  /* 0x000000093f097292 */ /* 0x000fe2000f8e333f */
[----:B------:R-:W-:Y:S05]  /*0c30*/  BRA `(.L_x_340) ;  /* 0x0000004000007947 */ /* 0x000fea0003800000 */
.L_x_339:
[----:B------:R-:W-:-:S03]  /*0c40*/  UISETP.NE.AND UP0, UPT, UR7, 0x1, UPT ;  /* 0x000000010700788c */ /* 0x000fc6000bf05270 */
[----:B------:R-:W-:Y:S02]  /*0c50*/  ULDC.64 UR6, c[0x0][0x330] ;  /* 0x0000cc0000067ab9 */ /* 0x000fe40000000a00 */
[----:B------:R-:W-:-:S06]  /*0c60*/  UIMAD.WIDE.U32 UR10, UR9, UR6, URZ ;  /* 0x00000006090a72a5 */ /* 0x000fcc000f8e003f */
[----:B------:R-:W-:Y:S02]  /*0c70*/  @UP0 USHF.R.U32.HI UR9, URZ, UR7, UR11 ;  /* 0x000000073f090299 */ /* 0x000fe4000801160b */
.L_x_340:
[----:B------:R-:W-:Y:S02]  /*0c80*/  ULDC UR6, c[0x0][0x32c] ;  /* 0x0000cb0000067ab9 */ /* 0x000fe40000000800 */
[----:B------:R-:W-:-:S04]  /*0c90*/  UIMAD UR6, UR9, UR6, URZ ;  /* 0x00000006090672a4 */ /* 0x000fc8000f8e023f */
[----:B------:R-:W-:-:S04]  /*0ca0*/  UISETP.LT.AND UP0, UPT, UR8, UR6, UPT ;  /* 0x000000060800728c */ /* 0x000fc8000bf01270 */
[----:B------:R-:W-:-:S03]  /*0cb0*/  USEL UR8, UR8, UR6, !UP0 ;  /* 0x0000000608087287 */ /* 0x000fc6000c000000 */
.L_x_338:
[----:B------:R-:W-:Y:S01]  /*0cc0*/  IADD3 R0, R0, 0x5f, RZ ;  /* 0x0000005f00007810 */ /* 0x000fe20007ffe0ff */
[----:B------:R-:W-:-:S04]  /*0cd0*/  UIMAD.WIDE UR8, UR8, 0x2aaaaaab, URZ ;  /* 0x2aaaaaab080878a5 */ /* 0x000fc8000f8e023f */
[----:B------:R-:W-:Y:S01]  /*0ce0*/  IMAD.HI R0, R0, 0x2aaaaaab, RZ ;  /* 0x2aaaaaab00007827 */ /* 0x000fe200078e02ff */
[----:B------:R-:W-:-:S03]  /*0cf0*/  USHF.R.U32.HI UR7, URZ, 0x1f, UR9 ;  /* 0x0000001f3f077899 */ /* 0x000fc60008011609 */
[----:B------:R-:W1:Y:S01]  /*0d00*/  R2UR UR6, R0 ;  /* 0x00000000000673c2 */ /* 0x000e6200000e0000 */
[----:B------:R-:W-:-:S04]  /*0d10*/  ULEA.HI.SX32 UR7, UR9, UR7, 0x1c ;  /* 0x0000000709077291 */ /* 0x000fc8000f8fe23f */
[----:B------:R-:W-:-:S04]  /*0d20*/  UISETP.LT.AND UP1, UPT, URZ, UR7, UPT ;  /* 0x000000073f00728c */ /* 0x000fc8000bf21270 */
[----:B------:R-:W-:-:S04]  /*0d30*/  USEL UR7, URZ, UR7, !UP1 ;  /* 0x000000073f077287 */ /* 0x000fc8000c800000 */
[----:B------:R-:W-:-:S04]  /*0d40*/  UIMAD UR7, UR7, 0x60, -UR5 ;  /* 0x00000060070778a4 */ /* 0x000fc8000f8e0a05 */
[----:B------:R-:W-:-:S04]  /*0d50*/  UISETP.LT.AND UP1, UPT, URZ, UR7, UPT ;  /* 0x000000073f00728c */ /* 0x000fc8000bf21270 */
[----:B------:R-:W-:Y:S02]  /*0d60*/  USEL UR7, URZ, UR7, !UP1 ;  /* 0x000000073f077287 */ /* 0x000fe4000c800000 */
[----:B-1----:R-:W-:-:S04]  /*0d70*/  USHF.R.U32.HI UR8, URZ, 0x1f, UR6 ;  /* 0x0000001f3f087899 */ /* 0x002fc80008011606 */
[----:B------:R-:W-:-:S04]  /*0d80*/  ULEA.HI.SX32 UR8, UR6, UR8, 0x1c ;  /* 0x0000000806087291 */ /* 0x000fc8000f8fe23f */
[----:B------:R-:W-:-:S04]  /*0d90*/  UISETP.LT.AND UP0, UPT, UR8, UR12, UPT ;  /* 0x0000000c0800728c */ /* 0x000fc8000bf01270 */
[----:B------:R-:W-:-:S04]  /*0da0*/  USEL UR8, UR8, UR12, UP0 ;  /* 0x0000000c08087287 */ /* 0x000fc80008000000 */
[----:B------:R-:W-:-:S04]  /*0db0*/  UIMAD UR8, UR8, 0x60, -UR5 ;  /* 0x00000060080878a4 */ /* 0x000fc8000f8e0a05 */
[----:B------:R-:W-:-:S04]  /*0dc0*/  UISETP.LT.AND UP0, UPT, UR8, UR4, UPT ;  /* 0x000000040800728c */ /* 0x000fc8000bf01270 */
[----:B------:R-:W-:-:S04]  /*0dd0*/  USEL UR8, UR8, UR4, UP0 ;  /* 0x0000000408087287 */ /* 0x000fc80008000000 */
[----:B------:R-:W-:Y:S02]  /*0de0*/  UISETP.GT.AND UP0, UPT, UR8, UR7, UPT ;  /* 0x000000070800728c */ /* 0x000fe4000bf04270 */
[----:B------:R-:W-:-:S04]  /*0df0*/  UIMAD.WIDE.U32 UR6, UR7, -0x55555555, URZ ;  /* 0xaaaaaaab070678a5 */ /* 0x000fc8000f8e003f */
[----:B------:R-:W-:-:S05]  /*0e00*/  USHF.R.U32.HI UR7, URZ, 0x6, UR7 ;  /* 0x000000063f077899 */ /* 0x000fca0008011607 */
[----:B------:R-:W-:Y:S02]  /*0e10*/  @UP0 UIADD3 UR8, UR8, 0x5f, URZ ;  /* 0x0000005f08080890 */ /* 0x000fe4000fffe03f */
[----:B------:R-:W-:Y:S02]  /*0e20*/  UMOV UR5, UR7 ;  /* 0x0000000700057c82 */ /* 0x000fe40008000000 */
[----:B------:R-:W-:-:S04]  /*0e30*/  UIMAD.WIDE UR8, UR8, 0x2aaaaaab, URZ ;  /* 0x2aaaaaab080878a5 */ /* 0x000fc8000f8e023f */
[----:B------:R-:W-:-:S04]  /*0e40*/  @UP0 USHF.R.U32.HI UR6, URZ, 0x1f, UR9 ;  /* 0x0000001f3f060899 */ /* 0x000fc80008011609 */
[----:B------:R-:W-:-:S04]  /*0e50*/  @UP0 ULEA.HI.SX32 UR5, UR9, UR6, 0x1c ;  /* 0x0000000609050291 */ /* 0x000fc8000f8fe23f */
[----:B------:R-:W-:-:S06]  /*0e60*/  UISETP.GT.AND UP0, UPT, UR5, UR7, UPT ;  /* 0x000000070500728c */ /* 0x000fcc000bf04270 */
[----:B------:R-:W-:-:S13]  /*0e70*/  PLOP3.LUT P0, PT, PT, PT, UP0, 0x80, 0x0 ;  /* 0x000000000000781c */ /* 0x000fda0003f0f008 */
[----:B------:R-:W-:Y:S05]  /*0e80*/  @!P0 BRA `(.L_x_341) ;  /* 0x0000615000008947 */ /* 0x000fea0003800000 */
[----:B------:R-:W-:Y:S01]  /*0e90*/  ISETP.NE.U32.AND P0, PT, RZ, c[0x0][0x340], PT ;  /* 0x0000d000ff007a0c */ /* 0x000fe20003f05070 */
[----:B------:R-:W-:Y:S01]  /*0ea0*/  IMAD.U32 R0, RZ, RZ, UR22 ;  /* 0x00000016ff007e24 */ /* 0x000fe2000f8e00ff */
[----:B------:R-:W-:Y:S01]  /*0eb0*/  SHF.R.S32.HI R29, RZ, 0x1f, R209 ;  /* 0x0000001fff1d7819 */ /* 0x000fe200000114d1 */
[----:B------:R-:W-:Y:S01]  /*0ec0*/  IMAD.MOV.U32 R134, RZ, RZ, 0x60 ;  /* 0x00000060ff867424 */ /* 0x000fe200078e00ff */
[----:B------:R-:W-:Y:S01]  /*0ed0*/  ISETP.NE.AND.EX P5, PT, RZ, c[0x0][0x344], PT, P0 ;  /* 0x0000d100ff007a0c */ /* 0x000fe20003fa5300 */
[----:B------:R-:W-:-:S12]  /*0ee0*/  ULDC.64 UR8, c[0x0][0x240] ;  /* 0x0000900000087ab9 */ /* 0x000fd80000000a00 */
[----:B------:R-:W-:-:S05]  /*0ef0*/  @P5 IMAD.WIDE R2, R11, R0, c[0x0][0x340] ;  /* 0x0000d0000b025625 */ /* 0x000fca00078e0200 */
[----:B------:R1:W2:Y:S01]  /*0f00*/  @P5 LDG.E R27, [R2.64] ;  /* 0x0000001a021b5981 */ /* 0x0002a2000c1e1900 */
[CC--:B------:R-:W-:Y:S01]  /*0f10*/  LEA.HI R0, R29.reuse, R209.reuse, RZ, 0x3 ;  /* 0x000000d11d007211 */ /* 0x0c0fe200078f18ff */
[----:B------:R-:W-:Y:S01]  /*0f20*/  IMAD.WIDE.U32 R142, R134, c[0x0][0x238], RZ ;  /* 0x00008e00868e7a25 */ /* 0x000fe200078e00ff */
[----:B------:R-:W-:Y:S01]  /*0f30*/  UIMAD UR8, UR16, UR8, URZ ;  /* 0x00000008100872a4 */ /* 0x000fe2000f8e023f */
[-C--:B------:R-:W-:Y:S01]  /*0f40*/  LEA.HI R9, R29, R209.reuse, RZ, 0x6 ;  /* 0x000000d11d097211 */ /* 0x080fe200078f30ff */
[----:B------:R-:W-:Y:S01]  /*0f50*/  UIADD3 UR6, UR5, -0x1, URZ ;  /* 0xffffffff05067890 */ /* 0x000fe2000fffe03f */
[----:B------:R-:W-:Y:S01]  /*0f60*/  SHF.R.S32.HI R6, RZ, 0x3, R0 ;  /* 0x00000003ff067819 */ /* 0x000fe20000011400 */
[----:B------:R-:W3:Y:S01]  /*0f70*/  R2UR UR33, R143 ;  /* 0x000000008f2173c2 */ /* 0x000ee200000e0000 */
[----:B------:R-:W-:Y:S01]  /*0f80*/  LOP3.LUT R0, R0, 0x1ffffff8, RZ, 0xc0, !PT ;  /* 0x1ffffff800007812 */ /* 0x000fe200078ec0ff */
[----:B------:R-:W-:Y:S01]  /*0f90*/  USHF.R.S32.HI UR30, URZ, 0x1f, UR22 ;  /* 0x0000001f3f1e7899 */ /* 0x000fe20008011416 */
[C---:B-----5:R-:W-:Y:S01]  /*0fa0*/  IADD3 R110, P0, R6.reuse, R10, RZ ;  /* 0x0000000a066e7210 */ /* 0x060fe20007f1e0ff */
[----:B------:R-:W-:Y:S01]  /*0fb0*/  UIMAD UR25, UR17, UR9, UR8 ;  /* 0x00000009111972a4 */ /* 0x000fe2000f8e0208 */
[----:B------:R-:W-:Y:S01]  /*0fc0*/  IADD3 R109, -R6, UR4, RZ ;  /* 0x00000004066d7c10 */ /* 0x000fe2000fffe1ff */
[----:B------:R-:W-:Y:S01]  /*0fd0*/  IMAD.IADD R0, R209, 0x1, -R0 ;  /* 0x00000001d1007824 */ /* 0x000fe200078e0a00 */
[----:B------:R-:W-:Y:S01]  /*0fe0*/  USEL UR29, UR22, URZ, !UP2 ;  /* 0x0000003f161d7287 */ /* 0x000fe2000d000000 */
[----:B------:R-:W-:Y:S01]  /*0ff0*/  IMAD.U32 R8, RZ, RZ, UR6 ;  /* 0x00000006ff087e24 */ /* 0x000fe2000f8e00ff */
[----:B------:R-:W-:Y:S01]  /*1000*/  UMOV UR11, 0x60 ;  /* 0x00000060000b7882 */ /* 0x000fe20000000000 */
[----:B------:R-:W-:Y:S01]  /*1010*/  IMAD.SHL.U32 R4, R0, 0x8, RZ ;  /* 0x0000000800047824 */ /* 0x000fe200078e00ff */
[----:B------:R-:W-:Y:S01]  /*1020*/  ULDC UR10, c[0x0][0x23c] ;  /* 0x00008f00000a7ab9 */ /* 0x000fe20000000800 */
[----:B------:R-:W-:Y:S01]  /*1030*/  IMAD R8, R8, -0x60, R109 ;  /* 0xffffffa008087824 */ /* 0x000fe200078e026d */
[----:B------:R-:W-:Y:S01]  /*1040*/  USEL UR28, UR30, URZ, !UP2 ;  /* 0x0000003f1e1c7287 */ /* 0x000fe2000d000000 */
[----:B------:R-:W-:Y:S01]  /*1050*/  IMAD.U32 R84, RZ, RZ, UR29 ;  /* 0x0000001dff547e24 */ /* 0x000fe2000f8e00ff */
[----:B------:R-:W-:Y:S01]  /*1060*/  SHF.R.S32.HI R5, RZ, 0x1f, R4 ;  /* 0x0000001fff057819 */ /* 0x000fe20000011404 */
[----:B------:R-:W-:Y:S01]  /*1070*/  UIMAD UR10, UR11, UR10, URZ ;  /* 0x0000000a0b0a72a4 */ /* 0x000fe2000f8e023f */
[----:B------:R-:W-:Y:S01]  /*1080*/  ISETP.GE.AND P4, PT, R8, 0x11, PT ;  /* 0x000000110800780c */ /* 0x000fe20003f86270 */
[----:B------:R-:W-:Y:S01]  /*1090*/  ULDC.64 UR8, c[0x0][0x248] ;  /* 0x0000920000087ab9 */ /* 0x000fe20000000a00 */
[----:B-1----:R-:W-:Y:S01]  /*10a0*/  SHF.R.S32.HI R2, RZ, 0x1f, R10 ;  /* 0x0000001fff027819 */ /* 0x002fe2000001140a */
[----:B------:R-:W-:Y:S01]  /*10b0*/  UIMAD UR8, UR28, UR8, URZ ;  /* 0x000000081c0872a4 */ /* 0x000fe2000f8e023f */
[----:B------:R-:W-:Y:S01]  /*10c0*/  IMAD R7, R134, c[0x0][0x294], RZ ;  /* 0x0000a50086077a24 */ /* 0x000fe200078e02ff */
[----:B------:R-:W-:Y:S01]  /*10d0*/  ISETP.GE.AND P1, PT, R8, 0x1, PT ;  /* 0x000000010800780c */ /* 0x000fe20003f26270 */
[----:B------:R-:W-:Y:S01]  /*10e0*/  IMAD.MOV.U32 R132, RZ, RZ, c[0x0][0x238] ;  /* 0x00008e00ff847624 */ /* 0x000fe200078e00ff */
[----:B------:R-:W-:Y:S01]  /*10f0*/  LEA.HI.X.SX32 R111, R6, R2, 0x1, P0 ;  /* 0x00000002066f7211 */ /* 0x000fe200000f0eff */
[----:B------:R-:W-:Y:S01]  /*1100*/  IMAD.WIDE.U32 R2, R110, c[0x0][0x238], R4 ;  /* 0x00008e006e027a25 */ /* 0x000fe200078e0004 */
[----:B------:R-:W-:Y:S01]  /*1110*/  UIMAD UR9, UR29, UR9, UR8 ;  /* 0x000000091d0972a4 */ /* 0x000fe2000f8e0208 */
[----:B------:R1:W4:Y:S01]  /*1120*/  R2UR UR5, R7 ;  /* 0x00000000070573c2 */ /* 0x00032200000e0000 */
[----:B------:R-:W-:Y:S01]  /*1130*/  LEA.HI R26, R29, R209, RZ, 0x2 ;  /* 0x000000d11d1a7211 */ /* 0x000fe200078f10ff */
[----:B------:R-:W-:Y:S01]  /*1140*/  IMAD R0, R111, c[0x0][0x238], RZ ;  /* 0x00008e006f007a24 */ /* 0x000fe200078e02ff */
[----:B------:R-:W-:Y:S01]  /*1150*/  ISETP.GE.AND P6, PT, R4, c[0x0][0x1d4], PT ;  /* 0x0000750004007a0c */ /* 0x000fe20003fc6270 */
[----:B------:R-:W-:Y:S01]  /*1160*/  IMAD.MOV.U32 R131, RZ, RZ, c[0x0][0x23c] ;  /* 0x00008f00ff837624 */ /* 0x000fe200078e00ff */
[----:B------:R-:W-:Y:S01]  /*1170*/  SHF.R.S32.HI R35, RZ, 0x2, R26 ;  /* 0x00000002ff237819 */ /* 0x000fe2000001141a */
[----:B------:R-:W-:Y:S01]  /*1180*/  IMAD R0, R110, c[0x0][0x23c], R0 ;  /* 0x00008f006e007a24 */ /* 0x000fe200078e0200 */
[C---:B------:R-:W-:Y:S01]  /*1190*/  ISETP.GE.AND P3, PT, R8.reuse, 0x21, PT ;  /* 0x000000210800780c */ /* 0x040fe20003f66270 */
[----:B------:R-:W-:Y:S01]  /*11a0*/  IMAD.U32 R12, RZ, RZ, UR17 ;  /* 0x00000011ff0c7e24 */ /* 0x000fe2000f8e00ff */
[----:B------:R-:W-:Y:S01]  /*11b0*/  ISETP.GE.AND P2, PT, R8, 0x41, PT ;  /* 0x000000410800780c */ /* 0x000fe20003f46270 */
[----:B------:R-:W-:Y:S01]  /*11c0*/  IMAD.IADD R3, R3, 0x1, R0 ;  /* 0x0000000103037824 */ /* 0x000fe200078e0200 */
[C---:B------:R-:W-:Y:S01]  /*11d0*/  IADD3 R138, R35.reuse, 0x20, RZ ;  /* 0x00000020238a7810 */ /* 0x040fe20007ffe0ff */
[----:B------:R-:W-:Y:S01]  /*11e0*/  IMAD.U32 R0, RZ, RZ, UR17 ;  /* 0x00000011ff007e24 */ /* 0x000fe2000f8e00ff */
[----:B------:R-:W-:Y:S01]  /*11f0*/  IADD3 R137, R35, 0x40, RZ ;  /* 0x0000004023897810 */ /* 0x000fe20007ffe0ff */
[----:B------:R-:W-:Y:S01]  /*1200*/  IMAD.WIDE.U32 R12, R12, c[0x0][0x260], R4 ;  /* 0x000098000c0c7a25 */ /* 0x000fe200078e0004 */
[----:B------:R-:W-:Y:S01]  /*1210*/  UMOV UR36, 0x6 ;  /* 0x0000000600247882 */ /* 0x000fe20000000000 */
[----:B------:R2:W4:Y:S01]  /*1220*/  R2UR UR32, R142 ;  /* 0x000000008e2073c2 */ /* 0x00052200000e0000 */
[----:B------:R-:W-:Y:S01]  /*1230*/  UMOV UR38, 0x5 ;  /* 0x0000000500267882 */ /* 0x000fe20000000000 */
[----:B------:R-:W-:Y:S01]  /*1240*/  IMAD.WIDE.U32 R2, R0, c[0x0][0x240], R2 ;  /* 0x0000900000027a25 */ /* 0x000fe200078e0002 */
[----:B------:R-:W-:Y:S01]  /*1250*/  ULDC UR34, c[0x0][0x284] ;  /* 0x0000a10000227ab9 */ /* 0x000fe20000000800 */
[----:B------:R-:W-:-:S02]  /*1260*/  P2R R130, PR, RZ, 0x40 ;  /* 0x00000040ff827803 */ /* 0x000fc40000000000 */
[----:B------:R-:W-:Y:S01]  /*1270*/  IMAD.SHL.U32 R0, R6, 0x40, RZ ;  /* 0x0000004006007824 */ /* 0x000fe200078e00ff */
[----:B------:R-:W-:Y:S01]  /*1280*/  IADD3 R3, R3, UR25, RZ ;  /* 0x0000001903037c10 */ /* 0x000fe2000fffe0ff */
[----:B---3--:R-:W-:Y:S01]  /*1290*/  UIADD3 UR25, UR33, UR10, URZ ;  /* 0x0000000a21197290 */ /* 0x008fe2000fffe03f */
[----:B------:R-:W-:Y:S01]  /*12a0*/  IMAD.MOV.U32 R14, RZ, RZ, R12 ;  /* 0x000000ffff0e7224 */ /* 0x000fe200078e000c */
[----:B------:R-:W-:Y:S01]  /*12b0*/  USHF.R.S32.HI UR10, URZ, 0x1f, UR6 ;  /* 0x0000001f3f0a7899 */ /* 0x000fe20008011406 */
[----:B------:R-:W-:Y:S01]  /*12c0*/  LOP3.LUT R0, R0, 0x1c0, RZ, 0xc0, !PT ;  /* 0x000001c000007812 */ /* 0x000fe200078ec0ff */
[----:B------:R-:W-:Y:S01]  /*12d0*/  UIMAD UR8, UR25, UR6, URZ ;  /* 0x00000006190872a4 */ /* 0x000fe2000f8e023f */
[----:B------:R-:W-:Y:S01]  /*12e0*/  IMAD.WIDE.U32 R116, R84, c[0x0][0x248], R2 ;  /* 0x0000920054747a25 */ /* 0x000fe200078e0002 */
[----:B------:R-:W-:Y:S02]  /*12f0*/  IADD3 R127, R28, UR31, RZ ;  /* 0x0000001f1c7f7c10 */ /* 0x000fe4000fffe0ff */
[----:B-1----:R-:W-:Y:S01]  /*1300*/  LOP3.LUT R7, R0, 0x38, R4, 0xf8, !PT ;  /* 0x0000003800077812 */ /* 0x002fe200078ef804 */
[----:B------:R-:W-:Y:S01]  /*1310*/  IMAD.MOV.U32 R112, RZ, RZ, R116 ;  /* 0x000000ffff707224 */ /* 0x000fe200078e0074 */
[----:B------:R-:W-:Y:S01]  /*1320*/  IADD3 R113, R117, UR9, RZ ;  /* 0x0000000975717c10 */ /* 0x000fe2000fffe0ff */
[----:B------:R-:W-:Y:S01]  /*1330*/  IMAD.U32 R2, RZ, RZ, UR8 ;  /* 0x00000008ff027e24 */ /* 0x000fe2000f8e00ff */
[----:B------:R-:W-:Y:S01]  /*1340*/  SHF.R.U32.HI R6, RZ, 0x3, R0 ;  /* 0x00000003ff067819 */ /* 0x000fe20000011600 */
[----:B------:R-:W-:Y:S01]  /*1350*/  ULDC.64 UR8, c[0x0][0x260] ;  /* 0x0000980000087ab9 */ /* 0x000fe20000000a00 */
[----:B------:R-:W-:Y:S01]  /*1360*/  IMAD R139, R134, c[0x0][0x284], RZ ;  /* 0x0000a100868b7a24 */ /* 0x000fe200078e02ff */
[----:B------:R-:W-:Y:S01]  /*1370*/  UIMAD UR8, UR16, UR8, URZ ;  /* 0x00000008100872a4 */ /* 0x000fe2000f8e023f */
[C---:B------:R-:W-:Y:S01]  /*1380*/  IMAD R2, R142.reuse, UR10, R2 ;  /* 0x0000000a8e027c24 */ /* 0x040fe2000f8e0202 */
[----:B------:R-:W-:Y:S01]  /*1390*/  LOP3.LUT R6, R7, R6, RZ, 0x3c, !PT ;  /* 0x0000000607067212 */ /* 0x000fe200078e3cff */
[----:B------:R-:W-:Y:S01]  /*13a0*/  IMAD.WIDE.U32 R10, R142, UR6, R112 ;  /* 0x000000068e0a7c25 */ /* 0x000fe2000f8e0070 */
[----:B------:R-:W-:-:S02]  /*13b0*/  UIMAD UR8, UR17, UR9, UR8 ;  /* 0x00000009110872a4 */ /* 0x000fc4000f8e0208 */
[----:B------:R-:W-:Y:S01]  /*13c0*/  ULDC UR10, c[0x0][0x294] ;  /* 0x0000a500000a7ab9 */ /* 0x000fe20000000800 */
[----:B------:R-:W-:Y:S01]  /*13d0*/  IMAD.IADD R3, R11, 0x1, R2 ;  /* 0x000000010b037824 */ /* 0x000fe200078e0202 */
[C---:B------:R-:W-:Y:S01]  /*13e0*/  @P4 LEA R0, P0, R132.reuse, R10, 0x4 ;  /* 0x0000000a84004211 */ /* 0x040fe200078020ff */
[----:B------:R-:W-:Y:S01]  /*13f0*/  IMAD.SHL.U32 R2, R9, 0x8, RZ ;  /* 0x0000000809027824 */ /* 0x000fe200078e00ff */
[----:B------:R-:W-:Y:S01]  /*1400*/  IADD3 R15, R13, UR8, RZ ;  /* 0x000000080d0f7c10 */ /* 0x000fe2000fffe0ff */
[C---:B------:R-:W-:Y:S01]  /*1410*/  IMAD.WIDE.U32 R12, R132.reuse, 0x20, RZ ;  /* 0x00000020840c7825 */ /* 0x040fe200078e00ff */
[----:B------:R-:W-:Y:S01]  /*1420*/  @P4 LEA.HI.X R7, R132, R3, R131, 0x4, P0 ;  /* 0x0000000384074211 */ /* 0x000fe200000f2483 */
[----:B------:R-:W-:Y:S01]  /*1430*/  ULDC.64 UR8, c[0x0][0x280] ;  /* 0x0000a00000087ab9 */ /* 0x000fe20000000a00 */
[----:B------:R-:W-:Y:S01]  /*1440*/  @P4 LEA R16, P0, R0, c[0x0][0x220], 0x1 ;  /* 0x0000880000104a11 */ /* 0x000fe200078008ff */
[----:B----4-:R-:W-:Y:S01]  /*1450*/  USHF.L.U64.HI UR32, UR8, UR36, UR9 ;  /* 0x0000002408207299 */ /* 0x010fe20008010209 */
[----:B------:R-:W-:Y:S01]  /*1460*/  LOP3.LUT R6, R6, 0xfffffe00, R2, 0xf8, !PT ;  /* 0xfffffe0006067812 */ /* 0x000fe200078ef802 */
[----:B------:R-:W-:Y:S01]  /*1470*/  USHF.L.U64.HI UR34, UR8, UR38, UR34 ;  /* 0x0000002608227299 */ /* 0x000fe20008010222 */
[----:B------:R-:W-:Y:S01]  /*1480*/  @P4 LEA.HI.X R17, R0, c[0x0][0x224], R7, 0x1, P0 ;  /* 0x0000890000114a11 */ /* 0x000fe200000f0c07 */
[----:B------:R-:W-:Y:S01]  /*1490*/  USHF.L.U32 UR33, UR8, 0x6, URZ ;  /* 0x0000000608217899 */ /* 0x000fe2000800063f */
[----:B------:R-:W-:Y:S01]  /*14a0*/  LOP3.LUT R0, R26, 0xfffffffc, RZ, 0xc0, !PT ;  /* 0xfffffffc1a007812 */ /* 0x000fe200078ec0ff */
[----:B------:R-:W-:Y:S01]  /*14b0*/  IMAD.SHL.U32 R78, R6, 0x2, RZ ;  /* 0x00000002064e7824 */ /* 0x000fe200078e00ff */
[C---:B------:R-:W-:Y:S01]  /*14c0*/  @P1 LEA R4, P0, R10.reuse, c[0x0][0x220], 0x1 ;  /* 0x000088000a041a11 */ /* 0x040fe200078008ff */
[----:B------:R-:W-:Y:S01]  /*14d0*/  USHF.L.U32 UR35, UR8, 0x5, URZ ;  /* 0x0000000508237899 */ /* 0x000fe2000800063f */
[----:B------:R-:W-:Y:S01]  /*14e0*/  SHF.R.S32.HI R2, RZ, 0x1f, R35 ;  /* 0x0000001fff027819 */ /* 0x000fe20000011423 */
[----:B------:R-:W-:Y:S01]  /*14f0*/  IMAD.IADD R0, R209, 0x1, -R0 ;  /* 0x00000001d1007824 */ /* 0x000fe200078e0a00 */
[----:B------:R-:W-:Y:S01]  /*1500*/  @P1 LEA.HI.X R5, R10, c[0x0][0x224], R3, 0x1, P0 ;  /* 0x000089000a051a11 */ /* 0x000fe200000f0c03 */
[----:B------:R-:W-:Y:S01]  /*1510*/  ULDC.64 UR8, c[0x0][0x290] ;  /* 0x0000a40000087ab9 */ /* 0x000fe20000000a00 */
[----:B------:R-:W-:Y:S01]  /*1520*/  ISETP.GT.AND P0, PT, R8, 0x50, PT ;  /* 0x000000500800780c */ /* 0x000fe20003f04270 */
[C---:B------:R-:W-:Y:S01]  /*1530*/  IMAD.SHL.U32 R32, R0.reuse, 0x4, RZ ;  /* 0x0000000400207824 */ /* 0x040fe200078e00ff */
[----:B------:R-:W-:Y:S01]  /*1540*/  USHF.L.U64.HI UR36, UR8, UR36, UR9 ;  /* 0x0000002408247299 */ /* 0x000fe20008010209 */
[----:B------:R-:W-:Y:S01]  /*1550*/  @!PT LDS RZ, [RZ] ;  /* 0x00000000fffff984 */ /* 0x000fe20000000800 */
[----:B------:R-:W-:Y:S01]  /*1560*/  @!PT LDS RZ, [RZ] ;  /* 0x00000000fffff984 */ /* 0x000fe20000000800 */
[----:B------:R-:W-:Y:S01]  /*1570*/  @!PT LDS RZ, [RZ] ;  /* 0x00000000fffff984 */ /* 0x000fe20000000800 */
[----:B------:R1:W-:Y:S01]  /*1580*/  @P1 LDGSTS.E.BYPASS.LTC128B.128 [R78+0x3100], [R4.64], !P6 ;  /* 0x03100000044e1fae */ /* 0x0003e2000f101d5a */
[----:B------:R-:W-:Y:S01]  /*1590*/  IMAD.SHL.U32 R20, R0, 0x8, RZ ;  /* 0x0000000800147824 */ /* 0x000fe200078e00ff */
[----:B------:R-:W-:Y:S01]  /*15a0*/  ISETP.GE.AND P1, PT, R8, 0x31, PT ;  /* 0x000000310800780c */ /* 0x000fe20003f26270 */
[----:B------:R-:W-:Y:S01]  /*15b0*/  USHF.L.U64.HI UR38, UR8, UR38, UR10 ;  /* 0x0000002608267299 */ /* 0x000fe2000801020a */
[----:B------:R-:W-:Y:S01]  /*15c0*/  SHF.R.S32.HI R33, RZ, 0x1f, R32 ;  /* 0x0000001fff217819 */ /* 0x000fe20000011420 */
[----:B------:R3:W-:Y:S01]  /*15d0*/  @P4 LDGSTS.E.BYPASS.LTC128B.128 [R78+0x3900], [R16.64], !P6 ;  /* 0x03900000104e4fae */ /* 0x0007e2000f101d5a */
[----:B------:R-:W-:Y:S01]  /*15e0*/  SHF.R.S32.HI R21, RZ, 0x1f, R20 ;  /* 0x0000001fff157819 */ /* 0x000fe20000011414 */
[----:B------:R-:W-:Y:S01]  /*15f0*/  USHF.L.U32 UR37, UR8, 0x6, URZ ;  /* 0x0000000608257899 */ /* 0x000fe2000800063f */
[----:B------:R-:W-:Y:S01]  /*1600*/  IADD3 R83, R20, 0x20, RZ ;  /* 0x0000002014537810 */ /* 0x000fe20007ffe0ff */
[----:B------:R-:W-:Y:S01]  /*1610*/  IMAD.WIDE.U32 R6, R35, c[0x0][0x280], R32 ;  /* 0x0000a00023067a25 */ /* 0x000fe200078e0020 */
[----:B------:R-:W-:Y:S01]  /*1620*/  USHF.L.U32 UR39, UR8, 0x5, URZ ;  /* 0x0000000508277899 */ /* 0x000fe2000800063f */
[----:B------:R-:W-:Y:S01]  /*1630*/  IADD3 R34, R32, 0x10, RZ ;  /* 0x0000001020227810 */ /* 0x000fe20007ffe0ff */
[----:B------:R-:W-:Y:S01]  /*1640*/  UIMAD.WIDE.U32 UR40, UR8, 0x60, URZ ;  /* 0x00000060082878a5 */ /* 0x000fe2000f8e003f */
[----:B------:R-:W-:Y:S01]  /*1650*/  IMAD.MOV.U32 R24, RZ, RZ, R6 ;  /* 0x000000ffff187224 */ /* 0x000fe200078e0006 */
[----:B------:R-:W-:Y:S01]  /*1660*/  ULDC.64 UR10, c[0x0][0x268] ;  /* 0x00009a00000a7ab9 */ /* 0x000fe20000000a00 */
[----:B------:R-:W-:Y:S01]  /*1670*/  @P1 IMAD R8, R131, 0x30, RZ ;  /* 0x0000003083081824 */ /* 0x000fe200078e02ff */
[----:B------:R-:W-:Y:S01]  /*1680*/  ULDC.64 UR8, c[0x0][0x1e8] ;  /* 0x00007a0000087ab9 */ /* 0x000fe20000000a00 */
[----:B------:R-:W-:Y:S01]  /*1690*/  IMAD.MOV.U32 R145, RZ, RZ, c[0x0][0x2b8] ;  /* 0x0000ae00ff917624 */ /* 0x000fe200078e00ff */
[----:B------:R-:W-:Y:S01]  /*16a0*/  UIMAD UR43, UR16, UR8, URZ ;  /* 0x00000008102b72a4 */ /* 0x000fe2000f8e023f */
[----:B------:R-:W-:Y:S01]  /*16b0*/  IMAD.MOV.U32 R144, RZ, RZ, c[0x0][0x27c] ;  /* 0x00009f00ff907624 */ /* 0x000fe200078e00ff */
[----:B------:R-:W-:Y:S01]  /*16c0*/  UIMAD.WIDE.U32 UR44, UR17, UR8, URZ ;  /* 0x00000008112c72a5 */ /* 0x000fe2000f8e003f */
[----:B------:R-:W-:Y:S01]  /*16d0*/  IMAD.MOV.U32 R136, RZ, RZ, c[0x0][0x27c] ;  /* 0x00009f00ff887624 */ /* 0x000fe200078e00ff */
[----:B------:R-:W-:Y:S01]  /*16e0*/  UIMAD UR43, UR17, UR9, UR43 ;  /* 0x00000009112b72a4 */ /* 0x000fe2000f8e022b */
[----:B------:R-:W-:Y:S01]  /*16f0*/  IMAD.WIDE.U32 R134, R134, c[0x0][0x280], RZ ;  /* 0x0000a00086867a25 */ /* 0x000fe200078e00ff */
[----:B------:R-:W-:-:S02]  /*1700*/  UIMAD UR10, UR28, UR10, URZ ;  /* 0x0000000a1c0a72a4 */ /* 0x000fc4000f8e023f */
[----:B------:R-:W-:Y:S01]  /*1710*/  ULDC.64 UR8, c[0x0][0x210] ;  /* 0x0000840000087ab9 */ /* 0x000fe20000000a00 */
[C---:B-1----:R-:W-:Y:S01]  /*1720*/  IMAD R4, R2.reuse, c[0x0][0x280], RZ ;  /* 0x0000a00002047a24 */ /* 0x042fe200078e02ff */
[----:B------:R-:W-:Y:S01]  /*1730*/  UIMAD UR42, UR16, UR8, URZ ;  /* 0x00000008102a72a4 */ /* 0x000fe2000f8e023f */
[----:B------:R-:W-:Y:S01]  /*1740*/  IMAD R2, R2, c[0x0][0x290], RZ ;  /* 0x0000a40002027a24 */ /* 0x000fe200078e02ff */
[----:B------:R-:W-:Y:S01]  /*1750*/  UIMAD UR10, UR29, UR11, UR10 ;  /* 0x0000000b1d0a72a4 */ /* 0x000fe2000f8e020a */
[C---:B------:R-:W-:Y:S01]  /*1760*/  IMAD R9, R35.reuse, c[0x0][0x284], R4 ;  /* 0x0000a10023097a24 */ /* 0x040fe200078e0204 */
[----:B------:R-:W-:Y:S01]  /*1770*/  UIMAD.WIDE.U32 UR46, UR17, UR8, URZ ;  /* 0x00000008112e72a5 */ /* 0x000fe2000f8e003f */
[----:B------:R-:W-:Y:S01]  /*1780*/  IMAD R11, R35, c[0x0][0x294], R2 ;  /* 0x0000a500230b7a24 */ /* 0x000fe200078e0202 */
[----:B------:R-:W-:Y:S01]  /*1790*/  @P3 IADD3 R2, P4, R10, R12, RZ ;  /* 0x0000000c0a023210 */ /* 0x000fe20007f9e0ff */
[----:B------:R-:W-:Y:S01]  /*17a0*/  IMAD.IADD R25, R7, 0x1, R9 ;  /* 0x0000000107197824 */ /* 0x000fe200078e0209 */
[----:B------:R-:W-:Y:S01]  /*17b0*/  UIMAD UR9, UR17, UR9, UR42 ;  /* 0x00000009110972a4 */ /* 0x000fe2000f8e022a */
[----:B------:R-:W-:Y:S01]  /*17c0*/  IMAD.WIDE.U32 R4, R35, c[0x0][0x290], R32 ;  /* 0x0000a40023047a25 */ /* 0x000fe200078e0020 */
[----:B------:R-:W-:-:S02]  /*17d0*/  UIADD3 UR43, UR45, UR43, URZ ;  /* 0x0000002b2d2b7290 */ /* 0x000fc4000fffe03f */
[----:B------:R-:W-:Y:S01]  /*17e0*/  UIADD3 UR9, UR47, UR9, URZ ;  /* 0x000000092f097290 */ /* 0x000fe2000fffe03f */
[----:B------:R-:W-:Y:S01]  /*17f0*/  IMAD.WIDE.U32 R6, R35, c[0x0][0x280], R20 ;  /* 0x0000a00023067a25 */ /* 0x000fe200078e0014 */
[----:B------:R-:W-:-:S03]  /*1800*/  UIADD3 UR8, UR41, UR5, URZ ;  /* 0x0000000529087290 */ /* 0x000fc6000fffe03f */
[----:B------:R-:W-:Y:S02]  /*1810*/  IMAD.IADD R23, R5, 0x1, R11 ;  /* 0x0000000105177824 */ /* 0x000fe400078e020b */
[----:B------:R-:W-:Y:S02]  /*1820*/  IMAD.MOV.U32 R22, RZ, RZ, R4 ;  /* 0x000000ffff167224 */ /* 0x000fe400078e0004 */
[----:B------:R-:W-:Y:S02]  /*1830*/  IMAD.IADD R19, R9, 0x1, R7 ;  /* 0x0000000109137824 */ /* 0x000fe400078e0207 */
[----:B------:R-:W-:-:S04]  /*1840*/  IMAD.WIDE.U32 R4, R35, c[0x0][0x290], R20 ;  /* 0x0000a40023047a25 */ /* 0x000fc800078e0014 */
[----:B------:R-:W-:Y:S02]  /*1850*/  IMAD.SHL.U32 R7, R131, 0x20, RZ ;  /* 0x0000002083077824 */ /* 0x000fe400078e00ff */
[----:B---3--:R-:W-:Y:S02]  /*1860*/  IMAD.IADD R17, R11, 0x1, R5 ;  /* 0x000000010b117824 */ /* 0x008fe400078e0205 */
[----:B------:R-:W-:Y:S01]  /*1870*/  IMAD.MOV.U32 R18, RZ, RZ, R6 ;  /* 0x000000ffff127224 */ /* 0x000fe200078e0006 */
[----:B------:R-:W-:Y:S01]  /*1880*/  @P3 IADD3.X R5, R3, R13, R7, P4, !PT ;  /* 0x0000000d03053210 */ /* 0x000fe200027fe407 */
[----:B------:R-:W-:Y:S01]  /*1890*/  IMAD.MOV.U32 R16, RZ, RZ, R4 ;  /* 0x000000ffff107224 */ /* 0x000fe200078e0004 */
[C---:B------:R-:W-:Y:S01]  /*18a0*/  @P3 LEA R6, P4, R2.reuse, c[0x0][0x220], 0x1 ;  /* 0x0000880002063a11 */ /* 0x040fe200078808ff */
[----:B------:R-:W-:Y:S02]  /*18b0*/  @P0 IMAD R11, R131, 0x50, RZ ;  /* 0x00000050830b0824 */ /* 0x000fe400078e02ff */
[----:B------:R-:W-:Y:S01]  /*18c0*/  IMAD.WIDE.U32 R96, R133, c[0x0][0x280], R24 ;  /* 0x0000a00085607a25 */ /* 0x000fe200078e0018 */
[----:B------:R-:W-:-:S02]  /*18d0*/  @P3 LEA.HI.X R7, R2, c[0x0][0x224], R5, 0x1, P4 ;  /* 0x0000890002073a11 */ /* 0x000fc400020f0c05 */
[----:B------:R-:W-:Y:S01]  /*18e0*/  ISETP.GE.AND P4, PT, R20, c[0x0][0x27c], PT ;  /* 0x00009f0014007a0c */ /* 0x000fe20003f86270 */
[----:B------:R-:W-:Y:S02]  /*18f0*/  @P1 IMAD.MOV.U32 R2, RZ, RZ, R10 ;  /* 0x000000ffff021224 */ /* 0x000fe400078e000a */
[----:B------:R1:W-:Y:S01]  /*1900*/  @P3 LDGSTS.E.BYPASS.LTC128B.128 [R78+0x4100], [R6.64], !P6 ;  /* 0x04100000064e3fae */ /* 0x0003e2000f101d5a */
[----:B------:R-:W-:Y:S01]  /*1910*/  IMAD.WIDE.U32 R94, R133, c[0x0][0x290], R22 ;  /* 0x0000a400855e7a25 */ /* 0x000fe200078e0016 */
[----:B------:R-:W-:-:S03]  /*1920*/  P2R R129, PR, RZ, 0x10 ;  /* 0x00000010ff817803 */ /* 0x000fc60000000000 */
[----:B------:R-:W-:Y:S01]  /*1930*/  @P1 IMAD.WIDE.U32 R4, R132, 0x30, R2 ;  /* 0x0000003084041825 */ /* 0x000fe200078e0002 */
[----:B------:R-:W-:-:S03]  /*1940*/  SEL R2, RZ, c[0x0][0x27c], !P4 ;  /* 0x00009f00ff027a07 */ /* 0x000fc60006000000 */
[----:B------:R-:W-:Y:S01]  /*1950*/  @P1 IMAD.IADD R8, R5, 0x1, R8 ;  /* 0x0000000105081824 */ /* 0x000fe200078e0208 */
[----:B------:R-:W-:Y:S01]  /*1960*/  @P1 LEA R12, P3, R4, c[0x0][0x220], 0x1 ;  /* 0x00008800040c1a11 */ /* 0x000fe200078608ff */
[----:B------:R-:W-:-:S03]  /*1970*/  IMAD.WIDE.U32 R92, R133, c[0x0][0x280], R18 ;  /* 0x0000a000855c7a25 */ /* 0x000fc600078e0012 */
[----:B------:R-:W-:Y:S01]  /*1980*/  @P1 LEA.HI.X R13, R4, c[0x0][0x224], R8, 0x1, P3 ;  /* 0x00008900040d1a11 */ /* 0x000fe200018f0c08 */
[----:B------:R-:W-:Y:S01]  /*1990*/  IMAD.IADD R4, R20, 0x1, R2 ;  /* 0x0000000114047824 */ /* 0x000fe200078e0202 */
[----:B------:R-:W-:Y:S01]  /*19a0*/  @P2 LEA R5, P3, R132, R10, 0x6 ;  /* 0x0000000a84052211 */ /* 0x000fe200078630ff */
[----:B------:R-:W-:Y:S02]  /*19b0*/  @P0 IMAD.MOV.U32 R2, RZ, RZ, R10 ;  /* 0x000000ffff020224 */ /* 0x000fe400078e000a */
[----:B------:R3:W-:Y:S01]  /*19c0*/  @P1 LDGSTS.E.BYPASS.LTC128B.128 [R78+0x4900], [R12.64], !P6 ;  /* 0x049000000c4e1fae */ /* 0x0007e2000f101d5a */
[----:B------:R-:W-:Y:S01]  /*19d0*/  ISETP.GE.AND P1, PT, R83, c[0x0][0x1d4], PT ;  /* 0x0000750053007a0c */ /* 0x000fe20003f26270 */
[----:B------:R-:W-:-:S03]  /*19e0*/  IMAD.WIDE.U32 R90, R133, c[0x0][0x290], R16 ;  /* 0x0000a400855a7a25 */ /* 0x000fc600078e0010 */
[----:B------:R-:W-:Y:S01]  /*19f0*/  P2R R106, PR, RZ, 0x2 ;  /* 0x00000002ff6a7803 */ /* 0x000fe20000000000 */
[----:B------:R-:W-:Y:S01]  /*1a00*/  IMAD.WIDE.U32 R84, R84, c[0x0][0x268], R14 ;  /* 0x00009a0054547a25 */ /* 0x000fe200078e000e */
[----:B------:R-:W-:Y:S02]  /*1a10*/  ISETP.NE.AND P1, PT, R145, 0x1, PT ;  /* 0x000000019100780c */ /* 0x000fe40003f25270 */
[C---:B-1----:R-:W-:Y:S01]  /*1a20*/  @P2 LEA.HI.X R6, R132.reuse, R3, R131, 0x6, P3 ;  /* 0x0000000384062211 */ /* 0x042fe200018f3483 */
[----:B------:R-:W-:Y:S01]  /*1a30*/  @P0 IMAD.WIDE.U32 R2, R132, 0x50, R2 ;  /* 0x0000005084020825 */ /* 0x000fe200078e0002 */
[----:B------:R-:W-:Y:S02]  /*1a40*/  @P2 LEA R8, P3, R5, c[0x0][0x220], 0x1 ;  /* 0x0000880005082a11 */ /* 0x000fe400078608ff */
[----:B------:R-:W-:Y:S01]  /*1a50*/  SHF.R.S32.HI R7, RZ, 0x1f, R4 ;  /* 0x0000001fff077819 */ /* 0x000fe20000011404 */
[----:B------:R-:W-:Y:S01]  /*1a60*/  @P0 IMAD.IADD R3, R3, 0x1, R11 ;  /* 0x0000000103030824 */ /* 0x000fe200078e020b */
[----:B------:R-:W-:Y:S01]  /*1a70*/  @P2 LEA.HI.X R9, R5, c[0x0][0x224], R6, 0x1, P3 ;  /* 0x0000890005092a11 */ /* 0x000fe200018f0c06 */
[----:B------:R-:W-:Y:S01]  /*1a80*/  IMAD.U32 R5, RZ, RZ, UR30 ;  /* 0x0000001eff057e24 */ /* 0x000fe2000f8e00ff */
[C---:B------:R-:W-:Y:S01]  /*1a90*/  @P0 LEA R6, P3, R2.reuse, c[0x0][0x220], 0x1 ;  /* 0x0000880002060a11 */ /* 0x040fe200078608ff */
[----:B------:R-:W-:Y:S01]  /*1aa0*/  IMAD.SHL.U32 R11, R137, 0x40, RZ ;  /* 0x00000040890b7824 */ /* 0x000fe200078e00ff */
[----:B------:R-:W-:Y:S01]  /*1ab0*/  LEA.HI R4, R7, R4, RZ, 0x3 ;  /* 0x0000000407047211 */ /* 0x000fe200078f18ff */
[----:B------:R1:W-:Y:S01]  /*1ac0*/  @P2 LDGSTS.E.BYPASS.LTC128B.128 [R78+0x5100], [R8.64], !P6 ;  /* 0x05100000084e2fae */ /* 0x0003e2000f101d5a */
[----:B------:R-:W-:Y:S01]  /*1ad0*/  @P0 LEA.HI.X R7, R2, c[0x0][0x224], R3, 0x1, P3 ;  /* 0x0000890002070a11 */ /* 0x000fe200018f0c03 */
[----:B------:R-:W-:Y:S01]  /*1ae0*/  IMAD.SHL.U32 R136, R136, 0x2, RZ ;  /* 0x0000000288887824 */ /* 0x000fe200078e00ff */
[----:B------:R-:W-:Y:S01]  /*1af0*/  LOP3.LUT R107, R11, 0x1c0, RZ, 0xc0, !PT ;  /* 0x000001c00b6b7812 */ /* 0x000fe200078ec0ff */
[----:B------:R-:W-:Y:S01]  /*1b00*/  IMAD.IADD R139, R135, 0x1, R139 ;  /* 0x00000001878b7824 */ /* 0x000fe200078e028b */
[----:B------:R-:W-:Y:S01]  /*1b10*/  LOP3.LUT R88, R4, 0xfffffff8, RZ, 0xc0, !PT ;  /* 0xfffffff804587812 */ /* 0x000fe200078ec0ff */
[----:B------:R4:W-:Y:S01]  /*1b20*/  @P0 LDGSTS.E.BYPASS.LTC128B.128 [R78+0x5900], [R6.64], !P6 ;  /* 0x05900000064e0fae */ /* 0x0009e2000f101d5a */
[----:B------:R-:W-:Y:S01]  /*1b30*/  ISETP.GE.AND P0, PT, R20, c[0x0][0x1d4], PT ;  /* 0x0000750014007a0c */ /* 0x000fe20003f06270 */
[----:B------:R-:W-:Y:S01]  /*1b40*/  IMAD R0, R0, 0x20, R35 ;  /* 0x0000002000007824 */ /* 0x000fe200078e0223 */
[----:B------:R-:W-:Y:S01]  /*1b50*/  SHF.R.U32.HI R140, RZ, 0x3, R107 ;  /* 0x00000003ff8c7819 */ /* 0x000fe2000001166b */
[----:B------:R-:W0:Y:S01]  /*1b60*/  LDGDEPBAR ;  /* 0x00000000000079af */ /* 0x000e220000000000 */
[----:B------:R-:W-:-:S02]  /*1b70*/  P2R R89, PR, RZ, 0x1 ;  /* 0x00000001ff597803 */ /* 0x000fc40000000000 */
[C---:B------:R-:W-:Y:S01]  /*1b80*/  SHF.L.U64.HI R131, R132.reuse, 0x5, R131 ;  /* 0x0000000584837819 */ /* 0x040fe20000010283 */
[----:B------:R-:W-:Y:S01]  /*1b90*/  IMAD.SHL.U32 R132, R132, 0x20, RZ ;  /* 0x0000002084847824 */ /* 0x000fe200078e00ff */
[----:B------:R-:W-:Y:S02]  /*1ba0*/  SHF.R.S32.HI R105, RZ, 0x3, R4 ;  /* 0x00000003ff697819 */ /* 0x000fe40000011404 */
[----:B------:R-:W-:Y:S02]  /*1bb0*/  SHF.R.S32.HI R100, RZ, 0x1f, R88 ;  /* 0x0000001fff647819 */ /* 0x000fe40000011458 */
[----:B------:R-:W-:Y:S01]  /*1bc0*/  IADD3 R87, R85, UR10, RZ ;  /* 0x0000000a55577c10 */ /* 0x000fe2000fffe0ff */
[----:B------:R-:W-:Y:S01]  /*1bd0*/  ULDC.U8 UR10, c[0x0][0x298] ;  /* 0x0000a600000a7ab9 */ /* 0x000fe20000000000 */
[----:B-1----:R-:W-:Y:S01]  /*1be0*/  IMAD.U32 R8, RZ, RZ, UR22 ;  /* 0x00000016ff087e24 */ /* 0x002fe2000f8e00ff */
[----:B----4-:R-:W-:Y:S02]  /*1bf0*/  LEA.HI R6, R29, R209, RZ, 0x5 ;  /* 0x000000d11d067211 */ /* 0x010fe400078f28ff */
[----:B------:R-:W-:-:S03]  /*1c00*/  SHF.R.S32.HI R7, RZ, 0x1f, R26 ;  /* 0x0000001fff077819 */ /* 0x000fc6000001141a */
[----:B------:R-:W-:-:S05]  /*1c10*/  IMAD.SHL.U32 R6, R6, 0x10, RZ ;  /* 0x0000001006067824 */ /* 0x000fca00078e00ff */
[----:B------:R-:W-:Y:S01]  /*1c20*/  LOP3.LUT R120, R6, 0xfffffe00, RZ, 0xc0, !PT ;  /* 0xfffffe0006787812 */ /* 0x000fe200078ec0ff */
[----:B------:R-:W-:-:S05]  /*1c30*/  IMAD.SHL.U32 R6, R138, 0x40, RZ ;  /* 0x000000408a067824 */ /* 0x000fca00078e00ff */
[----:B------:R-:W-:-:S04]  /*1c40*/  LOP3.LUT R108, R6, 0x1c0, RZ, 0xc0, !PT ;  /* 0x000001c0066c7812 */ /* 0x000fc800078ec0ff */
[----:B------:R-:W-:Y:S02]  /*1c50*/  SHF.R.U32.HI R141, RZ, 0x3, R108 ;  /* 0x00000003ff8d7819 */ /* 0x000fe4000001166c */
[----:B--2---:R-:W-:Y:S01]  /*1c60*/  @P5 SHF.R.S32.HI R3, RZ, 0x1f, R27 ;  /* 0x0000001fff035819 */ /* 0x004fe2000001141b */
[----:B------:R-:W-:Y:S01]  /*1c70*/  @!P5 IMAD.MOV.U32 R3, RZ, RZ, R5 ;  /* 0x000000ffff03d224 */ /* 0x000fe200078e0005 */
[----:B------:R-:W-:Y:S01]  /*1c80*/  SHF.R.S32.HI R5, RZ, 0x1f, R133 ;  /* 0x0000001fff057819 */ /* 0x000fe20000011485 */
[----:B------:R-:W-:Y:S02]  /*1c90*/  @P5 IMAD.MOV.U32 R2, RZ, RZ, R27 ;  /* 0x000000ffff025224 */ /* 0x000fe400078e001b */
[----:B------:R-:W-:Y:S02]  /*1ca0*/  @!P5 IMAD.MOV.U32 R2, RZ, RZ, R8 ;  /* 0x000000ffff02d224 */ /* 0x000fe400078e0008 */
[C---:B------:R-:W-:Y:S02]  /*1cb0*/  IMAD R8, R5.reuse, c[0x0][0x280], RZ ;  /* 0x0000a00005087a24 */ /* 0x040fe400078e02ff */
[----:B------:R-:W-:-:S02]  /*1cc0*/  IMAD R5, R5, c[0x0][0x290], RZ ;  /* 0x0000a40005057a24 */ /* 0x000fc400078e02ff */
[C---:B------:R-:W-:Y:S01]  /*1cd0*/  IMAD R10, R133.reuse, c[0x0][0x284], R8 ;  /* 0x0000a100850a7a24 */ /* 0x040fe200078e0208 */
[----:B------:R-:W-:Y:S01]  /*1ce0*/  SHF.R.S32.HI R8, RZ, 0x1f, R137 ;  /* 0x0000001fff087819 */ /* 0x000fe20000011489 */
[----:B------:R-:W-:Y:S01]  /*1cf0*/  IMAD R9, R133, c[0x0][0x294], R5 ;  /* 0x0000a50085097a24 */ /* 0x000fe200078e0205 */
[----:B------:R-:W-:Y:S01]  /*1d00*/  LEA.HI R5, R7, R35, RZ, 0x3 ;  /* 0x0000002307057211 */ /* 0x000fe200078f18ff */
[----:B------:R-:W-:Y:S01]  /*1d10*/  IMAD R3, R3, c[0x0][0x2b0], RZ ;  /* 0x0000ac0003037a24 */ /* 0x000fe200078e02ff */
[----:B------:R-:W-:Y:S01]  /*1d20*/  LEA.HI R6, R8, R137, RZ, 0x3 ;  /* 0x0000008908067211 */ /* 0x000fe200078f18ff */
[C---:B------:R-:W-:Y:S01]  /*1d30*/  IMAD.WIDE.U32 R114, R2.reuse, c[0x0][0x2b0], RZ ;  /* 0x0000ac0002727a25 */ /* 0x040fe200078e00ff */
[----:B------:R-:W-:Y:S02]  /*1d40*/  LOP3.LUT R5, R5, 0xfffffff8, RZ, 0xc0, !PT ;  /* 0xfffffff805057812 */ /* 0x000fe400078ec0ff */
[----:B------:R-:W-:Y:S01]  /*1d50*/  SHF.R.S32.HI R7, RZ, 0x1f, R138 ;  /* 0x0000001fff077819 */ /* 0x000fe2000001148a */
[----:B------:R-:W-:-:S02]  /*1d60*/  IMAD R3, R2, c[0x0][0x2b4], R3 ;  /* 0x0000ad0002037a24 */ /* 0x000fc400078e0203 */
[----:B------:R-:W-:Y:S01]  /*1d70*/  IMAD.IADD R5, R35, 0x1, -R5 ;  /* 0x0000000123057824 */ /* 0x000fe200078e0a05 */
[----:B------:R-:W-:Y:S01]  /*1d80*/  LEA.HI R7, R7, R138, RZ, 0x3 ;  /* 0x0000008a07077211 */ /* 0x000fe200078f18ff */
[----:B------:R-:W-:Y:S02]  /*1d90*/  IMAD.SHL.U32 R6, R6, 0x40, RZ ;  /* 0x0000004006067824 */ /* 0x000fe400078e00ff */
[C---:B------:R-:W-:Y:S01]  /*1da0*/  IMAD.SHL.U32 R8, R5.reuse, 0x40, RZ ;  /* 0x0000004005087824 */ /* 0x040fe200078e00ff */
[----:B------:R-:W-:Y:S01]  /*1db0*/  LOP3.LUT P0, RZ, R5, 0x4, RZ, 0xc0, !PT ;  /* 0x0000000405ff7812 */ /* 0x000fe2000780c0ff */
[----:B------:R-:W-:Y:S01]  /*1dc0*/  IMAD.IADD R126, R115, 0x1, R3 ;  /* 0x00000001737e7824 */ /* 0x000fe200078e0203 */
[----:B------:R-:W-:Y:S01]  /*1dd0*/  SHF.R.S32.HI R5, RZ, 0x1f, R83 ;  /* 0x0000001fff057819 */ /* 0x000fe20000011453 */
[----:B------:R-:W-:Y:S01]  /*1de0*/  IMAD.SHL.U32 R7, R7, 0x40, RZ ;  /* 0x0000004007077824 */ /* 0x000fe200078e00ff */
[----:B------:R-:W-:Y:S01]  /*1df0*/  LOP3.LUT R118, R8, 0x1c0, RZ, 0xc0, !PT ;  /* 0x000001c008767812 */ /* 0x000fe200078ec0ff */
[----:B------:R-:W-:Y:S01]  /*1e00*/  IMAD.IADD R104, R97, 0x1, R10 ;  /* 0x0000000161687824 */ /* 0x000fe200078e020a */
[----:B------:R-:W-:Y:S01]  /*1e10*/  LEA.HI R5, R5, R83, RZ, 0x3 ;  /* 0x0000005305057211 */ /* 0x000fe200078f18ff */
[----:B------:R-:W-:Y:S01]  /*1e20*/  IMAD.IADD R102, R10, 0x1, R93 ;  /* 0x000000010a667824 */ /* 0x000fe200078e025d */
[----:B------:R-:W-:Y:S01]  /*1e30*/  SHF.R.U32.HI R119, RZ, 0x3, R118 ;  /* 0x00000003ff777819 */ /* 0x000fe20000011676 */
[----:B------:R-:W-:Y:S01]  /*1e40*/  IMAD.IADD R103, R95, 0x1, R9 ;  /* 0x000000015f677824 */ /* 0x000fe200078e0209 */
[----:B------:R-:W-:Y:S01]  /*1e50*/  LOP3.LUT R2, R118, 0x18, R20, 0xf8, !PT ;  /* 0x0000001876027812 */ /* 0x000fe200078ef814 */
[----:B------:R-:W-:Y:S01]  /*1e60*/  IMAD.IADD R101, R9, 0x1, R91 ;  /* 0x0000000109657824 */ /* 0x000fe200078e025b */
[----:B------:R-:W-:-:S02]  /*1e70*/  LOP3.LUT R121, R6, 0xfffffe00, RZ, 0xc0, !PT ;  /* 0xfffffe0006797812 */ /* 0x000fc400078ec0ff */
[----:B------:R-:W-:Y:S02]  /*1e80*/  LOP3.LUT R2, R2, R119, RZ, 0x3c, !PT ;  /* 0x0000007702027212 */ /* 0x000fe400078e3cff */
[----:B------:R-:W-:Y:S02]  /*1e90*/  LOP3.LUT R6, R118, 0x38, R4, 0xf8, !PT ;  /* 0x0000003876067812 */ /* 0x000fe400078ef804 */
[----:B------:R-:W-:Y:S01]  /*1ea0*/  LOP3.LUT R73, R5, 0xfffffff8, RZ, 0xc0, !PT ;  /* 0xfffffff805497812 */ /* 0x000fe200078ec0ff */
[----:B------:R-:W-:Y:S01]  /*1eb0*/  IMAD.IADD R3, R2, 0x1, R120 ;  /* 0x0000000102037824 */ /* 0x000fe200078e0278 */
[----:B------:R-:W-:Y:S02]  /*1ec0*/  LOP3.LUT R122, R7, 0xfffffe00, RZ, 0xc0, !PT ;  /* 0xfffffe00077a7812 */ /* 0x000fe400078ec0ff */
[----:B------:R-:W-:Y:S02]  /*1ed0*/  LOP3.LUT R5, R108, 0x38, R4, 0xf8, !PT ;  /* 0x000000386c057812 */ /* 0x000fe400078ef804 */
[----:B------:R-:W-:-:S02]  /*1ee0*/  LEA R79, R3, 0x100, 0x1 ;  /* 0x00000100034f7811 */ /* 0x000fc400078e08ff */
[----:B------:R-:W-:Y:S02]  /*1ef0*/  LOP3.LUT R2, R107, 0x38, R4, 0xf8, !PT ;  /* 0x000000386b027812 */ /* 0x000fe400078ef804 */
[----:B------:R-:W-:Y:S02]  /*1f00*/  LOP3.LUT R3, R6, R119, RZ, 0x3c, !PT ;  /* 0x0000007706037212 */ /* 0x000fe400078e3cff */
[----:B------:R-:W-:Y:S02]  /*1f10*/  LOP3.LUT R5, R122, R5, R141, 0xf6, !PT ;  /* 0x000000057a057212 */ /* 0x000fe400078ef68d */
[----:B------:R-:W-:Y:S01]  /*1f20*/  LOP3.LUT R2, R121, R2, R140, 0xf6, !PT ;  /* 0x0000000279027212 */ /* 0x000fe200078ef68c */
[----:B------:R-:W-:Y:S01]  /*1f30*/  IMAD.IADD R3, R3, 0x1, R120 ;  /* 0x0000000103037824 */ /* 0x000fe200078e0278 */
[----:B------:R-:W-:Y:S01]  /*1f40*/  IADD3 R80, R79, 0x40, RZ ;  /* 0x000000404f507810 */ /* 0x000fe20007ffe0ff */
[----:B------:R-:W-:Y:S01]  /*1f50*/  IMAD.SHL.U32 R125, R5, 0x2, RZ ;  /* 0x00000002057d7824 */ /* 0x000fe200078e00ff */
[----:B------:R-:W-:Y:S01]  /*1f60*/  @P0 IADD3 R80, R79, -0x40, RZ ;  /* 0xffffffc04f500810 */ /* 0x000fe20007ffe0ff */
[----:B------:R-:W-:Y:S01]  /*1f70*/  IMAD.SHL.U32 R124, R2, 0x2, RZ ;  /* 0x00000002027c7824 */ /* 0x000fe200078e00ff */
[----:B------:R-:W-:Y:S01]  /*1f80*/  SHF.R.S32.HI R81, RZ, 0x1f, R73 ;  /* 0x0000001fff517819 */ /* 0x000fe20000011449 */
[----:B------:R-:W-:Y:S01]  /*1f90*/  IMAD.SHL.U32 R123, R3, 0x2, RZ ;  /* 0x00000002037b7824 */ /* 0x000fe200078e00ff */
[----:B------:R-:W-:Y:S01]  /*1fa0*/  BAR.SYNC.DEFER_BLOCKING 0x0 ;  /* 0x0000000000007b1d */ /* 0x000fe20000010000 */
[----:B---3--:R-:W-:-:S05]  /*1fb0*/  ISETP.GE.AND P0, PT, R144, 0x1, PT ;  /* 0x000000019000780c */ /* 0x008fca0003f06270 */
.L_x_376:
        /* <DEDUP_REMOVED lines=13> */
[C---:B------:R-:W-:Y:S04]  /*2090*/  @!P0 IADD3 R3, P1, R5.reuse, R114, RZ ;  /* 0x0000007205038210 */ /* 0x040fe80007f3e0ff */
[----:B------:R-:W-:Y:S02]  /*20a0*/  @!P0 LEA.HI.X.SX32 R6, R5, R126, 0x1, P1 ;  /* 0x0000007e05068211 */ /* 0x000fe400008f0eff */
[C---:B------:R-:W-:Y:S04]  /*20b0*/  @!P0 LEA R2, P1, R3.reuse, c[0x0][0x2a0], 0x2 ;  /* 0x0000a80003028a11 */ /* 0x040fe800078210ff */
[----:B------:R-:W-:Y:S05]  /*20c0*/  @!P0 LEA.HI.X R3, R3, c[0x0][0x2a4], R6, 0x2, P1 ;  /* 0x0000a90003038a11 */ /* 0x000fea00008f1406 */
[----:B------:R1:W2:Y:S04]  /*20d0*/  @!P0 LDG.E R82, [R2.64] ;  /* 0x0000001a02528981 */ /* 0x0002a8000c1e1900 */
[----:B------:R-:W-:Y:S01]  /*20e0*/  BAR.SYNC.DEFER_BLOCKING 0x0 ;  /* 0x0000000000007b1d */ /* 0x000fe20000010000 */
[----:B-1----:R-:W-:Y:S04]  /*20f0*/  IMAD.MOV R2, RZ, RZ, -R5 ;  /* 0x000000ffff027224 */ /* 0x002fe800078e0a05 */
[----:B------:R-:W-:Y:S04]  /*2100*/  IMAD R86, R2, c[0x0][0x2b8], R4 ;  /* 0x0000ae0002567a24 */ /* 0x000fe800078e0204 */
[----:B------:R-:W-:Y:S01]  /*2110*/  IMAD.WIDE.U32 R2, R86, c[0x0][0x1e0], RZ ;  /* 0x0000780056027a25 */ /* 0x000fe200078e00ff */
[----:B------:R-:W-:Y:S05]  /*2120*/  SHF.R.S32.HI R98, RZ, 0x1f, R86 ;  /* 0x0000001fff627819 */ /* 0x000fea0000011456 */
        /* <DEDUP_REMOVED lines=11> */
[----:B------:R-:W-:-:S05]  /*21e0*/  @!P2 BRA `(.L_x_343) ;  /* 0x00003b400000a947 */ /* 0x000fca0003800000 */
[----:B------:R-:W-:Y:S01]  /*21f0*/  USHF.R.S32.HI UR28, URZ, 0x1f, UR6 ;  /* 0x0000001f3f1c7899 */ /* 0x000fe20008011406 */
[----:B------:R-:W-:Y:S01]  /*2200*/  ISETP.NE.AND P0, PT, RZ, UR10, PT ;  /* 0x0000000aff007c0c */ /* 0x000fe2000bf05270 */
[----:B------:R-:W-:Y:S01]  /*2210*/  UIMAD UR11, UR8, UR6, URZ ;  /* 0x00000006080b72a4 */ /* 0x000fe2000f8e023f */
[----:B------:R-:W-:Y:S01]  /*2220*/  IMAD R2, R139, UR6, RZ ;  /* 0x000000068b027c24 */ /* 0x000fe2000f8e02ff */
[----:B------:R-:W-:Y:S01]  /*2230*/  UIMAD UR5, UR6, -0x60, UR4 ;  /* 0xffffffa0060578a4 */ /* 0x000fe2000f8e0204 */
[C---:B------:R-:W-:Y:S01]  /*2240*/  IMAD.WIDE.U32 R60, R134.reuse, UR6, RZ ;  /* 0x00000006863c7c25 */ /* 0x040fe2000f8e00ff */
[----:B------:R-:W-:Y:S02]  /*2250*/  UIMAD.WIDE.U32 UR30, UR40, UR6, URZ ;  /* 0x00000006281e72a5 */ /* 0x000fe4000f8e003f */
[----:B------:R-:W-:Y:S01]  /*2260*/  UIMAD UR11, UR28, UR40, UR11 ;  /* 0x000000281c0b72a4 */ /* 0x000fe2000f8e020b */
[----:B------:R-:W-:Y:S01]  /*2270*/  IMAD R2, R134, UR28, R2 ;  /* 0x0000001c86027c24 */ /* 0x000fe2000f8e0202 */
[----:B------:R-:W-:Y:S02]  /*2280*/  UISETP.LT.AND UP0, UPT, UR5, 0x60, UPT ;  /* 0x000000600500788c */ /* 0x000fe4000bf01270 */
[----:B------:R-:W-:Y:S02]  /*2290*/  UIADD3 UR11, UR31, UR11, URZ ;  /* 0x0000000b1f0b7290 */ /* 0x000fe4000fffe03f */
[----:B------:R-:W-:Y:S01]  /*22a0*/  USEL UR28, UR5, 0x60, UP0 ;  /* 0x00000060051c7887 */ /* 0x000fe20008000000 */
        /* <DEDUP_REMOVED lines=15> */
[----:B------:R-:W-:Y:S04]  /*23a0*/  IADD3 R3, P0, R94, UR30, RZ ;  /* 0x0000001e5e037c10 */ /* 0x000fe8000ff1e0ff */
[----:B------:R-:W-:Y:S02]  /*23b0*/  IADD3.X R5, R103, UR11, RZ, P0, !PT ;  /* 0x0000000b67057c10 */ /* 0x000fe400087fe4ff */
        /* <DEDUP_REMOVED lines=13> */
.L_x_346:
[----:B------:R-:W-:Y:S05]  /*2490*/  BSYNC B0 ;  /* 0x0000000000007941 */ /* 0x000fea0003800000 */
.L_x_345:
        /* <DEDUP_REMOVED lines=19> */
[----:B------:R-:W-:Y:S01]  /*25d0*/  IADD3 R4, P1, P0, R96, UR35, R60 ;  /* 0x0000002360047c10 */ /* 0x000fe2000f83e03c */
[----:B------:R-:W-:Y:S01]  /*25e0*/  IMAD.U32 R5, RZ, RZ, UR39 ;  /* 0x00000027ff057e24 */ /* 0x000fe2000f8e00ff */
[----:B------:R-:W-:Y:S01]  /*25f0*/  CS2R R42, SRZ ;  /* 0x00000000002a7805 */ /* 0x000fe2000001ff00 */
[----:B------:R-:W-:Y:S01]  /*2600*/  IMAD.U32 R8, RZ, RZ, UR38 ;  /* 0x00000026ff087e24 */ /* 0x000fe2000f8e00ff */
[----:B------:R-:W-:Y:S01]  /*2610*/  IADD3.X R7, R104, UR34, R37, P1, P0 ;  /* 0x0000002268077c10 */ /* 0x000fe20008fe0425 */
[----:B------:R-:W-:Y:S01]  /*2620*/  CS2R R14, SRZ ;  /* 0x00000000000e7805 */ /* 0x000fe2000001ff00 */
[----:B------:R-:W-:Y:S01]  /*2630*/  IADD3 R5, P1, P0, R94, UR30, R5 ;  /* 0x0000001e5e057c10 */ /* 0x000fe2000f83e005 */
[----:B------:R-:W-:Y:S01]  /*2640*/  CS2R R44, SRZ ;  /* 0x00000000002c7805 */ /* 0x000fe2000001ff00 */
[----:B------:R-:W-:Y:S02]  /*2650*/  CS2R R16, SRZ ;  /* 0x0000000000107805 */ /* 0x000fe4000001ff00 */
[----:B------:R-:W-:Y:S02]  /*2660*/  IADD3.X R8, R103, UR11, R8, P1, P0 ;  /* 0x0000000b67087c10 */ /* 0x000fe40008fe0408 */
        /* <DEDUP_REMOVED lines=12> */
.L_x_348:
[----:B------:R-:W-:Y:S05]  /*2730*/  BSYNC B0 ;  /* 0x0000000000007941 */ /* 0x000fea0003800000 */
.L_x_347:
        /* <DEDUP_REMOVED lines=24> */
[----:B------:R-:W-:Y:S01]  /*28c0*/  IMAD.U32 R5, RZ, RZ, UR31 ;  /* 0x0000001fff057e24 */ /* 0x000fe2000f8e00ff */
[----:B------:R-:W-:Y:S01]  /*28d0*/  IADD3 R5, P1, P0, R94, UR37, R4 ;  /* 0x000000255e057c10 */ /* 0x000fe2000f83e004 */
[----:B------:R-:W-:Y:S03]  /*28e0*/  CS2R R24, SRZ ;  /* 0x0000000000187805 */ /* 0x000fe6000001ff00 */
        /* <DEDUP_REMOVED lines=13> */
.L_x_350:
[----:B------:R-:W-:Y:S05]  /*29c0*/  BSYNC B0 ;  /* 0x0000000000007941 */ /* 0x000fea0003800000 */
.L_x_349:
        /* <DEDUP_REMOVED lines=74> */
.L_x_354:
[----:B------:R-:W-:Y:S05]  /*2e70*/  BSYNC B0 ;  /* 0x0000000000007941 */ /* 0x000fea0003800000 */
.L_x_353:
        /* <DEDUP_REMOVED lines=57> */
.L_x_352:
[----:B------:R-:W-:Y:S05]  /*3210*/  BSYNC B1 ;  /* 0x0000000000017941 */ /* 0x000fea0003800000 */
.L_x_351:
[----:B--2---:R2:W4:Y:S01]  /*3220*/  SHFL.IDX PT, R38, R76, 0x1, 0x1c1f ;  /* 0x003c1f004c267f89 */ /* 0x00452200000e0000 */
[----:B------:R-:W-:Y:S03]  /*3230*/  BSSY B1, `(.L_x_355) ;  /* 0x0000077000017945 */ /* 0x000fe60003800000 */
[----:B------:R2:W1:Y:S01]  /*3240*/  SHFL.IDX PT, R37, R77, 0x1, 0x1c1f ;  /* 0x003c1f004d257f89 */ /* 0x00046200000e0000 */
[----:B------:R-:W-:-:S05]  /*3250*/  @P4 BRA `(.L_x_356) ;  /* 0x0000074000004947 */ /* 0x000fca0003800000 */
[----:B------:R-:W-:Y:S01]  /*3260*/  ISETP.NE.AND P0, PT, R89, RZ, PT ;  /* 0x000000ff5900720c */ /* 0x000fe20003f05270 */
[----:B------:R-:W-:Y:S01]  /*3270*/  @!UPT UIADD3 URZ, URZ, URZ, URZ ;  /* 0x0000003f3f3ff290 */ /* 0x000fe2000fffe03f */
[----:B------:R-:W-:Y:S11]  /*3280*/  BSSY B0, `(.L_x_357) ;  /* 0x0000038000007945 */ /* 0x000ff60003800000 */
[----:B------:R-:W-:-:S05]  /*3290*/  @P0 BRA `(.L_x_358) ;  /* 0x0000036000000947 */ /* 0x000fca0003800000 */
[C---:B-1----:R-:W-:Y:S01]  /*32a0*/  LEA R30, P0, R20.reuse, R37, 0x1 ;  /* 0x00000025141e7211 */ /* 0x042fe200078008ff */
[----:B------:R-:W1:Y:S03]  /*32b0*/  LDS.128 R8, [R79+0x4000] ;  /* 0x004000004f087984 */ /* 0x000e660000000c00 */
        /* <DEDUP_REMOVED lines=39> */
[----:B------:R-:W-:Y:S01]  /*3530*/  @!P0 FMUL.FTZ R4, R7, R4 ;  /* 0x0000000407048220 */ /* 0x000fe20000410000 */
        /* <DEDUP_REMOVED lines=12> */
.L_x_358:
[----:B------:R-:W-:Y:S05]  /*3600*/  BSYNC B0 ;  /* 0x0000000000007941 */ /* 0x000fea0003800000 */
.L_x_357:
[----:B------:R-:W-:Y:S11]  /*3610*/  ISETP.NE.AND P0, PT, R106, RZ, PT ;  /* 0x000000ff6a00720c */ /* 0x000ff60003f05270 */
[----:B------:R-:W-:Y:S02]  /*3620*/  @!UPT UIADD3 URZ, URZ, URZ, URZ ;  /* 0x0000003f3f3ff290 */ /* 0x000fe4000fffe03f */
        /* <DEDUP_REMOVED lines=55> */
.L_x_356:
[----:B------:R-:W-:Y:S05]  /*39a0*/  BSYNC B1 ;  /* 0x0000000000017941 */ /* 0x000fea0003800000 */
.L_x_355:
[----:B-1----:R1:W2:Y:S04]  /*39b0*/  SHFL.IDX PT, R31, R76, 0x2, 0x1c1f ;  /* 0x005c1f004c1f7f89 */ /* 0x0022a800000e0000 */
[----:B------:R1:W4:Y:S01]  /*39c0*/  SHFL.IDX PT, R30, R77, 0x2, 0x1c1f ;  /* 0x005c1f004d1e7f89 */ /* 0x00032200000e0000 */
[----:B------:R-:W-:-:S05]  /*39d0*/  @P2 BRA `(.L_x_359) ;  /* 0x000026e000002947 */ /* 0x000fca0003800000 */
[----:B------:R-:W-:Y:S01]  /*39e0*/  ISETP.NE.AND P0, PT, R89, RZ, PT ;  /* 0x000000ff5900720c */ /* 0x000fe20003f05270 */
[----:B------:R-:W-:Y:S01]  /*39f0*/  @!UPT UIADD3 URZ, URZ, URZ, URZ ;  /* 0x0000003f3f3ff290 */ /* 0x000fe2000fffe03f */
[----:B------:R-:W-:Y:S11]  /*3a00*/  BSSY B0, `(.L_x_360) ;  /* 0x0000038000007945 */ /* 0x000ff60003800000 */
[----:B------:R-:W-:-:S05]  /*3a10*/  @P0 BRA `(.L_x_361) ;  /* 0x0000036000000947 */ /* 0x000fca0003800000 */
[C---:B----4-:R-:W-:Y:S01]  /*3a20*/  LEA R26, P0, R20.reuse, R30, 0x1 ;  /* 0x0000001e141a7211 */ /* 0x050fe200078008ff */
[----:B------:R-:W4:Y:S03]  /*3a30*/  LDS.128 R8, [R79+0x5000] ;  /* 0x005000004f087984 */ /* 0x000f260000000c00 */
[----:B--2---:R-:W-:Y:S02]  /*3a40*/  LEA.HI.X R27, R20, R31, R21, 0x1, P0 ;  /* 0x0000001f141b7211 */ /* 0x004fe400000f0c15 */
        /* <DEDUP_REMOVED lines=13> */
[----:B----4-:R-:W-:Y:S02]  /*3b20*/  @!P0 MOV R3, R8 ;  /* 0x0000000800038202 */ /* 0x010fe40000000f00 */
        /* <DEDUP_REMOVED lines=37> */
.L_x_361:
[----:B------:R-:W-:Y:S05]  /*3d80*/  BSYNC B0 ;  /* 0x0000000000007941 */ /* 0x000fea0003800000 */
.L_x_360:
[----:B------:R-:W-:Y:S11]  /*3d90*/  ISETP.NE.AND P0, PT, R106, RZ, PT ;  /* 0x000000ff6a00720c */ /* 0x000ff60003f05270 */
[----:B------:R-:W-:Y:S02]  /*3da0*/  @!UPT UIADD3 URZ, URZ, URZ, URZ ;  /* 0x0000003f3f3ff290 */ /* 0x000fe4000fffe03f */
[----:B------:R-:W-:-:S05]  /*3db0*/  @P0 BRA `(.L_x_359) ;  /* 0x0000230000000947 */ /* 0x000fca0003800000 */
[C---:B----4-:R-:W-:Y:S01]  /*3dc0*/  LEA R22, P0, R73.reuse, R30, 0x1 ;  /* 0x0000001e49167211 */ /* 0x050fe200078008ff */
[----:B--2---:R-:W2:Y:S03]  /*3dd0*/  LDS.128 R8, [R80+0x5000] ;  /* 0x0050000050087984 */ /* 0x004ea60000000c00 */
        /* <DEDUP_REMOVED lines=53> */
.L_x_344:
[----:B------:R-:W-:Y:S01]  /*4130*/  ISETP.GE.AND P0, PT, R138, UR28, PT ;  /* 0x0000001c8a007c0c */ /* 0x000fe2000bf06270 */
[----:B------:R-:W-:Y:S01]  /*4140*/  CS2R R26, SRZ ;  /* 0x00000000001a7805 */ /* 0x000fe2000001ff00 */
[----:B------:R-:W-:Y:S01]  /*4150*/  ISETP.NE.AND P5, PT, R89, RZ, PT ;  /* 0x000000ff5900720c */ /* 0x000fe20003fa5270 */
[----:B------:R-:W-:Y:S01]  /*4160*/  CS2R R24, SRZ ;  /* 0x0000000000187805 */ /* 0x000fe2000001ff00 */
[----:B------:R-:W-:Y:S01]  /*4170*/  ISETP.GE.OR P2, PT, R20, c[0x0][0x27c], P0 ;  /* 0x00009f0014007a0c */ /* 0x000fe20000746670 */
[----:B------:R-:W-:Y:S01]  /*4180*/  IMAD.U32 R7, RZ, RZ, UR39 ;  /* 0x00000027ff077e24 */ /* 0x000fe2000f8e00ff */
[----:B------:R-:W-:Y:S01]  /*4190*/  ISETP.NE.AND P4, PT, R129, RZ, PT ;  /* 0x000000ff8100720c */ /* 0x000fe20003f85270 */
[----:B------:R-:W-:Y:S01]  /*41a0*/  IMAD.U32 R8, RZ, RZ, UR38 ;  /* 0x00000026ff087e24 */ /* 0x000fe2000f8e00ff */
        /* <DEDUP_REMOVED lines=9> */
[----:B------:R-:W-:Y:S01]  /*4240*/  @!P2 IADD3 R7, P1, P0, R90, UR30, R7 ;  /* 0x0000001e5a07ac10 */ /* 0x000fe2000f83e007 */
[----:B------:R-:W-:Y:S01]  /*4250*/  IMAD.U32 R2, RZ, RZ, UR30 ;  /* 0x0000001eff027e24 */ /* 0x000fe2000f8e00ff */
[----:B------:R1:W2:Y:S01]  /*4260*/  SHFL.IDX PT, R65, R76, RZ, 0x1c1f ;  /* 0x001c1fff4c417589 */ /* 0x0002a200000e0000 */
[----:B------:R-:W-:Y:S01]  /*4270*/  IMAD.U32 R3, RZ, RZ, UR31 ;  /* 0x0000001fff037e24 */ /* 0x000fe2000f8e00ff */
[----:B------:R-:W-:Y:S01]  /*4280*/  @!P2 IADD3.X R8, R101, UR11, R8, P1, P0 ;  /* 0x0000000b6508ac10 */ /* 0x000fe20008fe0408 */
[----:B------:R-:W-:Y:S01]  /*4290*/  IMAD.U32 R3, RZ, RZ, UR11 ;  /* 0x0000000bff037e24 */ /* 0x000fe2000f8e00ff */
[----:B------:R-:W-:Y:S01]  /*42a0*/  ISETP.GE.AND P0, PT, R137, UR28, PT ;  /* 0x0000001c89007c0c */ /* 0x000fe2000bf06270 */
[----:B------:R-:W-:Y:S03]  /*42b0*/  BSSY B0, `(.L_x_362) ;  /* 0x00000b8000007945 */ /* 0x000fe60003800000 */
[----:B------:R-:W-:Y:S01]  /*42c0*/  ISETP.GE.OR P1, PT, R20, c[0x0][0x27c], P0 ;  /* 0x00009f0014007a0c */ /* 0x000fe20000726670 */
[----:B------:R1:W3:Y:S11]  /*42d0*/  SHFL.IDX PT, R64, R77, RZ, 0x1c1f ;  /* 0x001c1fff4d407589 */ /* 0x0002f600000e0000 */
[----:B------:R-:W-:Y:S01]  /*42e0*/  @!UPT UIADD3 URZ, URZ, URZ, URZ ;  /* 0x0000003f3f3ff290 */ /* 0x000fe2000fffe03f */
[----:B------:R-:W-:Y:S04]  /*42f0*/  @!P1 IADD3 R10, P3, P0, R90, UR37, R2 ;  /* 0x000000255a0a9c10 */ /* 0x000fe8000f87e002 */
[----:B------:R-:W-:Y:S02]  /*4300*/  @!P1 IADD3.X R11, R101, UR36, R3, P3, P0 ;  /* 0x00000024650b9c10 */ /* 0x000fe40009fe0403 */
[--C-:B------:R-:W-:Y:S04]  /*4310*/  @!P2 IADD3 R2, P3, P0, R92, UR35, R60.reuse ;  /* 0x000000235c02ac10 */ /* 0x100fe8000f87e03c */
[--C-:B------:R-:W-:Y:S02]  /*4320*/  @!P2 IADD3.X R3, R102, UR34, R37.reuse, P3, P0 ;  /* 0x000000226603ac10 */ /* 0x100fe40009fe0425 */
[----:B------:R-:W-:Y:S04]  /*4330*/  @!P1 IADD3 R6, P3, P0, R92, UR33, R60 ;  /* 0x000000215c069c10 */ /* 0x000fe8000f87e03c */
[----:B------:R-:W-:Y:S02]  /*4340*/  @!P1 IADD3.X R9, R102, UR32, R37, P3, P0 ;  /* 0x0000002066099c10 */ /* 0x000fe40009fe0425 */
        /* <DEDUP_REMOVED lines=10> */
[----:B------:R-:W-:Y:S01]  /*43f0*/  ISETP.GE.AND P0, PT, R35, UR28, PT ;  /* 0x0000001c23007c0c */ /* 0x000fe2000bf06270 */
[----:B------:R4:W3:Y:S03]  /*4400*/  @!P1 LDG.E.128 R56, [R8.64] ;  /* 0x0000001a08389981 */ /* 0x0008e6000c1e1d00 */
[----:B------:R-:W-:Y:S05]  /*4410*/  ISETP.GE.OR P0, PT, R20, c[0x0][0x27c], P0 ;  /* 0x00009f0014007a0c */ /* 0x000fea0000706670 */
[----:B------:R4:W3:Y:S08]  /*4420*/  @!P1 LDG.E.128 R28, [R6.64] ;  /* 0x0000001a061c9981 */ /* 0x0008f0000c1e1d00 */
[----:B-1----:R-:W-:Y:S05]  /*4430*/  @!P0 IADD3 R2, P1, R92, R60, RZ ;  /* 0x0000003c5c028210 */ /* 0x002fea0007f3e0ff */
[----:B------:R-:W-:Y:S01]  /*4440*/  @!P0 IMAD.X R3, R102, 0x1, R37, P1 ;  /* 0x0000000166038824 */ /* 0x000fe200008e0625 */
[C---:B----4-:R-:W-:Y:S04]  /*4450*/  @!P0 LEA R8, P1, R2.reuse, c[0x0][0x270], 0x1 ;  /* 0x00009c0002088a11 */ /* 0x050fe800078208ff */
[----:B------:R-:W-:Y:S02]  /*4460*/  @!P0 LEA.HI.X R9, R2, c[0x0][0x274], R3, 0x1, P1 ;  /* 0x00009d0002098a11 */ /* 0x000fe400008f0c03 */
[----:B------:R-:W-:Y:S01]  /*4470*/  @!P0 IADD3 R3, P1, R90, UR30, RZ ;  /* 0x0000001e5a038c10 */ /* 0x000fe2000ff3e0ff */
[----:B------:R-:W-:Y:S02]  /*4480*/  CS2R R6, SRZ ;  /* 0x0000000000067805 */ /* 0x000fe4000001ff00 */
[----:B------:R2:W5:Y:S01]  /*4490*/  @!P0 LDG.E.128 R40, [R8.64] ;  /* 0x0000001a08288981 */ /* 0x000562000c1e1d00 */
[----:B------:R-:W-:Y:S02]  /*44a0*/  @!P0 IADD3.X R4, R101, UR11, RZ, P1, !PT ;  /* 0x0000000b65048c10 */ /* 0x000fe40008ffe4ff */
[C---:B------:R-:W-:Y:S04]  /*44b0*/  @!P0 LEA R2, P1, R3.reuse, c[0x0][0x288], 0x1 ;  /* 0x0000a20003028a11 */ /* 0x040fe800078208ff */
[----:B------:R-:W-:Y:S02]  /*44c0*/  @!P0 LEA.HI.X R3, R3, c[0x0][0x28c], R4, 0x1, P1 ;  /* 0x0000a30003038a11 */ /* 0x000fe400008f0c04 */
[----:B------:R-:W-:Y:S01]  /*44d0*/  CS2R R4, SRZ ;  /* 0x0000000000047805 */ /* 0x000fe2000001ff00 */
[----:B------:R-:W-:Y:S05]  /*44e0*/  ISETP.GE.AND P1, PT, R20, c[0x0][0x27c], PT ;  /* 0x00009f0014007a0c */ /* 0x000fea0003f26270 */
        /* <DEDUP_REMOVED lines=49> */
[----:B------:R-:W-:Y:S01]  /*4800*/  LEA R70, P0, R88, R64, 0x1 ;  /* 0x0000004058467211 */ /* 0x000fe200078008ff */
[----:B------:R-:W-:Y:S01]  /*4810*/  @!P1 HADD2.F32 R38, -RZ, R38.H0_H0 ;  /* 0x20000026ff269230 */ /* 0x000fe20000004100 */
[----:B------:R-:W-:Y:S01]  /*4820*/  MOV R13, R7 ;  /* 0x00000007000d7202 */ /* 0x000fe20000000f00 */
[----:B------:R-:W-:Y:S01]  /*4830*/  IMAD.SHL.U32 R48, R48, 0x2, RZ ;  /* 0x0000000230307824 */ /* 0x000fe200078e00ff */
[----:B------:R-:W-:Y:S02]  /*4840*/  @!P1 SHF.R.U32.HI R14, RZ, 0x10, R7 ;  /* 0x00000010ff0e9819 */ /* 0x000fe40000011607 */
[----:B------:R-:W-:Y:S02]  /*4850*/  @!P1 SHF.R.U32.HI R40, RZ, 0x10, R41 ;  /* 0x00000010ff289819 */ /* 0x000fe40000011629 */
[----:B------:R-:W-:Y:S01]  /*4860*/  LEA.HI.X R71, R88, R65, R100, 0x1, P0 ;  /* 0x0000004158477211 */ /* 0x000fe200000f0c64 */
[----:B------:R-:W1:Y:S01]  /*4870*/  LDS.128 R48, [R48+0x3100] ;  /* 0x0031000030307984 */ /* 0x000e620000000c00 */
[----:B------:R-:W-:Y:S01]  /*4880*/  ISETP.GE.AND P0, PT, R66, c[0x0][0x1d4], PT ;  /* 0x0000750042007a0c */ /* 0x000fe20003f06270 */
[----:B------:R-:W-:Y:S01]  /*4890*/  @!P1 HADD2.F32 R40, -RZ, R40.H0_H0 ;  /* 0x20000028ff289230 */ /* 0x000fe20000004100 */
[--C-:B------:R-:W-:Y:S02]  /*48a0*/  @!P1 SHF.R.U32.HI R47, RZ, 0x10, R43.reuse ;  /* 0x00000010ff2f9819 */ /* 0x100fe4000001162b */
[----:B------:R-:W-:Y:S01]  /*48b0*/  @!P1 SHF.R.U64 R45, R42, 0x10, R43 ;  /* 0x000000102a2d9819 */ /* 0x000fe2000000122b */
[----:B------:R-:W-:Y:S01]  /*48c0*/  @!P1 HADD2.F32 R42, -RZ, R44.H0_H0 ;  /* 0x2000002cff2a9230 */ /* 0x000fe20000004100 */
[----:B------:R-:W-:Y:S03]  /*48d0*/  MOV R46, R43 ;  /* 0x0000002b002e7202 */ /* 0x000fe60000000f00 */
[----:B------:R-:W-:Y:S04]  /*48e0*/  @!P1 HADD2.F32 R44, -RZ, R45.H0_H0 ;  /* 0x2000002dff2c9230 */ /* 0x000fe80000004100 */
        /* <DEDUP_REMOVED lines=18> */
[----:B------:R-:W-:Y:S01]  /*4a10*/  @!P1 HADD2.F32 R37, -RZ, R7.H0_H0 ;  /* 0x20000007ff259230 */ /* 0x000fe20000004100 */
[----:B------:R-:W-:Y:S01]  /*4a20*/  @!P1 IMAD.MOV.U32 R9, RZ, RZ, R50 ;  /* 0x000000ffff099224 */ /* 0x000fe200078e0032 */
[----:B------:R-:W-:Y:S02]  /*4a30*/  @!P1 HADD2.F32 R4, -RZ, R10.H0_H0 ;  /* 0x2000000aff049230 */ /* 0x000fe40000004100 */
[----:B------:R-:W-:Y:S01]  /*4a40*/  @!P1 HADD2.F32 R38, -RZ, R39.H0_H0 ;  /* 0x20000027ff269230 */ /* 0x000fe20000004100 */
[----:B------:R-:W-:Y:S01]  /*4a50*/  @!P1 F2FP.PACK_AB R2, R3, R2 ;  /* 0x000000020302923e */ /* 0x000fe200000000ff */
[----:B------:R-:W-:Y:S02]  /*4a60*/  @!P1 HADD2.F32 R39, -RZ, R7.H1_H1 ;  /* 0x30000007ff279230 */ /* 0x000fe40000004100 */
[--C-:B------:R-:W-:Y:S01]  /*4a70*/  @!P1 HADD2.F32 R7, -RZ, R5.reuse.H1_H1 ;  /* 0x30000005ff079230 */ /* 0x100fe20000004100 */
[----:B------:R-:W-:Y:S01]  /*4a80*/  @!P1 MOV R48, R2 ;  /* 0x0000000200309202 */ /* 0x000fe20000000f00 */
[----:B------:R-:W-:Y:S01]  /*4a90*/  @!P1 HADD2.F32 R8, -RZ, R5.H0_H0 ;  /* 0x20000005ff089230 */ /* 0x000fe20000004100 */
[----:B------:R-:W-:Y:S01]  /*4aa0*/  @!P1 FMUL.FTZ R5, R37, R4 ;  /* 0x0000000425059220 */ /* 0x000fe20000410000 */
[--C-:B------:R-:W-:Y:S01]  /*4ab0*/  @!P1 HADD2.F32 R41, -RZ, R9.reuse.H0_H0 ;  /* 0x20000009ff299230 */ /* 0x100fe20000004100 */
[----:B------:R-:W-:Y:S01]  /*4ac0*/  @!P1 FMUL.FTZ R10, R39, R6 ;  /* 0x00000006270a9220 */ /* 0x000fe20000410000 */
[----:B------:R-:W-:Y:S01]  /*4ad0*/  @!P1 HADD2.F32 R43, -RZ, R9.H1_H1 ;  /* 0x30000009ff2b9230 */ /* 0x000fe20000004100 */
[C---:B------:R-:W-:Y:S02]  /*4ae0*/  @!P1 FFMA.FTZ R72, R8.reuse, R38, -R5 ;  /* 0x0000002608489223 */ /* 0x040fe40000010805 */
[C---:B------:R-:W-:Y:S01]  /*4af0*/  @!P1 FMUL.FTZ R5, R7.reuse, R6 ;  /* 0x0000000607059220 */ /* 0x040fe20000410000 */
[----:B------:R-:W-:Y:S01]  /*4b00*/  @!P1 HADD2.F32 R6, -RZ, R11.H0_H0 ;  /* 0x2000000bff069230 */ /* 0x000fe20000004100 */
[----:B------:R-:W-:Y:S01]  /*4b10*/  @!P1 FFMA.FTZ R69, R7, R40, -R10 ;  /* 0x0000002807459223 */ /* 0x000fe2000001080a */
[----:B------:R-:W-:Y:S01]  /*4b20*/  @!P1 MOV R7, R18 ;  /* 0x0000001200079202 */ /* 0x000fe20000000f00 */
[----:B------:R-:W-:Y:S01]  /*4b30*/  @!P1 FMUL.FTZ R4, R8, R4 ;  /* 0x0000000408049220 */ /* 0x000fe20000410000 */
[----:B------:R-:W-:Y:S01]  /*4b40*/  @!P1 HADD2.F32 R8, -RZ, R12.H0_H0 ;  /* 0x2000000cff089230 */ /* 0x000fe20000004100 */
[----:B------:R-:W-:Y:S02]  /*4b50*/  @!P1 MOV R11, R51 ;  /* 0x00000033000b9202 */ /* 0x000fe40000000f00 */
[----:B------:R-:W-:Y:S01]  /*4b60*/  @!P1 FFMA.FTZ R4, R37, R38, R4 ;  /* 0x0000002625049223 */ /* 0x000fe20000010004 */
[--C-:B------:R-:W-:Y:S01]  /*4b70*/  @!P1 HADD2.F32 R9, -RZ, R7.reuse.H1_H1 ;  /* 0x30000007ff099230 */ /* 0x100fe20000004100 */
[----:B------:R-:W-:Y:S01]  /*4b80*/  @!P1 FMUL.FTZ R12, R43, R8 ;  /* 0x000000082b0c9220 */ /* 0x000fe20000410000 */
[----:B------:R-:W-:Y:S01]  /*4b90*/  @!P1 HADD2.F32 R10, -RZ, R7.H0_H0 ;  /* 0x20000007ff0a9230 */ /* 0x000fe20000004100 */
[----:B------:R-:W-:Y:S01]  /*4ba0*/  @!P1 FMUL.FTZ R7, R41, R6 ;  /* 0x0000000629079220 */ /* 0x000fe20000410000 */
[----:B------:R-:W-:Y:S01]  /*4bb0*/  @!P1 HADD2.F32 R45, -RZ, R11.H1_H1 ;  /* 0x3000000bff2d9230 */ /* 0x000fe20000004100 */
[C---:B------:R-:W-:Y:S02]  /*4bc0*/  @!P1 FFMA.FTZ R67, R9.reuse, R44, -R12 ;  /* 0x0000002c09439223 */ /* 0x040fe4000001080c */
[C---:B------:R-:W-:Y:S02]  /*4bd0*/  @!P1 FFMA.FTZ R68, R10.reuse, R42, -R7 ;  /* 0x0000002a0a449223 */ /* 0x040fe40000010807 */
[----:B------:R-:W-:Y:S01]  /*4be0*/  @!P1 FMUL.FTZ R7, R9, R8 ;  /* 0x0000000809079220 */ /* 0x000fe20000410000 */
[----:B------:R-:W-:Y:S01]  /*4bf0*/  @!P1 HADD2.F32 R8, -RZ, R13.H0_H0 ;  /* 0x2000000dff089230 */ /* 0x000fe20000004100 */
[----:B------:R-:W-:Y:S01]  /*4c00*/  @!P1 IMAD.MOV.U32 R9, RZ, RZ, R19 ;  /* 0x000000ffff099224 */ /* 0x000fe200078e0013 */
[----:B------:R-:W-:Y:S01]  /*4c10*/  @!P1 HADD2.F32 R13, -RZ, R11.H0_H0 ;  /* 0x2000000bff0d9230 */ /* 0x000fe20000004100 */
[----:B------:R-:W-:Y:S01]  /*4c20*/  @!P1 FMUL.FTZ R6, R10, R6 ;  /* 0x000000060a069220 */ /* 0x000fe20000410000 */
[----:B------:R-:W-:Y:S01]  /*4c30*/  @!P1 HADD2.F32 R10, -RZ, R14.H0_H0 ;  /* 0x2000000eff0a9230 */ /* 0x000fe20000004100 */
[----:B------:R-:W-:Y:S01]  /*4c40*/  @!P1 FFMA.FTZ R5, R39, R40, R5 ;  /* 0x0000002827059223 */ /* 0x000fe20000010005 */
[--C-:B------:R-:W-:Y:S01]  /*4c50*/  @!P1 HADD2.F32 R12, -RZ, R9.reuse.H0_H0 ;  /* 0x20000009ff0c9230 */ /* 0x100fe20000004100 */
[----:B------:R-:W-:Y:S01]  /*4c60*/  @!P1 FFMA.FTZ R6, R41, R42, R6 ;  /* 0x0000002a29069223 */ /* 0x000fe20000010006 */
[----:B------:R-:W-:Y:S01]  /*4c70*/  @!P1 HADD2.F32 R11, -RZ, R9.H1_H1 ;  /* 0x30000009ff0b9230 */ /* 0x000fe20000004100 */
[----:B------:R-:W-:Y:S01]  /*4c80*/  @!P1 FMUL.FTZ R9, R13, R8 ;  /* 0x000000080d099220 */ /* 0x000fe20000410000 */
[----:B------:R-:W-:Y:S01]  /*4c90*/  @!P1 F2FP.PACK_AB R4, R5, R4 ;  /* 0x000000040504923e */ /* 0x000fe200000000ff */
        /* <DEDUP_REMOVED lines=16> */
[----:B------:R-:W-:Y:S01]  /*4da0*/  @!P1 MOV R17, R11 ;  /* 0x0000000b00119202 */ /* 0x000fe20000000f00 */
[----:B------:R-:W-:Y:S01]  /*4db0*/  @!P1 IMAD.MOV.U32 R49, RZ, RZ, R4 ;  /* 0x000000ffff319224 */ /* 0x000fe200078e0004 */
[----:B------:R-:W-:Y:S02]  /*4dc0*/  @!P1 MOV R19, R37 ;  /* 0x0000002500139202 */ /* 0x000fe40000000f00 */
[----:B------:R-:W-:Y:S02]  /*4dd0*/  @!P1 F2FP.PACK_AB R6, R7, R6 ;  /* 0x000000060706923e */ /* 0x000fe400000000ff */
[----:B------:R-:W-:Y:S01]  /*4de0*/  @!P1 F2FP.PACK_AB R8, R9, R8 ;  /* 0x000000080908923e */ /* 0x000fe200000000ff */
[----:B------:R1:W-:Y:S01]  /*4df0*/  ST.E.128 [R70.64], R16 ;  /* 0x0000001046007985 */ /* 0x0003e2000c101d1a */
[----:B------:R-:W-:Y:S02]  /*4e00*/  @!P1 MOV R50, R6 ;  /* 0x0000000600329202 */ /* 0x000fe40000000f00 */
[----:B------:R-:W-:Y:S05]  /*4e10*/  @!P1 MOV R51, R8 ;  /* 0x0000000800339202 */ /* 0x000fea0000000f00 */
[----:B------:R1:W-:Y:S02]  /*4e20*/  @!P0 ST.E.128 [R64.64], R48 ;  /* 0x0000003040008985 */ /* 0x0003e4000c101d1a */
.L_x_363:
[----:B------:R-:W-:Y:S05]  /*4e30*/  BSYNC B0 ;  /* 0x0000000000007941 */ /* 0x000fea0003800000 */
.L_x_362:
        /* <DEDUP_REMOVED lines=13> */
[----:B------:R-:W-:Y:S02]  /*4f10*/  @!P1 SHF.R.U64 R3, R24, 0x10, R25 ;  /* 0x0000001018039819 */ /* 0x000fe40000001219 */
[----:B------:R-:W-:Y:S02]  /*4f20*/  LEA.HI.SX32 R6, R6, R105, 0x1c ;  /* 0x0000006906067211 */ /* 0x000fe400078fe2ff */
[----:B------:R-:W-:Y:S01]  /*4f30*/  @!P1 SHF.R.U64 R13, R52, 0x10, R53 ;  /* 0x00000010340d9819 */ /* 0x000fe20000001235 */
[----:B------:R-:W-:Y:S01]  /*4f40*/  @!P1 HADD2.F32 R3, -RZ, R3.H0_H0 ;  /* 0x20000003ff039230 */ /* 0x000fe20000004100 */
[----:B------:R-:W-:Y:S02]  /*4f50*/  SHF.L.U32 R6, R6, 0x3, RZ ;  /* 0x0000000306067819 */ /* 0x000fe400000006ff */
[----:B------:R-:W-:Y:S01]  /*4f60*/  @!P1 SHF.R.U64 R11, R26, 0x10, R27 ;  /* 0x000000101a0b9819 */ /* 0x000fe2000000121b */
[----:B------:R-:W-:Y:S01]  /*4f70*/  @!P1 HADD2.F32 R13, -RZ, R13.H0_H0 ;  /* 0x2000000dff0d9230 */ /* 0x000fe20000004100 */
[----:B------:R-:W-:Y:S02]  /*4f80*/  LOP3.LUT R44, R108, 0x38, R6, 0xf8, !PT ;  /* 0x000000386c2c7812 */ /* 0x000fe400078ef806 */
[----:B------:R-:W-:Y:S02]  /*4f90*/  ISETP.GE.AND P0, PT, R6, c[0x0][0x1d4], PT ;  /* 0x0000750006007a0c */ /* 0x000fe40003f06270 */
[----:B------:R-:W-:Y:S02]  /*4fa0*/  LOP3.LUT R44, R44, R141, RZ, 0x3c, !PT ;  /* 0x0000008d2c2c7212 */ /* 0x000fe400078e3cff */
[----:B------:R-:W-:Y:S01]  /*4fb0*/  @!P1 SHF.R.U32.HI R7, RZ, 0x10, R25 ;  /* 0x00000010ff079819 */ /* 0x000fe20000011619 */
[----:B------:R-:W-:Y:S01]  /*4fc0*/  @!P1 HADD2.F32 R25, -RZ, R61.H1_H1 ;  /* 0x3000003dff199230 */ /* 0x000fe20000004100 */
[----:B------:R-:W-:Y:S02]  /*4fd0*/  IADD3 R44, R122, R44, RZ ;  /* 0x0000002c7a2c7210 */ /* 0x000fe40007ffe0ff */
[----:B------:R-:W-:Y:S02]  /*4fe0*/  @!P1 SHF.R.U32.HI R24, RZ, 0x10, R53 ;  /* 0x00000010ff189819 */ /* 0x000fe40000011635 */
[----:B------:R-:W-:Y:S01]  /*4ff0*/  @!P1 SHF.R.U32.HI R9, RZ, 0x10, R27 ;  /* 0x00000010ff099819 */ /* 0x000fe2000001161b */
        /* <DEDUP_REMOVED lines=90> */
.L_x_365:
[----:B------:R-:W-:Y:S05]  /*55a0*/  BSYNC B0 ;  /* 0x0000000000007941 */ /* 0x000fea0003800000 */
.L_x_364:
[----:B-1----:R1:W2:Y:S01]  /*55b0*/  SHFL.IDX PT, R47, R76, 0x2, 0x1c1f ;  /* 0x005c1f004c2f7f89 */ /* 0x0022a200000e0000 */
[----:B------:R-:W-:Y:S03]  /*55c0*/  ISETP.GE.OR P0, PT, R137, UR28, P5 ;  /* 0x0000001c89007c0c */ /* 0x000fe6000af06670 */
[----:B------:R1:W4:Y:S10]  /*55d0*/  SHFL.IDX PT, R46, R77, 0x2, 0x1c1f ;  /* 0x005c1f004d2e7f89 */ /* 0x00033400000e0000 */
[----:B------:R-:W-:-:S05]  /*55e0*/  @P0 BRA `(.L_x_359) ;  /* 0x00000ad000000947 */ /* 0x000fca0003800000 */
[----:B------:R-:W-:Y:S01]  /*55f0*/  SEL R2, R136, R128, !P4 ;  /* 0x0000008088027207 */ /* 0x000fe20006000000 */
[----:B------:R-:W5:Y:S01]  /*5600*/  LDS.128 R16, [R124+0x3100] ;  /* 0x003100007c107984 */ /* 0x000f620000000c00 */
[C---:B----4-:R-:W-:Y:S01]  /*5610*/  LEA R52, P0, R88.reuse, R46, 0x1 ;  /* 0x0000002e58347211 */ /* 0x050fe200078008ff */
[--C-:B------:R-:W-:Y:S01]  /*5620*/  @!P1 HADD2.F32 R25, -RZ, R62.reuse.H0_H0 ;  /* 0x2000003eff199230 */ /* 0x100fe20000004100 */
[----:B------:R-:W-:Y:S01]  /*5630*/  SHF.R.S32.HI R3, RZ, 0x1f, R2 ;  /* 0x0000001fff037819 */ /* 0x000fe20000011402 */
[----:B------:R-:W-:Y:S01]  /*5640*/  @!P1 HADD2.F32 R15, -RZ, R62.H1_H1 ;  /* 0x3000003eff0f9230 */ /* 0x000fe20000004100 */
[----:B--2---:R-:W-:Y:S01]  /*5650*/  LEA.HI.X R53, R88, R47, R100, 0x1, P0 ;  /* 0x0000002f58357211 */ /* 0x004fe200000f0c64 */
[----:B------:R-:W-:Y:S01]  /*5660*/  @!P1 HADD2.F32 R38, -RZ, R63.H0_H0 ;  /* 0x2000003fff269230 */ /* 0x000fe20000004100 */
[----:B------:R-:W-:Y:S02]  /*5670*/  LEA.HI R2, R3, R2, RZ, 0x4 ;  /* 0x0000000203027211 */ /* 0x000fe400078f20ff */
[----:B------:R-:W-:Y:S02]  /*5680*/  @!P1 SHF.R.U32.HI R10, RZ, 0x10, R57 ;  /* 0x00000010ff0a9819 */ /* 0x000fe40000011639 */
[----:B------:R-:W-:Y:S02]  /*5690*/  LEA.HI.SX32 R2, R2, R105, 0x1c ;  /* 0x0000006902027211 */ /* 0x000fe400078fe2ff */
[--C-:B------:R-:W-:Y:S01]  /*56a0*/  @!P1 SHF.R.U64 R11, R30, 0x10, R31.reuse ;  /* 0x000000101e0b9819 */ /* 0x100fe2000000121f */
[----:B------:R-:W-:Y:S01]  /*56b0*/  @!P1 HADD2.F32 R27, -RZ, R10.H0_H0 ;  /* 0x2000000aff1b9230 */ /* 0x000fe20000004100 */
[----:B------:R-:W-:Y:S01]  /*56c0*/  SHF.L.U32 R45, R2, 0x3, RZ ;  /* 0x00000003022d7819 */ /* 0x000fe200000006ff */
[----:B------:R-:W-:Y:S01]  /*56d0*/  @!P1 HADD2.F32 R2, -RZ, R23.H0_H0 ;  /* 0x20000017ff029230 */ /* 0x000fe20000004100 */
[----:B------:R-:W-:Y:S02]  /*56e0*/  @!P1 SHF.R.U32.HI R13, RZ, 0x10, R31 ;  /* 0x00000010ff0d9819 */ /* 0x000fe4000001161f */
[----:B------:R-:W-:Y:S02]  /*56f0*/  LOP3.LUT R40, R107, 0x38, R45, 0xf8, !PT ;  /* 0x000000386b287812 */ /* 0x000fe400078ef82d */
[--C-:B------:R-:W-:Y:S01]  /*5700*/  @!P1 SHF.R.U32.HI R6, RZ, 0x10, R29.reuse ;  /* 0x00000010ff069819 */ /* 0x100fe2000001161d */
[----:B------:R-:W-:Y:S01]  /*5710*/  @!P1 HADD2.F32 R13, -RZ, R13.H0_H0 ;  /* 0x2000000dff0d9230 */ /* 0x000fe20000004100 */
[----:B------:R-:W-:Y:S02]  /*5720*/  LOP3.LUT R40, R40, R140, RZ, 0x3c, !PT ;  /* 0x0000008c28287212 */ /* 0x000fe400078e3cff */
[----:B------:R-:W-:Y:S01]  /*5730*/  @!P1 SHF.R.U64 R9, R28, 0x10, R29 ;  /* 0x000000101c099819 */ /* 0x000fe2000000121d */
[----:B------:R-:W-:Y:S01]  /*5740*/  @!P1 HADD2.F32 R29, -RZ, R63.H1_H1 ;  /* 0x3000003fff1d9230 */ /* 0x000fe20000004100 */
[----:B------:R-:W-:Y:S02]  /*5750*/  IADD3 R40, R121, R40, RZ ;  /* 0x0000002879287210 */ /* 0x000fe40007ffe0ff */
[----:B------:R-:W-:Y:S02]  /*5760*/  @!P1 SHF.R.U64 R28, R56, 0x10, R57 ;  /* 0x00000010381c9819 */ /* 0x000fe40000001239 */
[--C-:B------:R-:W-:Y:S01]  /*5770*/  @!P1 SHF.R.U64 R31, R58, 0x10, R59.reuse ;  /* 0x000000103a1f9819 */ /* 0x100fe2000000123b */
[----:B------:R-:W-:Y:S01]  /*5780*/  IMAD.SHL.U32 R40, R40, 0x2, RZ ;  /* 0x0000000228287824 */ /* 0x000fe200078e00ff */
[----:B------:R-:W-:Y:S02]  /*5790*/  @!P1 SHF.R.U32.HI R39, RZ, 0x10, R59 ;  /* 0x00000010ff279819 */ /* 0x000fe4000001163b */
[----:B------:R-:W-:Y:S01]  /*57a0*/  ISETP.GE.AND P0, PT, R45, c[0x0][0x1d4], PT ;  /* 0x000075002d007a0c */ /* 0x000fe20003f06270 */
[----:B------:R-:W-:Y:S02]  /*57b0*/  @!P1 HADD2.F32 R31, -RZ, R31.H0_H0 ;  /* 0x2000001fff1f9230 */ /* 0x000fe40000004100 */
[----:B------:R-:W2:Y:S01]  /*57c0*/  LDS.128 R40, [R40+0x3100] ;  /* 0x0031000028287984 */ /* 0x000ea20000000c00 */
[----:B------:R-:W-:Y:S01]  /*57d0*/  @!P1 HADD2.F32 R39, -RZ, R39.H0_H0 ;  /* 0x20000027ff279230 */ /* 0x000fe20000004100 */
[----:B---3-5:R-:W-:Y:S05]  /*57e0*/  @!P1 IMAD.MOV.U32 R5, RZ, RZ, R17 ;  /* 0x000000ffff059224 */ /* 0x028fea00078e0011 */
[----:B------:R-:W-:Y:S05]  /*57f0*/  @!P1 HADD2.F32 R3, -RZ, R5.H0_H0 ;  /* 0x20000005ff039230 */ /* 0x000fea0000004100 */
[C---:B------:R-:W-:Y:S02]  /*5800*/  @!P1 FMUL.FTZ R4, R3.reuse, R2 ;  /* 0x0000000203049220 */ /* 0x040fe40000410000 */
[----:B--2---:R-:W-:Y:S01]  /*5810*/  @!P1 IMAD.MOV.U32 R44, RZ, RZ, R43 ;  /* 0x000000ffff2c9224 */ /* 0x004fe200078e002b */
[----:B------:R-:W-:Y:S01]  /*5820*/  @!P1 MOV R7, R41 ;  /* 0x0000002900079202 */ /* 0x000fe20000000f00 */
[----:B------:R-:W-:Y:S01]  /*5830*/  @!P1 IMAD.MOV.U32 R30, RZ, RZ, R42 ;  /* 0x000000ffff1e9224 */ /* 0x000fe200078e002a */
[----:B------:R-:W-:Y:S02]  /*5840*/  @!P1 MOV R12, R40 ;  /* 0x00000028000c9202 */ /* 0x000fe40000000f00 */
[----:B------:R-:W-:Y:S02]  /*5850*/  @!P1 HADD2.F32 R37, -RZ, R44.H0_H0 ;  /* 0x2000002cff259230 */ /* 0x000fe40000004100 */
[--C-:B------:R-:W-:Y:S02]  /*5860*/  @!P1 HADD2.F32 R24, -RZ, R7.reuse.H0_H0 ;  /* 0x20000007ff189230 */ /* 0x100fe40000004100 */
[----:B------:R-:W-:Y:S02]  /*5870*/  @!P1 HADD2.F32 R26, -RZ, R7.H1_H1 ;  /* 0x30000007ff1a9230 */ /* 0x000fe40000004100 */
[----:B------:R-:W-:Y:S01]  /*5880*/  @!P1 HADD2.F32 R14, -RZ, R12.H0_H0 ;  /* 0x2000000cff0e9230 */ /* 0x000fe20000004100 */
        /* <DEDUP_REMOVED lines=11> */
[C---:B------:R-:W-:Y:S01]  /*5940*/  @!P1 FMUL.FTZ R22, R14.reuse, R3 ;  /* 0x000000030e169220 */ /* 0x040fe20000410000 */
[----:B------:R-:W-:Y:S01]  /*5950*/  @!P1 MOV R10, R19 ;  /* 0x00000013000a9202 */ /* 0x000fe20000000f00 */
[----:B------:R-:W-:Y:S02]  /*5960*/  @!P1 HADD2.F32 R6, -RZ, R36.H0_H0 ;  /* 0x20000024ff069230 */ /* 0x000fe40000004100 */
        /* <DEDUP_REMOVED lines=11> */
[----:B------:R-:W-:Y:S01]  /*5a20*/  @!P1 HADD2.F32 R28, -RZ, R30.H0_H0 ;  /* 0x2000001eff1c9230 */ /* 0x000fe20000004100 */
[-C--:B------:R-:W-:Y:S01]  /*5a30*/  @!P1 FFMA.FTZ R51, R7, R23.reuse, -R8 ;  /* 0x0000001707339223 */ /* 0x080fe20000010808 */
[----:B------:R-:W-:Y:S01]  /*5a40*/  @!P1 MOV R7, R18 ;  /* 0x0000001200079202 */ /* 0x000fe20000000f00 */
[C---:B------:R-:W-:Y:S01]  /*5a50*/  @!P1 FMUL.FTZ R8, R9.reuse, R6 ;  /* 0x0000000609089220 */ /* 0x040fe20000410000 */
[----:B------:R-:W-:Y:S01]  /*5a60*/  @!P1 HADD2.F32 R6, -RZ, R36.H1_H1 ;  /* 0x30000024ff069230 */ /* 0x000fe20000004100 */
[----:B------:R-:W-:Y:S01]  /*5a70*/  @!P1 FFMA.FTZ R50, R9, R38, -R12 ;  /* 0x0000002609329223 */ /* 0x000fe2000001080c */
[----:B------:R-:W-:Y:S01]  /*5a80*/  @!P1 HADD2.F32 R9, -RZ, R11.H0_H0 ;  /* 0x2000000bff099230 */ /* 0x000fe20000004100 */
[----:B------:R-:W-:Y:S01]  /*5a90*/  @!P1 FFMA.FTZ R3, R22, R23, R3 ;  /* 0x0000001716039223 */ /* 0x000fe20000010003 */
[----:B------:R-:W-:Y:S01]  /*5aa0*/  @!P1 HADD2.F32 R30, -RZ, R30.H1_H1 ;  /* 0x3000001eff1e9230 */ /* 0x000fe20000004100 */
[----:B------:R-:W-:Y:S01]  /*5ab0*/  @!P1 FFMA.FTZ R4, R24, R25, R4 ;  /* 0x0000001918049223 */ /* 0x000fe20000010004 */
[----:B------:R-:W-:Y:S01]  /*5ac0*/  @!P1 HADD2.F32 R36, -RZ, R44.H1_H1 ;  /* 0x3000002cff249230 */ /* 0x000fe20000004100 */
[----:B------:R-:W-:Y:S01]  /*5ad0*/  @!P1 FFMA.FTZ R5, R26, R27, R5 ;  /* 0x0000001b1a059223 */ /* 0x000fe20000010005 */
[--C-:B------:R-:W-:Y:S01]  /*5ae0*/  @!P1 HADD2.F32 R12, -RZ, R7.reuse.H0_H0 ;  /* 0x20000007ff0c9230 */ /* 0x100fe20000004100 */
[----:B------:R-:W-:Y:S01]  /*5af0*/  @!P1 FMUL.FTZ R48, R30, R9 ;  /* 0x000000091e309220 */ /* 0x000fe20000410000 */
[----:B------:R-:W-:Y:S01]  /*5b00*/  @!P1 F2FP.PACK_AB R2, R3, R2 ;  /* 0x000000020302923e */ /* 0x000fe200000000ff */
[----:B------:R-:W-:Y:S01]  /*5b10*/  @!P1 FMUL.FTZ R44, R36, R13 ;  /* 0x0000000d242c9220 */ /* 0x000fe20000410000 */
[----:B------:R-:W-:Y:S01]  /*5b20*/  @!P1 F2FP.PACK_AB R4, R5, R4 ;  /* 0x000000040504923e */ /* 0x000fe200000000ff */
[----:B------:R-:W-:Y:S01]  /*5b30*/  @!P1 HADD2.F32 R11, -RZ, R7.H1_H1 ;  /* 0x30000007ff0b9230 */ /* 0x000fe20000004100 */
[----:B------:R-:W-:Y:S01]  /*5b40*/  @!P1 FMUL.FTZ R7, R28, R6 ;  /* 0x000000061c079220 */ /* 0x000fe20000410000 */
[----:B------:R-:W-:Y:S01]  /*5b50*/  @!P1 MOV R40, R2 ;  /* 0x0000000200289202 */ /* 0x000fe20000000f00 */
[----:B------:R-:W-:Y:S02]  /*5b60*/  @!P1 FFMA.FTZ R44, R10, R39, -R44 ;  /* 0x000000270a2c9223 */ /* 0x000fe4000001082c */
[----:B------:R-:W-:Y:S02]  /*5b70*/  @!P1 FFMA.FTZ R49, R12, R29, -R7 ;  /* 0x0000001d0c319223 */ /* 0x000fe40000010807 */
[C---:B------:R-:W-:Y:S02]  /*5b80*/  @!P1 FFMA.FTZ R48, R11.reuse, R31, -R48 ;  /* 0x0000001f0b309223 */ /* 0x040fe40000010830 */
[----:B------:R-:W-:Y:S01]  /*5b90*/  @!P1 FMUL.FTZ R7, R11, R9 ;  /* 0x000000090b079220 */ /* 0x000fe20000410000 */
[----:B------:R-:W-:Y:S01]  /*5ba0*/  @!P1 F2FP.PACK_AB R11, R44, R50 ;  /* 0x000000322c0b923e */ /* 0x000fe200000000ff */
[----:B------:R-:W-:Y:S01]  /*5bb0*/  @!P1 FMUL.FTZ R9, R10, R13 ;  /* 0x0000000d0a099220 */ /* 0x000fe20000410000 */
[----:B------:R-:W-:Y:S01]  /*5bc0*/  @!P1 F2FP.PACK_AB R10, R48, R49 ;  /* 0x00000031300a923e */ /* 0x000fe200000000ff */
[----:B------:R-:W-:Y:S01]  /*5bd0*/  @!P1 FMUL.FTZ R6, R12, R6 ;  /* 0x000000060c069220 */ /* 0x000fe20000410000 */
[----:B------:R-:W-:Y:S01]  /*5be0*/  @!P1 F2FP.PACK_AB R13, R55, R56 ;  /* 0x00000038370d923e */ /* 0x000fe200000000ff */
[----:B------:R-:W-:Y:S01]  /*5bf0*/  @!P1 IMAD.MOV.U32 R41, RZ, RZ, R4 ;  /* 0x000000ffff299224 */ /* 0x000fe200078e0004 */
[----:B------:R-:W-:Y:S01]  /*5c00*/  @!P1 F2FP.PACK_AB R12, R51, R54 ;  /* 0x00000036330c923e */ /* 0x000fe200000000ff */
[----:B------:R-:W-:Y:S01]  /*5c10*/  @!P1 IMAD.MOV.U32 R18, RZ, RZ, R10 ;  /* 0x000000ffff129224 */ /* 0x000fe200078e000a */
[----:B------:R-:W-:Y:S01]  /*5c20*/  @!P1 MOV R17, R13 ;  /* 0x0000000d00119202 */ /* 0x000fe20000000f00 */
[----:B------:R-:W-:Y:S01]  /*5c30*/  @!P1 FFMA.FTZ R6, R28, R29, R6 ;  /* 0x0000001d1c069223 */ /* 0x000fe20000010006 */
[----:B------:R-:W-:Y:S01]  /*5c40*/  @!P1 MOV R16, R12 ;  /* 0x0000000c00109202 */ /* 0x000fe20000000f00 */
[----:B------:R-:W-:Y:S01]  /*5c50*/  @!P1 FFMA.FTZ R7, R30, R31, R7 ;  /* 0x0000001f1e079223 */ /* 0x000fe20000010007 */
[----:B------:R-:W-:Y:S01]  /*5c60*/  @!P1 MOV R19, R11 ;  /* 0x0000000b00139202 */ /* 0x000fe20000000f00 */
[----:B------:R-:W-:Y:S02]  /*5c70*/  @!P1 FFMA.FTZ R8, R37, R38, R8 ;  /* 0x0000002625089223 */ /* 0x000fe40000010008 */
[----:B------:R-:W-:Y:S01]  /*5c80*/  @!P1 FFMA.FTZ R9, R36, R39, R9 ;  /* 0x0000002724099223 */ /* 0x000fe20000010009 */
[----:B------:R-:W-:Y:S01]  /*5c90*/  @!P1 F2FP.PACK_AB R6, R7, R6 ;  /* 0x000000060706923e */ /* 0x000fe200000000ff */
[----:B------:R2:W-:Y:S03]  /*5ca0*/  ST.E.128 [R52.64], R16 ;  /* 0x0000001034007985 */ /* 0x0005e6000c101d1a */
[----:B------:R-:W-:Y:S02]  /*5cb0*/  @!P1 F2FP.PACK_AB R8, R9, R8 ;  /* 0x000000080908923e */ /* 0x000fe400000000ff */
[----:B------:R-:W-:Y:S02]  /*5cc0*/  @!P1 MOV R42, R6 ;  /* 0x00000006002a9202 */ /* 0x000fe40000000f00 */
[----:B------:R-:W-:Y:S01]  /*5cd0*/  @!P1 MOV R43, R8 ;  /* 0x00000008002b9202 */ /* 0x000fe20000000f00 */
[----:B------:R-:W-:-:S05]  /*5ce0*/  @P0 BRA `(.L_x_359) ;  /* 0x000003d000000947 */ /* 0x000fca0003800000 */
[C---:B------:R-:W-:Y:S04]  /*5cf0*/  LEA R2, P0, R45.reuse, R46, 0x1 ;  /* 0x0000002e2d027211 */ /* 0x040fe800078008ff */
[----:B------:R-:W-:Y:S05]  /*5d00*/  LEA.HI.X.SX32 R3, R45, R47, 0x1, P0 ;  /* 0x0000002f2d037211 */ /* 0x000fea00000f0eff */
[----:B------:R3:W-:Y:S01]  /*5d10*/  ST.E.128 [R2.64], R40 ;  /* 0x0000002802007985 */ /* 0x0007e2000c101d1a */
[----:B------:R-:W-:-:S05]  /*5d20*/  BRA `(.L_x_359) ;  /* 0x0000039000007947 */ /* 0x000fca0003800000 */
.L_x_343:
        /* <DEDUP_REMOVED lines=22> */
.L_x_367:
[----:B-123--:R-:W-:Y:S05]  /*5e90*/  BSYNC B0 ;  /* 0x0000000000007941 */ /* 0x00efea0003800000 */
.L_x_366:
        /* <DEDUP_REMOVED lines=17> */
.L_x_369:
[----:B------:R-:W-:Y:S05]  /*5fb0*/  BSYNC B0 ;  /* 0x0000000000007941 */ /* 0x000fea0003800000 */
.L_x_368:
[----:B--2---:R2:W4:Y:S01]  /*5fc0*/  SHFL.IDX PT, R3, R76, 0x2, 0x1c1f ;  /* 0x005c1f004c037f89 */ /* 0x00452200000e0000 */
[----:B------:R-:W-:Y:S03]  /*5fd0*/  ISETP.GE.AND P0, PT, R12, 0x41, PT ;  /* 0x000000410c00780c */ /* 0x000fe60003f06270 */
        /* <DEDUP_REMOVED lines=14> */
.L_x_359:
[----:B------:R-:W-:Y:S05]  /*60c0*/  BSYNC B2 ;  /* 0x0000000000027941 */ /* 0x000fea0003800000 */
.L_x_342:
[----:B---3--:R-:W-:Y:S01]  /*60d0*/  IMAD.U32 R2, RZ, RZ, UR6 ;  /* 0x00000006ff027e24 */ /* 0x008fe2000f8e00ff */
        /* <DEDUP_REMOVED lines=10> */
[----:B------:R-:W-:Y:S07]  /*6180*/  ISETP.GE.AND P1, PT, R4, 0x41, PT ;  /* 0x000000410400780c */ /* 0x000fee0003f26270 */
[C---:B------:R-:W-:Y:S05]  /*6190*/  @P4 IADD3 R6, P0, R2.reuse, 0x10, RZ ;  /* 0x0000001002064810 */ /* 0x040fea0007f1e0ff */
[--C-:B------:R-:W-:Y:S01]  /*61a0*/  @P4 IMAD.X R7, RZ, RZ, R3.reuse, P0 ;  /* 0x000000ffff074224 */ /* 0x100fe200000e0603 */
[C---:B--2---:R-:W-:Y:S04]  /*61b0*/  @P3 IADD3 R8, P0, R2.reuse, 0x20, RZ ;  /* 0x0000002002083810 */ /* 0x044fe80007f1e0ff */
        /* <DEDUP_REMOVED lines=9> */
[----:B------:R-:W-:Y:S11]  /*6250*/  ISETP.GE.AND P5, PT, R4, 0x1, PT ;  /* 0x000000010400780c */ /* 0x000ff60003fa6270 */
[----:B------:R-:W-:Y:S02]  /*6260*/  @!UPT UIADD3 URZ, URZ, URZ, URZ ;  /* 0x0000003f3f3ff290 */ /* 0x000fe4000fffe03f */
[----:B------:R-:W-:Y:S02]  /*6270*/  @P5 IMAD R3, R3, c[0x0][0x258], RZ ;  /* 0x0000960003035a24 */ /* 0x000fe400078e02ff */
[----:B------:R-:W-:Y:S02]  /*6280*/  @P5 IMAD.MOV.U32 R4, RZ, RZ, R84 ;  /* 0x000000ffff045224 */ /* 0x000fe400078e0054 */
[----:B------:R-:W-:Y:S04]  /*6290*/  @P5 IMAD.MOV.U32 R5, RZ, RZ, R87 ;  /* 0x000000ffff055224 */ /* 0x000fe800078e0057 */
[C---:B------:R-:W-:Y:S04]  /*62a0*/  @P5 IMAD.WIDE.U32 R4, R2.reuse, c[0x0][0x258], R4 ;  /* 0x0000960002045a25 */ /* 0x040fe800078e0004 */
[----:B------:R-:W-:Y:S01]  /*62b0*/  @P5 IMAD R2, R2, c[0x0][0x25c], R3 ;  /* 0x0000970002025a24 */ /* 0x000fe200078e0203 */
[C---:B------:R-:W-:Y:S02]  /*62c0*/  @P5 LEA R14, P6, R4.reuse, c[0x0][0x250], 0x1 ;  /* 0x00009400040e5a11 */ /* 0x040fe400078c08ff */
[-C--:B------:R-:W-:Y:S02]  /*62d0*/  @P4 MOV R3, R87.reuse ;  /* 0x0000005700034202 */ /* 0x080fe40000000f00 */
[----:B------:R-:W-:Y:S04]  /*62e0*/  @P5 IADD3 R2, R5, R2, RZ ;  /* 0x0000000205025210 */ /* 0x000fe80007ffe0ff */
[----:B------:R-:W-:Y:S01]  /*62f0*/  @P5 LEA.HI.X R15, R4, c[0x0][0x254], R2, 0x1, P6 ;  /* 0x00009500040f5a11 */ /* 0x000fe200030f0c02 */
[----:B------:R-:W-:Y:S02]  /*6300*/  @P4 IMAD R4, R7, c[0x0][0x258], RZ ;  /* 0x0000960007044a24 */ /* 0x000fe400078e02ff */
[----:B------:R-:W-:Y:S02]  /*6310*/  @P4 IMAD.MOV.U32 R2, RZ, RZ, R84 ;  /* 0x000000ffff024224 */ /* 0x000fe400078e0054 */
[C---:B------:R-:W-:Y:S02]  /*6320*/  @P4 IMAD R4, R6.reuse, c[0x0][0x25c], R4 ;  /* 0x0000970006044a24 */ /* 0x040fe400078e0204 */
[----:B------:R-:W-:Y:S04]  /*6330*/  @P4 IMAD.WIDE.U32 R2, R6, c[0x0][0x258], R2 ;  /* 0x0000960006024a25 */ /* 0x000fe800078e0002 */
[----:B------:R-:W-:Y:S01]  /*6340*/  @P4 IMAD.IADD R4, R3, 0x1, R4 ;  /* 0x0000000103044824 */ /* 0x000fe200078e0204 */
[----:B------:R-:W-:Y:S01]  /*6350*/  @P4 LEA R12, P6, R2, c[0x0][0x250], 0x1 ;  /* 0x00009400020c4a11 */ /* 0x000fe200078c08ff */
[----:B------:R-:W-:Y:S02]  /*6360*/  @P3 IMAD.MOV.U32 R3, RZ, RZ, R87 ;  /* 0x000000ffff033224 */ /* 0x000fe400078e0057 */
[----:B------:R-:W-:Y:S01]  /*6370*/  @P0 IMAD R6, R22, c[0x0][0x258], RZ ;  /* 0x0000960016060a24 */ /* 0x000fe200078e02ff */
[----:B------:R-:W-:Y:S01]  /*6380*/  @P4 LEA.HI.X R13, R2, c[0x0][0x254], R4, 0x1, P6 ;  /* 0x00009500020d4a11 */ /* 0x000fe200030f0c04 */
[----:B------:R-:W-:Y:S01]  /*6390*/  @P3 IMAD R4, R10, c[0x0][0x258], RZ ;  /* 0x000096000a043a24 */ /* 0x000fe200078e02ff */
[----:B------:R-:W-:Y:S01]  /*63a0*/  @P3 MOV R2, R84 ;  /* 0x0000005400023202 */ /* 0x000fe20000000f00 */
[----:B------:R-:W-:Y:S02]  /*63b0*/  @P0 IMAD R6, R18, c[0x0][0x25c], R6 ;  /* 0x0000970012060a24 */ /* 0x000fe400078e0206 */
[C---:B------:R-:W-:Y:S02]  /*63c0*/  @P3 IMAD R4, R8.reuse, c[0x0][0x25c], R4 ;  /* 0x0000970008043a24 */ /* 0x040fe400078e0204 */
[----:B------:R-:W-:Y:S05]  /*63d0*/  @P3 IMAD.WIDE.U32 R2, R8, c[0x0][0x258], R2 ;  /* 0x0000960008023a25 */ /* 0x000fea00078e0002 */
[C---:B------:R-:W-:Y:S02]  /*63e0*/  @P3 LEA R10, P6, R2.reuse, c[0x0][0x250], 0x1 ;  /* 0x00009400020a3a11 */ /* 0x040fe400078c08ff */
[----:B------:R-:W-:Y:S02]  /*63f0*/  @P3 IADD3 R4, R3, R4, RZ ;  /* 0x0000000403043210 */ /* 0x000fe40007ffe0ff */
[-C--:B------:R-:W-:Y:S02]  /*6400*/  @P2 MOV R3, R87.reuse ;  /* 0x0000005700032202 */ /* 0x080fe40000000f00 */
[----:B------:R-:W-:Y:S01]  /*6410*/  @P3 LEA.HI.X R11, R2, c[0x0][0x254], R4, 0x1, P6 ;  /* 0x00009500020b3a11 */ /* 0x000fe200030f0c04 */
[----:B------:R-:W-:Y:S02]  /*6420*/  @P2 IMAD R4, R17, c[0x0][0x258], RZ ;  /* 0x0000960011042a24 */ /* 0x000fe400078e02ff */
[----:B------:R-:W-:Y:S02]  /*6430*/  @P2 IMAD.MOV.U32 R2, RZ, RZ, R84 ;  /* 0x000000ffff022224 */ /* 0x000fe400078e0054 */
[C---:B------:R-:W-:Y:S02]  /*6440*/  @P2 IMAD R4, R9.reuse, c[0x0][0x25c], R4 ;  /* 0x0000970009042a24 */ /* 0x040fe400078e0204 */
[----:B------:R-:W-:Y:S04]  /*6450*/  @P2 IMAD.WIDE.U32 R2, R9, c[0x0][0x258], R2 ;  /* 0x0000960009022a25 */ /* 0x000fe800078e0002 */
[----:B------:R-:W-:Y:S01]  /*6460*/  @P2 IMAD.IADD R4, R3, 0x1, R4 ;  /* 0x0000000103042824 */ /* 0x000fe200078e0204 */
[C---:B------:R-:W-:Y:S01]  /*6470*/  @P2 LEA R8, P6, R2.reuse, c[0x0][0x250], 0x1 ;  /* 0x0000940002082a11 */ /* 0x040fe200078c08ff */
[----:B------:R-:W-:Y:S03]  /*6480*/  @P1 IMAD.MOV.U32 R3, RZ, RZ, R87 ;  /* 0x000000ffff031224 */ /* 0x000fe600078e0057 */
[----:B------:R-:W-:Y:S01]  /*6490*/  @P2 LEA.HI.X R9, R2, c[0x0][0x254], R4, 0x1, P6 ;  /* 0x0000950002092a11 */ /* 0x000fe200030f0c04 */
[----:B------:R-:W-:Y:S01]  /*64a0*/  @P1 IMAD R4, R19, c[0x0][0x258], RZ ;  /* 0x0000960013041a24 */ /* 0x000fe200078e02ff */
[----:B------:R-:W-:Y:S03]  /*64b0*/  @P1 MOV R2, R84 ;  /* 0x0000005400021202 */ /* 0x000fe60000000f00 */
[C---:B------:R-:W-:Y:S02]  /*64c0*/  @P1 IMAD R4, R16.reuse, c[0x0][0x25c], R4 ;  /* 0x0000970010041a24 */ /* 0x040fe400078e0204 */
[----:B------:R-:W-:Y:S05]  /*64d0*/  @P1 IMAD.WIDE.U32 R2, R16, c[0x0][0x258], R2 ;  /* 0x0000960010021a25 */ /* 0x000fea00078e0002 */
[----:B------:R-:W-:Y:S02]  /*64e0*/  @P1 IADD3 R3, R3, R4, RZ ;  /* 0x0000000403031210 */ /* 0x000fe40007ffe0ff */
[C---:B------:R-:W-:Y:S04]  /*64f0*/  @P1 LEA R4, P6, R2.reuse, c[0x0][0x250], 0x1 ;  /* 0x0000940002041a11 */ /* 0x040fe800078c08ff */
[----:B------:R-:W-:Y:S01]  /*6500*/  @P1 LEA.HI.X R5, R2, c[0x0][0x254], R3, 0x1, P6 ;  /* 0x0000950002051a11 */ /* 0x000fe200030f0c03 */
[----:B------:R-:W-:Y:S01]  /*6510*/  @P0 IMAD.MOV.U32 R2, RZ, RZ, R84 ;  /* 0x000000ffff020224 */ /* 0x000fe200078e0054 */
[----:B------:R-:W-:Y:S05]  /*6520*/  @P0 MOV R3, R87 ;  /* 0x0000005700030202 */ /* 0x000fea0000000f00 */
[----:B------:R-:W-:Y:S04]  /*6530*/  @P0 IMAD.WIDE.U32 R2, R18, c[0x0][0x258], R2 ;  /* 0x0000960012020a25 */ /* 0x000fe800078e0002 */
[----:B------:R-:W-:Y:S01]  /*6540*/  @P0 IMAD.IADD R3, R3, 0x1, R6 ;  /* 0x0000000103030824 */ /* 0x000fe200078e0206 */
        /* <DEDUP_REMOVED lines=16> */
[C---:B-----5:R-:W-:Y:S02]  /*6650*/  IMAD R4, R86.reuse, c[0x0][0x20c], R2 ;  /* 0x0000830056047a24 */ /* 0x060fe400078e0202 */
[----:B------:R-:W-:Y:S05]  /*6660*/  IMAD.WIDE.U32 R2, R86, c[0x0][0x208], RZ ;  /* 0x0000820056027a25 */ /* 0x000fea00078e00ff */
[----:B------:R-:W-:Y:S01]  /*6670*/  IADD3 R3, R3, R4, RZ ;  /* 0x0000000403037210 */ /* 0x000fe20007ffe0ff */
[----:B------:R-:W-:Y:S04]  /*6680*/  IMAD R4, R99, c[0x0][0x218], RZ ;  /* 0x0000860063047a24 */ /* 0x000fe800078e02ff */
        /* <DEDUP_REMOVED lines=14> */
[----:B----4-:R-:W4:Y:S01]  /*6770*/  @!P1 LDS.128 R8, [R79] ;  /* 0x000000004f089984 */ /* 0x010f220000000c00 */
[CC--:B--2---:R-:W-:Y:S04]  /*6780*/  @!P1 LEA R4, P0, R20.reuse, R2.reuse, 0x1 ;  /* 0x0000000214049211 */ /* 0x0c4fe800078008ff */
[-C--:B---3--:R-:W-:Y:S02]  /*6790*/  @!P1 LEA.HI.X R5, R20, R3.reuse, R21, 0x1, P0 ;  /* 0x0000000314059211 */ /* 0x088fe400000f0c15 */
[----:B------:R-:W-:Y:S11]  /*67a0*/  ISETP.GE.AND P0, PT, R83, c[0x0][0x1d4], PT ;  /* 0x0000750053007a0c */ /* 0x000ff60003f06270 */
[----:B------:R-:W-:Y:S02]  /*67b0*/  @!UPT UIADD3 URZ, URZ, URZ, URZ ;  /* 0x0000003f3f3ff290 */ /* 0x000fe4000fffe03f */
[C---:B------:R-:W-:Y:S04]  /*67c0*/  @!P0 LEA R2, P2, R73.reuse, R2, 0x1 ;  /* 0x0000000249028211 */ /* 0x040fe800078408ff */
[----:B------:R-:W-:Y:S01]  /*67d0*/  @!P0 LEA.HI.X R3, R73, R3, R81, 0x1, P2 ;  /* 0x0000000349038211 */ /* 0x000fe200010f0c51 */
[----:B----4-:R-:W-:Y:S04]  /*67e0*/  @!P1 ST.E.128 [R4.64], R8 ;  /* 0x0000000804009985 */ /* 0x010fe8000c101d1a */
[----:B------:R-:W2:Y:S04]  /*67f0*/  @!P0 LDS.128 R4, [R80] ;  /* 0x0000000050048984 */ /* 0x000ea80000000c00 */
[----:B--2---:R2:W-:Y:S02]  /*6800*/  @!P0 ST.E.128 [R2.64], R4 ;  /* 0x0000000402008985 */ /* 0x0045e4000c101d1a */
.L_x_371:
[----:B------:R-:W-:Y:S05]  /*6810*/  BSYNC B0 ;  /* 0x0000000000007941 */ /* 0x000fea0003800000 */
.L_x_370:
[----:B--23--:R2:W3:Y:S01]  /*6820*/  SHFL.IDX PT, R3, R12, 0x1, 0x1c1f ;  /* 0x003c1f000c037f89 */ /* 0x00c4e200000e0000 */
[----:B------:R-:W-:Y:S01]  /*6830*/  ISETP.GE.AND P0, PT, R13, 0x21, PT ;  /* 0x000000210d00780c */ /* 0x000fe20003f06270 */
[----:B------:R-:W-:Y:S02]  /*6840*/  BSSY B0, `(.L_x_372) ;  /* 0x000000f000007945 */ /* 0x000fe40003800000 */
[----:B------:R2:W1:Y:S10]  /*6850*/  SHFL.IDX PT, R2, R14, 0x1, 0x1c1f ;  /* 0x003c1f000e027f89 */ /* 0x00047400000e0000 */
[----:B------:R-:W-:-:S05]  /*6860*/  @!P0 BRA `(.L_x_373) ;  /* 0x000000c000008947 */ /* 0x000fca0003800000 */
[C---:B------:R-:W-:Y:S11]  /*6870*/  ISETP.GE.AND P1, PT, R20.reuse, c[0x0][0x1d4], PT ;  /* 0x0000750014007a0c */ /* 0x040ff60003f26270 */
[----:B------:R-:W-:Y:S02]  /*6880*/  @!UPT UIADD3 URZ, URZ, URZ, URZ ;  /* 0x0000003f3f3ff290 */ /* 0x000fe4000fffe03f */
[----:B----4-:R-:W4:Y:S01]  /*6890*/  @!P1 LDS.128 R8, [R79+0x1000] ;  /* 0x001000004f089984 */ /* 0x010f220000000c00 */
[CC--:B-1----:R-:W-:Y:S04]  /*68a0*/  @!P1 LEA R4, P0, R20.reuse, R2.reuse, 0x1 ;  /* 0x0000000214049211 */ /* 0x0c2fe800078008ff */
[-C--:B---3--:R-:W-:Y:S02]  /*68b0*/  @!P1 LEA.HI.X R5, R20, R3.reuse, R21, 0x1, P0 ;  /* 0x0000000314059211 */ /* 0x088fe400000f0c15 */
[----:B------:R-:W-:Y:S11]  /*68c0*/  ISETP.GE.AND P0, PT, R83, c[0x0][0x1d4], PT ;  /* 0x0000750053007a0c */ /* 0x000ff60003f06270 */
[----:B------:R-:W-:Y:S02]  /*68d0*/  @!UPT UIADD3 URZ, URZ, URZ, URZ ;  /* 0x0000003f3f3ff290 */ /* 0x000fe4000fffe03f */
[C---:B------:R-:W-:Y:S04]  /*68e0*/  @!P0 LEA R2, P2, R73.reuse, R2, 0x1 ;  /* 0x0000000249028211 */ /* 0x040fe800078408ff */
[----:B------:R-:W-:Y:S01]  /*68f0*/  @!P0 LEA.HI.X R3, R73, R3, R81, 0x1, P2 ;  /* 0x0000000349038211 */ /* 0x000fe200010f0c51 */
[----:B----4-:R-:W-:Y:S04]  /*6900*/  @!P1 ST.E.128 [R4.64], R8 ;  /* 0x0000000804009985 */ /* 0x010fe8000c101d1a */
[----:B------:R-:W1:Y:S04]  /*6910*/  @!P0 LDS.128 R4, [R80+0x1000] ;  /* 0x0010000050048984 */ /* 0x000e680000000c00 */
[----:B-1----:R1:W-:Y:S02]  /*6920*/  @!P0 ST.E.128 [R2.64], R4 ;  /* 0x0000000402008985 */ /* 0x0023e4000c101d1a */
.L_x_373:
[----:B------:R-:W-:Y:S05]  /*6930*/  BSYNC B0 ;  /* 0x0000000000007941 */ /* 0x000fea0003800000 */
.L_x_372:
[----:B-1-3--:R1:W3:Y:S01]  /*6940*/  SHFL.IDX PT, R3, R12, 0x2, 0x1c1f ;  /* 0x005c1f000c037f89 */ /* 0x00a2e200000e0000 */
[----:B------:R-:W-:Y:S01]  /*6950*/  ISETP.GE.AND P0, PT, R13, 0x41, PT ;  /* 0x000000410d00780c */ /* 0x000fe20003f06270 */
[----:B------:R-:W-:Y:S02]  /*6960*/  BSSY B0, `(.L_x_374) ;  /* 0x000000f000007945 */ /* 0x000fe40003800000 */
[----:B------:R1:W2:Y:S10]  /*6970*/  SHFL.IDX PT, R2, R14, 0x2, 0x1c1f ;  /* 0x005c1f000e027f89 */ /* 0x0002b400000e0000 */
[----:B------:R-:W-:-:S05]  /*6980*/  @!P0 BRA `(.L_x_375) ;  /* 0x000000c000008947 */ /* 0x000fca0003800000 */
[C---:B------:R-:W-:Y:S11]  /*6990*/  ISETP.GE.AND P1, PT, R20.reuse, c[0x0][0x1d4], PT ;  /* 0x0000750014007a0c */ /* 0x040ff60003f26270 */
[----:B------:R-:W-:Y:S02]  /*69a0*/  @!UPT UIADD3 URZ, URZ, URZ, URZ ;  /* 0x0000003f3f3ff290 */ /* 0x000fe4000fffe03f */
[----:B----4-:R-:W4:Y:S01]  /*69b0*/  @!P1 LDS.128 R8, [R79+0x2000] ;  /* 0x002000004f089984 */ /* 0x010f220000000c00 */
        /* <DEDUP_REMOVED lines=9> */
.L_x_375:
[----:B------:R-:W-:Y:S05]  /*6a50*/  BSYNC B0 ;  /* 0x0000000000007941 */ /* 0x000fea0003800000 */
.L_x_374:
[----:B------:R-:W-:Y:S02]  /*6a60*/  UISETP.GT.AND UP0, UPT, UR6, UR7, UPT ;  /* 0x000000070600728c */ /* 0x000fe4000bf04270 */
[----:B------:R-:W-:Y:S04]  /*6a70*/  UIADD3 UR6, UR6, -0x1, URZ ;  /* 0xffffffff06067890 */ /* 0x000fe8000fffe03f */
[----:B------:R-:W-:Y:S05]  /*6a80*/  PLOP3.LUT P0, PT, PT, PT, UP0, 0x80, 0x0 ;  /* 0x000000000000781c */ /* 0x000fea0003f0f008 */
[----:B------:R-:W-:Y:S02]  /*6a90*/  @UP0 UIMAD UR5, UR25, UR6, URZ ;  /* 0x00000006190502a4 */ /* 0x000fe4000f8e023f */
[----:B------:R-:W-:Y:S04]  /*6aa0*/  @UP0 USHF.R.S32.HI UR11, URZ, 0x1f, UR6 ;  /* 0x0000001f3f0b0899 */ /* 0x000fe80008011406 */
[----:B--2---:R-:W-:Y:S02]  /*6ab0*/  IMAD.U32 R4, RZ, RZ, UR5 ;  /* 0x00000005ff047e24 */ /* 0x004fe4000f8e00ff */
[----:B------:R-:W-:Y:S02]  /*6ac0*/  @P0 IMAD.MOV.U32 R2, RZ, RZ, R116 ;  /* 0x000000ffff020224 */ /* 0x000fe400078e0074 */
[----:B---3--:R-:W-:Y:S01]  /*6ad0*/  @P0 IMAD.MOV.U32 R3, RZ, RZ, R113 ;  /* 0x000000ffff030224 */ /* 0x008fe200078e0071 */
[----:B------:R-:W-:Y:S11]  /*6ae0*/  PLOP3.LUT P0, PT, PT, PT, UP0, 0x80, 0x0 ;  /* 0x000000000000781c */ /* 0x000ff60003f0f008 */
[----:B------:R-:W-:Y:S02]  /*6af0*/  @!UPT UIADD3 URZ, URZ, URZ, URZ ;  /* 0x0000003f3f3ff290 */ /* 0x000fe4000fffe03f */
[C---:B------:R-:W-:Y:S01]  /*6b00*/  @P0 IMAD.WIDE.U32 R2, R142.reuse, UR6, R2 ;  /* 0x000000068e020c25 */ /* 0x040fe2000f8e0002 */
[----:B------:R-:W-:Y:S11]  /*6b10*/  PLOP3.LUT P0, PT, PT, PT, UP0, 0x80, 0x0 ;  /* 0x000000000000781c */ /* 0x000ff60003f0f008 */
[----:B------:R-:W-:Y:S02]  /*6b20*/  @!UPT UIADD3 URZ, URZ, URZ, URZ ;  /* 0x0000003f3f3ff290 */ /* 0x000fe4000fffe03f */
[----:B------:R-:W-:Y:S01]  /*6b30*/  @P0 IMAD R4, R142, UR11, R4 ;  /* 0x0000000b8e040c24 */ /* 0x000fe2000f8e0204 */
[----:B------:R-:W-:Y:S11]  /*6b40*/  PLOP3.LUT P0, PT, PT, PT, UP0, 0x80, 0x0 ;  /* 0x000000000000781c */ /* 0x000ff60003f0f008 */
[----:B------:R-:W-:Y:S02]  /*6b50*/  @!UPT UIADD3 URZ, URZ, URZ, URZ ;  /* 0x0000003f3f3ff290 */ /* 0x000fe4000fffe03f */
[----:B------:R-:W-:Y:S01]  /*6b60*/  @P0 IMAD.IADD R4, R3, 0x1, R4 ;  /* 0x0000000103040824 */ /* 0x000fe200078e0204 */
[----:B------:R-:W-:Y:S11]  /*6b70*/  PLOP3.LUT P0, PT, PT, PT, UP0, 0x80, 0x0 ;  /* 0x000000000000781c */ /* 0x000ff60003f0f008 */
[----:B------:R-:W-:Y:S02]  /*6b80*/  @!UPT UIADD3 URZ, URZ, URZ, URZ ;  /* 0x0000003f3f3ff290 */ /* 0x000fe4000fffe03f */
[C---:B-1--4-:R-:W-:Y:S02]  /*6b90*/  @P0 LEA R12, P1, R2.reuse, c[0x0][0x220], 0x1 ;  /* 0x00008800020c0a11 */ /* 0x052fe400078208ff */
[----:B------:R-:W-:Y:S11]  /*6ba0*/  PLOP3.LUT P0, PT, PT, PT, UP0, 0x80, 0x0 ;  /* 0x000000000000781c */ /* 0x000ff60003f0f008 */
[----:B------:R-:W-:Y:S02]  /*6bb0*/  @!UPT UIADD3 URZ, URZ, URZ, URZ ;  /* 0x0000003f3f3ff290 */ /* 0x000fe4000fffe03f */
[----:B------:R-:W-:Y:S02]  /*6bc0*/  @P0 LEA.HI.X R10, R2, c[0x0][0x224], R4, 0x1, P1 ;  /* 0x00008900020a0a11 */ /* 0x000fe400008f0c04 */
[----:B------:R-:W-:Y:S11]  /*6bd0*/  PLOP3.LUT P0, PT, PT, PT, UP0, 0x80, 0x0 ;  /* 0x000000000000781c */ /* 0x000ff60003f0f008 */
[----:B------:R-:W-:Y:S02]  /*6be0*/  @!UPT UIADD3 URZ, URZ, URZ, URZ ;  /* 0x0000003f3f3ff290 */ /* 0x000fe4000fffe03f */
[-C--:B------:R-:W-:Y:S02]  /*6bf0*/  @P0 IADD3 R14, P1, R12, R132.reuse, RZ ;  /* 0x000000840c0e0210 */ /* 0x080fe40007f3e0ff */
[----:B------:R-:W-:Y:S11]  /*6c00*/  PLOP3.LUT P0, PT, PT, PT, UP0, 0x80, 0x0 ;  /* 0x000000000000781c */ /* 0x000ff60003f0f008 */
[----:B------:R-:W-:Y:S02]  /*6c10*/  @!UPT UIADD3 URZ, URZ, URZ, URZ ;  /* 0x0000003f3f3ff290 */ /* 0x000fe4000fffe03f */
[--C-:B------:R-:W-:Y:S01]  /*6c20*/  @P0 IMAD.X R11, R10, 0x1, R131.reuse, P1 ;  /* 0x000000010a0b0824 */ /* 0x100fe200008e0683 */
        /* <DEDUP_REMOVED lines=20> */
[----:B------:R-:W-:Y:S02]  /*6d70*/  @P0 IADD3 R2, P1, R4, R132, RZ ;  /* 0x0000008404020210 */ /* 0x000fe40007f3e0ff */
[----:B------:R-:W-:Y:S11]  /*6d80*/  PLOP3.LUT P0, PT, PT, PT, UP0, 0x80, 0x0 ;  /* 0x000000000000781c */ /* 0x000ff60003f0f008 */
[----:B------:R-:W-:Y:S02]  /*6d90*/  @!UPT UIADD3 URZ, URZ, URZ, URZ ;  /* 0x0000003f3f3ff290 */ /* 0x000fe4000fffe03f */
[----:B------:R-:W-:Y:S01]  /*6da0*/  @P0 IMAD.X R3, R5, 0x1, R131, P1 ;  /* 0x0000000105030824 */ /* 0x000fe200008e0683 */
[----:B------:R-:W-:Y:S11]  /*6db0*/  PLOP3.LUT P0, PT, PT, PT, UP0, 0x80, 0x0 ;  /* 0x000000000000781c */ /* 0x000ff60003f0f008 */
[----:B------:R-:W-:Y:S02]  /*6dc0*/  @!UPT UIADD3 URZ, URZ, URZ, URZ ;  /* 0x0000003f3f3ff290 */ /* 0x000fe4000fffe03f */
[----:B------:R-:W-:Y:S01]  /*6dd0*/  @P0 IMAD.MOV.U32 R13, RZ, RZ, R10 ;  /* 0x000000ffff0d0224 */ /* 0x000fe200078e000a */
[----:B------:R-:W-:Y:S11]  /*6de0*/  PLOP3.LUT P0, PT, PT, PT, UP0, 0x80, 0x0 ;  /* 0x000000000000781c */ /* 0x000ff60003f0f008 */
[----:B------:R-:W-:Y:S02]  /*6df0*/  @!UPT UIADD3 URZ, URZ, URZ, URZ ;  /* 0x0000003f3f3ff290 */ /* 0x000fe4000fffe03f */
[----:B------:R-:W-:Y:S01]  /*6e00*/  @!PT LDS RZ, [RZ] ;  /* 0x00000000fffff984 */ /* 0x000fe20000000800 */
[----:B------:R-:W-:Y:S01]  /*6e10*/  @!PT LDS RZ, [RZ] ;  /* 0x00000000fffff984 */ /* 0x000fe20000000800 */
[----:B------:R-:W-:Y:S01]  /*6e20*/  @!PT LDS RZ, [RZ] ;  /* 0x00000000fffff984 */ /* 0x000fe20000000800 */
[----:B------:R1:W-:Y:S01]  /*6e30*/  @P0 LDGSTS.E.BYPASS.LTC128B.128 [R78+0x3100], [R12.64], !P6 ;  /* 0x031000000c4e0fae */ /* 0x0003e2000f101d5a */
[----:B------:R-:W-:Y:S11]  /*6e40*/  PLOP3.LUT P0, PT, PT, PT, UP0, 0x80, 0x0 ;  /* 0x000000000000781c */ /* 0x000ff60003f0f008 */
[----:B------:R-:W-:Y:S02]  /*6e50*/  @!UPT UIADD3 URZ, URZ, URZ, URZ ;  /* 0x0000003f3f3ff290 */ /* 0x000fe4000fffe03f */
[----:B------:R-:W-:Y:S01]  /*6e60*/  @P0 IMAD.MOV.U32 R10, RZ, RZ, R14 ;  /* 0x000000ffff0a0224 */ /* 0x000fe200078e000e */
[----:B------:R-:W-:Y:S11]  /*6e70*/  PLOP3.LUT P0, PT, PT, PT, UP0, 0x80, 0x0 ;  /* 0x000000000000781c */ /* 0x000ff60003f0f008 */
[----:B------:R-:W-:Y:S02]  /*6e80*/  @!UPT UIADD3 URZ, URZ, URZ, URZ ;  /* 0x0000003f3f3ff290 */ /* 0x000fe4000fffe03f */
[----:B------:R1:W-:Y:S01]  /*6e90*/  @P0 LDGSTS.E.BYPASS.LTC128B.128 [R78+0x3900], [R10.64], !P6 ;  /* 0x039000000a4e0fae */ /* 0x0003e2000f101d5a */
[----:B------:R-:W-:Y:S02]  /*6ea0*/  PLOP3.LUT P0, PT, PT, PT, UP0, 0x80, 0x0 ;  /* 0x000000000000781c */ /* 0x000fe40003f0f008 */
        /* <DEDUP_REMOVED lines=15> */
[----:B------:R-:W-:Y:S05]  /*6fa0*/  PLOP3.LUT P0, PT, PT, PT, UP0, 0x80, 0x0 ;  /* 0x000000000000781c */ /* 0x000fea0003f0f008 */
[----:B------:R-:W0:Y:S08]  /*6fb0*/  LDGDEPBAR ;  /* 0x00000000000079af */ /* 0x000e300000000000 */
[----:B------:R-:W-:-:S05]  /*6fc0*/  @P0 BRA `(.L_x_376) ;  /* 0xffffaff000000947 */ /* 0x000fca000383ffff */
[----:B------:R-:W-:Y:S06]  /*6fd0*/  BAR.SYNC.DEFER_BLOCKING 0x0 ;  /* 0x0000000000007b1d */ /* 0x000fec0000010000 */
.L_x_341:
[----:B------:R-:W-:Y:S02]  /*6fe0*/  UISETP.NE.AND UP1, UPT, UR24, URZ, UPT ;  /* 0x0000003f1800728c */ /* 0x000fe4000bf25270 */
[----:B------:R-:W-:-:S02]  /*6ff0*/  UISETP.NE.AND UP0, UPT, UR23, URZ, UPT ;  /* 0x0000003f1700728c */ /* 0x000fc4000bf05270 */
[----:B------:R-:W-:Y:S02]  /*7000*/  UIADD3 UR6, UR18, 0x7f, URZ ;  /* 0x0000007f12067890 */ /* 0x000fe4000fffe03f */
[----:B------:R-:W-:Y:S02]  /*7010*/  ULDC.64 UR4, c[0x0][0x2c8] ;  /* 0x0000b20000047ab9 */ /* 0x000fe40000000a00 */
[----:B------:R-:W-:Y:S01]  /*7020*/  UIMAD.WIDE.U32 UR8, UR6, UR4, URZ ;  /* 0x00000004060872a5 */ /* 0x000fe2000f8e003f */
[----:B------:R-:W-:Y:S01]  /*7030*/  PLOP3.LUT P0, PT, PT, PT, UP0, 0x40, 0x0 ;  /* 0x000000000000781c */ /* 0x000fe20003f0e808 */
[----:B------:R-:W-:Y:S02]  /*7040*/  ULDC UR7, c[0x0][0x328] ;  /* 0x0000ca0000077ab9 */ /* 0x000fe40000000800 */
[----:B------:R-:W-:-:S04]  /*7050*/  @UP1 USHF.R.U32.HI UR6, URZ, UR5, UR9 ;  /* 0x000000053f061299 */ /* 0x000fc80008011609 */
[----:B------:R-:W-:-:S04]  /*7060*/  UIADD3 UR14, UR14, UR6, URZ ;  /* 0x000000060e0e7290 */ /* 0x000fc8000fffe03f */
[----:B------:R-:W-:Y:S02]  /*7070*/  UIADD3 UR7, UR14, UR7, URZ ;  /* 0x000000070e077290 */ /* 0x000fe4000fffe03f */
[----:B------:R-:W-:Y:S05]  /*7080*/  @P0 BRA `(.L_x_377) ;  /* 0x0000015000000947 */ /* 0x000fea0003800000 */
[----:B------:R-:W-:Y:S01]  /*7090*/  ISETP.LT.AND P0, PT, RZ, UR14, PT ;  /* 0x0000000eff007c0c */ /* 0x000fe2000bf01270 */
[----:B------:R-:W-:Y:S02]  /*70a0*/  UIADD3 UR8, UR14, -0x1, URZ ;  /* 0xffffffff0e087890 */ /* 0x000fe4000fffe03f */
[----:B------:R-:W-:-:S10]  /*70b0*/  ULDC UR6, c[0x0][0x32c] ;  /* 0x0000cb0000067ab9 */ /* 0x000fd40000000800 */
[----:B------:R-:W-:Y:S05]  /*70c0*/  @P0 BRA `(.L_x_378) ;  /* 0x0000008000000947 */ /* 0x000fea0003800000 */
[----:B------:R-:W-:Y:S02]  /*70d0*/  UISETP.NE.AND UP0, UPT, UR6, 0x1, UPT ;  /* 0x000000010600788c */ /* 0x000fe4000bf05270 */
[----:B------:R-:W-:Y:S02]  /*70e0*/  UIADD3 UR8, -UR14, URZ, URZ ;  /* 0x0000003f0e087290 */ /* 0x000fe4000fffe13f */
[----:B------:R-:W-:Y:S02]  /*70f0*/  ULDC.64 UR4, c[0x0][0x330] ;  /* 0x0000cc0000047ab9 */ /* 0x000fe40000000a00 */
[----:B------:R-:W-:-:S07]  /*7100*/  UIMAD.WIDE.U32 UR10, UR8, UR4, URZ ;  /* 0x00000004080a72a5 */ /* 0x000fce000f8e003f */
[----:B------:R-:W-:Y:S02]  /*7110*/  @UP0 UMOV UR9, UR11 ;  /* 0x0000000b00090c82 */ /* 0x000fe40008000000 */
[----:B------:R-:W-:-:S04]  /*7120*/  @UP0 USHF.R.U32.HI UR8, URZ, UR5, UR9 ;  /* 0x000000053f080299 */ /* 0x000fc80008011609 */
[----:B------:R-:W-:Y:S01]  /*7130*/  ULOP3.LUT UR8, URZ, UR8, URZ, 0x33, !UPT ;  /* 0x000000083f087292 */ /* 0x000fe2000f8e333f */
[----:B------:R-:W-:Y:S05]  /*7140*/  BRA `(.L_x_379) ;  /* 0x0000005000007947 */ /* 0x000fea0003800000 */
.L_x_378:
[----:B------:R-:W-:Y:S02]  /*7150*/  UISETP.NE.AND UP0, UPT, UR6, 0x1, UPT ;  /* 0x000000010600788c */ /* 0x000fe4000bf05270 */
[----:B------:R-:W-:Y:S02]  /*7160*/  ULDC.64 UR4, c[0x0][0x330] ;  /* 0x0000cc0000047ab9 */ /* 0x000fe40000000a00 */
[----:B------:R-:W-:-:S07]  /*7170*/  UIMAD.WIDE.U32 UR10, UR8, UR4, URZ ;  /* 0x00000004080a72a5 */ /* 0x000fce000f8e003f */
[----:B------:R-:W-:Y:S02]  /*7180*/  @UP0 UMOV UR9, UR11 ;  /* 0x0000000b00090c82 */ /* 0x000fe40008000000 */
[----:B------:R-:W-:Y:S02]  /*7190*/  @UP0 USHF.R.U32.HI UR8, URZ, UR5, UR9 ;  /* 0x000000053f080299 */ /* 0x000fe40008011609 */
.L_x_379:
[----:B------:R-:W-:Y:S02]  /*71a0*/  ULDC UR4, c[0x0][0x32c] ;  /* 0x0000cb0000047ab9 */ /* 0x000fe40000000800 */
[----:B------:R-:W-:-:S04]  /*71b0*/  UIMAD UR4, UR8, UR6, UR4 ;  /* 0x00000006080472a4 */ /* 0x000fc8000f8e0204 */
[----:B------:R-:W-:-:S04]  /*71c0*/  UISETP.LT.AND UP0, UPT, UR7, UR4, UPT ;  /* 0x000000040700728c */ /* 0x000fc8000bf01270 */
[----:B------:R-:W-:Y:S02]  /*71d0*/  USEL UR7, UR7, UR4, UP0 ;  /* 0x0000000407077287 */ /* 0x000fe40008000000 */
.L_x_377:
[----:B------:R-:W-:Y:S02]  /*71e0*/  UISETP.NE.AND UP0, UPT, UR24, URZ, UPT ;  /* 0x0000003f1800728c */ /* 0x000fe4000bf05270 */
[----:B------:R-:W-:Y:S02]  /*71f0*/  UIADD3 UR8, UR7, 0x5f, URZ ;  /* 0x0000005f07087890 */ /* 0x000fe4000fffe03f */
[----:B------:R-:W-:Y:S02]  /*7200*/  ULDC.64 UR4, c[0x0][0x2c8] ;  /* 0x0000b20000047ab9 */ /* 0x000fe40000000a00 */
[----:B------:R-:W-:Y:S02]  /*7210*/  UISETP.NE.AND UP1, UPT, UR23, URZ, UPT ;  /* 0x0000003f1700728c */ /* 0x000fe4000bf25270 */
[----:B------:R-:W-:Y:S02]  /*7220*/  UIMAD.WIDE.U32 UR10, UR18, UR4, URZ ;  /* 0x00000004120a72a5 */ /* 0x000fe4000f8e003f */
[----:B------:R-:W-:-:S02]  /*7230*/  UIMAD.WIDE UR8, UR8, 0x2aaaaaab, URZ ;  /* 0x2aaaaaab080878a5 */ /* 0x000fc4000f8e023f */
[----:B------:R-:W-:Y:S01]  /*7240*/  PLOP3.LUT P0, PT, PT, PT, UP1, 0x40, 0x0 ;  /* 0x000000000000781c */ /* 0x000fe20003f0e818 */
[----:B------:R-:W-:Y:S02]  /*7250*/  UMOV UR4, UR18 ;  /* 0x0000001200047c82 */ /* 0x000fe40008000000 */
[----:B------:R-:W-:Y:S02]  /*7260*/  USHF.R.U32.HI UR8, URZ, 0x1f, UR9 ;  /* 0x0000001f3f087899 */ /* 0x000fe40008011609 */
[----:B------:R-:W-:Y:S02]  /*7270*/  @UP0 UMOV UR7, UR11 ;  /* 0x0000000b00070c82 */ /* 0x000fe40008000000 */
[----:B------:R-:W-:Y:S02]  /*7280*/  @UP0 USHF.R.U32.HI UR4, URZ, UR5, UR7 ;  /* 0x000000053f040299 */ /* 0x000fe40008011607 */
        /* <DEDUP_REMOVED lines=15> */
[----:B------:R-:W-:-:S05]  /*7380*/  UIMAD.WIDE.U32 UR8, UR7, UR4, URZ ;  /* 0x00000004070872a5 */ /* 0x000fca000f8e003f */
[----:B------:R-:W-:-:S04]  /*7390*/  @UP0 USHF.R.U32.HI UR7, URZ, UR5, UR9 ;  /* 0x000000053f070299 */ /* 0x000fc80008011609 */
[----:B------:R-:W-:Y:S01]  /*73a0*/  ULOP3.LUT UR7, URZ, UR7, URZ, 0x33, !UPT ;  /* 0x000000073f077292 */ /* 0x000fe2000f8e333f */
[----:B------:R-:W-:Y:S05]  /*73b0*/  BRA `(.L_x_382) ;  /* 0x0000005000007947 */ /* 0x000fea0003800000 */
.L_x_381:
[----:B------:R-:W-:Y:S02]  /*73c0*/  ULDC UR4, c[0x0][0x32c] ;  /* 0x0000cb0000047ab9 */ /* 0x000fe40000000800 */
[----:B------:R-:W-:-:S03]  /*73d0*/  UISETP.NE.AND UP0, UPT, UR4, 0x1, UPT ;  /* 0x000000010400788c */ /* 0x000fc6000bf05270 */
[----:B------:R-:W-:Y:S02]  /*73e0*/  ULDC.64 UR4, c[0x0][0x330] ;  /* 0x0000cc0000047ab9 */ /* 0x000fe40000000a00 */
[----:B------:R-:W-:-:S06]  /*73f0*/  UIMAD.WIDE.U32 UR8, UR7, UR4, URZ ;  /* 0x00000004070872a5 */ /* 0x000fcc000f8e003f */
[----:B------:R-:W-:Y:S02]  /*7400*/  @UP0 USHF.R.U32.HI UR7, URZ, UR5, UR9 ;  /* 0x000000053f070299 */ /* 0x000fe40008011609 */
.L_x_382:
[----:B------:R-:W-:Y:S02]  /*7410*/  ULDC UR4, c[0x0][0x32c] ;  /* 0x0000cb0000047ab9 */ /* 0x000fe40000000800 */
[----:B------:R-:W-:-:S04]  /*7420*/  UIMAD UR4, UR7, UR4, URZ ;  /* 0x00000004070472a4 */ /* 0x000fc8000f8e023f */
[----:B------:R-:W-:-:S04]  /*7430*/  UISETP.LT.AND UP0, UPT, UR6, UR4, UPT ;  /* 0x000000040600728c */ /* 0x000fc8000bf01270 */
[----:B------:R-:W-:-:S04]  /*7440*/  USEL UR6, UR6, UR4, !UP0 ;  /* 0x0000000406067287 */ /* 0x000fc8000c000000 */
.L_x_380:
[----:B------:R-:W-:Y:S01]  /*7450*/  UIMAD.WIDE UR4, UR6, 0x2aaaaaab, URZ ;  /* 0x2aaaaaab060478a5 */ /* 0x000fe2000f8e023f */
[----:B------:R-:W-:Y:S01]  /*7460*/  PLOP3.LUT P4, PT, PT, PT, PT, 0x80, 0x0 ;  /* 0x000000000000781c */ /* 0x000fe20003f8f070 */
[----:B------:R-:W-:Y:S01]  /*7470*/  CS2R R162, SRZ ;  /* 0x0000000000a27805 */ /* 0x000fe2000001ff00 */
[----:B------:R-:W-:Y:S01]  /*7480*/  CS2R R160, SRZ ;  /* 0x0000000000a07805 */ /* 0x000fe2000001ff00 */
[----:B------:R-:W-:Y:S01]  /*7490*/  USHF.R.U32.HI UR4, URZ, 0x1f, UR5 ;  /* 0x0000001f3f047899 */ /* 0x000fe20008011605 */
[----:B------:R-:W-:Y:S01]  /*74a0*/  CS2R R166, SRZ ;  /* 0x0000000000a67805 */ /* 0x000fe2000001ff00 */
[----:B------:R-:W-:Y:S01]  /*74b0*/  CS2R R164, SRZ ;  /* 0x0000000000a47805 */ /* 0x000fe2000001ff00 */
[----:B-1----:R-:W-:Y:S01]  /*74c0*/  CS2R R12, SRZ ;  /* 0x00000000000c7805 */ /* 0x002fe2000001ff00 */
[----:B------:R-:W-:Y:S01]  /*74d0*/  ULEA.HI.SX32 UR4, UR5, UR4, 0x1c ;  /* 0x0000000405047291 */ /* 0x000fe2000f8fe23f */
[----:B------:R-:W-:Y:S01]  /*74e0*/  IMAD.MOV.U32 R158, RZ, RZ, RZ ;  /* 0x000000ffff9e7224 */ /* 0x000fe200078e00ff */
[----:B------:R-:W-:Y:S01]  /*74f0*/  MOV R16, RZ ;  /* 0x000000ff00107202 */ /* 0x000fe20000000f00 */
[----:B------:R-:W-:Y:S01]  /*7500*/  IMAD.MOV.U32 R156, RZ, RZ, RZ ;  /* 0x000000ffff9c7224 */ /* 0x000fe200078e00ff */
[----:B------:R-:W-:Y:S01]  /*7510*/  UISETP.LT.AND UP0, UPT, URZ, UR4, UPT ;  /* 0x000000043f00728c */ /* 0x000fe2000bf01270 */
[----:B------:R-:W-:Y:S01]  /*7520*/  IMAD.MOV.U32 R154, RZ, RZ, RZ ;  /* 0x000000ffff9a7224 */ /* 0x000fe200078e00ff */
[----:B------:R-:W-:Y:S01]  /*7530*/  CS2R R18, SRZ ;  /* 0x0000000000127805 */ /* 0x000fe2000001ff00 */
[----:B------:R-:W-:Y:S01]  /*7540*/  MOV R152, RZ ;  /* 0x000000ff00987202 */ /* 0x000fe20000000f00 */
[----:B------:R-:W-:Y:S01]  /*7550*/  USEL UR4, URZ, UR4, !UP0 ;  /* 0x000000043f047287 */ /* 0x000fe2000c000000 */
[----:B------:R-:W-:Y:S01]  /*7560*/  CS2R R20, SRZ ;  /* 0x0000000000147805 */ /* 0x000fe2000001ff00 */
[----:B------:R-:W-:Y:S01]  /*7570*/  IMAD.MOV.U32 R146, RZ, RZ, RZ ;  /* 0x000000ffff927224 */ /* 0x000fe200078e00ff */
[----:B------:R-:W-:Y:S01]  /*7580*/  CS2R R14, SRZ ;  /* 0x00000000000e7805 */ /* 0x000fe2000001ff00 */
[----:B------:R-:W-:Y:S01]  /*7590*/  UISETP.GT.AND UP0, UPT, UR12, UR4, UPT ;  /* 0x000000040c00728c */ /* 0x000fe2000bf04270 */
[----:B------:R-:W-:Y:S01]  /*75a0*/  MOV R144, RZ ;  /* 0x000000ff00907202 */ /* 0x000fe20000000f00 */
[----:B------:R-:W-:Y:S01]  /*75b0*/  IMAD.MOV.U32 R150, RZ, RZ, RZ ;  /* 0x000000ffff967224 */ /* 0x000fe200078e00ff */
[----:B------:R-:W-:Y:S01]  /*75c0*/  MOV R148, RZ ;  /* 0x000000ff00947202 */ /* 0x000fe20000000f00 */
[----:B------:R-:W-:Y:S01]  /*75d0*/  CS2R R142, SRZ ;  /* 0x00000000008e7805 */ /* 0x000fe2000001ff00 */
[----:B------:R-:W-:Y:S01]  /*75e0*/  CS2R R22, SRZ ;  /* 0x0000000000167805 */ /* 0x000fe2000001ff00 */
[----:B------:R-:W-:Y:S01]  /*75f0*/  PLOP3.LUT P0, PT, PT, PT, UP0, 0x80, 0x0 ;  /* 0x000000000000781c */ /* 0x000fe20003f0f008 */
        /* <DEDUP_REMOVED lines=8> */
[----:B------:R-:W-:Y:S01]  /*7680*/  MOV R132, RZ ;  /* 0x000000ff00847202 */ /* 0x000fe20000000f00 */
[----:B------:R-:W-:Y:S01]  /*7690*/  CS2R R126, SRZ ;  /* 0x00000000007e7805 */ /* 0x000fe2000001ff00 */
[----:B------:R-:W-:Y:S01]  /*76a0*/  IMAD.MOV.U32 R124, RZ, RZ, RZ ;  /* 0x000000ffff7c7224 */ /* 0x000fe200078e00ff */
[----:B------:R-:W-:Y:S01]  /*76b0*/  CS2R R26, SRZ ;  /* 0x00000000001a7805 */ /* 0x000fe2000001ff00 */
[----:B------:R-:W-:Y:S01]  /*76c0*/  MOV R122, RZ ;  /* 0x000000ff007a7202 */ /* 0x000fe20000000f00 */
[----:B-----5:R-:W-:Y:S01]  /*76d0*/  CS2R R28, SRZ ;  /* 0x00000000001c7805 */ /* 0x020fe2000001ff00 */
[----:B------:R-:W-:Y:S01]  /*76e0*/  IMAD.MOV.U32 R120, RZ, RZ, RZ ;  /* 0x000000ffff787224 */ /* 0x000fe200078e00ff */
[----:B------:R-:W-:Y:S01]  /*76f0*/  CS2R R114, SRZ ;  /* 0x0000000000727805 */ /* 0x000fe2000001ff00 */
        /* <DEDUP_REMOVED lines=14> */
[----:B------:R-:W-:Y:S02]  /*77e0*/  UISETP.NE.AND.EX UP0, UPT, URZ, UR7, UPT, UP0 ;  /* 0x000000073f00728c */ /* 0x000fe4000bf05300 */
[----:B------:R-:W-:Y:S02]  /*77f0*/  ULDC.64 UR8, c[0x0][0x348] ;  /* 0x0000d20000087ab9 */ /* 0x000fe40000000a00 */
[----:B------:R-:W-:Y:S02]  /*7800*/  ULDC.64 UR6, c[0x0][0x340] ;  /* 0x0000d00000067ab9 */ /* 0x000fe40000000a00 */
[----:B------:R-:W-:-:S05]  /*7810*/  PLOP3.LUT P3, PT, PT, PT, UP0, 0x80, 0x0 ;  /* 0x000000000000781c */ /* 0x000fca0003f6f008 */
[----:B------:R-:W-:Y:S02]  /*7820*/  @UP0 UMOV UR5, 0x4 ;  /* 0x0000000400050882 */ /* 0x000fe40000000000 */
[----:B------:R-:W-:-:S06]  /*7830*/  @UP0 UIMAD.WIDE UR6, UR22, UR5, UR6 ;  /* 0x00000005160602a5 */ /* 0x000fcc000f8e0206 */
[----:B------:R-:W-:Y:S02]  /*7840*/  IMAD.U32 R2, RZ, RZ, UR6 ;  /* 0x00000006ff027e24 */ /* 0x000fe4000f8e00ff */
[----:B------:R-:W-:Y:S01]  /*7850*/  IMAD.U32 R3, RZ, RZ, UR7 ;  /* 0x00000007ff037e24 */ /* 0x000fe2000f8e00ff */
[----:B------:R-:W-:Y:S01]  /*7860*/  SHF.R.S32.HI R210, RZ, 0x1f, R209 ;  /* 0x0000001fffd27819 */ /* 0x000fe200000114d1 */
[----:B------:R-:W-:Y:S02]  /*7870*/  USHF.R.S32.HI UR5, URZ, 0x1f, UR20 ;  /* 0x0000001f3f057899 */ /* 0x000fe40008011414 */
[----:B------:R-:W-:Y:S01]  /*7880*/  ULDC.64 UR6, c[0x0][0x178] ;  /* 0x00005e0000067ab9 */ /* 0x000fe20000000a00 */
[----:B------:R1:W5:Y:S01]  /*7890*/  @P3 LDG.E R13, [R2.64] ;  /* 0x0000001a020d3981 */ /* 0x000362000c1e1900 */
[----:B------:R-:W-:Y:S01]  /*78a0*/  UIMAD UR5, UR5, UR6, URZ ;  /* 0x00000006050572a4 */ /* 0x000fe2000f8e023f */
[----:B------:R-:W-:Y:S01]  /*78b0*/  PLOP3.LUT P1, PT, PT, PT, UP1, 0x80, 0x0 ;  /* 0x000000000000781c */ /* 0x000fe20003f2f018 */
[----:B------:R-:W-:Y:S01]  /*78c0*/  UIMAD.WIDE.U32 UR10, UR20, UR6, URZ ;  /* 0x00000006140a72a5 */ /* 0x000fe2000f8e003f */
[----:B------:R-:W-:Y:S01]  /*78d0*/  PLOP3.LUT P0, PT, PT, PT, UP1, 0x80, 0x0 ;  /* 0x000000000000781c */ /* 0x000fe20003f0f018 */
[----:B------:R-:W-:Y:S01]  /*78e0*/  UIMAD UR20, UR20, UR7, UR5 ;  /* 0x00000007141472a4 */ /* 0x000fe2000f8e0205 */
[----:B------:R-:W-:Y:S01]  /*78f0*/  LEA.HI R83, R210, R209, RZ, 0x4 ;  /* 0x000000d1d2537211 */ /* 0x000fe200078f20ff */
[----:B------:R-:W-:Y:S01]  /*7900*/  UISETP.NE.U32.AND UP0, UPT, URZ, UR8, UPT ;  /* 0x000000083f00728c */ /* 0x000fe2000bf05070 */
[----:B------:R-:W-:Y:S01]  /*7910*/  BSSY B0, `(.L_x_384) ;  /* 0x0000053000007945 */ /* 0x000fe20003800000 */
[----:B------:R-:W-:-:S02]  /*7920*/  ULDC.64 UR6, c[0x0][0x1b8] ;  /* 0x00006e0000067ab9 */ /* 0x000fc40000000a00 */
[----:B------:R-:W-:Y:S02]  /*7930*/  UIADD3 UR11, UR11, UR20, URZ ;  /* 0x000000140b0b7290 */ /* 0x000fe4000fffe03f */
[----:B------:R-:W-:Y:S02]  /*7940*/  UIMAD UR5, UR16, UR6, URZ ;  /* 0x00000006100572a4 */ /* 0x000fe4000f8e023f */
[----:B------:R-:W-:Y:S02]  /*7950*/  UISETP.NE.AND.EX UP0, UPT, URZ, UR9, UPT, UP0 ;  /* 0x000000093f00728c */ /* 0x000fe4000bf05300 */
[----:B------:R-:W-:Y:S02]  /*7960*/  USHF.R.S32.HI UR8, URZ, 0x1f, UR22 ;  /* 0x0000001f3f087899 */ /* 0x000fe40008011416 */
[----:B------:R-:W-:Y:S02]  /*7970*/  UIMAD UR5, UR17, UR7, UR5 ;  /* 0x00000007110572a4 */ /* 0x000fe4000f8e0205 */
[----:B------:R-:W-:-:S02]  /*7980*/  UIMAD.WIDE.U32 UR10, UR17, UR6, UR10 ;  /* 0x00000006110a72a5 */ /* 0x000fc4000f8e000a */
[----:B------:R-:W-:Y:S01]  /*7990*/  USEL UR8, UR8, URZ, !UP0 ;  /* 0x0000003f08087287 */ /* 0x000fe2000c000000 */
[----:B-1----:R-:W-:Y:S01]  /*79a0*/  LEA.HI R2, R210, R209, RZ, 0x3 ;  /* 0x000000d1d2027211 */ /* 0x002fe200078f18ff */
[----:B------:R-:W-:Y:S02]  /*79b0*/  ULDC.64 UR6, c[0x0][0x1c0] ;  /* 0x0000700000067ab9 */ /* 0x000fe40000000a00 */
[----:B------:R-:W-:Y:S01]  /*79c0*/  USEL UR9, UR22, URZ, !UP0 ;  /* 0x0000003f16097287 */ /* 0x000fe2000c000000 */
[----:B------:R-:W-:Y:S01]  /*79d0*/  LOP3.LUT R0, R2, 0xfffffff8, RZ, 0xc0, !PT ;  /* 0xfffffff802007812 */ /* 0x000fe200078ec0ff */
[----:B------:R-:W-:Y:S01]  /*79e0*/  UIMAD UR8, UR8, UR6, URZ ;  /* 0x00000006080872a4 */ /* 0x000fe2000f8e023f */
[----:B------:R-:W-:Y:S01]  /*79f0*/  SHF.R.S32.HI R76, RZ, 0x3, R2 ;  /* 0x00000003ff4c7819 */ /* 0x000fe20000011402 */
[----:B------:R-:W-:Y:S02]  /*7a00*/  UIADD3 UR11, UR11, UR5, URZ ;  /* 0x000000050b0b7290 */ /* 0x000fe4000fffe03f */
[----:B------:R-:W-:Y:S01]  /*7a10*/  IMAD.IADD R6, R209, 0x1, -R0 ;  /* 0x00000001d1067824 */ /* 0x000fe200078e0a00 */
[----:B------:R-:W-:-:S02]  /*7a20*/  UIMAD UR7, UR9, UR7, UR8 ;  /* 0x00000007090772a4 */ /* 0x000fc4000f8e0208 */
[----:B------:R-:W-:Y:S01]  /*7a30*/  UIMAD.WIDE.U32 UR10, UR9, UR6, UR10 ;  /* 0x00000006090a72a5 */ /* 0x000fe2000f8e000a */
[C---:B------:R-:W-:Y:S02]  /*7a40*/  IMAD R227, R6.reuse, 0x10, R76 ;  /* 0x0000001006e37824 */ /* 0x040fe400078e024c */
[----:B------:R-:W-:Y:S01]  /*7a50*/  IMAD.SHL.U32 R6, R6, 0x8, RZ ;  /* 0x0000000806067824 */ /* 0x000fe200078e00ff */
[----:B------:R-:W-:Y:S02]  /*7a60*/  UIADD3 UR7, UR11, UR7, URZ ;  /* 0x000000070b077290 */ /* 0x000fe4000fffe03f */
[----:B------:R-:W-:Y:S01]  /*7a70*/  IADD3 R4, R227, UR18, RZ ;  /* 0x00000012e3047c10 */ /* 0x000fe2000fffe0ff */
[----:B------:R-:W-:Y:S01]  /*7a80*/  IMAD.U32 R3, RZ, RZ, UR11 ;  /* 0x0000000bff037e24 */ /* 0x000fe2000f8e00ff */
[----:B------:R-:W-:Y:S01]  /*7a90*/  ULDC UR11, c[0x0][0x2c4] ;  /* 0x0000b100000b7ab9 */ /* 0x000fe20000000800 */
[----:B------:R1:W-:Y:S01]  /*7aa0*/  STL [R1+0x24], R227 ;  /* 0x000024e301007387 */ /* 0x0003e20000100800 */
[----:B------:R-:W-:Y:S01]  /*7ab0*/  IMAD.U32 R3, RZ, RZ, UR7 ;  /* 0x00000007ff037e24 */ /* 0x000fe2000f8e00ff */
[----:B------:R-:W-:Y:S01]  /*7ac0*/  UIMAD UR11, UR21, UR11, URZ ;  /* 0x0000000b150b72a4 */ /* 0x000fe2000f8e023f */
[----:B------:R-:W-:Y:S01]  /*7ad0*/  @P1 IMAD.HI.U32 R2, R4, c[0x0][0x2c8], RZ ;  /* 0x0000b20004021a27 */ /* 0x000fe200078e00ff */
[----:B------:R-:W-:-:S03]  /*7ae0*/  ISETP.GE.AND P4, PT, R6, c[0x0][0x198], PT ;  /* 0x0000660006007a0c */ /* 0x000fc60003f86270 */
[----:B------:R-:W-:Y:S01]  /*7af0*/  IMAD.MOV.U32 R0, RZ, RZ, R4 ;  /* 0x000000ffff007224 */ /* 0x000fe200078e0004 */
[----:B------:R-:W-:Y:S01]  /*7b00*/  @P0 SHF.R.U32.HI R0, RZ, c[0x0][0x2cc], R2 ;  /* 0x0000b300ff000a19 */ /* 0x000fe20000011602 */
[----:B------:R-:W-:-:S03]  /*7b10*/  IMAD.U32 R2, RZ, RZ, UR10 ;  /* 0x0000000aff027e24 */ /* 0x000fc6000f8e00ff */
        /* <DEDUP_REMOVED lines=19> */
[----:B------:R1:W2:Y:S02]  /*7c50*/  SHFL.IDX PT, R6, R9, RZ, 0x181f ;  /* 0x00181fff09067589 */ /* 0x0002a400000e0000 */
[----:B------:R-:W-:Y:S02]  /*7c60*/  LEA.HI.X R8, R2, c[0x0][0x164], R3, 0x1, P0 ;  /* 0x0000590002087a11 */ /* 0x000fe400000f0c03 */
[----:B------:R-:W-:-:S02]  /*7c70*/  LEA.HI R2, R210, R209, RZ, 0x3 ;  /* 0x000000d1d2027211 */ /* 0x000fc400078f18ff */
[----:B------:R-:W-:Y:S01]  /*7c80*/  LOP3.LUT R10, R5, R4, RZ, 0x3c, !PT ;  /* 0x00000004050a7212 */ /* 0x000fe200078e3cff */
[----:B------:R1:W3:Y:S01]  /*7c90*/  SHFL.IDX PT, R7, R8, RZ, 0x181f ;  /* 0x00181fff08077589 */ /* 0x0002e200000e0000 */
[----:B------:R-:W-:Y:S02]  /*7ca0*/  LOP3.LUT R2, R2, 0xfffffff8, RZ, 0xc0, !PT ;  /* 0xfffffff802027812 */ /* 0x000fe400078ec0ff */
[----:B------:R-:W-:Y:S02]  /*7cb0*/  SHF.R.S32.HI R3, RZ, 0x1f, R0 ;  /* 0x0000001fff037819 */ /* 0x000fe40000011400 */
[----:B------:R-:W-:Y:S01]  /*7cc0*/  LEA.HI R5, R210, R209, RZ, 0x6 ;  /* 0x000000d1d2057211 */ /* 0x000fe200078f30ff */
[----:B------:R-:W-:Y:S01]  /*7cd0*/  IMAD.IADD R69, R209, 0x1, -R2 ;  /* 0x00000001d1457824 */ /* 0x000fe200078e0a02 */
[----:B------:R-:W-:Y:S01]  /*7ce0*/  LEA.HI R82, R3, R0, RZ, 0x3 ;  /* 0x0000000003527211 */ /* 0x000fe200078f18ff */
[----:B------:R-:W-:Y:S02]  /*7cf0*/  IMAD.MOV.U32 R2, RZ, RZ, 0x10 ;  /* 0x00000010ff027424 */ /* 0x000fe400078e00ff */
[----:B------:R-:W-:Y:S01]  /*7d00*/  IMAD.SHL.U32 R90, R69, 0x8, RZ ;  /* 0x00000008455a7824 */ /* 0x000fe200078e00ff */
[----:B------:R-:W-:Y:S01]  /*7d10*/  LOP3.LUT R4, R82, 0xfffffff8, RZ, 0xc0, !PT ;  /* 0xfffffff852047812 */ /* 0x000fe200078ec0ff */
[----:B------:R-:W-:Y:S01]  /*7d20*/  IMAD.SHL.U32 R3, R5, 0x8, RZ ;  /* 0x0000000805037824 */ /* 0x000fe200078e00ff */
[----:B------:R-:W-:-:S02]  /*7d30*/  IADD3 R5, R76, UR18, RZ ;  /* 0x000000124c057c10 */ /* 0x000fc4000fffe0ff */
[----:B------:R1:W-:Y:S01]  /*7d40*/  STL [R1+0xc], R90 ;  /* 0x00000c5a01007387 */ /* 0x0003e20000100800 */
[----:B------:R-:W-:Y:S01]  /*7d50*/  IMAD.IADD R81, R0, 0x1, -R4 ;  /* 0x0000000100517824 */ /* 0x000fe200078e0a04 */
[----:B------:R-:W-:Y:S01]  /*7d60*/  ISETP.GE.AND P0, PT, R5, UR11, PT ;  /* 0x0000000b05007c0c */ /* 0x000fe2000bf06270 */
[----:B------:R-:W-:Y:S01]  /*7d70*/  IMAD.MOV.U32 R4, RZ, RZ, 0x20 ;  /* 0x00000020ff047424 */ /* 0x000fe200078e00ff */
[----:B------:R-:W-:Y:S02]  /*7d80*/  LOP3.LUT R58, R10, 0xfffffe00, R3, 0xf8, !PT ;  /* 0xfffffe000a3a7812 */ /* 0x000fe400078ef803 */
[----:B------:R-:W-:Y:S02]  /*7d90*/  R2P PR, R81, 0x6 ;  /* 0x0000000651007804 */ /* 0x000fe40000000000 */
[----:B------:R-:W-:-:S03]  /*7da0*/  SHF.R.S32.HI R225, RZ, 0x1f, R90 ;  /* 0x0000001fffe17819 */ /* 0x000fc6000001145a */
[----:B------:R-:W-:Y:S02]  /*7db0*/  SEL R2, R2, 0xfffffff0, !P1 ;  /* 0xfffffff002027807 */ /* 0x000fe40004800000 */
[----:B------:R-:W-:Y:S01]  /*7dc0*/  SEL R4, R4, 0xffffffe0, !P2 ;  /* 0xffffffe004047807 */ /* 0x000fe20005000000 */
[----:B------:R-:W-:Y:S01]  /*7dd0*/  @!P3 IMAD.U32 R13, RZ, RZ, UR22 ;  /* 0x00000016ff0dbe24 */ /* 0x000fe2000f8e00ff */
[----:B------:R-:W-:Y:S05]  /*7de0*/  @P0 BRA `(.L_x_385) ;  /* 0x0000005000000947 */ /* 0x000fea0003800000 */
[----:B-123--:R-:W-:Y:S01]  /*7df0*/  LEA R6, P0, R90, R6, 0x1 ;  /* 0x000000065a067211 */ /* 0x00efe200078008ff */
[----:B------:R-:W-:-:S03]  /*7e00*/  IMAD.SHL.U32 R0, R58, 0x2, RZ ;  /* 0x000000023a007824 */ /* 0x000fc600078e00ff */
[----:B------:R-:W-:-:S05]  /*7e10*/  LEA.HI.X R7, R90, R7, R225, 0x1, P0 ;  /* 0x000000075a077211 */ /* 0x000fca00000f0ce1 */
[----:B------:R-:W-:Y:S01]  /*7e20*/  @!PT LDS RZ, [RZ] ;  /* 0x00000000fffff984 */ /* 0x000fe20000000800 */
[----:B------:R1:W-:Y:S04]  /*7e30*/  LDGSTS.E.BYPASS.LTC128B.128 [R0+0x6100], [R6.64], !P4 ;  /* 0x0610000006007fae */ /* 0x0003e8000e101d5a */
.L_x_385:
[----:B-123--:R-:W-:Y:S05]  /*7e40*/  BSYNC B0 ;  /* 0x0000000000007941 */ /* 0x00efea0003800000 */
.L_x_384:
        /* <DEDUP_REMOVED lines=11> */
.L_x_387:
[----:B------:R-:W-:Y:S05]  /*7f00*/  BSYNC B0 ;  /* 0x0000000000007941 */ /* 0x000fea0003800000 */
.L_x_386:
        /* <DEDUP_REMOVED lines=11> */
.L_x_389:
[----:B------:R-:W-:Y:S05]  /*7fc0*/  BSYNC B0 ;  /* 0x0000000000007941 */ /* 0x000fea0003800000 */
.L_x_388:
        /* <DEDUP_REMOVED lines=11> */
.L_x_391:
[----:B------:R-:W-:Y:S05]  /*8080*/  BSYNC B0 ;  /* 0x0000000000007941 */ /* 0x000fea0003800000 */
.L_x_390:
        /* <DEDUP_REMOVED lines=11> */
.L_x_393:
[----:B------:R-:W-:Y:S05]  /*8140*/  BSYNC B0 ;  /* 0x0000000000007941 */ /* 0x000fea0003800000 */
.L_x_392:
        /* <DEDUP_REMOVED lines=11> */
.L_x_395:
[----:B------:R-:W-:Y:S05]  /*8200*/  BSYNC B0 ;  /* 0x0000000000007941 */ /* 0x000fea0003800000 */
.L_x_394:
        /* <DEDUP_REMOVED lines=11> */
.L_x_397:
[----:B------:R-:W-:Y:S05]  /*82c0*/  BSYNC B0 ;  /* 0x0000000000007941 */ /* 0x000fea0003800000 */
.L_x_396:
[----:B-123--:R-:W1:Y:S01]  /*82d0*/  SHFL.IDX PT, R9, R9, 0x7, 0x181f ;  /* 0x00f81f0009097f89 */ /* 0x00ee6200000e0000 */
[----:B------:R-:W-:Y:S01]  /*82e0*/  IMAD.MOV.U32 R230, RZ, RZ, c[0x0][0x2b8] ;  /* 0x0000ae00ffe67624 */ /* 0x000fe200078e00ff */
[----:B------:R-:W-:Y:S01]  /*82f0*/  UMOV UR38, 0x60 ;  /* 0x0000006000267882 */ /* 0x000fe20000000000 */
[----:B------:R-:W-:Y:S01]  /*8300*/  IADD3 R5, R5, 0x70, RZ ;  /* 0x0000007005057810 */ /* 0x000fe20007ffe0ff */
[----:B------:R1:W2:Y:S01]  /*8310*/  SHFL.IDX PT, R11, R8, 0x7, 0x181f ;  /* 0x00f81f00080b7f89 */ /* 0x0002a200000e0000 */
[----:B------:R-:W-:Y:S01]  /*8320*/  UIMAD UR10, UR12, UR38, -0x60 ;  /* 0xffffffa00c0a74a4 */ /* 0x000fe2000f8e0226 */
[----:B------:R-:W-:Y:S01]  /*8330*/  ISETP.NE.AND P2, PT, R230, 0x1, PT ;  /* 0x00000001e600780c */ /* 0x000fe20003f45270 */
[----:B-----5:R-:W-:Y:S01]  /*8340*/  IMAD.WIDE.U32 R228, R13, c[0x0][0x2b0], RZ ;  /* 0x0000ac000de47a25 */ /* 0x020fe200078e00ff */
[----:B------:R-:W-:Y:S01]  /*8350*/  ISETP.GE.AND P1, PT, R5, UR11, PT ;  /* 0x0000000b05007c0c */ /* 0x000fe2000bf26270 */
[----:B------:R-:W-:Y:S01]  /*8360*/  ULDC.64 UR6, c[0x0][0x1e8] ;  /* 0x00007a0000067ab9 */ /* 0x000fe20000000a00 */
[----:B----4-:R-:W-:Y:S01]  /*8370*/  SHF.R.S32.HI R3, RZ, 0x1f, R13 ;  /* 0x0000001fff037819 */ /* 0x010fe2000001140d */
[----:B------:R-:W-:Y:S01]  /*8380*/  IMAD.MOV.U32 R240, RZ, RZ, RZ ;  /* 0x000000fffff07224 */ /* 0x000fe200078e00ff */
[----:B------:R-:W-:Y:S01]  /*8390*/  IADD3 R0, R227, UR10, RZ ;  /* 0x0000000ae3007c10 */ /* 0x000fe2000fffe0ff */
[----:B------:R-:W-:Y:S01]  /*83a0*/  UIMAD UR38, UR12, -0x60, UR38 ;  /* 0xffffffa00c2678a4 */ /* 0x000fe2000f8e0226 */
[----:B------:R-:W-:Y:S01]  /*83b0*/  ISETP.GE.AND P6, PT, R90, c[0x0][0x1d4], PT ;  /* 0x000075005a007a0c */ /* 0x000fe20003fc6270 */
[----:B------:R-:W-:Y:S01]  /*83c0*/  IMAD R3, R3, c[0x0][0x2b0], RZ ;  /* 0x0000ac0003037a24 */ /* 0x000fe200078e02ff */
[C---:B------:R-:W-:Y:S01]  /*83d0*/  IADD3 R10, R0.reuse, UR19, RZ ;  /* 0x00000013000a7c10 */ /* 0x040fe2000fffe0ff */
[----:B------:R-:W-:Y:S01]  /*83e0*/  STL.64 [R1+0x30], R228 ;  /* 0x000030e401007387 */ /* 0x000fe20000100a00 */
[----:B------:R-:W-:Y:S01]  /*83f0*/  ISETP.GE.AND P0, PT, R0, UR15, PT ;  /* 0x0000000f00007c0c */ /* 0x000fe2000bf06270 */
[----:B------:R-:W-:-:S02]  /*8400*/  IMAD R3, R13, c[0x0][0x2b4], R3 ;  /* 0x0000ad000d037a24 */ /* 0x000fc400078e0203 */
[----:B------:R-:W-:Y:S01]  /*8410*/  @P2 IMAD.HI.U32 R5, R10, c[0x0][0x2bc], RZ ;  /* 0x0000af000a052a27 */ /* 0x000fe200078e00ff */
[----:B------:R-:W-:-:S03]  /*8420*/  ISETP.GT.OR P0, PT, R227, 0x5f, P0 ;  /* 0x0000005fe300780c */ /* 0x000fc60000704670 */
[----:B------:R-:W-:Y:S01]  /*8430*/  IMAD.MOV.U32 R0, RZ, RZ, R10 ;  /* 0x000000ffff007224 */ /* 0x000fe200078e000a */
[----:B------:R-:W-:Y:S01]  /*8440*/  @P2 SHF.R.U32.HI R0, RZ, c[0x0][0x2c0], R5 ;  /* 0x0000b000ff002a19 */ /* 0x000fe20000011605 */
[----:B------:R-:W-:Y:S01]  /*8450*/  @!P1 IMAD.SHL.U32 R5, R58, 0x2, RZ ;  /* 0x000000023a059824 */ /* 0x000fe200078e00ff */
[----:B-1----:R-:W-:Y:S01]  /*8460*/  @!P1 LEA R8, P3, R90, R9, 0x1 ;  /* 0x000000095a089211 */ /* 0x002fe200078608ff */
[----:B------:R-:W-:-:S03]  /*8470*/  IMAD.IADD R226, R229, 0x1, R3 ;  /* 0x00000001e5e27824 */ /* 0x000fc600078e0203 */
[----:B--2---:R-:W-:Y:S01]  /*8480*/  @!P1 LEA.HI.X R9, R90, R11, R225, 0x1, P3 ;  /* 0x0000000b5a099211 */ /* 0x004fe200018f0ce1 */
[----:B------:R-:W-:Y:S01]  /*8490*/  UIMAD UR5, UR16, UR6, URZ ;  /* 0x00000006100572a4 */ /* 0x000fe2000f8e023f */
[----:B------:R-:W-:Y:S01]  /*84a0*/  STL [R1+0x2c], R226 ;  /* 0x00002ce201007387 */ /* 0x000fe20000100800 */
[----:B------:R-:W-:-:S03]  /*84b0*/  @!P0 IADD3 R3, P2, R0, R228, RZ ;  /* 0x000000e400038210 */ /* 0x000fc60007f5e0ff */
[----:B------:R-:W-:Y:S01]  /*84c0*/  @!PT LDS RZ, [RZ] ;  /* 0x00000000fffff984 */ /* 0x000fe20000000800 */
[----:B------:R1:W-:Y:S01]  /*84d0*/  @!P1 LDGSTS.E.BYPASS.LTC128B.128 [R5+0x9900], [R8.64], !P4 ;  /* 0x0990000008059fae */ /* 0x0003e2000e101d5a */
[----:B------:R-:W-:Y:S02]  /*84e0*/  @!P0 LEA.HI.X.SX32 R7, R0, R226, 0x1, P2 ;  /* 0x000000e200078211 */ /* 0x000fe400010f0eff */
[C---:B------:R-:W-:Y:S01]  /*84f0*/  @!P0 LEA R6, P2, R3.reuse, c[0x0][0x2a0], 0x2 ;  /* 0x0000a80003068a11 */ /* 0x040fe200078410ff */
[----:B------:R-:W0:Y:S03]  /*8500*/  LDGDEPBAR ;  /* 0x00000000000079af */ /* 0x000e260000000000 */
[----:B------:R-:W-:Y:S01]  /*8510*/  @!P0 LEA.HI.X R7, R3, c[0x0][0x2a4], R7, 0x2, P2 ;  /* 0x0000a90003078a11 */ /* 0x000fe200010f1407 */
[----:B------:R-:W-:Y:S06]  /*8520*/  BAR.SYNC.DEFER_BLOCKING 0x0 ;  /* 0x0000000000007b1d */ /* 0x000fec0000010000 */
[----:B------:R2:W3:Y:S01]  /*8530*/  @!P0 LDG.E R240, [R6.64] ;  /* 0x0000001a06f08981 */ /* 0x0004e2000c1e1900 */
[----:B------:R-:W-:Y:S01]  /*8540*/  IMAD.MOV R0, RZ, RZ, -R0 ;  /* 0x000000ffff007224 */ /* 0x000fe200078e0a00 */
[----:B------:R-:W-:Y:S01]  /*8550*/  UIMAD.WIDE.U32 UR8, UR17, UR6, URZ ;  /* 0x00000006110872a5 */ /* 0x000fe2000f8e003f */
[----:B------:R-:W-:Y:S01]  /*8560*/  LEA.HI R206, R210, R209, RZ, 0x5 ;  /* 0x000000d1d2ce7211 */ /* 0x000fe200078f28ff */
[----:B------:R-:W-:Y:S01]  /*8570*/  UIMAD UR5, UR17, UR7, UR5 ;  /* 0x00000007110572a4 */ /* 0x000fe2000f8e0205 */
[----:B------:R-:W-:Y:S01]  /*8580*/  IMAD R91, R0, c[0x0][0x2b8], R10 ;  /* 0x0000ae00005b7a24 */ /* 0x000fe200078e020a */
[----:B------:R-:W-:Y:S01]  /*8590*/  UIADD3 UR14, UR15, UR38, URZ ;  /* 0x000000260f0e7290 */ /* 0x000fe2000fffe03f */
[----:B------:R-:W-:Y:S01]  /*85a0*/  SHF.R.S32.HI R207, RZ, 0x5, R206 ;  /* 0x00000005ffcf7819 */ /* 0x000fe200000114ce */
[----:B------:R-:W-:-:S02]  /*85b0*/  UIADD3 UR5, UR9, UR5, URZ ;  /* 0x0000000509057290 */ /* 0x000fc4000fffe03f */
[----:B------:R-:W-:Y:S01]  /*85c0*/  SHF.R.S32.HI R88, RZ, 0x1f, R91 ;  /* 0x0000001fff587819 */ /* 0x000fe2000001145b */
[----:B------:R-:W-:Y:S01]  /*85d0*/  STL [R1], R91 ;  /* 0x0000005b01007387 */ /* 0x000fe20000100800 */
[----:B------:R-:W-:Y:S01]  /*85e0*/  IADD3 R68, -R76, UR14, RZ ;  /* 0x0000000e4c447c10 */ /* 0x000fe2000fffe1ff */
[----:B------:R-:W-:Y:S02]  /*85f0*/  ULDC.64 UR6, c[0x0][0x210] ;  /* 0x0000840000067ab9 */ /* 0x000fe40000000a00 */
[----:B------:R-:W-:Y:S01]  /*8600*/  IMAD R0, R88, c[0x0][0x1e0], RZ ;  /* 0x0000780058007a24 */ /* 0x000fe200078e02ff */
[C---:B------:R-:W-:Y:S01]  /*8610*/  ISETP.GE.AND P1, PT, R68.reuse, 0x1, PT ;  /* 0x000000014400780c */ /* 0x040fe20003f26270 */
[----:B------:R-:W-:Y:S01]  /*8620*/  UIMAD UR16, UR16, UR6, URZ ;  /* 0x00000006101072a4 */ /* 0x000fe2000f8e023f */
[----:B------:R-:W-:Y:S01]  /*8630*/  ISETP.GE.AND P3, PT, R68, 0x21, PT ;  /* 0x000000214400780c */ /* 0x000fe20003f66270 */
[----:B------:R-:W-:Y:S01]  /*8640*/  IMAD R0, R91, c[0x0][0x1e4], R0 ;  /* 0x000079005b007a24 */ /* 0x000fe200078e0200 */
[----:B------:R-:W-:-:S02]  /*8650*/  UIMAD.WIDE.U32 UR44, UR17, UR6, URZ ;  /* 0x00000006112c72a5 */ /* 0x000fc4000f8e003f */
[----:B------:R-:W-:Y:S02]  /*8660*/  UIMAD UR6, UR17, UR7, UR16 ;  /* 0x00000007110672a4 */ /* 0x000fe4000f8e0210 */
[----:B------:R-:W-:Y:S01]  /*8670*/  UIADD3 UR16, UR12, -0x1, URZ ;  /* 0xffffffff0c107890 */ /* 0x000fe2000fffe03f */
[----:B--2---:R-:W-:Y:S01]  /*8680*/  IMAD.WIDE.U32 R6, R91, c[0x0][0x1e0], RZ ;  /* 0x000078005b067a25 */ /* 0x004fe200078e00ff */
[----:B------:R-:W-:-:S03]  /*8690*/  UIADD3 UR6, UR45, UR6, URZ ;  /* 0x000000062d067290 */ /* 0x000fc6000fffe03f */
[----:B------:R-:W-:Y:S02]  /*86a0*/  IMAD.IADD R7, R7, 0x1, R0 ;  /* 0x0000000107077824 */ /* 0x000fe400078e0200 */
[----:B------:R-:W-:Y:S01]  /*86b0*/  @P1 IMAD.SHL.U32 R10, R58, 0x2, RZ ;  /* 0x000000023a0a1824 */ /* 0x000fe200078e00ff */
[----:B---3--:R-:W-:Y:S01]  /*86c0*/  SHF.R.S32.HI R89, RZ, 0x1f, R240 ;  /* 0x0000001fff597819 */ /* 0x008fe200000114f0 */
[----:B------:R-:W-:-:S04]  /*86d0*/  IMAD.WIDE.U32 R6, R240, c[0x0][0x1f0], R6 ;  /* 0x00007c00f0067a25 */ /* 0x000fc800078e0006 */
[----:B------:R-:W-:Y:S01]  /*86e0*/  IMAD R3, R89, c[0x0][0x1f0], RZ ;  /* 0x00007c0059037a24 */ /* 0x000fe200078e02ff */
[----:B------:R-:W-:-:S03]  /*86f0*/  IADD3 R0, P0, R6, UR8, RZ ;  /* 0x0000000806007c10 */ /* 0x000fc6000ff1e0ff */
[----:B------:R-:W-:-:S05]  /*8700*/  IMAD R3, R240, c[0x0][0x1f4], R3 ;  /* 0x00007d00f0037a24 */ /* 0x000fca00078e0203 */
[----:B------:R-:W-:Y:S02]  /*8710*/  IADD3.X R6, R7, UR5, R3, P0, !PT ;  /* 0x0000000507067c10 */ /* 0x000fe400087fe403 */
[----:B------:R-:W-:-:S04]  /*8720*/  LEA R3, P0, R0, c[0x0][0x1c8], 0x1 ;  /* 0x0000720000037a11 */ /* 0x000fc800078008ff */
[----:B------:R-:W-:Y:S01]  /*8730*/  LEA.HI.X R0, R0, c[0x0][0x1cc], R6, 0x1, P0 ;  /* 0x0000730000007a11 */ /* 0x000fe200000f0c06 */
[----:B-1----:R-:W1:Y:S01]  /*8740*/  SHFL.IDX PT, R8, R3, RZ, 0x181f ;  /* 0x00181fff03087589 */ /* 0x002e6200000e0000 */
[----:B------:R-:W-:-:S03]  /*8750*/  ISETP.GE.AND P0, PT, R68, 0x11, PT ;  /* 0x000000114400780c */ /* 0x000fc60003f06270 */
[----:B------:R-:W2:Y:S04]  /*8760*/  SHFL.IDX PT, R6, R3, 0x1, 0x181f ;  /* 0x00381f0003067f89 */ /* 0x000ea800000e0000 */
[----:B------:R-:W3:Y:S04]  /*8770*/  SHFL.IDX PT, R9, R0, RZ, 0x181f ;  /* 0x00181fff00097589 */ /* 0x000ee800000e0000 */
[----:B------:R-:W4:Y:S02]  /*8780*/  SHFL.IDX PT, R7, R0, 0x1, 0x181f ;  /* 0x00381f0000077f89 */ /* 0x000f2400000e0000 */
[----:B------:R-:W-:-:S02]  /*8790*/  @P0 IMAD.SHL.U32 R5, R58, 0x2, RZ ;  /* 0x000000023a050824 */ /* 0x000fc400078e00ff */
[----:B------:R-:W-:Y:S04]  /*87a0*/  SHFL.IDX PT, R11, R3, 0x2, 0x181f ;  /* 0x00581f00030b7f89 */ /* 0x000fe800000e0000 */
[----:B------:R-:W-:Y:S04]  /*87b0*/  SHFL.IDX PT, R13, R0, 0x2, 0x181f ;  /* 0x00581f00000d7f89 */ /* 0x000fe800000e0000 */
[----:B------:R-:W4:Y:S01]  /*87c0*/  SHFL.IDX PT, R14, R3, 0x3, 0x181f ;  /* 0x00781f00030e7f89 */ /* 0x000f2200000e0000 */
[----:B-1----:R-:W-:-:S03]  /*87d0*/  @P1 LEA R8, P4, R90, R8, 0x1 ;  /* 0x000000085a081211 */ /* 0x002fc600078808ff */
[----:B------:R-:W-:Y:S01]  /*87e0*/  SHFL.IDX PT, R15, R3, 0x4, 0x181f ;  /* 0x00981f00030f7f89 */ /* 0x000fe200000e0000 */
[----:B--2---:R-:W-:-:S03]  /*87f0*/  @P0 LEA R6, P2, R90, R6, 0x1 ;  /* 0x000000065a060211 */ /* 0x004fc600078408ff */
[----:B------:R-:W-:Y:S01]  /*8800*/  SHFL.IDX PT, R3, R3, 0x5, 0x181f ;  /* 0x00b81f0003037f89 */ /* 0x000fe200000e0000 */
[----:B---3--:R-:W-:-:S03]  /*8810*/  @P1 LEA.HI.X R9, R90, R9, R225, 0x1, P4 ;  /* 0x000000095a091211 */ /* 0x008fc600020f0ce1 */
[----:B------:R-:W1:Y:S01]  /*8820*/  SHFL.IDX PT, R17, R0, 0x3, 0x181f ;  /* 0x00781f0000117f89 */ /* 0x000e6200000e0000 */
[----:B----4-:R-:W-:Y:S02]  /*8830*/  @P0 LEA.HI.X R7, R90, R7, R225, 0x1, P2 ;  /* 0x000000075a070211 */ /* 0x010fe400010f0ce1 */
[C---:B------:R-:W-:Y:S01]  /*8840*/  ISETP.GE.AND P2, PT, R68.reuse, 0x31, PT ;  /* 0x000000314400780c */ /* 0x040fe20003f46270 */
[----:B------:R-:W2:Y:S04]  /*8850*/  SHFL.IDX PT, R18, R0, 0x4, 0x181f ;  /* 0x00981f0000127f89 */ /* 0x000ea800000e0000 */
[----:B------:R3:W4:Y:S04]  /*8860*/  SHFL.IDX PT, R16, R0, 0x5, 0x181f ;  /* 0x00b81f0000107f89 */ /* 0x00072800000e0000 */
[----:B------:R1:W-:Y:S01]  /*8870*/  @P1 LDGSTS.E.BYPASS.LTC128B.128 [R10+0x3100], [R8.64], !P6 ;  /* 0x03100000080a1fae */ /* 0x0003e2000f101d5a */
[----:B------:R-:W-:-:S03]  /*8880*/  ISETP.GE.AND P1, PT, R68, 0x41, PT ;  /* 0x000000414400780c */ /* 0x000fc60003f26270 */
[----:B------:R2:W-:Y:S01]  /*8890*/  @P0 LDGSTS.E.BYPASS.LTC128B.128 [R5+0x3900], [R6.64], !P6 ;  /* 0x0390000006050fae */ /* 0x0005e2000f101d5a */
[----:B------:R-:W-:Y:S01]  /*88a0*/  ISETP.GE.AND P0, PT, R68, 0x51, PT ;  /* 0x000000514400780c */ /* 0x000fe20003f06270 */
[----:B---3--:R-:W-:Y:S01]  /*88b0*/  @P3 IMAD.SHL.U32 R0, R58, 0x2, RZ ;  /* 0x000000023a003824 */ /* 0x008fe200078e00ff */
[C---:B-1----:R-:W-:Y:S02]  /*88c0*/  @P2 LEA R10, P5, R90.reuse, R14, 0x1 ;  /* 0x0000000e5a0a2211 */ /* 0x042fe400078a08ff */
[----:B--2---:R-:W-:Y:S01]  /*88d0*/  @P3 LEA R6, P4, R90, R11, 0x1 ;  /* 0x0000000b5a063211 */ /* 0x004fe200078808ff */
[----:B------:R-:W-:Y:S01]  /*88e0*/  @P2 IMAD.SHL.U32 R5, R58, 0x2, RZ ;  /* 0x000000023a052824 */ /* 0x000fe200078e00ff */
[C-C-:B------:R-:W-:Y:S02]  /*88f0*/  @P2 LEA.HI.X R11, R90.reuse, R17, R225.reuse, 0x1, P5 ;  /* 0x000000115a0b2211 */ /* 0x140fe400028f0ce1 */
[C---:B------:R-:W-:Y:S02]  /*8900*/  @P3 LEA.HI.X R7, R90.reuse, R13, R225, 0x1, P4 ;  /* 0x0000000d5a073211 */ /* 0x040fe400020f0ce1 */
[----:B------:R-:W-:-:S02]  /*8910*/  @P1 LEA R8, P4, R90, R15, 0x1 ;  /* 0x0000000f5a081211 */ /* 0x000fc400078808ff */
[----:B------:R-:W-:Y:S01]  /*8920*/  ISETP.GT.AND P5, PT, R227, 0x5f, PT ;  /* 0x0000005fe300780c */ /* 0x000fe20003fa4270 */
[----:B------:R1:W-:Y:S01]  /*8930*/  @P3 LDGSTS.E.BYPASS.LTC128B.128 [R0+0x4100], [R6.64], !P6 ;  /* 0x0410000006003fae */ /* 0x0003e2000f101d5a */
[----:B------:R-:W-:-:S03]  /*8940*/  @P1 LEA.HI.X R9, R90, R18, R225, 0x1, P4 ;  /* 0x000000125a091211 */ /* 0x000fc600020f0ce1 */
[----:B------:R2:W-:Y:S01]  /*8950*/  @P2 LDGSTS.E.BYPASS.LTC128B.128 [R5+0x4900], [R10.64], !P6 ;  /* 0x049000000a052fae */ /* 0x0005e2000f101d5a */
[----:B-1----:R-:W-:Y:S01]  /*8960*/  @P0 LEA R6, P3, R90, R3, 0x1 ;  /* 0x000000035a060211 */ /* 0x002fe200078608ff */
[C---:B------:R-:W-:Y:S02]  /*8970*/  @P1 IMAD.SHL.U32 R3, R58.reuse, 0x2, RZ ;  /* 0x000000023a031824 */ /* 0x040fe400078e00ff */
[----:B------:R-:W-:Y:S01]  /*8980*/  @P0 IMAD.SHL.U32 R0, R58, 0x2, RZ ;  /* 0x000000023a000824 */ /* 0x000fe200078e00ff */
[----:B----4-:R-:W-:Y:S02]  /*8990*/  @P0 LEA.HI.X R7, R90, R16, R225, 0x1, P3 ;  /* 0x000000105a070211 */ /* 0x010fe400018f0ce1 */
[----:B------:R2:W-:Y:S04]  /*89a0*/  @P1 LDGSTS.E.BYPASS.LTC128B.128 [R3+0x5100], [R8.64], !P6 ;  /* 0x0510000008031fae */ /* 0x0005e8000f101d5a */
[----:B------:R2:W-:Y:S01]  /*89b0*/  @P0 LDGSTS.E.BYPASS.LTC128B.128 [R0+0x5900], [R6.64], !P6 ;  /* 0x0590000006000fae */ /* 0x0005e2000f101d5a */
[----:B------:R-:W-:-:S03]  /*89c0*/  ISETP.LT.AND P0, PT, RZ, c[0x0][0x27c], PT ;  /* 0x00009f00ff007a0c */ /* 0x000fc60003f01270 */
[----:B------:R-:W0:Y:S10]  /*89d0*/  LDGDEPBAR ;  /* 0x00000000000079af */ /* 0x000e340000000000 */
[----:B------:R-:W-:Y:S05]  /*89e0*/  @P0 BRA `(.L_x_398) ;  /* 0x0000002000000947 */ /* 0x000fea0003800000 */
[----:B------:R-:W-:-:S04]  /*89f0*/  DEPBAR.LE SB0, 0x1 ;  /* 0x000080400000791a */ /* 0x000fc80000000000 */
[----:B------:R-:W-:Y:S05]  /*8a00*/  BRA `(.L_x_399) ;  /* 0x00004ba000007947 */ /* 0x000fea0003800000 */
.L_x_398:
[----:B------:R-:W-:Y:S01]  /*8a10*/  ULDC.U8 UR7, c[0x0][0x298] ;  /* 0x0000a60000077ab9 */ /* 0x000fe20000000000 */
[----:B--2---:R-:W-:Y:S01]  /*8a20*/  SHF.R.S32.HI R0, RZ, 0x1f, R133 ;  /* 0x0000001fff007819 */ /* 0x004fe20000011485 */
[C---:B------:R-:W-:Y:S01]  /*8a30*/  IMAD.WIDE.U32 R12, R133.reuse, c[0x0][0x280], RZ ;  /* 0x0000a000850c7a25 */ /* 0x040fe200078e00ff */
[----:B------:R-:W-:Y:S01]  /*8a40*/  ISETP.NE.AND P0, PT, RZ, UR7, PT ;  /* 0x00000007ff007c0c */ /* 0x000fe2000bf05270 */
[----:B------:R-:W-:Y:S01]  /*8a50*/  BSSY B2, `(.L_x_399) ;  /* 0x00004b5000027945 */ /* 0x000fe20003800000 */
[-C--:B------:R-:W-:Y:S01]  /*8a60*/  LEA.HI R6, R210, R209.reuse, RZ, 0x2 ;  /* 0x000000d1d2067211 */ /* 0x080fe200078f10ff */
[C---:B------:R-:W-:Y:S02]  /*8a70*/  IMAD R3, R0.reuse, c[0x0][0x280], RZ ;  /* 0x0000a00000037a24 */ /* 0x040fe400078e02ff */
[----:B------:R-:W-:Y:S01]  /*8a80*/  IMAD R0, R0, c[0x0][0x290], RZ ;  /* 0x0000a40000007a24 */ /* 0x000fe200078e02ff */
[----:B------:R-:W-:Y:S01]  /*8a90*/  LOP3.LUT R5, R6, 0xfffffffc, RZ, 0xc0, !PT ;  /* 0xfffffffc06057812 */ /* 0x000fe200078ec0ff */
[C---:B------:R-:W-:Y:S01]  /*8aa0*/  IMAD R3, R133.reuse, c[0x0][0x284], R3 ;  /* 0x0000a10085037a24 */ /* 0x040fe200078e0203 */
[----:B------:R-:W-:Y:S01]  /*8ab0*/  SHF.R.S32.HI R56, RZ, 0x2, R6 ;  /* 0x00000002ff387819 */ /* 0x000fe20000011406 */
[----:B------:R-:W-:Y:S01]  /*8ac0*/  IMAD R0, R133, c[0x0][0x294], R0 ;  /* 0x0000a50085007a24 */ /* 0x000fe200078e0200 */
[----:B------:R-:W-:Y:S01]  /*8ad0*/  IADD3 R14, -R5, R209, RZ ;  /* 0x000000d1050e7210 */ /* 0x000fe20007ffe1ff */
[----:B------:R-:W-:Y:S01]  /*8ae0*/  IMAD.WIDE.U32 R10, R133, c[0x0][0x290], RZ ;  /* 0x0000a400850a7a25 */ /* 0x000fe200078e00ff */
[----:B------:R-:W-:-:S02]  /*8af0*/  IADD3 R24, R56, UR18, RZ ;  /* 0x0000001238187c10 */ /* 0x000fc4000fffe0ff */
[----:B------:R-:W-:Y:S01]  /*8b00*/  IADD3 R9, R3, R13, RZ ;  /* 0x0000000d03097210 */ /* 0x000fe20007ffe0ff */
[----:B------:R-:W-:Y:S01]  /*8b10*/  IMAD.IADD R7, R0, 0x1, R11 ;  /* 0x0000000100077824 */ /* 0x000fe200078e020b */
[C---:B------:R-:W-:Y:S01]  /*8b20*/  SHF.L.U32 R25, R14.reuse, 0x3, RZ ;  /* 0x000000030e197819 */ /* 0x040fe200000006ff */
[----:B------:R-:W-:Y:S01]  /*8b30*/  IMAD R0, R14, 0x20, R24 ;  /* 0x000000200e007824 */ /* 0x000fe200078e0218 */
[----:B------:R-:W-:Y:S05]  /*8b40*/  @!P0 BRA `(.L_x_400) ;  /* 0x0000260000008947 */ /* 0x000fea0003800000 */
[----:B------:R-:W-:Y:S01]  /*8b50*/  UISETP.NE.AND UP0, UPT, UR24, URZ, UPT ;  /* 0x0000003f1800728c */ /* 0x000fe2000bf05270 */
[----:B------:R-:W-:Y:S01]  /*8b60*/  MOV R6, R10 ;  /* 0x0000000a00067202 */ /* 0x000fe20000000f00 */
[----:B------:R-:W-:Y:S01]  /*8b70*/  IMAD.MOV.U32 R8, RZ, RZ, R12 ;  /* 0x000000ffff087224 */ /* 0x000fe200078e000c */
[----:B------:R-:W-:Y:S01]  /*8b80*/  BSSY B0, `(.L_x_401) ;  /* 0x0000030000007945 */ /* 0x000fe20003800000 */
[----:B------:R-:W-:Y:S01]  /*8b90*/  IMAD.SHL.U32 R16, R14, 0x4, RZ ;  /* 0x000000040e107824 */ /* 0x000fe200078e00ff */
[----:B------:R-:W-:Y:S01]  /*8ba0*/  CS2R R36, SRZ ;  /* 0x0000000000247805 */ /* 0x000fe2000001ff00 */
[----:B------:R-:W-:Y:S01]  /*8bb0*/  PLOP3.LUT P1, PT, PT, PT, UP0, 0x80, 0x0 ;  /* 0x000000000000781c */ /* 0x000fe20003f2f008 */
[----:B------:R-:W-:Y:S01]  /*8bc0*/  CS2R R26, SRZ ;  /* 0x00000000001a7805 */ /* 0x000fe2000001ff00 */
[----:B------:R-:W-:Y:S01]  /*8bd0*/  PLOP3.LUT P0, PT, PT, PT, UP0, 0x80, 0x0 ;  /* 0x000000000000781c */ /* 0x000fe20003f0f008 */
[----:B------:R-:W-:Y:S01]  /*8be0*/  CS2R R14, SRZ ;  /* 0x00000000000e7805 */ /* 0x000fe2000001ff00 */
[----:B------:R-:W-:Y:S01]  /*8bf0*/  CS2R R28, SRZ ;  /* 0x00000000001c7805 */ /* 0x000fe2000001ff00 */
[----:B------:R-:W-:-:S08]  /*8c00*/  CS2R R18, SRZ ;  /* 0x0000000000127805 */ /* 0x000fd0000001ff00 */
[----:B------:R-:W-:-:S05]  /*8c10*/  @P1 IMAD.HI.U32 R3, R0, c[0x0][0x2c8], RZ ;  /* 0x0000b20000031a27 */ /* 0x000fca00078e00ff */
[----:B------:R-:W-:-:S04]  /*8c20*/  @P0 SHF.R.U32.HI R0, RZ, c[0x0][0x2cc], R3 ;  /* 0x0000b300ff000a19 */ /* 0x000fc80000011603 */
[----:B------:R-:W-:Y:S01]  /*8c30*/  SHF.R.S32.HI R3, RZ, 0x1f, R0 ;  /* 0x0000001fff037819 */ /* 0x000fe20000011400 */
[----:B------:R-:W-:-:S04]  /*8c40*/  IMAD.WIDE.U32 R8, R0, c[0x0][0x280], R8 ;  /* 0x0000a00000087a25 */ /* 0x000fc800078e0008 */
[C---:B------:R-:W-:Y:S01]  /*8c50*/  IMAD R10, R3.reuse, c[0x0][0x280], RZ ;  /* 0x0000a000030a7a24 */ /* 0x040fe200078e02ff */
[----:B------:R-:W-:Y:S01]  /*8c60*/  LEA R21, P1, R8, c[0x0][0x270], 0x1 ;  /* 0x00009c0008157a11 */ /* 0x000fe200078208ff */
[----:B------:R-:W-:Y:S02]  /*8c70*/  IMAD R5, R3, c[0x0][0x290], RZ ;  /* 0x0000a40003057a24 */ /* 0x000fe400078e02ff */
[----:B------:R-:W-:-:S04]  /*8c80*/  IMAD.WIDE.U32 R6, R0, c[0x0][0x290], R6 ;  /* 0x0000a40000067a25 */ /* 0x000fc800078e0006 */
[----:B------:R-:W-:Y:S01]  /*8c90*/  IMAD R3, R0, c[0x0][0x284], R10 ;  /* 0x0000a10000037a24 */ /* 0x000fe200078e020a */
[----:B------:R-:W-:Y:S01]  /*8ca0*/  LEA R22, P0, R6, c[0x0][0x288], 0x1 ;  /* 0x0000a20006167a11 */ /* 0x000fe200078008ff */
[----:B------:R-:W-:Y:S02]  /*8cb0*/  IMAD R0, R0, c[0x0][0x294], R5 ;  /* 0x0000a50000007a24 */ /* 0x000fe400078e0205 */
[----:B------:R-:W-:-:S03]  /*8cc0*/  IMAD.IADD R3, R9, 0x1, R3 ;  /* 0x0000000109037824 */ /* 0x000fc600078e0203 */
[----:B------:R-:W-:Y:S02]  /*8cd0*/  IADD3 R0, R7, R0, RZ ;  /* 0x0000000007007210 */ /* 0x000fe40007ffe0ff */
[----:B------:R-:W-:Y:S02]  /*8ce0*/  LEA.HI.X R20, R8, c[0x0][0x274], R3, 0x1, P1 ;  /* 0x00009d0008147a11 */ /* 0x000fe400008f0c03 */
[----:B------:R-:W-:Y:S01]  /*8cf0*/  LEA.HI.X R17, R6, c[0x0][0x28c], R0, 0x1, P0 ;  /* 0x0000a30006117a11 */ /* 0x000fe200000f0c00 */
[----:B------:R1:W2:Y:S01]  /*8d00*/  SHFL.IDX PT, R8, R21, RZ, 0x1c1f ;  /* 0x001c1fff15087589 */ /* 0x0002a200000e0000 */
[----:B------:R-:W-:-:S03]  /*8d10*/  ISETP.GE.AND P0, PT, R24, UR11, PT ;  /* 0x0000000b18007c0c */ /* 0x000fc6000bf06270 */
[----:B------:R1:W3:Y:S04]  /*8d20*/  SHFL.IDX PT, R6, R22, RZ, 0x1c1f ;  /* 0x001c1fff16067589 */ /* 0x0002e800000e0000 */
[----:B------:R1:W4:Y:S04]  /*8d30*/  SHFL.IDX PT, R9, R20, RZ, 0x1c1f ;  /* 0x001c1fff14097589 */ /* 0x00032800000e0000 */
[----:B------:R1:W1:Y:S02]  /*8d40*/  SHFL.IDX PT, R7, R17, RZ, 0x1c1f ;  /* 0x001c1fff11077589 */ /* 0x00026400000e0000 */
[----:B------:R-:W-:Y:S05]  /*8d50*/  @P0 BRA `(.L_x_402) ;  /* 0x0000012000000947 */ /* 0x000fea0003800000 */
[C---:B------:R-:W-:Y:S01]  /*8d60*/  IADD3 R3, R16.reuse, 0x10, RZ ;  /* 0x0000001010037810 */ /* 0x040fe20007ffe0ff */
[----:B------:R-:W-:Y:S01]  /*8d70*/  CS2R R14, SRZ ;  /* 0x00000000000e7805 */ /* 0x000fe2000001ff00 */
[----:B------:R-:W-:Y:S01]  /*8d80*/  ISETP.GE.AND P1, PT, R16, c[0x0][0x27c], PT ;  /* 0x00009f0010007a0c */ /* 0x000fe20003f26270 */
[----:B------:R-:W-:Y:S01]  /*8d90*/  CS2R R18, SRZ ;  /* 0x0000000000127805 */ /* 0x000fe2000001ff00 */
[----:B------:R-:W-:Y:S01]  /*8da0*/  ISETP.GE.AND P0, PT, R3, c[0x0][0x27c], PT ;  /* 0x00009f0003007a0c */ /* 0x000fe20003f06270 */
[----:B------:R-:W-:Y:S01]  /*8db0*/  CS2R R26, SRZ ;  /* 0x00000000001a7805 */ /* 0x000fe2000001ff00 */
[----:B------:R-:W-:-:S09]  /*8dc0*/  CS2R R28, SRZ ;  /* 0x00000000001c7805 */ /* 0x000fd2000001ff00 */
[----:B--2-4-:R-:W-:Y:S02]  /*8dd0*/  @!P1 IMAD.WIDE R12, R16, 0x2, R8 ;  /* 0x00000002100c9825 */ /* 0x014fe400078e0208 */
[----:B------:R-:W-:-:S03]  /*8de0*/  @!P0 SHF.R.S32.HI R0, RZ, 0x1f, R3 ;  /* 0x0000001fff008819 */ /* 0x000fc60000011403 */
[----:B------:R2:W5:Y:S01]  /*8df0*/  @!P1 LD.E.64 R14, [R12.64] ;  /* 0x0000001a0c0e9980 */ /* 0x000562000c101b00 */
[----:B------:R-:W-:-:S04]  /*8e00*/  @!P0 LEA.HI R0, R0, R3, RZ, 0x2 ;  /* 0x0000000300008211 */ /* 0x000fc800078f10ff */
[----:B------:R-:W-:-:S05]  /*8e10*/  @!P0 LOP3.LUT R0, R0, 0xfffffffc, RZ, 0xc0, !PT ;  /* 0xfffffffc00008812 */ /* 0x000fca00078ec0ff */
[----:B------:R-:W-:-:S04]  /*8e20*/  @!P0 IMAD.WIDE R10, R0, 0x2, R8 ;  /* 0x00000002000a8825 */ /* 0x000fc800078e0208 */
[--C-:B-1-3--:R-:W-:Y:S01]  /*8e30*/  @!P0 IMAD.WIDE R8, R0, 0x2, R6.reuse ;  /* 0x0000000200088825 */ /* 0x10afe200078e0206 */
[----:B------:R2:W5:Y:S03]  /*8e40*/  @!P0 LD.E.64 R26, [R10.64] ;  /* 0x0000001a0a1a8980 */ /* 0x000566000c101b00 */
[----:B------:R-:W-:Y:S01]  /*8e50*/  @!P1 IMAD.WIDE R6, R16, 0x2, R6 ;  /* 0x0000000210069825 */ /* 0x000fe200078e0206 */
[----:B------:R2:W5:Y:S04]  /*8e60*/  @!P0 LD.E.64 R28, [R8.64] ;  /* 0x0000001a081c8980 */ /* 0x000568000c101b00 */
[----:B------:R2:W5:Y:S02]  /*8e70*/  @!P1 LD.E.64 R18, [R6.64] ;  /* 0x0000001a06129980 */ /* 0x000564000c101b00 */
.L_x_402:
[----:B------:R-:W-:Y:S05]  /*8e80*/  BSYNC B0 ;  /* 0x0000000000007941 */ /* 0x000fea0003800000 */
.L_x_401:
[----:B------:R-:W-:Y:S01]  /*8e90*/  IADD3 R0, R24, 0x20, RZ ;  /* 0x0000002018007810 */ /* 0x000fe20007ffe0ff */
[----:B--2--5:R-:W-:Y:S01]  /*8ea0*/  IMAD.MOV.U32 R10, RZ, RZ, R26 ;  /* 0x000000ffff0a7224 */ /* 0x024fe200078e001a */
[----:B----4-:R2:W4:Y:S01]  /*8eb0*/  SHFL.IDX PT, R9, R20, 0x1, 0x1c1f ;  /* 0x003c1f0014097f89 */ /* 0x01052200000e0000 */
[----:B------:R-:W-:Y:S01]  /*8ec0*/  IMAD.MOV.U32 R5, RZ, RZ, R27 ;  /* 0x000000ffff057224 */ /* 0x000fe200078e001b */
[----:B------:R-:W-:Y:S01]  /*8ed0*/  ISETP.GE.AND P0, PT, R0, UR11, PT ;  /* 0x0000000b00007c0c */ /* 0x000fe2000bf06270 */
[----:B------:R-:W-:Y:S01]  /*8ee0*/  IMAD.MOV.U32 R3, RZ, RZ, R14 ;  /* 0x000000ffff037224 */ /* 0x000fe200078e000e */
[----:B------:R-:W-:Y:S01]  /*8ef0*/  PRMT R55, R55, 0x5410, R10 ;  /* 0x0000541037377816 */ /* 0x000fe2000000000a */
[----:B------:R-:W-:Y:S01]  /*8f00*/  IMAD.MOV.U32 R0, RZ, RZ, R15 ;  /* 0x000000ffff007224 */ /* 0x000fe200078e000f */
[----:B------:R-:W-:Y:S01]  /*8f10*/  PRMT R57, R57, 0x5410, R5 ;  /* 0x0000541039397816 */ /* 0x000fe20000000005 */
[----:B------:R-:W-:Y:S01]  /*8f20*/  IMAD.MOV.U32 R10, RZ, RZ, R28 ;  /* 0x000000ffff0a7224 */ /* 0x000fe200078e001c */
[----:B------:R-:W-:Y:S01]  /*8f30*/  PRMT R23, R23, 0x5410, R3 ;  /* 0x0000541017177816 */ /* 0x000fe20000000003 */
[----:B------:R-:W-:Y:S01]  /*8f40*/  IMAD.MOV.U32 R5, RZ, RZ, R29 ;  /* 0x000000ffff057224 */ /* 0x000fe200078e001d */
[----:B------:R-:W-:Y:S01]  /*8f50*/  PRMT R54, R54, 0x5410, R0 ;  /* 0x0000541036367816 */ /* 0x000fe20000000000 */
[----:B------:R-:W-:Y:S01]  /*8f60*/  IMAD.MOV.U32 R3, RZ, RZ, R18 ;  /* 0x000000ffff037224 */ /* 0x000fe200078e0012 */
[----:B------:R2:W3:Y:S01]  /*8f70*/  SHFL.IDX PT, R8, R21, 0x1, 0x1c1f ;  /* 0x003c1f0015087f89 */ /* 0x0004e200000e0000 */
[----:B------:R-:W-:Y:S01]  /*8f80*/  IMAD.MOV.U32 R0, RZ, RZ, R19 ;  /* 0x000000ffff007224 */ /* 0x000fe200078e0013 */
[----:B------:R-:W-:Y:S01]  /*8f90*/  BSSY B0, `(.L_x_403) ;  /* 0x000001d000007945 */ /* 0x000fe20003800000 */
[----:B------:R-:W-:Y:S01]  /*8fa0*/  PRMT R55, R10, 0x7610, R55 ;  /* 0x000076100a377816 */ /* 0x000fe20000000037 */
[----:B-1----:R2:W1:Y:S01]  /*8fb0*/  SHFL.IDX PT, R7, R17, 0x1, 0x1c1f ;  /* 0x003c1f0011077f89 */ /* 0x00246200000e0000 */
[----:B------:R-:W-:Y:S01]  /*8fc0*/  PRMT R57, R5, 0x7610, R57 ;  /* 0x0000761005397816 */ /* 0x000fe20000000039 */
[----:B------:R-:W-:Y:S01]  /*8fd0*/  CS2R R30, SRZ ;  /* 0x00000000001e7805 */ /* 0x000fe2000001ff00 */
[----:B------:R-:W-:Y:S01]  /*8fe0*/  PRMT R23, R3, 0x7610, R23 ;  /* 0x0000761003177816 */ /* 0x000fe20000000017 */
[----:B---3--:R2:W3:Y:S01]  /*8ff0*/  SHFL.IDX PT, R6, R22, 0x1, 0x1c1f ;  /* 0x003c1f0016067f89 */ /* 0x0084e200000e0000 */
[----:B------:R-:W-:Y:S01]  /*9000*/  PRMT R54, R0, 0x7610, R54 ;  /* 0x0000761000367816 */ /* 0x000fe20000000036 */
[----:B------:R-:W-:Y:S01]  /*9010*/  CS2R R34, SRZ ;  /* 0x0000000000227805 */ /* 0x000fe2000001ff00 */
[----:B------:R-:W-:Y:S01]  /*9020*/  CS2R R32, SRZ ;  /* 0x0000000000207805 */ /* 0x000fe2000001ff00 */
[----:B------:R-:W-:Y:S05]  /*9030*/  @P0 BRA `(.L_x_404) ;  /* 0x0000012000000947 */ /* 0x000fea0003800000 */
[C---:B----4-:R-:W-:Y:S01]  /*9040*/  IADD3 R3, R16.reuse, 0x10, RZ ;  /* 0x0000001010037810 */ /* 0x050fe20007ffe0ff */
[----:B------:R-:W-:Y:S01]  /*9050*/  CS2R R30, SRZ ;  /* 0x00000000001e7805 */ /* 0x000fe2000001ff00 */
[----:B------:R-:W-:Y:S01]  /*9060*/  ISETP.GE.AND P1, PT, R16, c[0x0][0x27c], PT ;  /* 0x00009f0010007a0c */ /* 0x000fe20003f26270 */
[----:B------:R-:W-:Y:S01]  /*9070*/  CS2R R32, SRZ ;  /* 0x0000000000207805 */ /* 0x000fe2000001ff00 */
[----:B------:R-:W-:Y:S01]  /*9080*/  ISETP.GE.AND P0, PT, R3, c[0x0][0x27c], PT ;  /* 0x00009f0003007a0c */ /* 0x000fe20003f06270 */
[----:B------:R-:W-:Y:S01]  /*9090*/  CS2R R36, SRZ ;  /* 0x0000000000247805 */ /* 0x000fe2000001ff00 */
[----:B------:R-:W-:-:S09]  /*90a0*/  CS2R R34, SRZ ;  /* 0x0000000000227805 */ /* 0x000fd2000001ff00 */
[----:B------:R-:W-:Y:S02]  /*90b0*/  @!P1 IMAD.WIDE R12, R16, 0x2, R8 ;  /* 0x00000002100c9825 */ /* 0x000fe400078e0208 */
        /* <DEDUP_REMOVED lines=10> */
.L_x_404:
[----:B----4-:R-:W-:Y:S05]  /*9160*/  BSYNC B0 ;  /* 0x0000000000007941 */ /* 0x010fea0003800000 */
.L_x_403:
[----:B------:R-:W-:Y:S01]  /*9170*/  IADD3 R0, R24, 0x40, RZ ;  /* 0x0000004018007810 */ /* 0x000fe20007ffe0ff */
[----:B-----5:R-:W-:Y:S01]  /*9180*/  IMAD.MOV.U32 R10, RZ, RZ, R36 ;  /* 0x000000ffff0a7224 */ /* 0x020fe200078e0024 */
[----:B------:R4:W2:Y:S01]  /*9190*/  SHFL.IDX PT, R9, R20, 0x2, 0x1c1f ;  /* 0x005c1f0014097f89 */ /* 0x0008a200000e0000 */
        /* <DEDUP_REMOVED lines=23> */
[----:B------:R-:W-:Y:S01]  /*9310*/  CS2R R44, SRZ ;  /* 0x00000000002c7805 */ /* 0x000fe2000001ff00 */
[----:B------:R-:W-:Y:S01]  /*9320*/  CS2R R40, SRZ ;  /* 0x0000000000287805 */ /* 0x000fe2000001ff00 */
[----:B------:R-:W-:Y:S05]  /*9330*/  @P0 BRA `(.L_x_406) ;  /* 0x0000012000000947 */ /* 0x000fea0003800000 */
[C---:B--2---:R-:W-:Y:S01]  /*9340*/  IADD3 R3, R16.reuse, 0x10, RZ ;  /* 0x0000001010037810 */ /* 0x044fe20007ffe0ff */
        /* <DEDUP_REMOVED lines=17> */
.L_x_406:
[----:B--2---:R-:W-:Y:S05]  /*9460*/  BSYNC B0 ;  /* 0x0000000000007941 */ /* 0x004fea0003800000 */
.L_x_405:
[----:B------:R-:W-:Y:S01]  /*9470*/  IADD3 R0, R24, 0x60, RZ ;  /* 0x0000006018007810 */ /* 0x000fe20007ffe0ff */
[----:B-----5:R-:W-:Y:S01]  /*9480*/  IMAD.MOV.U32 R10, RZ, RZ, R42 ;  /* 0x000000ffff0a7224 */ /* 0x020fe200078e002a */
[----:B------:R2:W4:Y:S01]  /*9490*/  SHFL.IDX PT, R9, R20, 0x3, 0x1c1f ;  /* 0x007c1f0014097f89 */ /* 0x00052200000e0000 */
        /* <DEDUP_REMOVED lines=42> */
.L_x_408:
[----:B----4-:R-:W-:Y:S05]  /*9740*/  BSYNC B0 ;  /* 0x0000000000007941 */ /* 0x010fea0003800000 */
.L_x_407:
[----:B------:R-:W-:Y:S01]  /*9750*/  SHF.R.S32.HI R0, RZ, 0x1f, R56 ;  /* 0x0000001fff007819 */ /* 0x000fe20000011438 */
[----:B---3-5:R-:W-:Y:S01]  /*9760*/  IMAD.MOV.U32 R6, RZ, RZ, R52 ;  /* 0x000000ffff067224 */ /* 0x028fe200078e0034 */
[----:B------:R-:W-:Y:S01]  /*9770*/  UIADD3 UR7, -UR18, UR11, URZ ;  /* 0x0000000b12077290 */ /* 0x000fe2000fffe13f */
[----:B------:R-:W-:Y:S01]  /*9780*/  IMAD.MOV.U32 R5, RZ, RZ, R53 ;  /* 0x000000ffff057224 */ /* 0x000fe200078e0035 */
[----:B------:R-:W-:Y:S01]  /*9790*/  LEA.HI R0, R0, R56, RZ, 0x3 ;  /* 0x0000003800007211 */ /* 0x000fe200078f18ff */
[----:B------:R-:W-:Y:S01]  /*97a0*/  IMAD.MOV.U32 R3, RZ, RZ, R46 ;  /* 0x000000ffff037224 */ /* 0x000fe200078e002e */
[----:B------:R-:W-:Y:S01]  /*97b0*/  UISETP.LT.AND UP0, UPT, UR7, 0x80, UPT ;  /* 0x000000800700788c */ /* 0x000fe2000bf01270 */
[----:B-1----:R-:W-:Y:S01]  /*97c0*/  IMAD.MOV.U32 R7, RZ, RZ, R51 ;  /* 0x000000ffff077224 */ /* 0x002fe200078e0033 */
[----:B------:R-:W-:Y:S01]  /*97d0*/  LOP3.LUT R0, R0, 0xfffffff8, RZ, 0xc0, !PT ;  /* 0xfffffff800007812 */ /* 0x000fe200078ec0ff */
[----:B------:R-:W-:-:S04]  /*97e0*/  DEPBAR.LE SB0, 0x1 ;  /* 0x000080400000791a */ /* 0x000fc80000000000 */
[----:B------:R-:W-:Y:S01]  /*97f0*/  IMAD.IADD R0, R56, 0x1, -R0 ;  /* 0x0000000138007824 */ /* 0x000fe200078e0a00 */
[----:B------:R-:W-:Y:S01]  /*9800*/  PRMT R70, R6, 0x5410, R5 ;  /* 0x0000541006467816 */ /* 0x000fe20000000005 */
[----:B------:R-:W-:Y:S01]  /*9810*/  USEL UR7, UR7, 0x80, UP0 ;  /* 0x0000008007077887 */ /* 0x000fe20008000000 */
[----:B------:R-:W-:Y:S01]  /*9820*/  PRMT R66, R3, 0x7610, R66 ;  /* 0x0000761003427816 */ /* 0x000fe20000000042 */
[C---:B------:R-:W-:Y:S01]  /*9830*/  IMAD.SHL.U32 R6, R0.reuse, 0x40, RZ ;  /* 0x0000004000067824 */ /* 0x040fe200078e00ff */
[----:B------:R-:W-:Y:S01]  /*9840*/  BAR.SYNC.DEFER_BLOCKING 0x0 ;  /* 0x0000000000007b1d */ /* 0x000fe20000010000 */
[----:B------:R-:W-:Y:S01]  /*9850*/  LOP3.LUT P1, RZ, R0, 0x4, RZ, 0xc0, !PT ;  /* 0x0000000400ff7812 */ /* 0x000fe2000782c0ff */
[----:B------:R-:W-:Y:S01]  /*9860*/  IMAD.MOV.U32 R5, RZ, RZ, R47 ;  /* 0x000000ffff057224 */ /* 0x000fe200078e002f */
[----:B------:R-:W-:Y:S02]  /*9870*/  ISETP.GE.AND P0, PT, R56, UR7, PT ;  /* 0x0000000738007c0c */ /* 0x000fe4000bf06270 */
[----:B------:R-:W-:Y:S01]  /*9880*/  LOP3.LUT R0, R6, 0x1c0, RZ, 0xc0, !PT ;  /* 0x000001c006007812 */ /* 0x000fe200078ec0ff */
[----:B------:R-:W-:Y:S01]  /*9890*/  IMAD.MOV.U32 R6, RZ, RZ, R48 ;  /* 0x000000ffff067224 */ /* 0x000fe200078e0030 */
[----:B------:R-:W-:Y:S01]  /*98a0*/  PRMT R66, R66, 0x5410, R5 ;  /* 0x0000541042427816 */ /* 0x000fe20000000005 */
[----:B------:R-:W-:Y:S01]  /*98b0*/  IMAD.MOV.U32 R5, RZ, RZ, R49 ;  /* 0x000000ffff057224 */ /* 0x000fe200078e0031 */
[----:B------:R-:W-:Y:S01]  /*98c0*/  LOP3.LUT R3, R0, 0x18, R25, 0xf8, !PT ;  /* 0x0000001800037812 */ /* 0x000fe200078ef819 */
[----:B------:R-:W-:Y:S01]  /*98d0*/  BSSY B1, `(.L_x_409) ;  /* 0x0000068000017945 */ /* 0x000fe20003800000 */
[----:B------:R-:W-:-:S02]  /*98e0*/  SHF.R.U32.HI R0, RZ, 0x3, R0 ;  /* 0x00000003ff007819 */ /* 0x000fc40000011600 */
[----:B------:R-:W-:Y:S02]  /*98f0*/  PRMT R25, R6, 0x5410, R5 ;  /* 0x0000541006197816 */ /* 0x000fe40000000005 */
[----:B------:R-:W-:Y:S01]  /*9900*/  LOP3.LUT R0, R3, R0, RZ, 0x3c, !PT ;  /* 0x0000000003007212 */ /* 0x000fe200078e3cff */
[----:B------:R-:W-:-:S04]  /*9910*/  IMAD.MOV.U32 R3, RZ, RZ, R50 ;  /* 0x000000ffff037224 */ /* 0x000fc800078e0032 */
[----:B------:R-:W-:Y:S01]  /*9920*/  IMAD R0, R207, 0x200, R0 ;  /* 0x00000200cf007824 */ /* 0x000fe200078e0200 */
[----:B------:R-:W-:-:S04]  /*9930*/  PRMT R67, R3, 0x7610, R67 ;  /* 0x0000761003437816 */ /* 0x000fc80000000043 */
[C---:B------:R-:W-:Y:S02]  /*9940*/  IADD3 R3, R0.reuse, 0x20, RZ ;  /* 0x0000002000037810 */ /* 0x040fe40007ffe0ff */
[C---:B------:R-:W-:Y:S02]  /*9950*/  @P1 IADD3 R3, R0.reuse, -0x20, RZ ;  /* 0xffffffe000031810 */ /* 0x040fe40007ffe0ff */
[----:B------:R-:W-:Y:S02]  /*9960*/  PRMT R67, R67, 0x5410, R7 ;  /* 0x0000541043437816 */ /* 0x000fe40000000007 */
[----:B--2---:R-:W-:Y:S02]  /*9970*/  LEA R21, R0, 0x6100, 0x1 ;  /* 0x0000610000157811 */ /* 0x004fe400078e08ff */
[----:B------:R-:W-:Y:S01]  /*9980*/  LEA R22, R3, 0x6100, 0x1 ;  /* 0x0000610003167811 */ /* 0x000fe200078e08ff */
[----:B------:R-:W-:Y:S05]  /*9990*/  @P0 BRA `(.L_x_410) ;  /* 0x000005b000000947 */ /* 0x000fea0003800000 */
[----:B------:R-:W-:Y:S01]  /*99a0*/  ISETP.GE.AND P0, PT, R16, c[0x0][0x27c], PT ;  /* 0x00009f0010007a0c */ /* 0x000fe20003f06270 */
[----:B------:R-:W-:-:S12]  /*99b0*/  BSSY B0, `(.L_x_411) ;  /* 0x000002c000007945 */ /* 0x000fd80003800000 */
[----:B------:R-:W-:Y:S05]  /*99c0*/  @P0 BRA `(.L_x_412) ;  /* 0x000002a000000947 */ /* 0x000fea0003800000 */
[----:B------:R-:W1:Y:S01]  /*99d0*/  LDS.128 R8, [R21] ;  /* 0x0000000015087984 */ /* 0x000e620000000c00 */
[----:B------:R-:W-:Y:S02]  /*99e0*/  SHF.R.U32.HI R0, RZ, 0x10, R19 ;  /* 0x00000010ff007819 */ /* 0x000fe40000011613 */
[----:B------:R-:W-:Y:S02]  /*99f0*/  SHF.R.U32.HI R3, RZ, 0x10, R15 ;  /* 0x00000010ff037819 */ /* 0x000fe4000001160f */
[----:B------:R-:W-:Y:S02]  /*9a00*/  SHF.R.U64 R18, R18, 0x10, R19 ;  /* 0x0000001012127819 */ /* 0x000fe40000001213 */
[----:B------:R-:W-:Y:S01]  /*9a10*/  SHF.R.U64 R20, R14, 0x10, R15 ;  /* 0x000000100e147819 */ /* 0x000fe2000000120f */
[----:B------:R-:W-:Y:S02]  /*9a20*/  HADD2.F32 R19, -RZ, R3.H0_H0 ;  /* 0x20000003ff137230 */ /* 0x000fe40000004100 */
[----:B------:R-:W-:-:S02]  /*9a30*/  HADD2.F32 R3, -RZ, R23.H1_H1 ;  /* 0x30000017ff037230 */ /* 0x000fc40000004100 */
[----:B------:R-:W-:Y:S02]  /*9a40*/  HADD2.F32 R20, -RZ, R20.H0_H0 ;  /* 0x20000014ff147230 */ /* 0x000fe40000004100 */
[--C-:B-1----:R-:W-:Y:S02]  /*9a50*/  HADD2.F32 R5, -RZ, R11.reuse.H0_H0 ;  /* 0x2000000bff057230 */ /* 0x102fe40000004100 */
[--C-:B------:R-:W-:Y:S02]  /*9a60*/  HADD2.F32 R13, -RZ, R10.reuse.H0_H0 ;  /* 0x2000000aff0d7230 */ /* 0x100fe40000004100 */
[----:B------:R-:W-:Y:S02]  /*9a70*/  HADD2.F32 R12, -RZ, R10.H1_H1 ;  /* 0x3000000aff0c7230 */ /* 0x000fe40000004100 */
[----:B------:R-:W-:Y:S02]  /*9a80*/  HADD2.F32 R11, -RZ, R11.H1_H1 ;  /* 0x3000000bff0b7230 */ /* 0x000fe40000004100 */
[----:B------:R-:W-:-:S02]  /*9a90*/  HADD2.F32 R10, -RZ, R0.H0_H0 ;  /* 0x20000000ff0a7230 */ /* 0x000fc40000004100 */
[--C-:B------:R-:W-:Y:S02]  /*9aa0*/  HADD2.F32 R6, -RZ, R8.reuse.H0_H0 ;  /* 0x20000008ff067230 */ /* 0x100fe40000004100 */
[----:B------:R-:W-:Y:S01]  /*9ab0*/  HADD2.F32 R8, -RZ, R8.H1_H1 ;  /* 0x30000008ff087230 */ /* 0x000fe20000004100 */
[-C--:B------:R-:W-:Y:S01]  /*9ac0*/  FMUL.FTZ R7, R11, R10.reuse ;  /* 0x0000000a0b077220 */ /* 0x080fe20000410000 */
[--C-:B------:R-:W-:Y:S02]  /*9ad0*/  HADD2.F32 R15, -RZ, R9.reuse.H0_H0 ;  /* 0x20000009ff0f7230 */ /* 0x100fe40000004100 */
[----:B------:R-:W-:Y:S01]  /*9ae0*/  HADD2.F32 R14, -RZ, R9.H1_H1 ;  /* 0x30000009ff0e7230 */ /* 0x000fe20000004100 */
[C---:B------:R-:W-:Y:S01]  /*9af0*/  FMUL.FTZ R9, R5.reuse, R10 ;  /* 0x0000000a05097220 */ /* 0x040fe20000410000 */
[----:B------:R-:W-:Y:S01]  /*9b00*/  HADD2.F32 R0, -RZ, R23.H0_H0 ;  /* 0x20000017ff007230 */ /* 0x000fe20000004100 */
[-C--:B------:R-:W-:Y:S02]  /*9b10*/  FFMA.FTZ R17, R5, R19.reuse, -R7 ;  /* 0x0000001305117223 */ /* 0x080fe40000010807 */
[----:B------:R-:W-:Y:S01]  /*9b20*/  FFMA.FTZ R11, R11, R19, R9 ;  /* 0x000000130b0b7223 */ /* 0x000fe20000010009 */
[----:B------:R-:W-:Y:S01]  /*9b30*/  HADD2.F32 R9, -RZ, R18.H0_H0 ;  /* 0x20000012ff097230 */ /* 0x000fe20000004100 */
[----:B------:R-:W-:-:S02]  /*9b40*/  FMUL.FTZ R10, R8, R0 ;  /* 0x00000000080a7220 */ /* 0x000fc40000410000 */
[C---:B------:R-:W-:Y:S01]  /*9b50*/  FMUL.FTZ R5, R6.reuse, R0 ;  /* 0x0000000006057220 */ /* 0x040fe20000410000 */
[--C-:B------:R-:W-:Y:S01]  /*9b60*/  HADD2.F32 R0, -RZ, R54.reuse.H0_H0 ;  /* 0x20000036ff007230 */ /* 0x100fe20000004100 */
[----:B------:R-:W-:Y:S01]  /*9b70*/  FFMA.FTZ R7, R6, R3, -R10 ;  /* 0x0000000306077223 */ /* 0x000fe2000001080a */
[----:B------:R-:W-:Y:S01]  /*9b80*/  F2FP.PACK_AB R11, R11, R17 ;  /* 0x000000110b0b723e */ /* 0x000fe200000000ff */
[----:B------:R-:W-:Y:S01]  /*9b90*/  FFMA.FTZ R8, R8, R3, R5 ;  /* 0x0000000308087223 */ /* 0x000fe20000010005 */
[----:B------:R-:W-:Y:S01]  /*9ba0*/  HADD2.F32 R3, -RZ, R54.H1_H1 ;  /* 0x30000036ff037230 */ /* 0x000fe20000004100 */
[-C--:B------:R-:W-:Y:S02]  /*9bb0*/  FMUL.FTZ R5, R12, R0.reuse ;  /* 0x000000000c057220 */ /* 0x080fe40000410000 */
[----:B------:R-:W-:Y:S01]  /*9bc0*/  FMUL.FTZ R6, R14, R9 ;  /* 0x000000090e067220 */ /* 0x000fe20000410000 */
[----:B------:R-:W-:Y:S01]  /*9bd0*/  F2FP.PACK_AB R8, R8, R7 ;  /* 0x000000070808723e */ /* 0x000fe200000000ff */
[----:B------:R-:W-:-:S02]  /*9be0*/  FMUL.FTZ R0, R13, R0 ;  /* 0x000000000d007220 */ /* 0x000fc40000410000 */
[----:B------:R-:W-:Y:S02]  /*9bf0*/  FMUL.FTZ R9, R15, R9 ;  /* 0x000000090f097220 */ /* 0x000fe40000410000 */
[-C--:B------:R-:W-:Y:S02]  /*9c00*/  FFMA.FTZ R5, R13, R3.reuse, -R5 ;  /* 0x000000030d057223 */ /* 0x080fe40000010805 */
[----:B------:R-:W-:Y:S02]  /*9c10*/  FFMA.FTZ R3, R12, R3, R0 ;  /* 0x000000030c037223 */ /* 0x000fe40000010000 */
[-C--:B------:R-:W-:Y:S02]  /*9c20*/  FFMA.FTZ R6, R15, R20.reuse, -R6 ;  /* 0x000000140f067223 */ /* 0x080fe40000010806 */
[----:B------:R-:W-:Y:S01]  /*9c30*/  FFMA.FTZ R9, R14, R20, R9 ;  /* 0x000000140e097223 */ /* 0x000fe20000010009 */
[----:B------:R-:W-:-:S04]  /*9c40*/  F2FP.PACK_AB R10, R3, R5 ;  /* 0x00000005030a723e */ /* 0x000fc800000000ff */
[----:B------:R-:W-:-:S05]  /*9c50*/  F2FP.PACK_AB R9, R9, R6 ;  /* 0x000000060909723e */ /* 0x000fca00000000ff */
[----:B------:R1:W-:Y:S02]  /*9c60*/  STS.128 [R21], R8 ;  /* 0x0000000815007388 */ /* 0x0003e40000000c00 */
.L_x_412:
[----:B------:R-:W-:Y:S05]  /*9c70*/  BSYNC B0 ;  /* 0x0000000000007941 */ /* 0x000fea0003800000 */
.L_x_411:
[----:B------:R-:W-:-:S04]  /*9c80*/  IADD3 R0, R16, 0x10, RZ ;  /* 0x0000001010007810 */ /* 0x000fc80007ffe0ff */
[----:B------:R-:W-:-:S13]  /*9c90*/  ISETP.GE.AND P0, PT, R0, c[0x0][0x27c], PT ;  /* 0x00009f0000007a0c */ /* 0x000fda0003f06270 */
[----:B------:R-:W-:Y:S05]  /*9ca0*/  @P0 BRA `(.L_x_410) ;  /* 0x000002a000000947 */ /* 0x000fea0003800000 */
[----:B-1----:R-:W1:Y:S01]  /*9cb0*/  LDS.128 R8, [R22] ;  /* 0x0000000016087984 */ /* 0x002e620000000c00 */
        /* <DEDUP_REMOVED lines=25> */
[-C--:B------:R-:W-:Y:S01]  /*9e50*/  FFMA.FTZ R7, R6, R3.reuse, -R10 ;  /* 0x0000000306077223 */ /* 0x080fe2000001080a */
        /* <DEDUP_REMOVED lines=15> */
.L_x_410:
[----:B------:R-:W-:Y:S05]  /*9f50*/  BSYNC B1 ;  /* 0x0000000000017941 */ /* 0x000fea0003800000 */
.L_x_409:
        /* <DEDUP_REMOVED lines=48> */
[----:B------:R1:W-:Y:S02]  /*a260*/  STS.128 [R21+0x1000], R8 ;  /* 0x0010000815007388 */ /* 0x0003e40000000c00 */
.L_x_416:
[----:B------:R-:W-:Y:S05]  /*a270*/  BSYNC B0 ;  /* 0x0000000000007941 */ /* 0x000fea0003800000 */
.L_x_415:
[----:B------:R-:W-:-:S04]  /*a280*/  IADD3 R0, R16, 0x10, RZ ;  /* 0x0000001010007810 */ /* 0x000fc80007ffe0ff */
[----:B------:R-:W-:-:S13]  /*a290*/  ISETP.GE.AND P0, PT, R0, c[0x0][0x27c], PT ;  /* 0x00009f0000007a0c */ /* 0x000fda0003f06270 */
        /* <DEDUP_REMOVED lines=43> */
.L_x_414:
[----:B------:R-:W-:Y:S05]  /*a550*/  BSYNC B1 ;  /* 0x0000000000017941 */ /* 0x000fea0003800000 */
.L_x_413:
        /* <DEDUP_REMOVED lines=49> */
.L_x_420:
[----:B------:R-:W-:Y:S05]  /*a870*/  BSYNC B0 ;  /* 0x0000000000007941 */ /* 0x000fea0003800000 */
.L_x_419:
        /* <DEDUP_REMOVED lines=45> */
.L_x_418:
[----:B------:R-:W-:Y:S05]  /*ab50*/  BSYNC B1 ;  /* 0x0000000000017941 */ /* 0x000fea0003800000 */
.L_x_417:
[----:B------:R-:W-:-:S04]  /*ab60*/  IADD3 R0, R56, 0x60, RZ ;  /* 0x0000006038007810 */ /* 0x000fc80007ffe0ff */
        /* <DEDUP_REMOVED lines=11> */
[----:B------:R-:W-:-:S02]  /*ac20*/  HADD2.F32 R3, -RZ, R66.H0_H0 ;  /* 0x20000042ff037230 */ /* 0x000fc40000004100 */
        /* <DEDUP_REMOVED lines=18> */
[----:B------:R-:W-:Y:S01]  /*ad50*/  HADD2.F32 R0, -RZ, R25.H1_H1 ;  /* 0x30000019ff007230 */ /* 0x000fe20000004100 */
        /* <DEDUP_REMOVED lines=16> */
.L_x_423:
[----:B------:R-:W-:Y:S05]  /*ae60*/  BSYNC B0 ;  /* 0x0000000000007941 */ /* 0x000fea0003800000 */
.L_x_422:
        /* <DEDUP_REMOVED lines=44> */
[----:B------:R1:W-:Y:S01]  /*b130*/  STS.128 [R22+0x3000], R8 ;  /* 0x0030000816007388 */ /* 0x0003e20000000c00 */
[----:B------:R-:W-:Y:S05]  /*b140*/  BRA `(.L_x_421) ;  /* 0x0000245000007947 */ /* 0x000fea0003800000 */
.L_x_400:
[----:B------:R-:W-:Y:S01]  /*b150*/  UISETP.NE.AND UP0, UPT, UR24, URZ, UPT ;  /* 0x0000003f1800728c */ /* 0x000fe2000bf05270 */
[----:B------:R-:W-:Y:S01]  /*b160*/  IMAD.MOV.U32 R8, RZ, RZ, R12 ;  /* 0x000000ffff087224 */ /* 0x000fe200078e000c */
[----:B------:R-:W-:Y:S01]  /*b170*/  ISETP.GE.AND P2, PT, R25, c[0x0][0x27c], PT ;  /* 0x00009f0019007a0c */ /* 0x000fe20003f46270 */
[----:B------:R-:W-:Y:S01]  /*b180*/  IMAD.MOV.U32 R6, RZ, RZ, R10 ;  /* 0x000000ffff067224 */ /* 0x000fe200078e000a */
[----:B------:R-:W-:Y:S01]  /*b190*/  SHF.R.S32.HI R26, RZ, 0x1f, R25 ;  /* 0x0000001fff1a7819 */ /* 0x000fe20000011419 */
[----:B------:R-:W-:Y:S01]  /*b1a0*/  CS2R R22, SRZ ;  /* 0x0000000000167805 */ /* 0x000fe2000001ff00 */
[----:B------:R-:W-:Y:S01]  /*b1b0*/  PLOP3.LUT P1, PT, PT, PT, UP0, 0x80, 0x0 ;  /* 0x000000000000781c */ /* 0x000fe20003f2f008 */
[----:B------:R-:W-:Y:S01]  /*b1c0*/  CS2R R20, SRZ ;  /* 0x0000000000147805 */ /* 0x000fe2000001ff00 */
[----:B------:R-:W-:-:S11]  /*b1d0*/  PLOP3.LUT P0, PT, PT, PT, UP0, 0x80, 0x0 ;  /* 0x000000000000781c */ /* 0x000fd60003f0f008 */
[----:B------:R-:W-:-:S05]  /*b1e0*/  @P1 IMAD.HI.U32 R3, R0, c[0x0][0x2c8], RZ ;  /* 0x0000b20000031a27 */ /* 0x000fca00078e00ff */
[----:B------:R-:W-:-:S04]  /*b1f0*/  @P0 SHF.R.U32.HI R0, RZ, c[0x0][0x2cc], R3 ;  /* 0x0000b300ff000a19 */ /* 0x000fc80000011603 */
[----:B------:R-:W-:Y:S01]  /*b200*/  SHF.R.S32.HI R3, RZ, 0x1f, R0 ;  /* 0x0000001fff037819 */ /* 0x000fe20000011400 */
[----:B------:R-:W-:-:S04]  /*b210*/  IMAD.WIDE.U32 R8, R0, c[0x0][0x280], R8 ;  /* 0x0000a00000087a25 */ /* 0x000fc800078e0008 */
[C---:B------:R-:W-:Y:S01]  /*b220*/  IMAD R5, R3.reuse, c[0x0][0x280], RZ ;  /* 0x0000a00003057a24 */ /* 0x040fe200078e02ff */
[----:B------:R-:W-:Y:S01]  /*b230*/  LEA R14, P0, R8, c[0x0][0x270], 0x1 ;  /* 0x00009c00080e7a11 */ /* 0x000fe200078008ff */
[----:B------:R-:W-:Y:S02]  /*b240*/  IMAD R3, R3, c[0x0][0x290], RZ ;  /* 0x0000a40003037a24 */ /* 0x000fe400078e02ff */
[C---:B------:R-:W-:Y:S02]  /*b250*/  IMAD R5, R0.reuse, c[0x0][0x284], R5 ;  /* 0x0000a10000057a24 */ /* 0x040fe400078e0205 */
[----:B------:R-:W-:-:S04]  /*b260*/  IMAD.WIDE.U32 R6, R0, c[0x0][0x290], R6 ;  /* 0x0000a40000067a25 */ /* 0x000fc800078e0006 */
[----:B------:R-:W-:Y:S02]  /*b270*/  IMAD.IADD R5, R9, 0x1, R5 ;  /* 0x0000000109057824 */ /* 0x000fe400078e0205 */
[----:B------:R-:W-:-:S03]  /*b280*/  IMAD R0, R0, c[0x0][0x294], R3 ;  /* 0x0000a50000007a24 */ /* 0x000fc600078e0203 */
[----:B------:R-:W-:Y:S01]  /*b290*/  LEA.HI.X R12, R8, c[0x0][0x274], R5, 0x1, P0 ;  /* 0x00009d00080c7a11 */ /* 0x000fe200000f0c05 */
[----:B------:R-:W-:Y:S01]  /*b2a0*/  IMAD.IADD R0, R7, 0x1, R0 ;  /* 0x0000000107007824 */ /* 0x000fe200078e0200 */
[----:B------:R-:W1:Y:S01]  /*b2b0*/  SHFL.IDX PT, R8, R14, RZ, 0x1c1f ;  /* 0x001c1fff0e087589 */ /* 0x000e6200000e0000 */
[----:B------:R-:W-:-:S03]  /*b2c0*/  LEA R13, P0, R6, c[0x0][0x288], 0x1 ;  /* 0x0000a200060d7a11 */ /* 0x000fc600078008ff */
[----:B------:R-:W2:Y:S01]  /*b2d0*/  SHFL.IDX PT, R7, R12, RZ, 0x1c1f ;  /* 0x001c1fff0c077589 */ /* 0x000ea200000e0000 */
[----:B------:R-:W-:Y:S02]  /*b2e0*/  LEA.HI.X R11, R6, c[0x0][0x28c], R0, 0x1, P0 ;  /* 0x0000a300060b7a11 */ /* 0x000fe400000f0c00 */
[----:B------:R-:W-:Y:S01]  /*b2f0*/  ISETP.GE.OR P0, PT, R24, UR11, P2 ;  /* 0x0000000b18007c0c */ /* 0x000fe20009706670 */
[----:B------:R-:W3:Y:S04]  /*b300*/  SHFL.IDX PT, R6, R13, RZ, 0x1c1f ;  /* 0x001c1fff0d067589 */ /* 0x000ee800000e0000 */
[----:B------:R-:W4:Y:S08]  /*b310*/  SHFL.IDX PT, R5, R11, RZ, 0x1c1f ;  /* 0x001c1fff0b057589 */ /* 0x000f3000000e0000 */
[C---:B------:R-:W-:Y:S01]  /*b320*/  @!P0 IMAD.SHL.U32 R0, R25.reuse, 0x2, RZ ;  /* 0x0000000219008824 */ /* 0x040fe200078e00ff */
[----:B------:R-:W-:-:S04]  /*b330*/  @!P0 SHF.L.U64.HI R3, R25, 0x1, R26 ;  /* 0x0000000119038819 */ /* 0x000fc8000001021a */
[----:B-1----:R-:W-:-:S05]  /*b340*/  @!P0 IADD3 R8, P1, R8, R0, RZ ;  /* 0x0000000008088210 */ /* 0x002fca0007f3e0ff */
[--C-:B--2---:R-:W-:Y:S01]  /*b350*/  @!P0 IMAD.X R9, R7, 0x1, R3.reuse, P1 ;  /* 0x0000000107098824 */ /* 0x104fe200008e0603 */
[----:B---3--:R-:W-:Y:S01]  /*b360*/  @!P0 IADD3 R6, P1, R6, R0, RZ ;  /* 0x0000000006068210 */ /* 0x008fe20007f3e0ff */
[----:B------:R-:W-:Y:S01]  /*b370*/  CS2R R18, SRZ ;  /* 0x0000000000127805 */ /* 0x000fe2000001ff00 */
[----:B------:R-:W-:Y:S02]  /*b380*/  CS2R R16, SRZ ;  /* 0x0000000000107805 */ /* 0x000fe4000001ff00 */
[----:B------:R1:W2:Y:S01]  /*b390*/  @!P0 LD.E.128 R20, [R8.64] ;  /* 0x0000001a08148980 */ /* 0x0002a2000c101d00 */
[----:B----4-:R-:W-:-:S05]  /*b3a0*/  @!P0 IMAD.X R7, R5, 0x1, R3, P1 ;  /* 0x0000000105078824 */ /* 0x010fca00008e0603 */
[----:B------:R3:W4:Y:S01]  /*b3b0*/  @!P0 LD.E.128 R16, [R6.64] ;  /* 0x0000001a06108980 */ /* 0x000722000c101d00 */
[----:B------:R-:W-:Y:S01]  /*b3c0*/  IADD3 R0, R24, 0x20, RZ ;  /* 0x0000002018007810 */ /* 0x000fe20007ffe0ff */
[----:B------:R-:W-:Y:S01]  /*b3d0*/  BSSY B0, `(.L_x_424) ;  /* 0x0000027000007945 */ /* 0x000fe20003800000 */
[----:B------:R-:W-:Y:S01]  /*b3e0*/  CS2R R34, SRZ ;  /* 0x0000000000227805 */ /* 0x000fe2000001ff00 */
[----:B------:R2:W2:Y:S01]  /*b3f0*/  SHFL.IDX PT, R15, R12, 0x1, 0x1c1f ;  /* 0x003c1f000c0f7f89 */ /* 0x0004a200000e0000 */
[----:B------:R-:W-:Y:S01]  /*b400*/  ISETP.GE.AND P0, PT, R0, UR11, PT ;  /* 0x0000000b00007c0c */ /* 0x000fe2000bf06270 */
[----:B------:R-:W-:Y:S01]  /*b410*/  CS2R R32, SRZ ;  /* 0x0000000000207805 */ /* 0x000fe2000001ff00 */
[----:B------:R-:W-:Y:S01]  /*b420*/  CS2R R30, SRZ ;  /* 0x00000000001e7805 */ /* 0x000fe2000001ff00 */
[----:B------:R2:W2:Y:S01]  /*b430*/  SHFL.IDX PT, R10, R11, 0x1, 0x1c1f ;  /* 0x003c1f000b0a7f89 */ /* 0x0004a200000e0000 */
[----:B------:R-:W-:-:S03]  /*b440*/  CS2R R28, SRZ ;  /* 0x00000000001c7805 */ /* 0x000fc6000001ff00 */
[----:B-1----:R1:W1:Y:S04]  /*b450*/  SHFL.IDX PT, R9, R13, 0x1, 0x1c1f ;  /* 0x003c1f000d097f89 */ /* 0x00226800000e0000 */
[----:B---3--:R3:W1:Y:S01]  /*b460*/  SHFL.IDX PT, R7, R14, 0x1, 0x1c1f ;  /* 0x003c1f000e077f89 */ /* 0x00866200000e0000 */
[----:B--2---:R-:W-:Y:S02]  /*b470*/  IMAD.MOV.U32 R6, RZ, RZ, R22 ;  /* 0x000000ffff067224 */ /* 0x004fe400078e0016 */
[----:B------:R-:W-:Y:S02]  /*b480*/  IMAD.MOV.U32 R5, RZ, RZ, R23 ;  /* 0x000000ffff057224 */ /* 0x000fe400078e0017 */
[----:B------:R-:W-:Y:S01]  /*b490*/  IMAD.MOV.U32 R3, RZ, RZ, R20 ;  /* 0x000000ffff037224 */ /* 0x000fe200078e0014 */
[----:B------:R-:W-:Y:S01]  /*b4a0*/  PRMT R65, R6, 0x7610, R65 ;  /* 0x0000761006417816 */ /* 0x000fe20000000041 */
[----:B------:R-:W-:Y:S01]  /*b4b0*/  IMAD.MOV.U32 R0, RZ, RZ, R21 ;  /* 0x000000ffff007224 */ /* 0x000fe200078e0015 */
[----:B------:R-:W-:Y:S01]  /*b4c0*/  PRMT R59, R5, 0x7610, R59 ;  /* 0x00007610053b7816 */ /* 0x000fe2000000003b */
[----:B----4-:R-:W-:Y:S01]  /*b4d0*/  IMAD.MOV.U32 R6, RZ, RZ, R18 ;  /* 0x000000ffff067224 */ /* 0x010fe200078e0012 */
[----:B------:R-:W-:Y:S01]  /*b4e0*/  PRMT R64, R64, 0x5410, R3 ;  /* 0x0000541040407816 */ /* 0x000fe20000000003 */
[----:B------:R-:W-:Y:S01]  /*b4f0*/  IMAD.MOV.U32 R5, RZ, RZ, R19 ;  /* 0x000000ffff057224 */ /* 0x000fe200078e0013 */
[----:B------:R-:W-:Y:S01]  /*b500*/  PRMT R37, R37, 0x5410, R0 ;  /* 0x0000541025257816 */ /* 0x000fe20000000000 */
[----:B------:R-:W-:Y:S01]  /*b510*/  IMAD.MOV.U32 R3, RZ, RZ, R16 ;  /* 0x000000ffff037224 */ /* 0x000fe200078e0010 */
[----:B------:R-:W-:Y:S01]  /*b520*/  PRMT R64, R6, 0x7610, R64 ;  /* 0x0000761006407816 */ /* 0x000fe20000000040 */
[----:B------:R-:W-:Y:S01]  /*b530*/  IMAD.MOV.U32 R0, RZ, RZ, R17 ;  /* 0x000000ffff007224 */ /* 0x000fe200078e0011 */
[----:B------:R-:W-:-:S02]  /*b540*/  PRMT R39, R5, 0x7610, R39 ;  /* 0x0000761005277816 */ /* 0x000fc40000000027 */
[----:B------:R-:W-:Y:S02]  /*b550*/  PRMT R59, R59, 0x5410, R3 ;  /* 0x000054103b3b7816 */ /* 0x000fe40000000003 */
[----:B------:R-:W-:Y:S01]  /*b560*/  PRMT R37, R0, 0x7610, R37 ;  /* 0x0000761000257816 */ /* 0x000fe20000000025 */
[----:B------:R-:W-:Y:S05]  /*b570*/  @P0 BRA `(.L_x_425) ;  /* 0x000000c000000947 */ /* 0x000fea0003800000 */
[----:B-1-3--:R-:W-:Y:S01]  /*b580*/  CS2R R32, SRZ ;  /* 0x0000000000207805 */ /* 0x00afe2000001ff00 */
[----:B------:R-:W-:Y:S01]  /*b590*/  CS2R R30, SRZ ;  /* 0x00000000001e7805 */ /* 0x000fe2000001ff00 */
[----:B------:R-:W-:Y:S01]  /*b5a0*/  CS2R R28, SRZ ;  /* 0x00000000001c7805 */ /* 0x000fe2000001ff00 */
[----:B------:R-:W-:Y:S05]  /*b5b0*/  @P2 BRA `(.L_x_425) ;  /* 0x0000008000002947 */ /* 0x000fea0003800000 */
[C---:B------:R-:W-:Y:S01]  /*b5c0*/  IMAD.SHL.U32 R6, R25.reuse, 0x2, RZ ;  /* 0x0000000219067824 */ /* 0x040fe200078e00ff */
[----:B------:R-:W-:-:S04]  /*b5d0*/  SHF.L.U64.HI R0, R25, 0x1, R26 ;  /* 0x0000000119007819 */ /* 0x000fc8000001021a */
[-C--:B------:R-:W-:Y:S02]  /*b5e0*/  IADD3 R8, P1, R7, R6.reuse, RZ ;  /* 0x0000000607087210 */ /* 0x080fe40007f3e0ff */
[----:B------:R-:W-:-:S03]  /*b5f0*/  IADD3 R6, P0, R9, R6, RZ ;  /* 0x0000000609067210 */ /* 0x000fc60007f1e0ff */
[--C-:B------:R-:W-:Y:S02]  /*b600*/  IMAD.X R9, R15, 0x1, R0.reuse, P1 ;  /* 0x000000010f097824 */ /* 0x100fe400008e0600 */
[----:B------:R-:W-:-:S03]  /*b610*/  IMAD.X R7, R10, 0x1, R0, P0 ;  /* 0x000000010a077824 */ /* 0x000fc600000e0600 */
[----:B------:R1:W5:Y:S04]  /*b620*/  LD.E.128 R32, [R8.64] ;  /* 0x0000001a08207980 */ /* 0x000368000c101d00 */
[----:B------:R1:W5:Y:S02]  /*b630*/  LD.E.128 R28, [R6.64] ;  /* 0x0000001a061c7980 */ /* 0x000364000c101d00 */
.L_x_425:
[----:B-1-3--:R-:W-:Y:S05]  /*b640*/  BSYNC B0 ;  /* 0x0000000000007941 */ /* 0x00afea0003800000 */
.L_x_424:
[----:B------:R-:W1:Y:S01]  /*b650*/  SHFL.IDX PT, R5, R14, 0x2, 0x1c1f ;  /* 0x005c1f000e057f89 */ /* 0x000e6200000e0000 */
[----:B------:R-:W-:Y:S01]  /*b660*/  IADD3 R0, R24, 0x40, RZ ;  /* 0x0000004018007810 */ /* 0x000fe20007ffe0ff */
[----:B------:R-:W-:Y:S01]  /*b670*/  CS2R R50, SRZ ;  /* 0x0000000000327805 */ /* 0x000fe2000001ff00 */
[----:B------:R-:W-:Y:S01]  /*b680*/  CS2R R48, SRZ ;  /* 0x0000000000307805 */ /* 0x000fe2000001ff00 */
[----:B------:R-:W2:Y:S01]  /*b690*/  SHFL.IDX PT, R7, R12, 0x2, 0x1c1f ;  /* 0x005c1f000c077f89 */ /* 0x000ea200000e0000 */
[----:B------:R-:W-:-:S03]  /*b6a0*/  ISETP.GE.OR P0, PT, R0, UR11, P2 ;  /* 0x0000000b00007c0c */ /* 0x000fc60009706670 */
[----:B------:R-:W3:Y:S04]  /*b6b0*/  SHFL.IDX PT, R6, R13, 0x2, 0x1c1f ;  /* 0x005c1f000d067f89 */ /* 0x000ee800000e0000 */
[----:B------:R-:W4:Y:S06]  /*b6c0*/  SHFL.IDX PT, R10, R11, 0x2, 0x1c1f ;  /* 0x005c1f000b0a7f89 */ /* 0x000f2c00000e0000 */
[C---:B------:R-:W-:Y:S01]  /*b6d0*/  @!P0 IMAD.SHL.U32 R0, R25.reuse, 0x2, RZ ;  /* 0x0000000219008824 */ /* 0x040fe200078e00ff */
[----:B------:R-:W-:-:S04]  /*b6e0*/  @!P0 SHF.L.U64.HI R3, R25, 0x1, R26 ;  /* 0x0000000119038819 */ /* 0x000fc8000001021a */
[----:B-1----:R-:W-:-:S05]  /*b6f0*/  @!P0 IADD3 R8, P1, R5, R0, RZ ;  /* 0x0000000005088210 */ /* 0x002fca0007f3e0ff */
[----:B--2---:R-:W-:Y:S01]  /*b700*/  @!P0 IMAD.X R9, R7, 0x1, R3, P1 ;  /* 0x0000000107098824 */ /* 0x004fe200008e0603 */
[----:B---3--:R-:W-:Y:S01]  /*b710*/  @!P0 IADD3 R6, P1, R6, R0, RZ ;  /* 0x0000000006068210 */ /* 0x008fe20007f3e0ff */
[----:B------:R-:W-:-:S03]  /*b720*/  CS2R R46, SRZ ;  /* 0x00000000002e7805 */ /* 0x000fc6000001ff00 */
[----:B------:R1:W2:Y:S01]  /*b730*/  @!P0 LD.E.128 R48, [R8.64] ;  /* 0x0000001a08308980 */ /* 0x0002a2000c101d00 */
[----:B------:R-:W-:Y:S01]  /*b740*/  CS2R R44, SRZ ;  /* 0x00000000002c7805 */ /* 0x000fe2000001ff00 */
[----:B----4-:R-:W-:-:S05]  /*b750*/  @!P0 IMAD.X R7, R10, 0x1, R3, P1 ;  /* 0x000000010a078824 */ /* 0x010fca00008e0603 */
[----:B------:R3:W4:Y:S01]  /*b760*/  @!P0 LD.E.128 R44, [R6.64] ;  /* 0x0000001a062c8980 */ /* 0x000722000c101d00 */
[----:B------:R-:W-:Y:S01]  /*b770*/  IADD3 R0, R24, 0x60, RZ ;  /* 0x0000006018007810 */ /* 0x000fe20007ffe0ff */
[----:B-----5:R-:W-:Y:S01]  /*b780*/  IMAD.MOV.U32 R5, RZ, RZ, R35 ;  /* 0x000000ffff057224 */ /* 0x020fe200078e0023 */
[----:B------:R-:W-:Y:S01]  /*b790*/  BSSY B0, `(.L_x_426) ;  /* 0x0000035000007945 */ /* 0x000fe20003800000 */
        /* <DEDUP_REMOVED lines=10> */
[----:B------:R-:W2:Y:S01]  /*b840*/  SHFL.IDX PT, R12, R12, 0x3, 0x1c1f ;  /* 0x007c1f000c0c7f89 */ /* 0x000ea200000e0000 */
[----:B------:R-:W-:Y:S01]  /*b850*/  PRMT R67, R67, 0x5410, R3 ;  /* 0x0000541043437816 */ /* 0x000fe20000000003 */
[----:B------:R-:W-:Y:S01]  /*b860*/  CS2R R62, SRZ ;  /* 0x00000000003e7805 */ /* 0x000fe2000001ff00 */
[----:B------:R-:W-:Y:S01]  /*b870*/  PRMT R66, R66, 0x5410, R0 ;  /* 0x0000541042427816 */ /* 0x000fe20000000000 */
[----:B-1----:R1:W1:Y:S01]  /*b880*/  SHFL.IDX PT, R9, R13, 0x3, 0x1c1f ;  /* 0x007c1f000d097f89 */ /* 0x00226200000e0000 */
[----:B------:R-:W-:Y:S01]  /*b890*/  CS2R R60, SRZ ;  /* 0x00000000003c7805 */ /* 0x000fe2000001ff00 */
[----:B------:R-:W-:Y:S01]  /*b8a0*/  CS2R R54, SRZ ;  /* 0x0000000000367805 */ /* 0x000fe2000001ff00 */
[----:B------:R-:W-:Y:S01]  /*b8b0*/  CS2R R52, SRZ ;  /* 0x0000000000347805 */ /* 0x000fe2000001ff00 */
[----:B------:R1:W1:Y:S01]  /*b8c0*/  SHFL.IDX PT, R10, R11, 0x3, 0x1c1f ;  /* 0x007c1f000b0a7f89 */ /* 0x00026200000e0000 */
[----:B---3--:R-:W-:-:S03]  /*b8d0*/  IMAD.MOV.U32 R6, RZ, RZ, R34 ;  /* 0x000000ffff067224 */ /* 0x008fc600078e0022 */
[----:B------:R3:W1:Y:S02]  /*b8e0*/  SHFL.IDX PT, R7, R14, 0x3, 0x1c1f ;  /* 0x007c1f000e077f89 */ /* 0x00066400000e0000 */
[----:B------:R-:W-:Y:S01]  /*b8f0*/  PRMT R71, R6, 0x7610, R71 ;  /* 0x0000761006477816 */ /* 0x000fe20000000047 */
[----:B------:R-:W-:-:S05]  /*b900*/  IMAD.MOV.U32 R6, RZ, RZ, R30 ;  /* 0x000000ffff067224 */ /* 0x000fca00078e001e */
[----:B------:R-:W-:Y:S01]  /*b910*/  PRMT R70, R6, 0x7610, R70 ;  /* 0x0000761006467816 */ /* 0x000fe20000000046 */
        /* <DEDUP_REMOVED lines=17> */
[C---:B-1-3--:R-:W-:Y:S01]  /*ba30*/  IMAD.SHL.U32 R3, R25.reuse, 0x2, RZ ;  /* 0x0000000219037824 */ /* 0x04afe200078e00ff */
[----:B------:R-:W-:Y:S01]  /*ba40*/  SHF.L.U64.HI R0, R25, 0x1, R26 ;  /* 0x0000000119007819 */ /* 0x000fe2000001021a */
[----:B------:R-:W-:Y:S01]  /*ba50*/  CS2R R60, SRZ ;  /* 0x00000000003c7805 */ /* 0x000fe2000001ff00 */
[----:B------:R-:W-:Y:S01]  /*ba60*/  CS2R R54, SRZ ;  /* 0x0000000000367805 */ /* 0x000fe2000001ff00 */
[----:B------:R-:W-:Y:S01]  /*ba70*/  CS2R R52, SRZ ;  /* 0x0000000000347805 */ /* 0x000fe2000001ff00 */
[-C--:B------:R-:W-:Y:S02]  /*ba80*/  IADD3 R8, P1, R7, R3.reuse, RZ ;  /* 0x0000000307087210 */ /* 0x080fe40007f3e0ff */
[----:B------:R-:W-:-:S03]  /*ba90*/  IADD3 R6, P0, R9, R3, RZ ;  /* 0x0000000309067210 */ /* 0x000fc60007f1e0ff */
[--C-:B------:R-:W-:Y:S02]  /*baa0*/  IMAD.X R9, R12, 0x1, R0.reuse, P1 ;  /* 0x000000010c097824 */ /* 0x100fe400008e0600 */
[----:B------:R-:W-:-:S03]  /*bab0*/  IMAD.X R7, R10, 0x1, R0, P0 ;  /* 0x000000010a077824 */ /* 0x000fc600000e0600 */
[----:B------:R1:W5:Y:S04]  /*bac0*/  @!P2 LD.E.128 R60, [R8.64] ;  /* 0x0000001a083ca980 */ /* 0x000368000c101d00 */
[----:B------:R1:W5:Y:S02]  /*bad0*/  @!P2 LD.E.128 R52, [R6.64] ;  /* 0x0000001a0634a980 */ /* 0x000364000c101d00 */
.L_x_427:
[----:B-1-3--:R-:W-:Y:S05]  /*bae0*/  BSYNC B0 ;  /* 0x0000000000007941 */ /* 0x00afea0003800000 */
.L_x_426:
[----:B------:R-:W-:Y:S01]  /*baf0*/  UIADD3 UR7, -UR18, UR11, URZ ;  /* 0x0000000b12077290 */ /* 0x000fe2000fffe13f */
[----:B-----5:R-:W-:Y:S01]  /*bb00*/  IMAD.MOV.U32 R0, RZ, RZ, R62 ;  /* 0x000000ffff007224 */ /* 0x020fe200078e003e */
[----:B------:R-:W-:-:S04]  /*bb10*/  DEPBAR.LE SB0, 0x1 ;  /* 0x000080400000791a */ /* 0x000fc80000000000 */
[----:B------:R-:W-:Y:S01]  /*bb20*/  UISETP.LT.AND UP0, UPT, UR7, 0x80, UPT ;  /* 0x000000800700788c */ /* 0x000fe2000bf01270 */
[----:B------:R-:W-:Y:S01]  /*bb30*/  PRMT R80, R0, 0x7610, R80 ;  /* 0x0000761000507816 */ /* 0x000fe20000000050 */
[----:B------:R-:W-:Y:S01]  /*bb40*/  IMAD.MOV.U32 R5, RZ, RZ, R63 ;  /* 0x000000ffff057224 */ /* 0x000fe200078e003f */
[----:B------:R-:W-:Y:S01]  /*bb50*/  BSSY B0, `(.L_x_428) ;  /* 0x0000071000007945 */ /* 0x000fe20003800000 */
[----:B------:R-:W-:Y:S01]  /*bb60*/  USEL UR7, UR7, 0x80, UP0 ;  /* 0x0000008007077887 */ /* 0x000fe20008000000 */
[----:B------:R-:W-:Y:S02]  /*bb70*/  IMAD.MOV.U32 R3, RZ, RZ, R60 ;  /* 0x000000ffff037224 */ /* 0x000fe400078e003c */
[----:B------:R-:W-:Y:S01]  /*bb80*/  IMAD.MOV.U32 R0, RZ, RZ, R61 ;  /* 0x000000ffff007224 */ /* 0x000fe200078e003d */
[----:B------:R-:W-:Y:S01]  /*bb90*/  PRMT R77, R5, 0x7610, R77 ;  /* 0x00007610054d7816 */ /* 0x000fe2000000004d */
[----:B------:R-:W-:Y:S01]  /*bba0*/  IMAD.MOV.U32 R6, RZ, RZ, R54 ;  /* 0x000000ffff067224 */ /* 0x000fe200078e0036 */
[----:B------:R-:W-:Y:S01]  /*bbb0*/  BAR.SYNC.DEFER_BLOCKING 0x0 ;  /* 0x0000000000007b1d */ /* 0x000fe20000010000 */
[----:B------:R-:W-:Y:S01]  /*bbc0*/  ISETP.GE.OR P0, PT, R56, UR7, P2 ;  /* 0x0000000738007c0c */ /* 0x000fe20009706670 */
[----:B------:R-:W-:Y:S01]  /*bbd0*/  IMAD.MOV.U32 R5, RZ, RZ, R55 ;  /* 0x000000ffff057224 */ /* 0x000fe200078e0037 */
[----:B------:R-:W-:Y:S01]  /*bbe0*/  PRMT R79, R79, 0x5410, R3 ;  /* 0x000054104f4f7816 */ /* 0x000fe20000000003 */
[----:B------:R-:W-:Y:S01]  /*bbf0*/  IMAD.MOV.U32 R3, RZ, RZ, R52 ;  /* 0x000000ffff037224 */ /* 0x000fe200078e0034 */
[----:B------:R-:W-:Y:S01]  /*bc00*/  PRMT R78, R0, 0x7610, R78 ;  /* 0x00007610004e7816 */ /* 0x000fe2000000004e */
[----:B------:R-:W-:Y:S01]  /*bc10*/  IMAD.MOV.U32 R0, RZ, RZ, R53 ;  /* 0x000000ffff007224 */ /* 0x000fe200078e0035 */
[----:B------:R-:W-:-:S02]  /*bc20*/  PRMT R79, R6, 0x7610, R79 ;  /* 0x00007610064f7816 */ /* 0x000fc4000000004f */
[----:B------:R-:W-:Y:S02]  /*bc30*/  PRMT R75, R75, 0x5410, R5 ;  /* 0x000054104b4b7816 */ /* 0x000fe40000000005 */
[----:B------:R-:W-:Y:S02]  /*bc40*/  PRMT R78, R78, 0x5410, R3 ;  /* 0x000054104e4e7816 */ /* 0x000fe40000000003 */
[----:B------:R-:W-:Y:S01]  /*bc50*/  PRMT R77, R77, 0x5410, R0 ;  /* 0x000054104d4d7816 */ /* 0x000fe20000000000 */
[----:B------:R-:W-:Y:S05]  /*bc60*/  @P0 BRA `(.L_x_429) ;  /* 0x000005f000000947 */ /* 0x000fea0003800000 */
[----:B------:R-:W-:Y:S02]  /*bc70*/  SHF.L.U32 R0, R56, 0x6, RZ ;  /* 0x0000000638007819 */ /* 0x000fe400000006ff */
[----:B------:R-:W-:Y:S02]  /*bc80*/  IADD3 R5, R25, c[0x0][0x27c], RZ ;  /* 0x00009f0019057a10 */ /* 0x000fe40007ffe0ff */
[----:B------:R-:W-:Y:S02]  /*bc90*/  LOP3.LUT R0, R0, 0x1c0, RZ, 0xc0, !PT ;  /* 0x000001c000007812 */ /* 0x000fe400078ec0ff */
[----:B------:R-:W-:-:S02]  /*bca0*/  SHF.L.U32 R7, R207, 0x9, RZ ;  /* 0x00000009cf077819 */ /* 0x000fc400000006ff */
[C---:B------:R-:W-:Y:S02]  /*bcb0*/  LOP3.LUT R3, R0.reuse, 0x38, R25, 0xf8, !PT ;  /* 0x0000003800037812 */ /* 0x040fe400078ef819 */
[----:B------:R-:W-:Y:S02]  /*bcc0*/  SHF.R.U32.HI R6, RZ, 0x3, R0 ;  /* 0x00000003ff067819 */ /* 0x000fe40000011600 */
[----:B------:R-:W-:Y:S02]  /*bcd0*/  LOP3.LUT R0, R0, 0x38, R5, 0xf8, !PT ;  /* 0x0000003800007812 */ /* 0x000fe400078ef805 */
[C-C-:B------:R-:W-:Y:S02]  /*bce0*/  LOP3.LUT R3, R7.reuse, R3, R6.reuse, 0xf6, !PT ;  /* 0x0000000307037212 */ /* 0x140fe400078ef606 */
[----:B------:R-:W-:Y:S02]  /*bcf0*/  LOP3.LUT R0, R7, R0, R6, 0xf6, !PT ;  /* 0x0000000007007212 */ /* 0x000fe400078ef606 */
[----:B------:R-:W-:Y:S01]  /*bd00*/  SHF.L.U32 R38, R3, 0x1, RZ ;  /* 0x0000000103267819 */ /* 0x000fe200000006ff */
[--C-:B------:R-:W-:Y:S01]  /*bd10*/  HADD2.F32 R3, -RZ, R37.reuse.H1_H1 ;  /* 0x30000025ff037230 */ /* 0x100fe20000004100 */
[----:B------:R-:W-:Y:S01]  /*bd20*/  SHF.L.U32 R36, R0, 0x1, RZ ;  /* 0x0000000100247819 */ /* 0x000fe200000006ff */
[----:B------:R-:W-:Y:S01]  /*bd30*/  HADD2.F32 R0, -RZ, R37.H0_H0 ;  /* 0x20000025ff007230 */ /* 0x000fe20000004100 */
[----:B------:R-:W-:Y:S01]  /*bd40*/  SHF.R.U32.HI R5, RZ, 0x10, R17 ;  /* 0x00000010ff057819 */ /* 0x000fe20000011611 */
[----:B------:R-:W1:Y:S01]  /*bd50*/  LDS.128 R8, [R38+0x6100] ;  /* 0x0061000026087984 */ /* 0x000e620000000c00 */
[----:B------:R-:W-:-:S02]  /*bd60*/  SHF.R.U64 R57, R20, 0x10, R21 ;  /* 0x0000001014397819 */ /* 0x000fc40000001215 */
[----:B------:R-:W-:Y:S01]  /*bd70*/  SHF.R.U32.HI R26, RZ, 0x10, R21 ;  /* 0x00000010ff1a7819 */ /* 0x000fe20000011615 */
[----:B------:R-:W2:Y:S01]  /*bd80*/  LDS.128 R12, [R36+0x6100] ;  /* 0x00610000240c7984 */ /* 0x000ea20000000c00 */
[----:B------:R-:W-:Y:S01]  /*bd90*/  HADD2.F32 R37, -RZ, R5.H0_H0 ;  /* 0x20000005ff257230 */ /* 0x000fe20000004100 */
[----:B------:R-:W-:Y:S02]  /*bda0*/  SHF.R.U64 R42, R16, 0x10, R17 ;  /* 0x00000010102a7819 */ /* 0x000fe40000001211 */
[--C-:B------:R-:W-:Y:S02]  /*bdb0*/  SHF.R.U64 R43, R22, 0x10, R23.reuse ;  /* 0x00000010162b7819 */ /* 0x100fe40000001217 */
[----:B------:R-:W-:Y:S02]  /*bdc0*/  SHF.R.U32.HI R27, RZ, 0x10, R23 ;  /* 0x00000010ff1b7819 */ /* 0x000fe40000011617 */
[--C-:B------:R-:W-:Y:S02]  /*bdd0*/  SHF.R.U64 R41, R18, 0x10, R19.reuse ;  /* 0x0000001012297819 */ /* 0x100fe40000001213 */
[----:B------:R-:W-:Y:S01]  /*bde0*/  SHF.R.U32.HI R21, RZ, 0x10, R19 ;  /* 0x00000010ff157819 */ /* 0x000fe20000011613 */
[----:B-1----:R-:W-:-:S02]  /*bdf0*/  HADD2.F32 R16, -RZ, R9.H0_H0 ;  /* 0x20000009ff107230 */ /* 0x002fc40000004100 */
[--C-:B------:R-:W-:Y:S02]  /*be00*/  HADD2.F32 R19, -RZ, R8.reuse.H0_H0 ;  /* 0x20000008ff137230 */ /* 0x100fe40000004100 */
[----:B--2---:R-:W-:Y:S01]  /*be10*/  HADD2.F32 R5, -RZ, R13.H0_H0 ;  /* 0x2000000dff057230 */ /* 0x004fe20000004100 */
[CC--:B------:R-:W-:Y:S01]  /*be20*/  FMUL.FTZ R7, R16.reuse, R0.reuse ;  /* 0x0000000010077220 */ /* 0x0c0fe20000410000 */
[----:B------:R-:W-:Y:S02]  /*be30*/  HADD2.F32 R23, -RZ, R8.H1_H1 ;  /* 0x30000008ff177230 */ /* 0x000fe40000004100 */
[--C-:B------:R-:W-:Y:S01]  /*be40*/  HADD2.F32 R17, -RZ, R11.reuse.H0_H0 ;  /* 0x2000000bff117230 */ /* 0x100fe20000004100 */
[----:B------:R-:W-:Y:S01]  /*be50*/  FMUL.FTZ R6, R5, R0 ;  /* 0x0000000005067220 */ /* 0x000fe20000410000 */
[----:B------:R-:W-:Y:S02]  /*be60*/  HADD2.F32 R18, -RZ, R11.H1_H1 ;  /* 0x3000000bff127230 */ /* 0x000fe40000004100 */
[--C-:B------:R-:W-:Y:S01]  /*be70*/  HADD2.F32 R20, -RZ, R10.reuse.H0_H0 ;  /* 0x2000000aff147230 */ /* 0x100fe20000004100 */
[----:B------:R-:W-:Y:S01]  /*be80*/  FFMA.FTZ R40, R16, R3, -R6 ;  /* 0x0000000310287223 */ /* 0x000fe20000010806 */
[----:B------:R-:W-:-:S02]  /*be90*/  HADD2.F32 R24, -RZ, R10.H1_H1 ;  /* 0x3000000aff187230 */ /* 0x000fc40000004100 */
[----:B------:R-:W-:Y:S02]  /*bea0*/  HADD2.F32 R8, -RZ, R13.H1_H1 ;  /* 0x3000000dff087230 */ /* 0x000fe40000004100 */
[--C-:B------:R-:W-:Y:S02]  /*beb0*/  HADD2.F32 R11, -RZ, R15.reuse.H0_H0 ;  /* 0x2000000fff0b7230 */ /* 0x100fe40000004100 */
[----:B------:R-:W-:Y:S01]  /*bec0*/  HADD2.F32 R10, -RZ, R15.H1_H1 ;  /* 0x3000000fff0a7230 */ /* 0x000fe20000004100 */
[----:B------:R-:W-:Y:S01]  /*bed0*/  FMUL.FTZ R6, R8, R37 ;  /* 0x0000002508067220 */ /* 0x000fe20000410000 */
[--C-:B------:R-:W-:Y:S02]  /*bee0*/  HADD2.F32 R13, -RZ, R12.reuse.H0_H0 ;  /* 0x2000000cff0d7230 */ /* 0x100fe40000004100 */
[----:B------:R-:W-:Y:S02]  /*bef0*/  HADD2.F32 R15, -RZ, R12.H1_H1 ;  /* 0x3000000cff0f7230 */ /* 0x000fe40000004100 */
[----:B------:R-:W-:-:S02]  /*bf00*/  HADD2.F32 R12, -RZ, R14.H0_H0 ;  /* 0x2000000eff0c7230 */ /* 0x000fc40000004100 */
[----:B------:R-:W-:Y:S02]  /*bf10*/  HADD2.F32 R22, -RZ, R14.H1_H1 ;  /* 0x3000000eff167230 */ /* 0x000fe40000004100 */
[----:B------:R-:W-:Y:S02]  /*bf20*/  HADD2.F32 R9, -RZ, R9.H1_H1 ;  /* 0x30000009ff097230 */ /* 0x000fe40000004100 */
[----:B------:R-:W-:Y:S02]  /*bf30*/  HADD2.F32 R14, -RZ, R26.H0_H0 ;  /* 0x2000001aff0e7230 */ /* 0x000fe40000004100 */
[----:B------:R-:W-:Y:S01]  /*bf40*/  HADD2.F32 R0, -RZ, R39.H0_H0 ;  /* 0x20000027ff007230 */ /* 0x000fe20000004100 */
[----:B------:R-:W-:Y:S01]  /*bf50*/  FFMA.FTZ R39, R5, R3, R7 ;  /* 0x0000000305277223 */ /* 0x000fe20000010007 */
[----:B------:R-:W-:Y:S01]  /*bf60*/  HADD2.F32 R3, -RZ, R59.H0_H0 ;  /* 0x2000003bff037230 */ /* 0x000fe20000004100 */
[C---:B------:R-:W-:Y:S01]  /*bf70*/  FFMA.FTZ R26, R9.reuse, R14, -R6 ;  /* 0x0000000e091a7223 */ /* 0x040fe20000010806 */
[----:B------:R-:W-:Y:S01]  /*bf80*/  HADD2.F32 R7, -RZ, R27.H0_H0 ;  /* 0x2000001bff077230 */ /* 0x000fe20000004100 */
[----:B------:R-:W-:Y:S01]  /*bf90*/  FMUL.FTZ R5, R9, R37 ;  /* 0x0000002509057220 */ /* 0x000fe20000410000 */
[----:B------:R-:W-:Y:S01]  /*bfa0*/  HADD2.F32 R9, -RZ, R21.H0_H0 ;  /* 0x20000015ff097230 */ /* 0x000fe20000004100 */
[----:B------:R-:W-:-:S02]  /*bfb0*/  FMUL.FTZ R6, R11, R0 ;  /* 0x000000000b067220 */ /* 0x000fc40000410000 */
[C---:B------:R-:W-:Y:S02]  /*bfc0*/  FMUL.FTZ R0, R17.reuse, R0 ;  /* 0x0000000011007220 */ /* 0x040fe40000410000 */
[----:B------:R-:W-:Y:S02]  /*bfd0*/  FFMA.FTZ R21, R8, R14, R5 ;  /* 0x0000000e08157223 */ /* 0x000fe40000010005 */
[-C--:B------:R-:W-:Y:S02]  /*bfe0*/  FFMA.FTZ R17, R17, R3.reuse, -R6 ;  /* 0x0000000311117223 */ /* 0x080fe40000010806 */
[----:B------:R-:W-:Y:S01]  /*bff0*/  FFMA.FTZ R16, R11, R3, R0 ;  /* 0x000000030b107223 */ /* 0x000fe20000010000 */
[----:B------:R-:W-:Y:S01]  /*c000*/  HADD2.F32 R3, -RZ, R59.H1_H1 ;  /* 0x3000003bff037230 */ /* 0x000fe20000004100 */
[-C--:B------:R-:W-:Y:S01]  /*c010*/  FMUL.FTZ R6, R10, R9.reuse ;  /* 0x000000090a067220 */ /* 0x080fe20000410000 */
[--C-:B------:R-:W-:Y:S01]  /*c020*/  HADD2.F32 R0, -RZ, R64.reuse.H0_H0 ;  /* 0x20000040ff007230 */ /* 0x100fe20000004100 */
[C---:B------:R-:W-:Y:S01]  /*c030*/  FMUL.FTZ R5, R18.reuse, R9 ;  /* 0x0000000912057220 */ /* 0x040fe20000410000 */
[----:B------:R-:W-:Y:S01]  /*c040*/  HADD2.F32 R9, -RZ, R43.H0_H0 ;  /* 0x2000002bff097230 */ /* 0x000fe20000004100 */
[-C--:B------:R-:W-:Y:S01]  /*c050*/  FFMA.FTZ R18, R18, R7.reuse, -R6 ;  /* 0x0000000712127223 */ /* 0x080fe20000010806 */
[----:B------:R-:W-:Y:S01]  /*c060*/  HADD2.F32 R6, -RZ, R64.H1_H1 ;  /* 0x30000040ff067230 */ /* 0x000fe20000004100 */
[----:B------:R-:W-:Y:S01]  /*c070*/  FFMA.FTZ R11, R10, R7, R5 ;  /* 0x000000070a0b7223 */ /* 0x000fe20000010005 */
[----:B------:R-:W-:Y:S01]  /*c080*/  HADD2.F32 R5, -RZ, R65.H0_H0 ;  /* 0x20000041ff057230 */ /* 0x000fe20000004100 */
[----:B------:R-:W-:-:S02]  /*c090*/  FMUL.FTZ R8, R13, R3 ;  /* 0x000000030d087220 */ /* 0x000fc40000410000 */
[----:B------:R-:W-:Y:S01]  /*c0a0*/  FMUL.FTZ R7, R19, R3 ;  /* 0x0000000313077220 */ /* 0x000fe20000410000 */
[----:B------:R-:W-:Y:S01]  /*c0b0*/  F2FP.PACK_AB R11, R11, R16 ;  /* 0x000000100b0b723e */ /* 0x000fe200000000ff */
[-C--:B------:R-:W-:Y:S02]  /*c0c0*/  FMUL.FTZ R3, R12, R0.reuse ;  /* 0x000000000c037220 */ /* 0x080fe40000410000 */
[C---:B------:R-:W-:Y:S02]  /*c0d0*/  FMUL.FTZ R0, R20.reuse, R0 ;  /* 0x0000000014007220 */ /* 0x040fe40000410000 */
[-C--:B------:R-:W-:Y:S01]  /*c0e0*/  FFMA.FTZ R14, R20, R5.reuse, -R3 ;  /* 0x00000005140e7223 */ /* 0x080fe20000010803 */
[----:B------:R-:W-:Y:S01]  /*c0f0*/  HADD2.F32 R3, -RZ, R42.H0_H0 ;  /* 0x2000002aff037230 */ /* 0x000fe20000004100 */
[----:B------:R-:W-:Y:S01]  /*c100*/  FFMA.FTZ R10, R12, R5, R0 ;  /* 0x000000050c0a7223 */ /* 0x000fe20000010000 */
[----:B------:R-:W-:Y:S01]  /*c110*/  HADD2.F32 R0, -RZ, R41.H0_H0 ;  /* 0x20000029ff007230 */ /* 0x000fe20000004100 */
[----:B------:R-:W-:-:S02]  /*c120*/  FFMA.FTZ R19, R19, R6, -R8 ;  /* 0x0000000613137223 */ /* 0x000fc40000010808 */
[----:B------:R-:W-:Y:S01]  /*c130*/  FFMA.FTZ R8, R13, R6, R7 ;  /* 0x000000060d087223 */ /* 0x000fe20000010007 */
[----:B------:R-:W-:Y:S01]  /*c140*/  HADD2.F32 R7, -RZ, R57.H0_H0 ;  /* 0x20000039ff077230 */ /* 0x000fe20000004100 */
[-C--:B------:R-:W-:Y:S01]  /*c150*/  FMUL.FTZ R6, R15, R3.reuse ;  /* 0x000000030f067220 */ /* 0x080fe20000410000 */
[----:B------:R-:W-:Y:S01]  /*c160*/  F2FP.PACK_AB R13, R26, R40 ;  /* 0x000000281a0d723e */ /* 0x000fe200000000ff */
[C---:B------:R-:W-:Y:S02]  /*c170*/  FMUL.FTZ R5, R23.reuse, R3 ;  /* 0x0000000317057220 */ /* 0x040fe40000410000 */
[-C--:B------:R-:W-:Y:S02]  /*c180*/  FMUL.FTZ R3, R22, R0.reuse ;  /* 0x0000000016037220 */ /* 0x080fe40000410000 */
[----:B------:R-:W-:Y:S02]  /*c190*/  FMUL.FTZ R0, R24, R0 ;  /* 0x0000000018007220 */ /* 0x000fe40000410000 */
[----:B------:R-:W-:-:S02]  /*c1a0*/  FFMA.FTZ R6, R23, R7, -R6 ;  /* 0x0000000717067223 */ /* 0x000fc40000010806 */
[----:B------:R-:W-:Y:S02]  /*c1b0*/  FFMA.FTZ R3, R24, R9, -R3 ;  /* 0x0000000918037223 */ /* 0x000fe40000010803 */
[----:B------:R-:W-:Y:S01]  /*c1c0*/  FFMA.FTZ R5, R15, R7, R5 ;  /* 0x000000070f057223 */ /* 0x000fe20000010005 */
[----:B------:R-:W-:Y:S01]  /*c1d0*/  F2FP.PACK_AB R15, R18, R17 ;  /* 0x00000011120f723e */ /* 0x000fe200000000ff */
[----:B------:R-:W-:Y:S01]  /*c1e0*/  FFMA.FTZ R0, R22, R9, R0 ;  /* 0x0000000916007223 */ /* 0x000fe20000010000 */
[----:B------:R-:W-:Y:S02]  /*c1f0*/  F2FP.PACK_AB R12, R6, R19 ;  /* 0x00000013060c723e */ /* 0x000fe400000000ff */
[----:B------:R-:W-:Y:S02]  /*c200*/  F2FP.PACK_AB R14, R3, R14 ;  /* 0x0000000e030e723e */ /* 0x000fe400000000ff */
[----:B------:R-:W-:Y:S02]  /*c210*/  F2FP.PACK_AB R9, R21, R39 ;  /* 0x000000271509723e */ /* 0x000fe400000000ff */
[----:B------:R-:W-:Y:S01]  /*c220*/  F2FP.PACK_AB R8, R5, R8 ;  /* 0x000000080508723e */ /* 0x000fe200000000ff */
[----:B------:R1:W-:Y:S01]  /*c230*/  STS.128 [R38+0x6100], R12 ;  /* 0x0061000c26007388 */ /* 0x0003e20000000c00 */
[----:B------:R-:W-:-:S05]  /*c240*/  F2FP.PACK_AB R10, R0, R10 ;  /* 0x0000000a000a723e */ /* 0x000fca00000000ff */
[----:B------:R1:W-:Y:S02]  /*c250*/  STS.128 [R36+0x6100], R8 ;  /* 0x0061000824007388 */ /* 0x0003e40000000c00 */
.L_x_429:
[----:B------:R-:W-:Y:S05]  /*c260*/  BSYNC B0 ;  /* 0x0000000000007941 */ /* 0x000fea0003800000 */
.L_x_428:
        /* <DEDUP_REMOVED lines=9> */
[----:B------:R-:W-:-:S02]  /*c300*/  LOP3.LUT R5, R0, 0x38, R25, 0xf8, !PT ;  /* 0x0000003800057812 */ /* 0x000fc400078ef819 */
[----:B------:R-:W-:Y:S02]  /*c310*/  SHF.R.U32.HI R7, RZ, 0x3, R0 ;  /* 0x00000003ff077819 */ /* 0x000fe40000011600 */
[----:B------:R-:W-:Y:S02]  /*c320*/  LOP3.LUT R6, R3, 0xfffffe00, RZ, 0xc0, !PT ;  /* 0xfffffe0003067812 */ /* 0x000fe400078ec0ff */
[----:B-1----:R-:W-:Y:S02]  /*c330*/  SHF.R.U64 R38, R34, 0x10, R35 ;  /* 0x0000001022267819 */ /* 0x002fe40000001223 */
[----:B------:R-:W-:Y:S02]  /*c340*/  LOP3.LUT R3, R6, R5, R7, 0xf6, !PT ;  /* 0x0000000506037212 */ /* 0x000fe400078ef607 */
[----:B------:R-:W-:Y:S02]  /*c350*/  IADD3 R5, R25, c[0x0][0x27c], RZ ;  /* 0x00009f0019057a10 */ /* 0x000fe40007ffe0ff */
[----:B------:R-:W-:Y:S01]  /*c360*/  SHF.L.U32 R37, R3, 0x1, RZ ;  /* 0x0000000103257819 */ /* 0x000fe200000006ff */
[----:B------:R-:W-:Y:S01]  /*c370*/  HADD2.F32 R3, -RZ, R66.H0_H0 ;  /* 0x20000042ff037230 */ /* 0x000fe20000004100 */
[----:B------:R-:W-:-:S02]  /*c380*/  LOP3.LUT R0, R0, 0x38, R5, 0xf8, !PT ;  /* 0x0000003800007812 */ /* 0x000fc400078ef805 */
[----:B------:R-:W-:Y:S01]  /*c390*/  SHF.R.U32.HI R5, RZ, 0x10, R31 ;  /* 0x00000010ff057819 */ /* 0x000fe2000001161f */
[----:B------:R-:W1:Y:S01]  /*c3a0*/  LDS.128 R8, [R37+0x6100] ;  /* 0x0061000025087984 */ /* 0x000e620000000c00 */
[----:B------:R-:W-:Y:S02]  /*c3b0*/  LOP3.LUT R0, R6, R0, R7, 0xf6, !PT ;  /* 0x0000000006007212 */ /* 0x000fe400078ef607 */
[----:B------:R-:W-:Y:S02]  /*c3c0*/  SHF.R.U64 R34, R32, 0x10, R33 ;  /* 0x0000001020227819 */ /* 0x000fe40000001221 */
[----:B------:R-:W-:Y:S01]  /*c3d0*/  SHF.L.U32 R36, R0, 0x1, RZ ;  /* 0x0000000100247819 */ /* 0x000fe200000006ff */
[----:B------:R-:W-:Y:S01]  /*c3e0*/  HADD2.F32 R0, -RZ, R65.H1_H1 ;  /* 0x30000041ff007230 */ /* 0x000fe20000004100 */
[----:B------:R-:W-:Y:S01]  /*c3f0*/  SHF.R.U64 R32, R28, 0x10, R29 ;  /* 0x000000101c207819 */ /* 0x000fe2000000121d */
[----:B------:R-:W-:Y:S01]  /*c400*/  HADD2.F32 R28, -RZ, R5.H0_H0 ;  /* 0x20000005ff1c7230 */ /* 0x000fe20000004100 */
[----:B------:R-:W-:Y:S01]  /*c410*/  SHF.R.U32.HI R19, RZ, 0x10, R35 ;  /* 0x00000010ff137819 */ /* 0x000fe20000011623 */
[----:B------:R-:W2:Y:S01]  /*c420*/  LDS.128 R12, [R36+0x6100] ;  /* 0x00610000240c7984 */ /* 0x000ea20000000c00 */
[----:B------:R-:W-:-:S02]  /*c430*/  SHF.R.U64 R35, R30, 0x10, R31 ;  /* 0x000000101e237819 */ /* 0x000fc4000000121f */
[----:B------:R-:W-:Y:S02]  /*c440*/  SHF.R.U32.HI R22, RZ, 0x10, R29 ;  /* 0x00000010ff167819 */ /* 0x000fe4000001161d */
[----:B------:R-:W-:Y:S01]  /*c450*/  SHF.R.U32.HI R27, RZ, 0x10, R33 ;  /* 0x00000010ff1b7819 */ /* 0x000fe20000011621 */
[----:B-1----:R-:W-:Y:S02]  /*c460*/  HADD2.F32 R16, -RZ, R11.H0_H0 ;  /* 0x2000000bff107230 */ /* 0x002fe40000004100 */
[--C-:B------:R-:W-:Y:S02]  /*c470*/  HADD2.F32 R20, -RZ, R8.reuse.H0_H0 ;  /* 0x20000008ff147230 */ /* 0x100fe40000004100 */
[----:B------:R-:W-:Y:S01]  /*c480*/  HADD2.F32 R24, -RZ, R8.H1_H1 ;  /* 0x30000008ff187230 */ /* 0x000fe20000004100 */
[----:B------:R-:W-:Y:S01]  /*c490*/  FMUL.FTZ R7, R16, R0 ;  /* 0x0000000010077220 */ /* 0x000fe20000410000 */
[--C-:B------:R-:W-:Y:S02]  /*c4a0*/  HADD2.F32 R17, -RZ, R9.reuse.H0_H0 ;  /* 0x20000009ff117230 */ /* 0x100fe40000004100 */
[----:B------:R-:W-:-:S02]  /*c4b0*/  HADD2.F32 R18, -RZ, R9.H1_H1 ;  /* 0x30000009ff127230 */ /* 0x000fc40000004100 */
[--C-:B--2---:R-:W-:Y:S02]  /*c4c0*/  HADD2.F32 R5, -RZ, R15.reuse.H0_H0 ;  /* 0x2000000fff057230 */ /* 0x104fe40000004100 */
[--C-:B------:R-:W-:Y:S02]  /*c4d0*/  HADD2.F32 R21, -RZ, R10.reuse.H0_H0 ;  /* 0x2000000aff157230 */ /* 0x100fe40000004100 */
[----:B------:R-:W-:Y:S01]  /*c4e0*/  HADD2.F32 R26, -RZ, R10.H1_H1 ;  /* 0x3000000aff1a7230 */ /* 0x000fe20000004100 */
[C---:B------:R-:W-:Y:S01]  /*c4f0*/  FMUL.FTZ R6, R5.reuse, R0 ;  /* 0x0000000005067220 */ /* 0x040fe20000410000 */
[----:B------:R-:W-:Y:S01]  /*c500*/  HADD2.F32 R8, -RZ, R15.H1_H1 ;  /* 0x3000000fff087230 */ /* 0x000fe20000004100 */
[-C--:B------:R-:W-:Y:S01]  /*c510*/  FFMA.FTZ R30, R5, R3.reuse, R7 ;  /* 0x00000003051e7223 */ /* 0x080fe20000010007 */
[--C-:B------:R-:W-:Y:S01]  /*c520*/  HADD2.F32 R10, -RZ, R13.reuse.H0_H0 ;  /* 0x2000000dff0a7230 */ /* 0x100fe20000004100 */
[----:B------:R-:W-:Y:S01]  /*c530*/  FFMA.FTZ R31, R16, R3, -R6 ;  /* 0x00000003101f7223 */ /* 0x000fe20000010806 */
[----:B------:R-:W-:Y:S01]  /*c540*/  HADD2.F32 R9, -RZ, R13.H1_H1 ;  /* 0x3000000dff097230 */ /* 0x000fe20000004100 */
[----:B------:R-:W-:Y:S01]  /*c550*/  FMUL.FTZ R6, R8, R28 ;  /* 0x0000001c08067220 */ /* 0x000fe20000410000 */
[----:B------:R-:W-:-:S02]  /*c560*/  HADD2.F32 R13, -RZ, R12.H0_H0 ;  /* 0x2000000cff0d7230 */ /* 0x000fc40000004100 */
[----:B------:R-:W-:Y:S02]  /*c570*/  HADD2.F32 R15, -RZ, R12.H1_H1 ;  /* 0x3000000cff0f7230 */ /* 0x000fe40000004100 */
[--C-:B------:R-:W-:Y:S02]  /*c580*/  HADD2.F32 R12, -RZ, R14.reuse.H0_H0 ;  /* 0x2000000eff0c7230 */ /* 0x100fe40000004100 */
[----:B------:R-:W-:Y:S02]  /*c590*/  HADD2.F32 R23, -RZ, R14.H1_H1 ;  /* 0x3000000eff177230 */ /* 0x000fe40000004100 */
[----:B------:R-:W-:Y:S02]  /*c5a0*/  HADD2.F32 R11, -RZ, R11.H1_H1 ;  /* 0x3000000bff0b7230 */ /* 0x000fe40000004100 */
[----:B------:R-:W-:Y:S02]  /*c5b0*/  HADD2.F32 R14, -RZ, R19.H0_H0 ;  /* 0x20000013ff0e7230 */ /* 0x000fe40000004100 */
[----:B------:R-:W-:Y:S01]  /*c5c0*/  HADD2.F32 R0, -RZ, R66.H1_H1 ;  /* 0x30000042ff007230 */ /* 0x000fe20000004100 */
[C---:B------:R-:W-:Y:S01]  /*c5d0*/  FMUL.FTZ R5, R11.reuse, R28 ;  /* 0x0000001c0b057220 */ /* 0x040fe20000410000 */
[----:B------:R-:W-:Y:S01]  /*c5e0*/  HADD2.F32 R3, -RZ, R67.H0_H0 ;  /* 0x20000043ff037230 */ /* 0x000fe20000004100 */
[----:B------:R-:W-:Y:S01]  /*c5f0*/  FFMA.FTZ R29, R11, R14, -R6 ;  /* 0x0000000e0b1d7223 */ /* 0x000fe20000010806 */
[----:B------:R-:W-:Y:S01]  /*c600*/  HADD2.F32 R11, -RZ, R22.H0_H0 ;  /* 0x20000016ff0b7230 */ /* 0x000fe20000004100 */
[-C--:B------:R-:W-:Y:S01]  /*c610*/  FMUL.FTZ R6, R10, R0.reuse ;  /* 0x000000000a067220 */ /* 0x080fe20000410000 */
[----:B------:R-:W-:Y:S01]  /*c620*/  HADD2.F32 R7, -RZ, R27.H0_H0 ;  /* 0x2000001bff077230 */ /* 0x000fe20000004100 */
[----:B------:R-:W-:-:S02]  /*c630*/  FMUL.FTZ R0, R17, R0 ;  /* 0x0000000011007220 */ /* 0x000fc40000410000 */
[----:B------:R-:W-:Y:S02]  /*c640*/  FFMA.FTZ R28, R8, R14, R5 ;  /* 0x0000000e081c7223 */ /* 0x000fe40000010005 */
[-C--:B------:R-:W-:Y:S02]  /*c650*/  FFMA.FTZ R22, R17, R3.reuse, -R6 ;  /* 0x0000000311167223 */ /* 0x080fe40000010806 */
[----:B------:R-:W-:Y:S01]  /*c660*/  FFMA.FTZ R19, R10, R3, R0 ;  /* 0x000000030a137223 */ /* 0x000fe20000010000 */
[----:B------:R-:W-:Y:S01]  /*c670*/  HADD2.F32 R3, -RZ, R67.H1_H1 ;  /* 0x30000043ff037230 */ /* 0x000fe20000004100 */
[CC--:B------:R-:W-:Y:S01]  /*c680*/  FMUL.FTZ R6, R9.reuse, R11.reuse ;  /* 0x0000000b09067220 */ /* 0x0c0fe20000410000 */
[--C-:B------:R-:W-:Y:S01]  /*c690*/  HADD2.F32 R0, -RZ, R70.reuse.H0_H0 ;  /* 0x20000046ff007230 */ /* 0x100fe20000004100 */
[----:B------:R-:W-:Y:S01]  /*c6a0*/  FMUL.FTZ R5, R18, R11 ;  /* 0x0000000b12057220 */ /* 0x000fe20000410000 */
[----:B------:R-:W-:Y:S01]  /*c6b0*/  F2FP.PACK_AB R11, R28, R30 ;  /* 0x0000001e1c0b723e */ /* 0x000fe200000000ff */
[-C--:B------:R-:W-:Y:S01]  /*c6c0*/  FFMA.FTZ R18, R18, R7.reuse, -R6 ;  /* 0x0000000712127223 */ /* 0x080fe20000010806 */
[----:B------:R-:W-:Y:S01]  /*c6d0*/  HADD2.F32 R6, -RZ, R70.H1_H1 ;  /* 0x30000046ff067230 */ /* 0x000fe20000004100 */
[----:B------:R-:W-:Y:S01]  /*c6e0*/  FFMA.FTZ R9, R9, R7, R5 ;  /* 0x0000000709097223 */ /* 0x000fe20000010005 */
[----:B------:R-:W-:Y:S01]  /*c6f0*/  HADD2.F32 R5, -RZ, R71.H0_H0 ;  /* 0x20000047ff057230 */ /* 0x000fe20000004100 */
[----:B------:R-:W-:-:S02]  /*c700*/  FMUL.FTZ R8, R13, R3 ;  /* 0x000000030d087220 */ /* 0x000fc40000410000 */
[----:B------:R-:W-:Y:S01]  /*c710*/  FMUL.FTZ R7, R20, R3 ;  /* 0x0000000314077220 */ /* 0x000fe20000410000 */
[----:B------:R-:W-:Y:S01]  /*c720*/  F2FP.PACK_AB R9, R9, R19 ;  /* 0x000000130909723e */ /* 0x000fe200000000ff */
[CC--:B------:R-:W-:Y:S02]  /*c730*/  FMUL.FTZ R3, R12.reuse, R0.reuse ;  /* 0x000000000c037220 */ /* 0x0c0fe40000410000 */
[C---:B------:R-:W-:Y:S02]  /*c740*/  FMUL.FTZ R0, R21.reuse, R0 ;  /* 0x0000000015007220 */ /* 0x040fe40000410000 */
[-C--:B------:R-:W-:Y:S01]  /*c750*/  FFMA.FTZ R14, R21, R5.reuse, -R3 ;  /* 0x00000005150e7223 */ /* 0x080fe20000010803 */
[----:B------:R-:W-:Y:S01]  /*c760*/  HADD2.F32 R3, -RZ, R32.H0_H0 ;  /* 0x20000020ff037230 */ /* 0x000fe20000004100 */
[----:B------:R-:W-:Y:S01]  /*c770*/  FFMA.FTZ R10, R12, R5, R0 ;  /* 0x000000050c0a7223 */ /* 0x000fe20000010000 */
[----:B------:R-:W-:Y:S01]  /*c780*/  HADD2.F32 R0, -RZ, R35.H0_H0 ;  /* 0x20000023ff007230 */ /* 0x000fe20000004100 */
[-C--:B------:R-:W-:Y:S01]  /*c790*/  FFMA.FTZ R17, R20, R6.reuse, -R8 ;  /* 0x0000000614117223 */ /* 0x080fe20000010808 */
[----:B------:R-:W-:Y:S01]  /*c7a0*/  HADD2.F32 R8, -RZ, R38.H0_H0 ;  /* 0x20000026ff087230 */ /* 0x000fe20000004100 */
[----:B------:R-:W-:Y:S01]  /*c7b0*/  FFMA.FTZ R16, R13, R6, R7 ;  /* 0x000000060d107223 */ /* 0x000fe20000010007 */
[----:B------:R-:W-:Y:S01]  /*c7c0*/  HADD2.F32 R7, -RZ, R34.H0_H0 ;  /* 0x20000022ff077230 */ /* 0x000fe20000004100 */
[-C--:B------:R-:W-:Y:S01]  /*c7d0*/  FMUL.FTZ R6, R15, R3.reuse ;  /* 0x000000030f067220 */ /* 0x080fe20000410000 */
[----:B------:R-:W-:Y:S01]  /*c7e0*/  F2FP.PACK_AB R13, R18, R22 ;  /* 0x00000016120d723e */ /* 0x000fe200000000ff */
[----:B------:R-:W-:-:S02]  /*c7f0*/  FMUL.FTZ R5, R24, R3 ;  /* 0x0000000318057220 */ /* 0x000fc40000410000 */
[-C--:B------:R-:W-:Y:S02]  /*c800*/  FMUL.FTZ R3, R23, R0.reuse ;  /* 0x0000000017037220 */ /* 0x080fe40000410000 */
[----:B------:R-:W-:Y:S02]  /*c810*/  FMUL.FTZ R0, R26, R0 ;  /* 0x000000001a007220 */ /* 0x000fe40000410000 */
[-C--:B------:R-:W-:Y:S02]  /*c820*/  FFMA.FTZ R6, R24, R7.reuse, -R6 ;  /* 0x0000000718067223 */ /* 0x080fe40000010806 */
[-C--:B------:R-:W-:Y:S02]  /*c830*/  FFMA.FTZ R3, R26, R8.reuse, -R3 ;  /* 0x000000081a037223 */ /* 0x080fe40000010803 */
[----:B------:R-:W-:Y:S01]  /*c840*/  FFMA.FTZ R5, R15, R7, R5 ;  /* 0x000000070f057223 */ /* 0x000fe20000010005 */
[----:B------:R-:W-:Y:S01]  /*c850*/  F2FP.PACK_AB R15, R29, R31 ;  /* 0x0000001f1d0f723e */ /* 0x000fe200000000ff */
[----:B------:R-:W-:Y:S01]  /*c860*/  FFMA.FTZ R0, R23, R8, R0 ;  /* 0x0000000817007223 */ /* 0x000fe20000010000 */
[----:B------:R-:W-:-:S02]  /*c870*/  F2FP.PACK_AB R12, R6, R17 ;  /* 0x00000011060c723e */ /* 0x000fc400000000ff */
[----:B------:R-:W-:Y:S02]  /*c880*/  F2FP.PACK_AB R14, R3, R14 ;  /* 0x0000000e030e723e */ /* 0x000fe400000000ff */
[----:B------:R-:W-:Y:S02]  /*c890*/  F2FP.PACK_AB R8, R5, R16 ;  /* 0x000000100508723e */ /* 0x000fe400000000ff */
[----:B------:R-:W-:Y:S01]  /*c8a0*/  F2FP.PACK_AB R10, R0, R10 ;  /* 0x0000000a000a723e */ /* 0x000fe200000000ff */
[----:B------:R1:W-:Y:S04]  /*c8b0*/  STS.128 [R37+0x6100], R12 ;  /* 0x0061000c25007388 */ /* 0x0003e80000000c00 */
[----:B------:R1:W-:Y:S02]  /*c8c0*/  STS.128 [R36+0x6100], R8 ;  /* 0x0061000824007388 */ /* 0x0003e40000000c00 */
.L_x_431:
[----:B------:R-:W-:Y:S05]  /*c8d0*/  BSYNC B0 ;  /* 0x0000000000007941 */ /* 0x000fea0003800000 */
.L_x_430:
        /* <DEDUP_REMOVED lines=12> */
[----:B------:R-:W-:Y:S02]  /*c9a0*/  SHF.R.U32.HI R19, RZ, 0x10, R51 ;  /* 0x00000010ff137819 */ /* 0x000fe40000011633 */
[----:B------:R-:W-:Y:S02]  /*c9b0*/  LOP3.LUT R3, R6, R5, R7, 0xf6, !PT ;  /* 0x0000000506037212 */ /* 0x000fe400078ef607 */
[----:B------:R-:W-:Y:S02]  /*c9c0*/  IADD3 R5, R25, c[0x0][0x27c], RZ ;  /* 0x00009f0019057a10 */ /* 0x000fe40007ffe0ff */
[----:B------:R-:W-:Y:S01]  /*c9d0*/  SHF.L.U32 R31, R3, 0x1, RZ ;  /* 0x00000001031f7819 */ /* 0x000fe200000006ff */
[----:B------:R-:W-:Y:S01]  /*c9e0*/  HADD2.F32 R3, -RZ, R72.H0_H0 ;  /* 0x20000048ff037230 */ /* 0x000fe20000004100 */
[----:B------:R-:W-:-:S02]  /*c9f0*/  LOP3.LUT R0, R0, 0x38, R5, 0xf8, !PT ;  /* 0x0000003800007812 */ /* 0x000fc400078ef805 */
[----:B------:R-:W-:Y:S01]  /*ca00*/  SHF.R.U32.HI R5, RZ, 0x10, R47 ;  /* 0x00000010ff057819 */ /* 0x000fe2000001162f */
[----:B-1----:R-:W1:Y:S01]  /*ca10*/  LDS.128 R8, [R31+0x6100] ;  /* 0x006100001f087984 */ /* 0x002e620000000c00 */
[----:B------:R-:W-:Y:S02]  /*ca20*/  LOP3.LUT R0, R6, R0, R7, 0xf6, !PT ;  /* 0x0000000006007212 */ /* 0x000fe400078ef607 */
[----:B------:R-:W-:Y:S01]  /*ca30*/  SHF.R.U32.HI R22, RZ, 0x10, R45 ;  /* 0x00000010ff167819 */ /* 0x000fe2000001162d */
[----:B------:R-:W-:Y:S01]  /*ca40*/  HADD2.F32 R28, -RZ, R5.H0_H0 ;  /* 0x20000005ff1c7230 */ /* 0x000fe20000004100 */
[----:B------:R-:W-:Y:S01]  /*ca50*/  SHF.L.U32 R29, R0, 0x1, RZ ;  /* 0x00000001001d7819 */ /* 0x000fe200000006ff */
[----:B------:R-:W-:Y:S01]  /*ca60*/  HADD2.F32 R0, -RZ, R71.H1_H1 ;  /* 0x30000047ff007230 */ /* 0x000fe20000004100 */
[----:B------:R-:W-:Y:S02]  /*ca70*/  SHF.R.U32.HI R24, RZ, 0x10, R49 ;  /* 0x00000010ff187819 */ /* 0x000fe40000011631 */
[----:B------:R-:W-:Y:S01]  /*ca80*/  SHF.R.U64 R33, R44, 0x10, R45 ;  /* 0x000000102c217819 */ /* 0x000fe2000000122d */
[----:B------:R-:W2:Y:S01]  /*ca90*/  LDS.128 R12, [R29+0x6100] ;  /* 0x006100001d0c7984 */ /* 0x000ea20000000c00 */
[----:B------:R-:W-:-:S02]  /*caa0*/  SHF.R.U64 R35, R46, 0x10, R47 ;  /* 0x000000102e237819 */ /* 0x000fc4000000122f */
[----:B------:R-:W-:Y:S02]  /*cab0*/  SHF.R.U64 R36, R50, 0x10, R51 ;  /* 0x0000001032247819 */ /* 0x000fe40000001233 */
[----:B------:R-:W-:Y:S01]  /*cac0*/  SHF.R.U64 R37, R48, 0x10, R49 ;  /* 0x0000001030257819 */ /* 0x000fe20000001231 */
        /* <DEDUP_REMOVED lines=59> */
[C---:B------:R-:W-:Y:S02]  /*ce80*/  FMUL.FTZ R0, R27.reuse, R0 ;  /* 0x000000001b007220 */ /* 0x040fe40000410000 */
[-C--:B------:R-:W-:Y:S02]  /*ce90*/  FFMA.FTZ R6, R26, R7.reuse, -R6 ;  /* 0x000000071a067223 */ /* 0x080fe40000010806 */
[----:B------:R-:W-:Y:S02]  /*cea0*/  FFMA.FTZ R3, R27, R8, -R3 ;  /* 0x000000081b037223 */ /* 0x000fe40000010803 */
        /* <DEDUP_REMOVED lines=9> */
.L_x_433:
[----:B------:R-:W-:Y:S05]  /*cf40*/  BSYNC B0 ;  /* 0x0000000000007941 */ /* 0x000fea0003800000 */
.L_x_432:
        /* <DEDUP_REMOVED lines=13> */
[----:B------:R-:W-:Y:S01]  /*d020*/  IADD3 R5, R25, c[0x0][0x27c], RZ ;  /* 0x00009f0019057a10 */ /* 0x000fe20007ffe0ff */
[----:B------:R-:W-:Y:S01]  /*d030*/  HADD2.F32 R19, -RZ, R19.H0_H0 ;  /* 0x20000013ff137230 */ /* 0x000fe20000004100 */
        /* <DEDUP_REMOVED lines=16> */
[--C-:B-1----:R-:W-:Y:S02]  /*d140*/  HADD2.F32 R16, -RZ, R11.reuse.H0_H0 ;  /* 0x2000000bff107230 */ /* 0x102fe40000004100 */
[----:B------:R-:W-:Y:S02]  /*d150*/  HADD2.F32 R11, -RZ, R11.H1_H1 ;  /* 0x3000000bff0b7230 */ /* 0x000fe40000004100 */
[--C-:B------:R-:W-:Y:S01]  /*d160*/  HADD2.F32 R20, -RZ, R8.reuse.H0_H0 ;  /* 0x20000008ff147230 */ /* 0x100fe20000004100 */
[----:B------:R-:W-:Y:S01]  /*d170*/  FMUL.FTZ R7, R16, R0 ;  /* 0x0000000010077220 */ /* 0x000fe20000410000 */
[----:B------:R-:W-:Y:S02]  /*d180*/  HADD2.F32 R26, -RZ, R8.H1_H1 ;  /* 0x30000008ff1a7230 */ /* 0x000fe40000004100 */
[----:B------:R-:W-:-:S02]  /*d190*/  HADD2.F32 R17, -RZ, R9.H0_H0 ;  /* 0x20000009ff117230 */ /* 0x000fc40000004100 */
[--C-:B--2---:R-:W-:Y:S02]  /*d1a0*/  HADD2.F32 R5, -RZ, R15.reuse.H0_H0 ;  /* 0x2000000fff057230 */ /* 0x104fe40000004100 */
[----:B------:R-:W-:Y:S02]  /*d1b0*/  HADD2.F32 R15, -RZ, R15.H1_H1 ;  /* 0x3000000fff0f7230 */ /* 0x000fe40000004100 */
[----:B------:R-:W-:Y:S01]  /*d1c0*/  HADD2.F32 R8, -RZ, R13.H0_H0 ;  /* 0x2000000dff087230 */ /* 0x000fe20000004100 */
[C---:B------:R-:W-:Y:S01]  /*d1d0*/  FMUL.FTZ R6, R5.reuse, R0 ;  /* 0x0000000005067220 */ /* 0x040fe20000410000 */
[----:B------:R-:W-:Y:S01]  /*d1e0*/  HADD2.F32 R0, -RZ, R77.H1_H1 ;  /* 0x3000004dff007230 */ /* 0x000fe20000004100 */
[-C--:B------:R-:W-:Y:S01]  /*d1f0*/  FFMA.FTZ R31, R5, R3.reuse, R7 ;  /* 0x00000003051f7223 */ /* 0x080fe20000010007 */
[----:B------:R-:W-:Y:S01]  /*d200*/  HADD2.F32 R13, -RZ, R13.H1_H1 ;  /* 0x3000000dff0d7230 */ /* 0x000fe20000004100 */
[----:B------:R-:W-:Y:S01]  /*d210*/  FFMA.FTZ R33, R16, R3, -R6 ;  /* 0x0000000310217223 */ /* 0x000fe20000010806 */
[----:B------:R-:W-:Y:S01]  /*d220*/  HADD2.F32 R3, -RZ, R78.H0_H0 ;  /* 0x2000004eff037230 */ /* 0x000fe20000004100 */
[-C--:B------:R-:W-:Y:S01]  /*d230*/  FMUL.FTZ R6, R15, R28.reuse ;  /* 0x0000001c0f067220 */ /* 0x080fe20000410000 */
[----:B------:R-:W-:Y:S01]  /*d240*/  HADD2.F32 R9, -RZ, R9.H1_H1 ;  /* 0x30000009ff097230 */ /* 0x000fe20000004100 */
[C---:B------:R-:W-:Y:S01]  /*d250*/  FMUL.FTZ R5, R11.reuse, R28 ;  /* 0x0000001c0b057220 */ /* 0x040fe20000410000 */
[----:B------:R-:W-:Y:S01]  /*d260*/  HADD2.F32 R7, -RZ, R25.H0_H0 ;  /* 0x20000019ff077230 */ /* 0x000fe20000004100 */
[-C--:B------:R-:W-:Y:S01]  /*d270*/  FFMA.FTZ R28, R11, R19.reuse, -R6 ;  /* 0x000000130b1c7223 */ /* 0x080fe20000010806 */
[----:B------:R-:W-:Y:S01]  /*d280*/  HADD2.F32 R11, -RZ, R22.H0_H0 ;  /* 0x20000016ff0b7230 */ /* 0x000fe20000004100 */
[CC--:B------:R-:W-:Y:S01]  /*d290*/  FMUL.FTZ R6, R8.reuse, R0.reuse ;  /* 0x0000000008067220 */ /* 0x0c0fe20000410000 */
[--C-:B------:R-:W-:Y:S01]  /*d2a0*/  HADD2.F32 R21, -RZ, R10.reuse.H0_H0 ;  /* 0x2000000aff157230 */ /* 0x100fe20000004100 */
[----:B------:R-:W-:Y:S01]  /*d2b0*/  FMUL.FTZ R0, R17, R0 ;  /* 0x0000000011007220 */ /* 0x000fe20000410000 */
[----:B------:R-:W-:Y:S01]  /*d2c0*/  HADD2.F32 R27, -RZ, R10.H1_H1 ;  /* 0x3000000aff1b7230 */ /* 0x000fe20000004100 */
[----:B------:R-:W-:Y:S01]  /*d2d0*/  FFMA.FTZ R22, R15, R19, R5 ;  /* 0x000000130f167223 */ /* 0x000fe20000010005 */
[----:B------:R-:W-:Y:S01]  /*d2e0*/  HADD2.F32 R18, -RZ, R12.H0_H0 ;  /* 0x2000000cff127230 */ /* 0x000fe20000004100 */
[----:B------:R-:W-:Y:S01]  /*d2f0*/  FFMA.FTZ R19, R17, R3, -R6 ;  /* 0x0000000311137223 */ /* 0x000fe20000010806 */
[--C-:B------:R-:W-:Y:S01]  /*d300*/  HADD2.F32 R10, -RZ, R14.reuse.H0_H0 ;  /* 0x2000000eff0a7230 */ /* 0x100fe20000004100 */
[----:B------:R-:W-:Y:S01]  /*d310*/  FMUL.FTZ R6, R13, R11 ;  /* 0x0000000b0d067220 */ /* 0x000fe20000410000 */
[----:B------:R-:W-:Y:S01]  /*d320*/  HADD2.F32 R24, -RZ, R14.H1_H1 ;  /* 0x3000000eff187230 */ /* 0x000fe20000004100 */
[----:B------:R-:W-:Y:S01]  /*d330*/  FFMA.FTZ R17, R8, R3, R0 ;  /* 0x0000000308117223 */ /* 0x000fe20000010000 */
[----:B------:R-:W-:Y:S01]  /*d340*/  HADD2.F32 R3, -RZ, R78.H1_H1 ;  /* 0x3000004eff037230 */ /* 0x000fe20000004100 */
[C---:B------:R-:W-:Y:S01]  /*d350*/  FMUL.FTZ R5, R9.reuse, R11 ;  /* 0x0000000b09057220 */ /* 0x040fe20000410000 */
[--C-:B------:R-:W-:Y:S01]  /*d360*/  HADD2.F32 R0, -RZ, R79.reuse.H0_H0 ;  /* 0x2000004fff007230 */ /* 0x100fe20000004100 */
[-C--:B------:R-:W-:Y:S01]  /*d370*/  FFMA.FTZ R16, R9, R7.reuse, -R6 ;  /* 0x0000000709107223 */ /* 0x080fe20000010806 */
[----:B------:R-:W-:Y:S01]  /*d380*/  HADD2.F32 R6, -RZ, R79.H1_H1 ;  /* 0x3000004fff067230 */ /* 0x000fe20000004100 */
[----:B------:R-:W-:Y:S01]  /*d390*/  FFMA.FTZ R9, R13, R7, R5 ;  /* 0x000000070d097223 */ /* 0x000fe20000010005 */
[----:B------:R-:W-:Y:S01]  /*d3a0*/  HADD2.F32 R5, -RZ, R80.H0_H0 ;  /* 0x20000050ff057230 */ /* 0x000fe20000004100 */
[-C--:B------:R-:W-:Y:S01]  /*d3b0*/  FMUL.FTZ R8, R18, R3.reuse ;  /* 0x0000000312087220 */ /* 0x080fe20000410000 */
[----:B------:R-:W-:Y:S01]  /*d3c0*/  HADD2.F32 R23, -RZ, R12.H1_H1 ;  /* 0x3000000cff177230 */ /* 0x000fe20000004100 */
[----:B------:R-:W-:Y:S01]  /*d3d0*/  FMUL.FTZ R7, R20, R3 ;  /* 0x0000000314077220 */ /* 0x000fe20000410000 */
[----:B------:R-:W-:Y:S01]  /*d3e0*/  F2FP.PACK_AB R15, R28, R33 ;  /* 0x000000211c0f723e */ /* 0x000fe200000000ff */
[-C--:B------:R-:W-:Y:S01]  /*d3f0*/  FMUL.FTZ R3, R10, R0.reuse ;  /* 0x000000000a037220 */ /* 0x080fe20000410000 */
[----:B------:R-:W-:Y:S01]  /*d400*/  F2FP.PACK_AB R13, R16, R19 ;  /* 0x00000013100d723e */ /* 0x000fe200000000ff */
[C---:B------:R-:W-:Y:S01]  /*d410*/  FMUL.FTZ R0, R21.reuse, R0 ;  /* 0x0000000015007220 */ /* 0x040fe20000410000 */
[----:B------:R-:W-:Y:S01]  /*d420*/  F2FP.PACK_AB R11, R22, R31 ;  /* 0x0000001f160b723e */ /* 0x000fe200000000ff */
        /* <DEDUP_REMOVED lines=8> */
[----:B------:R-:W-:Y:S01]  /*d4b0*/  FMUL.FTZ R6, R23, R3 ;  /* 0x0000000317067220 */ /* 0x000fe20000410000 */
        /* <DEDUP_REMOVED lines=11> */
[----:B------:R-:W-:Y:S01]  /*d570*/  F2FP.PACK_AB R10, R0, R10 ;  /* 0x0000000a000a723e */ /* 0x000fe200000000ff */
[----:B------:R1:W-:Y:S04]  /*d580*/  STS.128 [R30+0x6100], R12 ;  /* 0x0061000c1e007388 */ /* 0x0003e80000000c00 */
[----:B------:R1:W-:Y:S02]  /*d590*/  STS.128 [R29+0x6100], R8 ;  /* 0x006100081d007388 */ /* 0x0003e40000000c00 */
.L_x_421:
[----:B------:R-:W-:Y:S05]  /*d5a0*/  BSYNC B2 ;  /* 0x0000000000027941 */ /* 0x000fea0003800000 */
.L_x_399:
[----:B--2---:R-:W-:Y:S01]  /*d5b0*/  SHF.R.S32.HI R7, RZ, 0x4, R83 ;  /* 0x00000004ff077819 */ /* 0x004fe20000011453 */
[----:B------:R-:W-:Y:S01]  /*d5c0*/  IMAD.SHL.U32 R6, R69, 0x40, RZ ;  /* 0x0000004045067824 */ /* 0x000fe200078e00ff */
[----:B------:R-:W-:-:S04]  /*d5d0*/  DEPBAR.LE SB0, 0x0 ;  /* 0x000080000000791a */ /* 0x000fc80000000000 */
[----:B------:R-:W-:Y:S01]  /*d5e0*/  LEA.HI R0, R83, R7, RZ, 0x1 ;  /* 0x0000000753007211 */ /* 0x000fe200078f08ff */
[----:B------:R-:W-:Y:S01]  /*d5f0*/  IMAD.SHL.U32 R3, R81, 0x40, RZ ;  /* 0x0000004051037824 */ /* 0x000fe200078e00ff */
[----:B------:R-:W-:Y:S01]  /*d600*/  LOP3.LUT P1, RZ, R69, 0x2, RZ, 0xc0, !PT ;  /* 0x0000000245ff7812 */ /* 0x000fe2000782c0ff */
[----:B------:R-:W-:Y:S01]  /*d610*/  IMAD.SHL.U32 R5, R82, 0x40, RZ ;  /* 0x0000004052057824 */ /* 0x000fe200078e00ff */
[----:B------:R-:W-:Y:S01]  /*d620*/  LOP3.LUT R0, R0, 0xfffffffe, RZ, 0xc0, !PT ;  /* 0xfffffffe00007812 */ /* 0x000fe200078ec0ff */
[----:B-1----:R-:W-:Y:S01]  /*d630*/  IMAD.SHL.U32 R8, R76, 0x8, RZ ;  /* 0x000000084c087824 */ /* 0x002fe200078e00ff */
[----:B------:R-:W-:Y:S01]  /*d640*/  LOP3.LUT R3, R3, 0x1c0, RZ, 0xc0, !PT ;  /* 0x000001c003037812 */ /* 0x000fe200078ec0ff */
[----:B------:R-:W-:Y:S01]  /*d650*/  IMAD.SHL.U32 R212, R90, 0x2, RZ ;  /* 0x000000025ad47824 */ /* 0x000fe200078e00ff */
[----:B------:R-:W-:Y:S01]  /*d660*/  LOP3.LUT R205, R5, 0xfffffe00, RZ, 0xc0, !PT ;  /* 0xfffffe0005cd7812 */ /* 0x000fe200078ec0ff */
[----:B------:R-:W-:Y:S01]  /*d670*/  IMAD.IADD R7, R7, 0x1, -R0 ;  /* 0x0000000107077824 */ /* 0x000fe200078e0a00 */
[----:B------:R-:W-:Y:S01]  /*d680*/  LOP3.LUT R0, R6, 0x1c0, RZ, 0xc0, !PT ;  /* 0x000001c006007812 */ /* 0x000fe200078ec0ff */
[----:B------:R-:W-:Y:S01]  /*d690*/  IMAD.SHL.U32 R211, R58, 0x2, RZ ;  /* 0x000000023ad37824 */ /* 0x000fe200078e00ff */
[----:B------:R-:W-:Y:S01]  /*d6a0*/  SHF.L.U64.HI R225, R90, 0x1, R225 ;  /* 0x000000015ae17819 */ /* 0x000fe200000102e1 */
[----:B------:R-:W-:Y:S01]  /*d6b0*/  IMAD.SHL.U32 R6, R7, 0x8, RZ ;  /* 0x0000000807067824 */ /* 0x000fe200078e00ff */
[----:B------:R-:W-:Y:S01]  /*d6c0*/  LOP3.LUT R5, R0, 0x8, R8, 0xf8, !PT ;  /* 0x0000000800057812 */ /* 0x000fe200078ef808 */
[----:B------:R-:W-:Y:S01]  /*d6d0*/  STL [R1+0x38], R212 ;  /* 0x000038d401007387 */ /* 0x000fe20000100800 */
[----:B------:R-:W-:Y:S01]  /*d6e0*/  SHF.R.U32.HI R0, RZ, 0x3, R0 ;  /* 0x00000003ff007819 */ /* 0x000fe20000011600 */
[----:B------:R-:W-:Y:S01]  /*d6f0*/  UISETP.GT.AND UP0, UPT, UR16, UR4, UPT ;  /* 0x000000041000728c */ /* 0x000fe2000bf04270 */
[----:B------:R-:W-:Y:S01]  /*d700*/  LOP3.LUT R8, R3, 0x8, R6, 0xf8, !PT ;  /* 0x0000000803087812 */ /* 0x000fe200078ef806 */
[----:B------:R-:W-:Y:S01]  /*d710*/  STL [R1+0x4], R211 ;  /* 0x000004d301007387 */ /* 0x000fe20000100800 */
[----:B------:R-:W-:Y:S01]  /*d720*/  SHF.R.U32.HI R6, RZ, 0x3, R3 ;  /* 0x00000003ff067819 */ /* 0x000fe20000011603 */
[----:B------:R-:W-:Y:S01]  /*d730*/  IMAD R3, R207, 0x400, R205 ;  /* 0x00000400cf037824 */ /* 0x000fe200078e02cd */
[----:B------:R-:W-:-:S02]  /*d740*/  LOP3.LUT R0, R5, R0, RZ, 0x3c, !PT ;  /* 0x0000000005007212 */ /* 0x000fc400078e3cff */
[----:B------:R-:W-:-:S03]  /*d750*/  LOP3.LUT R204, R8, R6, RZ, 0x3c, !PT ;  /* 0x0000000608cc7212 */ /* 0x000fc600078e3cff */
[----:B------:R-:W-:Y:S02]  /*d760*/  IMAD R0, R7, 0x200, R0 ;  /* 0x0000020007007824 */ /* 0x000fe400078e0200 */
[----:B------:R-:W-:Y:S02]  /*d770*/  IMAD.IADD R3, R204, 0x1, R3 ;  /* 0x00000001cc037824 */ /* 0x000fe400078e0203 */
[----:B------:R-:W-:Y:S01]  /*d780*/  IMAD.SHL.U32 R208, R0, 0x2, RZ ;  /* 0x0000000200d07824 */ /* 0x000fe200078e00ff */
[----:B------:R-:W-:Y:S01]  /*d790*/  BAR.SYNC.DEFER_BLOCKING 0x0 ;  /* 0x0000000000007b1d */ /* 0x000fe20000010000 */
[----:B------:R-:W-:Y:S02]  /*d7a0*/  IMAD.SHL.U32 R215, R3, 0x2, RZ ;  /* 0x0000000203d77824 */ /* 0x000fe400078e00ff */
[----:B------:R-:W-:Y:S01]  /*d7b0*/  IMAD R0, R88, c[0x0][0x208], RZ ;  /* 0x0000820058007a24 */ /* 0x000fe200078e02ff */
[C---:B------:R-:W-:Y:S01]  /*d7c0*/  IADD3 R5, R208.reuse, 0x3100, RZ ;  /* 0x00003100d0057810 */ /* 0x040fe20007ffe0ff */
[----:B------:R-:W-:Y:S01]  /*d7d0*/  IMAD.WIDE.U32 R6, R91, c[0x0][0x208], RZ ;  /* 0x000082005b067a25 */ /* 0x000fe200078e00ff */
[----:B------:R-:W-:-:S02]  /*d7e0*/  IADD3 R219, R208, 0x3120, RZ ;  /* 0x00003120d0db7810 */ /* 0x000fc40007ffe0ff */
[----:B------:R-:W-:Y:S01]  /*d7f0*/  @P1 IADD3 R219, R5, -0x20, RZ ;  /* 0xffffffe005db1810 */ /* 0x000fe20007ffe0ff */
[----:B------:R-:W-:Y:S01]  /*d800*/  IMAD R0, R91, c[0x0][0x20c], R0 ;  /* 0x000083005b007a24 */ /* 0x000fe200078e0200 */
[----:B------:R-:W-:Y:S01]  /*d810*/  ISETP.GE.AND P1, PT, R90, c[0x0][0x1d4], PT ;  /* 0x000075005a007a0c */ /* 0x000fe20003f26270 */
[----:B------:R-:W-:Y:S01]  /*d820*/  IMAD R3, R89, c[0x0][0x218], RZ ;  /* 0x0000860059037a24 */ /* 0x000fe200078e02ff */
[----:B------:R-:W-:Y:S01]  /*d830*/  IADD3 R224, R219, 0x800, RZ ;  /* 0x00000800dbe07810 */ /* 0x000fe20007ffe0ff */
[----:B------:R-:W-:Y:S01]  /*d840*/  IMAD.IADD R7, R7, 0x1, R0 ;  /* 0x0000000107077824 */ /* 0x000fe200078e0200 */
[----:B------:R-:W-:Y:S01]  /*d850*/  ISETP.LT.OR P3, PT, R68, 0x1, P1 ;  /* 0x000000014400780c */ /* 0x000fe20000f61670 */
[----:B------:R-:W-:Y:S01]  /*d860*/  IMAD R3, R240, c[0x0][0x21c], R3 ;  /* 0x00008700f0037a24 */ /* 0x000fe200078e0203 */
[----:B------:R-:W-:Y:S01]  /*d870*/  ISETP.LT.OR P4, PT, R68, 0x11, P1 ;  /* 0x000000114400780c */ /* 0x000fe20000f81670 */
[----:B------:R-:W-:Y:S01]  /*d880*/  IMAD.WIDE.U32 R6, R240, c[0x0][0x218], R6 ;  /* 0x00008600f0067a25 */ /* 0x000fe200078e0006 */
[----:B------:R-:W-:-:S02]  /*d890*/  IADD3 R223, R219, 0x1000, RZ ;  /* 0x00001000dbdf7810 */ /* 0x000fc40007ffe0ff */
[C---:B------:R-:W-:Y:S01]  /*d8a0*/  IADD3 R222, R219.reuse, 0x1800, RZ ;  /* 0x00001800dbde7810 */ /* 0x040fe20007ffe0ff */
[--C-:B------:R-:W-:Y:S01]  /*d8b0*/  IMAD R218, R2, 0x2, R215.reuse ;  /* 0x0000000202da7824 */ /* 0x100fe200078e02d7 */
[----:B------:R-:W-:Y:S01]  /*d8c0*/  IADD3 R0, P0, R6, UR44, RZ ;  /* 0x0000002c06007c10 */ /* 0x000fe2000ff1e0ff */
[----:B------:R-:W-:Y:S01]  /*d8d0*/  IMAD R216, R4, 0x2, R215 ;  /* 0x0000000204d87824 */ /* 0x000fe200078e02d7 */
[----:B------:R-:W-:Y:S01]  /*d8e0*/  LDSM.16.M88.4 R20, [R208+0x3100] ;  /* 0x00310000d014783b */ /* 0x000fe20000000200 */
[----:B------:R-:W-:Y:S02]  /*d8f0*/  IADD3 R221, R219, 0x2000, RZ ;  /* 0x00002000dbdd7810 */ /* 0x000fe40007ffe0ff */
[----:B------:R-:W-:Y:S01]  /*d900*/  IADD3.X R6, R7, UR6, R3, P0, !PT ;  /* 0x0000000607067c10 */ /* 0x000fe200087fe403 */
[----:B------:R-:W1:Y:S01]  /*d910*/  LDSM.16.M88.4 R8, [R215+0x8100] ;  /* 0x00810000d708783b */ /* 0x000e620000000200 */
[----:B------:R-:W-:Y:S01]  /*d920*/  LEA R3, P0, R0, c[0x0][0x1f8], 0x1 ;  /* 0x00007e0000037a11 */ /* 0x000fe200078008ff */
[----:B------:R-:W-:Y:S01]  /*d930*/  IMAD R217, R2, 0x2, R216 ;  /* 0x0000000202d97824 */ /* 0x000fe200078e02d8 */
[----:B------:R-:W-:Y:S01]  /*d940*/  IADD3 R220, R219, 0x2800, RZ ;  /* 0x00002800dbdc7810 */ /* 0x000fe20007ffe0ff */
[----:B------:R-:W2:Y:S01]  /*d950*/  LDSM.16.M88.4 R16, [R208+0x3900] ;  /* 0x00390000d010783b */ /* 0x000ea20000000200 */
[----:B------:R-:W-:-:S03]  /*d960*/  LEA.HI.X R0, R0, c[0x0][0x1fc], R6, 0x1, P0 ;  /* 0x00007f0000007a11 */ /* 0x000fc600000f0c06 */
[----:B------:R-:W-:Y:S04]  /*d970*/  LDSM.16.M88.4 R24, [R208+0x4100] ;  /* 0x00410000d018783b */ /* 0x000fe80000000200 */
[----:B------:R-:W-:Y:S04]  /*d980*/  LDSM.16.M88.4 R28, [R208+0x4900] ;  /* 0x00490000d01c783b */ /* 0x000fe80000000200 */
[----:B------:R-:W-:Y:S04]  /*d990*/  LDSM.16.M88.4 R32, [R208+0x5100] ;  /* 0x00510000d020783b */ /* 0x000fe80000000200 */
[----:B------:R-:W-:Y:S04]  /*d9a0*/  LDSM.16.M88.4 R36, [R208+0x5900] ;  /* 0x00590000d024783b */ /* 0x000fe80000000200 */
[----:B------:R-:W-:Y:S04]  /*d9b0*/  LDSM.16.M88.4 R12, [R215+0x6100] ;  /* 0x00610000d70c783b */ /* 0x000fe80000000200 */
[----:B------:R-:W3:Y:S04]  /*d9c0*/  SHFL.IDX PT, R6, R3, RZ, 0x181f ;  /* 0x00181fff03067589 */ /* 0x000ee800000e0000 */
[----:B------:R-:W-:Y:S04]  /*d9d0*/  SHFL.IDX PT, R5, R3, 0x1, 0x181f ;  /* 0x00381f0003057f89 */ /* 0x000fe800000e0000 */
[----:B------:R-:W4:Y:S01]  /*d9e0*/  SHFL.IDX PT, R7, R0, RZ, 0x181f ;  /* 0x00181fff00077589 */ /* 0x000f2200000e0000 */
[C---:B-1----:R-:W-:Y:S03]  /*d9f0*/  HMMA.16816.F32 R84, R8.reuse, R20, RZ ;  /* 0x000000140854723c */ /* 0x042fe600000018ff */
[----:B------:R-:W-:Y:S04]  /*da00*/  LDSM.16.M88.4 R44, [R219] ;  /* 0x00000000db2c783b */ /* 0x000fe80000000200 */
[----:B------:R-:W-:Y:S01]  /*da10*/  LDSM.16.M88.4 R40, [R219+0x800] ;  /* 0x00080000db28783b */ /* 0x000fe20000000200 */
[----:B--2---:R-:W-:Y:S01]  /*da20*/  HMMA.16816.F32 R80, R8, R16, RZ ;  /* 0x000000100850723c */ /* 0x004fe200000018ff */
[----:B---3--:R-:W-:-:S07]  /*da30*/  IADD3 R6, P2, R6, R212, RZ ;  /* 0x000000d406067210 */ /* 0x008fce0007f5e0ff */
[----:B------:R-:W-:Y:S01]  /*da40*/  HMMA.16816.F32 R72, R8, R24, RZ ;  /* 0x000000180848723c */ /* 0x000fe200000018ff */
[----:B----4-:R-:W-:Y:S01]  /*da50*/  IMAD.X R7, R7, 0x1, R225, P2 ;  /* 0x0000000107077824 */ /* 0x010fe200010e06e1 */
[----:B------:R-:W-:-:S06]  /*da60*/  ISETP.LT.OR P2, PT, R68, 0x21, P1 ;  /* 0x000000214400780c */ /* 0x000fcc0000f41670 */
[C---:B------:R-:W-:Y:S08]  /*da70*/  HMMA.16816.F32 R64, R8.reuse, R28, RZ ;  /* 0x0000001c0840723c */ /* 0x040ff000000018ff */
[C---:B------:R-:W-:Y:S08]  /*da80*/  HMMA.16816.F32 R48, R8.reuse, R32, RZ ;  /* 0x000000200830723c */ /* 0x040ff000000018ff */
[C---:B------:R-:W-:Y:S08]  /*da90*/  HMMA.16816.F32 R76, R8.reuse, R36, RZ ;  /* 0x00000024084c723c */ /* 0x040ff000000018ff */
[C---:B------:R-:W-:Y:S08]  /*daa0*/  HMMA.16816.F32 R92, R8.reuse, R22, RZ ;  /* 0x00000016085c723c */ /* 0x040ff000000018ff */
[C---:B------:R-:W-:Y:S08]  /*dab0*/  HMMA.16816.F32 R100, R8.reuse, R18, RZ ;  /* 0x000000120864723c */ /* 0x040ff000000018ff */
[C---:B------:R-:W-:Y:S08]  /*dac0*/  HMMA.16816.F32 R96, R8.reuse, R26, RZ ;  /* 0x0000001a0860723c */ /* 0x040ff000000018ff */
[C---:B------:R-:W-:Y:S08]  /*dad0*/  HMMA.16816.F32 R128, R8.reuse, R30, RZ ;  /* 0x0000001e0880723c */ /* 0x040ff000000018ff */
[C---:B------:R-:W-:Y:S08]  /*dae0*/  HMMA.16816.F32 R136, R8.reuse, R34, RZ ;  /* 0x000000220888723c */ /* 0x040ff000000018ff */
[----:B------:R-:W-:Y:S01]  /*daf0*/  HMMA.16816.F32 R172, R8, R38, RZ ;  /* 0x0000002608ac723c */ /* 0x000fe200000018ff */
[----:B------:R-:W-:Y:S04]  /*db00*/  SHFL.IDX PT, R9, R0, 0x1, 0x181f ;  /* 0x00381f0000097f89 */ /* 0x000fe800000e0000 */
[----:B------:R-:W-:Y:S03]  /*db10*/  SHFL.IDX PT, R8, R3, 0x2, 0x181f ;  /* 0x00581f0003087f89 */ /* 0x000fe600000e0000 */
[C---:B------:R-:W-:Y:S01]  /*db20*/  HMMA.16816.F32 R176, R12.reuse, R20, RZ ;  /* 0x000000140cb0723c */ /* 0x040fe200000018ff */
[----:B------:R-:W-:Y:S04]  /*db30*/  SHFL.IDX PT, R20, R3, 0x3, 0x181f ;  /* 0x00781f0003147f89 */ /* 0x000fe800000e0000 */
[----:B------:R-:W-:Y:S03]  /*db40*/  SHFL.IDX PT, R21, R3, 0x4, 0x181f ;  /* 0x00981f0003157f89 */ /* 0x000fe600000e0000 */
[C---:B------:R-:W-:Y:S01]  /*db50*/  HMMA.16816.F32 R144, R12.reuse, R22, RZ ;  /* 0x000000160c90723c */ /* 0x040fe200000018ff */
[----:B------:R-:W-:Y:S04]  /*db60*/  SHFL.IDX PT, R23, R0, 0x3, 0x181f ;  /* 0x00781f0000177f89 */ /* 0x000fe800000e0000 */
[----:B------:R-:W-:Y:S03]  /*db70*/  SHFL.IDX PT, R22, R0, 0x4, 0x181f ;  /* 0x00981f0000167f89 */ /* 0x000fe600000e0000 */
[C---:B------:R-:W-:Y:S01]  /*db80*/  HMMA.16816.F32 R132, R12.reuse, R16, RZ ;  /* 0x000000100c84723c */ /* 0x040fe200000018ff */
[----:B------:R-:W-:Y:S07]  /*db90*/  SHFL.IDX PT, R3, R3, 0x5, 0x181f ;  /* 0x00b81f0003037f89 */ /* 0x000fee00000e0000 */
[C---:B------:R-:W-:Y:S01]  /*dba0*/  HMMA.16816.F32 R140, R12.reuse, R18, RZ ;  /* 0x000000120c8c723c */ /* 0x040fe200000018ff */
[----:B------:R-:W1:Y:S07]  /*dbb0*/  LDSM.16.M88.4 R16, [R218+0x8100] ;  /* 0x00810000da10783b */ /* 0x000e6e0000000200 */
[C---:B------:R-:W-:Y:S08]  /*dbc0*/  HMMA.16816.F32 R124, R12.reuse, R24, RZ ;  /* 0x000000180c7c723c */ /* 0x040ff000000018ff */
[C---:B------:R-:W-:Y:S01]  /*dbd0*/  HMMA.16816.F32 R148, R12.reuse, R26, RZ ;  /* 0x0000001a0c94723c */ /* 0x040fe200000018ff */
[----:B------:R-:W-:Y:S07]  /*dbe0*/  LDSM.16.M88.4 R24, [R219+0x2800] ;  /* 0x00280000db18783b */ /* 0x000fee0000000200 */
[C---:B------:R-:W-:Y:S08]  /*dbf0*/  HMMA.16816.F32 R120, R12.reuse, R28, RZ ;  /* 0x0000001c0c78723c */ /* 0x040ff000000018ff */
[C---:B------:R-:W-:Y:S01]  /*dc00*/  HMMA.16816.F32 R164, R12.reuse, R30, RZ ;  /* 0x0000001e0ca4723c */ /* 0x040fe200000018ff */
[----:B------:R-:W-:Y:S07]  /*dc10*/  LDSM.16.M88.4 R28, [R219+0x2000] ;  /* 0x00200000db1c783b */ /* 0x000fee0000000200 */
[C---:B------:R-:W-:Y:S08]  /*dc20*/  HMMA.16816.F32 R116, R12.reuse, R32, RZ ;  /* 0x000000200c74723c */ /* 0x040ff000000018ff */
[C---:B------:R-:W-:Y:S01]  /*dc30*/  HMMA.16816.F32 R112, R12.reuse, R34, RZ ;  /* 0x000000220c70723c */ /* 0x040fe200000018ff */
[----:B------:R-:W-:Y:S07]  /*dc40*/  LDSM.16.M88.4 R32, [R219+0x1800] ;  /* 0x00180000db20783b */ /* 0x000fee0000000200 */
[C---:B------:R-:W-:Y:S08]  /*dc50*/  HMMA.16816.F32 R108, R12.reuse, R36, RZ ;  /* 0x000000240c6c723c */ /* 0x040ff000000018ff */
[----:B------:R-:W-:Y:S01]  /*dc60*/  HMMA.16816.F32 R104, R12, R38, RZ ;  /* 0x000000260c68723c */ /* 0x000fe200000018ff */
[----:B------:R-:W2:Y:S04]  /*dc70*/  SHFL.IDX PT, R15, R0, 0x2, 0x181f ;  /* 0x00581f00000f7f89 */ /* 0x000ea800000e0000 */
[----:B------:R-:W3:Y:S02]  /*dc80*/  LDSM.16.M88.4 R36, [R219+0x1000] ;  /* 0x00100000db24783b */ /* 0x000ee40000000200 */
[-C--:B------:R-:W-:Y:S01]  /*dc90*/  IADD3 R12, P0, R5, R212.reuse, RZ ;  /* 0x000000d4050c7210 */ /* 0x080fe20007f1e0ff */
[----:B-1----:R-:W-:Y:S01]  /*dca0*/  HMMA.16816.F32 R84, R16, R44, R84 ;  /* 0x0000002c1054723c */ /* 0x002fe20000001854 */
[----:B------:R1:W4:Y:S03]  /*dcb0*/  SHFL.IDX PT, R5, R0, 0x5, 0x181f ;  /* 0x00b81f0000057f89 */ /* 0x00032600000e0000 */
[----:B------:R-:W-:Y:S01]  /*dcc0*/  IMAD.X R13, R9, 0x1, R225, P0 ;  /* 0x00000001090d7824 */ /* 0x000fe200000e06e1 */
[----:B------:R-:W-:-:S02]  /*dcd0*/  IADD3 R14, P0, R8, R212, RZ ;  /* 0x000000d4080e7210 */ /* 0x000fc40007f1e0ff */
[----:B------:R-:W5:Y:S01]  /*dce0*/  LDSM.16.M88.4 R8, [R218+0x6100] ;  /* 0x00610000da08783b */ /* 0x000f620000000200 */
[----:B------:R-:W-:Y:S03]  /*dcf0*/  HMMA.16816.F32 R80, R16, R40, R80 ;  /* 0x000000281050723c */ /* 0x000fe60000001850 */
[----:B------:R-:W-:Y:S01]  /*dd00*/  @!PT LDS RZ, [RZ] ;  /* 0x00000000fffff984 */ /* 0x000fe20000000800 */
[----:B------:R-:W-:Y:S01]  /*dd10*/  @!PT LDS RZ, [RZ] ;  /* 0x00000000fffff984 */ /* 0x000fe20000000800 */
[----:B------:R-:W-:Y:S01]  /*dd20*/  @!PT LDS RZ, [RZ] ;  /* 0x00000000fffff984 */ /* 0x000fe20000000800 */
[----:B------:R3:W-:Y:S01]  /*dd30*/  LDGSTS.E.BYPASS.LTC128B.128 [R211+0x100], [R6.64], !P3 ;  /* 0x0010000006d37fae */ /* 0x0007e2000d901d5a */
[----:B------:R-:W-:-:S03]  /*dd40*/  ISETP.LT.OR P3, PT, R68, 0x41, P1 ;  /* 0x000000414400780c */ /* 0x000fc60000f61670 */
[----:B------:R4:W-:Y:S01]  /*dd50*/  LDGSTS.E.BYPASS.LTC128B.128 [R211+0x900], [R12.64], !P4 ;  /* 0x009000000cd37fae */ /* 0x0009e2000e101d5a */
[C---:B------:R-:W-:Y:S01]  /*dd60*/  ISETP.LT.OR P4, PT, R68.reuse, 0x31, P1 ;  /* 0x000000314400780c */ /* 0x040fe20000f81670 */
[----:B--2---:R-:W-:Y:S01]  /*dd70*/  IMAD.X R15, R15, 0x1, R225, P0 ;  /* 0x000000010f0f7824 */ /* 0x004fe200000e06e1 */
[----:B------:R-:W-:Y:S01]  /*dd80*/  ISETP.LT.OR P1, PT, R68, 0x51, P1 ;  /* 0x000000514400780c */ /* 0x000fe20000f21670 */
[----:B------:R-:W-:Y:S03]  /*dd90*/  HMMA.16816.F32 R64, R16, R32, R64 ;  /* 0x000000201040723c */ /* 0x000fe60000001840 */
[----:B------:R2:W-:Y:S01]  /*dda0*/  LDGSTS.E.BYPASS.LTC128B.128 [R211+0x1100], [R14.64], !P2 ;  /* 0x011000000ed37fae */ /* 0x0005e2000d101d5a */
[----:B------:R-:W-:Y:S01]  /*ddb0*/  LOP3.LUT P2, RZ, R69, 0x4, RZ, 0xc0, !PT ;  /* 0x0000000445ff7812 */ /* 0x000fe2000784c0ff */
[----:B-1----:R-:W-:-:S03]  /*ddc0*/  IMAD.MOV.U32 R0, RZ, RZ, 0x40 ;  /* 0x00000040ff007424 */ /* 0x002fc600078e00ff */
[----:B------:R-:W-:Y:S02]  /*ddd0*/  HMMA.16816.F32 R76, R16, R24, R76 ;  /* 0x00000018104c723c */ /* 0x000fe4000000184c */
[----:B------:R-:W-:-:S05]  /*dde0*/  SEL R0, R0, 0xffffffc0, !P2 ;  /* 0xffffffc000007807 */ /* 0x000fca0005000000 */
[----:B------:R-:W-:Y:S01]  /*ddf0*/  IMAD.IADD R214, R208, 0x1, R0 ;  /* 0x00000001d0d67824 */ /* 0x000fe200078e0200 */
[----:B------:R-:W-:Y:S01]  /*de00*/  HMMA.16816.F32 R92, R16, R46, R92 ;  /* 0x0000002e105c723c */ /* 0x000fe2000000185c */
[----:B------:R-:W-:Y:S01]  /*de10*/  IMAD.IADD R213, R0, 0x1, R219 ;  /* 0x0000000100d57824 */ /* 0x000fe200078e02db */
[----:B------:R-:W-:Y:S02]  /*de20*/  LOP3.LUT R0, R204, R205, RZ, 0xfc, !PT ;  /* 0x000000cdcc007212 */ /* 0x000fe400078efcff */
[----:B---3--:R-:W-:-:S04]  /*de30*/  IADD3 R6, P0, R20, R212, RZ ;  /* 0x000000d414067210 */ /* 0x008fc80007f1e0ff */
[----:B------:R-:W-:Y:S01]  /*de40*/  HMMA.16816.F32 R72, R16, R36, R72 ;  /* 0x000000241048723c */ /* 0x000fe20000001848 */
[----:B------:R-:W-:Y:S01]  /*de50*/  IMAD.X R7, R23, 0x1, R225, P0 ;  /* 0x0000000117077824 */ /* 0x000fe200000e06e1 */
[----:B----4-:R-:W-:-:S04]  /*de60*/  IADD3 R12, P0, R21, R212, RZ ;  /* 0x000000d4150c7210 */ /* 0x010fc80007f1e0ff */
[----:B------:R1:W-:Y:S01]  /*de70*/  LDGSTS.E.BYPASS.LTC128B.128 [R211+0x1900], [R6.64], !P4 ;  /* 0x0190000006d37fae */ /* 0x0003e2000e101d5a */
[----:B------:R-:W-:Y:S01]  /*de80*/  IMAD.X R13, R22, 0x1, R225, P0 ;  /* 0x00000001160d7824 */ /* 0x000fe200000e06e1 */
[C---:B------:R-:W-:Y:S04]  /*de90*/  HMMA.16816.F32 R100, R16.reuse, R42, R100 ;  /* 0x0000002a1064723c */ /* 0x040fe80000001864 */
[----:B------:R2:W-:Y:S04]  /*dea0*/  LDGSTS.E.BYPASS.LTC128B.128 [R211+0x2100], [R12.64], !P3 ;  /* 0x021000000cd37fae */ /* 0x0005e8000d901d5a */
[C---:B------:R-:W-:Y:S08]  /*deb0*/  HMMA.16816.F32 R96, R16.reuse, R38, R96 ;  /* 0x000000261060723c */ /* 0x040ff00000001860 */
[C---:B------:R-:W-:Y:S08]  /*dec0*/  HMMA.16816.F32 R128, R16.reuse, R34, R128 ;  /* 0x000000221080723c */ /* 0x040ff00000001880 */
[----:B------:R-:W-:Y:S01]  /*ded0*/  HMMA.16816.F32 R188, R16, R30, R136 ;  /* 0x0000001e10bc723c */ /* 0x000fe20000001888 */
[----:B-1----:R-:W-:-:S02]  /*dee0*/  IADD3 R6, P0, R3, R212, RZ ;  /* 0x000000d403067210 */ /* 0x002fc40007f1e0ff */
[----:B------:R-:W-:-:S03]  /*def0*/  IADD3 R3, R211, 0x100, RZ ;  /* 0x00000100d3037810 */ /* 0x000fc60007ffe0ff */
[----:B------:R-:W-:Y:S01]  /*df00*/  IMAD.X R7, R5, 0x1, R225, P0 ;  /* 0x0000000105077824 */ /* 0x000fe200000e06e1 */
[----:B------:R-:W-:Y:S01]  /*df10*/  PLOP3.LUT P0, PT, PT, PT, UP0, 0x80, 0x0 ;  /* 0x000000000000781c */ /* 0x000fe20003f0f008 */
[C---:B--2---:R-:W-:Y:S01]  /*df20*/  HMMA.16816.F32 R12, R16.reuse, R28, R48 ;  /* 0x0000001c100c723c */ /* 0x044fe20000001830 */
[----:B------:R-:W-:Y:S04]  /*df30*/  STL [R1+0x8], R3 ;  /* 0x0000080301007387 */ /* 0x000fe80000100800 */
[----:B------:R1:W-:Y:S03]  /*df40*/  LDGSTS.E.BYPASS.LTC128B.128 [R211+0x2900], [R6.64], !P1 ;  /* 0x0290000006d37fae */ /* 0x0003e6000c901d5a */
[----:B------:R-:W-:Y:S01]  /*df50*/  HMMA.16816.F32 R172, R16, R26, R172 ;  /* 0x0000001a10ac723c */ /* 0x000fe200000018ac */
[----:B------:R-:W-:Y:S04]  /*df60*/  LDSM.16.M88.4 R20, [R216+0x8100] ;  /* 0x00810000d814783b */ /* 0x000fe80000000200 */
[----:B------:R-:W2:Y:S03]  /*df70*/  LDSM.16.M88.4 R68, [R214+0x5100] ;  /* 0x00510000d644783b */ /* 0x000ea60000000200 */
[C---:B-----5:R-:W-:Y:S01]  /*df80*/  HMMA.16816.F32 R192, R8.reuse, R32, R120 ;  /* 0x0000002008c0723c */ /* 0x060fe20000001878 */
[----:B------:R-:W3:Y:S04]  /*df90*/  LDSM.16.M88.4 R60, [R214+0x3100] ;  /* 0x00310000d63c783b */ /* 0x000ee80000000200 */
[----:B------:R-:W4:Y:S03]  /*dfa0*/  LDSM.16.M88.4 R56, [R214+0x3900] ;  /* 0x00390000d638783b */ /* 0x000f260000000200 */
[C---:B------:R-:W-:Y:S01]  /*dfb0*/  HMMA.16816.F32 R176, R8.reuse, R44, R176 ;  /* 0x0000002c08b0723c */ /* 0x040fe200000018b0 */
[----:B------:R-:W-:Y:S04]  /*dfc0*/  LDSM.16.M88.4 R52, [R214+0x4100] ;  /* 0x00410000d634783b */ /* 0x000fe80000000200 */
[----:B------:R-:W5:Y:S03]  /*dfd0*/  LDSM.16.M88.4 R88, [R214+0x5900] ;  /* 0x00590000d658783b */ /* 0x000f660000000200 */
[C---:B------:R-:W-:Y:S01]  /*dfe0*/  HMMA.16816.F32 R180, R8.reuse, R40, R132 ;  /* 0x0000002808b4723c */ /* 0x040fe20000001884 */
[----:B------:R-:W1:Y:S04]  /*dff0*/  LDSM.16.M88.4 R48, [R214+0x4900] ;  /* 0x00490000d630783b */ /* 0x000e680000000200 */
[----:B------:R-:W1:Y:S03]  /*e000*/  LDSM.16.M88.4 R16, [R216+0x6100] ;  /* 0x00610000d810783b */ /* 0x000e660000000200 */
[C---:B------:R-:W-:Y:S01]  /*e010*/  HMMA.16816.F32 R120, R8.reuse, R46, R144 ;  /* 0x0000002e0878723c */ /* 0x040fe20000001890 */
[----:B------:R-:W-:Y:S04]  /*e020*/  LDSM.16.M88.4 R44, [R213] ;  /* 0x00000000d52c783b */ /* 0x000fe80000000200 */
[----:B------:R-:W0:Y:S03]  /*e030*/  LDGDEPBAR ;  /* 0x00000000000079af */ /* 0x000e260000000000 */
[C---:B------:R-:W-:Y:S01]  /*e040*/  HMMA.16816.F32 R140, R8.reuse, R42, R140 ;  /* 0x0000002a088c723c */ /* 0x040fe2000000188c */
[----:B------:R-:W-:Y:S07]  /*e050*/  LDSM.16.M88.4 R40, [R213+0x800] ;  /* 0x00080000d528783b */ /* 0x000fee0000000200 */
        /* <DEDUP_REMOVED lines=11> */
[----:B------:R-:W1:Y:S03]  /*e110*/  LDSM.16.M88.4 R24, [R213+0x2800] ;  /* 0x00280000d518783b */ /* 0x000e660000000200 */
[----:B--2---:R-:W-:Y:S01]  /*e120*/  HMMA.16816.F32 R132, R20, R68, R12 ;  /* 0x000000441484723c */ /* 0x004fe2000000180c */
[----:B------:R-:W2:Y:S01]  /*e130*/  LDSM.16.M88.4 R12, [R217+0x6100] ;  /* 0x00610000d90c783b */ /* 0x000ea20000000200 */
[----:B------:R-:W-:-:S06]  /*e140*/  DEPBAR.LE SB0, 0x0 ;  /* 0x000080000000791a */ /* 0x000fcc0000000000 */
[C---:B---3--:R-:W-:Y:S08]  /*e150*/  HMMA.16816.F32 R156, R20.reuse, R60, R84 ;  /* 0x0000003c149c723c */ /* 0x048ff00000001854 */
[C---:B----4-:R-:W-:Y:S08]  /*e160*/  HMMA.16816.F32 R152, R20.reuse, R56, R80 ;  /* 0x000000381498723c */ /* 0x050ff00000001850 */
[C---:B-----5:R-:W-:Y:S08]  /*e170*/  HMMA.16816.F32 R124, R20.reuse, R88, R76 ;  /* 0x00000058147c723c */ /* 0x060ff0000000184c */
[C---:B------:R-:W-:Y:S08]  /*e180*/  HMMA.16816.F32 R116, R20.reuse, R62, R92 ;  /* 0x0000003e1474723c */ /* 0x040ff0000000185c */
[C---:B------:R-:W-:Y:S08]  /*e190*/  HMMA.16816.F32 R108, R20.reuse, R54, R96 ;  /* 0x00000036146c723c */ /* 0x040ff00000001860 */
[C---:B------:R-:W-:Y:S08]  /*e1a0*/  HMMA.16816.F32 R144, R20.reuse, R52, R72 ;  /* 0x000000341490723c */ /* 0x040ff00000001848 */
[C---:B-1----:R-:W-:Y:S08]  /*e1b0*/  HMMA.16816.F32 R136, R20.reuse, R48, R64 ;  /* 0x000000301488723c */ /* 0x042ff00000001840 */
[C---:B------:R-:W-:Y:S08]  /*e1c0*/  HMMA.16816.F32 R112, R20.reuse, R58, R100 ;  /* 0x0000003a1470723c */ /* 0x040ff00000001864 */
[----:B------:R-:W-:Y:S08]  /*e1d0*/  HMMA.16816.F32 R96, R20, R90, R172 ;  /* 0x0000005a1460723c */ /* 0x000ff000000018ac */
[C---:B------:R-:W-:Y:S08]  /*e1e0*/  HMMA.16816.F32 R92, R16.reuse, R60, R176 ;  /* 0x0000003c105c723c */ /* 0x040ff000000018b0 */
[C---:B------:R-:W-:Y:S08]  /*e1f0*/  HMMA.16816.F32 R84, R16.reuse, R62, R120 ;  /* 0x0000003e1054723c */ /* 0x040ff00000001878 */
[C---:B------:R-:W-:Y:S08]  /*e200*/  HMMA.16816.F32 R80, R16.reuse, R56, R180 ;  /* 0x000000381050723c */ /* 0x040ff000000018b4 */
[----:B------:R-:W-:Y:S08]  /*e210*/  HMMA.16816.F32 R76, R16, R58, R140 ;  /* 0x0000003a104c723c */ /* 0x000ff0000000188c */
[C---:B------:R-:W-:Y:S08]  /*e220*/  HMMA.16816.F32 R104, R20.reuse, R50, R128 ;  /* 0x000000321468723c */ /* 0x040ff00000001880 */
        /* <DEDUP_REMOVED lines=15> */
[C---:B--2---:R-:W-:Y:S08]  /*e320*/  HMMA.16816.F32 R108, R12.reuse, R44, R92 ;  /* 0x0000002c0c6c723c */ /* 0x044ff0000000185c */
[----:B------:R-:W-:Y:S08]  /*e330*/  HMMA.16816.F32 R96, R12, R40, R80 ;  /* 0x000000280c60723c */ /* 0x000ff00000001850 */
[----:B------:R-:W-:Y:S08]  /*e340*/  HMMA.16816.F32 R184, R8, R44, R156 ;  /* 0x0000002c08b8723c */ /* 0x000ff0000000189c */
        /* <DEDUP_REMOVED lines=17> */
[----:B------:R-:W-:Y:S01]  /*e460*/  IMAD.U32 R3, RZ, RZ, UR19 ;  /* 0x00000013ff037e24 */ /* 0x000fe2000f8e00ff */
[----:B------:R-:W-:Y:S01]  /*e470*/  ISETP.NE.AND P4, PT, R230, 0x1, PT ;  /* 0x00000001e600780c */ /* 0x000fe20003f85270 */
[----:B------:R-:W-:-:S03]  /*e480*/  IMAD.MOV.U32 R240, RZ, RZ, RZ ;  /* 0x000000fffff07224 */ /* 0x000fc600078e00ff */
[----:B------:R-:W-:-:S04]  /*e490*/  IADD3 R3, R227, UR10, R3 ;  /* 0x0000000ae3037c10 */ /* 0x000fc8000fffe003 */
[----:B------:R-:W-:-:S05]  /*e4a0*/  IADD3 R5, R3, -0x60, RZ ;  /* 0xffffffa003057810 */ /* 0x000fca0007ffe0ff */
[----:B------:R-:W-:-:S04]  /*e4b0*/  @P4 IMAD.HI.U32 R6, R5, c[0x0][0x2bc], RZ ;  /* 0x0000af0005064a27 */ /* 0x000fc800078e00ff */
[----:B------:R-:W-:Y:S01]  /*e4c0*/  IMAD.MOV.U32 R3, RZ, RZ, R5 ;  /* 0x000000ffff037224 */ /* 0x000fe200078e0005 */
[----:B------:R-:W-:-:S04]  /*e4d0*/  @P4 SHF.R.U32.HI R3, RZ, c[0x0][0x2c0], R6 ;  /* 0x0000b000ff034a19 */ /* 0x000fc80000011606 */
[----:B------:R-:W-:-:S04]  /*e4e0*/  @!P5 IADD3 R7, P0, R3, R228, RZ ;  /* 0x000000e40307d210 */ /* 0x000fc80007f1e0ff */
[----:B------:R-:W-:Y:S02]  /*e4f0*/  @!P5 LEA.HI.X.SX32 R8, R3, R226, 0x1, P0 ;  /* 0x000000e20308d211 */ /* 0x000fe400000f0eff */
[----:B------:R-:W-:-:S04]  /*e500*/  @!P5 LEA R6, P0, R7, c[0x0][0x2a0], 0x2 ;  /* 0x0000a8000706da11 */ /* 0x000fc800078010ff */
[----:B------:R-:W-:-:S05]  /*e510*/  @!P5 LEA.HI.X R7, R7, c[0x0][0x2a4], R8, 0x2, P0 ;  /* 0x0000a9000707da11 */ /* 0x000fca00000f1408 */
[----:B------:R1:W2:Y:S01]  /*e520*/  @!P5 LDG.E R240, [R6.64] ;  /* 0x0000001a06f0d981 */ /* 0x0002a2000c1e1900 */
[----:B------:R-:W-:-:S04]  /*e530*/  IMAD.MOV R3, RZ, RZ, -R3 ;  /* 0x000000ffff037224 */ /* 0x000fc800078e0a03 */
[----:B------:R-:W-:-:S05]  /*e540*/  IMAD R5, R3, c[0x0][0x2b8], R5 ;  /* 0x0000ae0003057a24 */ /* 0x000fca00078e0205 */
[----:B------:R-:W-:Y:S01]  /*e550*/  SHF.R.S32.HI R3, RZ, 0x1f, R5 ;  /* 0x0000001fff037819 */ /* 0x000fe20000011405 */
[----:B------:R3:W-:Y:S04]  /*e560*/  STL [R1], R5 ;  /* 0x0000000501007387 */ /* 0x0007e80000100800 */
[----:B------:R-:W-:-:S04]  /*e570*/  IMAD R3, R3, c[0x0][0x1e0], RZ ;  /* 0x0000780003037a24 */ /* 0x000fc800078e02ff */
[C---:B------:R-:W-:Y:S02]  /*e580*/  IMAD R3, R5.reuse, c[0x0][0x1e4], R3 ;  /* 0x0000790005037a24 */ /* 0x040fe400078e0203 */
[----:B-1----:R-:W-:-:S04]  /*e590*/  IMAD.WIDE.U32 R6, R5, c[0x0][0x1e0], RZ ;  /* 0x0000780005067a25 */ /* 0x002fc800078e00ff */
[----:B------:R-:W-:Y:S01]  /*e5a0*/  IMAD.IADD R7, R7, 0x1, R3 ;  /* 0x0000000107077824 */ /* 0x000fe200078e0203 */
[----:B--2---:R-:W-:-:S03]  /*e5b0*/  SHF.R.S32.HI R3, RZ, 0x1f, R240 ;  /* 0x0000001fff037819 */ /* 0x004fc600000114f0 */
[----:B------:R-:W-:-:S04]  /*e5c0*/  IMAD.WIDE.U32 R6, R240, c[0x0][0x1f0], R6 ;  /* 0x00007c00f0067a25 */ /* 0x000fc800078e0006 */
[----:B------:R-:W-:-:S04]  /*e5d0*/  IMAD R3, R3, c[0x0][0x1f0], RZ ;  /* 0x00007c0003037a24 */ /* 0x000fc800078e02ff */
[----:B---3--:R-:W-:Y:S01]  /*e5e0*/  IMAD R5, R240, c[0x0][0x1f4], R3 ;  /* 0x00007d00f0057a24 */ /* 0x008fe200078e0203 */
        /* <DEDUP_REMOVED lines=34> */
.L_x_434:
[----:B------:R-:W-:Y:S01]  /*e810*/  FMUL.FTZ R3, R104, c[0x0][0x320] ;  /* 0x0000c80068037a20 */ /* 0x000fe20000410000 */
[----:B-1----:R-:W-:Y:S01]  /*e820*/  SHF.R.S32.HI R7, RZ, 0x1f, R207 ;  /* 0x0000001fff077819 */ /* 0x002fe200000114cf */
[----:B------:R-:W-:Y:S01]  /*e830*/  FMUL.FTZ R5, R68, c[0x0][0x320] ;  /* 0x0000c80044057a20 */ /* 0x000fe20000410000 */
[----:B------:R-:W-:Y:S01]  /*e840*/  LEA.HI R6, R210, R209, RZ, 0x2 ;  /* 0x000000d1d2067211 */ /* 0x000fe200078f10ff */
[----:B------:R1:W2:Y:S01]  /*e850*/  MUFU.TANH R55, R3 ;  /* 0x0000000300377308 */ /* 0x0002a20000002400 */
[----:B------:R-:W-:Y:S01]  /*e860*/  FMUL.FTZ R9, R69, c[0x0][0x320] ;  /* 0x0000c80045097a20 */ /* 0x000fe20000410000 */
[----:B------:R-:W-:Y:S01]  /*e870*/  UISETP.NE.AND UP1, UPT, UR24, URZ, UPT ;  /* 0x0000003f1800728c */ /* 0x000fe2000bf25270 */
[----:B------:R-:W-:Y:S01]  /*e880*/  LOP3.LUT R6, R6, 0xfffffffc, RZ, 0xc0, !PT ;  /* 0xfffffffc06067812 */ /* 0x000fe200078ec0ff */
[----:B------:R-:W-:Y:S01]  /*e890*/  FMUL.FTZ R10, R84, c[0x0][0x320] ;  /* 0x0000c800540a7a20 */ /* 0x000fe20000410000 */
[----:B------:R-:W-:Y:S01]  /*e8a0*/  UISETP.NE.AND UP0, UPT, UR23, URZ, UPT ;  /* 0x0000003f1700728c */ /* 0x000fe2000bf05270 */
[----:B------:R-:W0:Y:S01]  /*e8b0*/  LDGDEPBAR ;  /* 0x00000000000079af */ /* 0x000e220000000000 */
[----:B------:R-:W-:Y:S01]  /*e8c0*/  ULDC UR7, c[0x0][0x324] ;  /* 0x0000c90000077ab9 */ /* 0x000fe20000000800 */
[----:B------:R3:W4:Y:S01]  /*e8d0*/  MUFU.TANH R17, R5 ;  /* 0x0000000500117308 */ /* 0x0007220000002400 */
[----:B------:R-:W-:Y:S01]  /*e8e0*/  PLOP3.LUT P1, PT, PT, PT, UP1, 0x80, 0x0 ;  /* 0x000000000000781c */ /* 0x000fe20003f2f018 */
[----:B------:R-:W-:Y:S01]  /*e8f0*/  ULOP3.LUT UR7, URZ, UR7, URZ, 0x33, !UPT ;  /* 0x000000073f077292 */ /* 0x000fe2000f8e333f */
[----:B------:R-:W-:Y:S01]  /*e900*/  PLOP3.LUT P0, PT, PT, PT, UP1, 0x80, 0x0 ;  /* 0x000000000000781c */ /* 0x000fe20003f0f018 */
[----:B-1----:R-:W-:-:S04]  /*e910*/  FMUL.FTZ R3, R105, c[0x0][0x320] ;  /* 0x0000c80069037a20 */ /* 0x002fc80000410000 */
[----:B------:R1:W1:Y:S01]  /*e920*/  MUFU.TANH R16, R9 ;  /* 0x0000000900107308 */ /* 0x0002620000002400 */
[----:B---3--:R-:W-:-:S07]  /*e930*/  LEA.HI R5, R7, R207, RZ, 0x2 ;  /* 0x000000cf07057211 */ /* 0x008fce00078f10ff */
[----:B------:R3:W2:Y:S01]  /*e940*/  MUFU.TANH R54, R3 ;  /* 0x0000000300367308 */ /* 0x0006a20000002400 */
[----:B------:R-:W-:Y:S02]  /*e950*/  LOP3.LUT R8, R5, 0xffffffc, RZ, 0xc0, !PT ;  /* 0x0ffffffc05087812 */ /* 0x000fe400078ec0ff */
[----:B------:R-:W-:-:S03]  /*e960*/  IADD3 R5, -R6, R209, RZ ;  /* 0x000000d106057210 */ /* 0x000fc60007ffe1ff */
[----:B-1----:R-:W-:Y:S01]  /*e970*/  IMAD.IADD R9, R207, 0x1, -R8 ;  /* 0x00000001cf097824 */ /* 0x002fe200078e0a08 */
[----:B------:R-:W-:Y:S01]  /*e980*/  LEA.HI R6, R5, R5, RZ, 0x1 ;  /* 0x0000000505067211 */ /* 0x000fe200078f08ff */
[----:B------:R1:W1:Y:S01]  /*e990*/  MUFU.TANH R15, R10 ;  /* 0x0000000a000f7308 */ /* 0x0002620000002400 */
[----:B---3--:R-:W-:-:S07]  /*e9a0*/  FMUL.FTZ R3, R96, c[0x0][0x320] ;  /* 0x0000c80060037a20 */ /* 0x008fce0000410000 */
[----:B------:R3:W2:Y:S01]  /*e9b0*/  MUFU.TANH R53, R3 ;  /* 0x0000000300357308 */ /* 0x0006a20000002400 */
[----:B-1----:R-:W-:-:S07]  /*e9c0*/  FMUL.FTZ R10, R85, c[0x0][0x320] ;  /* 0x0000c800550a7a20 */ /* 0x002fce0000410000 */
        /* <DEDUP_REMOVED lines=37> */
[----:B------:R-:W-:-:S03]  /*ec20*/  IADD3 R8, R5, -R9, RZ ;  /* 0x8000000905087210 */ /* 0x000fc60007ffe0ff */
[----:B------:R-:W-:-:S05]  /*ec30*/  IMAD.IADD R5, R6, 0x1, R11 ;  /* 0x0000000106057824 */ /* 0x000fca00078e020b */
[----:B------:R-:W-:Y:S01]  /*ec40*/  LEA R12, R8, R5, 0x3 ;  /* 0x00000005080c7211 */ /* 0x000fe200078e18ff */
[----:B------:R-:W-:Y:S01]  /*ec50*/  FMUL.FTZ R5, R76, c[0x0][0x320] ;  /* 0x0000c8004c057a20 */ /* 0x000fe20000410000 */
[----:B------:R-:W-:Y:S01]  /*ec60*/  SHF.L.U32 R8, R7, 0x1, RZ ;  /* 0x0000000107087819 */ /* 0x000fe200000006ff */
[----:B------:R-:W-:Y:S02]  /*ec70*/  FMUL.FTZ R7, R88, c[0x0][0x320] ;  /* 0x0000c80058077a20 */ /* 0x000fe40000410000 */
[----:B------:R-:W-:Y:S01]  /*ec80*/  @P1 IMAD.HI.U32 R6, R12, c[0x0][0x2c8], RZ ;  /* 0x0000b2000c061a27 */ /* 0x000fe200078e00ff */
[----:B------:R3:W1:Y:S01]  /*ec90*/  MUFU.TANH R13, R5 ;  /* 0x00000005000d7308 */ /* 0x0006620000002400 */
[----:B------:R5:W-:Y:S01]  /*eca0*/  STL [R1+0x28], R12 ;  /* 0x0000280c01007387 */ /* 0x000be20000100800 */
[----:B------:R-:W-:Y:S01]  /*ecb0*/  IADD3 R3, -R8, 0x1, R3 ;  /* 0x0000000108037810 */ /* 0x000fe20007ffe103 */
[----:B------:R-:W-:Y:S01]  /*ecc0*/  IMAD.MOV.U32 R19, RZ, RZ, R12 ;  /* 0x000000ffff137224 */ /* 0x000fe200078e000c */
[----:B------:R-:W-:Y:S01]  /*ecd0*/  @P0 SHF.R.U32.HI R19, RZ, c[0x0][0x2cc], R6 ;  /* 0x0000b300ff130a19 */ /* 0x000fe20000011606 */
[----:B------:R-:W-:Y:S01]  /*ece0*/  STL [R1+0x10], R8 ;  /* 0x0000100801007387 */ /* 0x000fe20000100800 */
[----:B------:R-:W-:-:S02]  /*ecf0*/  PLOP3.LUT P0, PT, PT, PT, UP0, 0x40, 0x0 ;  /* 0x000000000000781c */ /* 0x000fc40003f0e808 */
[----:B------:R-:W-:Y:S01]  /*ed00*/  IADD3 R3, R3, -UR21, RZ ;  /* 0x8000001503037c10 */ /* 0x000fe2000fffe0ff */
[----:B------:R-:W1:Y:S01]  /*ed10*/  SHFL.IDX PT, R6, R19, RZ, 0x1c1f ;  /* 0x001c1fff13067589 */ /* 0x000e6200000e0000 */
[----:B------:R-:W1:Y:S01]  /*ed20*/  MUFU.TANH R9, R7 ;  /* 0x0000000700097308 */ /* 0x000e620000002400 */
[----:B------:R-:W-:Y:S02]  /*ed30*/  IADD3 R23, -R8, UR38, RZ ;  /* 0x0000002608177c10 */ /* 0x000fe4000fffe1ff */
[C---:B------:R-:W-:Y:S02]  /*ed40*/  IADD3 R20, R3.reuse, c[0x0][0x328], RZ ;  /* 0x0000ca0003147a10 */ /* 0x040fe40007ffe0ff */
[----:B------:R-:W-:Y:S01]  /*ed50*/  IADD3 R22, R3, UR7, RZ ;  /* 0x0000000703167c10 */ /* 0x000fe2000fffe0ff */
[----:B---3--:R-:W-:-:S04]  /*ed60*/  FMUL.FTZ R5, R77, c[0x0][0x320] ;  /* 0x0000c8004d057a20 */ /* 0x008fc80000410000 */
[----:B-----5:R3:W2:Y:S01]  /*ed70*/  MUFU.TANH R12, R5 ;  /* 0x00000005000c7308 */ /* 0x0206a20000002400 */
[----:B-1----:R-:W-:Y:S02]  /*ed80*/  IMAD.IADD R3, R22, 0x1, R6 ;  /* 0x0000000116037824 */ /* 0x002fe400078e0206 */
[----:B---3--:R-:W-:-:S05]  /*ed90*/  FMUL.FTZ R5, R108, c[0x0][0x320] ;  /* 0x0000c8006c057a20 */ /* 0x008fca0000410000 */
[----:B------:R1:W3:Y:S02]  /*eda0*/  MUFU.TANH R11, R5 ;  /* 0x00000005000b7308 */ /* 0x0002e40000002400 */
        /* <DEDUP_REMOVED lines=19> */
.L_x_437:
[----:B------:R-:W-:-:S04]  /*eee0*/  MOV R7, c[0x0][0x32c] ;  /* 0x0000cb0000077a02 */ /* 0x000fc80000000f00 */
[----:B------:R-:W-:-:S13]  /*eef0*/  ISETP.NE.AND P0, PT, R7, 0x1, PT ;  /* 0x000000010700780c */ /* 0x000fda0003f05270 */
[----:B------:R-:W-:-:S05]  /*ef00*/  @P0 IMAD.HI.U32 R7, R6, c[0x0][0x330], RZ ;  /* 0x0000cc0006070a27 */ /* 0x000fca00078e00ff */
[----:B------:R-:W-:Y:S02]  /*ef10*/  @P0 SHF.R.U32.HI R6, RZ, c[0x0][0x334], R7 ;  /* 0x0000cd00ff060a19 */ /* 0x000fe40000011607 */
.L_x_438:
[----:B------:R-:W-:Y:S05]  /*ef20*/  BSYNC B0 ;  /* 0x0000000000007941 */ /* 0x000fea0003800000 */
.L_x_436:
[----:B------:R-:W-:-:S05]  /*ef30*/  IMAD R6, R6, c[0x0][0x32c], R23 ;  /* 0x0000cb0006067a24 */ /* 0x000fca00078e0217 */
[----:B------:R-:W-:Y:S02]  /*ef40*/  IADD3 R7, R6, c[0x0][0x32c], RZ ;  /* 0x0000cb0006077a10 */ /* 0x000fe40007ffe0ff */
[----:B------:R-:W-:Y:S02]  /*ef50*/  IMNMX R3, R3, R6, !PT ;  /* 0x0000000603037217 */ /* 0x000fe40007800200 */
[----:B------:R-:W-:Y:S02]  /*ef60*/  IMNMX R5, R5, R7, PT ;  /* 0x0000000705057217 */ /* 0x000fe40003800200 */
.L_x_435:
[----:B--234-:R-:W-:Y:S01]  /*ef70*/  FMUL.FTZ R6, R95, c[0x0][0x320] ;  /* 0x0000c8005f067a20 */ /* 0x01cfe20000410000 */
[----:B------:R-:W-:Y:S01]  /*ef80*/  UISETP.GE.AND UP0, UPT, UR38, 0x1, UPT ;  /* 0x000000012600788c */ /* 0x000fe2000bf06270 */
[----:B------:R-:W-:Y:S01]  /*ef90*/  FMUL.FTZ R8, R107, c[0x0][0x320] ;  /* 0x0000c8006b087a20 */ /* 0x000fe20000410000 */
[----:B------:R-:W-:Y:S01]  /*efa0*/  UISETP.GE.AND UP3, UPT, UR38, 0x2, UPT ;  /* 0x000000022600788c */ /* 0x000fe2000bf66270 */
[----:B------:R1:W2:Y:S01]  /*efb0*/  MUFU.TANH R64, R6 ;  /* 0x0000000600407308 */ /* 0x0002a20000002400 */
[----:B------:R-:W-:Y:S01]  /*efc0*/  UISETP.GE.AND UP2, UPT, UR38, 0x9, UPT ;  /* 0x000000092600788c */ /* 0x000fe2000bf46270 */
[----:B------:R-:W-:Y:S01]  /*efd0*/  FMUL.FTZ R7, R94, c[0x0][0x320] ;  /* 0x0000c8005e077a20 */ /* 0x000fe20000410000 */
[----:B------:R-:W-:Y:S01]  /*efe0*/  UP2UR UR37, UPR, URZ, 0x1 ;  /* 0x000000013f257883 */ /* 0x000fe20008000000 */
[----:B------:R-:W-:Y:S01]  /*eff0*/  PLOP3.LUT P0, PT, PT, PT, UP0, 0x40, 0x0 ;  /* 0x000000000000781c */ /* 0x000fe20003f0e808 */
[----:B------:R-:W-:Y:S01]  /*f000*/  UISETP.GE.AND UP0, UPT, UR38, 0x11, UPT ;  /* 0x000000112600788c */ /* 0x000fe2000bf06270 */
[----:B------:R-:W-:Y:S01]  /*f010*/  PLOP3.LUT P1, PT, PT, PT, UP3, 0x40, 0x0 ;  /* 0x000000000000781c */ /* 0x000fe20003f2e838 */
[----:B------:R-:W-:Y:S01]  /*f020*/  UISETP.GE.AND UP1, UPT, UR38, 0xa, UPT ;  /* 0x0000000a2600788c */ /* 0x000fe2000bf26270 */
[----:B------:R-:W-:Y:S01]  /*f030*/  PLOP3.LUT P3, PT, PT, PT, UP2, 0x40, 0x0 ;  /* 0x000000000000781c */ /* 0x000fe20003f6e828 */
[----:B------:R-:W-:Y:S01]  /*f040*/  UP2UR UR33, UPR, URZ, 0x1 ;  /* 0x000000013f217883 */ /* 0x000fe20008000000 */
[C---:B------:R-:W-:Y:S01]  /*f050*/  ISETP.GT.AND P0, PT, R3.reuse, RZ, P0 ;  /* 0x000000ff0300720c */ /* 0x040fe20000704270 */
[----:B------:R-:W-:Y:S01]  /*f060*/  UISETP.GE.AND UP6, UPT, UR38, 0x42, UPT ;  /* 0x000000422600788c */ /* 0x000fe2000bfc6270 */
[C---:B------:R-:W-:Y:S01]  /*f070*/  ISETP.GT.AND P4, PT, R3.reuse, 0x1, P1 ;  /* 0x000000010300780c */ /* 0x040fe20000f84270 */
[----:B------:R-:W-:Y:S01]  /*f080*/  UISETP.GE.AND UP5, UPT, UR38, 0x49, UPT ;  /* 0x000000492600788c */ /* 0x000fe2000bfa6270 */
[----:B------:R-:W-:Y:S01]  /*f090*/  ISETP.GT.AND P1, PT, R3, 0x8, P3 ;  /* 0x000000080300780c */ /* 0x000fe20001f24270 */
[----:B------:R-:W-:Y:S01]  /*f0a0*/  UISETP.GE.AND UP4, UPT, UR38, 0x4a, UPT ;  /* 0x0000004a2600788c */ /* 0x000fe2000bf86270 */
[----:B-1----:R-:W-:Y:S01]  /*f0b0*/  FMUL.FTZ R6, R82, c[0x0][0x320] ;  /* 0x0000c80052067a20 */ /* 0x002fe20000410000 */
[----:B------:R-:W-:Y:S01]  /*f0c0*/  PLOP3.LUT P3, PT, PT, PT, UP0, 0x40, 0x0 ;  /* 0x000000000000781c */ /* 0x000fe20003f6e808 */
[----:B------:R-:W-:Y:S01]  /*f0d0*/  UISETP.GE.AND UP0, UPT, UR38, 0x12, UPT ;  /* 0x000000122600788c */ /* 0x000fe2000bf06270 */
[C---:B------:R-:W-:Y:S01]  /*f0e0*/  ISETP.LT.OR P2, PT, R5.reuse, 0x1, P0 ;  /* 0x000000010500780c */ /* 0x040fe20000741670 */
[----:B------:R1:W3:Y:S01]  /*f0f0*/  MUFU.TANH R63, R6 ;  /* 0x00000006003f7308 */ /* 0x0002e20000002400 */
[----:B------:R-:W-:Y:S01]  /*f100*/  PLOP3.LUT P0, PT, PT, PT, UP1, 0x40, 0x0 ;  /* 0x000000000000781c */ /* 0x000fe20003f0e818 */
[----:B------:R-:W-:Y:S01]  /*f110*/  UP2UR UR32, UPR, URZ, 0x1 ;  /* 0x000000013f207883 */ /* 0x000fe20008000000 */
[----:B------:R-:W-:Y:S01]  /*f120*/  ISETP.LT.OR P5, PT, R5, 0x2, P4 ;  /* 0x000000020500780c */ /* 0x000fe200027a1670 */
[----:B------:R-:W-:Y:S01]  /*f130*/  UP2UR UR35, UPR, URZ, 0x4 ;  /* 0x000000043f237883 */ /* 0x000fe20008000000 */
[----:B------:R-:W-:Y:S01]  /*f140*/  ISETP.GT.AND P4, PT, R3, 0x9, P0 ;  /* 0x000000090300780c */ /* 0x000fe20000784270 */
[----:B------:R-:W-:Y:S01]  /*f150*/  UP2UR UR34, UPR, URZ, 0x2 ;  /* 0x000000023f227883 */ /* 0x000fe20008000000 */
[----:B------:R-:W-:Y:S01]  /*f160*/  PLOP3.LUT P0, PT, PT, PT, UP0, 0x40, 0x0 ;  /* 0x000000000000781c */ /* 0x000fe20003f0e808 */
[----:B------:R-:W-:Y:S01]  /*f170*/  UISETP.GE.AND UP0, UPT, UR38, 0x19, UPT ;  /* 0x000000192600788c */ /* 0x000fe2000bf06270 */
[----:B------:R-:W4:Y:S01]  /*f180*/  MUFU.TANH R18, R8 ;  /* 0x0000000800127308 */ /* 0x000f220000002400 */
[----:B------:R-:W-:-:S02]  /*f190*/  UISETP.GE.AND UP2, UPT, UR38, 0x52, UPT ;  /* 0x000000522600788c */ /* 0x000fc4000bf46270 */
[----:B------:R-:W-:Y:S02]  /*f1a0*/  UP2UR UR31, UPR, URZ, 0x1 ;  /* 0x000000013f1f7883 */ /* 0x000fe40008000000 */
[----:B------:R-:W-:Y:S01]  /*f1b0*/  UISETP.GE.AND UP1, UPT, UR38, 0x59, UPT ;  /* 0x000000592600788c */ /* 0x000fe2000bf26270 */
[----:B-1----:R-:W-:Y:S01]  /*f1c0*/  FMUL.FTZ R6, R83, c[0x0][0x320] ;  /* 0x0000c80053067a20 */ /* 0x002fe20000410000 */
[----:B------:R-:W-:Y:S02]  /*f1d0*/  UP2UR UR39, UPR, URZ, 0x40 ;  /* 0x000000403f277883 */ /* 0x000fe40008000000 */
[----:B------:R-:W-:Y:S01]  /*f1e0*/  UP2UR UR36, UPR, URZ, 0x8 ;  /* 0x000000083f247883 */ /* 0x000fe20008000000 */
[----:B------:R1:W1:Y:S01]  /*f1f0*/  MUFU.TANH R61, R6 ;  /* 0x00000006003d7308 */ /* 0x0002620000002400 */
[----:B------:R-:W-:Y:S01]  /*f200*/  UISETP.GE.AND UP3, UPT, UR38, 0x51, UPT ;  /* 0x000000512600788c */ /* 0x000fe2000bf66270 */
        /* <DEDUP_REMOVED lines=16> */
[----:B------:R-:W-:-:S03]  /*f310*/  ISETP.LT.OR P5, PT, R5, 0xa, P4 ;  /* 0x0000000a0500780c */ /* 0x000fc600027a1670 */
[----:B------:R1:W1:Y:S01]  /*f320*/  MUFU.TANH R47, R6 ;  /* 0x00000006002f7308 */ /* 0x0002620000002400 */
[----:B------:R-:W-:Y:S02]  /*f330*/  ISETP.GT.AND P4, PT, R3, 0x11, P0 ;  /* 0x000000110300780c */ /* 0x000fe40000784270 */
[----:B------:R-:W-:Y:S02]  /*f340*/  FSEL R76, R54, -INF , !P5 ;  /* 0xff800000364c7808 */ /* 0x000fe40006800000 */
[----:B------:R-:W-:-:S04]  /*f350*/  ISETP.LT.OR P5, PT, R5, 0x12, P4 ;  /* 0x000000120500780c */ /* 0x000fc800027a1670 */
[----:B------:R-:W-:Y:S01]  /*f360*/  FSEL R83, R52, -INF , !P5 ;  /* 0xff80000034537808 */ /* 0x000fe20006800000 */
[----:B-1----:R-:W-:-:S04]  /*f370*/  FMUL.FTZ R6, R110, c[0x0][0x320] ;  /* 0x0000c8006e067a20 */ /* 0x002fc80000410000 */
[----:B------:R1:W1:Y:S02]  /*f380*/  MUFU.TANH R28, R6 ;  /* 0x00000006001c7308 */ /* 0x0002640000002400 */
[----:B-1----:R-:W-:Y:S01]  /*f390*/  FMUL.FTZ R6, R70, c[0x0][0x320] ;  /* 0x0000c80046067a20 */ /* 0x002fe20000410000 */
[----:B------:R-:W-:Y:S02]  /*f3a0*/  FSEL R70, R11, -INF , !P2 ;  /* 0xff8000000b467808 */ /* 0x000fe40005000000 */
[----:B------:R-:W-:-:S03]  /*f3b0*/  ISETP.LT.OR P2, PT, R5, 0x9, P1 ;  /* 0x000000090500780c */ /* 0x000fc60000f41670 */
[----:B------:R1:W1:Y:S01]  /*f3c0*/  MUFU.TANH R41, R6 ;  /* 0x0000000600297308 */ /* 0x0002620000002400 */
[----:B------:R-:W-:Y:S02]  /*f3d0*/  ISETP.GT.AND P1, PT, R3, 0x10, P3 ;  /* 0x000000100300780c */ /* 0x000fe40001f24270 */
[----:B------:R-:W-:Y:S01]  /*f3e0*/  PLOP3.LUT P3, PT, PT, PT, UP0, 0x40, 0x0 ;  /* 0x000000000000781c */ /* 0x000fe20003f6e808 */
[----:B------:R-:W-:Y:S01]  /*f3f0*/  UISETP.GE.AND UP0, UPT, UR38, 0x1a, UPT ;  /* 0x0000001a2600788c */ /* 0x000fe2000bf06270 */
[----:B------:R-:W-:Y:S02]  /*f400*/  FSEL R75, R55, -INF , !P2 ;  /* 0xff800000374b7808 */ /* 0x000fe40005000000 */
[----:B------:R-:W-:Y:S01]  /*f410*/  ISETP.LT.OR P2, PT, R5, 0x11, P1 ;  /* 0x000000110500780c */ /* 0x000fe20000f41670 */
[----:B------:R-:W-:Y:S01]  /*f420*/  UP2UR UR30, UPR, URZ, 0x1 ;  /* 0x000000013f1e7883 */ /* 0x000fe20008000000 */
[----:B------:R-:W-:Y:S02]  /*f430*/  ISETP.GT.AND P1, PT, R3, 0x18, P3 ;  /* 0x000000180300780c */ /* 0x000fe40001f24270 */
[----:B------:R-:W-:Y:S01]  /*f440*/  PLOP3.LUT P0, PT, PT, PT, UP0, 0x40, 0x0 ;  /* 0x000000000000781c */ /* 0x000fe20003f0e808 */
[----:B------:R-:W-:Y:S01]  /*f450*/  UISETP.GE.AND UP0, UPT, UR38, 0x21, UPT ;  /* 0x000000212600788c */ /* 0x000fe2000bf06270 */
[----:B------:R-:W-:-:S02]  /*f460*/  FSEL R82, R53, -INF , !P2 ;  /* 0xff80000035527808 */ /* 0x000fc40005000000 */
[----:B------:R-:W-:Y:S01]  /*f470*/  ISETP.GT.AND P4, PT, R3, 0x19, P0 ;  /* 0x000000190300780c */ /* 0x000fe20000784270 */
[----:B------:R-:W-:Y:S01]  /*f480*/  UP2UR UR29, UPR, URZ, 0x1 ;  /* 0x000000013f1d7883 */ /* 0x000fe20008000000 */
[----:B------:R-:W-:Y:S01]  /*f490*/  ISETP.LT.OR P2, PT, R5, 0x19, P1 ;  /* 0x000000190500780c */ /* 0x000fe20000f41670 */
[----:B-1----:R-:W-:Y:S01]  /*f4a0*/  FMUL.FTZ R6, R71, c[0x0][0x320] ;  /* 0x0000c80047067a20 */ /* 0x002fe20000410000 */
        /* <DEDUP_REMOVED lines=32> */
[----:B------:R-:W-:Y:S01]  /*f6b0*/  FSEL R110, R42, -INF , !P2 ;  /* 0xff8000002a6e7808 */ /* 0x000fe20005000000 */
        /* <DEDUP_REMOVED lines=16> */
[----:B------:R-:W-:Y:S01]  /*f7c0*/  PLOP3.LUT P2, PT, PT, PT, UP6, 0x40, 0x0 ;  /* 0x000000000000781c */ /* 0x000fe20003f4e868 */
[----:B-1----:R-:W-:Y:S01]  /*f7d0*/  FMUL.FTZ R6, R86, c[0x0][0x320] ;  /* 0x0000c80056067a20 */ /* 0x002fe20000410000 */
[----:B------:R-:W-:Y:S01]  /*f7e0*/  ISETP.GT.AND P4, PT, R3, 0x39, P0 ;  /* 0x000000390300780c */ /* 0x000fe20000784270 */
[----:B------:R-:W-:Y:S01]  /*f7f0*/  UP2UR UR7, UPR, URZ, 0x1 ;  /* 0x000000013f077883 */ /* 0x000fe20008000000 */
[----:B------:R-:W-:Y:S01]  /*f800*/  ISETP.LT.OR P0, PT, R5, 0x39, P1 ;  /* 0x000000390500780c */ /* 0x000fe20000f01670 */
[----:B------:R1:W1:Y:S01]  /*f810*/  MUFU.TANH R40, R6 ;  /* 0x0000000600287308 */ /* 0x0002620000002400 */
[----:B------:R-:W-:Y:S01]  /*f820*/  PLOP3.LUT P1, PT, PT, PT, UP5, 0x40, 0x0 ;  /* 0x000000000000781c */ /* 0x000fe20003f2e858 */
[----:B------:R-:W-:Y:S01]  /*f830*/  UISETP.NE.AND UP6, UPT, UR23, URZ, UPT ;  /* 0x0000003f1700728c */ /* 0x000fe2000bfc5270 */
[----:B------:R-:W-:-:S02]  /*f840*/  FSEL R144, R34, -INF , !P0 ;  /* 0xff80000022907808 */ /* 0x000fc40004000000 */
[----:B------:R-:W-:Y:S02]  /*f850*/  PLOP3.LUT P0, PT, PT, PT, UP4, 0x40, 0x0 ;  /* 0x000000000000781c */ /* 0x000fe40003f0e848 */
[C---:B------:R-:W-:Y:S02]  /*f860*/  ISETP.GT.AND P2, PT, R3.reuse, 0x41, P2 ;  /* 0x000000410300780c */ /* 0x040fe40001744270 */
[C---:B------:R-:W-:Y:S02]  /*f870*/  ISETP.GT.AND P1, PT, R3.reuse, 0x48, P1 ;  /* 0x000000480300780c */ /* 0x040fe40000f24270 */
[----:B------:R-:W-:Y:S02]  /*f880*/  ISETP.GT.AND P0, PT, R3, 0x49, P0 ;  /* 0x000000490300780c */ /* 0x000fe40000704270 */
[----:B------:R-:W-:Y:S01]  /*f890*/  PLOP3.LUT P3, PT, PT, PT, UP0, 0x40, 0x0 ;  /* 0x000000000000781c */ /* 0x000fe20003f6e808 */
[----:B------:R-:W-:Y:S01]  /*f8a0*/  UISETP.GE.AND UP0, UPT, UR38, 0x5a, UPT ;  /* 0x0000005a2600788c */ /* 0x000fe2000bf06270 */
[----:B------:R-:W-:Y:S01]  /*f8b0*/  ISETP.LT.OR P2, PT, R5, 0x42, P2 ;  /* 0x000000420500780c */ /* 0x000fe20001741670 */
[----:B-1----:R-:W-:Y:S01]  /*f8c0*/  FMUL.FTZ R6, R87, c[0x0][0x320] ;  /* 0x0000c80057067a20 */ /* 0x002fe20000410000 */
[----:B------:R-:W-:-:S02]  /*f8d0*/  ISETP.LT.OR P1, PT, R5, 0x49, P1 ;  /* 0x000000490500780c */ /* 0x000fc40000f21670 */
[----:B------:R-:W-:Y:S01]  /*f8e0*/  ISETP.LT.OR P0, PT, R5, 0x4a, P0 ;  /* 0x0000004a0500780c */ /* 0x000fe20000701670 */
[----:B------:R1:W1:Y:S01]  /*f8f0*/  MUFU.TANH R44, R6 ;  /* 0x00000006002c7308 */ /* 0x0002620000002400 */
[----:B------:R-:W-:Y:S02]  /*f900*/  ISETP.GT.AND P3, PT, R3, 0x40, P3 ;  /* 0x000000400300780c */ /* 0x000fe40001f64270 */
[----:B------:R-:W-:Y:S02]  /*f910*/  FSEL R192, R31, -INF , !P2 ;  /* 0xff8000001fc07808 */ /* 0x000fe40005000000 */
[----:B------:R-:W-:Y:S02]  /*f920*/  PLOP3.LUT P2, PT, PT, PT, UP2, 0x40, 0x0 ;  /* 0x000000000000781c */ /* 0x000fe40003f4e828 */
[----:B------:R-:W-:Y:S02]  /*f930*/  FSEL R191, R17, -INF , !P1 ;  /* 0xff80000011bf7808 */ /* 0x000fe40004800000 */
[----:B------:R-:W-:Y:S01]  /*f940*/  PLOP3.LUT P1, PT, PT, PT, UP1, 0x40, 0x0 ;  /* 0x000000000000781c */ /* 0x000fe20003f2e818 */
[----:B------:R-:W2:Y:S01]  /*f950*/  MUFU.TANH R17, R7 ;  /* 0x0000000700117308 */ /* 0x000ea20000002400 */
[----:B------:R-:W-:-:S02]  /*f960*/  FSEL R193, R16, -INF , !P0 ;  /* 0xff80000010c17808 */ /* 0x000fc40004000000 */
[----:B------:R-:W-:Y:S02]  /*f970*/  PLOP3.LUT P0, PT, PT, PT, UP0, 0x40, 0x0 ;  /* 0x000000000000781c */ /* 0x000fe40003f0e808 */
[----:B------:R-:W-:Y:S01]  /*f980*/  ISETP.LT.OR P3, PT, R5, 0x41, P3 ;  /* 0x000000410500780c */ /* 0x000fe20001f61670 */
[----:B-1----:R-:W-:Y:S01]  /*f990*/  FMUL.FTZ R6, R103, c[0x0][0x320] ;  /* 0x0000c80067067a20 */ /* 0x002fe20000410000 */
[C---:B------:R-:W-:Y:S02]  /*f9a0*/  ISETP.GT.AND P2, PT, R3.reuse, 0x51, P2 ;  /* 0x000000510300780c */ /* 0x040fe40001744270 */
[C---:B------:R-:W-:Y:S01]  /*f9b0*/  ISETP.GT.AND P1, PT, R3.reuse, 0x58, P1 ;  /* 0x000000580300780c */ /* 0x040fe20000f24270 */
[----:B------:R1:W1:Y:S01]  /*f9c0*/  MUFU.TANH R25, R6 ;  /* 0x0000000600197308 */ /* 0x0002620000002400 */
[----:B------:R-:W-:Y:S02]  /*f9d0*/  ISETP.GT.AND P0, PT, R3, 0x59, P0 ;  /* 0x000000590300780c */ /* 0x000fe40000704270 */
[----:B------:R-:W-:-:S02]  /*f9e0*/  ISETP.LT.OR P4, PT, R5, 0x3a, P4 ;  /* 0x0000003a0500780c */ /* 0x000fc40002781670 */
[----:B------:R-:W-:Y:S02]  /*f9f0*/  FSEL R152, R32, -INF , !P3 ;  /* 0xff80000020987808 */ /* 0x000fe40005800000 */
[C---:B------:R-:W-:Y:S02]  /*fa00*/  ISETP.LT.OR P3, PT, R5.reuse, 0x52, P2 ;  /* 0x000000520500780c */ /* 0x040fe40001761670 */
[C---:B------:R-:W-:Y:S02]  /*fa10*/  ISETP.LT.OR P2, PT, R5.reuse, 0x59, P1 ;  /* 0x000000590500780c */ /* 0x040fe40000f41670 */
[----:B------:R-:W-:Y:S02]  /*fa20*/  ISETP.LT.OR P1, PT, R5, 0x5a, P0 ;  /* 0x0000005a0500780c */ /* 0x000fe40000721670 */
[----:B------:R-:W-:Y:S02]  /*fa30*/  FSEL R148, R33, -INF , !P4 ;  /* 0xff80000021947808 */ /* 0x000fe40006000000 */
[----:B------:R-:W-:Y:S01]  /*fa40*/  PLOP3.LUT P0, PT, PT, PT, UP6, 0x40, 0x0 ;  /* 0x000000000000781c */ /* 0x000fe20003f0e868 */
[----:B-1----:R-:W-:Y:S01]  /*fa50*/  FMUL.FTZ R6, R78, c[0x0][0x320] ;  /* 0x0000c8004e067a20 */ /* 0x002fe20000410000 */
[----:B------:R-:W-:Y:S01]  /*fa60*/  PLOP3.LUT P4, PT, PT, PT, UP3, 0x40, 0x0 ;  /* 0x000000000000781c */ /* 0x000fe20003f8e838 */
[----:B------:R-:W-:Y:S01]  /*fa70*/  UISETP.NE.AND UP6, UPT, UR39, URZ, UPT ;  /* 0x0000003f2700728c */ /* 0x000fe2000bfc5270 */
[----:B------:R-:W-:Y:S01]  /*fa80*/  FSEL R141, R36, -INF , !P5 ;  /* 0xff800000248d7808 */ /* 0x000fe20006800000 */
[----:B------:R1:W1:Y:S01]  /*fa90*/  MUFU.TANH R37, R6 ;  /* 0x0000000600257308 */ /* 0x0002620000002400 */
[----:B------:R-:W-:-:S02]  /*faa0*/  ISETP.GT.AND P4, PT, R3, 0x50, P4 ;  /* 0x000000500300780c */ /* 0x000fc40002784270 */
[----:B------:R-:W-:Y:S02]  /*fab0*/  FSEL R234, R14, -INF , !P3 ;  /* 0xff8000000eea7808 */ /* 0x000fe40005800000 */
[----:B------:R-:W-:Y:S02]  /*fac0*/  ISETP.LT.OR P4, PT, R5, 0x51, P4 ;  /* 0x000000510500780c */ /* 0x000fe40002781670 */
[----:B------:R-:W-:Y:S02]  /*fad0*/  FSEL R233, R13, -INF , !P2 ;  /* 0xff8000000de97808 */ /* 0x000fe40005000000 */
[----:B------:R-:W-:Y:S02]  /*fae0*/  FSEL R235, R15, -INF , !P4 ;  /* 0xff8000000feb7808 */ /* 0x000fe40006000000 */
[----:B------:R-:W-:Y:S01]  /*faf0*/  FSEL R232, R12, -INF , !P1 ;  /* 0xff8000000ce87808 */ /* 0x000fe20004800000 */
[----:B-1----:R-:W-:-:S04]  /*fb00*/  FMUL.FTZ R6, R79, c[0x0][0x320] ;  /* 0x0000c8004f067a20 */ /* 0x002fc80000410000 */
[----:B------:R1:W1:Y:S02]  /*fb10*/  MUFU.TANH R35, R6 ;  /* 0x0000000600237308 */ /* 0x0002640000002400 */
[----:B-1----:R-:W-:-:S06]  /*fb20*/  FMUL.FTZ R6, R106, c[0x0][0x320] ;  /* 0x0000c8006a067a20 */ /* 0x002fcc0000410000 */
[----:B------:R1:W1:Y:S02]  /*fb30*/  MUFU.TANH R24, R6 ;  /* 0x0000000600187308 */ /* 0x0002640000002400 */
[----:B-1----:R-:W1:Y:S02]  /*fb40*/  SHFL.IDX PT, R6, R19, 0x1, 0x1c1f ;  /* 0x003c1f0013067f89 */ /* 0x002e6400000e0000 */
[--C-:B-1----:R-:W-:Y:S02]  /*fb50*/  IMAD.IADD R5, R20, 0x1, R6.reuse ;  /* 0x0000000114057824 */ /* 0x102fe400078e0206 */
        /* <DEDUP_REMOVED lines=15> */
.L_x_441:
[----:B------:R-:W-:-:S04]  /*fc50*/  MOV R7, c[0x0][0x32c] ;  /* 0x0000cb0000077a02 */ /* 0x000fc80000000f00 */
[----:B------:R-:W-:-:S13]  /*fc60*/  ISETP.NE.AND P0, PT, R7, 0x1, PT ;  /* 0x000000010700780c */ /* 0x000fda0003f05270 */
[----:B------:R-:W-:-:S05]  /*fc70*/  @P0 IMAD.HI.U32 R7, R6, c[0x0][0x330], RZ ;  /* 0x0000cc0006070a27 */ /* 0x000fca00078e00ff */
[----:B------:R-:W-:Y:S02]  /*fc80*/  @P0 SHF.R.U32.HI R6, RZ, c[0x0][0x334], R7 ;  /* 0x0000cd00ff060a19 */ /* 0x000fe40000011607 */
.L_x_442:
[----:B------:R-:W-:Y:S05]  /*fc90*/  BSYNC B0 ;  /* 0x0000000000007941 */ /* 0x000fea0003800000 */
.L_x_440:
[----:B------:R-:W-:-:S05]  /*fca0*/  IMAD R6, R6, c[0x0][0x32c], R23 ;  /* 0x0000cb0006067a24 */ /* 0x000fca00078e0217 */
[----:B------:R-:W-:Y:S02]  /*fcb0*/  IADD3 R7, R6, c[0x0][0x32c], RZ ;  /* 0x0000cb0006077a10 */ /* 0x000fe40007ffe0ff */
[----:B------:R-:W-:Y:S02]  /*fcc0*/  IMNMX R3, R3, R6, !PT ;  /* 0x0000000603037217 */ /* 0x000fe40007800200 */
[----:B------:R-:W-:Y:S02]  /*fcd0*/  IMNMX R5, R5, R7, PT ;  /* 0x0000000705057217 */ /* 0x000fe40003800200 */
.L_x_439:
        /* <DEDUP_REMOVED lines=12> */
[----:B------:R-:W-:Y:S01]  /*fda0*/  PLOP3.LUT P0, PT, PT, PT, UP4, 0x40, 0x0 ;  /* 0x000000000000781c */ /* 0x000fe20003f0e848 */
[----:B------:R-:W-:Y:S01]  /*fdb0*/  UP2UR UR41, UPR, URZ, 0x8 ;  /* 0x000000083f297883 */ /* 0x000fe20008000000 */
[C---:B------:R-:W-:Y:S01]  /*fdc0*/  ISETP.GT.AND P1, PT, R3.reuse, RZ, P1 ;  /* 0x000000ff0300720c */ /* 0x040fe20000f24270 */
[----:B------:R-:W-:Y:S01]  /*fdd0*/  UISETP.NE.AND UP3, UPT, UR34, URZ, UPT ;  /* 0x0000003f2200728c */ /* 0x000fe2000bf65270 */
[----:B------:R-:W-:Y:S01]  /*fde0*/  ISETP.GT.AND P0, PT, R3, 0x1, P0 ;  /* 0x000000010300780c */ /* 0x000fe20000704270 */
[----:B------:R-:W-:Y:S01]  /*fdf0*/  UP2UR UR39, UPR, URZ, 0x2 ;  /* 0x000000023f277883 */ /* 0x000fe20008000000 */
[C---:B------:R-:W-:Y:S01]  /*fe00*/  ISETP.LT.OR P1, PT, R5.reuse, 0x1, P1 ;  /* 0x000000010500780c */ /* 0x040fe20000f21670 */
[----:B------:R-:W-:Y:S01]  /*fe10*/  UISETP.NE.AND UP1, UPT, UR33, URZ, UPT ;  /* 0x0000003f2100728c */ /* 0x000fe2000bf25270 */
[----:B------:R-:W-:Y:S01]  /*fe20*/  PLOP3.LUT P4, PT, PT, PT, UP2, 0x40, 0x0 ;  /* 0x000000000000781c */ /* 0x000fe20003f8e828 */
[----:B------:R-:W-:Y:S01]  /*fe30*/  UISETP.NE.AND UP0, UPT, UR32, URZ, UPT ;  /* 0x0000003f2000728c */ /* 0x000fe2000bf05270 */
[----:B------:R-:W-:Y:S01]  /*fe40*/  ISETP.LT.OR P2, PT, R5, 0x2, P0 ;  /* 0x000000020500780c */ /* 0x000fe20000741670 */
[----:B-1----:R-:W-:Y:S01]  /*fe50*/  FMUL.FTZ R6, R173, c[0x0][0x320] ;  /* 0x0000c800ad067a20 */ /* 0x002fe20000410000 */
[----:B------:R-:W-:Y:S01]  /*fe60*/  FSEL R57, R28, -INF , !P1 ;  /* 0xff8000001c397808 */ /* 0x000fe20004800000 */
[----:B------:R-:W-:Y:S01]  /*fe70*/  UISETP.NE.AND UP2, UPT, UR30, URZ, UPT ;  /* 0x0000003f1e00728c */ /* 0x000fe2000bf45270 */
[----:B------:R-:W-:Y:S01]  /*fe80*/  PLOP3.LUT P3, PT, PT, PT, UP3, 0x40, 0x0 ;  /* 0x000000000000781c */ /* 0x000fe20003f6e838 */
[----:B------:R-:W-:Y:S01]  /*fe90*/  UISETP.NE.AND UP3, UPT, UR31, URZ, UPT ;  /* 0x0000003f1f00728c */ /* 0x000fe2000bf65270 */
[----:B------:R-:W-:Y:S01]  /*fea0*/  ISETP.GT.AND P1, PT, R3, 0x8, P4 ;  /* 0x000000080300780c */ /* 0x000fe20002724270 */
[----:B------:R1:W3:Y:S01]  /*feb0*/  MUFU.TANH R56, R6 ;  /* 0x0000000600387308 */ /* 0x0002e20000002400 */
[----:B------:R-:W-:Y:S01]  /*fec0*/  FSEL R59, R27, -INF , !P2 ;  /* 0xff8000001b3b7808 */ /* 0x000fe20005000000 */
[----:B------:R-:W-:Y:S01]  /*fed0*/  UISETP.NE.AND UP4, UPT, UR42, URZ, UPT ;  /* 0x0000003f2a00728c */ /* 0x000fe2000bf85270 */
[----:B------:R-:W-:Y:S01]  /*fee0*/  PLOP3.LUT P0, PT, PT, PT, UP1, 0x40, 0x0 ;  /* 0x000000000000781c */ /* 0x000fe20003f0e818 */
[----:B------:R-:W-:Y:S01]  /*fef0*/  UISETP.NE.AND UP1, UPT, UR29, URZ, UPT ;  /* 0x0000003f1d00728c */ /* 0x000fe2000bf25270 */
[----:B------:R-:W-:Y:S01]  /*ff00*/  ISETP.GT.AND P2, PT, R3, 0x9, P3 ;  /* 0x000000090300780c */ /* 0x000fe20001f44270 */
[----:B------:R-:W-:Y:S01]  /*ff10*/  FMUL.FTZ R16, R125, c[0x0][0x320] ;  /* 0x0000c8007d107a20 */ /* 0x000fe20000410000 */
[----:B------:R-:W-:Y:S01]  /*ff20*/  ISETP.LT.OR P1, PT, R5, 0x9, P1 ;  /* 0x000000090500780c */ /* 0x000fe20000f21670 */
[----:B------:R4:W2:Y:S01]  /*ff30*/  MUFU.TANH R46, R11 ;  /* 0x0000000b002e7308 */ /* 0x0008a20000002400 */
[----:B------:R-:W-:Y:S01]  /*ff40*/  PLOP3.LUT P5, PT, PT, PT, UP0, 0x40, 0x0 ;  /* 0x000000000000781c */ /* 0x000fe20003fae808 */
[----:B------:R-:W-:Y:S01]  /*ff50*/  UISETP.NE.AND UP0, UPT, UR28, URZ, UPT ;  /* 0x0000003f1c00728c */ /* 0x000fe2000bf05270 */
[----:B------:R-:W-:Y:S01]  /*ff60*/  ISETP.GT.AND P0, PT, R3, 0x10, P0 ;  /* 0x000000100300780c */ /* 0x000fe20000704270 */
[----:B------:R-:W-:Y:S01]  /*ff70*/  FMUL.FTZ R15, R121, c[0x0][0x320] ;  /* 0x0000c800790f7a20 */ /* 0x000fe20000410000 */
[----:B------:R-:W-:Y:S01]  /*ff80*/  ISETP.LT.OR P2, PT, R5, 0xa, P2 ;  /* 0x0000000a0500780c */ /* 0x000fe20001741670 */
[----:B------:R-:W-:Y:S01]  /*ff90*/  FMUL.FTZ R13, R129, c[0x0][0x320] ;  /* 0x0000c800810d7a20 */ /* 0x000fe20000410000 */
[----:B------:R-:W-:Y:S01]  /*ffa0*/  FSEL R65, R24, -INF , !P1 ;  /* 0xff80000018417808 */ /* 0x000fe20004800000 */
[----:B-1----:R-:W-:Y:S01]  /*ffb0*/  FMUL.FTZ R6, R161, c[0x0][0x320] ;  /* 0x0000c800a1067a20 */ /* 0x002fe20000410000 */
[----:B------:R-:W-:Y:S01]  /*ffc0*/  ISETP.GT.AND P1, PT, R3, 0x11, P5 ;  /* 0x000000110300780c */ /* 0x000fe20002f24270 */
[----:B------:R-:W-:Y:S01]  /*ffd0*/  FMUL.FTZ R10, R172, c[0x0][0x320] ;  /* 0x0000c800ac0a7a20 */ /* 0x000fe20000410000 */
[----:B------:R-:W-:Y:S01]  /*ffe0*/  PLOP3.LUT P4, PT, PT, PT, UP3, 0x40, 0x0 ;  /* 0x000000000000781c */ /* 0x000fe20003f8e838 */
[----:B------:R1:W1:Y:S01]  /*fff0*/  MUFU.TANH R53, R6 ;  /* 0x0000000600357308 */ /* 0x0002620000002400 */
[C---:B------:R-:W-:Y:S01]  /*10000*/  ISETP.LT.OR P0, PT, R5.reuse, 0x11, P0 ;  /* 0x000000110500780c */ /* 0x040fe20000701670 */
[----:B------:R-:W-:Y:S01]  /*10010*/  UISETP.NE.AND UP3, UPT, UR14, URZ, UPT ;  /* 0x0000003f0e00728c */ /* 0x000fe2000bf65270 */
[----:B------:R-:W-:Y:S01]  /*10020*/  FSEL R66, R18, -INF , !P2 ;  /* 0xff80000012427808 */ /* 0x000fe20005000000 */
[----:B------:R-:W-:Y:S01]  /*10030*/  FMUL.FTZ R9, R116, c[0x0][0x320] ;  /* 0x0000c80074097a20 */ /* 0x000fe20000410000 */
[----:B------:R-:W-:Y:S01]  /*10040*/  ISETP.LT.OR P2, PT, R5, 0x12, P1 ;  /* 0x000000120500780c */ /* 0x000fe20000f41670 */
[----:B------:R-:W-:Y:S01]  /*10050*/  FMUL.FTZ R8, R117, c[0x0][0x320] ;  /* 0x0000c80075087a20 */ /* 0x000fe20000410000 */
[----:B------:R-:W-:Y:S01]  /*10060*/  PLOP3.LUT P3, PT, PT, PT, UP2, 0x40, 0x0 ;  /* 0x000000000000781c */ /* 0x000fe20003f6e828 */
[----:B------:R-:W-:Y:S01]  /*10070*/  UISETP.NE.AND UP2, UPT, UR25, URZ, UPT ;  /* 0x0000003f1900728c */ /* 0x000fe2000bf45270 */
[----:B------:R-:W-:Y:S01]  /*10080*/  ISETP.GT.AND P1, PT, R3, 0x18, P4 ;  /* 0x000000180300780c */ /* 0x000fe20002724270 */
[----:B------:R-:W-:Y:S01]  /*10090*/  FMUL.FTZ R7, R169, c[0x0][0x320] ;  /* 0x0000c800a9077a20 */ /* 0x000fe20000410000 */
[----:B------:R-:W-:Y:S01]  /*100a0*/  FSEL R80, R30, -INF , !P0 ;  /* 0xff8000001e507808 */ /* 0x000fe20004000000 */
[----:B----4-:R-:W-:Y:S01]  /*100b0*/  FMUL.FTZ R11, R132, c[0x0][0x320] ;  /* 0x0000c800840b7a20 */ /* 0x010fe20000410000 */
[----:B------:R-:W-:Y:S01]  /*100c0*/  PLOP3.LUT P0, PT, PT, PT, UP1, 0x40, 0x0 ;  /* 0x000000000000781c */ /* 0x000fe20003f0e818 */
[----:B------:R-:W-:Y:S01]  /*100d0*/  UISETP.NE.AND UP1, UPT, UR20, URZ, UPT ;  /* 0x0000003f1400728c */ /* 0x000fe2000bf25270 */
[----:B------:R-:W-:Y:S01]  /*100e0*/  FSEL R81, R29, -INF , !P2 ;  /* 0xff8000001d517808 */ /* 0x000fe20005000000 */
[----:B-1----:R-:W-:Y:S01]  /*100f0*/  FMUL.FTZ R6, R137, c[0x0][0x320] ;  /* 0x0000c80089067a20 */ /* 0x002fe20000410000 */
[----:B------:R-:W-:Y:S01]  /*10100*/  ISETP.GT.AND P2, PT, R3, 0x19, P3 ;  /* 0x000000190300780c */ /* 0x000fe20001f44270 */
[----:B------:R-:W1:Y:S01]  /*10110*/  MUFU.TANH R49, R16 ;  /* 0x0000001000317308 */ /* 0x000e620000002400 */
[----:B------:R-:W-:-:S02]  /*10120*/  ISETP.LT.OR P1, PT, R5, 0x19, P1 ;  /* 0x000000190500780c */ /* 0x000fc40000f21670 */
[----:B------:R-:W-:Y:S01]  /*10130*/  PLOP3.LUT P5, PT, PT, PT, UP0, 0x40, 0x0 ;  /* 0x000000000000781c */ /* 0x000fe20003fae808 */
[----:B------:R-:W-:Y:S01]  /*10140*/  UISETP.NE.AND UP0, UPT, UR16, URZ, UPT ;  /* 0x0000003f1000728c */ /* 0x000fe2000bf05270 */
[----:B------:R-:W-:Y:S02]  /*10150*/  ISETP.GT.AND P0, PT, R3, 0x20, P0 ;  /* 0x000000200300780c */ /* 0x000fe40000704270 */
[----:B------:R-:W-:Y:S01]  /*10160*/  ISETP.LT.OR P2, PT, R5, 0x1a, P2 ;  /* 0x0000001a0500780c */ /* 0x000fe20001741670 */
[----:B------:R4:W1:Y:S01]  /*10170*/  MUFU.TANH R55, R6 ;  /* 0x0000000600377308 */ /* 0x0008620000002400 */
[----:B------:R-:W-:Y:S02]  /*10180*/  FSEL R96, R26, -INF , !P1 ;  /* 0xff8000001a607808 */ /* 0x000fe40004800000 */
[----:B------:R-:W-:Y:S02]  /*10190*/  ISETP.GT.AND P1, PT, R3, 0x21, P5 ;  /* 0x000000210300780c */ /* 0x000fe40002f24270 */
[----:B------:R-:W-:Y:S01]  /*101a0*/  PLOP3.LUT P4, PT, PT, PT, UP2, 0x40, 0x0 ;  /* 0x000000000000781c */ /* 0x000fe20003f8e828 */
[----:B------:R-:W-:Y:S01]  /*101b0*/  UISETP.NE.AND UP2, UPT, UR11, URZ, UPT ;  /* 0x0000003f0b00728c */ /* 0x000fe2000bf45270 */
[----:B------:R-:W-:Y:S01]  /*101c0*/  ISETP.LT.OR P0, PT, R5, 0x21, P0 ;  /* 0x000000210500780c */ /* 0x000fe20000701670 */
[----:B------:R-:W1:Y:S01]  /*101d0*/  MUFU.TANH R34, R15 ;  /* 0x0000000f00227308 */ /* 0x000e620000002400 */
[----:B------:R-:W-:-:S02]  /*101e0*/  FSEL R97, R25, -INF , !P2 ;  /* 0xff80000019617808 */ /* 0x000fc40005000000 */
[----:B------:R-:W-:Y:S02]  /*101f0*/  ISETP.LT.OR P2, PT, R5, 0x22, P1 ;  /* 0x000000220500780c */ /* 0x000fe40000f41670 */
[----:B------:R-:W-:Y:S01]  /*10200*/  PLOP3.LUT P3, PT, PT, PT, UP1, 0x40, 0x0 ;  /* 0x000000000000781c */ /* 0x000fe20003f6e818 */
[----:B------:R-:W-:Y:S01]  /*10210*/  UISETP.NE.AND UP1, UPT, UR10, URZ, UPT ;  /* 0x0000003f0a00728c */ /* 0x000fe2000bf25270 */
[----:B------:R-:W-:Y:S01]  /*10220*/  ISETP.GT.AND P1, PT, R3, 0x28, P4 ;  /* 0x000000280300780c */ /* 0x000fe20002724270 */
[----:B----4-:R-:W-:Y:S01]  /*10230*/  FMUL.FTZ R6, R185, c[0x0][0x320] ;  /* 0x0000c800b9067a20 */ /* 0x010fe20000410000 */
[----:B------:R-:W-:Y:S01]  /*10240*/  FSEL R104, R17, -INF , !P0 ;  /* 0xff80000011687808 */ /* 0x000fe20004000000 */
[----:B------:R-:W4:Y:S01]  /*10250*/  MUFU.TANH R33, R14 ;  /* 0x0000000e00217308 */ /* 0x000f220000002400 */
[----:B------:R-:W-:Y:S01]  /*10260*/  PLOP3.LUT P0, PT, PT, PT, UP0, 0x40, 0x0 ;  /* 0x000000000000781c */ /* 0x000fe20003f0e808 */
[----:B------:R-:W-:Y:S01]  /*10270*/  UISETP.NE.AND UP0, UPT, UR7, URZ, UPT ;  /* 0x0000003f0700728c */ /* 0x000fe2000bf05270 */
[----:B------:R-:W-:-:S02]  /*10280*/  FSEL R105, R64, -INF , !P2 ;  /* 0xff80000040697808 */ /* 0x000fc40005000000 */
[----:B------:R-:W-:Y:S02]  /*10290*/  ISETP.GT.AND P2, PT, R3, 0x29, P3 ;  /* 0x000000290300780c */ /* 0x000fe40001f44270 */
[----:B------:R-:W-:Y:S01]  /*102a0*/  ISETP.LT.OR P1, PT, R5, 0x29, P1 ;  /* 0x000000290500780c */ /* 0x000fe20000f21670 */
[----:B------:R5:W1:Y:S01]  /*102b0*/  MUFU.TANH R50, R6 ;  /* 0x0000000600327308 */ /* 0x000a620000002400 */
[----:B------:R-:W-:Y:S01]  /*102c0*/  PLOP3.LUT P5, PT, PT, PT, UP3, 0x40, 0x0 ;  /* 0x000000000000781c */ /* 0x000fe20003fae838 */
[----:B------:R-:W-:Y:S01]  /*102d0*/  UISETP.NE.AND UP3, UPT, UR41, URZ, UPT ;  /* 0x0000003f2900728c */ /* 0x000fe2000bf65270 */
[----:B------:R-:W-:Y:S02]  /*102e0*/  ISETP.GT.AND P0, PT, R3, 0x30, P0 ;  /* 0x000000300300780c */ /* 0x000fe40000704270 */
[----:B------:R-:W-:Y:S02]  /*102f0*/  ISETP.LT.OR P2, PT, R5, 0x2a, P2 ;  /* 0x0000002a0500780c */ /* 0x000fe40001741670 */
[----:B------:R-:W-:Y:S01]  /*10300*/  FSEL R106, R63, -INF , !P1 ;  /* 0xff8000003f6a7808 */ /* 0x000fe20004800000 */
[----:B------:R-:W1:Y:S01]  /*10310*/  MUFU.TANH R32, R13 ;  /* 0x0000000d00207308 */ /* 0x000e620000002400 */
[----:B------:R-:W-:-:S02]  /*10320*/  ISETP.GT.AND P1, PT, R3, 0x31, P5 ;  /* 0x000000310300780c */ /* 0x000fc40002f24270 */
[----:B------:R-:W-:Y:S01]  /*10330*/  PLOP3.LUT P4, PT, PT, PT, UP2, 0x40, 0x0 ;  /* 0x000000000000781c */ /* 0x000fe20003f8e828 */
[----:B------:R-:W-:Y:S01]  /*10340*/  UISETP.NE.AND UP2, UPT, UR40, URZ, UPT ;  /* 0x0000003f2800728c */ /* 0x000fe2000bf45270 */
[----:B------:R-:W-:Y:S02]  /*10350*/  ISETP.LT.OR P0, PT, R5, 0x31, P0 ;  /* 0x000000310500780c */ /* 0x000fe40000701670 */
[----:B------:R-:W-:Y:S01]  /*10360*/  FSEL R109, R61, -INF , !P2 ;  /* 0xff8000003d6d7808 */ /* 0x000fe20005000000 */
[----:B-----5:R-:W-:Y:S01]  /*10370*/  FMUL.FTZ R6, R112, c[0x0][0x320] ;  /* 0x0000c80070067a20 */ /* 0x020fe20000410000 */
[----:B------:R-:W-:Y:S01]  /*10380*/  ISETP.LT.OR P2, PT, R5, 0x32, P1 ;  /* 0x000000320500780c */ /* 0x000fe20000f41670 */
[----:B------:R-:W1:Y:S01]  /*10390*/  MUFU.TANH R30, R10 ;  /* 0x0000000a001e7308 */ /* 0x000e620000002400 */
[----:B------:R-:W-:Y:S01]  /*103a0*/  PLOP3.LUT P3, PT, PT, PT, UP1, 0x40, 0x0 ;  /* 0x000000000000781c */ /* 0x000fe20003f6e818 */
[----:B------:R-:W-:Y:S01]  /*103b0*/  UISETP.NE.AND UP1, UPT, UR39, URZ, UPT ;  /* 0x0000003f2700728c */ /* 0x000fe2000bf25270 */
[----:B------:R-:W-:-:S02]  /*103c0*/  FSEL R164, R58, -INF , !P0 ;  /* 0xff8000003aa47808 */ /* 0x000fc40004000000 */
[C---:B------:R-:W-:Y:S02]  /*103d0*/  ISETP.GT.AND P1, PT, R3.reuse, 0x38, P4 ;  /* 0x000000380300780c */ /* 0x040fe40002724270 */
[----:B------:R-:W-:Y:S01]  /*103e0*/  PLOP3.LUT P0, PT, PT, PT, UP0, 0x40, 0x0 ;  /* 0x000000000000781c */ /* 0x000fe20003f0e808 */
[----:B------:R5:W1:Y:S01]  /*103f0*/  MUFU.TANH R54, R6 ;  /* 0x0000000600367308 */ /* 0x000a620000002400 */
[----:B------:R-:W-:Y:S01]  /*10400*/  FSEL R166, R60, -INF , !P2 ;  /* 0xff8000003ca67808 */ /* 0x000fe20005000000 */
[----:B------:R-:W-:Y:S01]  /*10410*/  UISETP.NE.AND UP0, UPT, UR38, URZ, UPT ;  /* 0x0000003f2600728c */ /* 0x000fe2000bf05270 */
[----:B------:R-:W-:Y:S01]  /*10420*/  ISETP.GT.AND P2, PT, R3, 0x39, P3 ;  /* 0x000000390300780c */ /* 0x000fe20001f44270 */
[----:B------:R-:W-:Y:S01]  /*10430*/  UP2UR UR38, UPR, URZ, 0x40 ;  /* 0x000000403f267883 */ /* 0x000fe20008000000 */
[----:B------:R-:W-:Y:S02]  /*10440*/  ISETP.LT.OR P1, PT, R5, 0x39, P1 ;  /* 0x000000390500780c */ /* 0x000fe40000f21670 */
[----:B------:R-:W-:Y:S01]  /*10450*/  ISETP.GT.AND P0, PT, R3, 0x40, P0 ;  /* 0x000000400300780c */ /* 0x000fe20000704270 */
[----:B------:R-:W1:Y:S01]  /*10460*/  MUFU.TANH R31, R9 ;  /* 0x00000009001f7308 */ /* 0x000e620000002400 */
[----:B------:R-:W-:-:S02]  /*10470*/  ISETP.LT.OR P2, PT, R5, 0x3a, P2 ;  /* 0x0000003a0500780c */ /* 0x000fc40001741670 */
[----:B------:R-:W-:Y:S02]  /*10480*/  FSEL R165, R51, -INF , !P1 ;  /* 0xff80000033a57808 */ /* 0x000fe40004800000 */
[----:B------:R-:W-:Y:S01]  /*10490*/  PLOP3.LUT P4, PT, PT, PT, UP6, 0x40, 0x0 ;  /* 0x000000000000781c */ /* 0x000fe20003f8e868 */
[----:B------:R-:W-:Y:S01]  /*104a0*/  UISETP.NE.AND UP6, UPT, UR23, URZ, UPT ;  /* 0x0000003f1700728c */ /* 0x000fe2000bfc5270 */
[----:B------:R-:W-:Y:S01]  /*104b0*/  ISETP.LT.OR P1, PT, R5, 0x41, P0 ;  /* 0x000000410500780c */ /* 0x000fe20000721670 */
[----:B-----5:R-:W-:Y:S01]  /*104c0*/  FMUL.FTZ R6, R113, c[0x0][0x320] ;  /* 0x0000c80071067a20 */ /* 0x020fe20000410000 */
[----:B------:R-:W-:Y:S01]  /*104d0*/  PLOP3.LUT P3, PT, PT, PT, UP5, 0x40, 0x0 ;  /* 0x000000000000781c */ /* 0x000fe20003f6e858 */
[----:B------:R-:W1:Y:S01]  /*104e0*/  MUFU.TANH R29, R8 ;  /* 0x00000008001d7308 */ /* 0x000e620000002400 */
[----:B------:R-:W-:Y:S02]  /*104f0*/  PLOP3.LUT P0, PT, PT, PT, UP4, 0x40, 0x0 ;  /* 0x000000000000781c */ /* 0x000fe40003f0e848 */
[----:B------:R-:W-:-:S02]  /*10500*/  FSEL R168, R48, -INF , !P2 ;  /* 0xff80000030a87808 */ /* 0x000fc40005000000 */
[----:B------:R-:W-:Y:S02]  /*10510*/  FSEL R179, R45, -INF , !P1 ;  /* 0xff8000002db37808 */ /* 0x000fe40004800000 */
[C---:B------:R-:W-:Y:S01]  /*10520*/  ISETP.GT.AND P2, PT, R3.reuse, 0x41, P4 ;  /* 0x000000410300780c */ /* 0x040fe20002744270 */
[----:B------:R5:W1:Y:S01]  /*10530*/  MUFU.TANH R52, R6 ;  /* 0x0000000600347308 */ /* 0x000a620000002400 */
[C---:B------:R-:W-:Y:S02]  /*10540*/  ISETP.GT.AND P1, PT, R3.reuse, 0x48, P3 ;  /* 0x000000480300780c */ /* 0x040fe40001f24270 */
[----:B------:R-:W-:Y:S02]  /*10550*/  ISETP.GT.AND P0, PT, R3, 0x49, P0 ;  /* 0x000000490300780c */ /* 0x000fe40000704270 */
[C---:B------:R-:W-:Y:S02]  /*10560*/  ISETP.LT.OR P2, PT, R5.reuse, 0x42, P2 ;  /* 0x000000420500780c */ /* 0x040fe40001741670 */
[C---:B------:R-:W-:Y:S01]  /*10570*/  ISETP.LT.OR P1, PT, R5.reuse, 0x49, P1 ;  /* 0x000000490500780c */ /* 0x040fe20000f21670 */
[----:B------:R-:W1:Y:S01]  /*10580*/  MUFU.TANH R28, R7 ;  /* 0x00000007001c7308 */ /* 0x000e620000002400 */
[----:B------:R-:W-:-:S02]  /*10590*/  ISETP.LT.OR P0, PT, R5, 0x4a, P0 ;  /* 0x0000004a0500780c */ /* 0x000fc40000701670 */
[----:B------:R-:W-:Y:S02]  /*105a0*/  FSEL R180, R47, -INF , !P2 ;  /* 0xff8000002fb47808 */ /* 0x000fe40005000000 */
[----:B------:R-:W-:Y:S02]  /*105b0*/  PLOP3.LUT P2, PT, PT, PT, UP2, 0x40, 0x0 ;  /* 0x000000000000781c */ /* 0x000fe40003f4e828 */
[----:B------:R-:W-:Y:S01]  /*105c0*/  FSEL R182, R41, -INF , !P1 ;  /* 0xff80000029b67808 */ /* 0x000fe20004800000 */
[----:B-----5:R-:W-:Y:S01]  /*105d0*/  FMUL.FTZ R6, R156, c[0x0][0x320] ;  /* 0x0000c8009c067a20 */ /* 0x020fe20000410000 */
[----:B------:R-:W-:Y:S01]  /*105e0*/  PLOP3.LUT P1, PT, PT, PT, UP1, 0x40, 0x0 ;  /* 0x000000000000781c */ /* 0x000fe20003f2e818 */
[----:B------:R-:W1:Y:S01]  /*105f0*/  MUFU.TANH R26, R12 ;  /* 0x0000000c001a7308 */ /* 0x000e620000002400 */
[----:B------:R-:W-:Y:S02]  /*10600*/  FSEL R184, R38, -INF , !P0 ;  /* 0xff80000026b87808 */ /* 0x000fe40004000000 */
[----:B------:R-:W-:-:S02]  /*10610*/  PLOP3.LUT P0, PT, PT, PT, UP0, 0x40, 0x0 ;  /* 0x000000000000781c */ /* 0x000fc40003f0e808 */
[C---:B------:R-:W-:Y:S02]  /*10620*/  ISETP.GT.AND P2, PT, R3.reuse, 0x51, P2 ;  /* 0x000000510300780c */ /* 0x040fe40001744270 */
[C---:B------:R-:W-:Y:S01]  /*10630*/  ISETP.GT.AND P1, PT, R3.reuse, 0x58, P1 ;  /* 0x000000580300780c */ /* 0x040fe20000f24270 */
[----:B------:R5:W1:Y:S01]  /*10640*/  MUFU.TANH R43, R6 ;  /* 0x00000006002b7308 */ /* 0x000a620000002400 */
[----:B------:R-:W-:Y:S02]  /*10650*/  ISETP.GT.AND P0, PT, R3, 0x59, P0 ;  /* 0x000000590300780c */ /* 0x000fe40000704270 */
[C---:B------:R-:W-:Y:S02]  /*10660*/  ISETP.LT.OR P3, PT, R5.reuse, 0x52, P2 ;  /* 0x000000520500780c */ /* 0x040fe40001761670 */
[C---:B------:R-:W-:Y:S02]  /*10670*/  ISETP.LT.OR P2, PT, R5.reuse, 0x59, P1 ;  /* 0x000000590500780c */ /* 0x040fe40000f41670 */
[----:B------:R-:W-:Y:S01]  /*10680*/  ISETP.LT.OR P1, PT, R5, 0x5a, P0 ;  /* 0x0000005a0500780c */ /* 0x000fe20000721670 */
[----:B------:R-:W1:Y:S01]  /*10690*/  MUFU.TANH R25, R11 ;  /* 0x0000000b00197308 */ /* 0x000e620000002400 */
[----:B------:R-:W-:Y:S01]  /*106a0*/  PLOP3.LUT P0, PT, PT, PT, UP6, 0x40, 0x0 ;  /* 0x000000000000781c */ /* 0x000fe20003f0e868 */
[----:B------:R-:W-:Y:S01]  /*106b0*/  UISETP.NE.AND UP6, UPT, UR38, URZ, UPT ;  /* 0x0000003f2600728c */ /* 0x000fe2000bfc5270 */
[----:B------:R-:W-:-:S02]  /*106c0*/  PLOP3.LUT P5, PT, PT, PT, UP3, 0x40, 0x0 ;  /* 0x000000000000781c */ /* 0x000fc40003fae838 */
[----:B------:R-:W-:Y:S02]  /*106d0*/  FSEL R204, R44, -INF , !P3 ;  /* 0xff8000002ccc7808 */ /* 0x000fe40005800000 */
[----:B------:R-:W-:Y:S01]  /*106e0*/  ISETP.GT.AND P4, PT, R3, 0x50, P5 ;  /* 0x000000500300780c */ /* 0x000fe20002f84270 */
[----:B-----5:R-:W-:Y:S01]  /*106f0*/  FMUL.FTZ R6, R157, c[0x0][0x320] ;  /* 0x0000c8009d067a20 */ /* 0x020fe20000410000 */
[----:B------:R-:W-:Y:S01]  /*10700*/  FSEL R203, R37, -INF , !P2 ;  /* 0xff80000025cb7808 */ /* 0x000fe20005000000 */
[----:B------:R-:W-:Y:S01]  /*10710*/  FMUL.FTZ R3, R136, c[0x0][0x320] ;  /* 0x0000c80088037a20 */ /* 0x000fe20000410000 */
[----:B------:R-:W-:Y:S01]  /*10720*/  ISETP.LT.OR P4, PT, R5, 0x51, P4 ;  /* 0x000000510500780c */ /* 0x000fe20002781670 */
[----:B------:R5:W1:Y:S01]  /*10730*/  MUFU.TANH R42, R6 ;  /* 0x00000006002a7308 */ /* 0x000a620000002400 */
[----:B------:R-:W-:Y:S02]  /*10740*/  FSEL R202, R35, -INF , !P1 ;  /* 0xff80000023ca7808 */ /* 0x000fe40004800000 */
[----:B------:R-:W-:-:S05]  /*10750*/  FSEL R205, R40, -INF , !P4 ;  /* 0xff80000028cd7808 */ /* 0x000fca0006000000 */
[----:B------:R-:W1:Y:S01]  /*10760*/  MUFU.TANH R24, R3 ;  /* 0x0000000300187308 */ /* 0x000e620000002400 */
[----:B-----5:R-:W-:-:S07]  /*10770*/  FMUL.FTZ R6, R128, c[0x0][0x320] ;  /* 0x0000c80080067a20 */ /* 0x020fce0000410000 */
[----:B------:R5:W1:Y:S02]  /*10780*/  MUFU.TANH R39, R6 ;  /* 0x0000000600277308 */ /* 0x000a640000002400 */
[----:B-----5:R-:W-:-:S06]  /*10790*/  FMUL.FTZ R6, R120, c[0x0][0x320] ;  /* 0x0000c80078067a20 */ /* 0x020fcc0000410000 */
[----:B------:R5:W1:Y:S02]  /*107a0*/  MUFU.TANH R36, R6 ;  /* 0x0000000600247308 */ /* 0x000a640000002400 */
[----:B-----5:R-:W-:-:S06]  /*107b0*/  FMUL.FTZ R6, R160, c[0x0][0x320] ;  /* 0x0000c800a0067a20 */ /* 0x020fcc0000410000 */
[----:B------:R5:W1:Y:S02]  /*107c0*/  MUFU.TANH R27, R6 ;  /* 0x00000006001b7308 */ /* 0x000a640000002400 */
[----:B-----5:R-:W5:Y:S02]  /*107d0*/  SHFL.IDX PT, R6, R19, 0x2, 0x1c1f ;  /* 0x005c1f0013067f89 */ /* 0x020f6400000e0000 */
[--C-:B-----5:R-:W-:Y:S02]  /*107e0*/  IMAD.IADD R5, R20, 0x1, R6.reuse ;  /* 0x0000000114057824 */ /* 0x120fe400078e0206 */
        /* <DEDUP_REMOVED lines=15> */
.L_x_445:
[----:B------:R-:W-:-:S04]  /*108e0*/  MOV R7, c[0x0][0x32c] ;  /* 0x0000cb0000077a02 */ /* 0x000fc80000000f00 */
[----:B------:R-:W-:-:S13]  /*108f0*/  ISETP.NE.AND P0, PT, R7, 0x1, PT ;  /* 0x000000010700780c */ /* 0x000fda0003f05270 */
[----:B------:R-:W-:-:S05]  /*10900*/  @P0 IMAD.HI.U32 R7, R6, c[0x0][0x330], RZ ;  /* 0x0000cc0006070a27 */ /* 0x000fca00078e00ff */
[----:B------:R-:W-:Y:S02]  /*10910*/  @P0 SHF.R.U32.HI R6, RZ, c[0x0][0x334], R7 ;  /* 0x0000cd00ff060a19 */ /* 0x000fe40000011607 */
.L_x_446:
[----:B------:R-:W-:Y:S05]  /*10920*/  BSYNC B0 ;  /* 0x0000000000007941 */ /* 0x000fea0003800000 */
.L_x_444:
[----:B------:R-:W-:-:S05]  /*10930*/  IMAD R6, R6, c[0x0][0x32c], R23 ;  /* 0x0000cb0006067a24 */ /* 0x000fca00078e0217 */
[----:B------:R-:W-:Y:S02]  /*10940*/  IADD3 R7, R6, c[0x0][0x32c], RZ ;  /* 0x0000cb0006077a10 */ /* 0x000fe40007ffe0ff */
[----:B------:R-:W-:Y:S02]  /*10950*/  IMNMX R3, R3, R6, !PT ;  /* 0x0000000603037217 */ /* 0x000fe40007800200 */
[----:B------:R-:W-:Y:S02]  /*10960*/  IMNMX R5, R5, R7, PT ;  /* 0x0000000705057217 */ /* 0x000fe40003800200 */
.L_x_443:
[----:B-1234-:R-:W-:Y:S01]  /*10970*/  UP2UR UR42, UPR, URZ, 0x10 ;  /* 0x000000103f2a7883 */ /* 0x01efe20008000000 */
        /* <DEDUP_REMOVED lines=17> */
[----:B------:R-:W-:Y:S01]  /*10a90*/  PLOP3.LUT P0, PT, PT, PT, UP2, 0x40, 0x0 ;  /* 0x000000000000781c */ /* 0x000fe20003f0e828 */
[----:B------:R-:W-:Y:S01]  /*10aa0*/  UISETP.NE.AND UP1, UPT, UR33, URZ, UPT ;  /* 0x0000003f2100728c */ /* 0x000fe2000bf25270 */
[C---:B------:R-:W-:Y:S01]  /*10ab0*/  ISETP.GT.AND P1, PT, R3.reuse, 0x1, P1 ;  /* 0x000000010300780c */ /* 0x040fe20000f24270 */
[----:B------:R-:W-:Y:S01]  /*10ac0*/  UISETP.NE.AND UP3, UPT, UR32, URZ, UPT ;  /* 0x0000003f2000728c */ /* 0x000fe2000bf65270 */
[----:B------:R-:W-:Y:S01]  /*10ad0*/  PLOP3.LUT P3, PT, PT, PT, UP0, 0x40, 0x0 ;  /* 0x000000000000781c */ /* 0x000fe20003f6e808 */
[----:B------:R-:W-:Y:S01]  /*10ae0*/  UISETP.NE.AND UP2, UPT, UR31, URZ, UPT ;  /* 0x0000003f1f00728c */ /* 0x000fe2000bf45270 */
[----:B------:R-:W-:Y:S01]  /*10af0*/  FSEL R100, R26, -INF , !P2 ;  /* 0xff8000001a647808 */ /* 0x000fe20005000000 */
[----:B------:R-:W-:Y:S01]  /*10b00*/  UISETP.NE.AND UP0, UPT, UR29, URZ, UPT ;  /* 0x0000003f1d00728c */ /* 0x000fe2000bf05270 */
[----:B------:R-:W-:Y:S01]  /*10b10*/  ISETP.GT.AND P2, PT, R3, 0x8, P0 ;  /* 0x000000080300780c */ /* 0x000fe20000744270 */
[----:B-1----:R-:W-:Y:S01]  /*10b20*/  FMUL.FTZ R6, R162, c[0x0][0x320] ;  /* 0x0000c800a2067a20 */ /* 0x002fe20000410000 */
[----:B------:R-:W-:Y:S01]  /*10b30*/  ISETP.LT.OR P0, PT, R5, 0x2, P1 ;  /* 0x000000020500780c */ /* 0x000fe20000f01670 */
[----:B------:R-:W-:Y:S01]  /*10b40*/  UISETP.NE.AND UP4, UPT, UR42, URZ, UPT ;  /* 0x0000003f2a00728c */ /* 0x000fe2000bf85270 */
[----:B------:R-:W-:Y:S01]  /*10b50*/  PLOP3.LUT P5, PT, PT, PT, UP1, 0x40, 0x0 ;  /* 0x000000000000781c */ /* 0x000fe20003fae818 */
[----:B------:R-:W-:Y:S01]  /*10b60*/  UISETP.NE.AND UP1, UPT, UR30, URZ, UPT ;  /* 0x0000003f1e00728c */ /* 0x000fe2000bf25270 */
[----:B------:R-:W-:Y:S01]  /*10b70*/  ISETP.GT.AND P1, PT, R3, 0x9, P3 ;  /* 0x000000090300780c */ /* 0x000fe20001f24270 */
[----:B------:R1:W3:Y:S01]  /*10b80*/  MUFU.TANH R74, R6 ;  /* 0x00000006004a7308 */ /* 0x0002e20000002400 */
[----:B------:R-:W-:Y:S01]  /*10b90*/  ISETP.LT.OR P2, PT, R5, 0x9, P2 ;  /* 0x000000090500780c */ /* 0x000fe20001741670 */
[----:B------:R-:W-:Y:S01]  /*10ba0*/  FMUL.FTZ R13, R118, c[0x0][0x320] ;  /* 0x0000c800760d7a20 */ /* 0x000fe20000410000 */
[----:B------:R-:W-:Y:S01]  /*10bb0*/  FSEL R101, R50, -INF , !P0 ;  /* 0xff80000032657808 */ /* 0x000fe20004000000 */
[----:B------:R-:W-:Y:S01]  /*10bc0*/  FMUL.FTZ R12, R119, c[0x0][0x320] ;  /* 0x0000c800770c7a20 */ /* 0x000fe20000410000 */
[----:B------:R-:W-:Y:S01]  /*10bd0*/  ISETP.GT.AND P0, PT, R3, 0x10, P5 ;  /* 0x000000100300780c */ /* 0x000fe20002f04270 */
[----:B------:R-:W-:Y:S01]  /*10be0*/  FMUL.FTZ R11, R135, c[0x0][0x320] ;  /* 0x0000c800870b7a20 */ /* 0x000fe20000410000 */
[----:B------:R-:W-:Y:S01]  /*10bf0*/  ISETP.LT.OR P1, PT, R5, 0xa, P1 ;  /* 0x0000000a0500780c */ /* 0x000fe20000f21670 */
[----:B------:R-:W-:Y:S01]  /*10c00*/  FMUL.FTZ R18, R131, c[0x0][0x320] ;  /* 0x0000c80083127a20 */ /* 0x000fe20000410000 */
[----:B------:R-:W-:Y:S01]  /*10c10*/  PLOP3.LUT P4, PT, PT, PT, UP3, 0x40, 0x0 ;  /* 0x000000000000781c */ /* 0x000fe20003f8e838 */
[----:B------:R-:W-:Y:S01]  /*10c20*/  UISETP.NE.AND UP3, UPT, UR28, URZ, UPT ;  /* 0x0000003f1c00728c */ /* 0x000fe2000bf65270 */
[----:B------:R-:W-:Y:S01]  /*10c30*/  FSEL R102, R27, -INF , !P2 ;  /* 0xff8000001b667808 */ /* 0x000fe20005000000 */
[----:B------:R-:W-:Y:S01]  /*10c40*/  FMUL.FTZ R14, R134, c[0x0][0x320] ;  /* 0x0000c800860e7a20 */ /* 0x000fe20000410000 */
[----:B------:R-:W-:Y:S01]  /*10c50*/  ISETP.LT.OR P2, PT, R5, 0x11, P0 ;  /* 0x000000110500780c */ /* 0x000fe20000741670 */
[----:B------:R-:W-:Y:S01]  /*10c60*/  FMUL.FTZ R15, R158, c[0x0][0x320] ;  /* 0x0000c8009e0f7a20 */ /* 0x000fe20000410000 */
[----:B------:R-:W-:Y:S01]  /*10c70*/  FSEL R103, R53, -INF , !P1 ;  /* 0xff80000035677808 */ /* 0x000fe20004800000 */
[----:B-1----:R-:W-:Y:S01]  /*10c80*/  FMUL.FTZ R6, R114, c[0x0][0x320] ;  /* 0x0000c80072067a20 */ /* 0x002fe20000410000 */
[----:B------:R-:W-:Y:S01]  /*10c90*/  PLOP3.LUT P3, PT, PT, PT, UP2, 0x40, 0x0 ;  /* 0x000000000000781c */ /* 0x000fe20003f6e828 */
[----:B------:R-:W-:Y:S01]  /*10ca0*/  UISETP.NE.AND UP2, UPT, UR25, URZ, UPT ;  /* 0x0000003f1900728c */ /* 0x000fe2000bf45270 */
[----:B------:R-:W-:Y:S01]  /*10cb0*/  ISETP.GT.AND P1, PT, R3, 0x11, P4 ;  /* 0x000000110300780c */ /* 0x000fe20002724270 */
[----:B------:R1:W4:Y:S01]  /*10cc0*/  MUFU.TANH R47, R6 ;  /* 0x00000006002f7308 */ /* 0x0003220000002400 */
        /* <DEDUP_REMOVED lines=8> */
[----:B------:R-:W-:Y:S01]  /*10d50*/  PLOP3.LUT P0, PT, PT, PT, UP1, 0x40, 0x0 ;  /* 0x000000000000781c */ /* 0x000fe20003f0e818 */
[----:B------:R-:W-:Y:S01]  /*10d60*/  UISETP.NE.AND UP1, UPT, UR20, URZ, UPT ;  /* 0x0000003f1400728c */ /* 0x000fe2000bf25270 */
[----:B------:R-:W-:Y:S01]  /*10d70*/  ISETP.LT.OR P2, PT, R5, 0x19, P2 ;  /* 0x000000190500780c */ /* 0x000fe20001741670 */
[----:B------:R5:W2:Y:S01]  /*10d80*/  MUFU.TANH R116, R7 ;  /* 0x0000000700747308 */ /* 0x000aa20000002400 */
[----:B------:R-:W-:-:S02]  /*10d90*/  FSEL R113, R56, -INF , !P1 ;  /* 0xff80000038717808 */ /* 0x000fc40004800000 */
[----:B------:R-:W-:Y:S01]  /*10da0*/  ISETP.GT.AND P1, PT, R3, 0x20, P5 ;  /* 0x000000200300780c */ /* 0x000fe20002f24270 */
[----:B-1----:R-:W-:Y:S01]  /*10db0*/  FMUL.FTZ R6, R115, c[0x0][0x320] ;  /* 0x0000c80073067a20 */ /* 0x002fe20000410000 */
[----:B------:R-:W-:Y:S02]  /*10dc0*/  ISETP.GT.AND P0, PT, R3, 0x19, P0 ;  /* 0x000000190300780c */ /* 0x000fe40000704270 */
[----:B------:R-:W-:Y:S01]  /*10dd0*/  PLOP3.LUT P4, PT, PT, PT, UP3, 0x40, 0x0 ;  /* 0x000000000000781c */ /* 0x000fe20003f8e838 */
[----:B------:R1:W1:Y:S01]  /*10de0*/  MUFU.TANH R48, R6 ;  /* 0x0000000600307308 */ /* 0x0002620000002400 */
[----:B------:R-:W-:Y:S01]  /*10df0*/  FSEL R114, R33, -INF , !P2 ;  /* 0xff80000021727808 */ /* 0x000fe20005000000 */
[----:B------:R-:W-:Y:S01]  /*10e00*/  UISETP.NE.AND UP3, UPT, UR14, URZ, UPT ;  /* 0x0000003f0e00728c */ /* 0x000fe2000bf65270 */
[C---:B------:R-:W-:Y:S02]  /*10e10*/  ISETP.LT.OR P2, PT, R5.reuse, 0x21, P1 ;  /* 0x000000210500780c */ /* 0x040fe40000f41670 */
[----:B------:R-:W-:-:S02]  /*10e20*/  ISETP.LT.OR P0, PT, R5, 0x1a, P0 ;  /* 0x0000001a0500780c */ /* 0x000fc40000701670 */
[----:B------:R-:W-:Y:S01]  /*10e30*/  PLOP3.LUT P3, PT, PT, PT, UP2, 0x40, 0x0 ;  /* 0x000000000000781c */ /* 0x000fe20003f6e828 */
[----:B------:R-:W-:Y:S01]  /*10e40*/  UISETP.NE.AND UP2, UPT, UR11, URZ, UPT ;  /* 0x0000003f0b00728c */ /* 0x000fe2000bf45270 */
[----:B------:R-:W-:Y:S01]  /*10e50*/  ISETP.GT.AND P1, PT, R3, 0x21, P4 ;  /* 0x000000210300780c */ /* 0x000fe20002724270 */
[----:B-----5:R-:W-:Y:S01]  /*10e60*/  FMUL.FTZ R7, R170, c[0x0][0x320] ;  /* 0x0000c800aa077a20 */ /* 0x020fe20000410000 */
[----:B------:R-:W-:Y:S01]  /*10e70*/  FSEL R167, R43, -INF , !P2 ;  /* 0xff8000002ba77808 */ /* 0x000fe20005000000 */
[----:B------:R-:W2:Y:S01]  /*10e80*/  MUFU.TANH R18, R18 ;  /* 0x0000001200127308 */ /* 0x000ea20000002400 */
[----:B------:R-:W-:Y:S02]  /*10e90*/  FSEL R115, R28, -INF , !P0 ;  /* 0xff8000001c737808 */ /* 0x000fe40004000000 */
[----:B------:R-:W-:Y:S01]  /*10ea0*/  ISETP.GT.AND P2, PT, R3, 0x28, P3 ;  /* 0x000000280300780c */ /* 0x000fe20001f44270 */
[----:B-1----:R-:W-:Y:S01]  /*10eb0*/  FMUL.FTZ R6, R163, c[0x0][0x320] ;  /* 0x0000c800a3067a20 */ /* 0x002fe20000410000 */
[----:B------:R-:W-:-:S02]  /*10ec0*/  ISETP.LT.OR P1, PT, R5, 0x22, P1 ;  /* 0x000000220500780c */ /* 0x000fc40000f21670 */
[----:B------:R-:W-:Y:S01]  /*10ed0*/  PLOP3.LUT P0, PT, PT, PT, UP1, 0x40, 0x0 ;  /* 0x000000000000781c */ /* 0x000fe20003f0e818 */
[----:B------:R1:W1:Y:S01]  /*10ee0*/  MUFU.TANH R44, R6 ;  /* 0x00000006002c7308 */ /* 0x0002620000002400 */
[----:B------:R-:W-:Y:S01]  /*10ef0*/  PLOP3.LUT P5, PT, PT, PT, UP0, 0x40, 0x0 ;  /* 0x000000000000781c */ /* 0x000fe20003fae808 */
[----:B------:R-:W-:Y:S01]  /*10f00*/  UISETP.NE.AND UP1, UPT, UR10, URZ, UPT ;  /* 0x0000003f0a00728c */ /* 0x000fe2000bf25270 */
[----:B------:R-:W-:Y:S01]  /*10f10*/  ISETP.LT.OR P2, PT, R5, 0x29, P2 ;  /* 0x000000290500780c */ /* 0x000fe20001741670 */
[----:B------:R-:W-:Y:S01]  /*10f20*/  UISETP.NE.AND UP0, UPT, UR7, URZ, UPT ;  /* 0x0000003f0700728c */ /* 0x000fe2000bf05270 */
[----:B------:R-:W-:Y:S02]  /*10f30*/  FSEL R169, R42, -INF , !P1 ;  /* 0xff8000002aa97808 */ /* 0x000fe40004800000 */
[C---:B------:R-:W-:Y:S01]  /*10f40*/  ISETP.GT.AND P0, PT, R3.reuse, 0x29, P0 ;  /* 0x000000290300780c */ /* 0x040fe20000704270 */
[----:B------:R-:W2:Y:S01]  /*10f50*/  MUFU.TANH R43, R13 ;  /* 0x0000000d002b7308 */ /* 0x000ea20000002400 */
[----:B------:R-:W-:-:S02]  /*10f60*/  ISETP.GT.AND P1, PT, R3, 0x30, P5 ;  /* 0x000000300300780c */ /* 0x000fc40002f24270 */
[----:B------:R-:W-:Y:S02]  /*10f70*/  FSEL R174, R39, -INF , !P2 ;  /* 0xff80000027ae7808 */ /* 0x000fe40005000000 */
[----:B------:R-:W-:Y:S01]  /*10f80*/  PLOP3.LUT P4, PT, PT, PT, UP3, 0x40, 0x0 ;  /* 0x000000000000781c */ /* 0x000fe20003f8e838 */
[----:B------:R-:W-:Y:S01]  /*10f90*/  UISETP.NE.AND UP3, UPT, UR41, URZ, UPT ;  /* 0x0000003f2900728c */ /* 0x000fe2000bf65270 */
[C---:B------:R-:W-:Y:S01]  /*10fa0*/  ISETP.LT.OR P0, PT, R5.reuse, 0x2a, P0 ;  /* 0x0000002a0500780c */ /* 0x040fe20000701670 */
[----:B-1----:R-:W-:Y:S01]  /*10fb0*/  FMUL.FTZ R6, R186, c[0x0][0x320] ;  /* 0x0000c800ba067a20 */ /* 0x002fe20000410000 */
[----:B------:R-:W-:Y:S01]  /*10fc0*/  ISETP.LT.OR P2, PT, R5, 0x31, P1 ;  /* 0x000000310500780c */ /* 0x000fe20000f41670 */
[----:B------:R-:W1:Y:S01]  /*10fd0*/  MUFU.TANH R39, R12 ;  /* 0x0000000c00277308 */ /* 0x000e620000002400 */
[----:B------:R-:W-:Y:S01]  /*10fe0*/  PLOP3.LUT P3, PT, PT, PT, UP2, 0x40, 0x0 ;  /* 0x000000000000781c */ /* 0x000fe20003f6e828 */
[----:B------:R-:W-:Y:S01]  /*10ff0*/  UISETP.NE.AND UP2, UPT, UR40, URZ, UPT ;  /* 0x0000003f2800728c */ /* 0x000fe2000bf45270 */
[----:B------:R-:W-:-:S02]  /*11000*/  FSEL R175, R32, -INF , !P0 ;  /* 0xff80000020af7808 */ /* 0x000fc40004000000 */
[C---:B------:R-:W-:Y:S02]  /*11010*/  ISETP.GT.AND P1, PT, R3.reuse, 0x31, P4 ;  /* 0x000000310300780c */ /* 0x040fe40002724270 */
[----:B------:R-:W-:Y:S01]  /*11020*/  FSEL R198, R24, -INF , !P2 ;  /* 0xff80000018c67808 */ /* 0x000fe20005000000 */
[----:B------:R5:W1:Y:S01]  /*11030*/  MUFU.TANH R41, R6 ;  /* 0x0000000600297308 */ /* 0x000a620000002400 */
[----:B------:R-:W-:Y:S01]  /*11040*/  PLOP3.LUT P0, PT, PT, PT, UP1, 0x40, 0x0 ;  /* 0x000000000000781c */ /* 0x000fe20003f0e818 */
[----:B------:R-:W-:Y:S01]  /*11050*/  UISETP.NE.AND UP1, UPT, UR39, URZ, UPT ;  /* 0x0000003f2700728c */ /* 0x000fe2000bf25270 */
[----:B------:R-:W-:Y:S02]  /*11060*/  ISETP.GT.AND P2, PT, R3, 0x38, P3 ;  /* 0x000000380300780c */ /* 0x000fe40001f44270 */
[----:B------:R-:W-:Y:S01]  /*11070*/  PLOP3.LUT P5, PT, PT, PT, UP0, 0x40, 0x0 ;  /* 0x000000000000781c */ /* 0x000fe20003fae808 */
[----:B------:R-:W-:Y:S01]  /*11080*/  UISETP.NE.AND UP0, UPT, UR38, URZ, UPT ;  /* 0x0000003f2600728c */ /* 0x000fe2000bf05270 */
[----:B------:R-:W-:Y:S01]  /*11090*/  ISETP.LT.OR P3, PT, R5, 0x32, P1 ;  /* 0x000000320500780c */ /* 0x000fe20000f61670 */
[----:B------:R-:W-:Y:S01]  /*110a0*/  UP2UR UR38, UPR, URZ, 0x40 ;  /* 0x000000403f267883 */ /* 0x000fe20008000000 */
[----:B------:R-:W-:Y:S01]  /*110b0*/  ISETP.GT.AND P0, PT, R3, 0x39, P0 ;  /* 0x000000390300780c */ /* 0x000fe20000704270 */
[----:B------:R-:W1:Y:S01]  /*110c0*/  MUFU.TANH R13, R11 ;  /* 0x0000000b000d7308 */ /* 0x000e620000002400 */
[----:B------:R-:W-:-:S02]  /*110d0*/  ISETP.LT.OR P1, PT, R5, 0x39, P2 ;  /* 0x000000390500780c */ /* 0x000fc40001721670 */
[----:B------:R-:W-:Y:S02]  /*110e0*/  ISETP.GT.AND P2, PT, R3, 0x40, P5 ;  /* 0x000000400300780c */ /* 0x000fe40002f44270 */
[----:B------:R-:W-:Y:S01]  /*110f0*/  FSEL R197, R55, -INF , !P3 ;  /* 0xff80000037c57808 */ /* 0x000fe20005800000 */
[----:B-----5:R-:W-:Y:S01]  /*11100*/  FMUL.FTZ R6, R187, c[0x0][0x320] ;  /* 0x0000c800bb067a20 */ /* 0x020fe20000410000 */
[C---:B------:R-:W-:Y:S01]  /*11110*/  ISETP.LT.OR P3, PT, R5.reuse, 0x3a, P0 ;  /* 0x0000003a0500780c */ /* 0x040fe20000761670 */
[----:B------:R-:W1:Y:S01]  /*11120*/  MUFU.TANH R12, R10 ;  /* 0x0000000a000c7308 */ /* 0x000e620000002400 */
[----:B------:R-:W-:Y:S02]  /*11130*/  FSEL R196, R36, -INF , !P1 ;  /* 0xff80000024c47808 */ /* 0x000fe40004800000 */
[----:B------:R-:W-:Y:S01]  /*11140*/  PLOP3.LUT P4, PT, PT, PT, UP6, 0x40, 0x0 ;  /* 0x000000000000781c */ /* 0x000fe20003f8e868 */
[----:B------:R-:W-:Y:S01]  /*11150*/  UISETP.NE.AND UP6, UPT, UR23, URZ, UPT ;  /* 0x0000003f1700728c */ /* 0x000fe2000bfc5270 */
[----:B------:R-:W-:-:S02]  /*11160*/  ISETP.LT.OR P1, PT, R5, 0x41, P2 ;  /* 0x000000410500780c */ /* 0x000fc40001721670 */
[----:B------:R-:W-:Y:S01]  /*11170*/  PLOP3.LUT P0, PT, PT, PT, UP5, 0x40, 0x0 ;  /* 0x000000000000781c */ /* 0x000fe20003f0e858 */
[----:B------:R5:W1:Y:S01]  /*11180*/  MUFU.TANH R40, R6 ;  /* 0x0000000600287308 */ /* 0x000a620000002400 */
[----:B------:R-:W-:Y:S02]  /*11190*/  PLOP3.LUT P2, PT, PT, PT, UP4, 0x40, 0x0 ;  /* 0x000000000000781c */ /* 0x000fe40003f4e848 */
[----:B------:R-:W-:Y:S02]  /*111a0*/  FSEL R201, R34, -INF , !P3 ;  /* 0xff80000022c97808 */ /* 0x000fe40005800000 */
[----:B------:R-:W-:Y:S02]  /*111b0*/  ISETP.GT.AND P3, PT, R3, 0x41, P4 ;  /* 0x000000410300780c */ /* 0x000fe40002764270 */
[----:B------:R-:W-:Y:S01]  /*111c0*/  FSEL R227, R25, -INF , !P1 ;  /* 0xff80000019e37808 */ /* 0x000fe20004800000 */
[----:B------:R-:W1:Y:S01]  /*111d0*/  MUFU.TANH R11, R9 ;  /* 0x00000009000b7308 */ /* 0x000e620000002400 */
[----:B------:R-:W-:-:S02]  /*111e0*/  ISETP.GT.AND P1, PT, R3, 0x48, P0 ;  /* 0x000000480300780c */ /* 0x000fc40000724270 */
[----:B------:R-:W-:Y:S02]  /*111f0*/  ISETP.GT.AND P0, PT, R3, 0x49, P2 ;  /* 0x000000490300780c */ /* 0x000fe40001704270 */
[C---:B------:R-:W-:Y:S02]  /*11200*/  ISETP.LT.OR P2, PT, R5.reuse, 0x42, P3 ;  /* 0x000000420500780c */ /* 0x040fe40001f41670 */
[C---:B------:R-:W-:Y:S01]  /*11210*/  ISETP.LT.OR P1, PT, R5.reuse, 0x49, P1 ;  /* 0x000000490500780c */ /* 0x040fe20000f21670 */
[----:B-----5:R-:W-:Y:S01]  /*11220*/  FMUL.FTZ R6, R122, c[0x0][0x320] ;  /* 0x0000c8007a067a20 */ /* 0x020fe20000410000 */
[----:B------:R-:W-:Y:S01]  /*11230*/  ISETP.LT.OR P0, PT, R5, 0x4a, P0 ;  /* 0x0000004a0500780c */ /* 0x000fe20000701670 */
[----:B------:R-:W1:Y:S01]  /*11240*/  MUFU.TANH R17, R17 ;  /* 0x0000001100117308 */ /* 0x000e620000002400 */
[----:B------:R-:W-:Y:S02]  /*11250*/  FSEL R226, R62, -INF , !P2 ;  /* 0xff8000003ee27808 */ /* 0x000fe40005000000 */
[----:B------:R-:W-:-:S02]  /*11260*/  PLOP3.LUT P2, PT, PT, PT, UP2, 0x40, 0x0 ;  /* 0x000000000000781c */ /* 0x000fc40003f4e828 */
[----:B------:R-:W-:Y:S02]  /*11270*/  FSEL R228, R54, -INF , !P1 ;  /* 0xff80000036e47808 */ /* 0x000fe40004800000 */
[----:B------:R-:W-:Y:S01]  /*11280*/  PLOP3.LUT P1, PT, PT, PT, UP1, 0x40, 0x0 ;  /* 0x000000000000781c */ /* 0x000fe20003f2e818 */
[----:B------:R5:W1:Y:S01]  /*11290*/  MUFU.TANH R38, R6 ;  /* 0x0000000600267308 */ /* 0x000a620000002400 */
[----:B------:R-:W-:Y:S02]  /*112a0*/  FSEL R229, R52, -INF , !P0 ;  /* 0xff80000034e57808 */ /* 0x000fe40004000000 */
[----:B------:R-:W-:Y:S02]  /*112b0*/  PLOP3.LUT P0, PT, PT, PT, UP0, 0x40, 0x0 ;  /* 0x000000000000781c */ /* 0x000fe40003f0e808 */
[C---:B------:R-:W-:Y:S02]  /*112c0*/  ISETP.GT.AND P2, PT, R3.reuse, 0x51, P2 ;  /* 0x000000510300780c */ /* 0x040fe40001744270 */
[C---:B------:R-:W-:Y:S01]  /*112d0*/  ISETP.GT.AND P1, PT, R3.reuse, 0x58, P1 ;  /* 0x000000580300780c */ /* 0x040fe20000f24270 */
[----:B------:R-:W1:Y:S01]  /*112e0*/  MUFU.TANH R16, R16 ;  /* 0x0000001000107308 */ /* 0x000e620000002400 */
[----:B------:R-:W-:-:S02]  /*112f0*/  ISETP.GT.AND P0, PT, R3, 0x59, P0 ;  /* 0x000000590300780c */ /* 0x000fc40000704270 */
[C---:B------:R-:W-:Y:S02]  /*11300*/  ISETP.LT.OR P3, PT, R5.reuse, 0x52, P2 ;  /* 0x000000520500780c */ /* 0x040fe40001761670 */
[C---:B------:R-:W-:Y:S02]  /*11310*/  ISETP.LT.OR P2, PT, R5.reuse, 0x59, P1 ;  /* 0x000000590500780c */ /* 0x040fe40000f41670 */
[----:B------:R-:W-:Y:S01]  /*11320*/  ISETP.LT.OR P1, PT, R5, 0x5a, P0 ;  /* 0x0000005a0500780c */ /* 0x000fe20000721670 */
[----:B-----5:R-:W-:Y:S01]  /*11330*/  FMUL.FTZ R6, R123, c[0x0][0x320] ;  /* 0x0000c8007b067a20 */ /* 0x020fe20000410000 */
[----:B------:R-:W-:Y:S01]  /*11340*/  PLOP3.LUT P0, PT, PT, PT, UP6, 0x40, 0x0 ;  /* 0x000000000000781c */ /* 0x000fe20003f0e868 */
[----:B------:R-:W1:Y:S01]  /*11350*/  MUFU.TANH R15, R15 ;  /* 0x0000000f000f7308 */ /* 0x000e620000002400 */
[----:B------:R-:W-:Y:S01]  /*11360*/  PLOP3.LUT P4, PT, PT, PT, UP3, 0x40, 0x0 ;  /* 0x000000000000781c */ /* 0x000fe20003f8e838 */
[----:B------:R-:W-:Y:S01]  /*11370*/  UISETP.NE.AND UP6, UPT, UR38, URZ, UPT ;  /* 0x0000003f2600728c */ /* 0x000fe2000bfc5270 */
[----:B------:R-:W-:-:S02]  /*11380*/  FSEL R206, R49, -INF , !P3 ;  /* 0xff80000031ce7808 */ /* 0x000fc40005800000 */
[----:B------:R-:W-:Y:S02]  /*11390*/  ISETP.GT.AND P4, PT, R3, 0x50, P4 ;  /* 0x000000500300780c */ /* 0x000fe40002784270 */
[----:B------:R-:W-:Y:S01]  /*113a0*/  FSEL R230, R31, -INF , !P2 ;  /* 0xff8000001fe67808 */ /* 0x000fe20005000000 */
[----:B------:R5:W1:Y:S01]  /*113b0*/  MUFU.TANH R37, R6 ;  /* 0x0000000600257308 */ /* 0x000a620000002400 */
[----:B------:R-:W-:Y:S02]  /*113c0*/  ISETP.LT.OR P4, PT, R5, 0x51, P4 ;  /* 0x000000510500780c */ /* 0x000fe40002781670 */
[----:B------:R-:W-:Y:S02]  /*113d0*/  FSEL R231, R29, -INF , !P1 ;  /* 0xff8000001de77808 */ /* 0x000fe40004800000 */
[----:B------:R-:W-:-:S03]  /*113e0*/  FSEL R207, R46, -INF , !P4 ;  /* 0xff8000002ecf7808 */ /* 0x000fc60006000000 */
[----:B------:R-:W1:Y:S01]  /*113f0*/  MUFU.TANH R14, R14 ;  /* 0x0000000e000e7308 */ /* 0x000e620000002400 */
[----:B-----5:R-:W-:-:S07]  /*11400*/  FMUL.FTZ R6, R130, c[0x0][0x320] ;  /* 0x0000c80082067a20 */ /* 0x020fce0000410000 */
[----:B------:R-:W1:Y:S08]  /*11410*/  MUFU.TANH R10, R8 ;  /* 0x00000008000a7308 */ /* 0x000e700000002400 */
[----:B------:R5:W1:Y:S08]  /*11420*/  MUFU.TANH R35, R6 ;  /* 0x0000000600237308 */ /* 0x000a700000002400 */
[----:B------:R-:W1:Y:S01]  /*11430*/  MUFU.TANH R9, R7 ;  /* 0x0000000700097308 */ /* 0x000e620000002400 */
[----:B-----5:R-:W-:-:S07]  /*11440*/  FMUL.FTZ R6, R127, c[0x0][0x320] ;  /* 0x0000c8007f067a20 */ /* 0x020fce0000410000 */
        /* <DEDUP_REMOVED lines=18> */
.L_x_449:
[----:B------:R-:W-:-:S04]  /*11570*/  MOV R7, c[0x0][0x32c] ;  /* 0x0000cb0000077a02 */ /* 0x000fc80000000f00 */
[----:B------:R-:W-:-:S13]  /*11580*/  ISETP.NE.AND P0, PT, R7, 0x1, PT ;  /* 0x000000010700780c */ /* 0x000fda0003f05270 */
[----:B------:R-:W-:-:S05]  /*11590*/  @P0 IMAD.HI.U32 R7, R6, c[0x0][0x330], RZ ;  /* 0x0000cc0006070a27 */ /* 0x000fca00078e00ff */
[----:B------:R-:W-:Y:S02]  /*115a0*/  @P0 SHF.R.U32.HI R6, RZ, c[0x0][0x334], R7 ;  /* 0x0000cd00ff060a19 */ /* 0x000fe40000011607 */
.L_x_450:
[----:B------:R-:W-:Y:S05]  /*115b0*/  BSYNC B0 ;  /* 0x0000000000007941 */ /* 0x000fea0003800000 */
.L_x_448:
[----:B------:R-:W-:-:S05]  /*115c0*/  IMAD R6, R6, c[0x0][0x32c], R23 ;  /* 0x0000cb0006067a24 */ /* 0x000fca00078e0217 */
[----:B------:R-:W-:Y:S02]  /*115d0*/  IADD3 R7, R6, c[0x0][0x32c], RZ ;  /* 0x0000cb0006077a10 */ /* 0x000fe40007ffe0ff */
[----:B------:R-:W-:Y:S02]  /*115e0*/  IMNMX R3, R3, R6, !PT ;  /* 0x0000000603037217 */ /* 0x000fe40007800200 */
[----:B------:R-:W-:Y:S02]  /*115f0*/  IMNMX R5, R5, R7, PT ;  /* 0x0000000705057217 */ /* 0x000fe40003800200 */
.L_x_447:
        /* <DEDUP_REMOVED lines=21> */
[----:B------:R-:W-:Y:S01]  /*11750*/  STL [R1+0x4c], R216 ;  /* 0x00004cd801007387 */ /* 0x000fe20000100800 */
[----:B------:R-:W-:Y:S01]  /*11760*/  FMNMX.FTZ R6, R96, R6, !PT ;  /* 0x0000000660067209 */ /* 0x000fe20007810000 */
[----:B------:R-:W-:Y:S01]  /*11770*/  IMAD.SHL.U32 R209, R0, 0x2, RZ ;  /* 0x0000000200d17824 */ /* 0x000fe200078e00ff */
[----:B------:R-:W-:Y:S01]  /*11780*/  FMNMX.FTZ R72, R99, R72, !PT ;  /* 0x0000004863487209 */ /* 0x000fe20007810000 */
[----:B------:R-:W-:Y:S01]  /*11790*/  STL [R1+0x48], R215 ;  /* 0x000048d701007387 */ /* 0x000fe20000100800 */
[----:B------:R-:W-:Y:S01]  /*117a0*/  FMNMX.FTZ R6, R97, R6, !PT ;  /* 0x0000000661067209 */ /* 0x000fe20007810000 */
[--C-:B------:R-:W-:Y:S01]  /*117b0*/  IMAD R210, R4, 0x2, R209.reuse ;  /* 0x0000000204d27824 */ /* 0x100fe200078e02d1 */
[----:B------:R-:W-:Y:S01]  /*117c0*/  FMNMX.FTZ R72, R107, R72, !PT ;  /* 0x000000486b487209 */ /* 0x000fe20007810000 */
[----:B------:R-:W-:Y:S01]  /*117d0*/  STL [R1+0x44], R214 ;  /* 0x000044d601007387 */ /* 0x000fe20000100800 */
        /* <DEDUP_REMOVED lines=39> */
[----:B------:R-:W-:Y:S01]  /*11a50*/  PLOP3.LUT P1, PT, PT, PT, UP2, 0x40, 0x0 ;  /* 0x000000000000781c */ /* 0x000fe20003f2e828 */
[----:B------:R-:W1:Y:S01]  /*11a60*/  SHFL.BFLY PT, R7, R72, 0x2, 0x1f ;  /* 0x0c401f0048077f89 */ /* 0x000e6200000e0000 */
[----:B------:R-:W-:Y:S01]  /*11a70*/  PLOP3.LUT P2, PT, PT, PT, UP3, 0x40, 0x0 ;  /* 0x000000000000781c */ /* 0x000fe20003f4e838 */
[----:B------:R-:W-:Y:S01]  /*11a80*/  UISETP.NE.AND UP3, UPT, UR33, URZ, UPT ;  /* 0x0000003f2100728c */ /* 0x000fe2000bf65270 */
[----:B------:R-:W-:Y:S01]  /*11a90*/  PLOP3.LUT P4, PT, PT, PT, UP4, 0x40, 0x0 ;  /* 0x000000000000781c */ /* 0x000fe20003f8e848 */
[----:B------:R-:W2:Y:S01]  /*11aa0*/  SHFL.BFLY PT, R8, R6, 0x2, 0x1f ;  /* 0x0c401f0006087f89 */ /* 0x000ea200000e0000 */
[----:B------:R-:W-:Y:S01]  /*11ab0*/  PLOP3.LUT P5, PT, PT, PT, UP0, 0x40, 0x0 ;  /* 0x000000000000781c */ /* 0x000fe20003fae808 */
[----:B------:R-:W-:Y:S01]  /*11ac0*/  UISETP.NE.AND UP2, UPT, UR32, URZ, UPT ;  /* 0x0000003f2000728c */ /* 0x000fe2000bf45270 */
[----:B------:R-:W-:Y:S01]  /*11ad0*/  LEA R211, R2, R210, 0x1 ;  /* 0x000000d202d37211 */ /* 0x000fe200078e08ff */
[----:B------:R-:W-:Y:S01]  /*11ae0*/  UISETP.NE.AND UP0, UPT, UR30, URZ, UPT ;  /* 0x0000003f1e00728c */ /* 0x000fe2000bf05270 */
[----:B------:R-:W-:Y:S01]  /*11af0*/  PLOP3.LUT P3, PT, PT, PT, UP3, 0x40, 0x0 ;  /* 0x000000000000781c */ /* 0x000fe20003f6e838 */
[----:B------:R-:W-:-:S02]  /*11b00*/  UISETP.NE.AND UP3, UPT, UR29, URZ, UPT ;  /* 0x0000003f1d00728c */ /* 0x000fc4000bf65270 */
[----:B------:R-:W-:Y:S01]  /*11b10*/  UISETP.NE.AND UP4, UPT, UR16, URZ, UPT ;  /* 0x0000003f1000728c */ /* 0x000fe2000bf85270 */
[----:B------:R-:W-:Y:S04]  /*11b20*/  LDSM.16.MT88.4 R88, [R211+0x100] ;  /* 0x00010000d358783b */ /* 0x000fe80000004200 */
[----:B------:R-:W-:Y:S04]  /*11b30*/  LDSM.16.MT88.4 R52, [R211+0x900] ;  /* 0x00090000d334783b */ /* 0x000fe80000004200 */
[----:B------:R-:W-:Y:S01]  /*11b40*/  LDSM.16.MT88.4 R156, [R211+0x1100] ;  /* 0x00110000d39c783b */ /* 0x000fe20000004200 */
[----:B-1----:R-:W-:-:S02]  /*11b50*/  FMNMX.FTZ R72, R72, R7, !PT ;  /* 0x0000000748487209 */ /* 0x002fc40007810000 */
[----:B--2---:R-:W-:-:S03]  /*11b60*/  FMNMX.FTZ R6, R6, R8, !PT ;  /* 0x0000000806067209 */ /* 0x004fc60007810000 */
[----:B------:R-:W1:Y:S04]  /*11b70*/  SHFL.BFLY PT, R7, R72, 0x1, 0x1f ;  /* 0x0c201f0048077f89 */ /* 0x000e6800000e0000 */
[----:B------:R-:W2:Y:S01]  /*11b80*/  SHFL.BFLY PT, R71, R6, 0x1, 0x1f ;  /* 0x0c201f0006477f89 */ /* 0x000ea200000e0000 */
[----:B-1----:R-:W-:Y:S02]  /*11b90*/  FMNMX.FTZ R72, R72, R7, !PT ;  /* 0x0000000748487209 */ /* 0x002fe40007810000 */
[----:B--2---:R-:W-:-:S03]  /*11ba0*/  FMNMX.FTZ R71, R6, R71, !PT ;  /* 0x0000004706477209 */ /* 0x004fc60007810000 */
[C---:B------:R-:W-:Y:S01]  /*11bb0*/  FMUL.FTZ R7, R72.reuse, c[0x0][0x2d0] ;  /* 0x0000b40048077a20 */ /* 0x040fe20000410000 */
[----:B------:R-:W-:Y:S01]  /*11bc0*/  FSETP.NEU.FTZ.AND P0, PT, R72, -INF , PT ;  /* 0xff8000004800780b */ /* 0x000fe20003f1d000 */
[----:B------:R-:W-:-:S03]  /*11bd0*/  FMUL.FTZ R6, R71, c[0x0][0x2d0] ;  /* 0x0000b40047067a20 */ /* 0x000fc60000410000 */
[----:B------:R-:W-:Y:S02]  /*11be0*/  FSEL R7, R7, RZ, P0 ;  /* 0x000000ff07077208 */ /* 0x000fe40000000000 */
[----:B------:R-:W-:-:S03]  /*11bf0*/  FSETP.NEU.FTZ.AND P0, PT, R71, -INF , PT ;  /* 0xff8000004700780b */ /* 0x000fc60003f1d000 */
[----:B------:R-:W-:Y:S01]  /*11c00*/  FFMA.FTZ R8, R70, c[0x0][0x2d0], -R7 ;  /* 0x0000b40046087a23 */ /* 0x000fe20000010807 */
[----:B------:R-:W-:Y:S02]  /*11c10*/  FSEL R6, R6, RZ, P0 ;  /* 0x000000ff06067208 */ /* 0x000fe40000000000 */
[----:B------:R-:W-:Y:S01]  /*11c20*/  ISETP.GT.AND P0, PT, R3, RZ, P1 ;  /* 0x000000ff0300720c */ /* 0x000fe20000f04270 */
[----:B------:R1:W-:Y:S01]  /*11c30*/  MUFU.EX2 R150, R8 ;  /* 0x0000000800967308 */ /* 0x0003e20000000800 */
[----:B------:R-:W-:Y:S01]  /*11c40*/  PLOP3.LUT P1, PT, PT, PT, UP2, 0x40, 0x0 ;  /* 0x000000000000781c */ /* 0x000fe20003f2e828 */
[----:B------:R-:W-:Y:S01]  /*11c50*/  UISETP.NE.AND UP2, UPT, UR28, URZ, UPT ;  /* 0x0000003f1c00728c */ /* 0x000fe2000bf45270 */
[----:B------:R-:W-:-:S04]  /*11c60*/  ISETP.LT.OR P0, PT, R5, 0x1, P0 ;  /* 0x000000010500780c */ /* 0x000fc80000701670 */
[----:B------:R-:W-:Y:S02]  /*11c70*/  FSEL R69, R41, -INF , !P0 ;  /* 0xff80000029457808 */ /* 0x000fe40004000000 */
[----:B------:R-:W-:Y:S02]  /*11c80*/  ISETP.GT.AND P0, PT, R3, 0x1, P2 ;  /* 0x000000010300780c */ /* 0x000fe40001704270 */
[----:B------:R-:W-:Y:S01]  /*11c90*/  PLOP3.LUT P2, PT, PT, PT, UP3, 0x40, 0x0 ;  /* 0x000000000000781c */ /* 0x000fe20003f4e838 */
[----:B------:R-:W-:Y:S01]  /*11ca0*/  UISETP.NE.AND UP3, UPT, UR14, URZ, UPT ;  /* 0x0000003f0e00728c */ /* 0x000fe2000bf65270 */
[----:B------:R-:W-:Y:S01]  /*11cb0*/  ISETP.LT.OR P0, PT, R5, 0x2, P0 ;  /* 0x000000020500780c */ /* 0x000fe20000701670 */
[----:B-1----:R-:W-:-:S03]  /*11cc0*/  FFMA.FTZ R8, R67, c[0x0][0x2d0], -R7 ;  /* 0x0000b40043087a23 */ /* 0x002fc60000010807 */
[----:B------:R-:W-:Y:S02]  /*11cd0*/  FSEL R68, R40, -INF , !P0 ;  /* 0xff80000028447808 */ /* 0x000fe40004000000 */
[----:B------:R-:W-:Y:S01]  /*11ce0*/  ISETP.GT.AND P0, PT, R3, 0x8, P4 ;  /* 0x000000080300780c */ /* 0x000fe20002704270 */
[----:B------:R1:W2:Y:S01]  /*11cf0*/  MUFU.EX2 R149, R8 ;  /* 0x0000000800957308 */ /* 0x0002a20000000800 */
[----:B------:R-:W-:Y:S01]  /*11d00*/  PLOP3.LUT P4, PT, PT, PT, UP1, 0x40, 0x0 ;  /* 0x000000000000781c */ /* 0x000fe20003f8e818 */
[----:B------:R-:W-:Y:S01]  /*11d10*/  UISETP.NE.AND UP1, UPT, UR25, URZ, UPT ;  /* 0x0000003f1900728c */ /* 0x000fe2000bf25270 */
[----:B------:R-:W-:-:S04]  /*11d20*/  ISETP.LT.OR P0, PT, R5, 0x9, P0 ;  /* 0x000000090500780c */ /* 0x000fc80000701670 */
[----:B------:R-:W-:Y:S02]  /*11d30*/  FSEL R74, R74, -INF , !P0 ;  /* 0xff8000004a4a7808 */ /* 0x000fe40004000000 */
[----:B------:R-:W-:Y:S02]  /*11d40*/  ISETP.GT.AND P0, PT, R3, 0x9, P5 ;  /* 0x000000090300780c */ /* 0x000fe40002f04270 */
[----:B------:R-:W-:Y:S01]  /*11d50*/  PLOP3.LUT P5, PT, PT, PT, UP0, 0x40, 0x0 ;  /* 0x000000000000781c */ /* 0x000fe20003fae808 */
[----:B------:R-:W-:Y:S01]  /*11d60*/  UISETP.NE.AND UP0, UPT, UR20, URZ, UPT ;  /* 0x0000003f1400728c */ /* 0x000fe2000bf05270 */
[----:B------:R-:W-:Y:S02]  /*11d70*/  ISETP.LT.OR P0, PT, R5, 0xa, P0 ;  /* 0x0000000a0500780c */ /* 0x000fe40000701670 */
[----:B-1----:R-:W-:Y:S02]  /*11d80*/  FMNMX.FTZ R8, R100, R101, !PT ;  /* 0x0000006564087209 */ /* 0x002fe40007810000 */
[----:B------:R-:W-:-:S02]  /*11d90*/  FSEL R73, R44, -INF , !P0 ;  /* 0xff8000002c497808 */ /* 0x000fc40004000000 */
[----:B------:R-:W-:Y:S02]  /*11da0*/  ISETP.GT.AND P0, PT, R3, 0x10, P3 ;  /* 0x000000100300780c */ /* 0x000fe40001f04270 */
[----:B------:R-:W-:Y:S01]  /*11db0*/  PLOP3.LUT P3, PT, PT, PT, UP1, 0x40, 0x0 ;  /* 0x000000000000781c */ /* 0x000fe20003f6e818 */
[----:B------:R-:W-:Y:S01]  /*11dc0*/  UISETP.NE.AND UP1, UPT, UR10, URZ, UPT ;  /* 0x0000003f0a00728c */ /* 0x000fe2000bf25270 */
[----:B------:R-:W-:Y:S02]  /*11dd0*/  ISETP.LT.OR P0, PT, R5, 0x11, P0 ;  /* 0x000000110500780c */ /* 0x000fe40000701670 */
[----:B------:R-:W-:Y:S02]  /*11de0*/  FMNMX.FTZ R8, R102, R8, !PT ;  /* 0x0000000866087209 */ /* 0x000fe40007810000 */
[----:B------:R-:W-:Y:S02]  /*11df0*/  FSEL R92, R17, -INF , !P0 ;  /* 0xff800000115c7808 */ /* 0x000fe40004000000 */
[----:B------:R-:W-:-:S02]  /*11e00*/  ISETP.GT.AND P0, PT, R3, 0x11, P1 ;  /* 0x000000110300780c */ /* 0x000fc40000f04270 */
[----:B------:R-:W-:Y:S01]  /*11e10*/  PLOP3.LUT P1, PT, PT, PT, UP2, 0x40, 0x0 ;  /* 0x000000000000781c */ /* 0x000fe20003f2e828 */
[----:B------:R-:W-:Y:S01]  /*11e20*/  UISETP.NE.AND UP2, UPT, UR11, URZ, UPT ;  /* 0x0000003f0b00728c */ /* 0x000fe2000bf45270 */
[----:B------:R-:W-:Y:S02]  /*11e30*/  ISETP.LT.OR P0, PT, R5, 0x12, P0 ;  /* 0x000000120500780c */ /* 0x000fe40000701670 */
[----:B------:R-:W-:Y:S01]  /*11e40*/  PLOP3.LUT P6, PT, PT, PT, UP1, 0x40, 0x0 ;  /* 0x000000000000781c */ /* 0x000fe20003fce818 */
[----:B------:R-:W-:Y:S01]  /*11e50*/  UISETP.NE.AND UP1, UPT, UR39, URZ, UPT ;  /* 0x0000003f2700728c */ /* 0x000fe2000bf25270 */
[----:B------:R-:W-:Y:S01]  /*11e60*/  FSEL R93, R16, -INF , !P0 ;  /* 0xff800000105d7808 */ /* 0x000fe20004000000 */
[----:B------:R-:W-:Y:S01]  /*11e70*/  ULDC.64 UR10, c[0x0][0x2c8] ;  /* 0x0000b200000a7ab9 */ /* 0x000fe20000000a00 */
[----:B------:R-:W-:Y:S02]  /*11e80*/  ISETP.GT.AND P0, PT, R3, 0x18, P4 ;  /* 0x000000180300780c */ /* 0x000fe40002704270 */
[----:B------:R-:W-:Y:S01]  /*11e90*/  PLOP3.LUT P4, PT, PT, PT, UP2, 0x40, 0x0 ;  /* 0x000000000000781c */ /* 0x000fe20003f8e828 */
[----:B------:R-:W-:Y:S01]  /*11ea0*/  UISETP.NE.AND UP2, UPT, UR36, URZ, UPT ;  /* 0x0000003f2400728c */ /* 0x000fe2000bf45270 */
[----:B------:R-:W-:-:S04]  /*11eb0*/  ISETP.LT.OR P0, PT, R5, 0x19, P0 ;  /* 0x000000190500780c */ /* 0x000fc80000701670 */
[----:B------:R-:W-:Y:S01]  /*11ec0*/  FSEL R94, R9, -INF , !P0 ;  /* 0xff800000095e7808 */ /* 0x000fe20004000000 */
[----:B------:R-:W-:Y:S01]  /*11ed0*/  FFMA.FTZ R9, R75, c[0x0][0x2d0], -R7 ;  /* 0x0000b4004b097a23 */ /* 0x000fe20000010807 */
[----:B------:R-:W-:Y:S02]  /*11ee0*/  ISETP.GT.AND P0, PT, R3, 0x19, P5 ;  /* 0x000000190300780c */ /* 0x000fe40002f04270 */
[----:B------:R-:W-:Y:S01]  /*11ef0*/  PLOP3.LUT P5, PT, PT, PT, UP0, 0x40, 0x0 ;  /* 0x000000000000781c */ /* 0x000fe20003fae808 */
[----:B------:R1:W-:Y:S01]  /*11f00*/  MUFU.EX2 R208, R9 ;  /* 0x0000000900d07308 */ /* 0x0003e20000000800 */
[----:B------:R-:W-:Y:S01]  /*11f10*/  ISETP.LT.OR P0, PT, R5, 0x1a, P0 ;  /* 0x0000001a0500780c */ /* 0x000fe20000701670 */
[----:B------:R-:W-:-:S03]  /*11f20*/  UISETP.NE.AND UP0, UPT, UR7, URZ, UPT ;  /* 0x0000003f0700728c */ /* 0x000fc6000bf05270 */
[----:B------:R-:W-:Y:S02]  /*11f30*/  FSEL R95, R45, -INF , !P0 ;  /* 0xff8000002d5f7808 */ /* 0x000fe40004000000 */
[----:B------:R-:W-:Y:S02]  /*11f40*/  ISETP.GT.AND P0, PT, R3, 0x20, P2 ;  /* 0x000000200300780c */ /* 0x000fe40001704270 */
        /* <DEDUP_REMOVED lines=8> */
[----:B-1----:R-:W-:Y:S01]  /*11fd0*/  FMNMX.FTZ R9, R103, R8, !PT ;  /* 0x0000000867097209 */ /* 0x002fe20007810000 */
[----:B------:R-:W-:Y:S01]  /*11fe0*/  FFMA.FTZ R8, R76, c[0x0][0x2d0], -R7 ;  /* 0x0000b4004c087a23 */ /* 0x000fe20000010807 */
[----:B------:R-:W-:Y:S01]  /*11ff0*/  FSEL R161, R12, -INF , !P0 ;  /* 0xff8000000ca17808 */ /* 0x000fe20004000000 */
[----:B------:R-:W-:Y:S01]  /*12000*/  LDSM.16.MT88.4 R76, [R212+0x100] ;  /* 0x00010000d44c783b */ /* 0x000fe20000004200 */
[----:B------:R-:W-:Y:S01]  /*12010*/  ISETP.GT.AND P0, PT, R3, 0x28, P3 ;  /* 0x000000280300780c */ /* 0x000fe20001f04270 */
[----:B------:R1:W3:Y:S01]  /*12020*/  MUFU.EX2 R154, R8 ;  /* 0x00000008009a7308 */ /* 0x0002e20000000800 */
[----:B------:R-:W-:-:S02]  /*12030*/  FMNMX.FTZ R9, R112, R9, !PT ;  /* 0x0000000970097209 */ /* 0x000fc40007810000 */
[----:B------:R-:W-:Y:S02]  /*12040*/  ISETP.LT.OR P0, PT, R5, 0x29, P0 ;  /* 0x000000290500780c */ /* 0x000fe40000701670 */
[----:B------:R-:W-:Y:S02]  /*12050*/  FMNMX.FTZ R0, R113, R9, !PT ;  /* 0x0000000971007209 */ /* 0x000fe40007810000 */
[----:B------:R-:W-:Y:S02]  /*12060*/  FSEL R162, R35, -INF , !P0 ;  /* 0xff80000023a27808 */ /* 0x000fe40004000000 */
[----:B------:R-:W-:Y:S02]  /*12070*/  ISETP.GT.AND P0, PT, R3, 0x29, P5 ;  /* 0x000000290300780c */ /* 0x000fe40002f04270 */
[----:B------:R-:W-:Y:S02]  /*12080*/  FMNMX.FTZ R9, R69, R68, !PT ;  /* 0x0000004445097209 */ /* 0x000fe40007810000 */
[----:B------:R-:W-:-:S02]  /*12090*/  ISETP.LT.OR P0, PT, R5, 0x2a, P0 ;  /* 0x0000002a0500780c */ /* 0x000fc40000701670 */
[----:B------:R-:W-:Y:S01]  /*120a0*/  FMNMX.FTZ R0, R114, R0, !PT ;  /* 0x0000000072007209 */ /* 0x000fe20007810000 */
[----:B-1----:R-:W-:Y:S01]  /*120b0*/  FFMA.FTZ R8, R57, c[0x0][0x2d0], -R6 ;  /* 0x0000b40039087a23 */ /* 0x002fe20000010806 */
[----:B------:R-:W-:Y:S02]  /*120c0*/  FSEL R163, R18, -INF , !P0 ;  /* 0xff80000012a37808 */ /* 0x000fe40004000000 */
[----:B------:R-:W-:Y:S01]  /*120d0*/  ISETP.GT.AND P0, PT, R3, 0x30, P2 ;  /* 0x000000300300780c */ /* 0x000fe20001704270 */
[----:B------:R1:W-:Y:S01]  /*120e0*/  MUFU.EX2 R215, R8 ;  /* 0x0000000800d77308 */ /* 0x0003e20000000800 */
[----:B------:R-:W-:Y:S02]  /*120f0*/  FMNMX.FTZ R9, R74, R9, !PT ;  /* 0x000000094a097209 */ /* 0x000fe40007810000 */
[----:B------:R-:W-:Y:S02]  /*12100*/  ISETP.LT.OR P0, PT, R5, 0x31, P0 ;  /* 0x000000310500780c */ /* 0x000fe40000701670 */
[----:B------:R-:W-:-:S02]  /*12110*/  FMNMX.FTZ R0, R115, R0, !PT ;  /* 0x0000000073007209 */ /* 0x000fc40007810000 */
[----:B------:R-:W-:Y:S02]  /*12120*/  FSEL R176, R11, -INF , !P0 ;  /* 0xff8000000bb07808 */ /* 0x000fe40004000000 */
[----:B------:R-:W-:Y:S02]  /*12130*/  ISETP.GT.AND P0, PT, R3, 0x31, P1 ;  /* 0x000000310300780c */ /* 0x000fe40000f04270 */
[----:B------:R-:W-:Y:S02]  /*12140*/  FMNMX.FTZ R9, R73, R9, !PT ;  /* 0x0000000949097209 */ /* 0x000fe40007810000 */
[----:B------:R-:W-:Y:S02]  /*12150*/  ISETP.LT.OR P0, PT, R5, 0x32, P0 ;  /* 0x000000320500780c */ /* 0x000fe40000701670 */
[----:B------:R-:W-:Y:S01]  /*12160*/  PLOP3.LUT P2, PT, PT, PT, UP0, 0x40, 0x0 ;  /* 0x000000000000781c */ /* 0x000fe20003f4e808 */
[----:B-1----:R-:W-:Y:S01]  /*12170*/  FFMA.FTZ R8, R59, c[0x0][0x2d0], -R6 ;  /* 0x0000b4003b087a23 */ /* 0x002fe20000010806 */
[----:B------:R-:W-:Y:S01]  /*12180*/  FSEL R183, R10, -INF , !P0 ;  /* 0xff8000000ab77808 */ /* 0x000fe20004000000 */
[----:B------:R-:W-:Y:S01]  /*12190*/  UISETP.NE.AND UP0, UPT, UR37, URZ, UPT ;  /* 0x0000003f2500728c */ /* 0x000fe2000bf05270 */
[----:B------:R-:W-:Y:S01]  /*121a0*/  ISETP.GT.AND P0, PT, R3, 0x38, P4 ;  /* 0x000000380300780c */ /* 0x000fe20002704270 */
[----:B------:R1:W4:Y:S01]  /*121b0*/  MUFU.EX2 R216, R8 ;  /* 0x0000000800d87308 */ /* 0x0003220000000800 */
[----:B------:R-:W-:Y:S01]  /*121c0*/  PLOP3.LUT P3, PT, PT, PT, UP6, 0x40, 0x0 ;  /* 0x000000000000781c */ /* 0x000fe20003f6e868 */
[----:B------:R-:W2:Y:S01]  /*121d0*/  LDSM.16.MT88.4 R56, [R209+0x100] ;  /* 0x00010000d138783b */ /* 0x000ea20000004200 */
[----:B------:R-:W-:Y:S01]  /*121e0*/  ISETP.LT.OR P0, PT, R5, 0x39, P0 ;  /* 0x000000390500780c */ /* 0x000fe20000701670 */
[----:B------:R-:W-:Y:S01]  /*121f0*/  UISETP.NE.AND UP6, UPT, UR23, URZ, UPT ;  /* 0x0000003f1700728c */ /* 0x000fe2000bfc5270 */
[----:B------:R-:W-:-:S02]  /*12200*/  FMNMX.FTZ R0, R167, R0, !PT ;  /* 0x00000000a7007209 */ /* 0x000fc40007810000 */
[----:B------:R-:W-:Y:S02]  /*12210*/  FSEL R185, R38, -INF , !P0 ;  /* 0xff80000026b97808 */ /* 0x000fe40004000000 */
[----:B------:R-:W-:Y:S02]  /*12220*/  ISETP.GT.AND P0, PT, R3, 0x39, P6 ;  /* 0x000000390300780c */ /* 0x000fe40003704270 */
[----:B------:R-:W-:Y:S02]  /*12230*/  FMNMX.FTZ R9, R92, R9, !PT ;  /* 0x000000095c097209 */ /* 0x000fe40007810000 */
[----:B------:R-:W-:Y:S02]  /*12240*/  ISETP.LT.OR P1, PT, R5, 0x3a, P0 ;  /* 0x0000003a0500780c */ /* 0x000fe40000721670 */
[----:B------:R-:W-:Y:S01]  /*12250*/  ISETP.GT.AND P2, PT, R3, 0x40, P2 ;  /* 0x000000400300780c */ /* 0x000fe20001744270 */
[----:B-1----:R-:W-:Y:S01]  /*12260*/  FFMA.FTZ R8, R65, c[0x0][0x2d0], -R6 ;  /* 0x0000b40041087a23 */ /* 0x002fe20000010806 */
[----:B------:R-:W-:-:S02]  /*12270*/  ISETP.GT.AND P0, PT, R3, 0x41, P3 ;  /* 0x000000410300780c */ /* 0x000fc40001f04270 */
[----:B------:R-:W-:Y:S01]  /*12280*/  FMNMX.FTZ R0, R169, R0, !PT ;  /* 0x00000000a9007209 */ /* 0x000fe20007810000 */
[----:B------:R1:W-:Y:S01]  /*12290*/  MUFU.EX2 R146, R8 ;  /* 0x0000000800927308 */ /* 0x0003e20000000800 */
[----:B------:R-:W-:Y:S02]  /*122a0*/  FMNMX.FTZ R4, R93, R9, !PT ;  /* 0x000000095d047209 */ /* 0x000fe40007810000 */
[C---:B------:R-:W-:Y:S02]  /*122b0*/  ISETP.LT.OR P3, PT, R5.reuse, 0x41, P2 ;  /* 0x000000410500780c */ /* 0x040fe40001761670 */
[----:B------:R-:W-:Y:S02]  /*122c0*/  ISETP.LT.OR P0, PT, R5, 0x42, P0 ;  /* 0x000000420500780c */ /* 0x000fe40000701670 */
[----:B------:R-:W-:Y:S02]  /*122d0*/  FMNMX.FTZ R0, R174, R0, !PT ;  /* 0x00000000ae007209 */ /* 0x000fe40007810000 */
[----:B------:R-:W-:Y:S01]  /*122e0*/  PLOP3.LUT P5, PT, PT, PT, UP5, 0x40, 0x0 ;  /* 0x000000000000781c */ /* 0x000fe20003fae858 */
[----:B------:R-:W-:Y:S01]  /*122f0*/  UISETP.NE.AND UP5, UPT, UR24, URZ, UPT ;  /* 0x0000003f1800728c */ /* 0x000fe2000bfa5270 */
[----:B------:R-:W-:-:S02]  /*12300*/  PLOP3.LUT P2, PT, PT, PT, UP4, 0x40, 0x0 ;  /* 0x000000000000781c */ /* 0x000fc40003f4e848 */
[----:B------:R-:W-:Y:S02]  /*12310*/  FSEL R186, R37, -INF , !P1 ;  /* 0xff80000025ba7808 */ /* 0x000fe40004800000 */
[----:B------:R-:W-:Y:S02]  /*12320*/  FSEL R199, R13, -INF , !P0 ;  /* 0xff8000000dc77808 */ /* 0x000fe40004000000 */
[----:B-1----:R-:W-:Y:S01]  /*12330*/  FMNMX.FTZ R8, R94, R4, !PT ;  /* 0x000000045e087209 */ /* 0x002fe20007810000 */
[----:B------:R-:W-:Y:S01]  /*12340*/  FFMA.FTZ R4, R66, c[0x0][0x2d0], -R6 ;  /* 0x0000b40042047a23 */ /* 0x000fe20000010806 */
[----:B------:R-:W-:Y:S01]  /*12350*/  FMNMX.FTZ R0, R175, R0, !PT ;  /* 0x00000000af007209 */ /* 0x000fe20007810000 */
[----:B------:R-:W-:Y:S01]  /*12360*/  LDSM.16.MT88.4 R64, [R212+0x900] ;  /* 0x00090000d440783b */ /* 0x000fe20000004200 */
[C---:B------:R-:W-:Y:S01]  /*12370*/  ISETP.GT.AND P1, PT, R3.reuse, 0x48, P5 ;  /* 0x000000480300780c */ /* 0x040fe20002f24270 */
[----:B------:R1:W1:Y:S01]  /*12380*/  MUFU.EX2 R237, R4 ;  /* 0x0000000400ed7308 */ /* 0x0002620000000800 */
[----:B------:R-:W-:-:S02]  /*12390*/  ISETP.GT.AND P0, PT, R3, 0x49, P2 ;  /* 0x000000490300780c */ /* 0x000fc40001704270 */
[----:B------:R-:W-:Y:S02]  /*123a0*/  FMNMX.FTZ R2, R95, R8, !PT ;  /* 0x000000085f027209 */ /* 0x000fe40007810000 */
[----:B------:R-:W-:Y:S02]  /*123b0*/  FMNMX.FTZ R0, R198, R0, !PT ;  /* 0x00000000c6007209 */ /* 0x000fe40007810000 */
[C---:B------:R-:W-:Y:S02]  /*123c0*/  ISETP.LT.OR P1, PT, R5.reuse, 0x49, P1 ;  /* 0x000000490500780c */ /* 0x040fe40000f21670 */
[----:B------:R-:W-:Y:S02]  /*123d0*/  ISETP.LT.OR P0, PT, R5, 0x4a, P0 ;  /* 0x0000004a0500780c */ /* 0x000fe40000701670 */
[----:B------:R-:W-:Y:S02]  /*123e0*/  FMNMX.FTZ R2, R160, R2, !PT ;  /* 0x00000002a0027209 */ /* 0x000fe40007810000 */
[----:B------:R-:W-:-:S02]  /*123f0*/  FMNMX.FTZ R0, R197, R0, !PT ;  /* 0x00000000c5007209 */ /* 0x000fc40007810000 */
[----:B------:R-:W-:Y:S01]  /*12400*/  FSEL R200, R14, -INF , !P3 ;  /* 0xff8000000ec87808 */ /* 0x000fe20005800000 */
[----:B-1----:R-:W-:Y:S01]  /*12410*/  FFMA.FTZ R4, R82, c[0x0][0x2d0], -R7 ;  /* 0x0000b40052047a23 */ /* 0x002fe20000010807 */
[----:B------:R-:W-:Y:S02]  /*12420*/  FSEL R195, R47, -INF , !P1 ;  /* 0xff8000002fc37808 */ /* 0x000fe40004800000 */
[----:B------:R-:W-:Y:S01]  /*12430*/  FSEL R194, R48, -INF , !P0 ;  /* 0xff80000030c27808 */ /* 0x000fe20004000000 */
[----:B------:R-:W-:Y:S01]  /*12440*/  MUFU.EX2 R249, R4 ;  /* 0x0000000400f97308 */ /* 0x000fe20000000800 */
[----:B------:R-:W-:Y:S02]  /*12450*/  PLOP3.LUT P3, PT, PT, PT, UP3, 0x40, 0x0 ;  /* 0x000000000000781c */ /* 0x000fe40003f6e838 */
[----:B------:R-:W-:Y:S02]  /*12460*/  PLOP3.LUT P4, PT, PT, PT, UP2, 0x40, 0x0 ;  /* 0x000000000000781c */ /* 0x000fe40003f8e828 */
[----:B------:R-:W-:-:S02]  /*12470*/  PLOP3.LUT P1, PT, PT, PT, UP1, 0x40, 0x0 ;  /* 0x000000000000781c */ /* 0x000fc40003f2e818 */
[----:B------:R-:W-:Y:S02]  /*12480*/  PLOP3.LUT P0, PT, PT, PT, UP0, 0x40, 0x0 ;  /* 0x000000000000781c */ /* 0x000fe40003f0e808 */
[----:B------:R-:W-:Y:S02]  /*12490*/  FMNMX.FTZ R2, R161, R2, !PT ;  /* 0x00000002a1027209 */ /* 0x000fe40007810000 */
[----:B------:R-:W-:Y:S02]  /*124a0*/  FMNMX.FTZ R0, R196, R0, !PT ;  /* 0x00000000c4007209 */ /* 0x000fe40007810000 */
[C---:B------:R-:W-:Y:S02]  /*124b0*/  ISETP.GT.AND P3, PT, R3.reuse, 0x50, P3 ;  /* 0x000000500300780c */ /* 0x040fe40001f64270 */
[C---:B------:R-:W-:Y:S02]  /*124c0*/  ISETP.GT.AND P2, PT, R3.reuse, 0x51, P4 ;  /* 0x000000510300780c */ /* 0x040fe40002744270 */
[----:B------:R-:W-:-:S02]  /*124d0*/  ISETP.GT.AND P1, PT, R3, 0x58, P1 ;  /* 0x000000580300780c */ /* 0x000fc40000f24270 */
[----:B------:R-:W-:Y:S02]  /*124e0*/  ISETP.GT.AND P0, PT, R3, 0x59, P0 ;  /* 0x000000590300780c */ /* 0x000fe40000704270 */
[----:B------:R-:W-:Y:S02]  /*124f0*/  FMNMX.FTZ R3, R162, R2, !PT ;  /* 0x00000002a2037209 */ /* 0x000fe40007810000 */
[----:B------:R-:W-:Y:S01]  /*12500*/  FMNMX.FTZ R2, R201, R0, !PT ;  /* 0x00000000c9027209 */ /* 0x000fe20007810000 */
[----:B------:R-:W-:Y:S01]  /*12510*/  FFMA.FTZ R0, R83, c[0x0][0x2d0], -R7 ;  /* 0x0000b40053007a23 */ /* 0x000fe20000010807 */
[----:B------:R-:W-:Y:S02]  /*12520*/  FMNMX.FTZ R3, R163, R3, !PT ;  /* 0x00000003a3037209 */ /* 0x000fe40007810000 */
[----:B------:R-:W-:Y:S01]  /*12530*/  FMNMX.FTZ R2, R227, R2, !PT ;  /* 0x00000002e3027209 */ /* 0x000fe20007810000 */
[----:B------:R1:W1:Y:S01]  /*12540*/  MUFU.EX2 R241, R0 ;  /* 0x0000000000f17308 */ /* 0x0002620000000800 */
[----:B------:R-:W-:-:S02]  /*12550*/  FMNMX.FTZ R3, R176, R3, !PT ;  /* 0x00000003b0037209 */ /* 0x000fc40007810000 */
[----:B------:R-:W-:Y:S02]  /*12560*/  FMNMX.FTZ R2, R226, R2, !PT ;  /* 0x00000002e2027209 */ /* 0x000fe40007810000 */
[----:B------:R-:W-:Y:S02]  /*12570*/  FMNMX.FTZ R3, R183, R3, !PT ;  /* 0x00000003b7037209 */ /* 0x000fe40007810000 */
[----:B------:R-:W-:Y:S02]  /*12580*/  ISETP.LT.OR P3, PT, R5, 0x51, P3 ;  /* 0x000000510500780c */ /* 0x000fe40001f61670 */
[----:B------:R-:W-:Y:S02]  /*12590*/  FMNMX.FTZ R3, R185, R3, !PT ;  /* 0x00000003b9037209 */ /* 0x000fe40007810000 */
[----:B------:R-:W-:Y:S02]  /*125a0*/  ISETP.LT.OR P2, PT, R5, 0x52, P2 ;  /* 0x000000520500780c */ /* 0x000fe40001741670 */
[----:B------:R-:W-:-:S02]  /*125b0*/  FMNMX.FTZ R3, R186, R3, !PT ;  /* 0x00000003ba037209 */ /* 0x000fc40007810000 */
[----:B------:R-:W-:Y:S01]  /*125c0*/  FSEL R187, R116, -INF , !P3 ;  /* 0xff80000074bb7808 */ /* 0x000fe20005800000 */
[----:B-1----:R-:W-:Y:S01]  /*125d0*/  FFMA.FTZ R0, R98, c[0x0][0x2d0], -R7 ;  /* 0x0000b40062007a23 */ /* 0x002fe20000010807 */
[----:B------:R-:W-:Y:S02]  /*125e0*/  FMNMX.FTZ R3, R200, R3, !PT ;  /* 0x00000003c8037209 */ /* 0x000fe40007810000 */
[----:B------:R-:W-:Y:S01]  /*125f0*/  ISETP.LT.OR P1, PT, R5, 0x59, P1 ;  /* 0x000000590500780c */ /* 0x000fe20000f21670 */
[----:B------:R1:W-:Y:S01]  /*12600*/  MUFU.EX2 R142, R0 ;  /* 0x00000000008e7308 */ /* 0x0003e20000000800 */
[----:B------:R-:W-:Y:S02]  /*12610*/  FMNMX.FTZ R3, R199, R3, !PT ;  /* 0x00000003c7037209 */ /* 0x000fe40007810000 */
[----:B------:R-:W-:Y:S02]  /*12620*/  FSEL R188, R51, -INF , !P2 ;  /* 0xff80000033bc7808 */ /* 0x000fe40005000000 */
[----:B------:R-:W-:-:S02]  /*12630*/  FMNMX.FTZ R3, R195, R3, !PT ;  /* 0x00000003c3037209 */ /* 0x000fc40007810000 */
[----:B------:R-:W-:Y:S02]  /*12640*/  ISETP.LT.OR P0, PT, R5, 0x5a, P0 ;  /* 0x0000005a0500780c */ /* 0x000fe40000701670 */
[----:B------:R-:W-:Y:S02]  /*12650*/  FMNMX.FTZ R3, R194, R3, !PT ;  /* 0x00000003c2037209 */ /* 0x000fe40007810000 */
[----:B------:R-:W-:Y:S02]  /*12660*/  FSEL R189, R43, -INF , !P1 ;  /* 0xff8000002bbd7808 */ /* 0x000fe40004800000 */
[----:B------:R-:W-:Y:S02]  /*12670*/  FMNMX.FTZ R3, R187, R3, !PT ;  /* 0x00000003bb037209 */ /* 0x000fe40007810000 */
[----:B------:R-:W-:Y:S02]  /*12680*/  FSEL R190, R39, -INF , !P0 ;  /* 0xff80000027be7808 */ /* 0x000fe40004000000 */
[----:B-1----:R-:W-:Y:S01]  /*12690*/  FMNMX.FTZ R0, R228, R2, !PT ;  /* 0x00000002e4007209 */ /* 0x002fe20007810000 */
[----:B------:R-:W-:Y:S01]  /*126a0*/  FFMA.FTZ R2, R99, c[0x0][0x2d0], -R7 ;  /* 0x0000b40063027a23 */ /* 0x000fe20000010807 */
[----:B------:R-:W-:-:S02]  /*126b0*/  FMNMX.FTZ R3, R188, R3, !PT ;  /* 0x00000003bc037209 */ /* 0x000fc40007810000 */
[----:B------:R-:W-:Y:S01]  /*126c0*/  FMNMX.FTZ R0, R229, R0, !PT ;  /* 0x00000000e5007209 */ /* 0x000fe20007810000 */
[----:B------:R1:W1:Y:S01]  /*126d0*/  MUFU.EX2 R147, R2 ;  /* 0x0000000200937308 */ /* 0x0002620000000800 */
[----:B------:R-:W-:Y:S02]  /*126e0*/  FMNMX.FTZ R3, R189, R3, !PT ;  /* 0x00000003bd037209 */ /* 0x000fe40007810000 */
[----:B------:R-:W-:Y:S02]  /*126f0*/  FMNMX.FTZ R0, R207, R0, !PT ;  /* 0x00000000cf007209 */ /* 0x000fe40007810000 */
[----:B------:R-:W-:Y:S02]  /*12700*/  FMNMX.FTZ R3, R190, R3, !PT ;  /* 0x00000003be037209 */ /* 0x000fe40007810000 */
[----:B------:R-:W-:Y:S02]  /*12710*/  FMNMX.FTZ R0, R206, R0, !PT ;  /* 0x00000000ce007209 */ /* 0x000fe40007810000 */
[----:B--2---:R-:W-:Y:S01]  /*12720*/  F2FP.PACK_AB R8, R149, R150 ;  /* 0x000000969508723e */ /* 0x004fe200000000ff */
[----:B------:R-:W2:Y:S01]  /*12730*/  SHFL.BFLY PT, R5, R3, 0x2, 0x1f ;  /* 0x0c401f0003057f89 */ /* 0x000ea200000e0000 */
[----:B------:R-:W-:-:S02]  /*12740*/  FMNMX.FTZ R0, R230, R0, !PT ;  /* 0x00000000e6007209 */ /* 0x000fc40007810000 */
[----:B---3--:R-:W-:Y:S02]  /*12750*/  F2FP.PACK_AB R10, R154, R208 ;  /* 0x000000d09a0a723e */ /* 0x008fe400000000ff */
[----:B------:R-:W-:Y:S01]  /*12760*/  FMNMX.FTZ R0, R231, R0, !PT ;  /* 0x00000000e7007209 */ /* 0x000fe20007810000 */
[----:B-1----:R-:W-:Y:S01]  /*12770*/  FFMA.FTZ R2, R80, c[0x0][0x2d0], -R6 ;  /* 0x0000b40050027a23 */ /* 0x002fe20000010806 */
[----:B----4-:R-:W-:Y:S02]  /*12780*/  F2FP.PACK_AB R9, R216, R215 ;  /* 0x000000d7d809723e */ /* 0x010fe400000000ff */
[----:B------:R-:W-:Y:S01]  /*12790*/  F2FP.PACK_AB R11, R237, R146 ;  /* 0x00000092ed0b723e */ /* 0x000fe200000000ff */
[----:B------:R-:W1:Y:S01]  /*127a0*/  SHFL.BFLY PT, R4, R0, 0x2, 0x1f ;  /* 0x0c401f0000047f89 */ /* 0x000e6200000e0000 */
[----:B------:R3:W-:Y:S01]  /*127b0*/  MUFU.EX2 R248, R2 ;  /* 0x0000000200f87308 */ /* 0x0007e20000000800 */
[----:B------:R-:W-:Y:S02]  /*127c0*/  F2FP.PACK_AB R12, R241, R249 ;  /* 0x000000f9f10c723e */ /* 0x000fe400000000ff */
[----:B------:R-:W-:-:S02]  /*127d0*/  F2FP.PACK_AB R14, R147, R142 ;  /* 0x0000008e930e723e */ /* 0x000fc400000000ff */
[----:B------:R-:W-:Y:S01]  /*127e0*/  HMMA.16816.F32 R32, R8, R56, RZ ;  /* 0x000000380820723c */ /* 0x000fe200000018ff */
[----:B--2---:R-:W-:-:S07]  /*127f0*/  FMNMX.FTZ R3, R3, R5, !PT ;  /* 0x0000000503037209 */ /* 0x004fce0007810000 */
[C---:B------:R-:W-:Y:S01]  /*12800*/  HMMA.16816.F32 R24, R8.reuse, R84, RZ ;  /* 0x000000540818723c */ /* 0x040fe200000018ff */
[--C-:B---3--:R-:W-:Y:S01]  /*12810*/  FFMA.FTZ R2, R81, c[0x0][0x2d0], -R6.reuse ;  /* 0x0000b40051027a23 */ /* 0x108fe20000010806 */
[----:B------:R-:W2:Y:S03]  /*12820*/  SHFL.BFLY PT, R5, R3, 0x1, 0x1f ;  /* 0x0c201f0003057f89 */ /* 0x000ea600000e0000 */
[----:B------:R3:W4:Y:S01]  /*12830*/  MUFU.EX2 R242, R2 ;  /* 0x0000000200f27308 */ /* 0x0007220000000800 */
[----:B------:R-:W-:Y:S01]  /*12840*/  LDSM.16.MT88.4 R80, [R209+0x900] ;  /* 0x00090000d150783b */ /* 0x000fe20000004200 */
[----:B-1----:R-:W-:Y:S01]  /*12850*/  FMNMX.FTZ R0, R0, R4, !PT ;  /* 0x0000000400007209 */ /* 0x002fe20007810000 */
[C---:B------:R-:W-:Y:S04]  /*12860*/  HMMA.16816.F32 R28, R8.reuse, R76, RZ ;  /* 0x0000004c081c723c */ /* 0x040fe800000018ff */
[----:B------:R-:W1:Y:S04]  /*12870*/  SHFL.BFLY PT, R4, R0, 0x1, 0x1f ;  /* 0x0c201f0000047f89 */ /* 0x000e6800000e0000 */
[----:B------:R-:W-:Y:S01]  /*12880*/  HMMA.16816.F32 R16, R8, R88, RZ ;  /* 0x000000580810723c */ /* 0x000fe200000018ff */
[----:B---3--:R-:W-:Y:S01]  /*12890*/  FFMA.FTZ R2, R96, c[0x0][0x2d0], -R6 ;  /* 0x0000b40060027a23 */ /* 0x008fe20000010806 */
[----:B----4-:R-:W-:-:S03]  /*128a0*/  F2FP.PACK_AB R13, R242, R248 ;  /* 0x000000f8f20d723e */ /* 0x010fc600000000ff */
[----:B------:R3:W-:Y:S03]  /*128b0*/  MUFU.EX2 R151, R2 ;  /* 0x0000000200977308 */ /* 0x0007e60000000800 */
[----:B------:R-:W-:Y:S01]  /*128c0*/  HMMA.16816.F32 R20, R8, R58, RZ ;  /* 0x0000003a0814723c */ /* 0x000fe200000018ff */
[----:B--2---:R-:W-:-:S07]  /*128d0*/  FMNMX.FTZ R3, R5, R3, !PT ;  /* 0x0000000305037209 */ /* 0x004fce0007810000 */
[C---:B------:R-:W-:Y:S01]  /*128e0*/  HMMA.16816.F32 R36, R8.reuse, R78, RZ ;  /* 0x0000004e0824723c */ /* 0x040fe200000018ff */
[----:B-1----:R-:W-:Y:S01]  /*128f0*/  FMNMX.FTZ R70, R0, R4, !PT ;  /* 0x0000000400467209 */ /* 0x002fe20007810000 */
[--C-:B------:R-:W-:Y:S02]  /*12900*/  FFMA.FTZ R0, R106, c[0x0][0x2d0], -R6.reuse ;  /* 0x0000b4006a007a23 */ /* 0x100fe40000010806 */
[--C-:B---3--:R-:W-:Y:S01]  /*12910*/  FFMA.FTZ R2, R97, c[0x0][0x2d0], -R6.reuse ;  /* 0x0000b40061027a23 */ /* 0x108fe20000010806 */
[----:B------:R-:W-:Y:S01]  /*12920*/  FSETP.NEU.FTZ.AND P0, PT, R70, -INF , PT ;  /* 0xff8000004600780b */ /* 0x000fe20003f1d000 */
[----:B------:R1:W-:Y:S02]  /*12930*/  MUFU.EX2 R145, R0 ;  /* 0x0000000000917308 */ /* 0x0003e40000000800 */
[C---:B------:R-:W-:Y:S06]  /*12940*/  HMMA.16816.F32 R40, R8.reuse, R86, RZ ;  /* 0x000000560828723c */ /* 0x040fec00000018ff */
[----:B------:R2:W3:Y:S02]  /*12950*/  MUFU.EX2 R245, R2 ;  /* 0x0000000200f57308 */ /* 0x0004e40000000800 */
[----:B------:R-:W-:Y:S01]  /*12960*/  HMMA.16816.F32 R8, R8, R90, RZ ;  /* 0x0000005a0808723c */ /* 0x000fe200000018ff */
[----:B-1----:R-:W-:-:S05]  /*12970*/  FFMA.FTZ R0, R109, c[0x0][0x2d0], -R6 ;  /* 0x0000b4006d007a23 */ /* 0x002fca0000010806 */
[----:B------:R-:W-:Y:S01]  /*12980*/  MUFU.EX2 R75, R0 ;  /* 0x00000000004b7308 */ /* 0x000fe20000000800 */
[----:B--2---:R-:W-:Y:S01]  /*12990*/  FFMA.FTZ R2, R107, c[0x0][0x2d0], -R7 ;  /* 0x0000b4006b027a23 */ /* 0x004fe20000010807 */
[----:B---3--:R-:W-:-:S06]  /*129a0*/  F2FP.PACK_AB R15, R245, R151 ;  /* 0x00000097f50f723e */ /* 0x008fcc00000000ff */
[----:B------:R1:W-:Y:S01]  /*129b0*/  MUFU.EX2 R153, R2 ;  /* 0x0000000200997308 */ /* 0x0003e20000000800 */
[C---:B------:R-:W-:Y:S08]  /*129c0*/  HMMA.16816.F32 R48, R12.reuse, R80, R32 ;  /* 0x000000500c30723c */ /* 0x040ff00000001820 */
[----:B------:R-:W-:Y:S01]  /*129d0*/  HMMA.16816.F32 R32, R12, R60, R24 ;  /* 0x0000003c0c20723c */ /* 0x000fe20000001818 */
[----:B-1----:R-:W-:-:S04]  /*129e0*/  FFMA.FTZ R2, R108, c[0x0][0x2d0], -R7 ;  /* 0x0000b4006c027a23 */ /* 0x002fc80000010807 */
[----:B------:R1:W2:Y:S03]  /*129f0*/  MUFU.EX2 R247, R2 ;  /* 0x0000000200f77308 */ /* 0x0002a60000000800 */
        /* <DEDUP_REMOVED lines=8> */
[----:B------:R1:W3:Y:S03]  /*12a80*/  MUFU.EX2 R243, R2 ;  /* 0x0000000200f37308 */ /* 0x0002e60000000800 */
[----:B------:R-:W-:Y:S07]  /*12a90*/  HMMA.16816.F32 R12, R12, R54, R8 ;  /* 0x000000360c0c723c */ /* 0x000fee0000001808 */
[----:B--2---:R-:W-:-:S02]  /*12aa0*/  F2FP.PACK_AB R8, R247, R153 ;  /* 0x00000099f708723e */ /* 0x004fc400000000ff */
[----:B------:R-:W-:Y:S01]  /*12ab0*/  F2FP.PACK_AB R11, R75, R145 ;  /* 0x000000914b0b723e */ /* 0x000fe200000000ff */
[----:B-1----:R-:W-:Y:S01]  /*12ac0*/  FFMA.FTZ R2, R104, c[0x0][0x2d0], -R6 ;  /* 0x0000b40068027a23 */ /* 0x002fe20000010806 */
[----:B---3--:R-:W-:-:S03]  /*12ad0*/  F2FP.PACK_AB R10, R243, R143 ;  /* 0x0000008ff30a723e */ /* 0x008fc600000000ff */
[----:B------:R1:W-:Y:S02]  /*12ae0*/  MUFU.EX2 R246, R2 ;  /* 0x0000000200f67308 */ /* 0x0003e40000000800 */
[----:B-1----:R-:W-:-:S06]  /*12af0*/  FFMA.FTZ R2, R105, c[0x0][0x2d0], -R6 ;  /* 0x0000b40069027a23 */ /* 0x002fcc0000010806 */
[----:B------:R1:W2:Y:S02]  /*12b00*/  MUFU.EX2 R244, R2 ;  /* 0x0000000200f47308 */ /* 0x0002a40000000800 */
[----:B-1----:R-:W-:Y:S01]  /*12b10*/  FMUL.FTZ R2, R70, c[0x0][0x2d0] ;  /* 0x0000b40046027a20 */ /* 0x002fe20000410000 */
[----:B--2---:R-:W-:-:S04]  /*12b20*/  F2FP.PACK_AB R9, R244, R246 ;  /* 0x000000f6f409723e */ /* 0x004fc800000000ff */
[----:B------:R-:W-:Y:S02]  /*12b30*/  FSEL R2, R2, RZ, P0 ;  /* 0x000000ff02027208 */ /* 0x000fe40000000000 */
[----:B------:R-:W-:Y:S01]  /*12b40*/  FSETP.NEU.FTZ.AND P0, PT, R3, -INF , PT ;  /* 0xff8000000300780b */ /* 0x000fe20003f1d000 */
[C---:B------:R-:W-:Y:S02]  /*12b50*/  HMMA.16816.F32 R120, R8.reuse, R136, R32 ;  /* 0x000000880878723c */ /* 0x040fe40000001820 */
[--C-:B------:R-:W-:Y:S02]  /*12b60*/  FFMA.FTZ R0, R100, c[0x0][0x2d0], -R2.reuse ;  /* 0x0000b40064007a23 */ /* 0x100fe40000010802 */
[--C-:B------:R-:W-:Y:S02]  /*12b70*/  FFMA.FTZ R4, R103, c[0x0][0x2d0], -R2.reuse ;  /* 0x0000b40067047a23 */ /* 0x100fe40000010802 */
[----:B------:R1:W-:Y:S02]  /*12b80*/  MUFU.EX2 R213, R0 ;  /* 0x0000000000d57308 */ /* 0x0003e40000000800 */
[C---:B------:R-:W-:Y:S06]  /*12b90*/  HMMA.16816.F32 R116, R8.reuse, R132, R44 ;  /* 0x000000840874723c */ /* 0x040fec000000182c */
[----:B------:R-:W-:Y:S02]  /*12ba0*/  MUFU.EX2 R238, R4 ;  /* 0x0000000400ee7308 */ /* 0x000fe40000000800 */
[----:B------:R-:W-:Y:S01]  /*12bb0*/  HMMA.16816.F32 R108, R8, R128, R48 ;  /* 0x00000080086c723c */ /* 0x000fe20000001830 */
[----:B-1----:R-:W-:-:S06]  /*12bc0*/  FFMA.FTZ R0, R101, c[0x0][0x2d0], -R2 ;  /* 0x0000b40065007a23 */ /* 0x002fcc0000010802 */
[----:B------:R-:W-:Y:S01]  /*12bd0*/  MOV R51, R149 ;  /* 0x0000009500337202 */ /* 0x000fe20000000f00 */
[----:B------:R-:W-:Y:S01]  /*12be0*/  HMMA.16816.F32 R124, R8, R156, R28 ;  /* 0x0000009c087c723c */ /* 0x000fe2000000181c */
[----:B------:R-:W-:Y:S01]  /*12bf0*/  IMAD.MOV.U32 R50, RZ, RZ, R147 ;  /* 0x000000ffff327224 */ /* 0x000fe200078e0093 */
[----:B------:R1:W2:Y:S01]  /*12c00*/  MUFU.EX2 R214, R0 ;  /* 0x0000000000d67308 */ /* 0x0002a20000000800 */
[----:B------:R-:W-:Y:S02]  /*12c10*/  IMAD.MOV.U32 R49, RZ, RZ, R146 ;  /* 0x000000ffff317224 */ /* 0x000fe400078e0092 */
[----:B------:R-:W-:-:S03]  /*12c20*/  IMAD.MOV.U32 R48, RZ, RZ, R145 ;  /* 0x000000ffff307224 */ /* 0x000fc600078e0091 */
[C---:B------:R-:W-:Y:S08]  /*12c30*/  HMMA.16816.F32 R44, R8.reuse, R130, R24 ;  /* 0x00000082082c723c */ /* 0x040ff00000001818 */
[----:B------:R-:W-:Y:S01]  /*12c40*/  HMMA.16816.F32 R96, R8, R134, R20 ;  /* 0x000000860860723c */ /* 0x000fe20000001814 */
[----:B-1----:R-:W-:-:S04]  /*12c50*/  FFMA.FTZ R0, R102, c[0x0][0x2d0], -R2 ;  /* 0x0000b40066007a23 */ /* 0x002fc80000010802 */
[----:B------:R1:W-:Y:S03]  /*12c60*/  MUFU.EX2 R155, R0 ;  /* 0x00000000009b7308 */ /* 0x0003e60000000800 */
[C---:B------:R-:W-:Y:S08]  /*12c70*/  HMMA.16816.F32 R100, R8.reuse, R138, R16 ;  /* 0x0000008a0864723c */ /* 0x040ff00000001810 */
[----:B------:R-:W-:Y:S01]  /*12c80*/  HMMA.16816.F32 R104, R8, R158, R12 ;  /* 0x0000009e0868723c */ /* 0x000fe2000000180c */
[----:B-1----:R-:W-:-:S06]  /*12c90*/  FMUL.FTZ R0, R3, c[0x0][0x2d0] ;  /* 0x0000b40003007a20 */ /* 0x002fcc0000410000 */
[----:B--2---:R-:W-:Y:S02]  /*12ca0*/  F2FP.PACK_AB R8, R214, R213 ;  /* 0x000000d5d608723e */ /* 0x004fe400000000ff */
[----:B------:R-:W-:-:S05]  /*12cb0*/  FSEL R0, R0, RZ, P0 ;  /* 0x000000ff00007208 */ /* 0x000fca0000000000 */
[----:B------:R-:W-:Y:S01]  /*12cc0*/  FFMA.FTZ R4, R69, c[0x0][0x2d0], -R0 ;  /* 0x0000b40045047a23 */ /* 0x000fe20000010800 */
[----:B------:R-:W-:-:S03]  /*12cd0*/  MOV R69, R143 ;  /* 0x0000008f00457202 */ /* 0x000fc60000000f00 */
[----:B------:R1:W-:Y:S02]  /*12ce0*/  MUFU.EX2 R181, R4 ;  /* 0x0000000400b57308 */ /* 0x0003e40000000800 */
[----:B-1----:R-:W-:Y:S02]  /*12cf0*/  FFMA.FTZ R4, R68, c[0x0][0x2d0], -R0 ;  /* 0x0000b40044047a23 */ /* 0x002fe40000010800 */
[----:B------:R-:W-:-:S04]  /*12d00*/  IMAD.MOV.U32 R68, RZ, RZ, R142 ;  /* 0x000000ffff447224 */ /* 0x000fc800078e008e */
[----:B------:R1:W2:Y:S02]  /*12d10*/  MUFU.EX2 R178, R4 ;  /* 0x0000000400b27308 */ /* 0x0002a40000000800 */
[----:B-1----:R-:W-:Y:S01]  /*12d20*/  FFMA.FTZ R4, R74, c[0x0][0x2d0], -R0 ;  /* 0x0000b4004a047a23 */ /* 0x002fe20000010800 */
[----:B--2---:R-:W-:-:S05]  /*12d30*/  F2FP.PACK_AB R9, R178, R181 ;  /* 0x000000b5b209723e */ /* 0x004fca00000000ff */
[----:B------:R1:W-:Y:S02]  /*12d40*/  MUFU.EX2 R239, R4 ;  /* 0x0000000400ef7308 */ /* 0x0003e40000000800 */
[----:B-1----:R-:W-:Y:S02]  /*12d50*/  FFMA.FTZ R4, R73, c[0x0][0x2d0], -R0 ;  /* 0x0000b40049047a23 */ /* 0x002fe40000010800 */
[----:B------:R-:W-:-:S04]  /*12d60*/  IMAD.MOV.U32 R73, RZ, RZ, R155 ;  /* 0x000000ffff497224 */ /* 0x000fc800078e009b */
[----:B------:R1:W2:Y:S01]  /*12d70*/  MUFU.EX2 R177, R4 ;  /* 0x0000000400b17308 */ /* 0x0002a20000000800 */
[----:B------:R-:W-:Y:S01]  /*12d80*/  F2FP.PACK_AB R10, R238, R73 ;  /* 0x00000049ee0a723e */ /* 0x000fe200000000ff */
[----:B-1----:R-:W-:Y:S01]  /*12d90*/  FFMA.FTZ R4, R112, c[0x0][0x2d0], -R2 ;  /* 0x0000b40070047a23 */ /* 0x002fe20000010802 */
[----:B--2---:R-:W-:Y:S02]  /*12da0*/  F2FP.PACK_AB R11, R177, R239 ;  /* 0x000000efb10b723e */ /* 0x004fe400000000ff */
[----:B------:R-:W-:-:S03]  /*12db0*/  MOV R112, R154 ;  /* 0x0000009a00707202 */ /* 0x000fc60000000f00 */
[----:B------:R1:W-:Y:S02]  /*12dc0*/  MUFU.EX2 R5, R4 ;  /* 0x0000000400057308 */ /* 0x0003e40000000800 */
[C---:B------:R-:W-:Y:S08]  /*12dd0*/  HMMA.16816.F32 R24, R8.reuse, R76, RZ ;  /* 0x0000004c0818723c */ /* 0x040ff000000018ff */
[----:B------:R-:W-:Y:S01]  /*12de0*/  HMMA.16816.F32 R28, R8, R56, RZ ;  /* 0x00000038081c723c */ /* 0x000fe200000018ff */
[----:B-1----:R-:W-:-:S02]  /*12df0*/  FFMA.FTZ R4, R113, c[0x0][0x2d0], -R2 ;  /* 0x0000b40071047a23 */ /* 0x002fc40000010802 */
[----:B------:R-:W-:Y:S02]  /*12e00*/  IMAD.MOV.U32 R113, RZ, RZ, R153 ;  /* 0x000000ffff717224 */ /* 0x000fe400078e0099 */
[----:B------:R1:W2:Y:S03]  /*12e10*/  MUFU.EX2 R33, R4 ;  /* 0x0000000400217308 */ /* 0x0002a60000000800 */
[C---:B------:R-:W-:Y:S08]  /*12e20*/  HMMA.16816.F32 R36, R8.reuse, R78, RZ ;  /* 0x0000004e0824723c */ /* 0x040ff000000018ff */
[----:B------:R-:W-:Y:S01]  /*12e30*/  HMMA.16816.F32 R40, R8, R58, RZ ;  /* 0x0000003a0828723c */ /* 0x000fe200000018ff */
[----:B------:R-:W-:Y:S01]  /*12e40*/  LDSM.16.MT88.4 R56, [R209+0x1900] ;  /* 0x00190000d138783b */ /* 0x000fe20000004200 */
[----:B-1----:R-:W-:-:S06]  /*12e50*/  FFMA.FTZ R4, R114, c[0x0][0x2d0], -R2 ;  /* 0x0000b40072047a23 */ /* 0x002fcc0000010802 */
[----:B------:R-:W-:Y:S01]  /*12e60*/  HMMA.16816.F32 R16, R8, R84, RZ ;  /* 0x000000540810723c */ /* 0x000fe200000018ff */
[----:B--2---:R-:W-:Y:S01]  /*12e70*/  IMAD.MOV.U32 R78, RZ, RZ, R33 ;  /* 0x000000ffff4e7224 */ /* 0x004fe200078e0021 */
[----:B------:R1:W-:Y:S01]  /*12e80*/  MUFU.EX2 R236, R4 ;  /* 0x0000000400ec7308 */ /* 0x0003e20000000800 */
[----:B------:R-:W-:-:S05]  /*12e90*/  IMAD.MOV.U32 R114, RZ, RZ, R151 ;  /* 0x000000ffff727224 */ /* 0x000fca00078e0097 */
[C---:B------:R-:W-:Y:S07]  /*12ea0*/  HMMA.16816.F32 R12, R8.reuse, R88, RZ ;  /* 0x00000058080c723c */ /* 0x040fee00000018ff */
[----:B------:R-:W-:Y:S01]  /*12eb0*/  IMAD.MOV.U32 R88, RZ, RZ, R249 ;  /* 0x000000ffff587224 */ /* 0x000fe200078e00f9 */
[----:B------:R-:W-:Y:S01]  /*12ec0*/  HMMA.16816.F32 R20, R8, R90, RZ ;  /* 0x0000005a0814723c */ /* 0x000fe200000018ff */
[----:B------:R-:W-:Y:S02]  /*12ed0*/  IMAD.MOV.U32 R89, RZ, RZ, R245 ;  /* 0x000000ffff597224 */ /* 0x000fe400078e00f5 */
[----:B-1----:R-:W-:-:S02]  /*12ee0*/  FFMA.FTZ R4, R115, c[0x0][0x2d0], -R2 ;  /* 0x0000b40073047a23 */ /* 0x002fc40000010802 */
[----:B------:R-:W-:Y:S02]  /*12ef0*/  IMAD.MOV.U32 R115, RZ, RZ, R150 ;  /* 0x000000ffff737224 */ /* 0x000fe400078e0096 */
[----:B------:R1:W2:Y:S01]  /*12f00*/  MUFU.EX2 R32, R4 ;  /* 0x0000000400207308 */ /* 0x0002a20000000800 */
[----:B------:R-:W-:Y:S02]  /*12f10*/  IMAD.MOV.U32 R90, RZ, RZ, R247 ;  /* 0x000000ffff5a7224 */ /* 0x000fe400078e00f7 */
[----:B------:R-:W-:Y:S02]  /*12f20*/  IMAD.MOV.U32 R91, RZ, RZ, R248 ;  /* 0x000000ffff5b7224 */ /* 0x000fe400078e00f8 */
[----:B-1----:R-:W-:Y:S01]  /*12f30*/  FFMA.FTZ R4, R92, c[0x0][0x2d0], -R0 ;  /* 0x0000b4005c047a23 */ /* 0x002fe20000010800 */
[----:B------:R-:W-:-:S03]  /*12f40*/  MOV R92, R246 ;  /* 0x000000f6005c7202 */ /* 0x000fc60000000f00 */
[----:B------:R1:W-:Y:S02]  /*12f50*/  MUFU.EX2 R171, R4 ;  /* 0x0000000400ab7308 */ /* 0x0003e40000000800 */
[----:B-1----:R-:W-:Y:S02]  /*12f60*/  FFMA.FTZ R4, R93, c[0x0][0x2d0], -R0 ;  /* 0x0000b4005d047a23 */ /* 0x002fe40000010800 */
[----:B------:R-:W-:-:S04]  /*12f70*/  IMAD.MOV.U32 R93, RZ, RZ, R113 ;  /* 0x000000ffff5d7224 */ /* 0x000fc800078e0071 */
[----:B------:R1:W3:Y:S02]  /*12f80*/  MUFU.EX2 R170, R4 ;  /* 0x0000000400aa7308 */ /* 0x0002e40000000800 */
[----:B-1----:R-:W-:Y:S02]  /*12f90*/  FFMA.FTZ R4, R94, c[0x0][0x2d0], -R0 ;  /* 0x0000b4005e047a23 */ /* 0x002fe40000010800 */
[----:B--2---:R-:W-:-:S04]  /*12fa0*/  IMAD.MOV.U32 R94, RZ, RZ, R32 ;  /* 0x000000ffff5e7224 */ /* 0x004fc800078e0020 */
[----:B------:R1:W-:Y:S01]  /*12fb0*/  MUFU.EX2 R173, R4 ;  /* 0x0000000400ad7308 */ /* 0x0003e20000000800 */
[----:B------:R-:W-:Y:S07]  /*12fc0*/  HMMA.16816.F32 R32, R8, R86, RZ ;  /* 0x000000560820723c */ /* 0x000fee00000018ff */
[----:B------:R-:W-:Y:S02]  /*12fd0*/  F2FP.PACK_AB R8, R78, R5 ;  /* 0x000000054e08723e */ /* 0x000fe400000000ff */
[----:B------:R-:W-:-:S02]  /*12fe0*/  F2FP.PACK_AB R10, R94, R236 ;  /* 0x000000ec5e0a723e */ /* 0x000fc400000000ff */
[----:B---3--:R-:W-:Y:S01]  /*12ff0*/  F2FP.PACK_AB R9, R170, R171 ;  /* 0x000000abaa09723e */ /* 0x008fe200000000ff */
[----:B-1----:R-:W-:Y:S02]  /*13000*/  FFMA.FTZ R4, R95, c[0x0][0x2d0], -R0 ;  /* 0x0000b4005f047a23 */ /* 0x002fe40000010800 */
[----:B------:R-:W-:Y:S02]  /*13010*/  IMAD.MOV.U32 R95, RZ, RZ, R114 ;  /* 0x000000ffff5f7224 */ /* 0x000fe400078e0072 */
[----:B------:R1:W2:Y:S02]  /*13020*/  MUFU.EX2 R172, R4 ;  /* 0x0000000400ac7308 */ /* 0x0002a40000000800 */
[----:B-1----:R-:W-:Y:S01]  /*13030*/  FFMA.FTZ R4, R140, c[0x0][0x2d0], -R7 ;  /* 0x0000b4008c047a23 */ /* 0x002fe20000010807 */
[----:B--2---:R-:W-:-:S05]  /*13040*/  F2FP.PACK_AB R11, R172, R173 ;  /* 0x000000adac0b723e */ /* 0x004fca00000000ff */
[----:B------:R1:W-:Y:S02]  /*13050*/  MUFU.EX2 R74, R4 ;  /* 0x00000004004a7308 */ /* 0x0003e40000000800 */
[----:B------:R-:W-:Y:S01]  /*13060*/  HMMA.16816.F32 R84, R8, R82, R40 ;  /* 0x000000520854723c */ /* 0x000fe20000001828 */
[----:B-1----:R-:W-:-:S07]  /*13070*/  FFMA.FTZ R4, R141, c[0x0][0x2d0], -R7 ;  /* 0x0000b4008d047a23 */ /* 0x002fce0000010807 */
[C---:B------:R-:W-:Y:S01]  /*13080*/  HMMA.16816.F32 R140, R8.reuse, R80, R28 ;  /* 0x00000050088c723c */ /* 0x040fe2000000181c */
[----:B------:R1:W-:Y:S06]  /*13090*/  MUFU.EX2 R76, R4 ;  /* 0x00000004004c7308 */ /* 0x0003ec0000000800 */
[----:B------:R-:W-:Y:S01]  /*130a0*/  IMAD.MOV.U32 R31, RZ, RZ, R68 ;  /* 0x000000ffff1f7224 */ /* 0x000fe200078e0044 */
[----:B------:R-:W-:Y:S01]  /*130b0*/  MOV R30, R69 ;  /* 0x00000045001e7202 */ /* 0x000fe20000000f00 */
[----:B------:R-:W-:Y:S01]  /*130c0*/  IMAD.MOV.U32 R69, RZ, RZ, R48 ;  /* 0x000000ffff457224 */ /* 0x000fe200078e0030 */
[----:B------:R-:W-:Y:S01]  /*130d0*/  MOV R28, R51 ;  /* 0x00000033001c7202 */ /* 0x000fe20000000f00 */
[----:B------:R-:W-:Y:S01]  /*130e0*/  IMAD.MOV.U32 R68, RZ, RZ, R49 ;  /* 0x000000ffff447224 */ /* 0x000fe200078e0031 */
[----:B------:R-:W-:Y:S01]  /*130f0*/  HMMA.16816.F32 R80, R8, R66, R36 ;  /* 0x000000420850723c */ /* 0x000fe20000001824 */
[----:B------:R-:W-:-:S02]  /*13100*/  IMAD.MOV.U32 R29, RZ, RZ, R50 ;  /* 0x000000ffff1d7224 */ /* 0x000fc400078e0032 */
[----:B------:R-:W-:Y:S01]  /*13110*/  LDSM.16.MT88.4 R48, [R212+0x1900] ;  /* 0x00190000d430783b */ /* 0x000fe20000004200 */
[----:B-1----:R-:W-:-:S04]  /*13120*/  FFMA.FTZ R4, R144, c[0x0][0x2d0], -R7 ;  /* 0x0000b40090047a23 */ /* 0x002fc80000010807 */
[C---:B------:R-:W-:Y:S01]  /*13130*/  HMMA.16816.F32 R144, R8.reuse, R64, R24 ;  /* 0x000000400890723c */ /* 0x040fe20000001818 */
[----:B------:R1:W-:Y:S07]  /*13140*/  MUFU.EX2 R77, R4 ;  /* 0x00000004004d7308 */ /* 0x0003ee0000000800 */
[----:B------:R-:W-:Y:S01]  /*13150*/  HMMA.16816.F32 R64, R8, R62, R32 ;  /* 0x0000003e0840723c */ /* 0x000fe20000001820 */
[----:B-1----:R-:W-:-:S07]  /*13160*/  FFMA.FTZ R4, R148, c[0x0][0x2d0], -R7 ;  /* 0x0000b40094047a23 */ /* 0x002fce0000010807 */
[----:B------:R-:W-:Y:S01]  /*13170*/  HMMA.16816.F32 R148, R8, R60, R16 ;  /* 0x0000003c0894723c */ /* 0x000fe20000001810 */
[----:B------:R-:W1:Y:S01]  /*13180*/  LDSM.16.MT88.4 R60, [R210+0x1900] ;  /* 0x00190000d23c783b */ /* 0x000e620000004200 */
[----:B------:R2:W3:Y:S05]  /*13190*/  MUFU.EX2 R79, R4 ;  /* 0x00000004004f7308 */ /* 0x0004ea0000000800 */
[----:B------:R-:W-:Y:S01]  /*131a0*/  IMAD.MOV.U32 R18, RZ, RZ, R244 ;  /* 0x000000ffff127224 */ /* 0x000fe200078e00f4 */
[----:B------:R-:W-:Y:S01]  /*131b0*/  MOV R16, R30 ;  /* 0x0000001e00107202 */ /* 0x000fe20000000f00 */
[----:B------:R-:W-:Y:S02]  /*131c0*/  IMAD.MOV.U32 R19, RZ, RZ, R243 ;  /* 0x000000ffff137224 */ /* 0x000fe400078e00f3 */
[----:B------:R-:W-:-:S02]  /*131d0*/  IMAD.MOV.U32 R17, RZ, RZ, R31 ;  /* 0x000000ffff117224 */ /* 0x000fc400078e001f */
[----:B--2---:R-:W-:Y:S02]  /*131e0*/  FFMA.FTZ R4, R152, c[0x0][0x2d0], -R7 ;  /* 0x0000b40098047a23 */ /* 0x004fe40000010807 */
[----:B------:R-:W-:Y:S02]  /*131f0*/  HMMA.16816.F32 R152, R8, R52, R12 ;  /* 0x000000340898723c */ /* 0x000fe4000000180c */
[----:B------:R2:W-:Y:S05]  /*13200*/  MUFU.EX2 R252, R4 ;  /* 0x0000000400fc7308 */ /* 0x0005ea0000000800 */
[----:B------:R-:W-:Y:S02]  /*13210*/  IMAD.MOV.U32 R15, RZ, RZ, R29 ;  /* 0x000000ffff0f7224 */ /* 0x000fe400078e001d */
[----:B--2---:R-:W-:Y:S01]  /*13220*/  FFMA.FTZ R4, R164, c[0x0][0x2d0], -R6 ;  /* 0x0000b400a4047a23 */ /* 0x004fe20000010806 */
[----:B------:R-:W-:-:S03]  /*13230*/  MOV R164, R73 ;  /* 0x0000004900a47202 */ /* 0x000fc60000000f00 */
[----:B------:R2:W-:Y:S02]  /*13240*/  MUFU.EX2 R251, R4 ;  /* 0x0000000400fb7308 */ /* 0x0005e40000000800 */
[----:B--2---:R-:W-:Y:S02]  /*13250*/  FFMA.FTZ R4, R166, c[0x0][0x2d0], -R6 ;  /* 0x0000b400a6047a23 */ /* 0x004fe40000010806 */
[----:B------:R-:W-:-:S04]  /*13260*/  IMAD.MOV.U32 R166, RZ, RZ, R92 ;  /* 0x000000ffffa67224 */ /* 0x000fc800078e005c */
[----:B------:R2:W4:Y:S02]  /*13270*/  MUFU.EX2 R250, R4 ;  /* 0x0000000400fa7308 */ /* 0x0005240000000800 */
[----:B--2---:R-:W-:Y:S02]  /*13280*/  FFMA.FTZ R4, R165, c[0x0][0x2d0], -R6 ;  /* 0x0000b400a5047a23 */ /* 0x004fe40000010806 */
[----:B---3--:R-:W-:-:S04]  /*13290*/  IMAD.MOV.U32 R165, RZ, RZ, R79 ;  /* 0x000000ffffa57224 */ /* 0x008fc800078e004f */
[----:B------:R2:W-:Y:S01]  /*132a0*/  MUFU.EX2 R247, R4 ;  /* 0x0000000400f77308 */ /* 0x0005e20000000800 */
[----:B------:R-:W-:Y:S02]  /*132b0*/  IMAD.MOV.U32 R79, RZ, RZ, R112 ;  /* 0x000000ffff4f7224 */ /* 0x000fe400078e0070 */
[----:B--2---:R-:W-:-:S05]  /*132c0*/  FFMA.FTZ R4, R168, c[0x0][0x2d0], -R6 ;  /* 0x0000b400a8047a23 */ /* 0x004fca0000010806 */
[----:B------:R2:W3:Y:S02]  /*132d0*/  MUFU.EX2 R249, R4 ;  /* 0x0000000400f97308 */ /* 0x0004e40000000800 */
[----:B--2---:R-:W-:-:S06]  /*132e0*/  FFMA.FTZ R4, R192, c[0x0][0x2d0], -R7 ;  /* 0x0000b400c0047a23 */ /* 0x004fcc0000010807 */
[----:B------:R2:W1:Y:S02]  /*132f0*/  MUFU.EX2 R248, R4 ;  /* 0x0000000400f87308 */ /* 0x0004640000000800 */
[----:B--2---:R-:W-:Y:S01]  /*13300*/  FFMA.FTZ R4, R191, c[0x0][0x2d0], -R7 ;  /* 0x0000b400bf047a23 */ /* 0x004fe20000010807 */
[----:B------:R-:W-:Y:S02]  /*13310*/  MOV R191, R115 ;  /* 0x0000007300bf7202 */ /* 0x000fe40000000f00 */
[----:B------:R-:W-:Y:S01]  /*13320*/  HMMA.16816.F32 R112, R8, R54, R20 ;  /* 0x000000360870723c */ /* 0x000fe20000001814 */
[----:B------:R-:W2:Y:S02]  /*13330*/  LDSM.16.MT88.4 R52, [R211+0x1900] ;  /* 0x00190000d334783b */ /* 0x000ea40000004200 */
[----:B------:R1:W-:Y:S04]  /*13340*/  MUFU.EX2 R246, R4 ;  /* 0x0000000400f67308 */ /* 0x0003e80000000800 */
[----:B------:R-:W-:-:S02]  /*13350*/  F2FP.PACK_AB R8, R76, R74 ;  /* 0x0000004a4c08723e */ /* 0x000fc400000000ff */
[----:B----4-:R-:W-:Y:S02]  /*13360*/  F2FP.PACK_AB R9, R250, R251 ;  /* 0x000000fbfa09723e */ /* 0x010fe400000000ff */
[----:B------:R-:W-:Y:S02]  /*13370*/  F2FP.PACK_AB R10, R165, R77 ;  /* 0x0000004da50a723e */ /* 0x000fe400000000ff */
[----:B---3--:R-:W-:Y:S01]  /*13380*/  F2FP.PACK_AB R11, R249, R247 ;  /* 0x000000f7f90b723e */ /* 0x008fe200000000ff */
[----:B-1----:R-:W-:-:S06]  /*13390*/  FFMA.FTZ R4, R193, c[0x0][0x2d0], -R7 ;  /* 0x0000b400c1047a23 */ /* 0x002fcc0000010807 */
[C---:B------:R-:W-:Y:S01]  /*133a0*/  HMMA.16816.F32 R24, R8.reuse, R60, R120 ;  /* 0x0000003c0818723c */ /* 0x040fe20000001878 */
[----:B------:R1:W-:Y:S06]  /*133b0*/  MUFU.EX2 R245, R4 ;  /* 0x0000000400f57308 */ /* 0x0003ec0000000800 */
[----:B------:R-:W-:Y:S01]  /*133c0*/  MOV R123, R238 ;  /* 0x000000ee007b7202 */ /* 0x000fe20000000f00 */
[----:B------:R-:W-:Y:S01]  /*133d0*/  HMMA.16816.F32 R32, R8, R48, R116 ;  /* 0x000000300820723c */ /* 0x000fe20000001874 */
[----:B------:R-:W-:Y:S01]  /*133e0*/  IMAD.MOV.U32 R121, RZ, RZ, R91 ;  /* 0x000000ffff797224 */ /* 0x000fe200078e005b */
[----:B------:R-:W-:Y:S01]  /*133f0*/  MOV R120, R16 ;  /* 0x0000001000787202 */ /* 0x000fe20000000f00 */
[----:B------:R-:W-:-:S04]  /*13400*/  IMAD.MOV.U32 R122, RZ, RZ, R88 ;  /* 0x000000ffff7a7224 */ /* 0x000fc800078e0058 */
[----:B------:R-:W-:Y:S01]  /*13410*/  MOV R119, R90 ;  /* 0x0000005a00777202 */ /* 0x000fe20000000f00 */
[C---:B------:R-:W-:Y:S01]  /*13420*/  HMMA.16816.F32 R20, R8.reuse, R62, R100 ;  /* 0x0000003e0814723c */ /* 0x040fe20000001864 */
[----:B------:R-:W-:Y:S01]  /*13430*/  LDSM.16.MT88.4 R100, [R211+0x2100] ;  /* 0x00210000d364783b */ /* 0x000fe20000004200 */
[----:B-1----:R-:W-:Y:S02]  /*13440*/  FFMA.FTZ R4, R179, c[0x0][0x2d0], -R6 ;  /* 0x0000b400b3047a23 */ /* 0x002fe40000010806 */
[----:B------:R-:W-:Y:S02]  /*13450*/  IMAD.MOV.U32 R179, RZ, RZ, R28 ;  /* 0x000000ffffb37224 */ /* 0x000fe400078e001c */
[----:B------:R1:W-:Y:S01]  /*13460*/  MUFU.EX2 R244, R4 ;  /* 0x0000000400f47308 */ /* 0x0003e20000000800 */
[----:B------:R-:W-:Y:S01]  /*13470*/  IMAD.MOV.U32 R116, RZ, RZ, R17 ;  /* 0x000000ffff747224 */ /* 0x000fe200078e0011 */
[----:B------:R-:W-:Y:S01]  /*13480*/  HMMA.16816.F32 R28, R8, R50, R96 ;  /* 0x00000032081c723c */ /* 0x000fe20000001860 */
[----:B------:R-:W-:-:S02]  /*13490*/  IMAD.MOV.U32 R117, RZ, RZ, R18 ;  /* 0x000000ffff757224 */ /* 0x000fc400078e0012 */
[----:B------:R-:W-:-:S04]  /*134a0*/  IMAD.MOV.U32 R118, RZ, RZ, R19 ;  /* 0x000000ffff767224 */ /* 0x000fc800078e0013 */
[----:B------:R-:W-:Y:S01]  /*134b0*/  IMAD.MOV.U32 R96, RZ, RZ, R77 ;  /* 0x000000ffff607224 */ /* 0x000fe200078e004d */
[----:B------:R-:W-:Y:S01]  /*134c0*/  MOV R98, R94 ;  /* 0x0000005e00627202 */ /* 0x000fe20000000f00 */
[----:B------:R-:W-:Y:S01]  /*134d0*/  IMAD.MOV.U32 R77, RZ, RZ, R241 ;  /* 0x000000ffff4d7224 */ /* 0x000fe200078e00f1 */
[----:B------:R-:W-:Y:S01]  /*134e0*/  HMMA.16816.F32 R40, R8, R56, R108 ;  /* 0x000000380828723c */ /* 0x000fe2000000186c */
[----:B------:R-:W-:Y:S02]  /*134f0*/  IMAD.MOV.U32 R99, RZ, RZ, R93 ;  /* 0x000000ffff637224 */ /* 0x000fe400078e005d */
[----:B-1----:R-:W-:-:S04]  /*13500*/  FFMA.FTZ R4, R180, c[0x0][0x2d0], -R6 ;  /* 0x0000b400b4047a23 */ /* 0x002fc80000010806 */
[----:B------:R1:W3:Y:S01]  /*13510*/  MUFU.EX2 R243, R4 ;  /* 0x0000000400f37308 */ /* 0x0002e20000000800 */
[C---:B------:R-:W-:Y:S08]  /*13520*/  HMMA.16816.F32 R36, R8.reuse, R58, R44 ;  /* 0x0000003a0824723c */ /* 0x040ff0000000182c */
[----:B--2---:R-:W-:Y:S01]  /*13530*/  HMMA.16816.F32 R16, R8, R52, R124 ;  /* 0x000000340810723c */ /* 0x004fe2000000187c */
[----:B-1----:R-:W-:Y:S01]  /*13540*/  FFMA.FTZ R4, R182, c[0x0][0x2d0], -R6 ;  /* 0x0000b400b6047a23 */ /* 0x002fe20000010806 */
[----:B------:R-:W-:Y:S01]  /*13550*/  MOV R182, R79 ;  /* 0x0000004f00b67202 */ /* 0x000fe20000000f00 */
[----:B------:R-:W-:-:S02]  /*13560*/  IMAD.MOV.U32 R79, RZ, RZ, R242 ;  /* 0x000000ffff4f7224 */ /* 0x000fc400078e00f2 */
[----:B------:R1:W-:Y:S02]  /*13570*/  MUFU.EX2 R242, R4 ;  /* 0x0000000400f27308 */ /* 0x0003e40000000800 */
[----:B-1----:R-:W-:-:S06]  /*13580*/  FFMA.FTZ R4, R184, c[0x0][0x2d0], -R6 ;  /* 0x0000b400b8047a23 */ /* 0x002fcc0000010806 */
[----:B------:R1:W2:Y:S02]  /*13590*/  MUFU.EX2 R241, R4 ;  /* 0x0000000400f17308 */ /* 0x0002a40000000800 */
[----:B-1----:R-:W-:Y:S01]  /*135a0*/  FFMA.FTZ R4, R167, c[0x0][0x2d0], -R2 ;  /* 0x0000b400a7047a23 */ /* 0x002fe20000010802 */
[----:B------:R-:W-:Y:S01]  /*135b0*/  MOV R167, R89 ;  /* 0x0000005900a77202 */ /* 0x000fe20000000f00 */
[----:B------:R-:W-:Y:S02]  /*135c0*/  IMAD.MOV.U32 R89, RZ, RZ, R95 ;  /* 0x000000ffff597224 */ /* 0x000fe400078e005f */
[----:B------:R-:W-:Y:S02]  /*135d0*/  IMAD.MOV.U32 R95, RZ, RZ, R237 ;  /* 0x000000ffff5f7224 */ /* 0x000fe400078e00ed */
[----:B------:R1:W-:Y:S02]  /*135e0*/  MUFU.EX2 R237, R4 ;  /* 0x0000000400ed7308 */ /* 0x0003e40000000800 */
[----:B------:R-:W-:-:S02]  /*135f0*/  IMAD.MOV.U32 R97, RZ, RZ, R95 ;  /* 0x000000ffff617224 */ /* 0x000fc400078e005f */
[----:B------:R-:W4:Y:S01]  /*13600*/  LDSM.16.MT88.4 R92, [R210+0x2100] ;  /* 0x00210000d25c783b */ /* 0x000f220000004200 */
[----:B-1----:R-:W-:Y:S02]  /*13610*/  FFMA.FTZ R4, R169, c[0x0][0x2d0], -R2 ;  /* 0x0000b400a9047a23 */ /* 0x002fe40000010802 */
[----:B------:R-:W-:Y:S02]  /*13620*/  IMAD.MOV.U32 R169, RZ, RZ, R15 ;  /* 0x000000ffffa97224 */ /* 0x000fe400078e000f */
[----:B------:R1:W1:Y:S01]  /*13630*/  MUFU.EX2 R238, R4 ;  /* 0x0000000400ee7308 */ /* 0x0002620000000800 */
[----:B------:R-:W-:Y:S07]  /*13640*/  HMMA.16816.F32 R12, R8, R54, R104 ;  /* 0x00000036080c723c */ /* 0x000fee0000001868 */
[----:B------:R-:W-:Y:S01]  /*13650*/  IMAD.MOV.U32 R104, RZ, RZ, R236 ;  /* 0x000000ffff687224 */ /* 0x000fe200078e00ec */
[----:B------:R-:W-:Y:S01]  /*13660*/  MOV R106, R77 ;  /* 0x0000004d006a7202 */ /* 0x000fe20000000f00 */
[----:B------:R-:W-:Y:S01]  /*13670*/  IMAD.MOV.U32 R107, RZ, RZ, R79 ;  /* 0x000000ffff6b7224 */ /* 0x000fe200078e004f */
[----:B------:R-:W-:Y:S01]  /*13680*/  F2FP.PACK_AB R8, R248, R252 ;  /* 0x000000fcf808723e */ /* 0x000fe200000000ff */
[----:B------:R-:W-:Y:S01]  /*13690*/  IMAD.MOV.U32 R105, RZ, RZ, R76 ;  /* 0x000000ffff697224 */ /* 0x000fe200078e004c */
[----:B---3--:R-:W-:-:S02]  /*136a0*/  F2FP.PACK_AB R9, R243, R244 ;  /* 0x000000f4f309723e */ /* 0x008fc400000000ff */
[----:B------:R-:W-:Y:S01]  /*136b0*/  F2FP.PACK_AB R10, R245, R246 ;  /* 0x000000f6f50a723e */ /* 0x000fe200000000ff */
[----:B-1----:R-:W-:Y:S01]  /*136c0*/  FFMA.FTZ R4, R174, c[0x0][0x2d0], -R2 ;  /* 0x0000b400ae047a23 */ /* 0x002fe20000010802 */
[----:B--2---:R-:W-:Y:S01]  /*136d0*/  F2FP.PACK_AB R11, R241, R242 ;  /* 0x000000f2f10b723e */ /* 0x004fe200000000ff */
[----:B------:R-:W-:Y:S02]  /*136e0*/  IMAD.MOV.U32 R174, RZ, RZ, R78 ;  /* 0x000000ffffae7224 */ /* 0x000fe400078e004e */
[----:B------:R1:W-:Y:S01]  /*136f0*/  MUFU.EX2 R236, R4 ;  /* 0x0000000400ec7308 */ /* 0x0003e20000000800 */
[----:B------:R-:W2:Y:S03]  /*13700*/  LDSM.16.MT88.4 R76, [R209+0x2100] ;  /* 0x00210000d14c783b */ /* 0x000ea60000004200 */
[C---:B----4-:R-:W-:Y:S08]  /*13710*/  HMMA.16816.F32 R24, R8.reuse, R92, R24 ;  /* 0x0000005c0818723c */ /* 0x050ff00000001818 */
[----:B------:R-:W-:Y:S01]  /*13720*/  HMMA.16816.F32 R20, R8, R94, R20 ;  /* 0x0000005e0814723c */ /* 0x000fe20000001814 */
[----:B-1----:R-:W-:Y:S01]  /*13730*/  FFMA.FTZ R4, R175, c[0x0][0x2d0], -R2 ;  /* 0x0000b400af047a23 */ /* 0x002fe20000010802 */
[----:B------:R-:W-:-:S03]  /*13740*/  MOV R175, R239 ;  /* 0x000000ef00af7202 */ /* 0x000fc60000000f00 */
[----:B------:R1:W3:Y:S03]  /*13750*/  MUFU.EX2 R239, R4 ;  /* 0x0000000400ef7308 */ /* 0x0002e60000000800 */
[C---:B------:R-:W-:Y:S08]  /*13760*/  HMMA.16816.F32 R16, R8.reuse, R100, R16 ;  /* 0x000000640810723c */ /* 0x040ff00000001810 */
[----:B------:R-:W-:Y:S01]  /*13770*/  HMMA.16816.F32 R12, R8, R102, R12 ;  /* 0x00000066080c723c */ /* 0x000fe2000000180c */
[----:B-1----:R-:W-:-:S02]  /*13780*/  FFMA.FTZ R4, R160, c[0x0][0x2d0], -R0 ;  /* 0x0000b400a0047a23 */ /* 0x002fc40000010800 */
[----:B------:R-:W-:Y:S02]  /*13790*/  IMAD.MOV.U32 R160, RZ, RZ, R89 ;  /* 0x000000ffffa07224 */ /* 0x000fe400078e0059 */
[----:B------:R-:W1:Y:S01]  /*137a0*/  LDSM.16.MT88.4 R88, [R212+0x2100] ;  /* 0x00210000d458783b */ /* 0x000e620000004200 */
[----:B------:R4:W-:Y:S02]  /*137b0*/  MUFU.EX2 R73, R4 ;  /* 0x0000000400497308 */ /* 0x0009e40000000800 */
[C---:B--2---:R-:W-:Y:S08]  /*137c0*/  HMMA.16816.F32 R40, R8.reuse, R76, R40 ;  /* 0x0000004c0828723c */ /* 0x044ff00000001828 */
[----:B------:R-:W-:Y:S01]  /*137d0*/  HMMA.16816.F32 R36, R8, R78, R36 ;  /* 0x0000004e0824723c */ /* 0x000fe20000001824 */
[----:B----4-:R-:W-:-:S02]  /*137e0*/  FFMA.FTZ R4, R161, c[0x0][0x2d0], -R0 ;  /* 0x0000b400a1047a23 */ /* 0x010fc40000010800 */
[----:B------:R-:W-:Y:S02]  /*137f0*/  IMAD.MOV.U32 R161, RZ, RZ, R74 ;  /* 0x000000ffffa17224 */ /* 0x000fe400078e004a */
[----:B------:R2:W4:Y:S02]  /*13800*/  MUFU.EX2 R168, R4 ;  /* 0x0000000400a87308 */ /* 0x0005240000000800 */
[--C-:B--2---:R-:W-:Y:S02]  /*13810*/  FFMA.FTZ R4, R162, c[0x0][0x2d0], -R0.reuse ;  /* 0x0000b400a2047a23 */ /* 0x104fe40000010800 */
[----:B------:R-:W-:Y:S01]  /*13820*/  IMAD.MOV.U32 R162, RZ, RZ, R75 ;  /* 0x000000ffffa27224 */ /* 0x000fe200078e004b */
[C---:B-1----:R-:W-:Y:S03]  /*13830*/  HMMA.16816.F32 R32, R8.reuse, R88, R32 ;  /* 0x000000580820723c */ /* 0x042fe60000001820 */
[----:B------:R1:W-:Y:S05]  /*13840*/  MUFU.EX2 R75, R4 ;  /* 0x00000004004b7308 */ /* 0x0003ea0000000800 */
[----:B------:R-:W-:Y:S07]  /*13850*/  HMMA.16816.F32 R28, R8, R90, R28 ;  /* 0x0000005a081c723c */ /* 0x000fee000000181c */
[----:B------:R-:W-:Y:S01]  /*13860*/  F2FP.PACK_AB R8, R238, R237 ;  /* 0x000000edee08723e */ /* 0x000fe200000000ff */
[----:B-1----:R-:W-:Y:S01]  /*13870*/  FFMA.FTZ R4, R163, c[0x0][0x2d0], -R0 ;  /* 0x0000b400a3047a23 */ /* 0x002fe20000010800 */
[----:B---3--:R-:W-:-:S02]  /*13880*/  F2FP.PACK_AB R10, R239, R236 ;  /* 0x000000ecef0a723e */ /* 0x008fc400000000ff */
[----:B----4-:R-:W-:Y:S01]  /*13890*/  F2FP.PACK_AB R9, R168, R73 ;  /* 0x00000049a809723e */ /* 0x010fe200000000ff */
[----:B------:R1:W2:Y:S01]  /*138a0*/  MUFU.EX2 R74, R4 ;  /* 0x00000004004a7308 */ /* 0x0002a20000000800 */
[----:B------:R-:W-:Y:S01]  /*138b0*/  MOV R163, R175 ;  /* 0x000000af00a37202 */ /* 0x000fe20000000f00 */
[----:B-1----:R-:W-:Y:S01]  /*138c0*/  FFMA.FTZ R4, R235, c[0x0][0x2d0], -R7 ;  /* 0x0000b400eb047a23 */ /* 0x002fe20000010807 */
[----:B--2---:R-:W-:-:S05]  /*138d0*/  F2FP.PACK_AB R11, R74, R75 ;  /* 0x0000004b4a0b723e */ /* 0x004fca00000000ff */
[----:B------:R1:W-:Y:S02]  /*138e0*/  MUFU.EX2 R192, R4 ;  /* 0x0000000400c07308 */ /* 0x0003e40000000800 */
[C---:B------:R-:W-:Y:S08]  /*138f0*/  HMMA.16816.F32 R44, R8.reuse, R130, R84 ;  /* 0x00000082082c723c */ /* 0x040ff00000001854 */
[----:B------:R-:W-:Y:S01]  /*13900*/  HMMA.16816.F32 R84, R8, R134, R80 ;  /* 0x000000860854723c */ /* 0x000fe20000001850 */
[----:B-1----:R-:W-:-:S06]  /*13910*/  FFMA.FTZ R4, R234, c[0x0][0x2d0], -R7 ;  /* 0x0000b400ea047a23 */ /* 0x002fcc0000010807 */
[----:B------:R-:W-:Y:S01]  /*13920*/  IMAD.MOV.U32 R134, RZ, RZ, R69 ;  /* 0x000000ffff867224 */ /* 0x000fe200078e0045 */
[----:B------:R1:W2:Y:S01]  /*13930*/  MUFU.EX2 R234, R4 ;  /* 0x0000000400ea7308 */ /* 0x0002a20000000800 */
[C---:B------:R-:W-:Y:S08]  /*13940*/  HMMA.16816.F32 R80, R8.reuse, R138, R64 ;  /* 0x0000008a0850723c */ /* 0x040ff00000001840 */
[----:B------:R-:W-:Y:S01]  /*13950*/  HMMA.16816.F32 R64, R8, R156, R152 ;  /* 0x0000009c0840723c */ /* 0x000fe20000001898 */
[----:B-1----:R-:W-:-:S07]  /*13960*/  FFMA.FTZ R4, R233, c[0x0][0x2d0], -R7 ;  /* 0x0000b400e9047a23 */ /* 0x002fce0000010807 */
[C---:B------:R-:W-:Y:S01]  /*13970*/  HMMA.16816.F32 R156, R8.reuse, R158, R112 ;  /* 0x0000009e089c723c */ /* 0x040fe20000001870 */
[----:B------:R-:W1:Y:S01]  /*13980*/  LDSM.16.MT88.4 R112, [R209+0x2900] ;  /* 0x00290000d170783b */ /* 0x000e620000004200 */
[----:B------:R-:W-:Y:S01]  /*13990*/  FFMA.FTZ R7, R232, c[0x0][0x2d0], -R7 ;  /* 0x0000b400e8077a23 */ /* 0x000fe20000010807 */
[----:B------:R3:W-:Y:S05]  /*139a0*/  MUFU.EX2 R233, R4 ;  /* 0x0000000400e97308 */ /* 0x0007ea0000000800 */
[C---:B------:R-:W-:Y:S03]  /*139b0*/  HMMA.16816.F32 R108, R8.reuse, R128, R140 ;  /* 0x00000080086c723c */ /* 0x040fe6000000188c */
[----:B------:R-:W4:Y:S04]  /*139c0*/  MUFU.EX2 R193, R7 ;  /* 0x0000000700c17308 */ /* 0x000f280000000800 */
[----:B------:R-:W-:Y:S01]  /*139d0*/  IMAD.MOV.U32 R129, RZ, RZ, R160 ;  /* 0x000000ffff817224 */ /* 0x000fe200078e00a0 */
[----:B------:R-:W-:Y:S01]  /*139e0*/  MOV R160, R106 ;  /* 0x0000006a00a07202 */ /* 0x000fe20000000f00 */
[C---:B------:R-:W-:Y:S01]  /*139f0*/  HMMA.16816.F32 R124, R8.reuse, R132, R144 ;  /* 0x00000084087c723c */ /* 0x040fe20000001890 */
[----:B------:R-:W-:Y:S01]  /*13a00*/  MOV R106, R169 ;  /* 0x000000a9006a7202 */ /* 0x000fe20000000f00 */
[----:B---3--:R-:W-:Y:S01]  /*13a10*/  FFMA.FTZ R4, R205, c[0x0][0x2d0], -R6 ;  /* 0x0000b400cd047a23 */ /* 0x008fe20000010806 */
[----:B------:R-:W-:Y:S01]  /*13a20*/  MOV R169, R182 ;  /* 0x000000b600a97202 */ /* 0x000fe20000000f00 */
[----:B------:R-:W-:Y:S02]  /*13a30*/  LDSM.16.MT88.4 R144, [R210+0x2900] ;  /* 0x00290000d290783b */ /* 0x000fe40000004200 */
[----:B------:R3:W-:Y:S01]  /*13a40*/  MUFU.EX2 R180, R4 ;  /* 0x0000000400b47308 */ /* 0x0007e20000000800 */
[----:B------:R-:W-:Y:S01]  /*13a50*/  IMAD.MOV.U32 R133, RZ, RZ, R160 ;  /* 0x000000ffff857224 */ /* 0x000fe200078e00a0 */
[----:B------:R-:W-:Y:S01]  /*13a60*/  HMMA.16816.F32 R140, R8, R136, R148 ;  /* 0x00000088088c723c */ /* 0x000fe20000001894 */
[----:B------:R-:W-:-:S06]  /*13a70*/  IMAD.MOV.U32 R139, RZ, RZ, R106 ;  /* 0x000000ffff8b7224 */ /* 0x000fcc00078e006a */
[----:B------:R-:W-:Y:S01]  /*13a80*/  MOV R10, R129 ;  /* 0x00000081000a7202 */ /* 0x000fe20000000f00 */
[----:B------:R-:W-:Y:S01]  /*13a90*/  IMAD.MOV.U32 R136, RZ, RZ, R169 ;  /* 0x000000ffff887224 */ /* 0x000fe200078e00a9 */
[----:B------:R-:W-:Y:S01]  /*13aa0*/  LDSM.16.MT88.4 R128, [R212+0x2900] ;  /* 0x00290000d480783b */ /* 0x000fe20000004200 */
[----:B------:R-:W-:Y:S01]  /*13ab0*/  IMAD.MOV.U32 R9, RZ, RZ, R163 ;  /* 0x000000ffff097224 */ /* 0x000fe200078e00a3 */
[----:B------:R-:W-:Y:S01]  /*13ac0*/  MOV R149, R99 ;  /* 0x0000006300957202 */ /* 0x000fe20000000f00 */
[----:B------:R-:W-:Y:S01]  /*13ad0*/  IMAD.MOV.U32 R137, RZ, RZ, R97 ;  /* 0x000000ffff897224 */ /* 0x000fe200078e0061 */
[----:B------:R-:W-:Y:S01]  /*13ae0*/  MOV R163, R164 ;  /* 0x000000a400a37202 */ /* 0x000fe20000000f00 */
[----:B---3--:R-:W-:Y:S01]  /*13af0*/  FFMA.FTZ R4, R204, c[0x0][0x2d0], -R6 ;  /* 0x0000b400cc047a23 */ /* 0x008fe20000010806 */
[----:B--2---:R-:W-:Y:S01]  /*13b00*/  F2FP.PACK_AB R164, R234, R192 ;  /* 0x000000c0eaa4723e */ /* 0x004fe200000000ff */
[----:B------:R-:W-:Y:S02]  /*13b10*/  IMAD.MOV.U32 R204, RZ, RZ, R161 ;  /* 0x000000ffffcc7224 */ /* 0x000fe400078e00a1 */
[----:B------:R2:W3:Y:S01]  /*13b20*/  MUFU.EX2 R184, R4 ;  /* 0x0000000400b87308 */ /* 0x0004e20000000800 */
[----:B------:R-:W-:-:S02]  /*13b30*/  IMAD.MOV.U32 R161, RZ, RZ, R105 ;  /* 0x000000ffffa17224 */ /* 0x000fc400078e0069 */
[----:B------:R-:W-:Y:S02]  /*13b40*/  IMAD.MOV.U32 R105, RZ, RZ, R174 ;  /* 0x000000ffff697224 */ /* 0x000fe400078e00ae */
[----:B------:R-:W-:Y:S01]  /*13b50*/  IMAD.MOV.U32 R174, RZ, RZ, R96 ;  /* 0x000000ffffae7224 */ /* 0x000fe200078e0060 */
[----:B------:R-:W-:Y:S01]  /*13b60*/  MOV R205, R161 ;  /* 0x000000a100cd7202 */ /* 0x000fe20000000f00 */
[----:B------:R-:W-:Y:S01]  /*13b70*/  IMAD.MOV.U32 R96, RZ, RZ, R191 ;  /* 0x000000ffff607224 */ /* 0x000fe200078e00bf */
[----:B------:R-:W-:Y:S01]  /*13b80*/  MOV R135, R105 ;  /* 0x0000006900877202 */ /* 0x000fe20000000f00 */
[----:B------:R-:W-:Y:S01]  /*13b90*/  IMAD.MOV.U32 R148, RZ, RZ, R98 ;  /* 0x000000ffff947224 */ /* 0x000fe200078e0062 */
[----:B------:R-:W-:Y:S01]  /*13ba0*/  MOV R235, R174 ;  /* 0x000000ae00eb7202 */ /* 0x000fe20000000f00 */
[----:B------:R-:W-:Y:S01]  /*13bb0*/  IMAD.MOV.U32 R150, RZ, RZ, R165 ;  /* 0x000000ffff967224 */ /* 0x000fe200078e00a5 */
[----:B------:R-:W-:Y:S01]  /*13bc0*/  MOV R161, R96 ;  /* 0x0000006000a17202 */ /* 0x000fe20000000f00 */
[----:B------:R-:W-:Y:S01]  /*13bd0*/  IMAD.MOV.U32 R151, RZ, RZ, R166 ;  /* 0x000000ffff977224 */ /* 0x000fe200078e00a6 */
[----:B------:R-:W1:Y:S01]  /*13be0*/  LDSM.16.MT88.4 R96, [R211+0x2900] ;  /* 0x00290000d360783b */ /* 0x000e620000004200 */
[----:B----4-:R-:W-:Y:S01]  /*13bf0*/  F2FP.PACK_AB R166, R193, R233 ;  /* 0x000000e9c1a6723e */ /* 0x010fe200000000ff */
[----:B--2---:R-:W-:Y:S01]  /*13c00*/  FFMA.FTZ R4, R203, c[0x0][0x2d0], -R6 ;  /* 0x0000b400cb047a23 */ /* 0x004fe20000010806 */
[----:B------:R-:W-:Y:S01]  /*13c10*/  MOV R203, R162 ;  /* 0x000000a200cb7202 */ /* 0x000fe20000000f00 */
[----:B------:R-:W-:Y:S01]  /*13c20*/  IMAD.MOV.U32 R162, RZ, RZ, R104 ;  /* 0x000000ffffa27224 */ /* 0x000fe200078e0068 */
[----:B---3--:R-:W-:Y:S01]  /*13c30*/  F2FP.PACK_AB R165, R184, R180 ;  /* 0x000000b4b8a5723e */ /* 0x008fe200000000ff */
[----:B------:R2:W-:Y:S01]  /*13c40*/  MUFU.EX2 R191, R4 ;  /* 0x0000000400bf7308 */ /* 0x0005e20000000800 */
[----:B------:R-:W-:-:S02]  /*13c50*/  IMAD.MOV.U32 R104, RZ, RZ, R107 ;  /* 0x000000ffff687224 */ /* 0x000fc400078e006b */
[----:B------:R-:W-:Y:S02]  /*13c60*/  FFMA.FTZ R6, R202, c[0x0][0x2d0], -R6 ;  /* 0x0000b400ca067a23 */ /* 0x000fe40000010806 */
[----:B------:R-:W-:Y:S02]  /*13c70*/  IMAD.MOV.U32 R107, RZ, RZ, R167 ;  /* 0x000000ffff6b7224 */ /* 0x000fe400078e00a7 */
[----:B------:R-:W-:Y:S01]  /*13c80*/  IMAD.MOV.U32 R167, RZ, RZ, R179 ;  /* 0x000000ffffa77224 */ /* 0x000fe200078e00b3 */
[----:B------:R-:W3:Y:S01]  /*13c90*/  MUFU.EX2 R182, R6 ;  /* 0x0000000600b67308 */ /* 0x000ee20000000800 */
[----:B------:R-:W-:Y:S02]  /*13ca0*/  IMAD.MOV.U32 R8, RZ, RZ, R162 ;  /* 0x000000ffff087224 */ /* 0x000fe400078e00a2 */
[----:B------:R-:W-:Y:S02]  /*13cb0*/  IMAD.MOV.U32 R162, RZ, RZ, R68 ;  /* 0x000000ffffa27224 */ /* 0x000fe400078e0044 */
[----:B------:R-:W-:-:S02]  /*13cc0*/  IMAD.MOV.U32 R160, RZ, RZ, R167 ;  /* 0x000000ffffa07224 */ /* 0x000fc400078e00a7 */
[----:B------:R-:W-:Y:S02]  /*13cd0*/  IMAD.MOV.U32 R132, RZ, RZ, R104 ;  /* 0x000000ffff847224 */ /* 0x000fe400078e0068 */
[----:B--2---:R-:W-:Y:S01]  /*13ce0*/  FFMA.FTZ R4, R198, c[0x0][0x2d0], -R2 ;  /* 0x0000b400c6047a23 */ /* 0x004fe20000010802 */
[----:B------:R-:W-:Y:S01]  /*13cf0*/  MOV R198, R134 ;  /* 0x0000008600c67202 */ /* 0x000fe20000000f00 */
[----:B------:R-:W-:Y:S02]  /*13d00*/  IMAD.MOV.U32 R232, RZ, RZ, R107 ;  /* 0x000000ffffe87224 */ /* 0x000fe400078e006b */
[----:B------:R2:W-:Y:S01]  /*13d10*/  MUFU.EX2 R175, R4 ;  /* 0x0000000400af7308 */ /* 0x0005e20000000800 */
[----:B------:R-:W-:Y:S01]  /*13d20*/  IMAD.MOV.U32 R11, RZ, RZ, R116 ;  /* 0x000000ffff0b7224 */ /* 0x000fe200078e0074 */
[----:B---3--:R-:W-:Y:S01]  /*13d30*/  F2FP.PACK_AB R167, R182, R191 ;  /* 0x000000bfb6a7723e */ /* 0x008fe200000000ff */
[----:B------:R-:W-:-:S06]  /*13d40*/  IMAD.MOV.U32 R202, RZ, RZ, R118 ;  /* 0x000000ffffca7224 */ /* 0x000fcc00078e0076 */
[----:B-1----:R-:W-:Y:S01]  /*13d50*/  HMMA.16816.F32 R104, R164, R112, R40 ;  /* 0x00000070a468723c */ /* 0x002fe20000001828 */
[----:B--2---:R-:W-:-:S06]  /*13d60*/  FFMA.FTZ R4, R197, c[0x0][0x2d0], -R2 ;  /* 0x0000b400c5047a23 */ /* 0x004fcc0000010802 */
[----:B------:R-:W-:Y:S01]  /*13d70*/  MOV R41, R136 ;  /* 0x0000008800297202 */ /* 0x000fe20000000f00 */
[----:B------:R-:W-:Y:S01]  /*13d80*/  IMAD.MOV.U32 R197, RZ, RZ, R120 ;  /* 0x000000ffffc57224 */ /* 0x000fe200078e0078 */
[----:B------:R-:W-:Y:S01]  /*13d90*/  HMMA.16816.F32 R152, R164, R96, R16 ;  /* 0x00000060a498723c */ /* 0x000fe20000001810 */
[----:B------:R1:W-:Y:S01]  /*13da0*/  MUFU.EX2 R179, R4 ;  /* 0x0000000400b37308 */ /* 0x0003e20000000800 */
[----:B------:R-:W-:Y:S01]  /*13db0*/  IMAD.MOV.U32 R42, RZ, RZ, R232 ;  /* 0x000000ffff2a7224 */ /* 0x000fe200078e00e8 */
[----:B------:R-:W-:Y:S01]  /*13dc0*/  MOV R43, R139 ;  /* 0x0000008b002b7202 */ /* 0x000fe20000000f00 */
[----:B------:R-:W-:Y:S02]  /*13dd0*/  IMAD.MOV.U32 R232, RZ, RZ, R235 ;  /* 0x000000ffffe87224 */ /* 0x000fe400078e00eb */
[----:B------:R-:W-:Y:S02]  /*13de0*/  IMAD.MOV.U32 R235, RZ, RZ, R150 ;  /* 0x000000ffffeb7224 */ /* 0x000fe400078e0096 */
[----:B-1----:R-:W-:Y:S01]  /*13df0*/  FFMA.FTZ R4, R196, c[0x0][0x2d0], -R2 ;  /* 0x0000b400c4047a23 */ /* 0x002fe20000010802 */
[----:B------:R-:W-:-:S03]  /*13e00*/  MOV R196, R117 ;  /* 0x0000007500c47202 */ /* 0x000fc60000000f00 */
[----:B------:R1:W-:Y:S02]  /*13e10*/  MUFU.EX2 R169, R4 ;  /* 0x0000000400a97308 */ /* 0x0003e40000000800 */
[----:B-1----:R-:W-:Y:S02]  /*13e20*/  FFMA.FTZ R4, R201, c[0x0][0x2d0], -R2 ;  /* 0x0000b400c9047a23 */ /* 0x002fe40000010802 */
[----:B------:R-:W-:-:S04]  /*13e30*/  IMAD.MOV.U32 R201, RZ, RZ, R119 ;  /* 0x000000ffffc97224 */ /* 0x000fc800078e0077 */
[----:B------:R1:W2:Y:S01]  /*13e40*/  MUFU.EX2 R174, R4 ;  /* 0x0000000400ae7308 */ /* 0x0002a20000000800 */
[----:B------:R-:W-:Y:S07]  /*13e50*/  HMMA.16816.F32 R116, R164, R114, R36 ;  /* 0x00000072a474723c */ /* 0x000fee0000001824 */
[----:B------:R-:W-:Y:S01]  /*13e60*/  MOV R37, R121 ;  /* 0x0000007900257202 */ /* 0x000fe20000000f00 */
[----:B------:R-:W-:Y:S02]  /*13e70*/  IMAD.MOV.U32 R38, RZ, RZ, R122 ;  /* 0x000000ffff267224 */ /* 0x000fe400078e007a */
[----:B------:R-:W-:-:S02]  /*13e80*/  IMAD.MOV.U32 R39, RZ, RZ, R123 ;  /* 0x000000ffff277224 */ /* 0x000fc400078e007b */
[----:B------:R-:W-:Y:S01]  /*13e90*/  HMMA.16816.F32 R120, R164, R128, R32 ;  /* 0x00000080a478723c */ /* 0x000fe20000001820 */
[----:B-1----:R-:W-:Y:S01]  /*13ea0*/  FFMA.FTZ R4, R176, c[0x0][0x2d0], -R0 ;  /* 0x0000b400b0047a23 */ /* 0x002fe20000010800 */
[----:B--2---:R-:W-:Y:S01]  /*13eb0*/  F2FP.PACK_AB R6, R174, R169 ;  /* 0x000000a9ae06723e */ /* 0x004fe200000000ff */
[----:B------:R-:W-:Y:S02]  /*13ec0*/  IMAD.MOV.U32 R176, RZ, RZ, R151 ;  /* 0x000000ffffb07224 */ /* 0x000fe400078e0097 */
[----:B------:R1:W-:Y:S02]  /*13ed0*/  MUFU.EX2 R68, R4 ;  /* 0x0000000400447308 */ /* 0x0003e40000000800 */
[----:B------:R-:W-:Y:S01]  /*13ee0*/  MOV R35, R5 ;  /* 0x0000000500237202 */ /* 0x000fe20000000f00 */
[----:B------:R-:W-:Y:S01]  /*13ef0*/  IMAD.MOV.U32 R33, RZ, RZ, R132 ;  /* 0x000000ffff217224 */ /* 0x000fe200078e0084 */
[----:B------:R-:W-:Y:S01]  /*13f00*/  MOV R32, R135 ;  /* 0x0000008700207202 */ /* 0x000fe20000000f00 */
[----:B------:R-:W-:-:S02]  /*13f10*/  IMAD.MOV.U32 R34, RZ, RZ, R133 ;  /* 0x000000ffff227224 */ /* 0x000fc400078e0085 */
[----:B------:R-:W-:Y:S01]  /*13f20*/  HMMA.16816.F32 R132, R164, R130, R28 ;  /* 0x00000082a484723c */ /* 0x000fe2000000181c */
[----:B-1----:R-:W-:Y:S01]  /*13f30*/  FFMA.FTZ R4, R183, c[0x0][0x2d0], -R0 ;  /* 0x0000b400b7047a23 */ /* 0x002fe20000010800 */
[----:B------:R-:W-:-:S03]  /*13f40*/  MOV R183, R149 ;  /* 0x0000009500b77202 */ /* 0x000fc60000000f00 */
[----:B------:R1:W2:Y:S02]  /*13f50*/  MUFU.EX2 R69, R4 ;  /* 0x0000000400457308 */ /* 0x0002a40000000800 */
[----:B-1----:R-:W-:Y:S01]  /*13f60*/  FFMA.FTZ R4, R185, c[0x0][0x2d0], -R0 ;  /* 0x0000b400b9047a23 */ /* 0x002fe20000010800 */
[----:B--2---:R-:W-:Y:S01]  /*13f70*/  F2FP.PACK_AB R5, R69, R68 ;  /* 0x000000444505723e */ /* 0x004fe200000000ff */
[----:B------:R-:W-:-:S04]  /*13f80*/  IMAD.MOV.U32 R185, RZ, RZ, R148 ;  /* 0x000000ffffb97224 */ /* 0x000fc800078e0094 */
[----:B------:R1:W-:Y:S01]  /*13f90*/  MUFU.EX2 R40, R4 ;  /* 0x0000000400287308 */ /* 0x0003e20000000800 */
[----:B------:R-:W-:Y:S01]  /*13fa0*/  HMMA.16816.F32 R148, R164, R146, R20 ;  /* 0x00000092a494723c */ /* 0x000fe20000001814 */
[----:B-1----:R-:W-:Y:S02]  /*13fb0*/  FFMA.FTZ R4, R186, c[0x0][0x2d0], -R0 ;  /* 0x0000b400ba047a23 */ /* 0x002fe40000010800 */
[----:B------:R-:W-:-:S04]  /*13fc0*/  IMAD.MOV.U32 R186, RZ, RZ, R137 ;  /* 0x000000ffffba7224 */ /* 0x000fc800078e0089 */
[----:B------:R1:W2:Y:S01]  /*13fd0*/  MUFU.EX2 R36, R4 ;  /* 0x0000000400247308 */ /* 0x0002a20000000800 */
[C---:B------:R-:W-:Y:S08]  /*13fe0*/  HMMA.16816.F32 R136, R164.reuse, R144, R24 ;  /* 0x00000090a488723c */ /* 0x040ff00000001818 */
[----:B------:R-:W-:Y:S01]  /*13ff0*/  HMMA.16816.F32 R164, R164, R98, R12 ;  /* 0x00000062a4a4723c */ /* 0x000fe2000000180c */
[----:B-1----:R-:W-:-:S02]  /*14000*/  F2FP.PACK_AB R4, R179, R175 ;  /* 0x000000afb304723e */ /* 0x002fc400000000ff */
[----:B--2---:R-:W-:-:S07]  /*14010*/  F2FP.PACK_AB R7, R36, R40 ;  /* 0x000000282407723e */ /* 0x004fce00000000ff */
[C---:B------:R-:W-:Y:S07]  /*14020*/  HMMA.16816.F32 R108, R4.reuse, R56, R108 ;  /* 0x00000038046c723c */ /* 0x040fee000000186c */
[----:B------:R-:W-:Y:S01]  /*14030*/  MOV R56, R8 ;  /* 0x0000000800387202 */ /* 0x000fe20000000f00 */
[----:B------:R-:W-:Y:S01]  /*14040*/  FFMA.FTZ R8, R227, c[0x0][0x2d0], -R2 ;  /* 0x0000b400e3087a23 */ /* 0x000fe20000010802 */
[----:B------:R-:W-:Y:S01]  /*14050*/  HMMA.16816.F32 R16, R4, R50, R84 ;  /* 0x000000320410723c */ /* 0x000fe20000001854 */
[----:B------:R-:W-:-:S06]  /*14060*/  IMAD.MOV.U32 R57, RZ, RZ, R43 ;  /* 0x000000ffff397224 */ /* 0x000fcc00078e002b */
[----:B------:R-:W-:Y:S01]  /*14070*/  IMAD.MOV.U32 R86, RZ, RZ, R37 ;  /* 0x000000ffff567224 */ /* 0x000fe200078e0025 */
[----:B------:R-:W-:Y:S01]  /*14080*/  MOV R85, R38 ;  /* 0x0000002600557202 */ /* 0x000fe20000000f00 */
[----:B------:R1:W-:Y:S01]  /*14090*/  MUFU.EX2 R37, R8 ;  /* 0x0000000800257308 */ /* 0x0003e20000000800 */
[----:B------:R-:W-:Y:S01]  /*140a0*/  MOV R50, R41 ;  /* 0x0000002900327202 */ /* 0x000fe20000000f00 */
[----:B------:R-:W-:Y:S01]  /*140b0*/  IMAD.MOV.U32 R51, RZ, RZ, R186 ;  /* 0x000000ffff337224 */ /* 0x000fe200078e00ba */
[----:B------:R-:W-:Y:S01]  /*140c0*/  HMMA.16816.F32 R12, R4, R58, R44 ;  /* 0x0000003a040c723c */ /* 0x000fe2000000182c */
[----:B------:R-:W-:Y:S02]  /*140d0*/  IMAD.MOV.U32 R186, RZ, RZ, R42 ;  /* 0x000000ffffba7224 */ /* 0x000fe400078e002a */
[----:B------:R-:W-:Y:S02]  /*140e0*/  IMAD.MOV.U32 R87, RZ, RZ, R35 ;  /* 0x000000ffff577224 */ /* 0x000fe400078e0023 */
[----:B------:R-:W-:-:S02]  /*140f0*/  IMAD.MOV.U32 R84, RZ, RZ, R39 ;  /* 0x000000ffff547224 */ /* 0x000fc400078e0027 */
[----:B------:R-:W-:Y:S01]  /*14100*/  IMAD.MOV.U32 R58, RZ, RZ, R32 ;  /* 0x000000ffff3a7224 */ /* 0x000fe200078e0020 */
[C---:B------:R-:W-:Y:S01]  /*14110*/  HMMA.16816.F32 R124, R4.reuse, R48, R124 ;  /* 0x00000030047c723c */ /* 0x040fe2000000187c */
[----:B------:R-:W-:Y:S01]  /*14120*/  IMAD.MOV.U32 R47, RZ, RZ, R9 ;  /* 0x000000ffff2f7224 */ /* 0x000fe200078e0009 */
[----:B------:R-:W-:Y:S01]  /*14130*/  MOV R59, R11 ;  /* 0x0000000b003b7202 */ /* 0x000fe20000000f00 */
[----:B------:R-:W-:Y:S02]  /*14140*/  IMAD.MOV.U32 R46, RZ, RZ, R10 ;  /* 0x000000ffff2e7224 */ /* 0x000fe400078e000a */
[----:B-1----:R-:W-:Y:S02]  /*14150*/  FFMA.FTZ R8, R226, c[0x0][0x2d0], -R2 ;  /* 0x0000b400e2087a23 */ /* 0x002fe40000010802 */
[----:B------:R-:W-:Y:S01]  /*14160*/  IMAD.MOV.U32 R49, RZ, RZ, R33 ;  /* 0x000000ffff317224 */ /* 0x000fe200078e0021 */
[----:B------:R-:W-:Y:S01]  /*14170*/  MOV R48, R34 ;  /* 0x0000002200307202 */ /* 0x000fe20000000f00 */
[----:B------:R1:W-:Y:S01]  /*14180*/  MUFU.EX2 R38, R8 ;  /* 0x0000000800267308 */ /* 0x0003e20000000800 */
[C---:B------:R-:W-:Y:S07]  /*14190*/  HMMA.16816.F32 R140, R4.reuse, R60, R140 ;  /* 0x0000003c048c723c */ /* 0x040fee000000188c */
[----:B------:R-:W-:Y:S01]  /*141a0*/  IMAD.MOV.U32 R60, RZ, RZ, R162 ;  /* 0x000000ffff3c7224 */ /* 0x000fe200078e00a2 */
[----:B------:R-:W-:Y:S01]  /*141b0*/  HMMA.16816.F32 R20, R4, R62, R80 ;  /* 0x0000003e0414723c */ /* 0x000fe20000001850 */
[----:B------:R-:W-:-:S02]  /*141c0*/  IMAD.MOV.U32 R61, RZ, RZ, R163 ;  /* 0x000000ffff3d7224 */ /* 0x000fc400078e00a3 */
[----:B-1----:R-:W-:-:S05]  /*141d0*/  FFMA.FTZ R8, R228, c[0x0][0x2d0], -R2 ;  /* 0x0000b400e4087a23 */ /* 0x002fca0000010802 */
[----:B------:R-:W-:Y:S01]  /*141e0*/  HMMA.16816.F32 R24, R4, R52, R64 ;  /* 0x000000340418723c */ /* 0x000fe20000001840 */
[----:B------:R-:W-:Y:S01]  /*141f0*/  MOV R83, R161 ;  /* 0x000000a100537202 */ /* 0x000fe20000000f00 */
[----:B------:R-:W-:Y:S01]  /*14200*/  IMAD.MOV.U32 R82, RZ, RZ, R160 ;  /* 0x000000ffff527224 */ /* 0x000fe200078e00a0 */
[----:B------:R1:W-:Y:S02]  /*14210*/  MUFU.EX2 R41, R8 ;  /* 0x0000000800297308 */ /* 0x0003e40000000800 */
[----:B-1----:R-:W-:-:S06]  /*14220*/  FFMA.FTZ R8, R229, c[0x0][0x2d0], -R2 ;  /* 0x0000b400e5087a23 */ /* 0x002fcc0000010802 */
[----:B------:R1:W-:Y:S02]  /*14230*/  MUFU.EX2 R42, R8 ;  /* 0x00000008002a7308 */ /* 0x0003e40000000800 */
[----:B-1----:R-:W-:-:S06]  /*14240*/  FFMA.FTZ R8, R207, c[0x0][0x2d0], -R2 ;  /* 0x0000b400cf087a23 */ /* 0x002fcc0000010802 */
[----:B------:R1:W-:Y:S02]  /*14250*/  MUFU.EX2 R44, R8 ;  /* 0x00000008002c7308 */ /* 0x0003e40000000800 */
[----:B-1----:R-:W-:-:S06]  /*14260*/  FFMA.FTZ R8, R206, c[0x0][0x2d0], -R2 ;  /* 0x0000b400ce087a23 */ /* 0x002fcc0000010802 */
        /* <DEDUP_REMOVED lines=14> */
[----:B------:R1:W-:Y:S08]  /*14350*/  MUFU.EX2 R43, R8 ;  /* 0x00000008002b7308 */ /* 0x0003f00000000800 */
[----:B------:R4:W2:Y:S01]  /*14360*/  MUFU.EX2 R39, R2 ;  /* 0x0000000200277308 */ /* 0x0008a20000000800 */
[----:B-1----:R-:W-:Y:S07]  /*14370*/  HMMA.16816.F32 R8, R4, R54, R156 ;  /* 0x000000360408723c */ /* 0x002fee000000189c */
[----:B------:R-:W-:Y:S01]  /*14380*/  F2FP.PACK_AB R4, R38, R37 ;  /* 0x000000252604723e */ /* 0x000fe200000000ff */
[----:B----4-:R-:W-:Y:S01]  /*14390*/  FFMA.FTZ R2, R187, c[0x0][0x2d0], -R0 ;  /* 0x0000b400bb027a23 */ /* 0x010fe20000010800 */
[----:B------:R-:W-:-:S02]  /*143a0*/  F2FP.PACK_AB R6, R42, R41 ;  /* 0x000000292a06723e */ /* 0x000fc400000000ff */
[----:B--2---:R-:W-:Y:S01]  /*143b0*/  F2FP.PACK_AB R5, R33, R32 ;  /* 0x000000202105723e */ /* 0x004fe200000000ff */
[----:B------:R1:W-:Y:S01]  /*143c0*/  MUFU.EX2 R31, R2 ;  /* 0x00000002001f7308 */ /* 0x0003e20000000800 */
[----:B---3--:R-:W-:Y:S01]  /*143d0*/  F2FP.PACK_AB R7, R35, R34 ;  /* 0x000000222307723e */ /* 0x008fe200000000ff */
[----:B------:R-:W-:Y:S01]  /*143e0*/  @UP5 UMOV UR7, UR29 ;  /* 0x0000001d00075c82 */ /* 0x000fe20008000000 */
[----:B------:R-:W-:-:S05]  /*143f0*/  F2FP.PACK_AB R162, R39, R43 ;  /* 0x0000002b27a2723e */ /* 0x000fca00000000ff */
[----:B------:R-:W-:Y:S01]  /*14400*/  HMMA.16816.F32 R108, R4, R76, R108 ;  /* 0x0000004c046c723c */ /* 0x000fe2000000186c */
[----:B-1----:R-:W-:-:S07]  /*14410*/  FFMA.FTZ R2, R188, c[0x0][0x2d0], -R0 ;  /* 0x0000b400bc027a23 */ /* 0x002fce0000010800 */
[C---:B------:R-:W-:Y:S01]  /*14420*/  HMMA.16816.F32 R12, R4.reuse, R78, R12 ;  /* 0x0000004e040c723c */ /* 0x040fe2000000180c */
[----:B------:R1:W2:Y:S07]  /*14430*/  MUFU.EX2 R30, R2 ;  /* 0x00000002001e7308 */ /* 0x0002ae0000000800 */
[C---:B------:R-:W-:Y:S08]  /*14440*/  HMMA.16816.F32 R124, R4.reuse, R88, R124 ;  /* 0x00000058047c723c */ /* 0x040ff0000000187c */
        /* <DEDUP_REMOVED lines=8> */
[----:B-1----:R-:W-:-:S07]  /*144d0*/  FADD.FTZ R2, R215, R216 ;  /* 0x000000d8d7027221 */ /* 0x002fce0000010000 */
[----:B------:R-:W-:Y:S01]  /*144e0*/  HMMA.16816.F32 R24, R4, R100, R24 ;  /* 0x000000640418723c */ /* 0x000fe20000001818 */
[----:B------:R1:W5:Y:S01]  /*144f0*/  LDL.LU R216, [R1+0x4c] ;  /* 0x00004c0001d87983 */ /* 0x0003620000300800 */
[----:B------:R-:W-:-:S03]  /*14500*/  FADD.FTZ R2, R60, R2 ;  /* 0x000000023c027221 */ /* 0x000fc60000010000 */
[----:B------:R1:W5:Y:S01]  /*14510*/  LDL.LU R215, [R1+0x48] ;  /* 0x0000480001d77983 */ /* 0x0003620000300800 */
[----:B--2---:R-:W-:Y:S02]  /*14520*/  FADD.FTZ R0, R83, R82 ;  /* 0x0000005253007221 */ /* 0x004fe40000010000 */
[----:B------:R-:W-:Y:S01]  /*14530*/  HMMA.16816.F32 R8, R4, R102, R8 ;  /* 0x000000660408723c */ /* 0x000fe20000001808 */
[----:B------:R-:W-:Y:S01]  /*14540*/  FADD.FTZ R2, R51, R2 ;  /* 0x0000000233027221 */ /* 0x000fe20000010000 */
[----:B---3--:R-:W-:Y:S01]  /*14550*/  F2FP.PACK_AB R163, R28, R29 ;  /* 0x0000001d1ca3723e */ /* 0x008fe200000000ff */
[----:B------:R-:W-:-:S04]  /*14560*/  FADD.FTZ R0, R208, R0 ;  /* 0x00000000d0007221 */ /* 0x000fc80000010000 */
        /* <DEDUP_REMOVED lines=14> */
[----:B------:R-:W-:Y:S01]  /*14650*/  UIADD3 UR18, UR13, UR18, URZ ;  /* 0x000000120d127290 */ /* 0x000fe2000fffe03f */
        /* <DEDUP_REMOVED lines=11> */
[----:B------:R-:W-:Y:S01]  /*14710*/  ULDC UR7, c[0x0][0x328] ;  /* 0x0000ca0000077ab9 */ /* 0x000fe20000000800 */
        /* <DEDUP_REMOVED lines=74> */
[----:B------:R-:W-:Y:S01]  /*14bc0*/  HMMA.16816.F32 R128, R160, R130, R16 ;  /* 0x00000082a080723c */ /* 0x000fe20000001810 */
[----:B------:R-:W-:-:S02]  /*14bd0*/  UIADD3 UR12, UR12, -0x2, URZ ;  /* 0xfffffffe0c0c7890 */ /* 0x000fc4000fffe03f */
[----:B------:R-:W-:-:S05]  /*14be0*/  UIADD3 UR7, UR18, UR7, URZ ;  /* 0x0000000712077290 */ /* 0x000fca000fffe03f */
        /* <DEDUP_REMOVED lines=10> */
[----:B------:R-:W-:Y:S02]  /*14c90*/  UIADD3 UR13, -UR18, URZ, URZ ;  /* 0x0000003f120d7290 */ /* 0x000fe4000fffe13f */
[----:B------:R-:W-:Y:S02]  /*14ca0*/  ULDC.64 UR10, c[0x0][0x330] ;  /* 0x0000cc00000a7ab9 */ /* 0x000fe40000000a00 */
[----:B------:R-:W-:-:S07]  /*14cb0*/  UIMAD.WIDE.U32 UR28, UR13, UR10, URZ ;  /* 0x0000000a0d1c72a5 */ /* 0x000fce000f8e003f */
[----:B------:R-:W-:Y:S02]  /*14cc0*/  @UP0 UMOV UR25, UR29 ;  /* 0x0000001d00190c82 */ /* 0x000fe40008000000 */
[----:B------:R-:W-:-:S04]  /*14cd0*/  @UP0 USHF.R.U32.HI UR13, URZ, UR11, UR25 ;  /* 0x0000000b3f0d0299 */ /* 0x000fc80008011619 */
[----:B------:R-:W-:Y:S01]  /*14ce0*/  ULOP3.LUT UR13, URZ, UR13, URZ, 0x33, !UPT ;  /* 0x0000000d3f0d7292 */ /* 0x000fe2000f8e333f */
[----:B------:R-:W-:Y:S05]  /*14cf0*/  BRA `(.L_x_453) ;  /* 0x0000007000007947 */ /* 0x000fea0003800000 */
.L_x_452:
[----:B------:R-:W-:Y:S02]  /*14d00*/  UMOV UR11, 0x1 ;  /* 0x00000001000b7882 */ /* 0x000fe40000000000 */
[----:B------:R-:W-:Y:S02]  /*14d10*/  ULDC UR10, c[0x0][0x32c] ;  /* 0x0000cb00000a7ab9 */ /* 0x000fe40000000800 */
[----:B------:R-:W-:-:S03]  /*14d20*/  UISETP.NE.AND UP0, UPT, UR11, UR10, UPT ;  /* 0x0000000a0b00728c */ /* 0x000fc6000bf05270 */
[----:B------:R-:W-:Y:S02]  /*14d30*/  ULDC.64 UR10, c[0x0][0x330] ;  /* 0x0000cc00000a7ab9 */ /* 0x000fe40000000a00 */
[----:B------:R-:W-:-:S07]  /*14d40*/  UIMAD.WIDE.U32 UR28, UR13, UR10, URZ ;  /* 0x0000000a0d1c72a5 */ /* 0x000fce000f8e003f */
[----:B------:R-:W-:Y:S02]  /*14d50*/  @UP0 UMOV UR25, UR29 ;  /* 0x0000001d00190c82 */ /* 0x000fe40008000000 */
[----:B------:R-:W-:Y:S02]  /*14d60*/  @UP0 USHF.R.U32.HI UR13, URZ, UR11, UR25 ;  /* 0x0000000b3f0d0299 */ /* 0x000fe40008011619 */
.L_x_453:
[----:B------:R-:W-:Y:S02]  /*14d70*/  ULDC UR10, c[0x0][0x32c] ;  /* 0x0000cb00000a7ab9 */ /* 0x000fe40000000800 */
[----:B------:R-:W-:-:S04]  /*14d80*/  UIMAD UR10, UR13, UR10, UR10 ;  /* 0x0000000a0d0a72a4 */ /* 0x000fc8000f8e020a */
[----:B------:R-:W-:-:S04]  /*14d90*/  UISETP.LT.AND UP0, UPT, UR7, UR10, UPT ;  /* 0x0000000a0700728c */ /* 0x000fc8000bf01270 */
[----:B------:R-:W-:-:S04]  /*14da0*/  USEL UR7, UR7, UR10, UP0 ;  /* 0x0000000a07077287 */ /* 0x000fc80008000000 */
.L_x_451:
        /* <DEDUP_REMOVED lines=11> */
[----:B------:R-:W-:Y:S01]  /*14e60*/  MOV R102, R70 ;  /* 0x0000004600667202 */ /* 0x000fe20000000f00 */
[----:B------:R-:W-:Y:S02]  /*14e70*/  ULDC UR7, c[0x0][0x324] ;  /* 0x0000c90000077ab9 */ /* 0x000fe40000000800 */
[----:B------:R-:W-:Y:S02]  /*14e80*/  ULOP3.LUT UR7, URZ, UR7, URZ, 0x33, !UPT ;  /* 0x000000073f077292 */ /* 0x000fe4000f8e333f */
.L_x_473:
[----:B-1----:R-:W2:Y:S01]  /*14e90*/  LDL R0, [R1+0xc] ;  /* 0x00000c0001007983 */ /* 0x002ea20000100800 */
[----:B------:R-:W-:Y:S04]  /*14ea0*/  DEPBAR.LE SB0, 0x0 ;  /* 0x000080000000791a */ /* 0x000fe80000000000 */
[----:B------:R-:W-:Y:S01]  /*14eb0*/  BAR.SYNC.DEFER_BLOCKING 0x0 ;  /* 0x0000000000007b1d */ /* 0x000fe20000010000 */
[----:B------:R-:W-:Y:S05]  /*14ec0*/  UISETP.GT.AND UP0, UPT, UR4, UR12, UPT ;  /* 0x0000000c0400728c */ /* 0x000fea000bf04270 */
[----:B-----5:R1:W5:Y:S01]  /*14ed0*/  LDL R226, [R1+0x38] ;  /* 0x0000380001e27983 */ /* 0x0203620000100800 */
[----:B------:R-:W-:Y:S03]  /*14ee0*/  PLOP3.LUT P0, PT, PT, PT, UP0, 0x80, 0x0 ;  /* 0x000000000000781c */ /* 0x000fe60003f0f008 */
        /* <DEDUP_REMOVED lines=16> */
[----:B--2---:R-:W-:Y:S01]  /*14ff0*/  ISETP.GE.AND P4, PT, R0, c[0x0][0x1d4], PT ;  /* 0x0000750000007a0c */ /* 0x004fe20003f86270 */
[----:B------:R-:W-:-:S05]  /*15000*/  @P0 BRA `(.L_x_455) ;  /* 0x000002d000000947 */ /* 0x000fca0003800000 */
[----:B-1-34-:R-:W2:Y:S04]  /*15010*/  LDL R4, [R1] ;  /* 0x0000000001047983 */ /* 0x01aea80000100800 */
[----:B------:R-:W3:Y:S01]  /*15020*/  LDL R15, [R1+0x8] ;  /* 0x00000800010f7983 */ /* 0x000ee20000100800 */
[----:B--2---:R-:W-:Y:S01]  /*15030*/  SHF.R.S32.HI R0, RZ, 0x1f, R4 ;  /* 0x0000001fff007819 */ /* 0x004fe20000011404 */
[----:B------:R-:W-:Y:S04]  /*15040*/  IMAD.WIDE.U32 R2, R4, c[0x0][0x208], RZ ;  /* 0x0000820004027a25 */ /* 0x000fe800078e00ff */
[----:B------:R-:W-:Y:S04]  /*15050*/  IMAD R0, R0, c[0x0][0x208], RZ ;  /* 0x0000820000007a24 */ /* 0x000fe800078e02ff */
[----:B------:R-:W-:Y:S01]  /*15060*/  IMAD R0, R4, c[0x0][0x20c], R0 ;  /* 0x0000830004007a24 */ /* 0x000fe200078e0200 */
[----:B------:R-:W-:Y:S03]  /*15070*/  SHF.R.S32.HI R4, RZ, 0x1f, R240 ;  /* 0x0000001fff047819 */ /* 0x000fe600000114f0 */
[----:B------:R-:W-:Y:S02]  /*15080*/  IMAD.IADD R3, R3, 0x1, R0 ;  /* 0x0000000103037824 */ /* 0x000fe400078e0200 */
[----:B------:R-:W-:Y:S02]  /*15090*/  IMAD R4, R4, c[0x0][0x218], RZ ;  /* 0x0000860004047a24 */ /* 0x000fe400078e02ff */
[C---:B------:R-:W-:Y:S04]  /*150a0*/  IMAD.WIDE.U32 R2, R240.reuse, c[0x0][0x218], R2 ;  /* 0x00008600f0027a25 */ /* 0x040fe800078e0002 */
[----:B------:R-:W-:Y:S01]  /*150b0*/  IMAD R4, R240, c[0x0][0x21c], R4 ;  /* 0x00008700f0047a24 */ /* 0x000fe200078e0204 */
[----:B------:R-:W-:Y:S04]  /*150c0*/  IADD3 R0, P0, R2, UR44, RZ ;  /* 0x0000002c02007c10 */ /* 0x000fe8000ff1e0ff */
[----:B------:R-:W-:Y:S02]  /*150d0*/  IADD3.X R3, R3, UR6, R4, P0, !PT ;  /* 0x0000000603037c10 */ /* 0x000fe400087fe404 */
[C---:B------:R-:W-:Y:S04]  /*150e0*/  LEA R2, P0, R0.reuse, c[0x0][0x1f8], 0x1 ;  /* 0x00007e0000027a11 */ /* 0x040fe800078008ff */
[----:B------:R-:W-:Y:S01]  /*150f0*/  LEA.HI.X R0, R0, c[0x0][0x1fc], R3, 0x1, P0 ;  /* 0x00007f0000007a11 */ /* 0x000fe200000f0c03 */
[----:B------:R-:W1:Y:S04]  /*15100*/  SHFL.IDX PT, R4, R2, RZ, 0x181f ;  /* 0x00181fff02047589 */ /* 0x000e6800000e0000 */
[----:B------:R-:W2:Y:S04]  /*15110*/  SHFL.IDX PT, R3, R0, RZ, 0x181f ;  /* 0x00181fff00037589 */ /* 0x000ea800000e0000 */
[----:B------:R-:W4:Y:S04]  /*15120*/  SHFL.IDX PT, R10, R2, 0x1, 0x181f ;  /* 0x00381f00020a7f89 */ /* 0x000f2800000e0000 */
[----:B------:R-:W3:Y:S04]  /*15130*/  SHFL.IDX PT, R8, R2, 0x2, 0x181f ;  /* 0x00581f0002087f89 */ /* 0x000ee800000e0000 */
[----:B------:R-:W3:Y:S04]  /*15140*/  SHFL.IDX PT, R7, R0, 0x1, 0x181f ;  /* 0x00381f0000077f89 */ /* 0x000ee800000e0000 */
[----:B------:R-:W3:Y:S04]  /*15150*/  SHFL.IDX PT, R6, R2, 0x3, 0x181f ;  /* 0x00781f0002067f89 */ /* 0x000ee800000e0000 */
[----:B------:R-:W-:Y:S01]  /*15160*/  SHFL.IDX PT, R9, R2, 0x4, 0x181f ;  /* 0x00981f0002097f89 */ /* 0x000fe200000e0000 */
[-C--:B-1---5:R-:W-:Y:S03]  /*15170*/  IADD3 R4, P0, R4, R226.reuse, RZ ;  /* 0x000000e204047210 */ /* 0x0a2fe60007f1e0ff */
[----:B------:R-:W-:Y:S02]  /*15180*/  SHFL.IDX PT, R14, R0, 0x2, 0x181f ;  /* 0x00581f00000e7f89 */ /* 0x000fe400000e0000 */
[--C-:B--2---:R-:W-:Y:S02]  /*15190*/  IMAD.X R5, R3, 0x1, R225.reuse, P0 ;  /* 0x0000000103057824 */ /* 0x104fe400000e06e1 */
[----:B------:R-:W1:Y:S01]  /*151a0*/  SHFL.IDX PT, R13, R0, 0x3, 0x181f ;  /* 0x00781f00000d7f89 */ /* 0x000e6200000e0000 */
[-C--:B----4-:R-:W-:Y:S03]  /*151b0*/  IADD3 R10, P0, R10, R226.reuse, RZ ;  /* 0x000000e20a0a7210 */ /* 0x090fe60007f1e0ff */
[----:B---3--:R2:W-:Y:S01]  /*151c0*/  LDGSTS.E.BYPASS.LTC128B.128 [R15], [R4.64], !P4 ;  /* 0x00000000040f7fae */ /* 0x0085e2000e101d5a */
[-C--:B------:R-:W-:Y:S03]  /*151d0*/  IADD3 R8, P3, R8, R226.reuse, RZ ;  /* 0x000000e208087210 */ /* 0x080fe60007f7e0ff */
[----:B------:R-:W3:Y:S01]  /*151e0*/  SHFL.IDX PT, R2, R2, 0x5, 0x181f ;  /* 0x00b81f0002027f89 */ /* 0x000ee200000e0000 */
[--C-:B------:R-:W-:Y:S03]  /*151f0*/  IMAD.X R11, R7, 0x1, R225.reuse, P0 ;  /* 0x00000001070b7824 */ /* 0x100fe600000e06e1 */
[----:B------:R-:W4:Y:S01]  /*15200*/  SHFL.IDX PT, R12, R0, 0x4, 0x181f ;  /* 0x00981f00000c7f89 */ /* 0x000f2200000e0000 */
[-C--:B------:R-:W-:Y:S03]  /*15210*/  IADD3 R6, P2, R6, R226.reuse, RZ ;  /* 0x000000e206067210 */ /* 0x080fe60007f5e0ff */
[----:B------:R-:W4:Y:S04]  /*15220*/  SHFL.IDX PT, R0, R0, 0x5, 0x181f ;  /* 0x00b81f0000007f89 */ /* 0x000f2800000e0000 */
[----:B------:R4:W-:Y:S01]  /*15230*/  LDGSTS.E.BYPASS.LTC128B.128 [R15+0x800], [R10.64], !P4 ;  /* 0x008000000a0f7fae */ /* 0x0009e2000e101d5a */
[--C-:B-1----:R-:W-:Y:S01]  /*15240*/  IMAD.X R7, R13, 0x1, R225.reuse, P2 ;  /* 0x000000010d077824 */ /* 0x102fe200010e06e1 */
[-C--:B--2---:R-:W-:Y:S02]  /*15250*/  IADD3 R4, P1, R9, R226.reuse, RZ ;  /* 0x000000e209047210 */ /* 0x084fe40007f3e0ff */
[-C--:B------:R-:W-:Y:S02]  /*15260*/  IADD3.X R9, R14, R225.reuse, RZ, P3, !PT ;  /* 0x000000e10e097210 */ /* 0x080fe40001ffe4ff */
[----:B---3--:R-:W-:Y:S01]  /*15270*/  IADD3 R2, P0, R2, R226, RZ ;  /* 0x000000e202027210 */ /* 0x008fe20007f1e0ff */
[----:B----4-:R-:W-:Y:S02]  /*15280*/  IMAD.X R5, R12, 0x1, R225, P1 ;  /* 0x000000010c057824 */ /* 0x010fe400008e06e1 */
[----:B------:R1:W-:Y:S01]  /*15290*/  LDGSTS.E.BYPASS.LTC128B.128 [R15+0x1000], [R8.64], !P4 ;  /* 0x01000000080f7fae */ /* 0x0003e2000e101d5a */
[----:B------:R-:W-:Y:S03]  /*152a0*/  IADD3.X R3, R0, R225, RZ, P0, !PT ;  /* 0x000000e100037210 */ /* 0x000fe600007fe4ff */
[----:B------:R1:W-:Y:S04]  /*152b0*/  LDGSTS.E.BYPASS.LTC128B.128 [R15+0x1800], [R6.64], !P4 ;  /* 0x01800000060f7fae */ /* 0x0003e8000e101d5a */
[----:B------:R1:W-:Y:S04]  /*152c0*/  LDGSTS.E.BYPASS.LTC128B.128 [R15+0x2000], [R4.64], !P4 ;  /* 0x02000000040f7fae */ /* 0x0003e8000e101d5a */
[----:B------:R1:W-:Y:S02]  /*152d0*/  LDGSTS.E.BYPASS.LTC128B.128 [R15+0x2800], [R2.64], !P4 ;  /* 0x02800000020f7fae */ /* 0x0003e4000e101d5a */
.L_x_455:
[----:B-1-34-:R-:W-:Y:S01]  /*152e0*/  LDSM.16.M88.4 R204, [R214+0x5900] ;  /* 0x00590000d6cc783b */ /* 0x01afe20000000200 */
[-C--:B------:R-:W-:Y:S01]  /*152f0*/  HMMA.16816.F32 R4, R96, R16.reuse, RZ ;  /* 0x000000106004723c */ /* 0x080fe200000018ff */
[----:B------:R-:W-:Y:S06]  /*15300*/  UISETP.GT.AND UP0, UPT, UR12, UR4, UPT ;  /* 0x000000040c00728c */ /* 0x000fec000bf04270 */
[----:B------:R-:W0:Y:S01]  /*15310*/  LDGDEPBAR ;  /* 0x00000000000079af */ /* 0x000e220000000000 */
[C---:B------:R-:W-:Y:S01]  /*15320*/  HMMA.16816.F32 R8, R92.reuse, R16, RZ ;  /* 0x000000105c08723c */ /* 0x040fe200000018ff */
[----:B------:R-:W-:Y:S07]  /*15330*/  PLOP3.LUT P0, PT, PT, PT, UP0, 0x80, 0x0 ;  /* 0x000000000000781c */ /* 0x000fee0003f0f008 */
        /* <DEDUP_REMOVED lines=47> */
[----:B------:R-:W1:Y:S07]  /*15630*/  LDSM.16.M88.4 R196, [R214+0x4900] ;  /* 0x00490000d6c4783b */ /* 0x000e6e0000000200 */
        /* <DEDUP_REMOVED lines=75> */
[----:B------:R-:W2:Y:S01]  /*15af0*/  MUFU.TANH R17, R17 ;  /* 0x0000001100117308 */ /* 0x000ea20000002400 */
        /* <DEDUP_REMOVED lines=20> */
[-C--:B--2---:R-:W-:Y:S03]  /*15c40*/  HMMA.16816.F32 R52, R172, R4.reuse, R52 ;  /* 0x00000004ac34723c */ /* 0x084fe60000001834 */
[----:B------:R4:W2:Y:S01]  /*15c50*/  MUFU.TANH R16, R21 ;  /* 0x0000001500107308 */ /* 0x0008a20000002400 */
        /* <DEDUP_REMOVED lines=160> */
[----:B------:R-:W-:Y:S01]  /*16660*/  UIMAD UR10, UR12, 0x60, UR19 ;  /* 0x000000600c0a78a4 */ /* 0x000fe2000f8e0213 */
[----:B------:R-:W-:Y:S01]  /*16670*/  IMAD.MOV.U32 R2, RZ, RZ, c[0x0][0x2b8] ;  /* 0x0000ae00ff027624 */ /* 0x000fe200078e00ff */
[----:B------:R-:W3:Y:S04]  /*16680*/  LDL.64 R228, [R1+0x30] ;  /* 0x0000300001e47983 */ /* 0x000ee80000100a00 */
[----:B------:R-:W4:Y:S01]  /*16690*/  LDL R227, [R1+0x2c] ;  /* 0x00002c0001e37983 */ /* 0x000f220000100800 */
[----:B------:R-:W-:Y:S01]  /*166a0*/  ISETP.NE.AND P2, PT, R2, 0x1, PT ;  /* 0x000000010200780c */ /* 0x000fe20003f45270 */
[----:B------:R-:W-:Y:S02]  /*166b0*/  IMAD.U32 R2, RZ, RZ, UR10 ;  /* 0x0000000aff027e24 */ /* 0x000fe4000f8e00ff */
[----:B------:R-:W3:Y:S03]  /*166c0*/  LDL R19, [R1+0x4] ;  /* 0x0000040001137983 */ /* 0x000ee60000100800 */
[----:B--2---:R-:W-:Y:S02]  /*166d0*/  IADD3 R2, R2, -0x60, R0 ;  /* 0xffffffa002027810 */ /* 0x004fe40007ffe000 */
[----:B------:R-:W-:Y:S05]  /*166e0*/  ISETP.GT.AND P1, PT, R0, 0x5f, PT ;  /* 0x0000005f0000780c */ /* 0x000fea0003f24270 */
[----:B------:R-:W-:Y:S04]  /*166f0*/  @P2 IMAD.HI.U32 R3, R2, c[0x0][0x2bc], RZ ;  /* 0x0000af0002032a27 */ /* 0x000fe800078e00ff */
[----:B------:R-:W-:Y:S01]  /*16700*/  IMAD.MOV.U32 R0, RZ, RZ, R2 ;  /* 0x000000ffff007224 */ /* 0x000fe200078e0002 */
[----:B------:R-:W-:Y:S04]  /*16710*/  @P2 SHF.R.U32.HI R0, RZ, c[0x0][0x2c0], R3 ;  /* 0x0000b000ff002a19 */ /* 0x000fe80000011603 */
[C---:B---3--:R-:W-:Y:S04]  /*16720*/  @!P1 IADD3 R3, P0, R0.reuse, R228, RZ ;  /* 0x000000e400039210 */ /* 0x048fe80007f1e0ff */
[----:B----4-:R-:W-:Y:S01]  /*16730*/  @!P1 LEA.HI.X.SX32 R5, R0, R227, 0x1, P0 ;  /* 0x000000e300059211 */ /* 0x010fe200000f0eff */
[----:B------:R-:W-:Y:S01]  /*16740*/  IMAD.MOV R0, RZ, RZ, -R0 ;  /* 0x000000ffff007224 */ /* 0x000fe200078e0a00 */
[C---:B------:R-:W-:Y:S03]  /*16750*/  @!P1 LEA R4, P0, R3.reuse, c[0x0][0x2a0], 0x2 ;  /* 0x0000a80003049a11 */ /* 0x040fe600078010ff */
[----:B------:R-:W-:Y:S01]  /*16760*/  IMAD R6, R0, c[0x0][0x2b8], R2 ;  /* 0x0000ae0000067a24 */ /* 0x000fe200078e0202 */
[----:B------:R-:W-:Y:S03]  /*16770*/  @!P1 LEA.HI.X R5, R3, c[0x0][0x2a4], R5, 0x2, P0 ;  /* 0x0000a90003059a11 */ /* 0x000fe600000f1405 */
[----:B------:R-:W-:Y:S01]  /*16780*/  IMAD.WIDE.U32 R2, R6, c[0x0][0x1e0], RZ ;  /* 0x0000780006027a25 */ /* 0x000fe200078e00ff */
[----:B------:R-:W-:Y:S01]  /*16790*/  STL [R1], R6 ;  /* 0x0000000601007387 */ /* 0x000fe20000100800 */
[----:B------:R-:W-:Y:S03]  /*167a0*/  SHF.R.S32.HI R0, RZ, 0x1f, R6 ;  /* 0x0000001fff007819 */ /* 0x000fe60000011406 */
[----:B------:R-:W2:Y:S02]  /*167b0*/  @!P1 LDG.E R240, [R4.64] ;  /* 0x0000001a04f09981 */ /* 0x000ea4000c1e1900 */
        /* <DEDUP_REMOVED lines=13> */
[----:B------:R-:W4:Y:S04]  /*16890*/  SHFL.IDX PT, R10, R2, 0x1, 0x181f ;  /* 0x00381f00020a7f89 */ /* 0x000f2800000e0000 */
[----:B------:R-:W1:Y:S04]  /*168a0*/  SHFL.IDX PT, R8, R2, 0x2, 0x181f ;  /* 0x00581f0002087f89 */ /* 0x000e6800000e0000 */
[----:B------:R-:W1:Y:S04]  /*168b0*/  SHFL.IDX PT, R7, R0, 0x1, 0x181f ;  /* 0x00381f0000077f89 */ /* 0x000e6800000e0000 */
[----:B------:R-:W1:Y:S04]  /*168c0*/  SHFL.IDX PT, R6, R2, 0x3, 0x181f ;  /* 0x00781f0002067f89 */ /* 0x000e6800000e0000 */
[----:B------:R-:W-:Y:S01]  /*168d0*/  SHFL.IDX PT, R9, R2, 0x4, 0x181f ;  /* 0x00981f0002097f89 */ /* 0x000fe200000e0000 */
[-C--:B--2--5:R-:W-:Y:S03]  /*168e0*/  IADD3 R4, P0, R4, R226.reuse, RZ ;  /* 0x000000e204047210 */ /* 0x0a4fe60007f1e0ff */
[----:B------:R-:W-:Y:S02]  /*168f0*/  SHFL.IDX PT, R14, R0, 0x2, 0x181f ;  /* 0x00581f00000e7f89 */ /* 0x000fe400000e0000 */
[--C-:B---3--:R-:W-:Y:S02]  /*16900*/  IMAD.X R5, R3, 0x1, R225.reuse, P0 ;  /* 0x0000000103057824 */ /* 0x108fe400000e06e1 */
[----:B------:R-:W2:Y:S01]  /*16910*/  SHFL.IDX PT, R13, R0, 0x3, 0x181f ;  /* 0x00781f00000d7f89 */ /* 0x000ea200000e0000 */
[-C--:B----4-:R-:W-:Y:S03]  /*16920*/  IADD3 R10, P0, R10, R226.reuse, RZ ;  /* 0x000000e20a0a7210 */ /* 0x090fe60007f1e0ff */
[----:B------:R3:W-:Y:S01]  /*16930*/  LDGSTS.E.BYPASS.LTC128B.128 [R19+0x3100], [R4.64], !P4 ;  /* 0x0310000004137fae */ /* 0x0007e2000e101d5a */
[-C--:B-1----:R-:W-:Y:S03]  /*16940*/  IADD3 R8, P3, R8, R226.reuse, RZ ;  /* 0x000000e208087210 */ /* 0x082fe60007f7e0ff */
[----:B------:R-:W1:Y:S01]  /*16950*/  SHFL.IDX PT, R2, R2, 0x5, 0x181f ;  /* 0x00b81f0002027f89 */ /* 0x000e6200000e0000 */
[--C-:B------:R-:W-:Y:S03]  /*16960*/  IMAD.X R11, R7, 0x1, R225.reuse, P0 ;  /* 0x00000001070b7824 */ /* 0x100fe600000e06e1 */
[----:B------:R-:W4:Y:S01]  /*16970*/  SHFL.IDX PT, R12, R0, 0x4, 0x181f ;  /* 0x00981f00000c7f89 */ /* 0x000f2200000e0000 */
[-C--:B------:R-:W-:Y:S03]  /*16980*/  IADD3 R6, P2, R6, R226.reuse, RZ ;  /* 0x000000e206067210 */ /* 0x080fe60007f5e0ff */
[----:B------:R-:W4:Y:S04]  /*16990*/  SHFL.IDX PT, R0, R0, 0x5, 0x181f ;  /* 0x00b81f0000007f89 */ /* 0x000f2800000e0000 */
[----:B------:R4:W-:Y:S01]  /*169a0*/  LDGSTS.E.BYPASS.LTC128B.128 [R19+0x3900], [R10.64], !P4 ;  /* 0x039000000a137fae */ /* 0x0009e2000e101d5a */
[--C-:B--2---:R-:W-:Y:S01]  /*169b0*/  IMAD.X R7, R13, 0x1, R225.reuse, P2 ;  /* 0x000000010d077824 */ /* 0x104fe200010e06e1 */
[-C--:B---3--:R-:W-:Y:S01]  /*169c0*/  IADD3 R4, P1, R9, R226.reuse, RZ ;  /* 0x000000e209047210 */ /* 0x088fe20007f3e0ff */
[--C-:B------:R-:W-:Y:S01]  /*169d0*/  IMAD.X R9, R14, 0x1, R225.reuse, P3 ;  /* 0x000000010e097824 */ /* 0x100fe200018e06e1 */
[----:B-1----:R-:W-:Y:S03]  /*169e0*/  IADD3 R2, P0, R2, R226, RZ ;  /* 0x000000e202027210 */ /* 0x002fe60007f1e0ff */
[--C-:B----4-:R-:W-:Y:S01]  /*169f0*/  IMAD.X R5, R12, 0x1, R225.reuse, P1 ;  /* 0x000000010c057824 */ /* 0x110fe200008e06e1 */
[----:B------:R1:W-:Y:S01]  /*16a00*/  LDGSTS.E.BYPASS.LTC128B.128 [R19+0x4100], [R8.64], !P4 ;  /* 0x0410000008137fae */ /* 0x0003e2000e101d5a */
[----:B------:R-:W-:Y:S03]  /*16a10*/  IMAD.X R3, R0, 0x1, R225, P0 ;  /* 0x0000000100037824 */ /* 0x000fe600000e06e1 */
[----:B------:R1:W-:Y:S04]  /*16a20*/  LDGSTS.E.BYPASS.LTC128B.128 [R19+0x4900], [R6.64], !P4 ;  /* 0x0490000006137fae */ /* 0x0003e8000e101d5a */
[----:B------:R1:W-:Y:S04]  /*16a30*/  LDGSTS.E.BYPASS.LTC128B.128 [R19+0x5100], [R4.64], !P4 ;  /* 0x0510000004137fae */ /* 0x0003e8000e101d5a */
[----:B------:R1:W-:Y:S02]  /*16a40*/  LDGSTS.E.BYPASS.LTC128B.128 [R19+0x5900], [R2.64], !P4 ;  /* 0x0590000002137fae */ /* 0x0003e4000e101d5a */
.L_x_456:
        /* <DEDUP_REMOVED lines=36> */
.L_x_459:
[----:B------:R-:W-:Y:S04]  /*16c90*/  MOV R7, c[0x0][0x32c] ;  /* 0x0000cb0000077a02 */ /* 0x000fe80000000f00 */
[----:B------:R-:W-:Y:S11]  /*16ca0*/  ISETP.NE.AND P0, PT, R7, 0x1, PT ;  /* 0x000000010700780c */ /* 0x000ff60003f05270 */
[----:B------:R-:W-:Y:S02]  /*16cb0*/  @!UPT UIADD3 URZ, URZ, URZ, URZ ;  /* 0x0000003f3f3ff290 */ /* 0x000fe4000fffe03f */
[----:B------:R-:W-:Y:S05]  /*16cc0*/  @P0 IMAD.HI.U32 R7, R3, c[0x0][0x330], RZ ;  /* 0x0000cc0003070a27 */ /* 0x000fea00078e00ff */
[----:B------:R-:W-:Y:S02]  /*16cd0*/  @P0 SHF.R.U32.HI R3, RZ, c[0x0][0x334], R7 ;  /* 0x0000cd00ff030a19 */ /* 0x000fe40000011607 */
.L_x_460:
[----:B------:R-:W-:Y:S05]  /*16ce0*/  BSYNC B0 ;  /* 0x0000000000007941 */ /* 0x000fea0003800000 */
.L_x_458:
[----:B------:R-:W-:Y:S05]  /*16cf0*/  IADD3 R7, -R9, UR10, RZ ;  /* 0x0000000a09077c10 */ /* 0x000fea000fffe1ff */
[----:B------:R-:W-:Y:S05]  /*16d00*/  IMAD R3, R3, c[0x0][0x32c], R7 ;  /* 0x0000cb0003037a24 */ /* 0x000fea00078e0207 */
[----:B------:R-:W-:Y:S02]  /*16d10*/  IADD3 R7, R3, c[0x0][0x32c], RZ ;  /* 0x0000cb0003077a10 */ /* 0x000fe40007ffe0ff */
[----:B------:R-:W-:Y:S02]  /*16d20*/  IMNMX R0, R0, R3, !PT ;  /* 0x0000000300007217 */ /* 0x000fe40007800200 */
[----:B------:R-:W-:Y:S02]  /*16d30*/  IMNMX R2, R2, R7, PT ;  /* 0x0000000702027217 */ /* 0x000fe40003800200 */
.L_x_457:
        /* <DEDUP_REMOVED lines=8> */
[----:B------:R-:W-:Y:S01]  /*16dc0*/  PLOP3.LUT P3, PT, PT, PT, UP2, 0x40, 0x0 ;  /* 0x000000000000781c */ /* 0x000fe20003f6e828 */
[----:B------:R-:W-:Y:S01]  /*16dd0*/  UISETP.GE.AND UP1, UPT, UR10, 0xa, UPT ;  /* 0x0000000a0a00788c */ /* 0x000fe2000bf26270 */
[C---:B------:R-:W-:Y:S01]  /*16de0*/  ISETP.GT.AND P0, PT, R0.reuse, RZ, P0 ;  /* 0x000000ff0000720c */ /* 0x040fe20000704270 */
[----:B------:R-:W-:Y:S01]  /*16df0*/  UP2UR UR34, UPR, URZ, 0x1 ;  /* 0x000000013f227883 */ /* 0x000fe20008000000 */
[C---:B------:R-:W-:Y:S01]  /*16e00*/  ISETP.GT.AND P4, PT, R0.reuse, 0x1, P1 ;  /* 0x000000010000780c */ /* 0x040fe20000f84270 */
[----:B------:R-:W-:Y:S01]  /*16e10*/  UISETP.GE.AND UP6, UPT, UR10, 0x42, UPT ;  /* 0x000000420a00788c */ /* 0x000fe2000bfc6270 */
[----:B------:R-:W-:Y:S01]  /*16e20*/  ISETP.GT.AND P1, PT, R0, 0x8, P3 ;  /* 0x000000080000780c */ /* 0x000fe20001f24270 */
[----:B------:R-:W-:Y:S01]  /*16e30*/  UISETP.GE.AND UP5, UPT, UR10, 0x49, UPT ;  /* 0x000000490a00788c */ /* 0x000fe2000bfa6270 */
[----:B------:R-:W-:Y:S01]  /*16e40*/  PLOP3.LUT P3, PT, PT, PT, UP0, 0x40, 0x0 ;  /* 0x000000000000781c */ /* 0x000fe20003f6e808 */
[----:B------:R-:W-:Y:S01]  /*16e50*/  UISETP.GE.AND UP0, UPT, UR10, 0x12, UPT ;  /* 0x000000120a00788c */ /* 0x000fe2000bf06270 */
[C---:B------:R-:W-:Y:S01]  /*16e60*/  ISETP.LT.OR P2, PT, R2.reuse, 0x1, P0 ;  /* 0x000000010200780c */ /* 0x040fe20000741670 */
[----:B------:R-:W-:Y:S01]  /*16e70*/  UISETP.GE.AND UP4, UPT, UR10, 0x4a, UPT ;  /* 0x0000004a0a00788c */ /* 0x000fe2000bf86270 */
        /* <DEDUP_REMOVED lines=8> */
[----:B------:R-:W-:Y:S01]  /*16f00*/  FSEL R11, R189, -INF , !P2 ;  /* 0xff800000bd0b7808 */ /* 0x000fe20005000000 */
[----:B------:R-:W-:Y:S01]  /*16f10*/  UISETP.GE.AND UP2, UPT, UR10, 0x52, UPT ;  /* 0x000000520a00788c */ /* 0x000fe2000bf46270 */
[----:B------:R-:W-:Y:S01]  /*16f20*/  ISETP.LT.OR P2, PT, R2, 0x9, P1 ;  /* 0x000000090200780c */ /* 0x000fe20000f41670 */
[----:B------:R-:W-:Y:S01]  /*16f30*/  UP2UR UR32, UPR, URZ, 0x1 ;  /* 0x000000013f207883 */ /* 0x000fe20008000000 */
[----:B------:R-:W-:Y:S01]  /*16f40*/  ISETP.GT.AND P1, PT, R0, 0x10, P3 ;  /* 0x000000100000780c */ /* 0x000fe20001f24270 */
[----:B------:R-:W-:Y:S01]  /*16f50*/  UISETP.GE.AND UP1, UPT, UR10, 0x59, UPT ;  /* 0x000000590a00788c */ /* 0x000fe2000bf26270 */
[----:B------:R-:W-:Y:S01]  /*16f60*/  PLOP3.LUT P3, PT, PT, PT, UP0, 0x40, 0x0 ;  /* 0x000000000000781c */ /* 0x000fe20003f6e808 */
[----:B------:R-:W-:Y:S01]  /*16f70*/  UISETP.GE.AND UP0, UPT, UR10, 0x1a, UPT ;  /* 0x0000001a0a00788c */ /* 0x000fe2000bf06270 */
[----:B------:R-:W-:Y:S01]  /*16f80*/  FSEL R19, R187, -INF , !P5 ;  /* 0xff800000bb137808 */ /* 0x000fe20006800000 */
        /* <DEDUP_REMOVED lines=53> */
[----:B------:R-:W-:Y:S02]  /*172e0*/  FSEL R176, R15, -INF , !P2 ;  /* 0xff8000000fb07808 */ /* 0x000fe40005000000 */
[----:B------:R-:W-:Y:S02]  /*172f0*/  ISETP.GT.AND P4, PT, R0, 0x31, P0 ;  /* 0x000000310000780c */ /* 0x000fe40000784270 */
[----:B------:R-:W-:Y:S02]  /*17300*/  ISETP.LT.OR P2, PT, R2, 0x31, P1 ;  /* 0x000000310200780c */ /* 0x000fe40000f41670 */
[----:B------:R-:W-:Y:S01]  /*17310*/  PLOP3.LUT P0, PT, PT, PT, UP0, 0x40, 0x0 ;  /* 0x000000000000781c */ /* 0x000fe20003f0e808 */
[----:B------:R-:W-:Y:S01]  /*17320*/  UISETP.GE.AND UP0, UPT, UR10, 0x41, UPT ;  /* 0x000000410a00788c */ /* 0x000fe2000bf06270 */
[----:B------:R-:W-:Y:S02]  /*17330*/  ISETP.GT.AND P1, PT, R0, 0x38, P3 ;  /* 0x000000380000780c */ /* 0x000fe40001f24270 */
[----:B------:R-:W-:Y:S01]  /*17340*/  FSEL R177, R49, -INF , !P5 ;  /* 0xff80000031b17808 */ /* 0x000fe20006800000 */
[----:B------:R-:W-:Y:S01]  /*17350*/  UP2UR UR13, UPR, URZ, 0x1 ;  /* 0x000000013f0d7883 */ /* 0x000fe20008000000 */
[----:B------:R-:W-:Y:S02]  /*17360*/  ISETP.LT.OR P5, PT, R2, 0x32, P4 ;  /* 0x000000320200780c */ /* 0x000fe400027a1670 */
[----:B------:R-:W-:Y:S02]  /*17370*/  ISETP.GT.AND P4, PT, R0, 0x39, P0 ;  /* 0x000000390000780c */ /* 0x000fe40000784270 */
[----:B------:R-:W-:Y:S02]  /*17380*/  ISETP.LT.OR P0, PT, R2, 0x39, P1 ;  /* 0x000000390200780c */ /* 0x000fe40000f01670 */
[----:B------:R-:W-:Y:S02]  /*17390*/  FSEL R179, R52, -INF , !P2 ;  /* 0xff80000034b37808 */ /* 0x000fe40005000000 */
[----:B------:R-:W-:Y:S01]  /*173a0*/  PLOP3.LUT P2, PT, PT, PT, UP6, 0x40, 0x0 ;  /* 0x000000000000781c */ /* 0x000fe20003f4e868 */
[----:B------:R-:W-:Y:S01]  /*173b0*/  UISETP.NE.AND UP6, UPT, UR23, URZ, UPT ;  /* 0x0000003f1700728c */ /* 0x000fe2000bfc5270 */
[----:B------:R-:W-:Y:S02]  /*173c0*/  FSEL R196, R64, -INF , !P0 ;  /* 0xff80000040c47808 */ /* 0x000fe40004000000 */
[----:B------:R-:W-:Y:S02]  /*173d0*/  PLOP3.LUT P1, PT, PT, PT, UP5, 0x40, 0x0 ;  /* 0x000000000000781c */ /* 0x000fe40003f2e858 */
[----:B------:R-:W-:Y:S02]  /*173e0*/  PLOP3.LUT P0, PT, PT, PT, UP4, 0x40, 0x0 ;  /* 0x000000000000781c */ /* 0x000fe40003f0e848 */
[C---:B------:R-:W-:Y:S02]  /*173f0*/  ISETP.GT.AND P2, PT, R0.reuse, 0x41, P2 ;  /* 0x000000410000780c */ /* 0x040fe40001744270 */
[C---:B------:R-:W-:Y:S02]  /*17400*/  ISETP.GT.AND P1, PT, R0.reuse, 0x48, P1 ;  /* 0x000000480000780c */ /* 0x040fe40000f24270 */
[----:B------:R-:W-:Y:S02]  /*17410*/  ISETP.GT.AND P0, PT, R0, 0x49, P0 ;  /* 0x000000490000780c */ /* 0x000fe40000704270 */
[----:B------:R-:W-:Y:S01]  /*17420*/  PLOP3.LUT P3, PT, PT, PT, UP0, 0x40, 0x0 ;  /* 0x000000000000781c */ /* 0x000fe20003f6e808 */
[----:B------:R-:W-:Y:S01]  /*17430*/  UISETP.GE.AND UP0, UPT, UR10, 0x5a, UPT ;  /* 0x0000005a0a00788c */ /* 0x000fe2000bf06270 */
[C---:B------:R-:W-:Y:S02]  /*17440*/  ISETP.LT.OR P2, PT, R2.reuse, 0x42, P2 ;  /* 0x000000420200780c */ /* 0x040fe40001741670 */
[C---:B------:R-:W-:Y:S02]  /*17450*/  ISETP.LT.OR P1, PT, R2.reuse, 0x49, P1 ;  /* 0x000000490200780c */ /* 0x040fe40000f21670 */
[----:B------:R-:W-:Y:S02]  /*17460*/  ISETP.LT.OR P0, PT, R2, 0x4a, P0 ;  /* 0x0000004a0200780c */ /* 0x000fe40000701670 */
[----:B------:R-:W-:Y:S02]  /*17470*/  ISETP.GT.AND P3, PT, R0, 0x40, P3 ;  /* 0x000000400000780c */ /* 0x000fe40001f64270 */
[----:B------:R-:W-:Y:S02]  /*17480*/  FSEL R230, R69, -INF , !P2 ;  /* 0xff80000045e67808 */ /* 0x000fe40005000000 */
[----:B------:R-:W-:Y:S02]  /*17490*/  PLOP3.LUT P2, PT, PT, PT, UP2, 0x40, 0x0 ;  /* 0x000000000000781c */ /* 0x000fe40003f4e828 */
[----:B------:R-:W-:Y:S02]  /*174a0*/  FSEL R233, R80, -INF , !P1 ;  /* 0xff80000050e97808 */ /* 0x000fe40004800000 */
[----:B------:R-:W-:Y:S02]  /*174b0*/  PLOP3.LUT P1, PT, PT, PT, UP1, 0x40, 0x0 ;  /* 0x000000000000781c */ /* 0x000fe40003f2e818 */
[----:B------:R-:W-:Y:S02]  /*174c0*/  FSEL R234, R81, -INF , !P0 ;  /* 0xff80000051ea7808 */ /* 0x000fe40004000000 */
[----:B------:R-:W-:Y:S02]  /*174d0*/  PLOP3.LUT P0, PT, PT, PT, UP0, 0x40, 0x0 ;  /* 0x000000000000781c */ /* 0x000fe40003f0e808 */
[----:B------:R-:W-:Y:S02]  /*174e0*/  ISETP.LT.OR P3, PT, R2, 0x41, P3 ;  /* 0x000000410200780c */ /* 0x000fe40001f61670 */
[C---:B------:R-:W-:Y:S02]  /*174f0*/  ISETP.GT.AND P2, PT, R0.reuse, 0x51, P2 ;  /* 0x000000510000780c */ /* 0x040fe40001744270 */
[C---:B------:R-:W-:Y:S02]  /*17500*/  ISETP.GT.AND P1, PT, R0.reuse, 0x58, P1 ;  /* 0x000000580000780c */ /* 0x040fe40000f24270 */
[----:B------:R-:W-:Y:S02]  /*17510*/  ISETP.GT.AND P0, PT, R0, 0x59, P0 ;  /* 0x000000590000780c */ /* 0x000fe40000704270 */
[----:B------:R-:W-:Y:S02]  /*17520*/  ISETP.LT.OR P4, PT, R2, 0x3a, P4 ;  /* 0x0000003a0200780c */ /* 0x000fe40002781670 */
[----:B------:R-:W-:Y:S02]  /*17530*/  FSEL R198, R68, -INF , !P3 ;  /* 0xff80000044c67808 */ /* 0x000fe40005800000 */
[C---:B------:R-:W-:Y:S02]  /*17540*/  ISETP.LT.OR P3, PT, R2.reuse, 0x52, P2 ;  /* 0x000000520200780c */ /* 0x040fe40001761670 */
[C---:B------:R-:W-:Y:S02]  /*17550*/  ISETP.LT.OR P2, PT, R2.reuse, 0x59, P1 ;  /* 0x000000590200780c */ /* 0x040fe40000f41670 */
[----:B------:R-:W-:Y:S02]  /*17560*/  ISETP.LT.OR P1, PT, R2, 0x5a, P0 ;  /* 0x0000005a0200780c */ /* 0x000fe40000721670 */
[----:B------:R-:W-:Y:S01]  /*17570*/  PLOP3.LUT P0, PT, PT, PT, UP6, 0x40, 0x0 ;  /* 0x000000000000781c */ /* 0x000fe20003f0e868 */
[----:B------:R-:W-:Y:S01]  /*17580*/  UISETP.NE.AND UP6, UPT, UR39, URZ, UPT ;  /* 0x0000003f2700728c */ /* 0x000fe2000bfc5270 */
[----:B------:R-:W-:Y:S02]  /*17590*/  FSEL R197, R65, -INF , !P4 ;  /* 0xff80000041c57808 */ /* 0x000fe40006000000 */
[----:B------:R-:W-:Y:S02]  /*175a0*/  PLOP3.LUT P4, PT, PT, PT, UP3, 0x40, 0x0 ;  /* 0x000000000000781c */ /* 0x000fe40003f8e838 */
[----:B------:R-:W-:Y:S02]  /*175b0*/  FSEL R189, R53, -INF , !P5 ;  /* 0xff80000035bd7808 */ /* 0x000fe40006800000 */
[----:B------:R-:W-:Y:S01]  /*175c0*/  ISETP.GT.AND P4, PT, R0, 0x50, P4 ;  /* 0x000000500000780c */ /* 0x000fe20002784270 */
[--C-:B-1----:R-:W-:Y:S01]  /*175d0*/  IMAD.IADD R0, R6, 0x1, R3.reuse ;  /* 0x0000000106007824 */ /* 0x102fe200078e0203 */
[----:B------:R-:W-:Y:S02]  /*175e0*/  FSEL R244, R85, -INF , !P3 ;  /* 0xff80000055f47808 */ /* 0x000fe40005800000 */
[----:B------:R-:W-:Y:S01]  /*175f0*/  ISETP.LT.OR P4, PT, R2, 0x51, P4 ;  /* 0x000000510200780c */ /* 0x000fe20002781670 */
[----:B------:R-:W-:Y:S01]  /*17600*/  IMAD.IADD R2, R5, 0x1, R3 ;  /* 0x0000000105027824 */ /* 0x000fe200078e0203 */
        /* <DEDUP_REMOVED lines=18> */
.L_x_463:
[----:B------:R-:W-:Y:S04]  /*17730*/  MOV R2, c[0x0][0x32c] ;  /* 0x0000cb0000027a02 */ /* 0x000fe80000000f00 */
[----:B------:R-:W-:Y:S11]  /*17740*/  ISETP.NE.AND P0, PT, R2, 0x1, PT ;  /* 0x000000010200780c */ /* 0x000ff60003f05270 */
[----:B------:R-:W-:Y:S02]  /*17750*/  @!UPT UIADD3 URZ, URZ, URZ, URZ ;  /* 0x0000003f3f3ff290 */ /* 0x000fe4000fffe03f */
[----:B------:R-:W-:Y:S05]  /*17760*/  @P0 IMAD.HI.U32 R2, R0, c[0x0][0x330], RZ ;  /* 0x0000cc0000020a27 */ /* 0x000fea00078e00ff */
[----:B------:R-:W-:Y:S02]  /*17770*/  @P0 SHF.R.U32.HI R0, RZ, c[0x0][0x334], R2 ;  /* 0x0000cd00ff000a19 */ /* 0x000fe40000011602 */
.L_x_464:
[----:B------:R-:W-:Y:S05]  /*17780*/  BSYNC B0 ;  /* 0x0000000000007941 */ /* 0x000fea0003800000 */
.L_x_462:
        /* <DEDUP_REMOVED lines=11> */
.L_x_461:
        /* <DEDUP_REMOVED lines=19> */
[----:B------:R-:W-:Y:S01]  /*17970*/  FSEL R10, R193, -INF , !P2 ;  /* 0xff800000c10a7808 */ /* 0x000fe20005000000 */
[----:B------:R-:W-:Y:S01]  /*17980*/  UISETP.NE.AND UP2, UPT, UR33, URZ, UPT ;  /* 0x0000003f2100728c */ /* 0x000fe2000bf45270 */
[C---:B------:R-:W-:Y:S01]  /*17990*/  ISETP.GT.AND P4, PT, R0.reuse, 0x1, P1 ;  /* 0x000000010000780c */ /* 0x040fe20000f84270 */
[----:B------:R-:W-:Y:S01]  /*179a0*/  UISETP.NE.AND UP1, UPT, UR32, URZ, UPT ;  /* 0x0000003f2000728c */ /* 0x000fe2000bf25270 */
[----:B------:R-:W-:Y:S01]  /*179b0*/  ISETP.GT.AND P1, PT, R0, 0x8, P3 ;  /* 0x000000080000780c */ /* 0x000fe20001f24270 */
[----:B------:R-:W-:Y:S01]  /*179c0*/  UISETP.NE.AND UP0, UPT, UR31, URZ, UPT ;  /* 0x0000003f1f00728c */ /* 0x000fe2000bf05270 */
[----:B------:R-:W-:Y:S01]  /*179d0*/  PLOP3.LUT P0, PT, PT, PT, UP3, 0x40, 0x0 ;  /* 0x000000000000781c */ /* 0x000fe20003f0e838 */
[----:B------:R-:W-:Y:S01]  /*179e0*/  UISETP.NE.AND UP3, UPT, UR30, URZ, UPT ;  /* 0x0000003f1e00728c */ /* 0x000fe2000bf65270 */
[----:B------:R-:W-:Y:S01]  /*179f0*/  PLOP3.LUT P3, PT, PT, PT, UP4, 0x40, 0x0 ;  /* 0x000000000000781c */ /* 0x000fe20003f6e848 */
[----:B------:R-:W-:Y:S01]  /*17a00*/  UISETP.NE.AND UP4, UPT, UR20, URZ, UPT ;  /* 0x0000003f1400728c */ /* 0x000fe2000bf85270 */
[----:B------:R-:W-:Y:S02]  /*17a10*/  ISETP.LT.OR P5, PT, R2, 0x2, P4 ;  /* 0x000000020200780c */ /* 0x000fe400027a1670 */
[----:B------:R-:W-:Y:S02]  /*17a20*/  ISETP.GT.AND P4, PT, R0, 0x9, P0 ;  /* 0x000000090000780c */ /* 0x000fe40000784270 */
[----:B------:R-:W-:Y:S02]  /*17a30*/  ISETP.LT.OR P2, PT, R2, 0x9, P1 ;  /* 0x000000090200780c */ /* 0x000fe40000f41670 */
[----:B------:R-:W-:Y:S01]  /*17a40*/  PLOP3.LUT P0, PT, PT, PT, UP2, 0x40, 0x0 ;  /* 0x000000000000781c */ /* 0x000fe20003f0e828 */
[----:B------:R-:W-:Y:S01]  /*17a50*/  UISETP.NE.AND UP2, UPT, UR29, URZ, UPT ;  /* 0x0000003f1d00728c */ /* 0x000fe2000bf45270 */
[----:B------:R-:W-:Y:S02]  /*17a60*/  ISETP.GT.AND P1, PT, R0, 0x10, P3 ;  /* 0x000000100000780c */ /* 0x000fe40001f24270 */
[----:B------:R-:W-:Y:S01]  /*17a70*/  PLOP3.LUT P3, PT, PT, PT, UP1, 0x40, 0x0 ;  /* 0x000000000000781c */ /* 0x000fe20003f6e818 */
[----:B------:R-:W-:Y:S01]  /*17a80*/  UISETP.NE.AND UP1, UPT, UR28, URZ, UPT ;  /* 0x0000003f1c00728c */ /* 0x000fe2000bf25270 */
[----:B------:R-:W-:Y:S02]  /*17a90*/  FSEL R17, R192, -INF , !P5 ;  /* 0xff800000c0117808 */ /* 0x000fe40006800000 */
[----:B------:R-:W-:Y:S02]  /*17aa0*/  ISETP.LT.OR P5, PT, R2, 0xa, P4 ;  /* 0x0000000a0200780c */ /* 0x000fe400027a1670 */
[----:B------:R-:W-:Y:S02]  /*17ab0*/  FSEL R20, R183, -INF , !P2 ;  /* 0xff800000b7147808 */ /* 0x000fe40005000000 */
        /* <DEDUP_REMOVED lines=35> */
[----:B------:R-:W-:Y:S02]  /*17cf0*/  FSEL R174, R50, -INF , !P2 ;  /* 0xff80000032ae7808 */ /* 0x000fe40005000000 */
[----:B------:R-:W-:Y:S01]  /*17d00*/  PLOP3.LUT P2, PT, PT, PT, UP2, 0x40, 0x0 ;  /* 0x000000000000781c */ /* 0x000fe20003f4e828 */
[----:B------:R-:W-:Y:S01]  /*17d10*/  UISETP.NE.AND UP2, UPT, UR41, URZ, UPT ;  /* 0x0000003f2900728c */ /* 0x000fe2000bf45270 */
        /* <DEDUP_REMOVED lines=8> */
[C---:B------:R-:W-:Y:S01]  /*17da0*/  ISETP.LT.OR P4, PT, R2.reuse, 0x2a, P4 ;  /* 0x0000002a0200780c */ /* 0x040fe20002781670 */
[----:B------:R-:W-:Y:S01]  /*17db0*/  UP2UR UR39, UPR, URZ, 0x40 ;  /* 0x000000403f277883 */ /* 0x000fe20008000000 */
[----:B------:R-:W-:Y:S02]  /*17dc0*/  ISETP.LT.OR P3, PT, R2, 0x32, P3 ;  /* 0x000000320200780c */ /* 0x000fe40001f61670 */
[----:B------:R-:W-:Y:S02]  /*17dd0*/  ISETP.GT.AND P1, PT, R0, 0x39, P1 ;  /* 0x000000390000780c */ /* 0x000fe40000f24270 */
[----:B------:R-:W-:Y:S02]  /*17de0*/  ISETP.LT.OR P2, PT, R2, 0x39, P2 ;  /* 0x000000390200780c */ /* 0x000fe40001741670 */
[----:B------:R-:W-:Y:S02]  /*17df0*/  ISETP.GT.AND P0, PT, R0, 0x40, P0 ;  /* 0x000000400000780c */ /* 0x000fe40000704270 */
[----:B------:R-:W-:Y:S02]  /*17e00*/  FSEL R175, R51, -INF , !P4 ;  /* 0xff80000033af7808 */ /* 0x000fe40006000000 */
[----:B------:R-:W-:Y:S02]  /*17e10*/  FSEL R183, R55, -INF , !P3 ;  /* 0xff80000037b77808 */ /* 0x000fe40005800000 */
[----:B------:R-:W-:Y:S01]  /*17e20*/  PLOP3.LUT P4, PT, PT, PT, UP6, 0x40, 0x0 ;  /* 0x000000000000781c */ /* 0x000fe20003f8e868 */
[----:B------:R-:W-:Y:S01]  /*17e30*/  UISETP.NE.AND UP6, UPT, UR23, URZ, UPT ;  /* 0x0000003f1700728c */ /* 0x000fe2000bfc5270 */
[----:B------:R-:W-:Y:S02]  /*17e40*/  ISETP.LT.OR P1, PT, R2, 0x3a, P1 ;  /* 0x0000003a0200780c */ /* 0x000fe40000f21670 */
[----:B------:R-:W-:Y:S02]  /*17e50*/  FSEL R193, R66, -INF , !P2 ;  /* 0xff80000042c17808 */ /* 0x000fe40005000000 */
[----:B------:R-:W-:Y:S02]  /*17e60*/  PLOP3.LUT P3, PT, PT, PT, UP5, 0x40, 0x0 ;  /* 0x000000000000781c */ /* 0x000fe40003f6e858 */
[----:B------:R-:W-:Y:S02]  /*17e70*/  ISETP.LT.OR P2, PT, R2, 0x41, P0 ;  /* 0x000000410200780c */ /* 0x000fe40000741670 */
[----:B------:R-:W-:Y:S02]  /*17e80*/  PLOP3.LUT P0, PT, PT, PT, UP4, 0x40, 0x0 ;  /* 0x000000000000781c */ /* 0x000fe40003f0e848 */
[----:B------:R-:W-:Y:S02]  /*17e90*/  FSEL R195, R67, -INF , !P1 ;  /* 0xff80000043c37808 */ /* 0x000fe40004800000 */
[----:B------:R-:W-:Y:S02]  /*17ea0*/  ISETP.GT.AND P1, PT, R0, 0x41, P4 ;  /* 0x000000410000780c */ /* 0x000fe40002724270 */
[----:B------:R-:W-:Y:S02]  /*17eb0*/  FSEL R200, R70, -INF , !P2 ;  /* 0xff80000046c87808 */ /* 0x000fe40005000000 */
[C---:B------:R-:W-:Y:S02]  /*17ec0*/  ISETP.GT.AND P2, PT, R0.reuse, 0x48, P3 ;  /* 0x000000480000780c */ /* 0x040fe40001f44270 */
[----:B------:R-:W-:Y:S02]  /*17ed0*/  ISETP.GT.AND P0, PT, R0, 0x49, P0 ;  /* 0x000000490000780c */ /* 0x000fe40000704270 */
[C---:B------:R-:W-:Y:S02]  /*17ee0*/  ISETP.LT.OR P3, PT, R2.reuse, 0x42, P1 ;  /* 0x000000420200780c */ /* 0x040fe40000f61670 */
[C---:B------:R-:W-:Y:S02]  /*17ef0*/  ISETP.LT.OR P1, PT, R2.reuse, 0x49, P2 ;  /* 0x000000490200780c */ /* 0x040fe40001721670 */
[----:B------:R-:W-:Y:S02]  /*17f00*/  ISETP.LT.OR P0, PT, R2, 0x4a, P0 ;  /* 0x0000004a0200780c */ /* 0x000fe40000701670 */
[----:B------:R-:W-:Y:S02]  /*17f10*/  PLOP3.LUT P2, PT, PT, PT, UP2, 0x40, 0x0 ;  /* 0x000000000000781c */ /* 0x000fe40003f4e828 */
[----:B------:R-:W-:Y:S02]  /*17f20*/  FSEL R231, R82, -INF , !P1 ;  /* 0xff80000052e77808 */ /* 0x000fe40004800000 */
[----:B------:R-:W-:Y:S02]  /*17f30*/  PLOP3.LUT P1, PT, PT, PT, UP1, 0x40, 0x0 ;  /* 0x000000000000781c */ /* 0x000fe40003f2e818 */
[----:B------:R-:W-:Y:S02]  /*17f40*/  FSEL R232, R83, -INF , !P0 ;  /* 0xff80000053e87808 */ /* 0x000fe40004000000 */
[----:B------:R-:W-:Y:S02]  /*17f50*/  PLOP3.LUT P0, PT, PT, PT, UP0, 0x40, 0x0 ;  /* 0x000000000000781c */ /* 0x000fe40003f0e808 */
[C---:B------:R-:W-:Y:S02]  /*17f60*/  ISETP.GT.AND P2, PT, R0.reuse, 0x51, P2 ;  /* 0x000000510000780c */ /* 0x040fe40001744270 */
[C---:B------:R-:W-:Y:S02]  /*17f70*/  ISETP.GT.AND P1, PT, R0.reuse, 0x58, P1 ;  /* 0x000000580000780c */ /* 0x040fe40000f24270 */
[----:B------:R-:W-:Y:S02]  /*17f80*/  ISETP.GT.AND P0, PT, R0, 0x59, P0 ;  /* 0x000000590000780c */ /* 0x000fe40000704270 */
[----:B------:R-:W-:Y:S02]  /*17f90*/  FSEL R227, R71, -INF , !P3 ;  /* 0xff80000047e37808 */ /* 0x000fe40005800000 */
[C---:B------:R-:W-:Y:S02]  /*17fa0*/  ISETP.LT.OR P3, PT, R2.reuse, 0x52, P2 ;  /* 0x000000520200780c */ /* 0x040fe40001761670 */
[C---:B------:R-:W-:Y:S02]  /*17fb0*/  ISETP.LT.OR P2, PT, R2.reuse, 0x59, P1 ;  /* 0x000000590200780c */ /* 0x040fe40000f41670 */
[----:B------:R-:W-:Y:S02]  /*17fc0*/  ISETP.LT.OR P1, PT, R2, 0x5a, P0 ;  /* 0x0000005a0200780c */ /* 0x000fe40000721670 */
[----:B------:R-:W-:Y:S01]  /*17fd0*/  PLOP3.LUT P0, PT, PT, PT, UP6, 0x40, 0x0 ;  /* 0x000000000000781c */ /* 0x000fe20003f0e868 */
[----:B------:R-:W-:Y:S01]  /*17fe0*/  UISETP.NE.AND UP6, UPT, UR39, URZ, UPT ;  /* 0x0000003f2700728c */ /* 0x000fe2000bfc5270 */
[----:B------:R-:W-:Y:S02]  /*17ff0*/  PLOP3.LUT P4, PT, PT, PT, UP3, 0x40, 0x0 ;  /* 0x000000000000781c */ /* 0x000fe40003f8e838 */
[----:B------:R-:W-:Y:S02]  /*18000*/  FSEL R95, R39, -INF , !P5 ;  /* 0xff800000275f7808 */ /* 0x000fe40006800000 */
[----:B------:R-:W-:Y:S02]  /*18010*/  ISETP.GT.AND P4, PT, R0, 0x50, P4 ;  /* 0x000000500000780c */ /* 0x000fe40002784270 */
[----:B------:R-:W-:Y:S02]  /*18020*/  IADD3 R0, -R8, UR15, R7 ;  /* 0x0000000f08007c10 */ /* 0x000fe4000fffe107 */
        /* <DEDUP_REMOVED lines=24> */
.L_x_467:
[----:B------:R-:W-:Y:S04]  /*181b0*/  MOV R7, c[0x0][0x32c] ;  /* 0x0000cb0000077a02 */ /* 0x000fe80000000f00 */
[----:B------:R-:W-:Y:S11]  /*181c0*/  ISETP.NE.AND P0, PT, R7, 0x1, PT ;  /* 0x000000010700780c */ /* 0x000ff60003f05270 */
[----:B------:R-:W-:Y:S02]  /*181d0*/  @!UPT UIADD3 URZ, URZ, URZ, URZ ;  /* 0x0000003f3f3ff290 */ /* 0x000fe4000fffe03f */
[----:B------:R-:W-:Y:S05]  /*181e0*/  @P0 IMAD.HI.U32 R7, R3, c[0x0][0x330], RZ ;  /* 0x0000cc0003070a27 */ /* 0x000fea00078e00ff */
[----:B------:R-:W-:Y:S02]  /*181f0*/  @P0 SHF.R.U32.HI R3, RZ, c[0x0][0x334], R7 ;  /* 0x0000cd00ff030a19 */ /* 0x000fe40000011607 */
.L_x_468:
[----:B------:R-:W-:Y:S05]  /*18200*/  BSYNC B0 ;  /* 0x0000000000007941 */ /* 0x000fea0003800000 */
.L_x_466:
[----:B------:R-:W-:Y:S05]  /*18210*/  MOV R7, UR12 ;  /* 0x0000000c00077c02 */ /* 0x000fea0008000f00 */
[----:B------:R-:W-:Y:S04]  /*18220*/  IMAD R7, R7, -0x60, -R9 ;  /* 0xffffffa007077824 */ /* 0x000fe800078e0a09 */
[----:B------:R-:W-:Y:S05]  /*18230*/  IMAD R3, R3, c[0x0][0x32c], R7 ;  /* 0x0000cb0003037a24 */ /* 0x000fea00078e0207 */
[----:B------:R-:W-:Y:S02]  /*18240*/  IADD3 R7, R3, c[0x0][0x32c], RZ ;  /* 0x0000cb0003077a10 */ /* 0x000fe40007ffe0ff */
[----:B------:R-:W-:Y:S02]  /*18250*/  IMNMX R0, R0, R3, !PT ;  /* 0x0000000300007217 */ /* 0x000fe40007800200 */
[----:B------:R-:W-:Y:S02]  /*18260*/  IMNMX R2, R2, R7, PT ;  /* 0x0000000702027217 */ /* 0x000fe40003800200 */
.L_x_465:
        /* <DEDUP_REMOVED lines=63> */
[----:B------:R-:W-:Y:S02]  /*18660*/  ISETP.LT.OR P5, PT, R2, 0x22, P4 ;  /* 0x000000220200780c */ /* 0x000fe400027a1670 */
[----:B------:R-:W-:Y:S02]  /*18670*/  FSEL R98, R18, -INF , !P2 ;  /* 0xff80000012627808 */ /* 0x000fe40005000000 */
[----:B------:R-:W-:Y:S02]  /*18680*/  ISETP.GT.AND P4, PT, R0, 0x29, P0 ;  /* 0x000000290000780c */ /* 0x000fe40000784270 */
[----:B------:R-:W-:Y:S02]  /*18690*/  ISETP.LT.OR P0, PT, R2, 0x29, P1 ;  /* 0x000000290200780c */ /* 0x000fe40000f01670 */
[----:B------:R-:W-:Y:S01]  /*186a0*/  PLOP3.LUT P2, PT, PT, PT, UP3, 0x40, 0x0 ;  /* 0x000000000000781c */ /* 0x000fe20003f4e838 */
[----:B------:R-:W-:Y:S01]  /*186b0*/  UISETP.NE.AND UP3, UPT, UR42, URZ, UPT ;  /* 0x0000003f2a00728c */ /* 0x000fe2000bf65270 */
[----:B------:R-:W-:Y:S01]  /*186c0*/  PLOP3.LUT P3, PT, PT, PT, UP4, 0x40, 0x0 ;  /* 0x000000000000781c */ /* 0x000fe20003f6e848 */
[----:B------:R-:W-:Y:S01]  /*186d0*/  UISETP.NE.AND UP4, UPT, UR43, URZ, UPT ;  /* 0x0000003f2b00728c */ /* 0x000fe2000bf85270 */
[----:B------:R-:W-:Y:S02]  /*186e0*/  FSEL R170, R170, -INF , !P0 ;  /* 0xff800000aaaa7808 */ /* 0x000fe40004000000 */
[----:B------:R-:W-:Y:S01]  /*186f0*/  PLOP3.LUT P1, PT, PT, PT, UP2, 0x40, 0x0 ;  /* 0x000000000000781c */ /* 0x000fe20003f2e828 */
[----:B------:R-:W-:Y:S01]  /*18700*/  UISETP.NE.AND UP2, UPT, UR41, URZ, UPT ;  /* 0x0000003f2900728c */ /* 0x000fe2000bf45270 */
[C---:B------:R-:W-:Y:S02]  /*18710*/  ISETP.GT.AND P2, PT, R0.reuse, 0x31, P2 ;  /* 0x000000310000780c */ /* 0x040fe40001744270 */
[----:B------:R-:W-:Y:S01]  /*18720*/  PLOP3.LUT P0, PT, PT, PT, UP1, 0x40, 0x0 ;  /* 0x000000000000781c */ /* 0x000fe20003f0e818 */
[----:B------:R-:W-:Y:S01]  /*18730*/  UISETP.NE.AND UP1, UPT, UR40, URZ, UPT ;  /* 0x0000003f2800728c */ /* 0x000fe2000bf25270 */
[----:B------:R-:W-:Y:S02]  /*18740*/  ISETP.GT.AND P3, PT, R0, 0x30, P3 ;  /* 0x000000300000780c */ /* 0x000fe40001f64270 */
[----:B------:R-:W-:Y:S02]  /*18750*/  ISETP.LT.OR P4, PT, R2, 0x2a, P4 ;  /* 0x0000002a0200780c */ /* 0x000fe40002781670 */
[----:B------:R-:W-:Y:S02]  /*18760*/  ISETP.GT.AND P1, PT, R0, 0x38, P1 ;  /* 0x000000380000780c */ /* 0x000fe40000f24270 */
[----:B------:R-:W-:Y:S02]  /*18770*/  ISETP.LT.OR P2, PT, R2, 0x32, P2 ;  /* 0x000000320200780c */ /* 0x000fe40001741670 */
[----:B------:R-:W-:Y:S02]  /*18780*/  ISETP.GT.AND P0, PT, R0, 0x39, P0 ;  /* 0x000000390000780c */ /* 0x000fe40000704270 */
[C---:B------:R-:W-:Y:S02]  /*18790*/  ISETP.LT.OR P3, PT, R2.reuse, 0x31, P3 ;  /* 0x000000310200780c */ /* 0x040fe40001f61670 */
[----:B------:R-:W-:Y:S02]  /*187a0*/  FSEL R172, R45, -INF , !P4 ;  /* 0xff8000002dac7808 */ /* 0x000fe40006000000 */
[----:B------:R-:W-:Y:S01]  /*187b0*/  PLOP3.LUT P4, PT, PT, PT, UP0, 0x40, 0x0 ;  /* 0x000000000000781c */ /* 0x000fe20003f8e808 */
[----:B------:R-:W-:Y:S01]  /*187c0*/  UISETP.NE.AND UP0, UPT, UR39, URZ, UPT ;  /* 0x0000003f2700728c */ /* 0x000fe2000bf05270 */
[C---:B------:R-:W-:Y:S01]  /*187d0*/  ISETP.LT.OR P1, PT, R2.reuse, 0x39, P1 ;  /* 0x000000390200780c */ /* 0x040fe20000f21670 */
[----:B------:R-:W-:Y:S01]  /*187e0*/  UP2UR UR39, UPR, URZ, 0x40 ;  /* 0x000000403f277883 */ /* 0x000fe20008000000 */
[----:B------:R-:W-:Y:S02]  /*187f0*/  FSEL R185, R57, -INF , !P2 ;  /* 0xff80000039b97808 */ /* 0x000fe40005000000 */
[----:B------:R-:W-:Y:S02]  /*18800*/  ISETP.LT.OR P2, PT, R2, 0x3a, P0 ;  /* 0x0000003a0200780c */ /* 0x000fe40000741670 */
[----:B------:R-:W-:Y:S02]  /*18810*/  FSEL R182, R56, -INF , !P3 ;  /* 0xff80000038b67808 */ /* 0x000fe40005800000 */
[----:B------:R-:W-:Y:S01]  /*18820*/  PLOP3.LUT P3, PT, PT, PT, UP6, 0x40, 0x0 ;  /* 0x000000000000781c */ /* 0x000fe20003f6e868 */
[----:B------:R-:W-:Y:S01]  /*18830*/  UISETP.NE.AND UP6, UPT, UR23, URZ, UPT ;  /* 0x0000003f1700728c */ /* 0x000fe2000bfc5270 */
[----:B------:R-:W-:Y:S02]  /*18840*/  FSEL R187, R60, -INF , !P1 ;  /* 0xff8000003cbb7808 */ /* 0x000fe40004800000 */
[----:B------:R-:W-:Y:S02]  /*18850*/  PLOP3.LUT P0, PT, PT, PT, UP5, 0x40, 0x0 ;  /* 0x000000000000781c */ /* 0x000fe40003f0e858 */
[C---:B------:R-:W-:Y:S02]  /*18860*/  ISETP.GT.AND P1, PT, R0.reuse, 0x40, P4 ;  /* 0x000000400000780c */ /* 0x040fe40002724270 */
[----:B------:R-:W-:Y:S02]  /*18870*/  FSEL R190, R61, -INF , !P2 ;  /* 0xff8000003dbe7808 */ /* 0x000fe40005000000 */
[----:B------:R-:W-:Y:S02]  /*18880*/  PLOP3.LUT P2, PT, PT, PT, UP4, 0x40, 0x0 ;  /* 0x000000000000781c */ /* 0x000fe40003f4e848 */
[----:B------:R-:W-:Y:S02]  /*18890*/  ISETP.GT.AND P3, PT, R0, 0x41, P3 ;  /* 0x000000410000780c */ /* 0x000fe40001f64270 */
[----:B------:R-:W-:Y:S02]  /*188a0*/  ISETP.LT.OR P4, PT, R2, 0x41, P1 ;  /* 0x000000410200780c */ /* 0x000fe40000f81670 */
[C---:B------:R-:W-:Y:S02]  /*188b0*/  ISETP.GT.AND P1, PT, R0.reuse, 0x48, P0 ;  /* 0x000000480000780c */ /* 0x040fe40000724270 */
[----:B------:R-:W-:Y:S02]  /*188c0*/  ISETP.GT.AND P0, PT, R0, 0x49, P2 ;  /* 0x000000490000780c */ /* 0x000fe40001704270 */
[C---:B------:R-:W-:Y:S02]  /*188d0*/  ISETP.LT.OR P2, PT, R2.reuse, 0x42, P3 ;  /* 0x000000420200780c */ /* 0x040fe40001f41670 */
[C---:B------:R-:W-:Y:S02]  /*188e0*/  ISETP.LT.OR P1, PT, R2.reuse, 0x49, P1 ;  /* 0x000000490200780c */ /* 0x040fe40000f21670 */
[----:B------:R-:W-:Y:S02]  /*188f0*/  ISETP.LT.OR P0, PT, R2, 0x4a, P0 ;  /* 0x0000004a0200780c */ /* 0x000fe40000701670 */
[----:B-----5:R-:W-:Y:S02]  /*18900*/  FSEL R226, R73, -INF , !P2 ;  /* 0xff80000049e27808 */ /* 0x020fe40005000000 */
        /* <DEDUP_REMOVED lines=39> */
.L_x_471:
[----:B------:R-:W-:Y:S04]  /*18b80*/  MOV R2, c[0x0][0x32c] ;  /* 0x0000cb0000027a02 */ /* 0x000fe80000000f00 */
[----:B------:R-:W-:Y:S11]  /*18b90*/  ISETP.NE.AND P0, PT, R2, 0x1, PT ;  /* 0x000000010200780c */ /* 0x000ff60003f05270 */
[----:B------:R-:W-:Y:S02]  /*18ba0*/  @!UPT UIADD3 URZ, URZ, URZ, URZ ;  /* 0x0000003f3f3ff290 */ /* 0x000fe4000fffe03f */
[----:B------:R-:W-:Y:S05]  /*18bb0*/  @P0 IMAD.HI.U32 R2, R0, c[0x0][0x330], RZ ;  /* 0x0000cc0000020a27 */ /* 0x000fea00078e00ff */
[----:B------:R-:W-:Y:S02]  /*18bc0*/  @P0 SHF.R.U32.HI R0, RZ, c[0x0][0x334], R2 ;  /* 0x0000cd00ff000a19 */ /* 0x000fe40000011602 */
.L_x_472:
[----:B------:R-:W-:Y:S05]  /*18bd0*/  BSYNC B0 ;  /* 0x0000000000007941 */ /* 0x000fea0003800000 */
.L_x_470:
        /* <DEDUP_REMOVED lines=11> */
.L_x_469:
        /* <DEDUP_REMOVED lines=33> */
[----:B------:R-:W-:Y:S01]  /*18ea0*/  PLOP3.LUT P0, PT, PT, PT, UP5, 0x40, 0x0 ;  /* 0x000000000000781c */ /* 0x000fe20003f0e858 */
[----:B------:R-:W-:Y:S01]  /*18eb0*/  UISETP.NE.AND UP5, UPT, UR10, URZ, UPT ;  /* 0x0000003f0a00728c */ /* 0x000fe2000bfa5270 */
[----:B------:R-:W-:Y:S02]  /*18ec0*/  FMNMX.FTZ R72, R176, R72, !PT ;  /* 0x00000048b0487209 */ /* 0x000fe40007810000 */
[----:B------:R-:W-:Y:S02]  /*18ed0*/  FMNMX.FTZ R3, R95, R3, !PT ;  /* 0x000000035f037209 */ /* 0x000fe40007810000 */
[----:B------:R-:W-:Y:S02]  /*18ee0*/  FMNMX.FTZ R72, R177, R72, !PT ;  /* 0x00000048b1487209 */ /* 0x000fe40007810000 */
[----:B------:R-:W-:Y:S02]  /*18ef0*/  ISETP.GT.AND P0, PT, R0, RZ, P0 ;  /* 0x000000ff0000720c */ /* 0x000fe40000704270 */
[----:B------:R-:W-:Y:S02]  /*18f00*/  FMNMX.FTZ R72, R179, R72, !PT ;  /* 0x00000048b3487209 */ /* 0x000fe40007810000 */
[----:B------:R-:W-:Y:S02]  /*18f10*/  FMNMX.FTZ R3, R174, R3, !PT ;  /* 0x00000003ae037209 */ /* 0x000fe40007810000 */
[----:B------:R-:W-:Y:S02]  /*18f20*/  FMNMX.FTZ R72, R189, R72, !PT ;  /* 0x00000048bd487209 */ /* 0x000fe40007810000 */
[----:B------:R-:W-:Y:S02]  /*18f30*/  ISETP.LT.OR P0, PT, R2, 0x1, P0 ;  /* 0x000000010200780c */ /* 0x000fe40000701670 */
[----:B------:R-:W-:Y:S01]  /*18f40*/  PLOP3.LUT P1, PT, PT, PT, UP1, 0x40, 0x0 ;  /* 0x000000000000781c */ /* 0x000fe20003f2e818 */
[----:B------:R-:W-:Y:S01]  /*18f50*/  UISETP.NE.AND UP1, UPT, UR32, URZ, UPT ;  /* 0x0000003f2000728c */ /* 0x000fe2000bf25270 */
[----:B------:R-:W-:Y:S02]  /*18f60*/  FMNMX.FTZ R72, R196, R72, !PT ;  /* 0x00000048c4487209 */ /* 0x000fe40007810000 */
[----:B------:R-:W-:Y:S02]  /*18f70*/  FMNMX.FTZ R3, R175, R3, !PT ;  /* 0x00000003af037209 */ /* 0x000fe40007810000 */
[----:B------:R-:W-:Y:S02]  /*18f80*/  FSEL R9, R250, -INF , !P0 ;  /* 0xff800000fa097808 */ /* 0x000fe40004000000 */
[----:B------:R-:W-:Y:S02]  /*18f90*/  ISETP.GT.AND P0, PT, R0, 0x1, P1 ;  /* 0x000000010000780c */ /* 0x000fe40000f04270 */
        /* <DEDUP_REMOVED lines=38> */
[----:B------:R-:W-:Y:S01]  /*19200*/  ISETP.LT.OR P0, PT, R2, 0x12, P0 ;  /* 0x000000120200780c */ /* 0x000fe20000701670 */
[----:B------:R-:W1:Y:S01]  /*19210*/  SHFL.BFLY PT, R5, R72, 0x2, 0x1f ;  /* 0x0c401f0048057f89 */ /* 0x000e6200000e0000 */
[----:B------:R-:W-:Y:S01]  /*19220*/  PLOP3.LUT P1, PT, PT, PT, UP1, 0x40, 0x0 ;  /* 0x000000000000781c */ /* 0x000fe20003f2e818 */
[----:B------:R-:W-:Y:S01]  /*19230*/  UISETP.NE.AND UP1, UPT, UR28, URZ, UPT ;  /* 0x0000003f1c00728c */ /* 0x000fe2000bf25270 */
[----:B------:R-:W-:Y:S02]  /*19240*/  FMNMX.FTZ R3, R237, R3, !PT ;  /* 0x00000003ed037209 */ /* 0x000fe40007810000 */
[----:B------:R-:W-:Y:S02]  /*19250*/  FSEL R58, R201, -INF , !P0 ;  /* 0xff800000c93a7808 */ /* 0x000fe40004000000 */
[----:B------:R-:W-:Y:S02]  /*19260*/  ISETP.GT.AND P0, PT, R0, 0x18, P1 ;  /* 0x000000180000780c */ /* 0x000fe40000f04270 */
[----:B------:R-:W-:Y:S02]  /*19270*/  FMNMX.FTZ R3, R243, R3, !PT ;  /* 0x00000003f3037209 */ /* 0x000fe40007810000 */
[----:B------:R-:W-:Y:S02]  /*19280*/  ISETP.LT.OR P0, PT, R2, 0x19, P0 ;  /* 0x000000190200780c */ /* 0x000fe40000701670 */
[----:B------:R-:W-:Y:S01]  /*19290*/  PLOP3.LUT P5, PT, PT, PT, UP0, 0x40, 0x0 ;  /* 0x000000000000781c */ /* 0x000fe20003fae808 */
[----:B------:R-:W-:Y:S01]  /*192a0*/  UISETP.NE.AND UP0, UPT, UR25, URZ, UPT ;  /* 0x0000003f1900728c */ /* 0x000fe2000bf05270 */
[----:B------:R-:W-:Y:S02]  /*192b0*/  FMNMX.FTZ R3, R245, R3, !PT ;  /* 0x00000003f5037209 */ /* 0x000fe40007810000 */
[----:B------:R-:W-:Y:S02]  /*192c0*/  FSEL R62, R199, -INF , !P0 ;  /* 0xff800000c73e7808 */ /* 0x000fe40004000000 */
[----:B------:R-:W-:Y:S01]  /*192d0*/  ISETP.GT.AND P0, PT, R0, 0x19, P5 ;  /* 0x000000190000780c */ /* 0x000fe20002f04270 */
[----:B------:R-:W2:Y:S01]  /*192e0*/  SHFL.BFLY PT, R6, R3, 0x2, 0x1f ;  /* 0x0c401f0003067f89 */ /* 0x000ea200000e0000 */
[----:B------:R-:W-:Y:S01]  /*192f0*/  PLOP3.LUT P4, PT, PT, PT, UP3, 0x40, 0x0 ;  /* 0x000000000000781c */ /* 0x000fe20003f8e838 */
[----:B------:R-:W-:Y:S01]  /*19300*/  UISETP.NE.AND UP3, UPT, UR18, URZ, UPT ;  /* 0x0000003f1200728c */ /* 0x000fe2000bf65270 */
[----:B------:R-:W-:Y:S02]  /*19310*/  ISETP.LT.OR P0, PT, R2, 0x1a, P0 ;  /* 0x0000001a0200780c */ /* 0x000fe40000701670 */
[----:B------:R-:W-:Y:S01]  /*19320*/  PLOP3.LUT P2, PT, PT, PT, UP2, 0x40, 0x0 ;  /* 0x000000000000781c */ /* 0x000fe20003f4e828 */
[----:B------:R-:W-:Y:S01]  /*19330*/  UISETP.NE.AND UP2, UPT, UR16, URZ, UPT ;  /* 0x0000003f1000728c */ /* 0x000fe2000bf45270 */
[----:B------:R-:W-:Y:S02]  /*19340*/  FSEL R88, R194, -INF , !P0 ;  /* 0xff800000c2587808 */ /* 0x000fe40004000000 */
[----:B------:R-:W-:Y:S02]  /*19350*/  ISETP.GT.AND P0, PT, R0, 0x20, P4 ;  /* 0x000000200000780c */ /* 0x000fe40002704270 */
[----:B------:R-:W-:Y:S02]  /*19360*/  FMNMX.FTZ R4, R8, R102, !PT ;  /* 0x0000006608047209 */ /* 0x000fe40007810000 */
[----:B------:R-:W-:Y:S02]  /*19370*/  ISETP.LT.OR P0, PT, R2, 0x21, P0 ;  /* 0x000000210200780c */ /* 0x000fe40000701670 */
[----:B------:R-:W-:Y:S01]  /*19380*/  PLOP3.LUT P1, PT, PT, PT, UP1, 0x40, 0x0 ;  /* 0x000000000000781c */ /* 0x000fe20003f2e818 */
[----:B------:R-:W-:Y:S01]  /*19390*/  UISETP.NE.AND UP1, UPT, UR14, URZ, UPT ;  /* 0x0000003f0e00728c */ /* 0x000fe2000bf25270 */
[----:B------:R-:W-:Y:S02]  /*193a0*/  FSEL R99, R184, -INF , !P0 ;  /* 0xff800000b8637808 */ /* 0x000fe40004000000 */
[----:B------:R-:W-:Y:S02]  /*193b0*/  ISETP.GT.AND P0, PT, R0, 0x21, P2 ;  /* 0x000000210000780c */ /* 0x000fe40001704270 */
[----:B------:R-:W-:Y:S02]  /*193c0*/  FMNMX.FTZ R4, R12, R4, !PT ;  /* 0x000000040c047209 */ /* 0x000fe40007810000 */
[----:B------:R-:W-:Y:S02]  /*193d0*/  ISETP.LT.OR P0, PT, R2, 0x22, P0 ;  /* 0x000000220200780c */ /* 0x000fe40000701670 */
[----:B-1----:R-:W-:Y:S02]  /*193e0*/  FMNMX.FTZ R72, R72, R5, !PT ;  /* 0x0000000548487209 */ /* 0x002fe40007810000 */
[----:B------:R-:W-:Y:S02]  /*193f0*/  FSEL R169, R43, -INF , !P0 ;  /* 0xff8000002ba97808 */ /* 0x000fe40004000000 */
[----:B------:R-:W-:Y:S01]  /*19400*/  ISETP.GT.AND P0, PT, R0, 0x28, P1 ;  /* 0x000000280000780c */ /* 0x000fe20000f04270 */
[----:B------:R-:W1:Y:S01]  /*19410*/  SHFL.BFLY PT, R7, R72, 0x1, 0x1f ;  /* 0x0c201f0048077f89 */ /* 0x000e6200000e0000 */
[----:B------:R-:W-:Y:S02]  /*19420*/  FMNMX.FTZ R5, R9, R103, !PT ;  /* 0x0000006709057209 */ /* 0x000fe40007810000 */
[----:B------:R-:W-:Y:S02]  /*19430*/  ISETP.LT.OR P0, PT, R2, 0x29, P0 ;  /* 0x000000290200780c */ /* 0x000fe40000701670 */
[----:B------:R-:W-:Y:S02]  /*19440*/  FMNMX.FTZ R4, R13, R4, !PT ;  /* 0x000000040d047209 */ /* 0x000fe40007810000 */
[----:B------:R-:W-:Y:S01]  /*19450*/  PLOP3.LUT P5, PT, PT, PT, UP0, 0x40, 0x0 ;  /* 0x000000000000781c */ /* 0x000fe20003fae808 */
[----:B------:R-:W-:Y:S01]  /*19460*/  UISETP.NE.AND UP0, UPT, UR13, URZ, UPT ;  /* 0x0000003f0d00728c */ /* 0x000fe2000bf05270 */
[----:B--2---:R-:W-:Y:S02]  /*19470*/  FMNMX.FTZ R3, R3, R6, !PT ;  /* 0x0000000603037209 */ /* 0x004fe40007810000 */
[----:B------:R-:W-:Y:S02]  /*19480*/  FMNMX.FTZ R5, R14, R5, !PT ;  /* 0x000000050e057209 */ /* 0x000fe40007810000 */
[----:B------:R-:W-:Y:S01]  /*19490*/  FSEL R171, R46, -INF , !P0 ;  /* 0xff8000002eab7808 */ /* 0x000fe20004000000 */
[----:B------:R-:W2:Y:S01]  /*194a0*/  SHFL.BFLY PT, R71, R3, 0x1, 0x1f ;  /* 0x0c201f0003477f89 */ /* 0x000ea200000e0000 */
[----:B------:R-:W-:Y:S02]  /*194b0*/  ISETP.GT.AND P0, PT, R0, 0x29, P5 ;  /* 0x000000290000780c */ /* 0x000fe40002f04270 */
[----:B------:R-:W-:Y:S02]  /*194c0*/  FMNMX.FTZ R4, R15, R4, !PT ;  /* 0x000000040f047209 */ /* 0x000fe40007810000 */
[----:B------:R-:W-:Y:S02]  /*194d0*/  FMNMX.FTZ R5, R16, R5, !PT ;  /* 0x0000000510057209 */ /* 0x000fe40007810000 */
[----:B------:R-:W-:Y:S02]  /*194e0*/  ISETP.LT.OR P0, PT, R2, 0x2a, P0 ;  /* 0x0000002a0200780c */ /* 0x000fe40000701670 */
[----:B------:R-:W-:Y:S02]  /*194f0*/  FMNMX.FTZ R4, R32, R4, !PT ;  /* 0x0000000420047209 */ /* 0x000fe40007810000 */
[----:B------:R-:W-:Y:S01]  /*19500*/  PLOP3.LUT P3, PT, PT, PT, UP4, 0x40, 0x0 ;  /* 0x000000000000781c */ /* 0x000fe20003f6e848 */
[----:B------:R-:W-:Y:S01]  /*19510*/  UISETP.NE.AND UP4, UPT, UR38, URZ, UPT ;  /* 0x0000003f2600728c */ /* 0x000fe2000bf85270 */
[----:B------:R-:W-:Y:S02]  /*19520*/  FMNMX.FTZ R5, R18, R5, !PT ;  /* 0x0000000512057209 */ /* 0x000fe40007810000 */
[----:B------:R-:W-:Y:S02]  /*19530*/  FSEL R173, R47, -INF , !P0 ;  /* 0xff8000002fad7808 */ /* 0x000fe40004000000 */
[----:B------:R-:W-:Y:S02]  /*19540*/  ISETP.GT.AND P0, PT, R0, 0x30, P3 ;  /* 0x000000300000780c */ /* 0x000fe40001f04270 */
[----:B------:R-:W-:Y:S02]  /*19550*/  FMNMX.FTZ R4, R40, R4, !PT ;  /* 0x0000000428047209 */ /* 0x000fe40007810000 */
[----:B------:R-:W-:Y:S02]  /*19560*/  FMNMX.FTZ R5, R56, R5, !PT ;  /* 0x0000000538057209 */ /* 0x000fe40007810000 */
[----:B-1----:R-:W-:Y:S02]  /*19570*/  FMNMX.FTZ R72, R72, R7, !PT ;  /* 0x0000000748487209 */ /* 0x002fe40007810000 */
[----:B------:R-:W-:Y:S02]  /*19580*/  ISETP.LT.OR P0, PT, R2, 0x31, P0 ;  /* 0x000000310200780c */ /* 0x000fe40000701670 */
[----:B------:R-:W-:Y:S01]  /*19590*/  FMNMX.FTZ R4, R41, R4, !PT ;  /* 0x0000000429047209 */ /* 0x000fe20007810000 */
[----:B------:R-:W-:Y:S01]  /*195a0*/  FMUL.FTZ R74, R72, c[0x0][0x2d0] ;  /* 0x0000b400484a7a20 */ /* 0x000fe20000410000 */
[----:B------:R-:W-:Y:S01]  /*195b0*/  PLOP3.LUT P2, PT, PT, PT, UP3, 0x40, 0x0 ;  /* 0x000000000000781c */ /* 0x000fe20003f4e838 */
[----:B------:R-:W-:Y:S01]  /*195c0*/  UISETP.NE.AND UP3, UPT, UR33, URZ, UPT ;  /* 0x0000003f2100728c */ /* 0x000fe2000bf65270 */
[----:B------:R-:W-:Y:S02]  /*195d0*/  FMNMX.FTZ R5, R58, R5, !PT ;  /* 0x000000053a057209 */ /* 0x000fe40007810000 */
[----:B------:R-:W-:Y:S02]  /*195e0*/  FSEL R181, R181, -INF , !P0 ;  /* 0xff800000b5b57808 */ /* 0x000fe40004000000 */
[----:B------:R-:W-:Y:S02]  /*195f0*/  ISETP.GT.AND P0, PT, R0, 0x31, P2 ;  /* 0x000000310000780c */ /* 0x000fe40001704270 */
[----:B------:R-:W-:Y:S02]  /*19600*/  FMNMX.FTZ R4, R44, R4, !PT ;  /* 0x000000042c047209 */ /* 0x000fe40007810000 */
[----:B------:R-:W-:Y:S02]  /*19610*/  FSETP.NEU.FTZ.AND P2, PT, R72, -INF , PT ;  /* 0xff8000004800780b */ /* 0x000fe40003f5d000 */
[----:B------:R-:W-:Y:S02]  /*19620*/  FMNMX.FTZ R5, R62, R5, !PT ;  /* 0x000000053e057209 */ /* 0x000fe40007810000 */
[----:B------:R-:W-:Y:S02]  /*19630*/  FMNMX.FTZ R4, R98, R4, !PT ;  /* 0x0000000462047209 */ /* 0x000fe40007810000 */
[----:B------:R-:W-:Y:S02]  /*19640*/  FSEL R74, R74, RZ, P2 ;  /* 0x000000ff4a4a7208 */ /* 0x000fe40001000000 */
[----:B------:R-:W-:Y:S02]  /*19650*/  FMNMX.FTZ R5, R88, R5, !PT ;  /* 0x0000000558057209 */ /* 0x000fe40007810000 */
[----:B------:R-:W-:Y:S01]  /*19660*/  FMNMX.FTZ R4, R168, R4, !PT ;  /* 0x00000004a8047209 */ /* 0x000fe20007810000 */
[--C-:B------:R-:W-:Y:S01]  /*19670*/  FFMA.FTZ R48, R48, c[0x0][0x2d0], -R74.reuse ;  /* 0x0000b40030307a23 */ /* 0x100fe2000001084a */
[----:B--2---:R-:W-:Y:S02]  /*19680*/  FMNMX.FTZ R71, R3, R71, !PT ;  /* 0x0000004703477209 */ /* 0x004fe40007810000 */
[----:B------:R-:W-:Y:S01]  /*19690*/  FMNMX.FTZ R3, R99, R5, !PT ;  /* 0x0000000563037209 */ /* 0x000fe20007810000 */
[--C-:B------:R-:W-:Y:S01]  /*196a0*/  FFMA.FTZ R5, R19, c[0x0][0x2d0], -R74.reuse ;  /* 0x0000b40013057a23 */ /* 0x100fe2000001084a */
[----:B------:R-:W-:Y:S02]  /*196b0*/  FMNMX.FTZ R4, R170, R4, !PT ;  /* 0x00000004aa047209 */ /* 0x000fe40007810000 */
[----:B------:R-:W-:Y:S01]  /*196c0*/  ISETP.LT.OR P0, PT, R2, 0x32, P0 ;  /* 0x000000320200780c */ /* 0x000fe20000701670 */
[----:B------:R1:W-:Y:S01]  /*196d0*/  MUFU.EX2 R50, R5 ;  /* 0x0000000500327308 */ /* 0x0003e20000000800 */
        /* <DEDUP_REMOVED lines=8> */
[----:B------:R-:W-:Y:S02]  /*19760*/  FMNMX.FTZ R3, R173, R3, !PT ;  /* 0x00000003ad037209 */ /* 0x000fe40007810000 */
[----:B------:R-:W-:Y:S02]  /*19770*/  FMNMX.FTZ R4, R190, R4, !PT ;  /* 0x00000004be047209 */ /* 0x000fe40007810000 */
[----:B------:R-:W-:Y:S02]  /*19780*/  FSEL R184, R59, -INF , !P0 ;  /* 0xff8000003bb87808 */ /* 0x000fe40004000000 */
[----:B------:R-:W-:Y:S02]  /*19790*/  FMNMX.FTZ R4, R203, R4, !PT ;  /* 0x00000004cb047209 */ /* 0x000fe40007810000 */
[----:B------:R-:W-:Y:S01]  /*197a0*/  ISETP.GT.AND P0, PT, R0, 0x38, P1 ;  /* 0x000000380000780c */ /* 0x000fe20000f04270 */
[--C-:B-1----:R-:W-:Y:S01]  /*197b0*/  FFMA.FTZ R5, R21, c[0x0][0x2d0], -R74.reuse ;  /* 0x0000b40015057a23 */ /* 0x102fe2000001084a */
        /* <DEDUP_REMOVED lines=16> */
[----:B-1----:R-:W-:Y:S01]  /*198c0*/  FMNMX.FTZ R5, R186, R3, !PT ;  /* 0x00000003ba057209 */ /* 0x002fe20007810000 */
[--C-:B------:R-:W-:Y:S01]  /*198d0*/  FFMA.FTZ R3, R23, c[0x0][0x2d0], -R74.reuse ;  /* 0x0000b40017037a23 */ /* 0x100fe2000001084a */
[----:B------:R-:W-:Y:S01]  /*198e0*/  FSEL R178, R63, -INF , !P0 ;  /* 0xff8000003fb27808 */ /* 0x000fe20004000000 */
[----:B------:R-:W1:Y:S01]  /*198f0*/  SHFL.BFLY PT, R6, R4, 0x2, 0x1f ;  /* 0x0c401f0004067f89 */ /* 0x000e6200000e0000 */
[----:B------:R-:W-:Y:S01]  /*19900*/  PLOP3.LUT P5, PT, PT, PT, UP0, 0x40, 0x0 ;  /* 0x000000000000781c */ /* 0x000fe20003fae808 */
[----:B------:R2:W3:Y:S01]  /*19910*/  MUFU.EX2 R61, R3 ;  /* 0x00000003003d7308 */ /* 0x0004e20000000800 */
[----:B------:R-:W-:Y:S01]  /*19920*/  PLOP3.LUT P4, PT, PT, PT, UP6, 0x40, 0x0 ;  /* 0x000000000000781c */ /* 0x000fe20003f8e868 */
[----:B------:R-:W-:Y:S01]  /*19930*/  UISETP.NE.AND UP0, UPT, UR37, URZ, UPT ;  /* 0x0000003f2500728c */ /* 0x000fe2000bf05270 */
[C---:B------:R-:W-:Y:S02]  /*19940*/  ISETP.GT.AND P0, PT, R0.reuse, 0x40, P5 ;  /* 0x000000400000780c */ /* 0x040fe40002f04270 */
[----:B------:R-:W-:Y:S02]  /*19950*/  ISETP.GT.AND P1, PT, R0, 0x41, P4 ;  /* 0x000000410000780c */ /* 0x000fe40002724270 */
[----:B------:R-:W-:Y:S02]  /*19960*/  ISETP.LT.OR P0, PT, R2, 0x41, P0 ;  /* 0x000000410200780c */ /* 0x000fe40000701670 */
[----:B------:R-:W-:Y:S02]  /*19970*/  PLOP3.LUT P3, PT, PT, PT, UP5, 0x40, 0x0 ;  /* 0x000000000000781c */ /* 0x000fe40003f6e858 */
[----:B------:R-:W-:Y:S02]  /*19980*/  FSEL R188, R188, -INF , !P0 ;  /* 0xff800000bcbc7808 */ /* 0x000fe40004000000 */
[----:B------:R-:W-:Y:S02]  /*19990*/  PLOP3.LUT P0, PT, PT, PT, UP4, 0x40, 0x0 ;  /* 0x000000000000781c */ /* 0x000fe40003f0e848 */
[----:B------:R-:W-:Y:S02]  /*199a0*/  ISETP.LT.OR P1, PT, R2, 0x42, P1 ;  /* 0x000000420200780c */ /* 0x000fe40000f21670 */
[C---:B------:R-:W-:Y:S02]  /*199b0*/  ISETP.GT.AND P3, PT, R0.reuse, 0x48, P3 ;  /* 0x000000480000780c */ /* 0x040fe40001f64270 */
[----:B------:R-:W-:Y:S02]  /*199c0*/  ISETP.GT.AND P0, PT, R0, 0x49, P0 ;  /* 0x000000490000780c */ /* 0x000fe40000704270 */
[----:B------:R-:W-:Y:S02]  /*199d0*/  FMNMX.FTZ R5, R178, R5, !PT ;  /* 0x00000005b2057209 */ /* 0x000fe40007810000 */
[----:B------:R-:W-:Y:S02]  /*199e0*/  ISETP.LT.OR P0, PT, R2, 0x4a, P0 ;  /* 0x0000004a0200780c */ /* 0x000fe40000701670 */
[----:B-1----:R-:W-:Y:S01]  /*199f0*/  FMNMX.FTZ R4, R4, R6, !PT ;  /* 0x0000000604047209 */ /* 0x002fe20007810000 */
[----:B------:R-:W-:Y:S01]  /*19a00*/  FFMA.FTZ R6, R11, c[0x0][0x2d0], -R74 ;  /* 0x0000b4000b067a23 */ /* 0x000fe2000001084a */
[----:B------:R-:W-:Y:S01]  /*19a10*/  FSEL R191, R75, -INF , !P1 ;  /* 0xff8000004bbf7808 */ /* 0x000fe20004800000 */
[----:B------:R-:W-:Y:S01]  /*19a20*/  FMUL.FTZ R75, R71, c[0x0][0x2d0] ;  /* 0x0000b400474b7a20 */ /* 0x000fe20000410000 */
[----:B------:R-:W-:Y:S01]  /*19a30*/  ISETP.LT.OR P1, PT, R2, 0x49, P3 ;  /* 0x000000490200780c */ /* 0x000fe20001f21670 */
[----:B------:R-:W-:Y:S01]  /*19a40*/  MUFU.EX2 R38, R6 ;  /* 0x0000000600267308 */ /* 0x000fe20000000800 */
[----:B------:R-:W-:Y:S01]  /*19a50*/  PLOP3.LUT P3, PT, PT, PT, UP2, 0x40, 0x0 ;  /* 0x000000000000781c */ /* 0x000fe20003f6e828 */
[----:B------:R-:W1:Y:S01]  /*19a60*/  SHFL.BFLY PT, R70, R4, 0x1, 0x1f ;  /* 0x0c201f0004467f89 */ /* 0x000e6200000e0000 */
[----:B--2---:R-:W-:Y:S02]  /*19a70*/  FMNMX.FTZ R3, R188, R5, !PT ;  /* 0x00000005bc037209 */ /* 0x004fe40007810000 */
[----:B------:R-:W-:Y:S02]  /*19a80*/  PLOP3.LUT P4, PT, PT, PT, UP3, 0x40, 0x0 ;  /* 0x000000000000781c */ /* 0x000fe40003f8e838 */
[----:B------:R-:W-:Y:S02]  /*19a90*/  FSEL R192, R78, -INF , !P1 ;  /* 0xff8000004ec07808 */ /* 0x000fe40004800000 */
[----:B------:R-:W-:Y:S02]  /*19aa0*/  FSEL R194, R79, -INF , !P0 ;  /* 0xff8000004fc27808 */ /* 0x000fe40004000000 */
[C---:B------:R-:W-:Y:S02]  /*19ab0*/  ISETP.GT.AND P4, PT, R0.reuse, 0x50, P4 ;  /* 0x000000500000780c */ /* 0x040fe40002784270 */
[----:B------:R-:W-:Y:S02]  /*19ac0*/  ISETP.GT.AND P0, PT, R0, 0x51, P3 ;  /* 0x000000510000780c */ /* 0x000fe40001f04270 */
[----:B------:R-:W-:Y:S02]  /*19ad0*/  FMNMX.FTZ R3, R191, R3, !PT ;  /* 0x00000003bf037209 */ /* 0x000fe40007810000 */
[----:B------:R-:W-:Y:S02]  /*19ae0*/  FSETP.NEU.FTZ.AND P1, PT, R71, -INF , PT ;  /* 0xff8000004700780b */ /* 0x000fe40003f3d000 */
[C---:B------:R-:W-:Y:S02]  /*19af0*/  ISETP.LT.OR P3, PT, R2.reuse, 0x51, P4 ;  /* 0x000000510200780c */ /* 0x040fe40002761670 */
[----:B------:R-:W-:Y:S02]  /*19b00*/  ISETP.LT.OR P0, PT, R2, 0x52, P0 ;  /* 0x000000520200780c */ /* 0x000fe40000701670 */
[----:B------:R-:W-:Y:S02]  /*19b10*/  FMNMX.FTZ R3, R192, R3, !PT ;  /* 0x00000003c0037209 */ /* 0x000fe40007810000 */
[----:B------:R-:W-:Y:S02]  /*19b20*/  FSEL R75, R75, RZ, P1 ;  /* 0x000000ff4b4b7208 */ /* 0x000fe40000800000 */
[----:B------:R-:W-:Y:S02]  /*19b30*/  FSEL R202, R91, -INF , !P0 ;  /* 0xff8000005bca7808 */ /* 0x000fe40004000000 */
[----:B------:R-:W-:Y:S01]  /*19b40*/  FMNMX.FTZ R3, R194, R3, !PT ;  /* 0x00000003c2037209 */ /* 0x000fe20007810000 */
[--C-:B------:R-:W-:Y:S01]  /*19b50*/  FFMA.FTZ R5, R10, c[0x0][0x2d0], -R75.reuse ;  /* 0x0000b4000a057a23 */ /* 0x100fe2000001084b */
[----:B------:R-:W-:Y:S01]  /*19b60*/  FSEL R199, R42, -INF , !P3 ;  /* 0xff8000002ac77808 */ /* 0x000fe20005800000 */
[--C-:B------:R-:W-:Y:S01]  /*19b70*/  FFMA.FTZ R92, R95, c[0x0][0x2d0], -R75.reuse ;  /* 0x0000b4005f5c7a23 */ /* 0x100fe2000001084b */
[----:B------:R-:W-:Y:S01]  /*19b80*/  PLOP3.LUT P3, PT, PT, PT, UP1, 0x40, 0x0 ;  /* 0x000000000000781c */ /* 0x000fe20003f6e818 */
[----:B------:R2:W-:Y:S01]  /*19b90*/  MUFU.EX2 R84, R5 ;  /* 0x0000000500547308 */ /* 0x0005e20000000800 */
[----:B------:R-:W-:Y:S01]  /*19ba0*/  PLOP3.LUT P0, PT, PT, PT, UP0, 0x40, 0x0 ;  /* 0x000000000000781c */ /* 0x000fe20003f0e808 */
[----:B------:R-:W-:Y:S01]  /*19bb0*/  UISETP.GT.AND UP0, UPT, UR12, UR11, UPT ;  /* 0x0000000b0c00728c */ /* 0x000fe2000bf04270 */
[C---:B------:R-:W-:Y:S01]  /*19bc0*/  ISETP.GT.AND P3, PT, R0.reuse, 0x58, P3 ;  /* 0x000000580000780c */ /* 0x040fe20001f64270 */
[----:B------:R-:W-:Y:S01]  /*19bd0*/  UIADD3 UR12, UR12, -0x1, URZ ;  /* 0xffffffff0c0c7890 */ /* 0x000fe2000fffe03f */
[----:B------:R-:W-:Y:S02]  /*19be0*/  ISETP.GT.AND P0, PT, R0, 0x59, P0 ;  /* 0x000000590000780c */ /* 0x000fe40000704270 */
[----:B------:R-:W-:Y:S01]  /*19bf0*/  FMNMX.FTZ R0, R199, R3, !PT ;  /* 0x00000003c7007209 */ /* 0x000fe20007810000 */
[--C-:B------:R-:W-:Y:S01]  /*19c00*/  FFMA.FTZ R3, R22, c[0x0][0x2d0], -R75.reuse ;  /* 0x0000b40016037a23 */ /* 0x100fe2000001084b */
[----:B---3--:R-:W-:Y:S02]  /*19c10*/  F2FP.PACK_AB R78, R61, R87 ;  /* 0x000000573d4e723e */ /* 0x008fe400000000ff */
[----:B------:R-:W-:Y:S01]  /*19c20*/  ISETP.LT.OR P0, PT, R2, 0x5a, P0 ;  /* 0x0000005a0200780c */ /* 0x000fe20000701670 */
[----:B------:R3:W-:Y:S01]  /*19c30*/  MUFU.EX2 R60, R3 ;  /* 0x00000003003c7308 */ /* 0x0007e20000000800 */
[----:B-1----:R-:W-:Y:S02]  /*19c40*/  FMNMX.FTZ R70, R4, R70, !PT ;  /* 0x0000004604467209 */ /* 0x002fe40007810000 */
[----:B------:R-:W-:Y:S02]  /*19c50*/  FSEL R73, R34, -INF , !P0 ;  /* 0xff80000022497808 */ /* 0x000fe40004000000 */
[C---:B------:R-:W-:Y:S01]  /*19c60*/  FSETP.NEU.FTZ.AND P0, PT, R70.reuse, -INF , PT ;  /* 0xff8000004600780b */ /* 0x040fe20003f1d000 */
[----:B------:R-:W-:Y:S01]  /*19c70*/  FMUL.FTZ R96, R70, c[0x0][0x2d0] ;  /* 0x0000b40046607a20 */ /* 0x000fe20000410000 */
[----:B------:R-:W-:Y:S01]  /*19c80*/  ISETP.LT.OR P3, PT, R2, 0x59, P3 ;  /* 0x000000590200780c */ /* 0x000fe20001f61670 */
[--C-:B------:R-:W-:Y:S01]  /*19c90*/  FFMA.FTZ R2, R20, c[0x0][0x2d0], -R75.reuse ;  /* 0x0000b40014027a23 */ /* 0x100fe2000001084b */
[----:B------:R-:W-:Y:S01]  /*19ca0*/  FMNMX.FTZ R0, R202, R0, !PT ;  /* 0x00000000ca007209 */ /* 0x000fe20007810000 */
[----:B------:R-:W-:Y:S01]  /*19cb0*/  LDSM.16.MT88.4 R20, [R209+0x100] ;  /* 0x00010000d114783b */ /* 0x000fe20000004200 */
[----:B------:R-:W-:Y:S01]  /*19cc0*/  FSEL R96, R96, RZ, P0 ;  /* 0x000000ff60607208 */ /* 0x000fe20000000000 */
[----:B------:R1:W4:Y:S01]  /*19cd0*/  MUFU.EX2 R86, R2 ;  /* 0x0000000200567308 */ /* 0x0003220000000800 */
[----:B------:R-:W-:Y:S01]  /*19ce0*/  FSEL R201, R35, -INF , !P3 ;  /* 0xff80000023c97808 */ /* 0x000fe20005800000 */
[--C-:B--2---:R-:W-:Y:S02]  /*19cf0*/  FFMA.FTZ R5, R17, c[0x0][0x2d0], -R75.reuse ;  /* 0x0000b40011057a23 */ /* 0x104fe4000001084b */
[--C-:B------:R-:W-:Y:S01]  /*19d00*/  FFMA.FTZ R4, R15, c[0x0][0x2d0], -R96.reuse ;  /* 0x0000b4000f047a23 */ /* 0x100fe20000010860 */
[----:B------:R-:W-:Y:S01]  /*19d10*/  FMNMX.FTZ R0, R201, R0, !PT ;  /* 0x00000000c9007209 */ /* 0x000fe20007810000 */
[--C-:B------:R-:W-:Y:S02]  /*19d20*/  FFMA.FTZ R32, R32, c[0x0][0x2d0], -R96.reuse ;  /* 0x0000b40020207a23 */ /* 0x100fe40000010860 */
[--C-:B------:R-:W-:Y:S01]  /*19d30*/  FFMA.FTZ R44, R44, c[0x0][0x2d0], -R96.reuse ;  /* 0x0000b4002c2c7a23 */ /* 0x100fe20000010860 */
[----:B------:R-:W-:Y:S01]  /*19d40*/  FMNMX.FTZ R0, R73, R0, !PT ;  /* 0x0000000049007209 */ /* 0x000fe20007810000 */
[----:B------:R-:W-:Y:S01]  /*19d50*/  MUFU.EX2 R36, R4 ;  /* 0x0000000400247308 */ /* 0x000fe20000000800 */
[--C-:B---3--:R-:W-:Y:S02]  /*19d60*/  FFMA.FTZ R3, R8, c[0x0][0x2d0], -R96.reuse ;  /* 0x0000b40008037a23 */ /* 0x108fe40000010860 */
[--C-:B------:R-:W-:Y:S07]  /*19d70*/  FFMA.FTZ R8, R25, c[0x0][0x2d0], -R75.reuse ;  /* 0x0000b40019087a23 */ /* 0x100fee000001084b */
[----:B------:R2:W-:Y:S01]  /*19d80*/  MUFU.EX2 R57, R3 ;  /* 0x0000000300397308 */ /* 0x0005e20000000800 */
[----:B-1----:R-:W1:Y:S01]  /*19d90*/  SHFL.BFLY PT, R2, R0, 0x2, 0x1f ;  /* 0x0c401f0000027f89 */ /* 0x002e6200000e0000 */
[----:B----4-:R-:W-:Y:S08]  /*19da0*/  F2FP.PACK_AB R79, R60, R86 ;  /* 0x000000563c4f723e */ /* 0x010ff000000000ff */
[----:B------:R-:W3:Y:S10]  /*19db0*/  MUFU.EX2 R49, R5 ;  /* 0x0000000500317308 */ /* 0x000ef40000000800 */
[----:B------:R-:W-:Y:S01]  /*19dc0*/  MUFU.EX2 R63, R8 ;  /* 0x00000008003f7308 */ /* 0x000fe20000000800 */
[--C-:B--2---:R-:W-:Y:S02]  /*19dd0*/  FFMA.FTZ R3, R12, c[0x0][0x2d0], -R96.reuse ;  /* 0x0000b4000c037a23 */ /* 0x104fe40000010860 */
[--C-:B------:R-:W-:Y:S07]  /*19de0*/  FFMA.FTZ R12, R27, c[0x0][0x2d0], -R75.reuse ;  /* 0x0000b4001b0c7a23 */ /* 0x100fee000001084b */
[----:B------:R2:W4:Y:S01]  /*19df0*/  MUFU.EX2 R37, R3 ;  /* 0x0000000300257308 */ /* 0x0005220000000800 */
[----:B---3--:R-:W-:Y:S09]  /*19e00*/  F2FP.PACK_AB R77, R49, R84 ;  /* 0x00000054314d723e */ /* 0x008ff200000000ff */
[----:B------:R-:W-:Y:S01]  /*19e10*/  MUFU.EX2 R51, R12 ;  /* 0x0000000c00337308 */ /* 0x000fe20000000800 */
[----:B--2---:R-:W-:Y:S09]  /*19e20*/  FFMA.FTZ R3, R13, c[0x0][0x2d0], -R96 ;  /* 0x0000b4000d037a23 */ /* 0x004ff20000010860 */
[----:B------:R1:W-:Y:S02]  /*19e30*/  MUFU.EX2 R85, R3 ;  /* 0x0000000300557308 */ /* 0x0003e40000000800 */
[----:B-1----:R-:W-:Y:S01]  /*19e40*/  FMNMX.FTZ R3, R0, R2, !PT ;  /* 0x0000000200037209 */ /* 0x002fe20007810000 */
[----:B------:R-:W-:Y:S01]  /*19e50*/  FFMA.FTZ R2, R24, c[0x0][0x2d0], -R74 ;  /* 0x0000b40018027a23 */ /* 0x000fe2000001084a */
[----:B------:R-:W-:Y:S01]  /*19e60*/  FSEL R0, R72, RZ, P2 ;  /* 0x000000ff48007208 */ /* 0x000fe20001000000 */
[--C-:B------:R-:W-:Y:S05]  /*19e70*/  FFMA.FTZ R24, R28, c[0x0][0x2d0], -R75.reuse ;  /* 0x0000b4001c187a23 */ /* 0x100fea000001084b */
[----:B------:R1:W-:Y:S01]  /*19e80*/  MUFU.EX2 R89, R2 ;  /* 0x0000000200597308 */ /* 0x0003e20000000800 */
[----:B------:R-:W2:Y:S01]  /*19e90*/  SHFL.BFLY PT, R4, R3, 0x1, 0x1f ;  /* 0x0c201f0003047f89 */ /* 0x000ea200000e0000 */
[----:B------:R-:W-:Y:S01]  /*19ea0*/  FADD.FTZ R0, -R0, R100 ;  /* 0x0000006400007221 */ /* 0x000fe20000010100 */
[----:B------:R-:W-:Y:S01]  /*19eb0*/  MOV R100, R38 ;  /* 0x0000002600647202 */ /* 0x000fe20000000f00 */
[----:B------:R-:W-:Y:S02]  /*19ec0*/  FFMA.FTZ R28, R30, c[0x0][0x2d0], -R75 ;  /* 0x0000b4001e1c7a23 */ /* 0x000fe4000001084b */
[----:B------:R-:W-:Y:S01]  /*19ed0*/  FMUL.FTZ R0, R0, c[0x0][0x2d0] ;  /* 0x0000b40000007a20 */ /* 0x000fe20000410000 */
[----:B------:R-:W-:Y:S03]  /*19ee0*/  F2FP.PACK_AB R76, R50, R100 ;  /* 0x00000064324c723e */ /* 0x000fe600000000ff */
[----:B------:R3:W5:Y:S10]  /*19ef0*/  MUFU.EX2 R69, R0 ;  /* 0x0000000000457308 */ /* 0x0007740000000800 */
[----:B------:R-:W-:Y:S01]  /*19f00*/  MUFU.EX2 R34, R24 ;  /* 0x0000001800227308 */ /* 0x000fe20000000800 */
        /* <DEDUP_REMOVED lines=9> */
[----:B-----5:R-:W-:Y:S02]  /*19fa0*/  FMUL.FTZ R5, R69, R105 ;  /* 0x0000006945057220 */ /* 0x020fe40000410000 */
[----:B------:R-:W-:Y:S01]  /*19fb0*/  FADD.FTZ R0, -R0, R102 ;  /* 0x0000006600007221 */ /* 0x000fe20000010100 */
[----:B------:R-:W-:Y:S01]  /*19fc0*/  FSEL R97, R97, RZ, P0 ;  /* 0x000000ff61617208 */ /* 0x000fe20000000000 */
[----:B------:R-:W-:Y:S01]  /*19fd0*/  FMUL.FTZ R17, R69, R117 ;  /* 0x0000007545117220 */ /* 0x000fe20000410000 */
[-C--:B------:R-:W-:Y:S01]  /*19fe0*/  F2FP.PACK_AB R64, R101, R57.reuse ;  /* 0x000000396540723e */ /* 0x080fe200000000ff */
[----:B------:R-:W-:Y:S01]  /*19ff0*/  FMUL.FTZ R0, R0, c[0x0][0x2d0] ;  /* 0x0000b40000007a20 */ /* 0x000fe20000410000 */
[----:B------:R-:W-:Y:S01]  /*1a000*/  MOV R117, R57 ;  /* 0x0000003900757202 */ /* 0x000fe20000000f00 */
[--C-:B------:R-:W-:Y:S01]  /*1a010*/  FFMA.FTZ R4, R16, c[0x0][0x2d0], -R97.reuse ;  /* 0x0000b40010047a23 */ /* 0x100fe20000010861 */
[----:B------:R-:W-:Y:S01]  /*1a020*/  MUFU.EX2 R105, R92 ;  /* 0x0000005c00697308 */ /* 0x000fe20000000800 */
[--C-:B------:R-:W-:Y:S02]  /*1a030*/  FFMA.FTZ R58, R58, c[0x0][0x2d0], -R97.reuse ;  /* 0x0000b4003a3a7a23 */ /* 0x100fe40000010861 */
[--C-:B------:R-:W-:Y:S02]  /*1a040*/  FFMA.FTZ R62, R62, c[0x0][0x2d0], -R97.reuse ;  /* 0x0000b4003e3e7a23 */ /* 0x100fe40000010861 */
[----:B------:R-:W-:Y:S05]  /*1a050*/  FFMA.FTZ R16, R29, c[0x0][0x2d0], -R74 ;  /* 0x0000b4001d107a23 */ /* 0x000fea000001084a */
[----:B------:R2:W3:Y:S01]  /*1a060*/  MUFU.EX2 R2, R0 ;  /* 0x0000000000027308 */ /* 0x0004e20000000800 */
[C---:B-1----:R-:W-:Y:S02]  /*1a070*/  FMUL.FTZ R19, R68.reuse, R119 ;  /* 0x0000007744137220 */ /* 0x042fe40000410000 */
[C---:B------:R-:W-:Y:S02]  /*1a080*/  FMUL.FTZ R35, R68.reuse, R135 ;  /* 0x0000008744237220 */ /* 0x040fe40000410000 */
[C---:B------:R-:W-:Y:S01]  /*1a090*/  FMUL.FTZ R7, R68.reuse, R107 ;  /* 0x0000006b44077220 */ /* 0x040fe20000410000 */
[----:B------:R-:W-:Y:S04]  /*1a0a0*/  MOV R107, R36 ;  /* 0x00000024006b7202 */ /* 0x000fe80000000f00 */
[----:B------:R1:W-:Y:S01]  /*1a0b0*/  MUFU.EX2 R206, R4 ;  /* 0x0000000400ce7308 */ /* 0x0003e20000000800 */
[----:B------:R-:W-:Y:S01]  /*1a0c0*/  FMUL.FTZ R6, R68, R106 ;  /* 0x0000006a44067220 */ /* 0x000fe20000410000 */
[----:B------:R-:W4:Y:S01]  /*1a0d0*/  LDSM.16.MT88.4 R36, [R212+0x100] ;  /* 0x00010000d424783b */ /* 0x000f220000004200 */
[----:B------:R-:W-:Y:S07]  /*1a0e0*/  F2FP.PACK_AB R66, R107, R85 ;  /* 0x000000556b42723e */ /* 0x000fee00000000ff */
[----:B------:R5:W-:Y:S01]  /*1a0f0*/  MUFU.EX2 R33, R16 ;  /* 0x0000001000217308 */ /* 0x000be20000000800 */
[--C-:B--2---:R-:W-:Y:S02]  /*1a100*/  FFMA.FTZ R0, R9, c[0x0][0x2d0], -R97.reuse ;  /* 0x0000b40009007a23 */ /* 0x104fe40000010861 */
[C---:B---3--:R-:W-:Y:S02]  /*1a110*/  FMUL.FTZ R8, R2.reuse, R108 ;  /* 0x0000006c02087220 */ /* 0x048fe40000410000 */
[C---:B------:R-:W-:Y:S05]  /*1a120*/  FMUL.FTZ R9, R2.reuse, R109 ;  /* 0x0000006d02097220 */ /* 0x040fea0000410000 */
[----:B------:R2:W-:Y:S01]  /*1a130*/  MUFU.EX2 R204, R0 ;  /* 0x0000000000cc7308 */ /* 0x0005e20000000800 */
[C---:B------:R-:W-:Y:S01]  /*1a140*/  FMUL.FTZ R12, R2.reuse, R112 ;  /* 0x00000070020c7220 */ /* 0x040fe20000410000 */
[----:B------:R-:W-:Y:S01]  /*1a150*/  MOV R112, R87 ;  /* 0x0000005700707202 */ /* 0x000fe20000000f00 */
[----:B------:R-:W-:Y:S02]  /*1a160*/  FMUL.FTZ R13, R2, R113 ;  /* 0x00000071020d7220 */ /* 0x000fe40000410000 */
[--C-:B-1----:R-:W-:Y:S02]  /*1a170*/  FFMA.FTZ R4, R18, c[0x0][0x2d0], -R97.reuse ;  /* 0x0000b40012047a23 */ /* 0x102fe40000010861 */
[----:B------:R-:W-:Y:S02]  /*1a180*/  FMUL.FTZ R18, R68, R118 ;  /* 0x0000007644127220 */ /* 0x000fe40000410000 */
[----:B------:R-:W-:Y:S01]  /*1a190*/  IMAD.MOV.U32 R113, RZ, RZ, R84 ;  /* 0x000000ffff717224 */ /* 0x000fe200078e0054 */
[----:B------:R1:W3:Y:S01]  /*1a1a0*/  MUFU.EX2 R207, R4 ;  /* 0x0000000400cf7308 */ /* 0x0002e20000000800 */
[C---:B------:R-:W-:Y:S02]  /*1a1b0*/  FMUL.FTZ R24, R2.reuse, R124 ;  /* 0x0000007c02187220 */ /* 0x040fe40000410000 */
[C---:B------:R-:W-:Y:S02]  /*1a1c0*/  FMUL.FTZ R25, R2.reuse, R125 ;  /* 0x0000007d02197220 */ /* 0x040fe40000410000 */
[----:B-----5:R-:W-:Y:S02]  /*1a1d0*/  FMUL.FTZ R16, R69, R116 ;  /* 0x0000007445107220 */ /* 0x020fe40000410000 */
[C---:B------:R-:W-:Y:S02]  /*1a1e0*/  FMUL.FTZ R29, R2.reuse, R129 ;  /* 0x00000081021d7220 */ /* 0x040fe40000410000 */
[C---:B------:R-:W-:Y:S01]  /*1a1f0*/  FMUL.FTZ R45, R2.reuse, R145 ;  /* 0x00000091022d7220 */ /* 0x040fe20000410000 */
[----:B------:R5:W-:Y:S01]  /*1a200*/  MUFU.EX2 R124, R32 ;  /* 0x00000020007c7308 */ /* 0x000be20000000800 */
[----:B------:R-:W-:Y:S02]  /*1a210*/  FMUL.FTZ R57, R2, R157 ;  /* 0x0000009d02397220 */ /* 0x000fe40000410000 */
[----:B------:R-:W-:Y:S02]  /*1a220*/  IMAD.MOV.U32 R116, RZ, RZ, R86 ;  /* 0x000000ffff747224 */ /* 0x000fe400078e0056 */
[----:B--2---:R-:W-:Y:S02]  /*1a230*/  FFMA.FTZ R0, R14, c[0x0][0x2d0], -R97 ;  /* 0x0000b4000e007a23 */ /* 0x004fe40000010861 */
[----:B------:R-:W-:Y:S02]  /*1a240*/  IMAD.MOV.U32 R108, RZ, RZ, R60 ;  /* 0x000000ffff6c7224 */ /* 0x000fe400078e003c */
[----:B------:R-:W-:Y:S01]  /*1a250*/  FMUL.FTZ R60, R2, R160 ;  /* 0x000000a0023c7220 */ /* 0x000fe20000410000 */
[----:B------:R2:W2:Y:S01]  /*1a260*/  MUFU.EX2 R205, R0 ;  /* 0x0000000000cd7308 */ /* 0x0004a20000000800 */
[----:B------:R-:W-:Y:S01]  /*1a270*/  MOV R160, R116 ;  /* 0x0000007400a07202 */ /* 0x000fe20000000f00 */
[----:B-1----:R-:W-:Y:S01]  /*1a280*/  FFMA.FTZ R4, R26, c[0x0][0x2d0], -R74 ;  /* 0x0000b4001a047a23 */ /* 0x002fe2000001084a */
[----:B---3--:R-:W-:Y:S07]  /*1a290*/  F2FP.PACK_AB R67, R207, R206 ;  /* 0x000000cecf43723e */ /* 0x008fee00000000ff */
[----:B------:R1:W-:Y:S01]  /*1a2a0*/  MUFU.EX2 R91, R4 ;  /* 0x00000004005b7308 */ /* 0x0003e20000000800 */
[----:B-----5:R-:W-:Y:S01]  /*1a2b0*/  FMUL.FTZ R32, R69, R132 ;  /* 0x0000008445207220 */ /* 0x020fe20000410000 */
[----:B--2---:R-:W-:Y:S02]  /*1a2c0*/  FSEL R0, R3, RZ, P0 ;  /* 0x000000ff03007208 */ /* 0x004fe40000000000 */
[----:B------:R-:W-:Y:S02]  /*1a2d0*/  F2FP.PACK_AB R65, R205, R204 ;  /* 0x000000cccd41723e */ /* 0x000fe400000000ff */
[----:B------:R-:W-:Y:S01]  /*1a2e0*/  PLOP3.LUT P0, PT, PT, PT, UP0, 0x80, 0x0 ;  /* 0x000000000000781c */ /* 0x000fe20003f0f008 */
[----:B------:R-:W-:Y:S04]  /*1a2f0*/  FADD.FTZ R0, -R0, R103 ;  /* 0x0000006700007221 */ /* 0x000fe80000010100 */
[----:B------:R-:W-:Y:S02]  /*1a300*/  FMUL.FTZ R0, R0, c[0x0][0x2d0] ;  /* 0x0000b40000007a20 */ /* 0x000fe40000410000 */
[----:B-1----:R-:W-:Y:S02]  /*1a310*/  FMUL.FTZ R4, R69, R104 ;  /* 0x0000006845047220 */ /* 0x002fe40000410000 */
[----:B------:R-:W-:Y:S02]  /*1a320*/  IMAD.MOV.U32 R104, RZ, RZ, R89 ;  /* 0x000000ffff687224 */ /* 0x000fe400078e0059 */
[----:B------:R-:W1:Y:S03]  /*1a330*/  MUFU.EX2 R0, R0 ;  /* 0x0000000000007308 */ /* 0x000e660000000800 */
[-C--:B------:R-:W-:Y:S01]  /*1a340*/  HMMA.16816.F32 R4, R76, R20.reuse, R4 ;  /* 0x000000144c04723c */ /* 0x080fe20000001804 */
[C---:B-1----:R-:W-:Y:S01]  /*1a350*/  FMUL.FTZ R10, R0.reuse, R110 ;  /* 0x0000006e000a7220 */ /* 0x042fe20000410000 */
[----:B------:R-:W-:Y:S01]  /*1a360*/  MOV R110, R61 ;  /* 0x0000003d006e7202 */ /* 0x000fe20000000f00 */
[C---:B------:R-:W-:Y:S01]  /*1a370*/  FMUL.FTZ R11, R0.reuse, R111 ;  /* 0x0000006f000b7220 */ /* 0x040fe20000410000 */
[----:B------:R-:W-:Y:S01]  /*1a380*/  MOV R111, R63 ;  /* 0x0000003f006f7202 */ /* 0x000fe20000000f00 */
[C---:B------:R-:W-:Y:S02]  /*1a390*/  FMUL.FTZ R63, R0.reuse, R163 ;  /* 0x000000a3003f7220 */ /* 0x040fe40000410000 */
[C---:B------:R-:W-:Y:S01]  /*1a3a0*/  FMUL.FTZ R14, R0.reuse, R114 ;  /* 0x00000072000e7220 */ /* 0x040fe20000410000 */
[----:B------:R-:W-:Y:S01]  /*1a3b0*/  MOV R114, R85 ;  /* 0x0000005500727202 */ /* 0x000fe20000000f00 */
[C---:B------:R-:W-:Y:S01]  /*1a3c0*/  FMUL.FTZ R47, R0.reuse, R147 ;  /* 0x00000093002f7220 */ /* 0x040fe20000410000 */
[C---:B------:R-:W-:Y:S02]  /*1a3d0*/  HMMA.16816.F32 R8, R64.reuse, R20, R8 ;  /* 0x000000144008723c */ /* 0x040fe40000001808 */
[----:B------:R-:W-:Y:S01]  /*1a3e0*/  FMUL.FTZ R15, R0, R115 ;  /* 0x00000073000f7220 */ /* 0x000fe20000410000 */
[----:B------:R-:W1:Y:S01]  /*1a3f0*/  LDSM.16.MT88.4 R84, [R209+0x900] ;  /* 0x00090000d154783b */ /* 0x000e620000004200 */
[----:B------:R-:W-:Y:S01]  /*1a400*/  FMUL.FTZ R61, R2, R161 ;  /* 0x000000a1023d7220 */ /* 0x000fe20000410000 */
[----:B------:R-:W-:Y:S01]  /*1a410*/  MUFU.EX2 R115, R44 ;  /* 0x0000002c00737308 */ /* 0x000fe20000000800 */
[----:B------:R-:W-:Y:S02]  /*1a420*/  IMAD.MOV.U32 R161, RZ, RZ, R112 ;  /* 0x000000ffffa17224 */ /* 0x000fe400078e0070 */
[----:B------:R-:W-:Y:S01]  /*1a430*/  FFMA.FTZ R20, R31, c[0x0][0x2d0], -R74 ;  /* 0x0000b4001f147a23 */ /* 0x000fe2000001084a */
[-C--:B------:R-:W-:Y:S03]  /*1a440*/  HMMA.16816.F32 R12, R64, R22.reuse, R12 ;  /* 0x00000016400c723c */ /* 0x080fe6000000180c */
[C---:B------:R-:W-:Y:S02]  /*1a450*/  FMUL.FTZ R21, R69.reuse, R121 ;  /* 0x0000007945157220 */ /* 0x040fe40000410000 */
[C---:B------:R-:W-:Y:S01]  /*1a460*/  FMUL.FTZ R26, R0.reuse, R126 ;  /* 0x0000007e001a7220 */ /* 0x040fe20000410000 */
[----:B------:R2:W3:Y:S01]  /*1a470*/  MUFU.EX2 R59, R20 ;  /* 0x00000014003b7308 */ /* 0x0004e20000000800 */
[C---:B------:R-:W-:Y:S01]  /*1a480*/  FMUL.FTZ R27, R0.reuse, R127 ;  /* 0x0000007f001b7220 */ /* 0x040fe20000410000 */
[C---:B------:R-:W-:Y:S01]  /*1a490*/  HMMA.16816.F32 R16, R76.reuse, R22, R16 ;  /* 0x000000164c10723c */ /* 0x040fe20000001810 */
[C---:B------:R-:W-:Y:S03]  /*1a4a0*/  FMUL.FTZ R30, R0.reuse, R130 ;  /* 0x00000082001e7220 */ /* 0x040fe60000410000 */
[----:B------:R-:W-:Y:S01]  /*1a4b0*/  FMUL.FTZ R31, R0, R131 ;  /* 0x00000083001f7220 */ /* 0x000fe20000410000 */
[----:B------:R-:W-:Y:S01]  /*1a4c0*/  MOV R131, R33 ;  /* 0x0000002100837202 */ /* 0x000fe20000000f00 */
[C---:B------:R-:W-:Y:S02]  /*1a4d0*/  FMUL.FTZ R33, R69.reuse, R133 ;  /* 0x0000008545217220 */ /* 0x040fe40000410000 */
[C---:B------:R-:W-:Y:S02]  /*1a4e0*/  FMUL.FTZ R22, R68.reuse, R122 ;  /* 0x0000007a44167220 */ /* 0x040fe40000410000 */
[----:B------:R5:W-:Y:S02]  /*1a4f0*/  MUFU.EX2 R122, R48 ;  /* 0x00000030007a7308 */ /* 0x000be40000000800 */
[C---:B------:R-:W-:Y:S02]  /*1a500*/  FMUL.FTZ R23, R68.reuse, R123 ;  /* 0x0000007b44177220 */ /* 0x040fe40000410000 */
[----:B------:R-:W-:Y:S02]  /*1a510*/  IMAD.MOV.U32 R130, RZ, RZ, R34 ;  /* 0x000000ffff827224 */ /* 0x000fe400078e0022 */
[----:B------:R-:W-:Y:S02]  /*1a520*/  FMUL.FTZ R34, R68, R134 ;  /* 0x0000008644227220 */ /* 0x000fe40000410000 */
[C---:B------:R-:W-:Y:S01]  /*1a530*/  FMUL.FTZ R42, R0.reuse, R142 ;  /* 0x0000008e002a7220 */ /* 0x040fe20000410000 */
[----:B------:R-:W-:Y:S01]  /*1a540*/  LDSM.16.MT88.4 R132, [R212+0x2900] ;  /* 0x00290000d484783b */ /* 0x000fe20000004200 */
[----:B------:R-:W-:Y:S02]  /*1a550*/  FMUL.FTZ R43, R0, R143 ;  /* 0x0000008f002b7220 */ /* 0x000fe40000410000 */
[C---:B--2---:R-:W-:Y:S02]  /*1a560*/  FMUL.FTZ R20, R69.reuse, R120 ;  /* 0x0000007845147220 */ /* 0x044fe40000410000 */
[----:B------:R2:W-:Y:S01]  /*1a570*/  MUFU.EX2 R120, R28 ;  /* 0x0000001c00787308 */ /* 0x0005e20000000800 */
[----:B------:R-:W-:Y:S02]  /*1a580*/  FMUL.FTZ R44, R2, R144 ;  /* 0x00000090022c7220 */ /* 0x000fe40000410000 */
[C---:B------:R-:W-:Y:S02]  /*1a590*/  FMUL.FTZ R46, R0.reuse, R146 ;  /* 0x00000092002e7220 */ /* 0x040fe40000410000 */
[-C--:B----4-:R-:W-:Y:S01]  /*1a5a0*/  HMMA.16816.F32 R20, R76, R36.reuse, R20 ;  /* 0x000000244c14723c */ /* 0x090fe20000001814 */
[----:B---3--:R-:W-:Y:S02]  /*1a5b0*/  IMAD.MOV.U32 R123, RZ, RZ, R59 ;  /* 0x000000ffff7b7224 */ /* 0x008fe400078e003b */
[----:B------:R-:W-:Y:S02]  /*1a5c0*/  FMUL.FTZ R59, R0, R159 ;  /* 0x0000009f003b7220 */ /* 0x000fe40000410000 */
[C---:B-----5:R-:W-:Y:S02]  /*1a5d0*/  FMUL.FTZ R48, R69.reuse, R148 ;  /* 0x0000009445307220 */ /* 0x060fe40000410000 */
[----:B------:R-:W-:Y:S01]  /*1a5e0*/  IMAD.MOV.U32 R148, RZ, RZ, R49 ;  /* 0x000000ffff947224 */ /* 0x000fe200078e0031 */
[C---:B------:R-:W-:Y:S01]  /*1a5f0*/  HMMA.16816.F32 R24, R64.reuse, R36, R24 ;  /* 0x000000244018723c */ /* 0x040fe20000001818 */
[----:B------:R-:W-:Y:S03]  /*1a600*/  FMUL.FTZ R49, R69, R149 ;  /* 0x0000009545317220 */ /* 0x000fe60000410000 */
[----:B------:R-:W-:Y:S01]  /*1a610*/  MOV R149, R50 ;  /* 0x0000003200957202 */ /* 0x000fe20000000f00 */
[----:B------:R-:W-:Y:S02]  /*1a620*/  FMUL.FTZ R50, R68, R150 ;  /* 0x0000009644327220 */ /* 0x000fe40000410000 */
[--C-:B------:R-:W-:Y:S02]  /*1a630*/  FFMA.FTZ R36, R40, c[0x0][0x2d0], -R96.reuse ;  /* 0x0000b40028247a23 */ /* 0x100fe40000010860 */
[----:B------:R-:W-:Y:S02]  /*1a640*/  FFMA.FTZ R40, R41, c[0x0][0x2d0], -R96 ;  /* 0x0000b40029287a23 */ /* 0x000fe40000010860 */
[----:B------:R3:W-:Y:S01]  /*1a650*/  MUFU.EX2 R129, R36 ;  /* 0x0000002400817308 */ /* 0x0007e20000000800 */
[C---:B--2---:R-:W-:Y:S02]  /*1a660*/  FMUL.FTZ R28, R2.reuse, R128 ;  /* 0x00000080021c7220 */ /* 0x044fe40000410000 */
[----:B------:R-:W-:Y:S02]  /*1a670*/  IMAD.MOV.U32 R150, RZ, RZ, R51 ;  /* 0x000000ffff967224 */ /* 0x000fe400078e0033 */
[----:B------:R-:W-:Y:S02]  /*1a680*/  FMUL.FTZ R41, R2, R141 ;  /* 0x0000008d02297220 */ /* 0x000fe40000410000 */
[C---:B------:R-:W-:Y:S01]  /*1a690*/  FMUL.FTZ R51, R68.reuse, R151 ;  /* 0x0000009744337220 */ /* 0x040fe20000410000 */
[-C--:B------:R-:W-:Y:S01]  /*1a6a0*/  HMMA.16816.F32 R28, R64, R38.reuse, R28 ;  /* 0x00000026401c723c */ /* 0x080fe2000000181c */
[----:B------:R-:W-:Y:S01]  /*1a6b0*/  MOV R151, R91 ;  /* 0x0000005b00977202 */ /* 0x000fe20000000f00 */
[----:B------:R2:W-:Y:S01]  /*1a6c0*/  MUFU.EX2 R128, R40 ;  /* 0x0000002800807308 */ /* 0x0005e20000000800 */
[C---:B------:R-:W-:Y:S05]  /*1a6d0*/  FMUL.FTZ R37, R69.reuse, R137 ;  /* 0x0000008945257220 */ /* 0x040fea0000410000 */
[C---:B------:R-:W-:Y:S04]  /*1a6e0*/  HMMA.16816.F32 R32, R76.reuse, R38, R32 ;  /* 0x000000264c20723c */ /* 0x040fe80000001820 */
[----:B------:R4:W-:Y:S03]  /*1a6f0*/  MUFU.EX2 R137, R58 ;  /* 0x0000003a00897308 */ /* 0x0009e60000000800 */
[C---:B------:R-:W-:Y:S02]  /*1a700*/  FMUL.FTZ R38, R68.reuse, R138 ;  /* 0x0000008a44267220 */ /* 0x040fe40000410000 */
[C---:B---3--:R-:W-:Y:S03]  /*1a710*/  FMUL.FTZ R36, R69.reuse, R136 ;  /* 0x0000008845247220 */ /* 0x048fe60000410000 */
[----:B------:R-:W-:Y:S02]  /*1a720*/  FMUL.FTZ R39, R68, R139 ;  /* 0x0000008b44277220 */ /* 0x000fe40000410000 */
[----:B------:R3:W-:Y:S01]  /*1a730*/  MUFU.EX2 R136, R62 ;  /* 0x0000003e00887308 */ /* 0x0007e20000000800 */
[----:B--2---:R-:W-:Y:S04]  /*1a740*/  FMUL.FTZ R40, R2, R140 ;  /* 0x0000008c02287220 */ /* 0x004fe80000410000 */
[-C--:B------:R-:W-:Y:S08]  /*1a750*/  HMMA.16816.F32 R36, R76, R52.reuse, R36 ;  /* 0x000000344c24723c */ /* 0x080ff00000001824 */
[C---:B------:R-:W-:Y:S01]  /*1a760*/  HMMA.16816.F32 R40, R64.reuse, R52, R40 ;  /* 0x000000344028723c */ /* 0x040fe20000001828 */
[----:B----4-:R-:W-:Y:S06]  /*1a770*/  FMUL.FTZ R58, R0, R158 ;  /* 0x0000009e003a7220 */ /* 0x010fec0000410000 */
[--C-:B------:R-:W-:Y:S01]  /*1a780*/  FFMA.FTZ R52, R56, c[0x0][0x2d0], -R97.reuse ;  /* 0x0000b40038347a23 */ /* 0x100fe20000010861 */
[-C--:B------:R-:W-:Y:S01]  /*1a790*/  HMMA.16816.F32 R44, R64, R54.reuse, R44 ;  /* 0x00000036402c723c */ /* 0x080fe2000000182c */
[C---:B------:R-:W-:Y:S02]  /*1a7a0*/  FMUL.FTZ R53, R69.reuse, R153 ;  /* 0x0000009945357220 */ /* 0x040fe40000410000 */
[----:B------:R2:W4:Y:S01]  /*1a7b0*/  MUFU.EX2 R138, R52 ;  /* 0x00000034008a7308 */ /* 0x0005220000000800 */
[----:B------:R-:W-:Y:S02]  /*1a7c0*/  FMUL.FTZ R56, R2, R156 ;  /* 0x0000009c02387220 */ /* 0x000fe40000410000 */
[----:B---3--:R-:W-:Y:S01]  /*1a7d0*/  FMUL.FTZ R62, R0, R162 ;  /* 0x000000a2003e7220 */ /* 0x008fe20000410000 */
[----:B------:R-:W-:Y:S01]  /*1a7e0*/  MOV R162, R101 ;  /* 0x0000006500a27202 */ /* 0x000fe20000000f00 */
[C---:B------:R-:W-:Y:S07]  /*1a7f0*/  HMMA.16816.F32 R48, R76.reuse, R54, R48 ;  /* 0x000000364c30723c */ /* 0x040fee0000001830 */
[C---:B------:R-:W-:Y:S02]  /*1a800*/  FMUL.FTZ R54, R68.reuse, R154 ;  /* 0x0000009a44367220 */ /* 0x040fe40000410000 */
[----:B------:R-:W-:Y:S03]  /*1a810*/  FMUL.FTZ R55, R68, R155 ;  /* 0x0000009b44377220 */ /* 0x000fe60000410000 */
[----:B--2---:R-:W-:Y:S07]  /*1a820*/  FMUL.FTZ R52, R69, R152 ;  /* 0x0000009845347220 */ /* 0x004fee0000410000 */
        /* <DEDUP_REMOVED lines=93> */
[----:B------:R-:W-:Y:S04]  /*1ae00*/  IMAD.MOV.U32 R197, RZ, RZ, R100 ;  /* 0x000000ffffc57224 */ /* 0x000fe800078e0064 */
        /* <DEDUP_REMOVED lines=18> */
[--C-:B--2---:R-:W-:Y:S09]  /*1af30*/  FFMA.FTZ R84, R187, c[0x0][0x2d0], -R96.reuse ;  /* 0x0000b400bb547a23 */ /* 0x104ff20000010860 */
[----:B------:R2:W-:Y:S01]  /*1af40*/  MUFU.EX2 R185, R84 ;  /* 0x0000005400b97308 */ /* 0x0005e20000000800 */
[----:B---3--:R-:W-:Y:S01]  /*1af50*/  FFMA.FTZ R92, R186, c[0x0][0x2d0], -R97 ;  /* 0x0000b400ba5c7a23 */ /* 0x008fe20000010861 */
[----:B------:R-:W-:Y:S08]  /*1af60*/  MOV R186, R106 ;  /* 0x0000006a00ba7202 */ /* 0x000ff00000000f00 */
[----:B------:R3:W-:Y:S01]  /*1af70*/  MUFU.EX2 R103, R92 ;  /* 0x0000005c00677308 */ /* 0x0007e20000000800 */
[----:B-1----:R-:W1:Y:S01]  /*1af80*/  LDSM.16.MT88.4 R88, [R211+0x1100] ;  /* 0x00110000d358783b */ /* 0x002e620000004200 */
[----:B--2---:R-:W-:Y:S02]  /*1af90*/  FFMA.FTZ R84, R190, c[0x0][0x2d0], -R96 ;  /* 0x0000b400be547a23 */ /* 0x004fe40000010860 */
[----:B------:R-:W-:Y:S06]  /*1afa0*/  IMAD.MOV.U32 R190, RZ, RZ, R109 ;  /* 0x000000ffffbe7224 */ /* 0x000fec00078e006d */
[----:B------:R2:W4:Y:S01]  /*1afb0*/  MUFU.EX2 R187, R84 ;  /* 0x0000005400bb7308 */ /* 0x0005220000000800 */
[----:B---3--:R-:W-:Y:S01]  /*1afc0*/  FFMA.FTZ R92, R227, c[0x0][0x2d0], -R75 ;  /* 0x0000b400e35c7a23 */ /* 0x008fe2000001084b */
[----:B------:R-:W-:Y:S02]  /*1afd0*/  MOV R227, R120 ;  /* 0x0000007800e37202 */ /* 0x000fe40000000f00 */
[----:B------:R-:W-:Y:S01]  /*1afe0*/  MOV R120, R110 ;  /* 0x0000006e00787202 */ /* 0x000fe20000000f00 */
        /* <DEDUP_REMOVED lines=8> */
[--C-:B------:R-:W-:Y:S01]  /*1b070*/  FFMA.FTZ R80, R230, c[0x0][0x2d0], -R74.reuse ;  /* 0x0000b400e6507a23 */ /* 0x100fe2000001084a */
        /* <DEDUP_REMOVED lines=13> */
[----:B-1----:R-:W-:Y:S02]  /*1b150*/  FFMA.FTZ R80, R200, c[0x0][0x2d0], -R75 ;  /* 0x0000b400c8507a23 */ /* 0x002fe4000001084b */
[----:B------:R-:W-:Y:S07]  /*1b160*/  IMAD.MOV.U32 R200, RZ, RZ, R115 ;  /* 0x000000ffffc87224 */ /* 0x000fee00078e0073 */
        /* <DEDUP_REMOVED lines=9> */
[----:B------:R-:W-:Y:S02]  /*1b200*/  IMAD.MOV.U32 R233, RZ, RZ, R123 ;  /* 0x000000ffffe97224 */ /* 0x000fe400078e007b */
[----:B------:R1:W-:Y:S01]  /*1b210*/  MUFU.EX2 R158, R84 ;  /* 0x00000054009e7308 */ /* 0x0003e20000000800 */
[----:B------:R-:W-:Y:S04]  /*1b220*/  MOV R123, R114 ;  /* 0x00000072007b7202 */ /* 0x000fe80000000f00 */
[C---:B------:R-:W-:Y:S08]  /*1b230*/  HMMA.16816.F32 R16, R76.reuse, R86, R16 ;  /* 0x000000564c10723c */ /* 0x040ff00000001810 */
[-C--:B------:R-:W-:Y:S08]  /*1b240*/  HMMA.16816.F32 R20, R76, R88.reuse, R20 ;  /* 0x000000584c14723c */ /* 0x080ff00000001814 */
[C---:B------:R-:W-:Y:S01]  /*1b250*/  HMMA.16816.F32 R24, R80.reuse, R88, R24 ;  /* 0x000000585018723c */ /* 0x040fe20000001818 */
[----:B-1----:R-:W-:Y:S03]  /*1b260*/  FFMA.FTZ R84, R234, c[0x0][0x2d0], -R74 ;  /* 0x0000b400ea547a23 */ /* 0x002fe6000001084a */
[----:B------:R-:W-:Y:S03]  /*1b270*/  MOV R234, R160 ;  /* 0x000000a000ea7202 */ /* 0x000fe60000000f00 */
[--C-:B------:R-:W-:Y:S01]  /*1b280*/  FFMA.FTZ R88, R226, c[0x0][0x2d0], -R96.reuse ;  /* 0x0000b400e2587a23 */ /* 0x100fe20000010860 */
[-C--:B------:R-:W-:Y:S01]  /*1b290*/  HMMA.16816.F32 R28, R80, R90.reuse, R28 ;  /* 0x0000005a501c723c */ /* 0x080fe2000000181c */
[----:B------:R1:W-:Y:S03]  /*1b2a0*/  MUFU.EX2 R180, R84 ;  /* 0x0000005400b47308 */ /* 0x0003e60000000800 */
[----:B------:R-:W-:Y:S04]  /*1b2b0*/  MOV R226, R108 ;  /* 0x0000006c00e27202 */ /* 0x000fe80000000f00 */
[C---:B------:R-:W-:Y:S03]  /*1b2c0*/  HMMA.16816.F32 R32, R76.reuse, R90, R32 ;  /* 0x0000005a4c20723c */ /* 0x040fe60000001820 */
[----:B------:R3:W-:Y:S05]  /*1b2d0*/  MUFU.EX2 R156, R88 ;  /* 0x00000058009c7308 */ /* 0x0007ea0000000800 */
[-C--:B--2---:R-:W-:Y:S08]  /*1b2e0*/  HMMA.16816.F32 R36, R76, R92.reuse, R36 ;  /* 0x0000005c4c24723c */ /* 0x084ff00000001824 */
[C---:B------:R-:W-:Y:S01]  /*1b2f0*/  HMMA.16816.F32 R40, R80.reuse, R92, R40 ;  /* 0x0000005c5028723c */ /* 0x040fe20000001828 */
[----:B-1----:R-:W-:Y:S03]  /*1b300*/  FFMA.FTZ R84, R231, c[0x0][0x2d0], -R75 ;  /* 0x0000b400e7547a23 */ /* 0x002fe6000001084b */
[----:B------:R-:W-:Y:S01]  /*1b310*/  IMAD.MOV.U32 R231, RZ, RZ, R161 ;  /* 0x000000ffffe77224 */ /* 0x000fe200078e00a1 */
[----:B------:R1:W-:Y:S02]  /*1b320*/  MUFU.EX2 R157, R84 ;  /* 0x00000054009d7308 */ /* 0x0003e40000000800 */
[----:B------:R-:W-:Y:S01]  /*1b330*/  FFMA.FTZ R92, R191, c[0x0][0x2d0], -R97 ;  /* 0x0000b400bf5c7a23 */ /* 0x000fe20000010861 */
[-C--:B------:R-:W-:Y:S01]  /*1b340*/  HMMA.16816.F32 R44, R80, R94.reuse, R44 ;  /* 0x0000005e502c723c */ /* 0x080fe2000000182c */
[--C-:B---3--:R-:W-:Y:S03]  /*1b350*/  FFMA.FTZ R88, R228, c[0x0][0x2d0], -R96.reuse ;  /* 0x0000b400e4587a23 */ /* 0x108fe60000010860 */
[----:B------:R-:W-:Y:S03]  /*1b360*/  MOV R228, R162 ;  /* 0x000000a200e47202 */ /* 0x000fe60000000f00 */
[----:B------:R2:W-:Y:S01]  /*1b370*/  MUFU.EX2 R100, R92 ;  /* 0x0000005c00647308 */ /* 0x0005e20000000800 */
[C---:B------:R-:W-:Y:S09]  /*1b380*/  HMMA.16816.F32 R48, R76.reuse, R94, R48 ;  /* 0x0000005e4c30723c */ /* 0x040ff20000001830 */
[----:B------:R3:W-:Y:S03]  /*1b390*/  MUFU.EX2 R178, R88 ;  /* 0x0000005800b27308 */ /* 0x0007e60000000800 */
[----:B-1----:R-:W-:Y:S02]  /*1b3a0*/  FFMA.FTZ R84, R232, c[0x0][0x2d0], -R75 ;  /* 0x0000b400e8547a23 */ /* 0x002fe4000001084b */
[----:B------:R-:W4:Y:S05]  /*1b3b0*/  LDL.LU R232, [R1+0x1c] ;  /* 0x00001c0001e87983 */ /* 0x000f2a0000300800 */
[----:B------:R1:W-:Y:S01]  /*1b3c0*/  MUFU.EX2 R179, R84 ;  /* 0x0000005400b37308 */ /* 0x0003e20000000800 */
[----:B------:R-:W5:Y:S01]  /*1b3d0*/  LDL.LU R163, [R1+0x14] ;  /* 0x0000140001a37983 */ /* 0x000f620000300800 */
[----:B--2---:R-:W-:Y:S03]  /*1b3e0*/  FFMA.FTZ R92, R192, c[0x0][0x2d0], -R97 ;  /* 0x0000b400c05c7a23 */ /* 0x004fe60000010861 */
[----:B------:R-:W2:Y:S05]  /*1b3f0*/  LDL.LU R112, [R1+0x18] ;  /* 0x0000180001707983 */ /* 0x000eaa0000300800 */
[----:B------:R1:W-:Y:S01]  /*1b400*/  MUFU.EX2 R99, R92 ;  /* 0x0000005c00637308 */ /* 0x0003e20000000800 */
[--C-:B---3--:R-:W-:Y:S09]  /*1b410*/  FFMA.FTZ R88, R229, c[0x0][0x2d0], -R96.reuse ;  /* 0x0000b400e5587a23 */ /* 0x108ff20000010860 */
[----:B------:R3:W3:Y:S01]  /*1b420*/  MUFU.EX2 R177, R88 ;  /* 0x0000005800b17308 */ /* 0x0006e20000000800 */
[----:B-1----:R-:W-:Y:S02]  /*1b430*/  FFMA.FTZ R84, R203, c[0x0][0x2d0], -R96 ;  /* 0x0000b400cb547a23 */ /* 0x002fe40000010860 */
[----:B------:R-:W-:Y:S02]  /*1b440*/  IMAD.MOV.U32 R203, RZ, RZ, R117 ;  /* 0x000000ffffcb7224 */ /* 0x000fe400078e0075 */
[----:B------:R-:W-:Y:S05]  /*1b450*/  LDSM.16.MT88.4 R116, [R209+0x2900] ;  /* 0x00290000d174783b */ /* 0x000fea0000004200 */
[----:B------:R1:W-:Y:S01]  /*1b460*/  MUFU.EX2 R155, R84 ;  /* 0x00000054009b7308 */ /* 0x0003e20000000800 */
[----:B------:R-:W-:Y:S09]  /*1b470*/  FFMA.FTZ R92, R237, c[0x0][0x2d0], -R75 ;  /* 0x0000b400ed5c7a23 */ /* 0x000ff2000001084b */
[----:B------:R1:W-:Y:S01]  /*1b480*/  MUFU.EX2 R172, R92 ;  /* 0x0000005c00ac7308 */ /* 0x0003e20000000800 */
[--C-:B---3--:R-:W-:Y:S09]  /*1b490*/  FFMA.FTZ R88, R236, c[0x0][0x2d0], -R74.reuse ;  /* 0x0000b400ec587a23 */ /* 0x108ff2000001084a */
[----:B------:R3:W-:Y:S01]  /*1b4a0*/  MUFU.EX2 R176, R88 ;  /* 0x0000005800b07308 */ /* 0x0007e20000000800 */
[----:B-1----:R-:W1:Y:S08]  /*1b4b0*/  LDSM.16.MT88.4 R84, [R211+0x1900] ;  /* 0x00190000d354783b */ /* 0x002e700000004200 */
[----:B------:R-:W-:Y:S01]  /*1b4c0*/  LDSM.16.MT88.4 R92, [R210+0x2100] ;  /* 0x00210000d25c783b */ /* 0x000fe20000004200 */
[--C-:B---3--:R-:W-:Y:S04]  /*1b4d0*/  FFMA.FTZ R88, R188, c[0x0][0x2d0], -R97.reuse ;  /* 0x0000b400bc587a23 */ /* 0x108fe80000010861 */
[----:B------:R3:W3:Y:S01]  /*1b4e0*/  MUFU.EX2 R101, R88 ;  /* 0x0000005800657308 */ /* 0x0006e20000000800 */
        /* <DEDUP_REMOVED lines=9> */
[----:B------:R-:W-:Y:S01]  /*1b580*/  F2FP.PACK_AB R81, R100, R101 ;  /* 0x000000656451723e */ /* 0x000fe200000000ff */
[----:B------:R1:W1:Y:S02]  /*1b590*/  MUFU.EX2 R175, R80 ;  /* 0x0000005000af7308 */ /* 0x0002640000000800 */
[----:B------:R-:W-:Y:S02]  /*1b5a0*/  F2FP.PACK_AB R76, R182, R183 ;  /* 0x000000b7b64c723e */ /* 0x000fe400000000ff */
[----:B------:R-:W-:Y:S03]  /*1b5b0*/  F2FP.PACK_AB R77, R181, R159 ;  /* 0x0000009fb54d723e */ /* 0x000fe600000000ff */
[----:B------:R-:W-:Y:S02]  /*1b5c0*/  F2FP.PACK_AB R78, R180, R158 ;  /* 0x0000009eb44e723e */ /* 0x000fe400000000ff */
[----:B------:R-:W-:Y:S01]  /*1b5d0*/  F2FP.PACK_AB R79, R179, R157 ;  /* 0x0000009db34f723e */ /* 0x000fe200000000ff */
[----:B---3--:R-:W3:Y:S01]  /*1b5e0*/  LDSM.16.MT88.4 R84, [R212+0x2100] ;  /* 0x00210000d454783b */ /* 0x008ee20000004200 */
[----:B------:R-:W-:Y:S05]  /*1b5f0*/  F2FP.PACK_AB R83, R98, R99 ;  /* 0x000000636253723e */ /* 0x000fea00000000ff */
[-C--:B-1----:R-:W-:Y:S01]  /*1b600*/  HMMA.16816.F32 R4, R76, R88.reuse, R4 ;  /* 0x000000584c04723c */ /* 0x082fe20000001804 */
[--C-:B------:R-:W-:Y:S01]  /*1b610*/  FFMA.FTZ R80, R235, c[0x0][0x2d0], -R75.reuse ;  /* 0x0000b400eb507a23 */ /* 0x100fe2000001084b */
[----:B------:R-:W-:Y:S03]  /*1b620*/  F2FP.PACK_AB R164, R175, R176 ;  /* 0x000000b0afa4723e */ /* 0x000fe600000000ff */
[----:B------:R1:W1:Y:S02]  /*1b630*/  MUFU.EX2 R174, R80 ;  /* 0x0000005000ae7308 */ /* 0x0002640000000800 */
[----:B-1----:R-:W-:Y:S02]  /*1b640*/  F2FP.PACK_AB R80, R156, R155 ;  /* 0x0000009b9c50723e */ /* 0x002fe400000000ff */
[----:B------:R-:W-:Y:S05]  /*1b650*/  F2FP.PACK_AB R165, R172, R174 ;  /* 0x000000aeaca5723e */ /* 0x000fea00000000ff */
[C---:B------:R-:W-:Y:S07]  /*1b660*/  HMMA.16816.F32 R8, R80.reuse, R88, R8 ;  /* 0x000000585008723c */ /* 0x040fee0000001808 */
[--C-:B------:R-:W-:Y:S01]  /*1b670*/  FFMA.FTZ R88, R247, c[0x0][0x2d0], -R74.reuse ;  /* 0x0000b400f7587a23 */ /* 0x100fe2000001084a */
[-C--:B------:R-:W-:Y:S01]  /*1b680*/  HMMA.16816.F32 R12, R80, R90.reuse, R12 ;  /* 0x0000005a500c723c */ /* 0x080fe2000000180c */
[----:B------:R-:W-:Y:S02]  /*1b690*/  FFMA.FTZ R74, R249, c[0x0][0x2d0], -R74 ;  /* 0x0000b400f94a7a23 */ /* 0x000fe4000001084a */
[----:B------:R1:W-:Y:S05]  /*1b6a0*/  MUFU.EX2 R173, R88 ;  /* 0x0000005800ad7308 */ /* 0x0003ea0000000800 */
[C---:B------:R-:W-:Y:S05]  /*1b6b0*/  HMMA.16816.F32 R16, R76.reuse, R90, R16 ;  /* 0x0000005a4c10723c */ /* 0x040fea0000001810 */
[----:B------:R1:W1:Y:S03]  /*1b6c0*/  MUFU.EX2 R171, R74 ;  /* 0x0000004a00ab7308 */ /* 0x0002660000000800 */
[-C--:B---3--:R-:W-:Y:S08]  /*1b6d0*/  HMMA.16816.F32 R20, R76, R84.reuse, R20 ;  /* 0x000000544c14723c */ /* 0x088ff00000001814 */
[C---:B------:R-:W-:Y:S01]  /*1b6e0*/  HMMA.16816.F32 R24, R80.reuse, R84, R24 ;  /* 0x000000545018723c */ /* 0x040fe20000001818 */
[----:B-1----:R-:W1:Y:S07]  /*1b6f0*/  LDSM.16.MT88.4 R88, [R211+0x2100] ;  /* 0x00210000d358783b */ /* 0x002e6e0000004200 */
[-C--:B------:R-:W-:Y:S01]  /*1b700*/  HMMA.16816.F32 R28, R80, R86.reuse, R28 ;  /* 0x00000056501c723c */ /* 0x080fe2000000181c */
[--C-:B------:R-:W-:Y:S03]  /*1b710*/  FFMA.FTZ R74, R243, c[0x0][0x2d0], -R75.reuse ;  /* 0x0000b400f34a7a23 */ /* 0x100fe6000001084b */
[----:B------:R-:W-:Y:S01]  /*1b720*/  F2FP.PACK_AB R166, R171, R173 ;  /* 0x000000adaba6723e */ /* 0x000fe200000000ff */
[----:B------:R-:W-:Y:S03]  /*1b730*/  FFMA.FTZ R75, R245, c[0x0][0x2d0], -R75 ;  /* 0x0000b400f54b7a23 */ /* 0x000fe6000001084b */
[C---:B------:R-:W-:Y:S01]  /*1b740*/  HMMA.16816.F32 R32, R76.reuse, R86, R32 ;  /* 0x000000564c20723c */ /* 0x040fe20000001820 */
[----:B------:R3:W-:Y:S07]  /*1b750*/  MUFU.EX2 R170, R74 ;  /* 0x0000004a00aa7308 */ /* 0x0007ee0000000800 */
[-C--:B------:R-:W-:Y:S03]  /*1b760*/  HMMA.16816.F32 R36, R76, R92.reuse, R36 ;  /* 0x0000005c4c24723c */ /* 0x080fe60000001824 */
[----:B------:R-:W1:Y:S05]  /*1b770*/  MUFU.EX2 R169, R75 ;  /* 0x0000004b00a97308 */ /* 0x000e6a0000000800 */
[C---:B------:R-:W-:Y:S08]  /*1b780*/  HMMA.16816.F32 R40, R80.reuse, R92, R40 ;  /* 0x0000005c5028723c */ /* 0x040ff00000001828 */
[-C--:B------:R-:W-:Y:S01]  /*1b790*/  HMMA.16816.F32 R44, R80, R94.reuse, R44 ;  /* 0x0000005e502c723c */ /* 0x080fe2000000182c */
[--C-:B---3--:R-:W-:Y:S04]  /*1b7a0*/  FFMA.FTZ R74, R238, c[0x0][0x2d0], -R96.reuse ;  /* 0x0000b400ee4a7a23 */ /* 0x108fe80000010860 */
[----:B------:R3:W-:Y:S03]  /*1b7b0*/  MUFU.EX2 R168, R74 ;  /* 0x0000004a00a87308 */ /* 0x0007e60000000800 */
[C---:B------:R-:W-:Y:S01]  /*1b7c0*/  HMMA.16816.F32 R48, R76.reuse, R94, R48 ;  /* 0x0000005e4c30723c */ /* 0x040fe20000001830 */
[----:B-1----:R-:W-:Y:S07]  /*1b7d0*/  F2FP.PACK_AB R167, R169, R170 ;  /* 0x000000aaa9a7723e */ /* 0x002fee00000000ff */
[-C--:B------:R-:W-:Y:S08]  /*1b7e0*/  HMMA.16816.F32 R52, R76, R88.reuse, R52 ;  /* 0x000000584c34723c */ /* 0x080ff00000001834 */
[C---:B------:R-:W-:Y:S01]  /*1b7f0*/  HMMA.16816.F32 R56, R80.reuse, R88, R56 ;  /* 0x000000585038723c */ /* 0x040fe20000001838 */
[--C-:B---3--:R-:W-:Y:S07]  /*1b800*/  FFMA.FTZ R74, R239, c[0x0][0x2d0], -R96.reuse ;  /* 0x0000b400ef4a7a23 */ /* 0x108fee0000010860 */
[-C--:B------:R-:W-:Y:S01]  /*1b810*/  HMMA.16816.F32 R60, R80, R90.reuse, R60 ;  /* 0x0000005a503c723c */ /* 0x080fe2000000183c */
[----:B------:R1:W3:Y:S07]  /*1b820*/  MUFU.EX2 R85, R74 ;  /* 0x0000004a00557308 */ /* 0x0002ee0000000800 */
[----:B------:R-:W-:Y:S01]  /*1b830*/  HMMA.16816.F32 R64, R76, R90, R64 ;  /* 0x0000005a4c40723c */ /* 0x000fe20000001840 */
[----:B-----5:R-:W-:Y:S07]  /*1b840*/  FFMA.FTZ R69, R69, R163, R197 ;  /* 0x000000a345457223 */ /* 0x020fee00000100c5 */
[-C--:B------:R-:W-:Y:S01]  /*1b850*/  HMMA.16816.F32 R104, R164, R116.reuse, R4 ;  /* 0x00000074a468723c */ /* 0x080fe20000001804 */
[----:B------:R-:W-:Y:S03]  /*1b860*/  IMAD.MOV.U32 R197, RZ, RZ, R111 ;  /* 0x000000ffffc57224 */ /* 0x000fe600078e006f */
[----:B--2---:R-:W-:Y:S03]  /*1b870*/  FFMA.FTZ R68, R68, R112, R113 ;  /* 0x0000007044447223 */ /* 0x004fe60000010071 */
[----:B----4-:R-:W-:Y:S01]  /*1b880*/  FFMA.FTZ R4, R2, R232, R203 ;  /* 0x000000e802047223 */ /* 0x010fe200000100cb */
[----:B------:R-:W-:Y:S01]  /*1b890*/  MOV R203, R151 ;  /* 0x0000009700cb7202 */ /* 0x000fe20000000f00 */
[--C-:B-1----:R-:W-:Y:S03]  /*1b8a0*/  FFMA.FTZ R74, R241, c[0x0][0x2d0], -R96.reuse ;  /* 0x0000b400f14a7a23 */ /* 0x102fe60000010860 */
[----:B------:R-:W-:Y:S01]  /*1b8b0*/  FFMA.FTZ R96, R242, c[0x0][0x2d0], -R96 ;  /* 0x0000b400f2607a23 */ /* 0x000fe20000010860 */
[----:B------:R1:W-:Y:S01]  /*1b8c0*/  MUFU.EX2 R86, R74 ;  /* 0x0000004a00567308 */ /* 0x0003e20000000800 */
[----:B------:R-:W-:Y:S01]  /*1b8d0*/  FADD.FTZ R2, R149, R69 ;  /* 0x0000004595027221 */ /* 0x000fe20000010000 */
[----:B------:R-:W-:Y:S01]  /*1b8e0*/  MOV R232, R150 ;  /* 0x0000009600e87202 */ /* 0x000fe20000000f00 */
[----:B------:R-:W-:Y:S01]  /*1b8f0*/  FADD.FTZ R6, R148, R68 ;  /* 0x0000004494067221 */ /* 0x000fe20000010000 */
[----:B---3--:R-:W-:Y:S01]  /*1b900*/  F2FP.PACK_AB R160, R85, R168 ;  /* 0x000000a855a0723e */ /* 0x008fe200000000ff */
[----:B------:R-:W-:Y:S01]  /*1b910*/  FADD.FTZ R4, R228, R4 ;  /* 0x00000004e4047221 */ /* 0x000fe20000010000 */
[----:B------:R-:W2:Y:S01]  /*1b920*/  LDSM.16.MT88.4 R148, [R210+0x2900] ;  /* 0x00290000d294783b */ /* 0x000ea20000004200 */
[----:B------:R-:W-:Y:S02]  /*1b930*/  FADD.FTZ R2, R231, R2 ;  /* 0x00000002e7027221 */ /* 0x000fe40000010000 */
[----:B------:R-:W-:Y:S01]  /*1b940*/  FADD.FTZ R6, R234, R6 ;  /* 0x00000006ea067221 */ /* 0x000fe20000010000 */
[----:B------:R-:W3:Y:S01]  /*1b950*/  MUFU.EX2 R96, R96 ;  /* 0x0000006000607308 */ /* 0x000ee20000000800 */
[----:B------:R-:W-:Y:S01]  /*1b960*/  IMAD.MOV.U32 R231, RZ, RZ, R233 ;  /* 0x000000ffffe77224 */ /* 0x000fe200078e00e9 */
[----:B------:R-:W-:Y:S01]  /*1b970*/  MOV R234, R227 ;  /* 0x000000e300ea7202 */ /* 0x000fe20000000f00 */
[----:B------:R-:W-:Y:S01]  /*1b980*/  FADD.FTZ R5, R123, R4 ;  /* 0x000000047b057221 */ /* 0x000fe20000010000 */
[----:B------:R-:W-:Y:S01]  /*1b990*/  MOV R233, R200 ;  /* 0x000000c800e97202 */ /* 0x000fe20000000f00 */
        /* <DEDUP_REMOVED lines=8> */
[----:B-1----:R-:W-:Y:S02]  /*1ba20*/  FFMA.FTZ R74, R199, c[0x0][0x2d0], -R97 ;  /* 0x0000b400c74a7a23 */ /* 0x002fe40000010861 */
[----:B------:R-:W-:Y:S02]  /*1ba30*/  FADD.FTZ R5, R124, R2 ;  /* 0x000000027c057221 */ /* 0x000fe40000010000 */
[----:B------:R-:W-:Y:S01]  /*1ba40*/  FADD.FTZ R4, R203, R7 ;  /* 0x00000007cb047221 */ /* 0x000fe20000010000 */
[----:B------:R1:W-:Y:S01]  /*1ba50*/  MUFU.EX2 R84, R74 ;  /* 0x0000004a00547308 */ /* 0x0003e20000000800 */
[----:B------:R-:W-:Y:S02]  /*1ba60*/  FADD.FTZ R2, R232, R6 ;  /* 0x00000006e8027221 */ /* 0x000fe40000010000 */
[----:B------:R-:W-:Y:S01]  /*1ba70*/  FADD.FTZ R7, R131, R4 ;  /* 0x0000000483077221 */ /* 0x000fe20000010000 */
[----:B---3--:R-:W-:Y:S01]  /*1ba80*/  F2FP.PACK_AB R162, R96, R86 ;  /* 0x0000005660a2723e */ /* 0x008fe200000000ff */
[----:B------:R-:W-:Y:S02]  /*1ba90*/  FADD.FTZ R6, R130, R2 ;  /* 0x0000000282067221 */ /* 0x000fe40000010000 */
[----:B------:R-:W-:Y:S02]  /*1baa0*/  FADD.FTZ R2, R231, R7 ;  /* 0x00000007e7027221 */ /* 0x000fe40000010000 */
[----:B------:R-:W-:Y:S02]  /*1bab0*/  IMAD.MOV.U32 R227, RZ, RZ, R122 ;  /* 0x000000ffffe37224 */ /* 0x000fe400078e007a */
[----:B------:R-:W-:Y:S01]  /*1bac0*/  IMAD.MOV.U32 R186, RZ, RZ, R184 ;  /* 0x000000ffffba7224 */ /* 0x000fe200078e00b8 */
[----:B------:R-:W-:Y:S01]  /*1bad0*/  MOV R184, R190 ;  /* 0x000000be00b87202 */ /* 0x000fe20000000f00 */
[----:B------:R-:W-:Y:S01]  /*1bae0*/  IMAD.MOV.U32 R197, RZ, RZ, R126 ;  /* 0x000000ffffc57224 */ /* 0x000fe200078e007e */
[----:B------:R-:W-:Y:S01]  /*1baf0*/  MOV R190, R125 ;  /* 0x0000007d00be7202 */ /* 0x000fe20000000f00 */
[--C-:B-1----:R-:W-:Y:S04]  /*1bb00*/  FFMA.FTZ R74, R202, c[0x0][0x2d0], -R97.reuse ;  /* 0x0000b400ca4a7a23 */ /* 0x102fe80000010861 */
[----:B------:R1:W3:Y:S02]  /*1bb10*/  MUFU.EX2 R75, R74 ;  /* 0x0000004a004b7308 */ /* 0x0002e40000000800 */
[--C-:B-1----:R-:W-:Y:S01]  /*1bb20*/  FFMA.FTZ R74, R201, c[0x0][0x2d0], -R97.reuse ;  /* 0x0000b400c94a7a23 */ /* 0x102fe20000010861 */
[----:B---3--:R-:W-:Y:S01]  /*1bb30*/  F2FP.PACK_AB R161, R75, R84 ;  /* 0x000000544ba1723e */ /* 0x008fe200000000ff */
[----:B------:R-:W-:Y:S02]  /*1bb40*/  FFMA.FTZ R97, R73, c[0x0][0x2d0], -R97 ;  /* 0x0000b40049617a23 */ /* 0x000fe40000010861 */
[----:B------:R-:W3:Y:S04]  /*1bb50*/  LDL.LU R73, [R1+0x20] ;  /* 0x0000200001497983 */ /* 0x000ee80000300800 */
[----:B------:R-:W-:Y:S10]  /*1bb60*/  MUFU.EX2 R74, R74 ;  /* 0x0000004a004a7308 */ /* 0x000ff40000000800 */
[----:B------:R-:W1:Y:S02]  /*1bb70*/  MUFU.EX2 R97, R97 ;  /* 0x0000006100617308 */ /* 0x000e640000000800 */
[----:B-1----:R-:W-:Y:S07]  /*1bb80*/  F2FP.PACK_AB R163, R97, R74 ;  /* 0x0000004a61a3723e */ /* 0x002fee00000000ff */
[C---:B------:R-:W-:Y:S07]  /*1bb90*/  HMMA.16816.F32 R108, R160.reuse, R116, R8 ;  /* 0x00000074a06c723c */ /* 0x040fee0000001808 */
[----:B------:R-:W-:Y:S01]  /*1bba0*/  FADD.FTZ R9, R227, R2 ;  /* 0x00000002e3097221 */ /* 0x000fe20000010000 */
[-C--:B------:R-:W-:Y:S08]  /*1bbb0*/  HMMA.16816.F32 R112, R160, R118.reuse, R12 ;  /* 0x00000076a070723c */ /* 0x080ff0000000180c */
[C---:B------:R-:W-:Y:S08]  /*1bbc0*/  HMMA.16816.F32 R116, R164.reuse, R118, R16 ;  /* 0x00000076a474723c */ /* 0x040ff00000001810 */
[-C--:B------:R-:W-:Y:S08]  /*1bbd0*/  HMMA.16816.F32 R120, R164, R132.reuse, R20 ;  /* 0x00000084a478723c */ /* 0x080ff00000001814 */
[C---:B------:R-:W-:Y:S01]  /*1bbe0*/  HMMA.16816.F32 R124, R160.reuse, R132, R24 ;  /* 0x00000084a07c723c */ /* 0x040fe20000001818 */
[----:B---3--:R-:W-:Y:S04]  /*1bbf0*/  FFMA.FTZ R0, R0, R73, R204 ;  /* 0x0000004900007223 */ /* 0x008fe800000100cc */
        /* <DEDUP_REMOVED lines=10> */
[----:B------:R-:W1:Y:S01]  /*1bca0*/  LDSM.16.MT88.4 R4, [R211+0x2900] ;  /* 0x00290000d304783b */ /* 0x000e620000004200 */
        /* <DEDUP_REMOVED lines=40> */
[-C--:B-1----:R-:W-:Y:S01]  /*1bf30*/  HMMA.16816.F32 R152, R164, R4.reuse, R52 ;  /* 0x00000004a498723c */ /* 0x082fe20000001834 */
        /* <DEDUP_REMOVED lines=42> */
.L_x_454:
        /* <DEDUP_REMOVED lines=28> */
.L_x_475:
[----:B------:R-:W-:Y:S02]  /*1c3a0*/  UMOV UR11, 0x1 ;  /* 0x00000001000b7882 */ /* 0x000fe40000000000 */
[----:B------:R-:W-:Y:S02]  /*1c3b0*/  ULDC UR10, c[0x0][0x32c] ;  /* 0x0000cb00000a7ab9 */ /* 0x000fe40000000800 */
[----:B------:R-:W-:-:S03]  /*1c3c0*/  UISETP.NE.AND UP0, UPT, UR11, UR10, UPT ;  /* 0x0000000a0b00728c */ /* 0x000fc6000bf05270 */
[----:B------:R-:W-:Y:S02]  /*1c3d0*/  ULDC.64 UR10, c[0x0][0x330] ;  /* 0x0000cc00000a7ab9 */ /* 0x000fe40000000a00 */
[----:B------:R-:W-:-:S07]  /*1c3e0*/  UIMAD.WIDE.U32 UR28, UR13, UR10, URZ ;  /* 0x0000000a0d1c72a5 */ /* 0x000fce000f8e003f */
[----:B------:R-:W-:Y:S02]  /*1c3f0*/  @UP0 UMOV UR25, UR29 ;  /* 0x0000001d00190c82 */ /* 0x000fe40008000000 */
[----:B------:R-:W-:Y:S02]  /*1c400*/  @UP0 USHF.R.U32.HI UR13, URZ, UR11, UR25 ;  /* 0x0000000b3f0d0299 */ /* 0x000fe40008011619 */
.L_x_476:
[----:B------:R-:W-:Y:S02]  /*1c410*/  ULDC UR10, c[0x0][0x32c] ;  /* 0x0000cb00000a7ab9 */ /* 0x000fe40000000800 */
[----:B------:R-:W-:-:S04]  /*1c420*/  UIMAD UR10, UR13, UR10, URZ ;  /* 0x0000000a0d0a72a4 */ /* 0x000fc8000f8e023f */
[----:B------:R-:W-:-:S04]  /*1c430*/  UISETP.LT.AND UP0, UPT, UR7, UR10, UPT ;  /* 0x0000000a0700728c */ /* 0x000fc8000bf01270 */
[----:B------:R-:W-:-:S04]  /*1c440*/  USEL UR7, UR7, UR10, !UP0 ;  /* 0x0000000a07077287 */ /* 0x000fc8000c000000 */
.L_x_474:
        /* <DEDUP_REMOVED lines=13> */
.L_x_480:
[----:B--2---:R-:W2:Y:S01]  /*1c520*/  LDL R0, [R1+0xc] ;  /* 0x00000c0001007983 */ /* 0x004ea20000100800 */
[----:B------:R-:W-:Y:S04]  /*1c530*/  DEPBAR.LE SB0, 0x0 ;  /* 0x000080000000791a */ /* 0x000fe80000000000 */
[----:B------:R-:W-:Y:S01]  /*1c540*/  BAR.SYNC.DEFER_BLOCKING 0x0 ;  /* 0x0000000000007b1d */ /* 0x000fe20000010000 */
[----:B------:R-:W-:Y:S06]  /*1c550*/  UISETP.GT.AND UP0, UPT, UR4, UR12, UPT ;  /* 0x0000000c0400728c */ /* 0x000fec000bf04270 */
[----:B------:R-:W-:Y:S01]  /*1c560*/  PLOP3.LUT P0, PT, PT, PT, UP0, 0x80, 0x0 ;  /* 0x000000000000781c */ /* 0x000fe20003f0f008 */
[----:B-----5:R1:W3:Y:S04]  /*1c570*/  LDSM.16.M88.4 R96, [R215+0x6100] ;  /* 0x00610000d760783b */ /* 0x0202e80000000200 */
        /* <DEDUP_REMOVED lines=18> */
[----:B------:R-:W3:Y:S04]  /*1c6a0*/  LDL R20, [R1+0x38] ;  /* 0x0000380001147983 */ /* 0x000ee80000100800 */
[----:B------:R-:W4:Y:S01]  /*1c6b0*/  LDL R15, [R1+0x8] ;  /* 0x00000800010f7983 */ /* 0x000f220000100800 */
[----:B--2---:R-:W-:Y:S01]  /*1c6c0*/  SHF.R.S32.HI R0, RZ, 0x1f, R3 ;  /* 0x0000001fff007819 */ /* 0x004fe20000011403 */
[C---:B------:R-:W-:Y:S04]  /*1c6d0*/  IMAD.WIDE.U32 R4, R3.reuse, c[0x0][0x208], RZ ;  /* 0x0000820003047a25 */ /* 0x040fe800078e00ff */
        /* <DEDUP_REMOVED lines=11> */
[----:B------:R-:W-:Y:S04]  /*1c790*/  SHFL.IDX PT, R12, R3, 0x1, 0x181f ;  /* 0x00381f00030c7f89 */ /* 0x000fe800000e0000 */
[----:B------:R-:W3:Y:S04]  /*1c7a0*/  SHFL.IDX PT, R4, R3, RZ, 0x181f ;  /* 0x00181fff03047589 */ /* 0x000ee800000e0000 */
[----:B------:R-:W1:Y:S04]  /*1c7b0*/  SHFL.IDX PT, R5, R0, RZ, 0x181f ;  /* 0x00181fff00057589 */ /* 0x000e6800000e0000 */
[----:B------:R-:W2:Y:S04]  /*1c7c0*/  SHFL.IDX PT, R10, R3, 0x2, 0x181f ;  /* 0x00581f00030a7f89 */ /* 0x000ea800000e0000 */
[----:B------:R-:W5:Y:S04]  /*1c7d0*/  SHFL.IDX PT, R6, R0, 0x1, 0x181f ;  /* 0x00381f0000067f89 */ /* 0x000f6800000e0000 */
[----:B------:R-:W5:Y:S04]  /*1c7e0*/  SHFL.IDX PT, R8, R3, 0x3, 0x181f ;  /* 0x00781f0003087f89 */ /* 0x000f6800000e0000 */
[----:B------:R-:W5:Y:S04]  /*1c7f0*/  SHFL.IDX PT, R11, R0, 0x2, 0x181f ;  /* 0x00581f00000b7f89 */ /* 0x000f6800000e0000 */
[----:B------:R-:W5:Y:S01]  /*1c800*/  SHFL.IDX PT, R7, R3, 0x4, 0x181f ;  /* 0x00981f0003077f89 */ /* 0x000f6200000e0000 */
[-C--:B---3--:R-:W-:Y:S03]  /*1c810*/  IADD3 R4, P0, R4, R20.reuse, RZ ;  /* 0x0000001404047210 */ /* 0x088fe60007f1e0ff */
[----:B------:R-:W3:Y:S02]  /*1c820*/  SHFL.IDX PT, R9, R0, 0x3, 0x181f ;  /* 0x00781f0000097f89 */ /* 0x000ee400000e0000 */
[--C-:B-1----:R-:W-:Y:S01]  /*1c830*/  IMAD.X R5, R5, 0x1, R225.reuse, P0 ;  /* 0x0000000105057824 */ /* 0x102fe200000e06e1 */
[-C--:B------:R-:W-:Y:S01]  /*1c840*/  IADD3 R12, P0, R12, R20.reuse, RZ ;  /* 0x000000140c0c7210 */ /* 0x080fe20007f1e0ff */
[----:B------:R-:W1:Y:S01]  /*1c850*/  SHFL.IDX PT, R3, R3, 0x5, 0x181f ;  /* 0x00b81f0003037f89 */ /* 0x000e6200000e0000 */
[-C--:B--2---:R-:W-:Y:S03]  /*1c860*/  IADD3 R10, P3, R10, R20.reuse, RZ ;  /* 0x000000140a0a7210 */ /* 0x084fe60007f7e0ff */
[----:B----4-:R1:W-:Y:S01]  /*1c870*/  LDGSTS.E.BYPASS.LTC128B.128 [R15], [R4.64], !P4 ;  /* 0x00000000040f7fae */ /* 0x0103e2000e101d5a */
[--C-:B-----5:R-:W-:Y:S03]  /*1c880*/  IMAD.X R13, R6, 0x1, R225.reuse, P0 ;  /* 0x00000001060d7824 */ /* 0x120fe600000e06e1 */
[----:B------:R-:W2:Y:S01]  /*1c890*/  SHFL.IDX PT, R14, R0, 0x4, 0x181f ;  /* 0x00981f00000e7f89 */ /* 0x000ea200000e0000 */
[-C--:B------:R-:W-:Y:S03]  /*1c8a0*/  IADD3 R8, P2, R8, R20.reuse, RZ ;  /* 0x0000001408087210 */ /* 0x080fe60007f5e0ff */
[----:B------:R-:W4:Y:S01]  /*1c8b0*/  SHFL.IDX PT, R0, R0, 0x5, 0x181f ;  /* 0x00b81f0000007f89 */ /* 0x000f2200000e0000 */
[-C--:B------:R-:W-:Y:S03]  /*1c8c0*/  IADD3.X R11, R11, R225.reuse, RZ, P3, !PT ;  /* 0x000000e10b0b7210 */ /* 0x080fe60001ffe4ff */
[----:B------:R4:W-:Y:S01]  /*1c8d0*/  LDGSTS.E.BYPASS.LTC128B.128 [R15+0x800], [R12.64], !P4 ;  /* 0x008000000c0f7fae */ /* 0x0009e2000e101d5a */
[-C--:B------:R-:W-:Y:S03]  /*1c8e0*/  IADD3 R6, P1, R7, R20.reuse, RZ ;  /* 0x0000001407067210 */ /* 0x080fe60007f3e0ff */
[----:B------:R4:W-:Y:S01]  /*1c8f0*/  LDGSTS.E.BYPASS.LTC128B.128 [R15+0x1000], [R10.64], !P4 ;  /* 0x010000000a0f7fae */ /* 0x0009e2000e101d5a */
[--C-:B---3--:R-:W-:Y:S05]  /*1c900*/  IMAD.X R9, R9, 0x1, R225.reuse, P2 ;  /* 0x0000000109097824 */ /* 0x108fea00010e06e1 */
[----:B------:R3:W-:Y:S01]  /*1c910*/  LDGSTS.E.BYPASS.LTC128B.128 [R15+0x1800], [R8.64], !P4 ;  /* 0x01800000080f7fae */ /* 0x0007e2000e101d5a */
[----:B-1----:R-:W-:Y:S01]  /*1c920*/  IADD3 R4, P0, R3, R20, RZ ;  /* 0x0000001403047210 */ /* 0x002fe20007f1e0ff */
[----:B--2---:R-:W-:Y:S03]  /*1c930*/  IMAD.X R7, R14, 0x1, R225, P1 ;  /* 0x000000010e077824 */ /* 0x004fe600008e06e1 */
[----:B----4-:R-:W-:Y:S02]  /*1c940*/  IADD3.X R5, R0, R225, RZ, P0, !PT ;  /* 0x000000e100057210 */ /* 0x010fe400007fe4ff */
[----:B------:R3:W-:Y:S04]  /*1c950*/  LDGSTS.E.BYPASS.LTC128B.128 [R15+0x2000], [R6.64], !P4 ;  /* 0x02000000060f7fae */ /* 0x0007e8000e101d5a */
[----:B------:R3:W-:Y:S03]  /*1c960*/  LDGSTS.E.BYPASS.LTC128B.128 [R15+0x2800], [R4.64], !P4 ;  /* 0x02800000040f7fae */ /* 0x0007e6000e101d5a */
.L_x_478:
        /* <DEDUP_REMOVED lines=312> */
[----:B------:R-:W-:Y:S01]  /*1dcf0*/  UIMAD UR10, UR12, 0x60, UR19 ;  /* 0x000000600c0a78a4 */ /* 0x000fe2000f8e0213 */
[----:B------:R-:W-:Y:S01]  /*1dd00*/  IMAD.MOV.U32 R3, RZ, RZ, c[0x0][0x2b8] ;  /* 0x0000ae00ff037624 */ /* 0x000fe200078e00ff */
[----:B-1----:R-:W3:Y:S04]  /*1dd10*/  LDL.64 R36, [R1+0x30] ;  /* 0x0000300001247983 */ /* 0x002ee80000100a00 */
[----:B------:R-:W4:Y:S01]  /*1dd20*/  LDL R13, [R1+0x2c] ;  /* 0x00002c00010d7983 */ /* 0x000f220000100800 */
[----:B------:R-:W-:Y:S01]  /*1dd30*/  ISETP.NE.AND P2, PT, R3, 0x1, PT ;  /* 0x000000010300780c */ /* 0x000fe20003f45270 */
[----:B------:R-:W-:Y:S02]  /*1dd40*/  IMAD.U32 R3, RZ, RZ, UR10 ;  /* 0x0000000aff037e24 */ /* 0x000fe4000f8e00ff */
[----:B------:R-:W5:Y:S04]  /*1dd50*/  LDL R12, [R1+0x38] ;  /* 0x00003800010c7983 */ /* 0x000f680000100800 */
[----:B------:R-:W4:Y:S01]  /*1dd60*/  LDL R31, [R1+0x4] ;  /* 0x00000400011f7983 */ /* 0x000f220000100800 */
[----:B--2---:R-:W-:Y:S02]  /*1dd70*/  IADD3 R3, R3, -0x60, R14 ;  /* 0xffffffa003037810 */ /* 0x004fe40007ffe00e */
[----:B------:R-:W-:Y:S03]  /*1dd80*/  ISETP.GT.AND P1, PT, R14, 0x5f, PT ;  /* 0x0000005f0e00780c */ /* 0x000fe60003f24270 */
[----:B------:R-:W-:Y:S04]  /*1dd90*/  @P2 IMAD.HI.U32 R4, R3, c[0x0][0x2bc], RZ ;  /* 0x0000af0003042a27 */ /* 0x000fe800078e00ff */
[--C-:B------:R-:W-:Y:S01]  /*1dda0*/  IMAD.MOV.U32 R0, RZ, RZ, R3.reuse ;  /* 0x000000ffff007224 */ /* 0x100fe200078e0003 */
[----:B------:R-:W-:Y:S05]  /*1ddb0*/  @P2 SHF.R.U32.HI R0, RZ, c[0x0][0x2c0], R4 ;  /* 0x0000b000ff002a19 */ /* 0x000fea0000011604 */
[C---:B---3--:R-:W-:Y:S01]  /*1ddc0*/  @!P1 IADD3 R5, P0, R0.reuse, R36, RZ ;  /* 0x0000002400059210 */ /* 0x048fe20007f1e0ff */
[----:B-----5:R-:W-:Y:S03]  /*1ddd0*/  IMAD.MOV.U32 R36, RZ, RZ, R12 ;  /* 0x000000ffff247224 */ /* 0x020fe600078e000c */
[----:B----4-:R-:W-:Y:S01]  /*1dde0*/  @!P1 LEA.HI.X.SX32 R6, R0, R13, 0x1, P0 ;  /* 0x0000000d00069211 */ /* 0x010fe200000f0eff */
[----:B------:R-:W-:Y:S01]  /*1ddf0*/  IMAD.MOV R0, RZ, RZ, -R0 ;  /* 0x000000ffff007224 */ /* 0x000fe200078e0a00 */
[C---:B------:R-:W-:Y:S03]  /*1de00*/  @!P1 LEA R4, P0, R5.reuse, c[0x0][0x2a0], 0x2 ;  /* 0x0000a80005049a11 */ /* 0x040fe600078010ff */
[----:B------:R-:W-:Y:S01]  /*1de10*/  IMAD R3, R0, c[0x0][0x2b8], R3 ;  /* 0x0000ae0000037a24 */ /* 0x000fe200078e0203 */
[----:B------:R-:W-:Y:S04]  /*1de20*/  @!P1 LEA.HI.X R5, R5, c[0x0][0x2a4], R6, 0x2, P0 ;  /* 0x0000a90005059a11 */ /* 0x000fe800000f1406 */
[----:B------:R1:W-:Y:S01]  /*1de30*/  STL [R1], R3 ;  /* 0x0000000301007387 */ /* 0x0003e20000100800 */
[----:B------:R-:W-:Y:S03]  /*1de40*/  SHF.R.S32.HI R0, RZ, 0x1f, R3 ;  /* 0x0000001fff007819 */ /* 0x000fe60000011403 */
[----:B------:R2:W1:Y:S02]  /*1de50*/  @!P1 LDG.E R240, [R4.64] ;  /* 0x0000001a04f09981 */ /* 0x000464000c1e1900 */
[----:B------:R-:W-:Y:S04]  /*1de60*/  IMAD R0, R0, c[0x0][0x1e0], RZ ;  /* 0x0000780000007a24 */ /* 0x000fe800078e02ff */
[C---:B------:R-:W-:Y:S02]  /*1de70*/  IMAD R0, R3.reuse, c[0x0][0x1e4], R0 ;  /* 0x0000790003007a24 */ /* 0x040fe400078e0200 */
[----:B--2---:R-:W-:Y:S05]  /*1de80*/  IMAD.WIDE.U32 R4, R3, c[0x0][0x1e0], RZ ;  /* 0x0000780003047a25 */ /* 0x004fea00078e00ff */
[----:B------:R-:W-:Y:S02]  /*1de90*/  IADD3 R5, R5, R0, RZ ;  /* 0x0000000005057210 */ /* 0x000fe40007ffe0ff */
[----:B-1----:R-:W-:Y:S03]  /*1dea0*/  SHF.R.S32.HI R3, RZ, 0x1f, R240 ;  /* 0x0000001fff037819 */ /* 0x002fe600000114f0 */
        /* <DEDUP_REMOVED lines=21> */
[----:B------:R2:W-:Y:S01]  /*1e000*/  LDGSTS.E.BYPASS.LTC128B.128 [R31+0x3100], [R4.64], !P4 ;  /* 0x03100000041f7fae */ /* 0x0005e2000e101d5a */
[--C-:B----4-:R-:W-:Y:S03]  /*1e010*/  IMAD.X R13, R6, 0x1, R225.reuse, P0 ;  /* 0x00000001060d7824 */ /* 0x110fe600000e06e1 */
[----:B------:R-:W3:Y:S01]  /*1e020*/  SHFL.IDX PT, R14, R0, 0x4, 0x181f ;  /* 0x00981f00000e7f89 */ /* 0x000ee200000e0000 */
[-C--:B-----5:R-:W-:Y:S03]  /*1e030*/  IADD3 R8, P2, R8, R36.reuse, RZ ;  /* 0x0000002408087210 */ /* 0x0a0fe60007f5e0ff */
[----:B------:R-:W4:Y:S01]  /*1e040*/  SHFL.IDX PT, R0, R0, 0x5, 0x181f ;  /* 0x00b81f0000007f89 */ /* 0x000f2200000e0000 */
[--C-:B------:R-:W-:Y:S03]  /*1e050*/  IMAD.X R11, R11, 0x1, R225.reuse, P3 ;  /* 0x000000010b0b7824 */ /* 0x100fe600018e06e1 */
[----:B------:R4:W-:Y:S01]  /*1e060*/  LDGSTS.E.BYPASS.LTC128B.128 [R31+0x3900], [R12.64], !P4 ;  /* 0x039000000c1f7fae */ /* 0x0009e2000e101d5a */
[-C--:B------:R-:W-:Y:S03]  /*1e070*/  IADD3 R6, P1, R7, R36.reuse, RZ ;  /* 0x0000002407067210 */ /* 0x080fe60007f3e0ff */
[----:B------:R4:W-:Y:S01]  /*1e080*/  LDGSTS.E.BYPASS.LTC128B.128 [R31+0x4100], [R10.64], !P4 ;  /* 0x041000000a1f7fae */ /* 0x0009e2000e101d5a */
[----:B-1----:R-:W-:Y:S05]  /*1e090*/  IADD3.X R9, R9, R225, RZ, P2, !PT ;  /* 0x000000e109097210 */ /* 0x002fea00017fe4ff */
[----:B------:R1:W-:Y:S01]  /*1e0a0*/  LDGSTS.E.BYPASS.LTC128B.128 [R31+0x4900], [R8.64], !P4 ;  /* 0x04900000081f7fae */ /* 0x0003e2000e101d5a */
[----:B--2---:R-:W-:Y:S01]  /*1e0b0*/  IADD3 R4, P0, R3, R36, RZ ;  /* 0x0000002403047210 */ /* 0x004fe20007f1e0ff */
[--C-:B---3--:R-:W-:Y:S04]  /*1e0c0*/  IMAD.X R7, R14, 0x1, R225.reuse, P1 ;  /* 0x000000010e077824 */ /* 0x108fe800008e06e1 */
[----:B----4-:R-:W-:Y:S01]  /*1e0d0*/  IMAD.X R5, R0, 0x1, R225, P0 ;  /* 0x0000000100057824 */ /* 0x010fe200000e06e1 */
[----:B------:R1:W-:Y:S04]  /*1e0e0*/  LDGSTS.E.BYPASS.LTC128B.128 [R31+0x5100], [R6.64], !P4 ;  /* 0x05100000061f7fae */ /* 0x0003e8000e101d5a */
[----:B------:R1:W-:Y:S03]  /*1e0f0*/  LDGSTS.E.BYPASS.LTC128B.128 [R31+0x5900], [R4.64], !P4 ;  /* 0x05900000041f7fae */ /* 0x0003e6000e101d5a */
.L_x_479:
        /* <DEDUP_REMOVED lines=72> */
[----:B------:R-:W-:Y:S01]  /*1e580*/  SHFL.BFLY PT, R6, R72, 0x2, 0x1f ;  /* 0x0c401f0048067f89 */ /* 0x000fe200000e0000 */
        /* <DEDUP_REMOVED lines=24> */
[----:B------:R-:W-:Y:S01]  /*1e710*/  MOV R84, R30 ;  /* 0x0000001e00547202 */ /* 0x000fe20000000f00 */
[----:B------:R-:W1:Y:S01]  /*1e720*/  SHFL.BFLY PT, R5, R3, 0x2, 0x1f ;  /* 0x0c401f0003057f89 */ /* 0x000e6200000e0000 */
[----:B------:R-:W-:Y:S02]  /*1e730*/  FMNMX.FTZ R4, R245, R4, !PT ;  /* 0x00000004f5047209 */ /* 0x000fe40007810000 */
[----:B------:R-:W-:Y:S02]  /*1e740*/  MOV R90, R23 ;  /* 0x00000017005a7202 */ /* 0x000fe40000000f00 */
[----:B------:R-:W-:Y:S02]  /*1e750*/  FMNMX.FTZ R4, R248, R4, !PT ;  /* 0x00000004f8047209 */ /* 0x000fe40007810000 */
[----:B------:R-:W-:Y:S02]  /*1e760*/  MOV R86, R28 ;  /* 0x0000001c00567202 */ /* 0x000fe40000000f00 */
[----:B------:R-:W-:Y:S02]  /*1e770*/  FMNMX.FTZ R4, R252, R4, !PT ;  /* 0x00000004fc047209 */ /* 0x000fe40007810000 */
[----:B------:R-:W-:Y:S02]  /*1e780*/  PLOP3.LUT P0, PT, PT, PT, UP0, 0x80, 0x0 ;  /* 0x000000000000781c */ /* 0x000fe40003f0f008 */
[----:B------:R-:W-:Y:S02]  /*1e790*/  FMNMX.FTZ R4, R84, R4, !PT ;  /* 0x0000000454047209 */ /* 0x000fe40007810000 */
[----:B-1----:R-:W-:Y:S02]  /*1e7a0*/  FMNMX.FTZ R3, R3, R5, !PT ;  /* 0x0000000503037209 */ /* 0x002fe40007810000 */
[----:B------:R-:W-:Y:S02]  /*1e7b0*/  FMNMX.FTZ R72, R72, R6, !PT ;  /* 0x0000000648487209 */ /* 0x000fe40007810000 */
[----:B------:R-:W-:Y:S01]  /*1e7c0*/  FMNMX.FTZ R70, R0, R70, !PT ;  /* 0x0000004600467209 */ /* 0x000fe20007810000 */
[----:B------:R-:W1:Y:S01]  /*1e7d0*/  SHFL.BFLY PT, R71, R3, 0x1, 0x1f ;  /* 0x0c201f0003477f89 */ /* 0x000e6200000e0000 */
[----:B------:R-:W-:Y:S04]  /*1e7e0*/  FMNMX.FTZ R0, R62, R4, !PT ;  /* 0x000000043e007209 */ /* 0x000fe80007810000 */
[----:B------:R-:W-:Y:S03]  /*1e7f0*/  FMNMX.FTZ R0, R90, R0, !PT ;  /* 0x000000005a007209 */ /* 0x000fe60007810000 */
[----:B------:R-:W2:Y:S01]  /*1e800*/  SHFL.BFLY PT, R6, R72, 0x1, 0x1f ;  /* 0x0c201f0048067f89 */ /* 0x000ea200000e0000 */
[----:B------:R-:W-:Y:S04]  /*1e810*/  FMNMX.FTZ R4, R86, R0, !PT ;  /* 0x0000000056047209 */ /* 0x000fe80007810000 */
[----:B------:R-:W-:Y:S03]  /*1e820*/  FMNMX.FTZ R4, R178, R4, !PT ;  /* 0x00000004b2047209 */ /* 0x000fe60007810000 */
[----:B------:R-:W3:Y:S01]  /*1e830*/  SHFL.BFLY PT, R5, R70, 0x1, 0x1f ;  /* 0x0c201f0046057f89 */ /* 0x000ee200000e0000 */
[----:B-1----:R-:W-:Y:S05]  /*1e840*/  FMNMX.FTZ R71, R3, R71, !PT ;  /* 0x0000004703477209 */ /* 0x002fea0007810000 */
[----:B------:R-:W-:Y:S01]  /*1e850*/  FMUL.FTZ R97, R71, c[0x0][0x2d0] ;  /* 0x0000b40047617a20 */ /* 0x000fe20000410000 */
[----:B--2---:R-:W-:Y:S05]  /*1e860*/  FMNMX.FTZ R72, R72, R6, !PT ;  /* 0x0000000648487209 */ /* 0x004fea0007810000 */
[C---:B------:R-:W-:Y:S02]  /*1e870*/  FADD.FTZ R0, -R72.reuse, R2 ;  /* 0x0000000248007221 */ /* 0x040fe40000010100 */
[----:B------:R-:W-:Y:S01]  /*1e880*/  FMUL.FTZ R96, R72, c[0x0][0x2d0] ;  /* 0x0000b40048607a20 */ /* 0x000fe20000410000 */
[----:B---3--:R-:W-:Y:S01]  /*1e890*/  FMNMX.FTZ R70, R70, R5, !PT ;  /* 0x0000000546467209 */ /* 0x008fe20007810000 */
[----:B------:R-:W-:Y:S01]  /*1e8a0*/  FMUL.FTZ R2, R0, c[0x0][0x2d0] ;  /* 0x0000b40000027a20 */ /* 0x000fe20000410000 */
[----:B------:R-:W-:Y:S01]  /*1e8b0*/  FMNMX.FTZ R0, R179, R4, !PT ;  /* 0x00000004b3007209 */ /* 0x000fe20007810000 */
[--C-:B------:R-:W-:Y:S02]  /*1e8c0*/  FFMA.FTZ R5, R20, c[0x0][0x2d0], -R96.reuse ;  /* 0x0000b40014057a23 */ /* 0x100fe40000010860 */
[----:B------:R1:W2:Y:S01]  /*1e8d0*/  MUFU.EX2 R73, R2 ;  /* 0x0000000200497308 */ /* 0x0002a20000000800 */
[----:B------:R-:W-:Y:S01]  /*1e8e0*/  FMNMX.FTZ R0, R74, R0, !PT ;  /* 0x000000004a007209 */ /* 0x000fe20007810000 */
[----:B------:R-:W-:Y:S02]  /*1e8f0*/  FMUL.FTZ R98, R70, c[0x0][0x2d0] ;  /* 0x0000b40046627a20 */ /* 0x000fe40000410000 */
[----:B------:R-:W-:Y:S01]  /*1e900*/  FFMA.FTZ R4, R168, c[0x0][0x2d0], -R96 ;  /* 0x0000b400a8047a23 */ /* 0x000fe20000010860 */
[----:B------:R-:W-:Y:S05]  /*1e910*/  FMNMX.FTZ R0, R75, R0, !PT ;  /* 0x000000004b007209 */ /* 0x000fea0007810000 */
[----:B------:R2:W-:Y:S01]  /*1e920*/  MUFU.EX2 R40, R5 ;  /* 0x0000000500287308 */ /* 0x0005e20000000800 */
[----:B------:R-:W3:Y:S01]  /*1e930*/  SHFL.BFLY PT, R3, R0, 0x2, 0x1f ;  /* 0x0c401f0000037f89 */ /* 0x000ee200000e0000 */
[----:B-1----:R-:W-:Y:S08]  /*1e940*/  FADD.FTZ R2, -R71, R100 ;  /* 0x0000006447027221 */ /* 0x002ff00000010100 */
[----:B------:R-:W-:Y:S01]  /*1e950*/  MUFU.EX2 R100, R4 ;  /* 0x0000000400647308 */ /* 0x000fe20000000800 */
[----:B------:R-:W-:Y:S02]  /*1e960*/  FMUL.FTZ R2, R2, c[0x0][0x2d0] ;  /* 0x0000b40002027a20 */ /* 0x000fe40000410000 */
[----:B--2---:R-:W-:Y:S01]  /*1e970*/  FMUL.FTZ R5, R73, R105 ;  /* 0x0000006949057220 */ /* 0x004fe20000410000 */
[----:B---3--:R-:W-:Y:S06]  /*1e980*/  FMNMX.FTZ R0, R0, R3, !PT ;  /* 0x0000000300007209 */ /* 0x008fec0007810000 */
[----:B------:R1:W2:Y:S01]  /*1e990*/  MUFU.EX2 R69, R2 ;  /* 0x0000000200457308 */ /* 0x0002a20000000800 */
[--C-:B------:R-:W-:Y:S02]  /*1e9a0*/  FFMA.FTZ R3, R17, c[0x0][0x2d0], -R96.reuse ;  /* 0x0000b40011037a23 */ /* 0x100fe40000010860 */
[----:B------:R-:W-:Y:S01]  /*1e9b0*/  FMUL.FTZ R17, R73, R117 ;  /* 0x0000007549117220 */ /* 0x000fe20000410000 */
[----:B------:R-:W-:Y:S06]  /*1e9c0*/  MOV R117, R62 ;  /* 0x0000003e00757202 */ /* 0x000fec0000000f00 */
[----:B------:R3:W4:Y:S01]  /*1e9d0*/  MUFU.EX2 R11, R3 ;  /* 0x00000003000b7308 */ /* 0x0007220000000800 */
[----:B-1----:R-:W-:Y:S02]  /*1e9e0*/  FADD.FTZ R2, -R70, R101 ;  /* 0x0000006546027221 */ /* 0x002fe40000010100 */
[----:B--2---:R-:W-:Y:S02]  /*1e9f0*/  FMUL.FTZ R6, R69, R106 ;  /* 0x0000006a45067220 */ /* 0x004fe40000410000 */
[----:B------:R-:W-:Y:S05]  /*1ea00*/  FMUL.FTZ R2, R2, c[0x0][0x2d0] ;  /* 0x0000b40002027a20 */ /* 0x000fea0000410000 */
[----:B------:R1:W2:Y:S01]  /*1ea10*/  MUFU.EX2 R68, R2 ;  /* 0x0000000200447308 */ /* 0x0002a20000000800 */
[--C-:B---3--:R-:W-:Y:S01]  /*1ea20*/  FFMA.FTZ R3, R169, c[0x0][0x2d0], -R97.reuse ;  /* 0x0000b400a9037a23 */ /* 0x108fe20000010861 */
[----:B----4-:R-:W-:Y:S08]  /*1ea30*/  MOV R106, R11 ;  /* 0x0000000b006a7202 */ /* 0x010ff00000000f00 */
[----:B------:R3:W-:Y:S01]  /*1ea40*/  MUFU.EX2 R101, R3 ;  /* 0x0000000300657308 */ /* 0x0007e20000000800 */
[--C-:B-1----:R-:W-:Y:S01]  /*1ea50*/  FFMA.FTZ R2, R184, c[0x0][0x2d0], -R96.reuse ;  /* 0x0000b400b8027a23 */ /* 0x102fe20000010860 */
[----:B------:R-:W-:Y:S01]  /*1ea60*/  MOV R184, R92 ;  /* 0x0000005c00b87202 */ /* 0x000fe20000000f00 */
[--C-:B------:R-:W-:Y:S07]  /*1ea70*/  FFMA.FTZ R92, R199, c[0x0][0x2d0], -R97.reuse ;  /* 0x0000b400c75c7a23 */ /* 0x100fee0000010861 */
[----:B------:R1:W4:Y:S01]  /*1ea80*/  MUFU.EX2 R88, R2 ;  /* 0x0000000200587308 */ /* 0x0003220000000800 */
[C---:B--2---:R-:W-:Y:S02]  /*1ea90*/  FMUL.FTZ R29, R68.reuse, R129 ;  /* 0x00000081441d7220 */ /* 0x044fe40000410000 */
[----:B------:R-:W-:Y:S02]  /*1eaa0*/  FMUL.FTZ R45, R68, R145 ;  /* 0x00000091442d7220 */ /* 0x000fe40000410000 */
[--C-:B---3--:R-:W-:Y:S01]  /*1eab0*/  FFMA.FTZ R3, R185, c[0x0][0x2d0], -R97.reuse ;  /* 0x0000b400b9037a23 */ /* 0x108fe20000010861 */
[----:B------:R-:W-:Y:S04]  /*1eac0*/  MOV R185, R90 ;  /* 0x0000005a00b97202 */ /* 0x000fe80000000f00 */
[----:B------:R2:W3:Y:S01]  /*1ead0*/  MUFU.EX2 R58, R3 ;  /* 0x00000003003a7308 */ /* 0x0004e20000000800 */
[----:B-1----:R-:W-:Y:S01]  /*1eae0*/  FFMA.FTZ R2, R16, c[0x0][0x2d0], -R96 ;  /* 0x0000b40010027a23 */ /* 0x002fe20000010860 */
[----:B----4-:R-:W-:Y:S01]  /*1eaf0*/  F2FP.PACK_AB R76, R88, R100 ;  /* 0x00000064584c723e */ /* 0x010fe200000000ff */
[--C-:B------:R-:W-:Y:S07]  /*1eb00*/  FFMA.FTZ R16, R35, c[0x0][0x2d0], -R97.reuse ;  /* 0x0000b40023107a23 */ /* 0x100fee0000010861 */
[----:B------:R1:W4:Y:S01]  /*1eb10*/  MUFU.EX2 R57, R2 ;  /* 0x0000000200397308 */ /* 0x0003220000000800 */
[C---:B------:R-:W-:Y:S02]  /*1eb20*/  FMUL.FTZ R35, R69.reuse, R135 ;  /* 0x0000008745237220 */ /* 0x040fe40000410000 */
[--C-:B--2---:R-:W-:Y:S01]  /*1eb30*/  FFMA.FTZ R3, R18, c[0x0][0x2d0], -R97.reuse ;  /* 0x0000b40012037a23 */ /* 0x104fe20000010861 */
[----:B---3--:R-:W-:Y:S01]  /*1eb40*/  F2FP.PACK_AB R77, R58, R101 ;  /* 0x000000653a4d723e */ /* 0x008fe200000000ff */
[----:B------:R-:W-:Y:S05]  /*1eb50*/  FMUL.FTZ R18, R69, R118 ;  /* 0x0000007645127220 */ /* 0x000fea0000410000 */
[----:B------:R-:W-:Y:S10]  /*1eb60*/  MUFU.EX2 R7, R3 ;  /* 0x0000000300077308 */ /* 0x000ff40000000800 */
[----:B------:R2:W-:Y:S01]  /*1eb70*/  MUFU.EX2 R94, R16 ;  /* 0x00000010005e7308 */ /* 0x0005e20000000800 */
[----:B-1----:R-:W1:Y:S01]  /*1eb80*/  SHFL.BFLY PT, R2, R0, 0x1, 0x1f ;  /* 0x0c201f0000027f89 */ /* 0x002e6200000e0000 */
[----:B----4-:R-:W-:Y:S01]  /*1eb90*/  F2FP.PACK_AB R78, R106, R57 ;  /* 0x000000396a4e723e */ /* 0x010fe200000000ff */
[----:B--2---:R-:W-:Y:S01]  /*1eba0*/  FMUL.FTZ R16, R73, R116 ;  /* 0x0000007449107220 */ /* 0x004fe20000410000 */
[----:B------:R-:W-:Y:S02]  /*1ebb0*/  MOV R116, R84 ;  /* 0x0000005400747202 */ /* 0x000fe40000000f00 */
[----:B-1----:R-:W-:Y:S01]  /*1ebc0*/  FMNMX.FTZ R3, R2, R0, !PT ;  /* 0x0000000002037209 */ /* 0x002fe20007810000 */
[--C-:B------:R-:W-:Y:S01]  /*1ebd0*/  FFMA.FTZ R2, R183, c[0x0][0x2d0], -R98.reuse ;  /* 0x0000b400b7027a23 */ /* 0x100fe20000010862 */
[----:B------:R-:W-:Y:S01]  /*1ebe0*/  MOV R183, R60 ;  /* 0x0000003c00b77202 */ /* 0x000fe20000000f00 */
[--C-:B------:R-:W-:Y:S02]  /*1ebf0*/  FFMA.FTZ R0, R19, c[0x0][0x2d0], -R97.reuse ;  /* 0x0000b40013007a23 */ /* 0x100fe40000010861 */
[----:B------:R1:W-:Y:S01]  /*1ec00*/  MUFU.EX2 R14, R2 ;  /* 0x00000002000e7308 */ /* 0x0003e20000000800 */
[----:B------:R-:W-:Y:S02]  /*1ec10*/  FMUL.FTZ R19, R69, R119 ;  /* 0x0000007745137220 */ /* 0x000fe40000410000 */
[--C-:B------:R-:W-:Y:S07]  /*1ec20*/  FFMA.FTZ R60, R198, c[0x0][0x2d0], -R97.reuse ;  /* 0x0000b400c63c7a23 */ /* 0x100fee0000010861 */
[----:B------:R2:W3:Y:S01]  /*1ec30*/  MUFU.EX2 R12, R0 ;  /* 0x00000000000c7308 */ /* 0x0004e20000000800 */
[----:B-1----:R-:W-:Y:S01]  /*1ec40*/  FFMA.FTZ R2, R186, c[0x0][0x2d0], -R98 ;  /* 0x0000b400ba027a23 */ /* 0x002fe20000010862 */
[----:B------:R-:W-:Y:S08]  /*1ec50*/  MOV R186, R89 ;  /* 0x0000005900ba7202 */ /* 0x000ff00000000f00 */
[----:B------:R1:W4:Y:S01]  /*1ec60*/  MUFU.EX2 R56, R2 ;  /* 0x0000000200387308 */ /* 0x0003220000000800 */
[----:B--2---:R-:W-:Y:S01]  /*1ec70*/  FADD.FTZ R0, -R3, R102 ;  /* 0x0000006603007221 */ /* 0x004fe20000010100 */
[----:B---3--:R-:W-:Y:S01]  /*1ec80*/  MOV R105, R12 ;  /* 0x0000000c00697202 */ /* 0x008fe20000000f00 */
[--C-:B------:R-:W-:Y:S02]  /*1ec90*/  FFMA.FTZ R12, R34, c[0x0][0x2d0], -R97.reuse ;  /* 0x0000b400220c7a23 */ /* 0x100fe40000010861 */
[----:B------:R-:W-:Y:S05]  /*1eca0*/  FMUL.FTZ R0, R0, c[0x0][0x2d0] ;  /* 0x0000b40000007a20 */ /* 0x000fea0000410000 */
[----:B------:R2:W-:Y:S01]  /*1ecb0*/  MUFU.EX2 R169, R12 ;  /* 0x0000000c00a97308 */ /* 0x0005e20000000800 */
[----:B------:R-:W-:Y:S09]  /*1ecc0*/  FMUL.FTZ R34, R69, R134 ;  /* 0x0000008645227220 */ /* 0x000ff20000410000 */
[----:B------:R-:W3:Y:S01]  /*1ecd0*/  MUFU.EX2 R0, R0 ;  /* 0x0000000000007308 */ /* 0x000ee20000000800 */
[--C-:B-1----:R-:W-:Y:S01]  /*1ece0*/  FFMA.FTZ R2, R180, c[0x0][0x2d0], -R98.reuse ;  /* 0x0000b400b4027a23 */ /* 0x102fe20000010862 */
[----:B------:R-:W-:Y:S08]  /*1ecf0*/  MOV R180, R86 ;  /* 0x0000005600b47202 */ /* 0x000ff00000000f00 */
[----:B------:R1:W-:Y:S01]  /*1ed00*/  MUFU.EX2 R9, R2 ;  /* 0x0000000200097308 */ /* 0x0003e20000000800 */
[----:B--2---:R-:W-:Y:S01]  /*1ed10*/  FMUL.FTZ R12, R68, R112 ;  /* 0x00000070440c7220 */ /* 0x004fe20000410000 */
[----:B----4-:R-:W-:Y:S01]  /*1ed20*/  MOV R112, R56 ;  /* 0x0000003800707202 */ /* 0x010fe20000000f00 */
[C---:B---3--:R-:W-:Y:S01]  /*1ed30*/  FMUL.FTZ R11, R0.reuse, R111 ;  /* 0x0000006f000b7220 */ /* 0x048fe20000410000 */
[----:B------:R-:W-:Y:S01]  /*1ed40*/  MOV R111, R57 ;  /* 0x00000039006f7202 */ /* 0x000fe20000000f00 */
[C---:B------:R-:W-:Y:S01]  /*1ed50*/  FMUL.FTZ R26, R0.reuse, R126 ;  /* 0x0000007e001a7220 */ /* 0x040fe20000410000 */
[----:B------:R-:W-:Y:S01]  /*1ed60*/  MOV R126, R94 ;  /* 0x0000005e007e7202 */ /* 0x000fe20000000f00 */
[C---:B------:R-:W-:Y:S02]  /*1ed70*/  FMUL.FTZ R27, R0.reuse, R127 ;  /* 0x0000007f001b7220 */ /* 0x040fe40000410000 */
[C---:B------:R-:W-:Y:S02]  /*1ed80*/  FMUL.FTZ R42, R0.reuse, R142 ;  /* 0x0000008e002a7220 */ /* 0x040fe40000410000 */
[----:B------:R-:W-:Y:S02]  /*1ed90*/  FMUL.FTZ R43, R0, R143 ;  /* 0x0000008f002b7220 */ /* 0x000fe40000410000 */
[----:B-1----:R-:W-:Y:S01]  /*1eda0*/  FFMA.FTZ R2, R170, c[0x0][0x2d0], -R98 ;  /* 0x0000b400aa027a23 */ /* 0x002fe20000010862 */
[----:B------:R-:W-:Y:S01]  /*1edb0*/  MOV R170, R63 ;  /* 0x0000003f00aa7202 */ /* 0x000fe20000000f00 */
[C---:B------:R-:W-:Y:S02]  /*1edc0*/  FMUL.FTZ R46, R0.reuse, R146 ;  /* 0x00000092002e7220 */ /* 0x040fe40000410000 */
[----:B------:R1:W-:Y:S01]  /*1edd0*/  MUFU.EX2 R13, R2 ;  /* 0x00000002000d7308 */ /* 0x0003e20000000800 */
[----:B------:R-:W-:Y:S02]  /*1ede0*/  FMUL.FTZ R47, R0, R147 ;  /* 0x00000093002f7220 */ /* 0x000fe40000410000 */
[----:B------:R-:W-:Y:S02]  /*1edf0*/  FMUL.FTZ R57, R68, R157 ;  /* 0x0000009d44397220 */ /* 0x000fe40000410000 */
[C---:B------:R-:W-:Y:S02]  /*1ee00*/  FMUL.FTZ R62, R0.reuse, R162 ;  /* 0x000000a2003e7220 */ /* 0x040fe40000410000 */
[----:B------:R-:W-:Y:S02]  /*1ee10*/  FMUL.FTZ R63, R0, R163 ;  /* 0x000000a3003f7220 */ /* 0x000fe40000410000 */
[----:B-1----:R-:W-:Y:S04]  /*1ee20*/  FMUL.FTZ R2, R3, c[0x0][0x2d0] ;  /* 0x0000b40003027a20 */ /* 0x002fe80000410000 */
[--C-:B------:R-:W-:Y:S01]  /*1ee30*/  FFMA.FTZ R4, R181, c[0x0][0x2d0], -R2.reuse ;  /* 0x0000b400b5047a23 */ /* 0x100fe20000010802 */
[----:B------:R-:W-:Y:S01]  /*1ee40*/  MOV R181, R7 ;  /* 0x0000000700b57202 */ /* 0x000fe20000000f00 */
[--C-:B------:R-:W-:Y:S02]  /*1ee50*/  FFMA.FTZ R28, R188, c[0x0][0x2d0], -R2.reuse ;  /* 0x0000b400bc1c7a23 */ /* 0x100fe40000010802 */
[----:B------:R1:W-:Y:S01]  /*1ee60*/  MUFU.EX2 R102, R4 ;  /* 0x0000000400667308 */ /* 0x0003e20000000800 */
[--C-:B------:R-:W-:Y:S01]  /*1ee70*/  FFMA.FTZ R7, R103, c[0x0][0x2d0], -R97.reuse ;  /* 0x0000b40067077a23 */ /* 0x100fe20000010861 */
[----:B------:R-:W-:Y:S01]  /*1ee80*/  F2FP.PACK_AB R79, R105, R181 ;  /* 0x000000b5694f723e */ /* 0x000fe200000000ff */
[--C-:B------:R-:W-:Y:S01]  /*1ee90*/  FFMA.FTZ R44, R194, c[0x0][0x2d0], -R2.reuse ;  /* 0x0000b400c22c7a23 */ /* 0x100fe20000010802 */
[----:B------:R-:W-:Y:S01]  /*1eea0*/  MOV R103, R14 ;  /* 0x0000000e00677202 */ /* 0x000fe20000000f00 */
[--C-:B------:R-:W-:Y:S02]  /*1eeb0*/  FFMA.FTZ R48, R196, c[0x0][0x2d0], -R2.reuse ;  /* 0x0000b400c4307a23 */ /* 0x100fe40000010802 */
[----:B------:R-:W-:Y:S01]  /*1eec0*/  FFMA.FTZ R74, R74, c[0x0][0x2d0], -R2 ;  /* 0x0000b4004a4a7a23 */ /* 0x000fe20000010802 */
[----:B------:R-:W-:Y:S01]  /*1eed0*/  F2FP.PACK_AB R64, R56, R103 ;  /* 0x000000673840723e */ /* 0x000fe200000000ff */
[----:B------:R-:W-:Y:S01]  /*1eee0*/  FFMA.FTZ R56, R193, c[0x0][0x2d0], -R96 ;  /* 0x0000b400c1387a23 */ /* 0x000fe20000010860 */
[----:B------:R2:W-:Y:S01]  /*1eef0*/  MUFU.EX2 R168, R7 ;  /* 0x0000000700a87308 */ /* 0x0005e20000000800 */
[----:B------:R-:W-:Y:S09]  /*1ef00*/  FMUL.FTZ R14, R0, R114 ;  /* 0x00000072000e7220 */ /* 0x000ff20000410000 */
[----:B------:R3:W-:Y:S01]  /*1ef10*/  MUFU.EX2 R50, R44 ;  /* 0x0000002c00327308 */ /* 0x0007e20000000800 */
[--C-:B-1----:R-:W-:Y:S09]  /*1ef20*/  FFMA.FTZ R4, R187, c[0x0][0x2d0], -R2.reuse ;  /* 0x0000b400bb047a23 */ /* 0x102ff20000010802 */
[----:B------:R1:W4:Y:S01]  /*1ef30*/  MUFU.EX2 R187, R4 ;  /* 0x0000000400bb7308 */ /* 0x0003220000000800 */
[----:B--2---:R-:W-:Y:S09]  /*1ef40*/  FMUL.FTZ R7, R69, R107 ;  /* 0x0000006b45077220 */ /* 0x004ff20000410000 */
[----:B------:R2:W-:Y:S01]  /*1ef50*/  MUFU.EX2 R114, R48 ;  /* 0x0000003000727308 */ /* 0x0005e20000000800 */
[----:B---3--:R-:W-:Y:S09]  /*1ef60*/  FMUL.FTZ R44, R68, R144 ;  /* 0x00000090442c7220 */ /* 0x008ff20000410000 */
[----:B------:R3:W-:Y:S01]  /*1ef70*/  MUFU.EX2 R119, R56 ;  /* 0x0000003800777308 */ /* 0x0007e20000000800 */
[--C-:B-1----:R-:W-:Y:S01]  /*1ef80*/  FFMA.FTZ R4, R182, c[0x0][0x2d0], -R2.reuse ;  /* 0x0000b400b6047a23 */ /* 0x102fe20000010802 */
[----:B----4-:R-:W-:Y:S02]  /*1ef90*/  F2FP.PACK_AB R65, R187, R102 ;  /* 0x00000066bb41723e */ /* 0x010fe400000000ff */
[----:B------:R-:W-:Y:S01]  /*1efa0*/  MOV R182, R59 ;  /* 0x0000003b00b67202 */ /* 0x000fe20000000f00 */
[----:B------:R-:W-:Y:S05]  /*1efb0*/  FMUL.FTZ R59, R0, R159 ;  /* 0x0000009f003b7220 */ /* 0x000fea0000410000 */
[----:B------:R1:W4:Y:S01]  /*1efc0*/  MUFU.EX2 R8, R4 ;  /* 0x0000000400087308 */ /* 0x0003220000000800 */
[----:B--2---:R-:W-:Y:S02]  /*1efd0*/  FMUL.FTZ R48, R73, R148 ;  /* 0x0000009449307220 */ /* 0x004fe40000410000 */
[C---:B---3--:R-:W-:Y:S02]  /*1efe0*/  FMUL.FTZ R56, R68.reuse, R156 ;  /* 0x0000009c44387220 */ /* 0x048fe40000410000 */
[----:B-1----:R-:W-:Y:S01]  /*1eff0*/  FFMA.FTZ R4, R171, c[0x0][0x2d0], -R2 ;  /* 0x0000b400ab047a23 */ /* 0x002fe20000010802 */
[----:B----4-:R-:W-:Y:S01]  /*1f000*/  MOV R107, R8 ;  /* 0x00000008006b7202 */ /* 0x010fe20000000f00 */
[C---:B------:R-:W-:Y:S01]  /*1f010*/  FMUL.FTZ R8, R68.reuse, R108 ;  /* 0x0000006c44087220 */ /* 0x040fe20000410000 */
[----:B------:R-:W-:Y:S02]  /*1f020*/  MOV R108, R9 ;  /* 0x00000009006c7202 */ /* 0x000fe40000000f00 */
[----:B------:R1:W2:Y:S01]  /*1f030*/  MUFU.EX2 R10, R4 ;  /* 0x00000004000a7308 */ /* 0x0002a20000000800 */
[----:B------:R-:W-:Y:S01]  /*1f040*/  FMUL.FTZ R9, R68, R109 ;  /* 0x0000006d44097220 */ /* 0x000fe20000410000 */
[----:B------:R-:W-:Y:S01]  /*1f050*/  MOV R171, R85 ;  /* 0x0000005500ab7202 */ /* 0x000fe20000000f00 */
[--C-:B-1----:R-:W-:Y:S01]  /*1f060*/  FFMA.FTZ R4, R21, c[0x0][0x2d0], -R96.reuse ;  /* 0x0000b40015047a23 */ /* 0x102fe20000010860 */
[----:B--2---:R-:W-:Y:S01]  /*1f070*/  MOV R109, R10 ;  /* 0x0000000a006d7202 */ /* 0x004fe20000000f00 */
[----:B------:R-:W1:Y:S01]  /*1f080*/  LDSM.16.MT88.4 R20, [R209+0x100] ;  /* 0x00010000d114783b */ /* 0x000e620000004200 */
[C---:B------:R-:W-:Y:S04]  /*1f090*/  FMUL.FTZ R10, R0.reuse, R110 ;  /* 0x0000006e000a7220 */ /* 0x040fe80000410000 */
[----:B------:R2:W-:Y:S01]  /*1f0a0*/  MUFU.EX2 R41, R4 ;  /* 0x0000000400297308 */ /* 0x0005e20000000800 */
[----:B------:R-:W-:Y:S02]  /*1f0b0*/  F2FP.PACK_AB R67, R109, R107 ;  /* 0x0000006b6d43723e */ /* 0x000fe400000000ff */
[----:B------:R-:W-:Y:S01]  /*1f0c0*/  MOV R110, R88 ;  /* 0x00000058006e7202 */ /* 0x000fe20000000f00 */
[--C-:B--2---:R-:W-:Y:S02]  /*1f0d0*/  FFMA.FTZ R4, R15, c[0x0][0x2d0], -R97.reuse ;  /* 0x0000b4000f047a23 */ /* 0x104fe40000010861 */
[----:B------:R-:W-:Y:S01]  /*1f0e0*/  FMUL.FTZ R15, R0, R115 ;  /* 0x00000073000f7220 */ /* 0x000fe20000410000 */
[----:B------:R-:W-:Y:S03]  /*1f0f0*/  MOV R115, R87 ;  /* 0x0000005700737202 */ /* 0x000fe60000000f00 */
[----:B------:R2:W-:Y:S01]  /*1f100*/  MUFU.EX2 R31, R4 ;  /* 0x00000004001f7308 */ /* 0x0005e20000000800 */
[----:B------:R-:W3:Y:S01]  /*1f110*/  LDSM.16.MT88.4 R84, [R209+0x900] ;  /* 0x00090000d154783b */ /* 0x000ee20000004200 */
[----:B--2---:R-:W-:Y:S02]  /*1f120*/  FFMA.FTZ R4, R32, c[0x0][0x2d0], -R96 ;  /* 0x0000b40020047a23 */ /* 0x004fe40000010860 */
[----:B------:R-:W-:Y:S06]  /*1f130*/  FFMA.FTZ R32, R189, c[0x0][0x2d0], -R2 ;  /* 0x0000b400bd207a23 */ /* 0x000fec0000010802 */
[----:B------:R2:W4:Y:S02]  /*1f140*/  MUFU.EX2 R93, R4 ;  /* 0x00000004005d7308 */ /* 0x0005240000000800 */
[----:B--2---:R-:W-:Y:S01]  /*1f150*/  FFMA.FTZ R4, R33, c[0x0][0x2d0], -R96 ;  /* 0x0000b40021047a23 */ /* 0x004fe20000010860 */
[----:B----4-:R-:W-:Y:S01]  /*1f160*/  MOV R127, R93 ;  /* 0x0000005d007f7202 */ /* 0x010fe20000000f00 */
[C---:B------:R-:W-:Y:S06]  /*1f170*/  FMUL.FTZ R33, R73.reuse, R133 ;  /* 0x0000008549217220 */ /* 0x040fec0000410000 */
[----:B------:R2:W4:Y:S02]  /*1f180*/  MUFU.EX2 R49, R4 ;  /* 0x0000000400317308 */ /* 0x0005240000000800 */
[C---:B--2---:R-:W-:Y:S01]  /*1f190*/  FMUL.FTZ R4, R73.reuse, R104 ;  /* 0x0000006849047220 */ /* 0x044fe20000410000 */
[----:B------:R-:W-:Y:S01]  /*1f1a0*/  MOV R104, R13 ;  /* 0x0000000d00687202 */ /* 0x000fe20000000f00 */
[----:B------:R-:W-:Y:S01]  /*1f1b0*/  FMUL.FTZ R13, R68, R113 ;  /* 0x00000071440d7220 */ /* 0x000fe20000410000 */
[----:B----4-:R-:W-:Y:S01]  /*1f1c0*/  MOV R148, R49 ;  /* 0x0000003100947202 */ /* 0x010fe20000000f00 */
[----:B------:R-:W-:Y:S01]  /*1f1d0*/  FMUL.FTZ R49, R73, R149 ;  /* 0x0000009549317220 */ /* 0x000fe20000410000 */
[----:B------:R-:W-:Y:S01]  /*1f1e0*/  MOV R149, R50 ;  /* 0x0000003200957202 */ /* 0x000fe20000000f00 */
[----:B------:R-:W-:Y:S01]  /*1f1f0*/  FMUL.FTZ R50, R69, R150 ;  /* 0x0000009645327220 */ /* 0x000fe20000410000 */
[-C--:B-1----:R-:W-:Y:S05]  /*1f200*/  HMMA.16816.F32 R4, R76, R20.reuse, R4 ;  /* 0x000000144c04723c */ /* 0x082fea0000001804 */
[----:B------:R-:W-:Y:S02]  /*1f210*/  F2FP.PACK_AB R66, R104, R108 ;  /* 0x0000006c6842723e */ /* 0x000fe400000000ff */
        /* <DEDUP_REMOVED lines=10> */
[C---:B------:R-:W-:Y:S01]  /*1f2c0*/  HMMA.16816.F32 R16, R76.reuse, R22, R16 ;  /* 0x000000164c10723c */ /* 0x040fe20000001810 */
[----:B------:R-:W4:Y:S03]  /*1f2d0*/  LDSM.16.MT88.4 R88, [R212+0x900] ;  /* 0x00090000d458783b */ /* 0x000f260000004200 */
[C---:B------:R-:W-:Y:S01]  /*1f2e0*/  FMUL.FTZ R25, R68.reuse, R125 ;  /* 0x0000007d44197220 */ /* 0x040fe20000410000 */
[----:B------:R5:W3:Y:S02]  /*1f2f0*/  MUFU.EX2 R30, R24 ;  /* 0x00000018001e7308 */ /* 0x000ae40000000800 */
[C---:B------:R-:W-:Y:S02]  /*1f300*/  FMUL.FTZ R23, R69.reuse, R123 ;  /* 0x0000007b45177220 */ /* 0x040fe40000410000 */
[----:B------:R-:W-:Y:S06]  /*1f310*/  FMUL.FTZ R22, R69, R122 ;  /* 0x0000007a45167220 */ /* 0x000fec0000410000 */
[----:B------:R4:W-:Y:S01]  /*1f320*/  MUFU.EX2 R123, R28 ;  /* 0x0000001c007b7308 */ /* 0x0009e20000000800 */
[----:B-1----:R-:W-:Y:S01]  /*1f330*/  FMUL.FTZ R20, R73, R120 ;  /* 0x0000007849147220 */ /* 0x002fe20000410000 */
[----:B--2---:R-:W-:Y:S06]  /*1f340*/  MOV R122, R95 ;  /* 0x0000005f007a7202 */ /* 0x004fec0000000f00 */
[-C--:B------:R-:W-:Y:S03]  /*1f350*/  HMMA.16816.F32 R20, R76, R36.reuse, R20 ;  /* 0x000000244c14723c */ /* 0x080fe60000001814 */
[----:B-----5:R-:W-:Y:S01]  /*1f360*/  FMUL.FTZ R24, R68, R124 ;  /* 0x0000007c44187220 */ /* 0x020fe20000410000 */
[----:B---3--:R-:W-:Y:S01]  /*1f370*/  MOV R129, R30 ;  /* 0x0000001e00817202 */ /* 0x008fe20000000f00 */
[C---:B------:R-:W-:Y:S01]  /*1f380*/  FMUL.FTZ R30, R0.reuse, R130 ;  /* 0x00000082001e7220 */ /* 0x040fe20000410000 */
[----:B------:R-:W-:Y:S01]  /*1f390*/  MOV R130, R31 ;  /* 0x0000001f00827202 */ /* 0x000fe20000000f00 */
[----:B------:R-:W-:Y:S01]  /*1f3a0*/  FMUL.FTZ R31, R0, R131 ;  /* 0x00000083001f7220 */ /* 0x000fe20000410000 */
[----:B------:R-:W-:Y:S01]  /*1f3b0*/  MOV R124, R40 ;  /* 0x00000028007c7202 */ /* 0x000fe20000000f00 */
[--C-:B------:R-:W-:Y:S01]  /*1f3c0*/  FFMA.FTZ R40, R191, c[0x0][0x2d0], -R98.reuse ;  /* 0x0000b400bf287a23 */ /* 0x100fe20000010862 */
[C---:B------:R-:W-:Y:S03]  /*1f3d0*/  HMMA.16816.F32 R24, R64.reuse, R36, R24 ;  /* 0x000000244018723c */ /* 0x040fe60000001818 */
[----:B------:R1:W-:Y:S01]  /*1f3e0*/  MUFU.EX2 R120, R40 ;  /* 0x0000002800787308 */ /* 0x0003e20000000800 */
[C---:B----4-:R-:W-:Y:S01]  /*1f3f0*/  FMUL.FTZ R28, R68.reuse, R128 ;  /* 0x00000080441c7220 */ /* 0x050fe20000410000 */
        /* <DEDUP_REMOVED lines=19> */
[----:B------:R-:W-:Y:S04]  /*1f530*/  FMUL.FTZ R61, R68, R161 ;  /* 0x000000a1443d7220 */ /* 0x000fe80000410000 */
[-C--:B------:R-:W-:Y:S01]  /*1f540*/  HMMA.16816.F32 R36, R76, R52.reuse, R36 ;  /* 0x000000344c24723c */ /* 0x080fe20000001824 */
[----:B-1----:R-:W1:Y:S07]  /*1f550*/  LDSM.16.MT88.4 R92, [R210+0x900] ;  /* 0x00090000d25c783b */ /* 0x002e6e0000004200 */
        /* <DEDUP_REMOVED lines=38> */
[-C--:B------:R-:W-:Y:S08]  /*1f7c0*/  HMMA.16816.F32 R20, R76, R88.reuse, R20 ;  /* 0x000000584c14723c */ /* 0x080ff00000001814 */
[C---:B------:R-:W-:Y:S04]  /*1f7d0*/  HMMA.16816.F32 R24, R80.reuse, R88, R24 ;  /* 0x000000585018723c */ /* 0x040fe80000001818 */
[----:B--2---:R-:W-:Y:S01]  /*1f7e0*/  FFMA.FTZ R84, R204, c[0x0][0x2d0], -R98 ;  /* 0x0000b400cc547a23 */ /* 0x004fe20000010862 */
[----:B---3--:R-:W-:Y:S02]  /*1f7f0*/  MOV R204, R134 ;  /* 0x0000008600cc7202 */ /* 0x008fe40000000f00 */
        /* <DEDUP_REMOVED lines=9> */
[-C--:B-1----:R-:W-:Y:S04]  /*1f890*/  HMMA.16816.F32 R36, R76, R92.reuse, R36 ;  /* 0x0000005c4c24723c */ /* 0x082fe80000001824 */
[----:B------:R-:W-:Y:S04]  /*1f8a0*/  MOV R112, R187 ;  /* 0x000000bb00707202 */ /* 0x000fe80000000f00 */
[C---:B------:R-:W-:Y:S04]  /*1f8b0*/  HMMA.16816.F32 R40, R80.reuse, R92, R40 ;  /* 0x0000005c5028723c */ /* 0x040fe80000001828 */
[----:B--2---:R-:W-:Y:S01]  /*1f8c0*/  FFMA.FTZ R84, R203, c[0x0][0x2d0], -R98 ;  /* 0x0000b400cb547a23 */ /* 0x004fe20000010862 */
[----:B------:R-:W-:Y:S02]  /*1f8d0*/  MOV R203, R133 ;  /* 0x0000008500cb7202 */ /* 0x000fe40000000f00 */
[----:B------:R-:W-:Y:S01]  /*1f8e0*/  FFMA.FTZ R92, R227, c[0x0][0x2d0], -R96 ;  /* 0x0000b400e35c7a23 */ /* 0x000fe20000010860 */
        /* <DEDUP_REMOVED lines=8> */
[----:B------:R-:W-:Y:S07]  /*1f970*/  MOV R227, R126 ;  /* 0x0000007e00e37202 */ /* 0x000fee0000000f00 */
[----:B------:R3:W-:Y:S01]  /*1f980*/  MUFU.EX2 R147, R92 ;  /* 0x0000005c00937308 */ /* 0x0007e20000000800 */
[----:B-1----:R-:W-:Y:S01]  /*1f990*/  FFMA.FTZ R84, R205, c[0x0][0x2d0], -R2 ;  /* 0x0000b400cd547a23 */ /* 0x002fe20000010802 */
[----:B------:R-:W-:Y:S02]  /*1f9a0*/  MOV R205, R132 ;  /* 0x0000008400cd7202 */ /* 0x000fe40000000f00 */
[----:B------:R-:W-:Y:S06]  /*1f9b0*/  MOV R132, R184 ;  /* 0x000000b800847202 */ /* 0x000fec0000000f00 */
        /* <DEDUP_REMOVED lines=73> */
[----:B------:R2:W3:Y:S10]  /*1fe50*/  MUFU.EX2 R192, R84 ;  /* 0x0000005400c07308 */ /* 0x0004f40000000800 */
        /* <DEDUP_REMOVED lines=34> */
[--C-:B---3--:R-:W-:Y:S04]  /*20080*/  FFMA.FTZ R80, R251, c[0x0][0x2d0], -R97.reuse ;  /* 0x0000b400fb507a23 */ /* 0x108fe80000010861 */
        /* <DEDUP_REMOVED lines=16> */
[----:B------:R2:W-:Y:S01]  /*20190*/  MUFU.EX2 R158, R88 ;  /* 0x00000058009e7308 */ /* 0x0005e20000000800 */
[----:B------:R-:W-:Y:S04]  /*201a0*/  MOV R126, R125 ;  /* 0x0000007d007e7202 */ /* 0x000fe80000000f00 */
        /* <DEDUP_REMOVED lines=15> */
[----:B------:R3:W-:Y:S03]  /*202a0*/  MUFU.EX2 R181, R92 ;  /* 0x0000005c00b57308 */ /* 0x0007e60000000800 */
[----:B------:R-:W-:Y:S01]  /*202b0*/  MOV R244, R120 ;  /* 0x0000007800f47202 */ /* 0x000fe20000000f00 */
[----:B-1----:R-:W-:Y:S01]  /*202c0*/  FFMA.FTZ R84, R132, c[0x0][0x2d0], -R98 ;  /* 0x0000b40084547a23 */ /* 0x002fe20000010862 */
[----:B------:R-:W-:Y:S02]  /*202d0*/  MOV R132, R168 ;  /* 0x000000a800847202 */ /* 0x000fe40000000f00 */
[----:B------:R-:W-:Y:S03]  /*202e0*/  MOV R120, R110 ;  /* 0x0000006e00787202 */ /* 0x000fe60000000f00 */
        /* <DEDUP_REMOVED lines=218> */
.L_x_477:
        /* <DEDUP_REMOVED lines=9> */
.L_x_499:
[----:B------:R-:W3:Y:S01]  /*21120*/  LDL R188, [R1] ;  /* 0x0000000001bc7983 */ /* 0x000ee20000100800 */
[----:B------:R-:W-:Y:S04]  /*21130*/  DEPBAR.LE SB0, 0x0 ;  /* 0x000080000000791a */ /* 0x000fe80000000000 */
[----:B------:R-:W-:Y:S01]  /*21140*/  BAR.SYNC.DEFER_BLOCKING 0x0 ;  /* 0x0000000000007b1d */ /* 0x000fe20000010000 */
[----:B------:R-:W-:Y:S07]  /*21150*/  UISETP.GT.AND UP0, UPT, UR12, UR4, UPT ;  /* 0x000000040c00728c */ /* 0x000fee000bf04270 */
[----:B-----5:R-:W-:Y:S08]  /*21160*/  LDSM.16.M88.4 R96, [R215+0x6100] ;  /* 0x00610000d760783b */ /* 0x020ff00000000200 */
[----:B------:R-:W4:Y:S04]  /*21170*/  LDL R226, [R1+0x38] ;  /* 0x0000380001e27983 */ /* 0x000f280000100800 */
[----:B-1----:R-:W1:Y:S08]  /*21180*/  LDSM.16.M88.4 R16, [R208+0x3100] ;  /* 0x00310000d010783b */ /* 0x002e700000000200 */
[----:B--2---:R-:W2:Y:S04]  /*21190*/  LDL R197, [R1+0x8] ;  /* 0x0000080001c57983 */ /* 0x004ea80000100800 */
[----:B------:R-:W1:Y:S08]  /*211a0*/  LDSM.16.M88.4 R92, [R215+0x8100] ;  /* 0x00810000d75c783b */ /* 0x000e700000000200 */
[----:B------:R-:W2:Y:S04]  /*211b0*/  LDL R198, [R1+0xc] ;  /* 0x00000c0001c67983 */ /* 0x000ea80000100800 */
[----:B------:R-:W1:Y:S08]  /*211c0*/  LDSM.16.M88.4 R32, [R208+0x3900] ;  /* 0x00390000d020783b */ /* 0x000e700000000200 */
[----:B------:R-:W1:Y:S08]  /*211d0*/  LDSM.16.M88.4 R48, [R208+0x4100] ;  /* 0x00410000d030783b */ /* 0x000e700000000200 */
[----:B------:R-:W1:Y:S08]  /*211e0*/  LDSM.16.M88.4 R64, [R208+0x4900] ;  /* 0x00490000d040783b */ /* 0x000e700000000200 */
[----:B------:R-:W1:Y:S08]  /*211f0*/  LDSM.16.M88.4 R80, [R208+0x5100] ;  /* 0x00510000d050783b */ /* 0x000e700000000200 */
[----:B------:R-:W1:Y:S08]  /*21200*/  LDSM.16.M88.4 R168, [R208+0x5900] ;  /* 0x00590000d0a8783b */ /* 0x000e700000000200 */
[----:B------:R-:W-:Y:S08]  /*21210*/  LDSM.16.M88.4 R172, [R218+0x6100] ;  /* 0x00610000daac783b */ /* 0x000ff00000000200 */
[----:B------:R-:W1:Y:S08]  /*21220*/  LDSM.16.M88.4 R176, [R219] ;  /* 0x00000000dbb0783b */ /* 0x000e700000000200 */
[----:B------:R-:W1:Y:S08]  /*21230*/  LDSM.16.M88.4 R180, [R218+0x8100] ;  /* 0x00810000dab4783b */ /* 0x000e700000000200 */
[----:B------:R-:W1:Y:S01]  /*21240*/  LDSM.16.M88.4 R184, [R224] ;  /* 0x00000000e0b8783b */ /* 0x000e620000000200 */
[----:B--2---:R-:W-:Y:S01]  /*21250*/  ISETP.GE.AND P4, PT, R198, c[0x0][0x1d4], PT ;  /* 0x00007500c6007a0c */ /* 0x004fe20003f86270 */
[-C--:B-1----:R-:W-:Y:S03]  /*21260*/  HMMA.16816.F32 R4, R96, R16.reuse, RZ ;  /* 0x000000106004723c */ /* 0x082fe600000018ff */
[----:B---3--:R-:W-:Y:S01]  /*21270*/  SHF.R.S32.HI R0, RZ, 0x1f, R188 ;  /* 0x0000001fff007819 */ /* 0x008fe200000114bc */
[----:B------:R-:W-:Y:S04]  /*21280*/  IMAD.WIDE.U32 R2, R188, c[0x0][0x208], RZ ;  /* 0x00008200bc027a25 */ /* 0x000fe800078e00ff */
[C---:B------:R-:W-:Y:S04]  /*21290*/  HMMA.16816.F32 R8, R92.reuse, R16, RZ ;  /* 0x000000105c08723c */ /* 0x040fe800000018ff */
[----:B------:R-:W-:Y:S04]  /*212a0*/  IMAD R0, R0, c[0x0][0x208], RZ ;  /* 0x0000820000007a24 */ /* 0x000fe800078e02ff */
[-C--:B------:R-:W-:Y:S01]  /*212b0*/  HMMA.16816.F32 R12, R92, R18.reuse, RZ ;  /* 0x000000125c0c723c */ /* 0x080fe200000018ff */
[----:B------:R-:W-:Y:S05]  /*212c0*/  IMAD R0, R188, c[0x0][0x20c], R0 ;  /* 0x00008300bc007a24 */ /* 0x000fea00078e0200 */
[----:B------:R-:W-:Y:S02]  /*212d0*/  IADD3 R3, R3, R0, RZ ;  /* 0x0000000003037210 */ /* 0x000fe40007ffe0ff */
[C---:B------:R-:W-:Y:S04]  /*212e0*/  HMMA.16816.F32 R16, R96.reuse, R18, RZ ;  /* 0x000000126010723c */ /* 0x040fe800000018ff */
[----:B------:R-:W-:Y:S01]  /*212f0*/  IMAD.WIDE.U32 R2, R240, c[0x0][0x218], R2 ;  /* 0x00008600f0027a25 */ /* 0x000fe200078e0002 */
[----:B------:R-:W-:Y:S03]  /*21300*/  SHF.R.S32.HI R0, RZ, 0x1f, R240 ;  /* 0x0000001fff007819 */ /* 0x000fe600000114f0 */
[-C--:B------:R-:W-:Y:S04]  /*21310*/  HMMA.16816.F32 R20, R96, R32.reuse, RZ ;  /* 0x000000206014723c */ /* 0x080fe800000018ff */
[----:B------:R-:W-:Y:S04]  /*21320*/  IMAD R0, R0, c[0x0][0x218], RZ ;  /* 0x0000860000007a24 */ /* 0x000fe800078e02ff */
        /* <DEDUP_REMOVED lines=24> */
[----:B------:R-:W2:Y:S07]  /*214b0*/  LDSM.16.M88.4 R176, [R222] ;  /* 0x00000000deb0783b */ /* 0x000eae0000000200 */
[-C--:B------:R-:W-:Y:S08]  /*214c0*/  HMMA.16816.F32 R20, R172, R184.reuse, R20 ;  /* 0x000000b8ac14723c */ /* 0x080ff00000001814 */
        /* <DEDUP_REMOVED lines=16> */
[-C--:B--2---:R-:W-:Y:S03]  /*215d0*/  HMMA.16816.F32 R52, R172, R176.reuse, R52 ;  /* 0x000000b0ac34723c */ /* 0x084fe60000001834 */
        /* <DEDUP_REMOVED lines=10> */
[----:B------:R-:W4:Y:S05]  /*21680*/  SHFL.IDX PT, R190, R2, 0x1, 0x181f ;  /* 0x00381f0002be7f89 */ /* 0x000f2a00000e0000 */
[-C--:B------:R-:W-:Y:S03]  /*21690*/  HMMA.16816.F32 R76, R180, R170.reuse, R76 ;  /* 0x000000aab44c723c */ /* 0x080fe6000000184c */
[----:B------:R-:W1:Y:S05]  /*216a0*/  SHFL.IDX PT, R188, R2, 0x2, 0x181f ;  /* 0x00581f0002bc7f89 */ /* 0x000e6a00000e0000 */
[C---:B------:R-:W-:Y:S03]  /*216b0*/  HMMA.16816.F32 R80, R172.reuse, R170, R80 ;  /* 0x000000aaac50723c */ /* 0x040fe60000001850 */
[----:B------:R2:W-:Y:S01]  /*216c0*/  SHFL.IDX PT, R189, R2, 0x3, 0x181f ;  /* 0x00781f0002bd7f89 */ /* 0x0005e200000e0000 */
[-C--:B----4-:R-:W-:Y:S07]  /*216d0*/  IADD3 R190, P0, R190, R226.reuse, RZ ;  /* 0x000000e2bebe7210 */ /* 0x090fee0007f1e0ff */
[----:B------:R-:W-:Y:S01]  /*216e0*/  SHFL.IDX PT, R0, R0, 0x5, 0x181f ;  /* 0x00b81f0000007f89 */ /* 0x000fe200000e0000 */
[-C--:B------:R-:W-:Y:S02]  /*216f0*/  IADD3.X R191, R184, R225.reuse, RZ, P0, !PT ;  /* 0x000000e1b8bf7210 */ /* 0x080fe400007fe4ff */
[-C--:B-1----:R-:W-:Y:S02]  /*21700*/  IADD3 R188, P0, R188, R226.reuse, RZ ;  /* 0x000000e2bcbc7210 */ /* 0x082fe40007f1e0ff */
[-C--:B--2---:R-:W-:Y:S04]  /*21710*/  IADD3 R2, P1, R3, R226.reuse, RZ ;  /* 0x000000e203027210 */ /* 0x084fe80007f3e0ff */
        /* <DEDUP_REMOVED lines=291> */
[----:B------:R-:W5:Y:S03]  /*22950*/  LDL R22, [R1+0x4] ;  /* 0x0000040001167983 */ /* 0x000f660000100800 */
        /* <DEDUP_REMOVED lines=37> */
[-C--:B----4-:R-:W-:Y:S03]  /*22bb0*/  IADD3 R10, P0, R10, R226.reuse, RZ ;  /* 0x000000e20a0a7210 */ /* 0x090fe60007f1e0ff */
[----:B-----5:R3:W-:Y:S01]  /*22bc0*/  LDGSTS.E.BYPASS.LTC128B.128 [R22+0x3100], [R4.64], !P4 ;  /* 0x0310000004167fae */ /* 0x0207e2000e101d5a */
        /* <DEDUP_REMOVED lines=17> */
.L_x_482:
        /* <DEDUP_REMOVED lines=37> */
.L_x_485:
[----:B------:R-:W-:Y:S04]  /*22f30*/  MOV R8, c[0x0][0x32c] ;  /* 0x0000cb0000087a02 */ /* 0x000fe80000000f00 */
[----:B------:R-:W-:Y:S11]  /*22f40*/  ISETP.NE.AND P0, PT, R8, 0x1, PT ;  /* 0x000000010800780c */ /* 0x000ff60003f05270 */
[----:B------:R-:W-:Y:S02]  /*22f50*/  @!UPT UIADD3 URZ, URZ, URZ, URZ ;  /* 0x0000003f3f3ff290 */ /* 0x000fe4000fffe03f */
[----:B------:R-:W-:Y:S05]  /*22f60*/  @P0 IMAD.HI.U32 R8, R3, c[0x0][0x330], RZ ;  /* 0x0000cc0003080a27 */ /* 0x000fea00078e00ff */
[----:B------:R-:W-:Y:S02]  /*22f70*/  @P0 SHF.R.U32.HI R3, RZ, c[0x0][0x334], R8 ;  /* 0x0000cd00ff030a19 */ /* 0x000fe40000011608 */
.L_x_486:
[----:B------:R-:W-:Y:S05]  /*22f80*/  BSYNC B0 ;  /* 0x0000000000007941 */ /* 0x000fea0003800000 */
.L_x_484:
[----:B------:R-:W-:Y:S05]  /*22f90*/  IMAD R3, R3, c[0x0][0x32c], R7 ;  /* 0x0000cb0003037a24 */ /* 0x000fea00078e0207 */
[----:B------:R-:W-:Y:S02]  /*22fa0*/  IADD3 R8, R3, c[0x0][0x32c], RZ ;  /* 0x0000cb0003087a10 */ /* 0x000fe40007ffe0ff */
[----:B------:R-:W-:Y:S02]  /*22fb0*/  IMNMX R0, R0, R3, !PT ;  /* 0x0000000300007217 */ /* 0x000fe40007800200 */
[----:B------:R-:W-:Y:S02]  /*22fc0*/  IMNMX R2, R2, R8, PT ;  /* 0x0000000802027217 */ /* 0x000fe40003800200 */
.L_x_483:
        /* <DEDUP_REMOVED lines=159> */
.L_x_489:
[----:B------:R-:W-:Y:S04]  /*239c0*/  MOV R8, c[0x0][0x32c] ;  /* 0x0000cb0000087a02 */ /* 0x000fe80000000f00 */
[----:B------:R-:W-:Y:S11]  /*239d0*/  ISETP.NE.AND P0, PT, R8, 0x1, PT ;  /* 0x000000010800780c */ /* 0x000ff60003f05270 */
[----:B------:R-:W-:Y:S02]  /*239e0*/  @!UPT UIADD3 URZ, URZ, URZ, URZ ;  /* 0x0000003f3f3ff290 */ /* 0x000fe4000fffe03f */
[----:B------:R-:W-:Y:S05]  /*239f0*/  @P0 IMAD.HI.U32 R8, R3, c[0x0][0x330], RZ ;  /* 0x0000cc0003080a27 */ /* 0x000fea00078e00ff */
[----:B------:R-:W-:Y:S02]  /*23a00*/  @P0 SHF.R.U32.HI R3, RZ, c[0x0][0x334], R8 ;  /* 0x0000cd00ff030a19 */ /* 0x000fe40000011608 */
.L_x_490:
[----:B------:R-:W-:Y:S05]  /*23a10*/  BSYNC B0 ;  /* 0x0000000000007941 */ /* 0x000fea0003800000 */
.L_x_488:
[----:B------:R-:W-:Y:S05]  /*23a20*/  IMAD R3, R3, c[0x0][0x32c], R7 ;  /* 0x0000cb0003037a24 */ /* 0x000fea00078e0207 */
[----:B------:R-:W-:Y:S02]  /*23a30*/  IADD3 R8, R3, c[0x0][0x32c], RZ ;  /* 0x0000cb0003087a10 */ /* 0x000fe40007ffe0ff */
[----:B------:R-:W-:Y:S02]  /*23a40*/  IMNMX R0, R0, R3, !PT ;  /* 0x0000000300007217 */ /* 0x000fe40007800200 */
[----:B------:R-:W-:Y:S02]  /*23a50*/  IMNMX R2, R2, R8, PT ;  /* 0x0000000802027217 */ /* 0x000fe40003800200 */
.L_x_487:
        /* <DEDUP_REMOVED lines=145> */
.L_x_493:
[----:B------:R-:W-:Y:S04]  /*24370*/  MOV R8, c[0x0][0x32c] ;  /* 0x0000cb0000087a02 */ /* 0x000fe80000000f00 */
[----:B------:R-:W-:Y:S11]  /*24380*/  ISETP.NE.AND P0, PT, R8, 0x1, PT ;  /* 0x000000010800780c */ /* 0x000ff60003f05270 */
[----:B------:R-:W-:Y:S02]  /*24390*/  @!UPT UIADD3 URZ, URZ, URZ, URZ ;  /* 0x0000003f3f3ff290 */ /* 0x000fe4000fffe03f */
[----:B------:R-:W-:Y:S05]  /*243a0*/  @P0 IMAD.HI.U32 R8, R3, c[0x0][0x330], RZ ;  /* 0x0000cc0003080a27 */ /* 0x000fea00078e00ff */
[----:B------:R-:W-:Y:S02]  /*243b0*/  @P0 SHF.R.U32.HI R3, RZ, c[0x0][0x334], R8 ;  /* 0x0000cd00ff030a19 */ /* 0x000fe40000011608 */
.L_x_494:
[----:B------:R-:W-:Y:S05]  /*243c0*/  BSYNC B0 ;  /* 0x0000000000007941 */ /* 0x000fea0003800000 */
.L_x_492:
[----:B------:R-:W-:Y:S05]  /*243d0*/  IMAD R3, R3, c[0x0][0x32c], R7 ;  /* 0x0000cb0003037a24 */ /* 0x000fea00078e0207 */
[----:B------:R-:W-:Y:S02]  /*243e0*/  IADD3 R8, R3, c[0x0][0x32c], RZ ;  /* 0x0000cb0003087a10 */ /* 0x000fe40007ffe0ff */
[----:B------:R-:W-:Y:S02]  /*243f0*/  IMNMX R0, R0, R3, !PT ;  /* 0x0000000300007217 */ /* 0x000fe40007800200 */
[----:B------:R-:W-:Y:S02]  /*24400*/  IMNMX R2, R2, R8, PT ;  /* 0x0000000802027217 */ /* 0x000fe40003800200 */
.L_x_491:
        /* <DEDUP_REMOVED lines=145> */
.L_x_497:
[----:B------:R-:W-:Y:S04]  /*24d20*/  MOV R4, c[0x0][0x32c] ;  /* 0x0000cb0000047a02 */ /* 0x000fe80000000f00 */
[----:B------:R-:W-:Y:S11]  /*24d30*/  ISETP.NE.AND P0, PT, R4, 0x1, PT ;  /* 0x000000010400780c */ /* 0x000ff60003f05270 */
[----:B------:R-:W-:Y:S02]  /*24d40*/  @!UPT UIADD3 URZ, URZ, URZ, URZ ;  /* 0x0000003f3f3ff290 */ /* 0x000fe4000fffe03f */
[----:B------:R-:W-:Y:S05]  /*24d50*/  @P0 IMAD.HI.U32 R4, R3, c[0x0][0x330], RZ ;  /* 0x0000cc0003040a27 */ /* 0x000fea00078e00ff */
[----:B------:R-:W-:Y:S02]  /*24d60*/  @P0 SHF.R.U32.HI R3, RZ, c[0x0][0x334], R4 ;  /* 0x0000cd00ff030a19 */ /* 0x000fe40000011604 */
.L_x_498:
[----:B------:R-:W-:Y:S05]  /*24d70*/  BSYNC B0 ;  /* 0x0000000000007941 */ /* 0x000fea0003800000 */
.L_x_496:
[----:B------:R-:W-:Y:S05]  /*24d80*/  IMAD R7, R3, c[0x0][0x32c], R7 ;  /* 0x0000cb0003077a24 */ /* 0x000fea00078e0207 */
[----:B------:R-:W-:Y:S02]  /*24d90*/  IADD3 R3, R7, c[0x0][0x32c], RZ ;  /* 0x0000cb0007037a10 */ /* 0x000fe40007ffe0ff */
[----:B------:R-:W-:Y:S02]  /*24da0*/  IMNMX R0, R0, R7, !PT ;  /* 0x0000000700007217 */ /* 0x000fe40007800200 */
[----:B------:R-:W-:Y:S02]  /*24db0*/  IMNMX R2, R2, R3, PT ;  /* 0x0000000302027217 */ /* 0x000fe40003800200 */
.L_x_495:
        /* <DEDUP_REMOVED lines=128> */
[----:B------:R-:W-:Y:S01]  /*255c0*/  FMNMX.FTZ R4, R19, R4, !PT ;  /* 0x0000000413047209 */ /* 0x000fe20007810000 */
[----:B------:R-:W2:Y:S01]  /*255d0*/  SHFL.BFLY PT, R71, R3, 0x1, 0x1f ;  /* 0x0c201f0003477f89 */ /* 0x000ea200000e0000 */
[----:B------:R-:W-:Y:S02]  /*255e0*/  FSEL R174, R46, -INF , !P0 ;  /* 0xff8000002eae7808 */ /* 0x000fe40004000000 */
[----:B------:R-:W-:Y:S02]  /*255f0*/  ISETP.GT.AND P0, PT, R0, 0x29, P5 ;  /* 0x000000290000780c */ /* 0x000fe40002f04270 */
        /* <DEDUP_REMOVED lines=31> */
[----:B------:R-:W-:Y:S01]  /*257f0*/  FMNMX.FTZ R3, R172, R3, !PT ;  /* 0x00000003ac037209 */ /* 0x000fe20007810000 */
[----:B------:R1:W-:Y:S01]  /*25800*/  MUFU.EX2 R50, R5 ;  /* 0x0000000500327308 */ /* 0x0003e20000000800 */
[----:B------:R-:W-:Y:S02]  /*25810*/  FMNMX.FTZ R4, R173, R4, !PT ;  /* 0x00000004ad047209 */ /* 0x000fe40007810000 */
[----:B------:R-:W-:Y:S02]  /*25820*/  ISETP.LT.OR P0, PT, R2, 0x32, P0 ;  /* 0x000000320200780c */ /* 0x000fe40000701670 */
        /* <DEDUP_REMOVED lines=8> */
[----:B------:R-:W-:Y:S02]  /*258b0*/  ISETP.GT.AND P0, PT, R0, 0x38, P1 ;  /* 0x000000380000780c */ /* 0x000fe40000f04270 */
[----:B------:R-:W-:Y:S02]  /*258c0*/  FMNMX.FTZ R4, R202, R4, !PT ;  /* 0x00000004ca047209 */ /* 0x000fe40007810000 */
[----:B------:R-:W-:Y:S01]  /*258d0*/  FMNMX.FTZ R3, R176, R3, !PT ;  /* 0x00000003b0037209 */ /* 0x000fe20007810000 */
[--C-:B-1----:R-:W-:Y:S01]  /*258e0*/  FFMA.FTZ R5, R12, c[0x0][0x2d0], -R74.reuse ;  /* 0x0000b4000c057a23 */ /* 0x102fe2000001084a */
[----:B------:R-:W-:Y:S02]  /*258f0*/  FMNMX.FTZ R4, R206, R4, !PT ;  /* 0x00000004ce047209 */ /* 0x000fe40007810000 */
[----:B------:R-:W-:Y:S01]  /*25900*/  ISETP.LT.OR P0, PT, R2, 0x39, P0 ;  /* 0x000000390200780c */ /* 0x000fe20000701670 */
[----:B------:R1:W-:Y:S01]  /*25910*/  MUFU.EX2 R87, R5 ;  /* 0x0000000500577308 */ /* 0x0003e20000000800 */
[----:B------:R-:W-:Y:S02]  /*25920*/  FMNMX.FTZ R4, R228, R4, !PT ;  /* 0x00000004e4047209 */ /* 0x000fe40007810000 */
[----:B------:R-:W-:Y:S02]  /*25930*/  FMNMX.FTZ R3, R184, R3, !PT ;  /* 0x00000003b8037209 */ /* 0x000fe40007810000 */
[----:B------:R-:W-:Y:S02]  /*25940*/  FMNMX.FTZ R4, R230, R4, !PT ;  /* 0x00000004e6047209 */ /* 0x000fe40007810000 */
[----:B------:R-:W-:Y:S02]  /*25950*/  FSEL R191, R23, -INF , !P0 ;  /* 0xff80000017bf7808 */ /* 0x000fe40004000000 */
[----:B------:R-:W-:Y:S02]  /*25960*/  FMNMX.FTZ R4, R238, R4, !PT ;  /* 0x00000004ee047209 */ /* 0x000fe40007810000 */
[----:B------:R-:W-:Y:S02]  /*25970*/  FMNMX.FTZ R3, R186, R3, !PT ;  /* 0x00000003ba037209 */ /* 0x000fe40007810000 */
        /* <DEDUP_REMOVED lines=25> */
[----:B-1----:R-:W-:Y:S01]  /*25b10*/  FMNMX.FTZ R4, R4, R6, !PT ;  /* 0x0000000604047209 */ /* 0x002fe20007810000 */
[----:B------:R-:W-:Y:S01]  /*25b20*/  FFMA.FTZ R6, R9, c[0x0][0x2d0], -R74 ;  /* 0x0000b40009067a23 */ /* 0x000fe2000001084a */
[----:B------:R-:W-:Y:S01]  /*25b30*/  FSEL R193, R75, -INF , !P1 ;  /* 0xff8000004bc17808 */ /* 0x000fe20004800000 */
[----:B------:R-:W-:Y:S01]  /*25b40*/  FMUL.FTZ R75, R71, c[0x0][0x2d0] ;  /* 0x0000b400474b7a20 */ /* 0x000fe20000410000 */
[C---:B------:R-:W-:Y:S01]  /*25b50*/  ISETP.LT.OR P1, PT, R2.reuse, 0x49, P3 ;  /* 0x000000490200780c */ /* 0x040fe20001f21670 */
[----:B------:R-:W-:Y:S01]  /*25b60*/  MUFU.EX2 R45, R6 ;  /* 0x00000006002d7308 */ /* 0x000fe20000000800 */
[----:B------:R-:W-:Y:S01]  /*25b70*/  ISETP.LT.OR P0, PT, R2, 0x4a, P0 ;  /* 0x0000004a0200780c */ /* 0x000fe20000701670 */
[----:B------:R-:W1:Y:S01]  /*25b80*/  SHFL.BFLY PT, R70, R4, 0x1, 0x1f ;  /* 0x0c201f0004467f89 */ /* 0x000e6200000e0000 */
[----:B------:R-:W-:Y:S02]  /*25b90*/  PLOP3.LUT P3, PT, PT, PT, UP2, 0x40, 0x0 ;  /* 0x000000000000781c */ /* 0x000fe40003f6e828 */
        /* <DEDUP_REMOVED lines=18> */
[----:B------:R2:W-:Y:S01]  /*25cc0*/  MUFU.EX2 R84, R5 ;  /* 0x0000000500547308 */ /* 0x0005e20000000800 */
[----:B------:R-:W-:Y:S01]  /*25cd0*/  PLOP3.LUT P0, PT, PT, PT, UP0, 0x40, 0x0 ;  /* 0x000000000000781c */ /* 0x000fe20003f0e808 */
[--C-:B------:R-:W-:Y:S01]  /*25ce0*/  FFMA.FTZ R12, R28, c[0x0][0x2d0], -R75.reuse ;  /* 0x0000b4001c0c7a23 */ /* 0x100fe2000001084b */
[C---:B------:R-:W-:Y:S01]  /*25cf0*/  ISETP.GT.AND P3, PT, R0.reuse, 0x58, P3 ;  /* 0x000000580000780c */ /* 0x040fe20001f64270 */
[--C-:B------:R-:W-:Y:S01]  /*25d00*/  FFMA.FTZ R28, R33, c[0x0][0x2d0], -R75.reuse ;  /* 0x0000b400211c7a23 */ /* 0x100fe2000001084b */
[----:B------:R-:W-:Y:S01]  /*25d10*/  ISETP.GT.AND P0, PT, R0, 0x59, P0 ;  /* 0x000000590000780c */ /* 0x000fe20000704270 */
[----:B------:R-:W-:Y:S01]  /*25d20*/  UISETP.GT.AND UP0, UPT, UR12, UR4, UPT ;  /* 0x000000040c00728c */ /* 0x000fe2000bf04270 */
[----:B------:R-:W-:Y:S01]  /*25d30*/  FMNMX.FTZ R0, R200, R3, !PT ;  /* 0x00000003c8007209 */ /* 0x000fe20007810000 */
[--C-:B------:R-:W-:Y:S01]  /*25d40*/  FFMA.FTZ R3, R20, c[0x0][0x2d0], -R75.reuse ;  /* 0x0000b40014037a23 */ /* 0x100fe2000001084b */
[----:B---3--:R-:W-:Y:S01]  /*25d50*/  F2FP.PACK_AB R78, R61, R87 ;  /* 0x000000573d4e723e */ /* 0x008fe200000000ff */
[----:B------:R-:W-:Y:S01]  /*25d60*/  MUFU.EX2 R51, R12 ;  /* 0x0000000c00337308 */ /* 0x000fe20000000800 */
[----:B------:R-:W-:Y:S01]  /*25d70*/  ISETP.LT.OR P0, PT, R2, 0x5a, P0 ;  /* 0x0000005a0200780c */ /* 0x000fe20000701670 */
[----:B------:R-:W-:Y:S01]  /*25d80*/  UIADD3 UR12, UR12, -0x1, URZ ;  /* 0xffffffff0c0c7890 */ /* 0x000fe2000fffe03f */
[----:B-1----:R-:W-:Y:S02]  /*25d90*/  FMNMX.FTZ R70, R4, R70, !PT ;  /* 0x0000004604467209 */ /* 0x002fe40007810000 */
[----:B------:R-:W-:Y:S02]  /*25da0*/  FSEL R73, R34, -INF , !P0 ;  /* 0xff80000022497808 */ /* 0x000fe40004000000 */
[C---:B------:R-:W-:Y:S01]  /*25db0*/  FSETP.NEU.FTZ.AND P0, PT, R70.reuse, -INF , PT ;  /* 0xff8000004600780b */ /* 0x040fe20003f1d000 */
[----:B------:R-:W-:Y:S01]  /*25dc0*/  FMUL.FTZ R96, R70, c[0x0][0x2d0] ;  /* 0x0000b40046607a20 */ /* 0x000fe20000410000 */
[----:B------:R-:W-:Y:S01]  /*25dd0*/  ISETP.LT.OR P3, PT, R2, 0x59, P3 ;  /* 0x000000590200780c */ /* 0x000fe20001f61670 */
[----:B------:R1:W-:Y:S01]  /*25de0*/  MUFU.EX2 R60, R3 ;  /* 0x00000003003c7308 */ /* 0x0003e20000000800 */
[--C-:B------:R-:W-:Y:S01]  /*25df0*/  FFMA.FTZ R2, R17, c[0x0][0x2d0], -R75.reuse ;  /* 0x0000b40011027a23 */ /* 0x100fe2000001084b */
[----:B------:R-:W-:Y:S02]  /*25e00*/  FMNMX.FTZ R0, R204, R0, !PT ;  /* 0x00000000cc007209 */ /* 0x000fe40007810000 */
[----:B------:R-:W-:Y:S01]  /*25e10*/  FSEL R96, R96, RZ, P0 ;  /* 0x000000ff60607208 */ /* 0x000fe20000000000 */
[--C-:B--2---:R-:W-:Y:S01]  /*25e20*/  FFMA.FTZ R5, R13, c[0x0][0x2d0], -R75.reuse ;  /* 0x0000b4000d057a23 */ /* 0x104fe2000001084b */
[----:B------:R-:W-:Y:S03]  /*25e30*/  FSEL R203, R35, -INF , !P3 ;  /* 0xff80000023cb7808 */ /* 0x000fe60005800000 */
[--C-:B------:R-:W-:Y:S01]  /*25e40*/  FFMA.FTZ R4, R19, c[0x0][0x2d0], -R96.reuse ;  /* 0x0000b40013047a23 */ /* 0x100fe20000010860 */
[----:B------:R2:W3:Y:S01]  /*25e50*/  MUFU.EX2 R86, R2 ;  /* 0x0000000200567308 */ /* 0x0004e20000000800 */
[----:B------:R-:W-:Y:S01]  /*25e60*/  FMNMX.FTZ R0, R203, R0, !PT ;  /* 0x00000000cb007209 */ /* 0x000fe20007810000 */
[--C-:B------:R-:W-:Y:S02]  /*25e70*/  FFMA.FTZ R32, R32, c[0x0][0x2d0], -R96.reuse ;  /* 0x0000b40020207a23 */ /* 0x100fe40000010860 */
[--C-:B------:R-:W-:Y:S01]  /*25e80*/  FFMA.FTZ R44, R44, c[0x0][0x2d0], -R96.reuse ;  /* 0x0000b4002c2c7a23 */ /* 0x100fe20000010860 */
[----:B------:R-:W-:Y:S05]  /*25e90*/  FMNMX.FTZ R0, R73, R0, !PT ;  /* 0x0000000049007209 */ /* 0x000fea0007810000 */
[----:B------:R-:W-:Y:S01]  /*25ea0*/  MUFU.EX2 R36, R4 ;  /* 0x0000000400247308 */ /* 0x000fe20000000800 */
[--C-:B-1----:R-:W-:Y:S02]  /*25eb0*/  FFMA.FTZ R3, R8, c[0x0][0x2d0], -R96.reuse ;  /* 0x0000b40008037a23 */ /* 0x102fe40000010860 */
[----:B------:R-:W-:Y:S07]  /*25ec0*/  FFMA.FTZ R8, R26, c[0x0][0x2d0], -R75 ;  /* 0x0000b4001a087a23 */ /* 0x000fee000001084b */
[----:B------:R1:W-:Y:S01]  /*25ed0*/  MUFU.EX2 R57, R3 ;  /* 0x0000000300397308 */ /* 0x0003e20000000800 */
[----:B--2---:R-:W2:Y:S01]  /*25ee0*/  SHFL.BFLY PT, R2, R0, 0x2, 0x1f ;  /* 0x0c401f0000027f89 */ /* 0x004ea200000e0000 */
[----:B---3--:R-:W-:Y:S08]  /*25ef0*/  F2FP.PACK_AB R79, R60, R86 ;  /* 0x000000563c4f723e */ /* 0x008ff000000000ff */
[----:B------:R-:W3:Y:S10]  /*25f00*/  MUFU.EX2 R49, R5 ;  /* 0x0000000500317308 */ /* 0x000ef40000000800 */
[----:B------:R-:W-:Y:S01]  /*25f10*/  MUFU.EX2 R63, R8 ;  /* 0x00000008003f7308 */ /* 0x000fe20000000800 */
[--C-:B-1----:R-:W-:Y:S09]  /*25f20*/  FFMA.FTZ R3, R15, c[0x0][0x2d0], -R96.reuse ;  /* 0x0000b4000f037a23 */ /* 0x102ff20000010860 */
[----:B------:R1:W4:Y:S01]  /*25f30*/  MUFU.EX2 R37, R3 ;  /* 0x0000000300257308 */ /* 0x0003220000000800 */
[----:B---3--:R-:W-:Y:S01]  /*25f40*/  F2FP.PACK_AB R77, R49, R84 ;  /* 0x00000054314d723e */ /* 0x008fe200000000ff */
[----:B-1----:R-:W-:Y:S02]  /*25f50*/  FFMA.FTZ R3, R16, c[0x0][0x2d0], -R96 ;  /* 0x0000b40010037a23 */ /* 0x002fe40000010860 */
[--C-:B------:R-:W-:Y:S06]  /*25f60*/  FFMA.FTZ R16, R29, c[0x0][0x2d0], -R74.reuse ;  /* 0x0000b4001d107a23 */ /* 0x100fec000001084a */
[----:B------:R2:W-:Y:S10]  /*25f70*/  MUFU.EX2 R85, R3 ;  /* 0x0000000300557308 */ /* 0x0005f40000000800 */
[----:B------:R-:W-:Y:S01]  /*25f80*/  MUFU.EX2 R34, R16 ;  /* 0x0000001000227308 */ /* 0x000fe20000000800 */
[----:B--2---:R-:W-:Y:S01]  /*25f90*/  FMNMX.FTZ R3, R0, R2, !PT ;  /* 0x0000000200037209 */ /* 0x004fe20007810000 */
[----:B------:R-:W-:Y:S01]  /*25fa0*/  FFMA.FTZ R2, R22, c[0x0][0x2d0], -R74 ;  /* 0x0000b40016027a23 */ /* 0x000fe2000001084a */
[----:B------:R-:W-:Y:S07]  /*25fb0*/  FSEL R0, R72, RZ, P2 ;  /* 0x000000ff48007208 */ /* 0x000fee0001000000 */
[----:B------:R1:W-:Y:S01]  /*25fc0*/  MUFU.EX2 R89, R2 ;  /* 0x0000000200597308 */ /* 0x0003e20000000800 */
[----:B------:R-:W2:Y:S01]  /*25fd0*/  SHFL.BFLY PT, R4, R3, 0x1, 0x1f ;  /* 0x0c201f0003047f89 */ /* 0x000ea200000e0000 */
[----:B------:R-:W-:Y:S01]  /*25fe0*/  FADD.FTZ R0, -R0, R100 ;  /* 0x0000006400007221 */ /* 0x000fe20000010100 */
[----:B------:R-:W-:Y:S03]  /*25ff0*/  MOV R100, R45 ;  /* 0x0000002d00647202 */ /* 0x000fe60000000f00 */
[----:B------:R-:W-:Y:S01]  /*26000*/  FMUL.FTZ R0, R0, c[0x0][0x2d0] ;  /* 0x0000b40000007a20 */ /* 0x000fe20000410000 */
[----:B------:R-:W-:Y:S03]  /*26010*/  F2FP.PACK_AB R76, R50, R100 ;  /* 0x00000064324c723e */ /* 0x000fe600000000ff */
        /* <DEDUP_REMOVED lines=14> */
[----:B------:R-:W-:Y:S01]  /*26100*/  F2FP.PACK_AB R64, R101, R57 ;  /* 0x000000396540723e */ /* 0x000fe200000000ff */
[----:B------:R-:W-:Y:S02]  /*26110*/  FMUL.FTZ R0, R0, c[0x0][0x2d0] ;  /* 0x0000b40000007a20 */ /* 0x000fe40000410000 */
[C---:B------:R-:W-:Y:S01]  /*26120*/  FMUL.FTZ R33, R69.reuse, R133 ;  /* 0x0000008545217220 */ /* 0x040fe20000410000 */
[----:B------:R-:W-:Y:S01]  /*26130*/  MUFU.EX2 R105, R92 ;  /* 0x0000005c00697308 */ /* 0x000fe20000000800 */
[----:B------:R-:W-:Y:S02]  /*26140*/  IMAD.MOV.U32 R116, RZ, RZ, R86 ;  /* 0x000000ffff747224 */ /* 0x000fe400078e0056 */
[--C-:B------:R-:W-:Y:S02]  /*26150*/  FFMA.FTZ R4, R24, c[0x0][0x2d0], -R97.reuse ;  /* 0x0000b40018047a23 */ /* 0x100fe40000010861 */
[----:B------:R-:W-:Y:S01]  /*26160*/  FMUL.FTZ R17, R69, R117 ;  /* 0x0000007545117220 */ /* 0x000fe20000410000 */
[----:B------:R-:W-:Y:S01]  /*26170*/  MOV R117, R57 ;  /* 0x0000003900757202 */ /* 0x000fe20000000f00 */
[--C-:B------:R-:W-:Y:S02]  /*26180*/  FFMA.FTZ R58, R58, c[0x0][0x2d0], -R97.reuse ;  /* 0x0000b4003a3a7a23 */ /* 0x100fe40000010861 */
[----:B------:R-:W-:Y:S01]  /*26190*/  FFMA.FTZ R62, R62, c[0x0][0x2d0], -R97 ;  /* 0x0000b4003e3e7a23 */ /* 0x000fe20000010861 */
[----:B------:R2:W3:Y:S01]  /*261a0*/  MUFU.EX2 R2, R0 ;  /* 0x0000000000027308 */ /* 0x0004e20000000800 */
[----:B------:R-:W-:Y:S02]  /*261b0*/  FFMA.FTZ R24, R30, c[0x0][0x2d0], -R75 ;  /* 0x0000b4001e187a23 */ /* 0x000fe4000001084b */
[C---:B-1----:R-:W-:Y:S02]  /*261c0*/  FMUL.FTZ R19, R68.reuse, R119 ;  /* 0x0000007744137220 */ /* 0x042fe40000410000 */
[C---:B------:R-:W-:Y:S01]  /*261d0*/  FMUL.FTZ R7, R68.reuse, R107 ;  /* 0x0000006b44077220 */ /* 0x040fe20000410000 */
[----:B------:R-:W-:Y:S01]  /*261e0*/  MOV R107, R36 ;  /* 0x00000024006b7202 */ /* 0x000fe20000000f00 */
[----:B------:R-:W-:Y:S01]  /*261f0*/  FMUL.FTZ R6, R68, R106 ;  /* 0x0000006a44067220 */ /* 0x000fe20000410000 */
[----:B------:R-:W-:Y:S02]  /*26200*/  LDSM.16.MT88.4 R36, [R212+0x100] ;  /* 0x00010000d424783b */ /* 0x000fe40000004200 */
[----:B------:R1:W-:Y:S01]  /*26210*/  MUFU.EX2 R227, R4 ;  /* 0x0000000400e37308 */ /* 0x0003e20000000800 */
[----:B------:R-:W-:Y:S09]  /*26220*/  F2FP.PACK_AB R66, R107, R85 ;  /* 0x000000556b42723e */ /* 0x000ff200000000ff */
[----:B------:R4:W-:Y:S01]  /*26230*/  MUFU.EX2 R35, R24 ;  /* 0x0000001800237308 */ /* 0x0009e20000000800 */
[--C-:B--2---:R-:W-:Y:S02]  /*26240*/  FFMA.FTZ R0, R18, c[0x0][0x2d0], -R97.reuse ;  /* 0x0000b40012007a23 */ /* 0x104fe40000010861 */
[----:B------:R-:W-:Y:S02]  /*26250*/  FMUL.FTZ R18, R68, R118 ;  /* 0x0000007644127220 */ /* 0x000fe40000410000 */
[C---:B---3--:R-:W-:Y:S05]  /*26260*/  FMUL.FTZ R8, R2.reuse, R108 ;  /* 0x0000006c02087220 */ /* 0x048fea0000410000 */
[----:B------:R2:W-:Y:S01]  /*26270*/  MUFU.EX2 R205, R0 ;  /* 0x0000000000cd7308 */ /* 0x0005e20000000800 */
[C---:B------:R-:W-:Y:S02]  /*26280*/  FMUL.FTZ R9, R2.reuse, R109 ;  /* 0x0000006d02097220 */ /* 0x040fe40000410000 */
[C---:B------:R-:W-:Y:S01]  /*26290*/  FMUL.FTZ R12, R2.reuse, R112 ;  /* 0x00000070020c7220 */ /* 0x040fe20000410000 */
[----:B------:R-:W-:Y:S01]  /*262a0*/  MOV R112, R87 ;  /* 0x0000005700707202 */ /* 0x000fe20000000f00 */
[--C-:B-1----:R-:W-:Y:S02]  /*262b0*/  FFMA.FTZ R4, R25, c[0x0][0x2d0], -R97.reuse ;  /* 0x0000b40019047a23 */ /* 0x102fe40000010861 */
[C---:B------:R-:W-:Y:S02]  /*262c0*/  FMUL.FTZ R13, R2.reuse, R113 ;  /* 0x00000071020d7220 */ /* 0x040fe40000410000 */
[----:B------:R-:W-:Y:S01]  /*262d0*/  IMAD.MOV.U32 R113, RZ, RZ, R84 ;  /* 0x000000ffff717224 */ /* 0x000fe200078e0054 */
[----:B------:R1:W3:Y:S01]  /*262e0*/  MUFU.EX2 R229, R4 ;  /* 0x0000000400e57308 */ /* 0x0002e20000000800 */
[C---:B------:R-:W-:Y:S02]  /*262f0*/  FMUL.FTZ R25, R2.reuse, R125 ;  /* 0x0000007d02197220 */ /* 0x040fe40000410000 */
[C---:B------:R-:W-:Y:S02]  /*26300*/  FMUL.FTZ R29, R2.reuse, R129 ;  /* 0x00000081021d7220 */ /* 0x040fe40000410000 */
[C---:B----4-:R-:W-:Y:S02]  /*26310*/  FMUL.FTZ R24, R2.reuse, R124 ;  /* 0x0000007c02187220 */ /* 0x050fe40000410000 */
[C---:B------:R-:W-:Y:S02]  /*26320*/  FMUL.FTZ R45, R2.reuse, R145 ;  /* 0x00000091022d7220 */ /* 0x040fe40000410000 */
[C---:B------:R-:W-:Y:S01]  /*26330*/  FMUL.FTZ R57, R2.reuse, R157 ;  /* 0x0000009d02397220 */ /* 0x040fe20000410000 */
[----:B------:R4:W-:Y:S01]  /*26340*/  MUFU.EX2 R124, R32 ;  /* 0x00000020007c7308 */ /* 0x0009e20000000800 */
[----:B------:R-:W-:Y:S02]  /*26350*/  IMAD.MOV.U32 R108, RZ, RZ, R60 ;  /* 0x000000ffff6c7224 */ /* 0x000fe400078e003c */
[----:B------:R-:W-:Y:S01]  /*26360*/  FMUL.FTZ R60, R2, R160 ;  /* 0x000000a0023c7220 */ /* 0x000fe20000410000 */
[----:B------:R-:W-:Y:S01]  /*26370*/  MOV R160, R116 ;  /* 0x0000007400a07202 */ /* 0x000fe20000000f00 */
[----:B--2---:R-:W-:Y:S02]  /*26380*/  FFMA.FTZ R0, R21, c[0x0][0x2d0], -R97 ;  /* 0x0000b40015007a23 */ /* 0x004fe40000010861 */
[----:B------:R-:W2:Y:S03]  /*26390*/  LDSM.16.MT88.4 R20, [R209+0x100] ;  /* 0x00010000d114783b */ /* 0x000ea60000004200 */
[----:B------:R5:W5:Y:S01]  /*263a0*/  MUFU.EX2 R207, R0 ;  /* 0x0000000000cf7308 */ /* 0x000b620000000800 */
[----:B-1----:R-:W-:Y:S01]  /*263b0*/  FFMA.FTZ R4, R27, c[0x0][0x2d0], -R74 ;  /* 0x0000b4001b047a23 */ /* 0x002fe2000001084a */
[----:B---3--:R-:W-:Y:S08]  /*263c0*/  F2FP.PACK_AB R67, R229, R227 ;  /* 0x000000e3e543723e */ /* 0x008ff000000000ff */
[----:B------:R1:W-:Y:S01]  /*263d0*/  MUFU.EX2 R91, R4 ;  /* 0x00000004005b7308 */ /* 0x0003e20000000800 */
[----:B----4-:R-:W-:Y:S01]  /*263e0*/  FMUL.FTZ R32, R69, R132 ;  /* 0x0000008445207220 */ /* 0x010fe20000410000 */
[----:B-----5:R-:W-:Y:S02]  /*263f0*/  FSEL R0, R3, RZ, P0 ;  /* 0x000000ff03007208 */ /* 0x020fe40000000000 */
[----:B------:R-:W-:Y:S02]  /*26400*/  F2FP.PACK_AB R65, R207, R205 ;  /* 0x000000cdcf41723e */ /* 0x000fe400000000ff */
[----:B------:R-:W-:Y:S01]  /*26410*/  PLOP3.LUT P0, PT, PT, PT, UP0, 0x80, 0x0 ;  /* 0x000000000000781c */ /* 0x000fe20003f0f008 */
[----:B------:R-:W-:Y:S04]  /*26420*/  FADD.FTZ R0, -R0, R103 ;  /* 0x0000006700007221 */ /* 0x000fe80000010100 */
[----:B------:R-:W-:Y:S02]  /*26430*/  FMUL.FTZ R0, R0, c[0x0][0x2d0] ;  /* 0x0000b40000007a20 */ /* 0x000fe40000410000 */
[----:B-1----:R-:W-:Y:S02]  /*26440*/  FMUL.FTZ R4, R69, R104 ;  /* 0x0000006845047220 */ /* 0x002fe40000410000 */
[----:B------:R-:W-:Y:S02]  /*26450*/  IMAD.MOV.U32 R104, RZ, RZ, R89 ;  /* 0x000000ffff687224 */ /* 0x000fe400078e0059 */
[----:B------:R-:W1:Y:S03]  /*26460*/  MUFU.EX2 R0, R0 ;  /* 0x0000000000007308 */ /* 0x000e660000000800 */
[-C--:B--2---:R-:W-:Y:S01]  /*26470*/  HMMA.16816.F32 R4, R76, R20.reuse, R4 ;  /* 0x000000144c04723c */ /* 0x084fe20000001804 */
        /* <DEDUP_REMOVED lines=37> */
[-C--:B------:R-:W-:Y:S01]  /*266d0*/  HMMA.16816.F32 R20, R76, R36.reuse, R20 ;  /* 0x000000244c14723c */ /* 0x080fe20000001814 */
[----:B---3--:R-:W-:Y:S02]  /*266e0*/  IMAD.MOV.U32 R123, RZ, RZ, R59 ;  /* 0x000000ffff7b7224 */ /* 0x008fe400078e003b */
[----:B------:R-:W-:Y:S02]  /*266f0*/  FMUL.FTZ R59, R0, R159 ;  /* 0x0000009f003b7220 */ /* 0x000fe40000410000 */
[C---:B----4-:R-:W-:Y:S02]  /*26700*/  FMUL.FTZ R48, R69.reuse, R148 ;  /* 0x0000009445307220 */ /* 0x050fe40000410000 */
        /* <DEDUP_REMOVED lines=148> */
[----:B--2---:R-:W-:Y:S01]  /*27050*/  FFMA.FTZ R92, R191, c[0x0][0x2d0], -R97 ;  /* 0x0000b400bf5c7a23 */ /* 0x004fe20000010861 */
[----:B------:R-:W-:Y:S08]  /*27060*/  MOV R191, R106 ;  /* 0x0000006a00bf7202 */ /* 0x000ff00000000f00 */
[----:B------:R2:W-:Y:S01]  /*27070*/  MUFU.EX2 R103, R92 ;  /* 0x0000005c00677308 */ /* 0x0005e20000000800 */
[--C-:B---3--:R-:W-:Y:S09]  /*27080*/  FFMA.FTZ R84, R187, c[0x0][0x2d0], -R96.reuse ;  /* 0x0000b400bb547a23 */ /* 0x108ff20000010860 */
[----:B------:R3:W-:Y:S01]  /*27090*/  MUFU.EX2 R185, R84 ;  /* 0x0000005400b97308 */ /* 0x0007e20000000800 */
[----:B-1----:R-:W1:Y:S01]  /*270a0*/  LDSM.16.MT88.4 R88, [R211+0x1100] ;  /* 0x00110000d358783b */ /* 0x002e620000004200 */
[----:B--2---:R-:W-:Y:S01]  /*270b0*/  FFMA.FTZ R92, R201, c[0x0][0x2d0], -R75 ;  /* 0x0000b400c95c7a23 */ /* 0x004fe2000001084b */
[----:B------:R-:W-:Y:S02]  /*270c0*/  MOV R201, R120 ;  /* 0x0000007800c97202 */ /* 0x000fe40000000f00 */
[----:B------:R-:W-:Y:S05]  /*270d0*/  MOV R120, R110 ;  /* 0x0000006e00787202 */ /* 0x000fea0000000f00 */
[----:B------:R2:W-:Y:S01]  /*270e0*/  MUFU.EX2 R181, R92 ;  /* 0x0000005c00b57308 */ /* 0x0005e20000000800 */
[----:B---3--:R-:W-:Y:S02]  /*270f0*/  FFMA.FTZ R84, R189, c[0x0][0x2d0], -R96 ;  /* 0x0000b400bd547a23 */ /* 0x008fe40000010860 */
[----:B------:R-:W-:Y:S07]  /*27100*/  IMAD.MOV.U32 R189, RZ, RZ, R100 ;  /* 0x000000ffffbd7224 */ /* 0x000fee00078e0064 */
[----:B------:R3:W4:Y:S01]  /*27110*/  MUFU.EX2 R187, R84 ;  /* 0x0000005400bb7308 */ /* 0x0007220000000800 */
[----:B--2---:R-:W-:Y:S01]  /*27120*/  LDSM.16.MT88.4 R92, [R210+0x1900] ;  /* 0x00190000d25c783b */ /* 0x004fe20000004200 */
[-C--:B-1----:R-:W-:Y:S08]  /*27130*/  HMMA.16816.F32 R52, R76, R88.reuse, R52 ;  /* 0x000000584c34723c */ /* 0x082ff00000001834 */
[C---:B------:R-:W-:Y:S01]  /*27140*/  HMMA.16816.F32 R56, R80.reuse, R88, R56 ;  /* 0x000000585038723c */ /* 0x040fe20000001838 */
[--C-:B---3--:R-:W-:Y:S03]  /*27150*/  FFMA.FTZ R84, R198, c[0x0][0x2d0], -R74.reuse ;  /* 0x0000b400c6547a23 */ /* 0x108fe6000001084a */
[----:B------:R-:W-:Y:S01]  /*27160*/  IMAD.MOV.U32 R198, RZ, RZ, R109 ;  /* 0x000000ffffc67224 */ /* 0x000fe200078e006d */
[----:B------:R1:W-:Y:S02]  /*27170*/  MUFU.EX2 R183, R84 ;  /* 0x0000005400b77308 */ /* 0x0003e40000000800 */
[----:B------:R-:W-:Y:S01]  /*27180*/  FFMA.FTZ R88, R178, c[0x0][0x2d0], -R97 ;  /* 0x0000b400b2587a23 */ /* 0x000fe20000010861 */
        /* <DEDUP_REMOVED lines=16> */
[----:B---3--:R-:W-:Y:S02]  /*27290*/  FFMA.FTZ R80, R199, c[0x0][0x2d0], -R75 ;  /* 0x0000b400c7507a23 */ /* 0x008fe4000001084b */
[----:B------:R-:W-:Y:S05]  /*272a0*/  IMAD.MOV.U32 R199, RZ, RZ, R115 ;  /* 0x000000ffffc77224 */ /* 0x000fea00078e0073 */
        /* <DEDUP_REMOVED lines=26> */
[----:B------:R1:W-:Y:S02]  /*27450*/  MUFU.EX2 R157, R84 ;  /* 0x00000054009d7308 */ /* 0x0003e40000000800 */
[----:B------:R-:W-:Y:S01]  /*27460*/  FFMA.FTZ R92, R193, c[0x0][0x2d0], -R97 ;  /* 0x0000b400c15c7a23 */ /* 0x000fe20000010861 */
[-C--:B------:R-:W-:Y:S01]  /*27470*/  HMMA.16816.F32 R44, R80, R94.reuse, R44 ;  /* 0x0000005e502c723c */ /* 0x080fe2000000182c */
[--C-:B--2---:R-:W-:Y:S03]  /*27480*/  FFMA.FTZ R88, R228, c[0x0][0x2d0], -R96.reuse ;  /* 0x0000b400e4587a23 */ /* 0x104fe60000010860 */
        /* <DEDUP_REMOVED lines=74> */
[----:B---3--:R-:W-:Y:S07]  /*27930*/  FFMA.FTZ R74, R239, c[0x0][0x2d0], -R96 ;  /* 0x0000b400ef4a7a23 */ /* 0x008fee0000010860 */
        /* <DEDUP_REMOVED lines=157> */
.L_x_481:
        /* <DEDUP_REMOVED lines=121> */
.L_x_383:
[----:B------:R-:W-:Y:S01]  /*28aa0*/  USHF.R.S32.HI UR9, URZ, 0x1f, UR17 ;  /* 0x0000001f3f097899 */ /* 0x000fe20008011411 */
[----:B------:R-:W-:Y:S05]  /*28ab0*/  @P4 BRA `(.L_x_500) ;  /* 0x000014d000004947 */ /* 0x000fea0003800000 */
[----:B------:R-:W1:Y:S01]  /*28ac0*/  S2R R40, SR_TID.X ;  /* 0x0000000000287919 */ /* 0x000e620000002100 */
[----:B------:R-:W-:Y:S01]  /*28ad0*/  IMAD.MOV.U32 R6, RZ, RZ, -0x10 ;  /* 0xfffffff0ff067424 */ /* 0x000fe200078e00ff */
[----:B------:R-:W-:Y:S01]  /*28ae0*/  F2FP.PACK_AB R5, R105, R104 ;  /* 0x000000686905723e */ /* 0x000fe200000000ff */
[----:B------:R-:W-:Y:S01]  /*28af0*/  ULDC.64 UR6, c[0x0][0x500] ;  /* 0x0001400000067ab9 */ /* 0x000fe20000000a00 */
[----:B------:R-:W-:Y:S01]  /*28b00*/  F2FP.PACK_AB R26, R26, R106 ;  /* 0x0000006a1a1a723e */ /* 0x000fe200000000ff */
[----:B------:R-:W-:Y:S01]  /*28b10*/  UISETP.NE.U32.AND UP1, UPT, URZ, UR6, UPT ;  /* 0x000000063f00728c */ /* 0x000fe2000bf25070 */
[----:B------:R-:W-:Y:S01]  /*28b20*/  F2FP.PACK_AB R7, R117, R116 ;  /* 0x000000747507723e */ /* 0x000fe200000000ff */
[----:B------:R-:W-:Y:S01]  /*28b30*/  ULDC.64 UR4, c[0x0][0x508] ;  /* 0x0001420000047ab9 */ /* 0x000fe20000000a00 */
[----:B------:R-:W-:Y:S01]  /*28b40*/  F2FP.PACK_AB R29, R29, R118 ;  /* 0x000000761d1d723e */ /* 0x000fe200000000ff */
[----:B------:R-:W-:Y:S01]  /*28b50*/  UISETP.NE.AND.EX UP1, UPT, URZ, UR7, UPT, UP1 ;  /* 0x000000073f00728c */ /* 0x000fe2000bf25310 */
[----:B------:R-:W-:Y:S01]  /*28b60*/  F2FP.PACK_AB R33, R33, R108 ;  /* 0x0000006c2121723e */ /* 0x000fe200000000ff */
[----:B------:R-:W-:Y:S01]  /*28b70*/  UISETP.NE.U32.AND UP0, UPT, URZ, UR4, UPT ;  /* 0x000000043f00728c */ /* 0x000fe2000bf05070 */
[----:B------:R-:W-:Y:S01]  /*28b80*/  F2FP.PACK_AB R110, R111, R110 ;  /* 0x0000006e6f6e723e */ /* 0x000fe200000000ff */
[----:B------:R-:W-:Y:S01]  /*28b90*/  ULDC.64 UR6, c[0x0][0x500] ;  /* 0x0001400000067ab9 */ /* 0x000fe20000000a00 */
[----:B------:R-:W-:Y:S01]  /*28ba0*/  F2FP.PACK_AB R32, R32, R112 ;  /* 0x000000702020723e */ /* 0x000fe200000000ff */
[----:B------:R-:W-:Y:S01]  /*28bb0*/  UMOV UR4, 0x4 ;  /* 0x0000000400047882 */ /* 0x000fe20000000000 */
[----:B------:R-:W-:Y:S01]  /*28bc0*/  F2FP.PACK_AB R114, R115, R114 ;  /* 0x000000727372723e */ /* 0x000fe200000000ff */
[----:B------:R-:W-:Y:S01]  /*28bd0*/  UIMAD.WIDE UR6, UR22, UR4, UR6 ;  /* 0x00000004160672a5 */ /* 0x000fe2000f8e0206 */
[----:B------:R-:W-:Y:S01]  /*28be0*/  F2FP.PACK_AB R28, R28, R120 ;  /* 0x000000781c1c723e */ /* 0x000fe200000000ff */
[----:B------:R-:W-:Y:S01]  /*28bf0*/  UISETP.NE.AND.EX UP0, UPT, URZ, UR5, UPT, UP0 ;  /* 0x000000053f00728c */ /* 0x000fe2000bf05300 */
[----:B------:R-:W-:-:S02]  /*28c00*/  F2FP.PACK_AB R27, R27, R122 ;  /* 0x0000007a1b1b723e */ /* 0x000fc400000000ff */
[----:B------:R-:W-:Y:S02]  /*28c10*/  F2FP.PACK_AB R21, R21, R132 ;  /* 0x000000841515723e */ /* 0x000fe400000000ff */
[----:B-1----:R-:W-:Y:S02]  /*28c20*/  SHF.R.S32.HI R41, RZ, 0x1f, R40 ;  /* 0x0000001fff297819 */ /* 0x002fe40000011428 */
[----:B------:R-:W-:Y:S02]  /*28c30*/  F2FP.PACK_AB R25, R25, R134 ;  /* 0x000000861919723e */ /* 0x000fe400000000ff */
[CC--:B------:R-:W-:Y:S02]  /*28c40*/  LEA.HI R2, R41.reuse, R40.reuse, RZ, 0x2 ;  /* 0x0000002829027211 */ /* 0x0c0fe400078f10ff */
[----:B------:R-:W-:Y:S02]  /*28c50*/  LEA.HI R35, R41, R40, RZ, 0x5 ;  /* 0x0000002829237211 */ /* 0x000fe400078f28ff */
[----:B------:R-:W-:-:S02]  /*28c60*/  SHF.R.S32.HI R3, RZ, 0x2, R2 ;  /* 0x00000002ff037819 */ /* 0x000fc40000011402 */
[----:B------:R-:W-:Y:S02]  /*28c70*/  SHF.R.S32.HI R0, RZ, 0x1f, R2 ;  /* 0x0000001fff007819 */ /* 0x000fe40000011402 */
[----:B------:R-:W-:Y:S02]  /*28c80*/  SHF.R.S32.HI R34, RZ, 0x5, R35 ;  /* 0x00000005ff227819 */ /* 0x000fe40000011423 */
[----:B------:R-:W-:Y:S02]  /*28c90*/  LEA.HI R0, R0, R3, RZ, 0x3 ;  /* 0x0000000300007211 */ /* 0x000fe400078f18ff */
[----:B------:R-:W-:Y:S02]  /*28ca0*/  F2FP.PACK_AB R31, R31, R124 ;  /* 0x0000007c1f1f723e */ /* 0x000fe400000000ff */
[----:B------:R-:W-:Y:S02]  /*28cb0*/  LOP3.LUT R0, R0, 0xfffffff8, RZ, 0xc0, !PT ;  /* 0xfffffff800007812 */ /* 0x000fe400078ec0ff */
[----:B------:R-:W-:-:S02]  /*28cc0*/  F2FP.PACK_AB R126, R127, R126 ;  /* 0x0000007e7f7e723e */ /* 0x000fc400000000ff */
[----:B------:R-:W-:Y:S01]  /*28cd0*/  F2FP.PACK_AB R30, R30, R128 ;  /* 0x000000801e1e723e */ /* 0x000fe200000000ff */
[----:B------:R-:W-:Y:S01]  /*28ce0*/  IMAD.IADD R3, R3, 0x1, -R0 ;  /* 0x0000000103037824 */ /* 0x000fe200078e0a00 */
[----:B------:R-:W-:Y:S02]  /*28cf0*/  LOP3.LUT R0, R2, 0xfffffffc, RZ, 0xc0, !PT ;  /* 0xfffffffc02007812 */ /* 0x000fe400078ec0ff */
[----:B------:R-:W-:Y:S01]  /*28d00*/  F2FP.PACK_AB R130, R131, R130 ;  /* 0x000000828382723e */ /* 0x000fe200000000ff */
[----:B------:R-:W-:Y:S01]  /*28d10*/  IMAD.SHL.U32 R2, R3, 0x40, RZ ;  /* 0x0000004003027824 */ /* 0x000fe200078e00ff */
[----:B------:R-:W-:Y:S01]  /*28d20*/  F2FP.PACK_AB R24, R24, R136 ;  /* 0x000000881818723e */ /* 0x000fe200000000ff */
[----:B------:R-:W-:Y:S01]  /*28d30*/  IMAD.IADD R17, R40, 0x1, -R0 ;  /* 0x0000000128117824 */ /* 0x000fe200078e0a00 */
[----:B------:R-:W-:Y:S02]  /*28d40*/  F2FP.PACK_AB R23, R23, R138 ;  /* 0x0000008a1717723e */ /* 0x000fe400000000ff */
[----:B------:R-:W-:Y:S01]  /*28d50*/  LOP3.LUT R0, R2, 0x1c0, RZ, 0xc0, !PT ;  /* 0x000001c002007812 */ /* 0x000fe200078ec0ff */
[----:B------:R-:W-:Y:S01]  /*28d60*/  IMAD R4, R34, 0x200, R17 ;  /* 0x0000020022047824 */ /* 0x000fe200078e0211 */
[----:B------:R-:W-:-:S02]  /*28d70*/  F2FP.PACK_AB R19, R19, R148 ;  /* 0x000000941313723e */ /* 0x000fc400000000ff */
[----:B------:R-:W-:Y:S02]  /*28d80*/  LEA.HI R2, R0, R0, RZ, 0x1d ;  /* 0x0000000000027211 */ /* 0x000fe400078fe8ff */
[----:B------:R-:W-:Y:S02]  /*28d90*/  LOP3.LUT R0, R3, 0x1, RZ, 0xc0, !PT ;  /* 0x0000000103007812 */ /* 0x000fe400078ec0ff */
[----:B------:R-:W-:Y:S01]  /*28da0*/  F2FP.PACK_AB R15, R15, R150 ;  /* 0x000000960f0f723e */ /* 0x000fe200000000ff */
[----:B------:R-:W-:Y:S01]  /*28db0*/  IMAD.U32 R2, R4, 0x2, R2 ;  /* 0x0000000204027824 */ /* 0x000fe200078e0002 */
[----:B------:R-:W-:Y:S02]  /*28dc0*/  ISETP.NE.U32.AND P0, PT, R0, 0x1, PT ;  /* 0x000000010000780c */ /* 0x000fe40003f05070 */
[----:B------:R-:W-:Y:S01]  /*28dd0*/  F2FP.PACK_AB R22, R22, R140 ;  /* 0x0000008c1616723e */ /* 0x000fe200000000ff */
[----:B------:R-:W-:Y:S01]  /*28de0*/  IMAD.SHL.U32 R2, R2, 0x2, RZ ;  /* 0x0000000202027824 */ /* 0x000fe200078e00ff */
[----:B------:R-:W-:Y:S01]  /*28df0*/  BAR.SYNC.DEFER_BLOCKING 0x1, 0x80 ;  /* 0x0042000000007b1d */ /* 0x000fe20000010000 */
[----:B------:R-:W-:-:S02]  /*28e00*/  SEL R6, R6, 0x10, !P0 ;  /* 0x0000001006067807 */ /* 0x000fc40004000000 */
[----:B------:R-:W-:Y:S02]  /*28e10*/  R2P PR, R3, 0x6 ;  /* 0x0000000603007804 */ /* 0x000fe40000000000 */
[C---:B------:R-:W-:Y:S01]  /*28e20*/  IADD3 R4, R2.reuse, 0x80, RZ ;  /* 0x0000008002047810 */ /* 0x040fe20007ffe0ff */
[C---:B------:R-:W-:Y:S01]  /*28e30*/  IMAD.IADD R3, R2.reuse, 0x1, R6 ;  /* 0x0000000102037824 */ /* 0x040fe200078e0206 */
[----:B------:R-:W-:Y:S02]  /*28e40*/  IADD3 R0, R2, 0xc0, RZ ;  /* 0x000000c002007810 */ /* 0x000fe40007ffe0ff */
[----:B------:R-:W-:Y:S02]  /*28e50*/  F2FP.PACK_AB R142, R143, R142 ;  /* 0x0000008e8f8e723e */ /* 0x000fe400000000ff */
[----:B------:R-:W-:Y:S02]  /*28e60*/  F2FP.PACK_AB R14, R14, R144 ;  /* 0x000000900e0e723e */ /* 0x000fe400000000ff */
[----:B------:R-:W-:-:S02]  /*28e70*/  F2FP.PACK_AB R20, R20, R146 ;  /* 0x000000921414723e */ /* 0x000fc400000000ff */
[----:B------:R-:W-:Y:S02]  /*28e80*/  F2FP.PACK_AB R18, R18, R152 ;  /* 0x000000981212723e */ /* 0x000fe400000000ff */
[----:B------:R-:W-:Y:S02]  /*28e90*/  @P2 IADD3 R0, R4, -0x40, RZ ;  /* 0xffffffc004002810 */ /* 0x000fe40007ffe0ff */
[----:B------:R-:W-:Y:S02]  /*28ea0*/  F2FP.PACK_AB R16, R16, R154 ;  /* 0x0000009a1010723e */ /* 0x000fe400000000ff */
        /* <DEDUP_REMOVED lines=9> */
[----:B------:R-:W-:-:S03]  /*28f40*/  PLOP3.LUT P0, PT, PT, PT, UP1, 0x80, 0x0 ;  /* 0x000000000000781c */ /* 0x000fc60003f0f018 */
[----:B------:R-:W-:Y:S04]  /*28f50*/  STS [R3+0x480], R29 ;  /* 0x0004801d03007388 */ /* 0x000fe80000000800 */
[----:B------:R-:W-:Y:S04]  /*28f60*/  STS [R2+0x2080], R33 ;  /* 0x0020802102007388 */ /* 0x000fe80000000800 */
[----:B------:R3:W-:Y:S04]  /*28f70*/  STS [R2+0x2480], R110 ;  /* 0x0024806e02007388 */ /* 0x0007e80000000800 */
[----:B------:R-:W-:Y:S01]  /*28f80*/  STS [R3+0x2080], R32 ;  /* 0x0020802003007388 */ /* 0x000fe20000000800 */
[----:B-1----:R-:W-:-:S03]  /*28f90*/  IMAD.MOV.U32 R5, RZ, RZ, 0x20 ;  /* 0x00000020ff057424 */ /* 0x002fc600078e00ff */
[----:B------:R-:W-:Y:S02]  /*28fa0*/  STS [R3+0x2480], R114 ;  /* 0x0024807203007388 */ /* 0x000fe40000000800 */
[----:B--2---:R-:W-:Y:S02]  /*28fb0*/  SEL R7, R5, 0xffffffe0, !P1 ;  /* 0xffffffe005077807 */ /* 0x004fe40004800000 */
[----:B------:R-:W-:-:S03]  /*28fc0*/  PLOP3.LUT P1, PT, PT, PT, UP0, 0x80, 0x0 ;  /* 0x000000000000781c */ /* 0x000fc60003f2f008 */
[----:B------:R-:W-:Y:S02]  /*28fd0*/  IMAD.IADD R5, R2, 0x1, R7 ;  /* 0x0000000102057824 */ /* 0x000fe400078e0207 */
[----:B------:R-:W-:-:S03]  /*28fe0*/  IMAD.IADD R4, R7, 0x1, R3 ;  /* 0x0000000107047824 */ /* 0x000fc600078e0203 */
[----:B------:R-:W-:Y:S01]  /*28ff0*/  STS [R5+0x80], R28 ;  /* 0x0000801c05007388 */ /* 0x000fe20000000800 */
[----:B---3--:R-:W-:-:S03]  /*29000*/  IADD3 R2, R7, 0x400, R0 ;  /* 0x0000040007027810 */ /* 0x008fc60007ffe000 */
[----:B------:R-:W-:Y:S04]  /*29010*/  STS [R5+0x480], R27 ;  /* 0x0004801b05007388 */ /* 0x000fe80000000800 */
[----:B------:R-:W-:Y:S04]  /*29020*/  STS [R4+0x80], R21 ;  /* 0x0000801504007388 */ /* 0x000fe80000000800 */
        /* <DEDUP_REMOVED lines=8> */
[----:B------:R-:W-:-:S04]  /*290b0*/  IMAD.IADD R2, R6, 0x1, R0 ;  /* 0x0000000106027824 */ /* 0x000fc800078e0200 */
[----:B------:R-:W-:Y:S01]  /*290c0*/  IMAD.IADD R3, R7, 0x1, R2 ;  /* 0x0000000107037824 */ /* 0x000fe200078e0202 */
[----:B------:R-:W-:Y:S01]  /*290d0*/  STS [R2], R19 ;  /* 0x0000001302007388 */ /* 0x000fe20000000800 */
[----:B--2---:R-:W-:-:S03]  /*290e0*/  IMAD.U32 R4, RZ, RZ, UR6 ;  /* 0x00000006ff047e24 */ /* 0x004fc6000f8e00ff */
        /* <DEDUP_REMOVED lines=8> */
[----:B------:R-:W-:Y:S04]  /*29170*/  STS [R3], R11 ;  /* 0x0000000b03007388 */ /* 0x000fe80000000800 */
[----:B------:R-:W-:Y:S04]  /*29180*/  STS [R5], R10 ;  /* 0x0000000a05007388 */ /* 0x000fe80000000800 */
[----:B------:R-:W-:Y:S04]  /*29190*/  STS [R0+0x2000], R13 ;  /* 0x0020000d00007388 */ /* 0x000fe80000000800 */
[----:B------:R-:W-:Y:S04]  /*291a0*/  STS [R0+0x2400], R12 ;  /* 0x0024000c00007388 */ /* 0x000fe80000000800 */
[----:B------:R-:W-:Y:S04]  /*291b0*/  STS [R3+0x2000], R9 ;  /* 0x0020000903007388 */ /* 0x000fe80000000800 */
[----:B------:R1:W-:Y:S02]  /*291c0*/  STS [R5+0x2000], R8 ;  /* 0x0020000805007388 */ /* 0x0003e40000000800 */
[----:B-1----:R-:W-:-:S02]  /*291d0*/  IMAD.U32 R5, RZ, RZ, UR7 ;  /* 0x00000007ff057e24 */ /* 0x002fc4000f8e00ff */
[----:B------:R-:W-:Y:S06]  /*291e0*/  BAR.SYNC.DEFER_BLOCKING 0x1, 0x80 ;  /* 0x0042000000007b1d */ /* 0x000fec0000010000 */
[----:B------:R-:W-:Y:S02]  /*291f0*/  ULDC.64 UR6, c[0x0][0x508] ;  /* 0x0001420000067ab9 */ /* 0x000fe40000000a00 */
[----:B------:R-:W-:Y:S01]  /*29200*/  @UP0 UIMAD.WIDE UR6, UR22, UR4, UR6 ;  /* 0x00000004160602a5 */ /* 0x000fe2000f8e0206 */
[----:B------:R-:W2:Y:S01]  /*29210*/  @P0 LDG.E R0, [R4.64] ;  /* 0x0000001a04000981 */ /* 0x000ea2000c1e1900 */
[----:B------:R-:W-:-:S04]  /*29220*/  IMAD.MOV.U32 R12, RZ, RZ, c[0x0][0x388] ;  /* 0x0000e200ff0c7624 */ /* 0x000fc800078e00ff */
[----:B------:R-:W-:Y:S02]  /*29230*/  IMAD.U32 R2, RZ, RZ, UR6 ;  /* 0x00000006ff027e24 */ /* 0x000fe4000f8e00ff */
[----:B------:R-:W-:-:S05]  /*29240*/  IMAD.U32 R3, RZ, RZ, UR7 ;  /* 0x00000007ff037e24 */ /* 0x000fca000f8e00ff */
[----:B------:R1:W5:Y:S02]  /*29250*/  @P1 LDG.E R12, [R2.64] ;  /* 0x0000001a020c1981 */ /* 0x000364000c1e1900 */
[----:B-1----:R-:W-:Y:S02]  /*29260*/  CS2R R2, SRZ ;  /* 0x0000000000027805 */ /* 0x002fe4000001ff00 */
[--C-:B--2---:R-:W-:Y:S01]  /*29270*/  @P0 SHF.R.S32.HI R3, RZ, 0x1f, R0.reuse ;  /* 0x0000001fff030819 */ /* 0x104fe20000011400 */
[----:B------:R-:W-:Y:S01]  /*29280*/  @P0 IMAD.MOV.U32 R2, RZ, RZ, R0 ;  /* 0x000000ffff020224 */ /* 0x000fe200078e0000 */
[----:B------:R-:W-:Y:S05]  /*29290*/  @P1 BRA `(.L_x_501) ;  /* 0x0000004000001947 */ /* 0x000fea0003800000 */
[----:B------:R-:W-:Y:S05]  /*292a0*/  @!P0 BRA `(.L_x_501) ;  /* 0x0000003000008947 */ /* 0x000fea0003800000 */
[----:B------:R1:W2:Y:S04]  /*292b0*/  LDG.E R0, [R4.64] ;  /* 0x0000001a04007981 */ /* 0x0002a8000c1e1900 */
[----:B-1----:R-:W2:Y:S02]  /*292c0*/  LDG.E R4, [R4.64+0x4] ;  /* 0x0000041a04047981 */ /* 0x002ea4000c1e1900 */
[----:B--2--5:R-:W-:-:S02]  /*292d0*/  IADD3 R12, -R0, R4, RZ ;  /* 0x00000004000c7210 */ /* 0x024fc40007ffe1ff */
.L_x_501:
[----:B------:R-:W-:Y:S01]  /*292e0*/  LEA.HI R0, R17, R17, RZ, 0x1 ;  /* 0x0000001111007211 */ /* 0x000fe200078f08ff */
[----:B------:R1:W2:Y:S01]  /*292f0*/  R2UR UR6, R2 ;  /* 0x00000000020673c2 */ /* 0x0002a200000e0000 */
[----:B------:R-:W-:Y:S01]  /*29300*/  IMAD.MOV.U32 R5, RZ, RZ, c[0x0][0x4e8] ;  /* 0x00013a00ff057624 */ /* 0x000fe200078e00ff */
[----:B------:R-:W3:Y:S01]  /*29310*/  S2R R22, SR_CTAID.X ;  /* 0x0000000000167919 */ /* 0x000ee20000002500 */
[C---:B------:R-:W-:Y:S01]  /*29320*/  LOP3.LUT R4, R0.reuse, 0x1ffffffe, RZ, 0xc0, !PT ;  /* 0x1ffffffe00047812 */ /* 0x040fe200078ec0ff */
[----:B------:R-:W-:Y:S01]  /*29330*/  IMAD.SHL.U32 R0, R0, 0x20, RZ ;  /* 0x0000002000007824 */ /* 0x000fe200078e00ff */
[----:B------:R-:W-:Y:S01]  /*29340*/  ULDC.64 UR14, c[0x0][0x490] ;  /* 0x00012400000e7ab9 */ /* 0x000fe20000000a00 */
[----:B------:R-:W-:Y:S01]  /*29350*/  ISETP.NE.AND P0, PT, R5, 0x1, PT ;  /* 0x000000010500780c */ /* 0x000fe20003f05270 */
[----:B------:R-:W-:Y:S01]  /*29360*/  USHF.R.S32.HI UR10, URZ, 0x1f, UR22 ;  /* 0x0000001f3f0a7899 */ /* 0x000fe20008011416 */
[----:B------:R1:W4:Y:S01]  /*29370*/  R2UR UR4, R2 ;  /* 0x00000000020473c2 */ /* 0x00032200000e0000 */
[----:B------:R-:W-:Y:S01]  /*29380*/  LOP3.LUT R0, R0, 0xffffffc0, RZ, 0xc0, !PT ;  /* 0xffffffc000007812 */ /* 0x000fe200078ec0ff */
[----:B------:R-:W-:Y:S01]  /*29390*/  IMAD.IADD R4, R17, 0x1, -R4 ;  /* 0x0000000111047824 */ /* 0x000fe200078e0a04 */
[----:B----4-:R-:W-:Y:S01]  /*293a0*/  UIMAD UR4, UR9, UR14, URZ ;  /* 0x0000000e090472a4 */ /* 0x010fe2000f8e023f */
[----:B------:R-:W-:Y:S01]  /*293b0*/  LEA.HI R21, R41, R40, RZ, 0x6 ;  /* 0x0000002829157211 */ /* 0x000fe200078f30ff */
[----:B------:R-:W-:-:S02]  /*293c0*/  USEL UR10, UR10, URZ, !UP1 ;  /* 0x0000003f0a0a7287 */ /* 0x000fc4000c800000 */
[----:B------:R-:W-:Y:S01]  /*293d0*/  UIMAD UR15, UR17, UR15, UR4 ;  /* 0x0000000f110f72a4 */ /* 0x000fe2000f8e0204 */
[----:B------:R1:W4:Y:S01]  /*293e0*/  R2UR UR12, R2 ;  /* 0x00000000020c73c2 */ /* 0x00032200000e0000 */
[----:B------:R-:W-:Y:S02]  /*293f0*/  USEL UR11, UR22, URZ, !UP1 ;  /* 0x0000003f160b7287 */ /* 0x000fe4000c800000 */
[----:B------:R-:W-:-:S05]  /*29400*/  ULDC UR8, c[0x0][0x3a4] ;  /* 0x0000e90000087ab9 */ /* 0x000fca0000000800 */
[----:B------:R1:W2:Y:S08]  /*29410*/  R2UR UR18, R2 ;  /* 0x00000000021273c2 */ /* 0x0002b000000e0000 */
[----:B------:R2:W2:Y:S08]  /*29420*/  R2UR UR7, R3 ;  /* 0x00000000030773c2 */ /* 0x0004b000000e0000 */
[----:B------:R-:W2:Y:S01]  /*29430*/  R2UR UR5, R3 ;  /* 0x00000000030573c2 */ /* 0x000ea200000e0000 */
[----:B-1----:R-:W-:-:S07]  /*29440*/  LOP3.LUT R2, R35, 0xffffffe0, RZ, 0xc0, !PT ;  /* 0xffffffe023027812 */ /* 0x002fce00078ec0ff */
[----:B------:R1:W1:Y:S02]  /*29450*/  R2UR UR13, R3 ;  /* 0x00000000030d73c2 */ /* 0x00026400000e0000 */
[----:B-1----:R-:W-:Y:S02]  /*29460*/  ULDC UR13, c[0x0][0x3a0] ;  /* 0x0000e800000d7ab9 */ /* 0x002fe40000000800 */
[----:B----4-:R-:W-:Y:S01]  /*29470*/  UIMAD.WIDE.U32 UR24, UR12, UR13, URZ ;  /* 0x0000000d0c1872a5 */ /* 0x010fe2000f8e003f */
[----:B------:R-:W-:-:S03]  /*29480*/  IMAD.IADD R5, R40, 0x1, -R2 ;  /* 0x0000000128057824 */ /* 0x000fc600078e0a02 */
[----:B------:R1:W4:Y:S02]  /*29490*/  R2UR UR19, R3 ;  /* 0x00000000031373c2 */ /* 0x00032400000e0000 */
[----:B------:R-:W-:Y:S02]  /*294a0*/  SHF.R.S32.HI R2, RZ, 0x1f, R5 ;  /* 0x0000001fff027819 */ /* 0x000fe40000011405 */
[----:B------:R-:W-:Y:S02]  /*294b0*/  LOP3.LUT P1, RZ, R5, 0x3, RZ, 0xc0, !PT ;  /* 0x0000000305ff7812 */ /* 0x000fe4000782c0ff */
[----:B------:R-:W-:Y:S01]  /*294c0*/  LEA.HI R2, R2, R5, RZ, 0x2 ;  /* 0x0000000502027211 */ /* 0x000fe200078f10ff */
[----:B--2---:R-:W-:-:S03]  /*294d0*/  UMOV UR7, UR5 ;  /* 0x0000000500077c82 */ /* 0x004fc60008000000 */
[----:B------:R-:W-:Y:S01]  /*294e0*/  SHF.R.S32.HI R2, RZ, 0x2, R2 ;  /* 0x00000002ff027819 */ /* 0x000fe20000011402 */
[----:B------:R-:W-:Y:S02]  /*294f0*/  UIMAD.WIDE.U32 UR20, UR17, UR14, UR6 ;  /* 0x0000000e111472a5 */ /* 0x000fe4000f8e0006 */
[----:B------:R-:W-:Y:S02]  /*29500*/  ULDC.64 UR4, c[0x0][0x3e8] ;  /* 0x0000fa0000047ab9 */ /* 0x000fe40000000a00 */
[----:B------:R-:W-:Y:S02]  /*29510*/  ULDC.64 UR6, c[0x0][0x498] ;  /* 0x0001260000067ab9 */ /* 0x000fe40000000a00 */
[----:B------:R-:W-:Y:S02]  /*29520*/  UIMAD UR14, UR10, UR6, URZ ;  /* 0x000000060a0e72a4 */ /* 0x000fe4000f8e023f */
[----:B------:R-:W-:Y:S02]  /*29530*/  UIADD3 UR21, UR21, UR15, URZ ;  /* 0x0000000f15157290 */ /* 0x000fe4000fffe03f */
[----:B------:R-:W-:-:S02]  /*29540*/  UIMAD UR7, UR11, UR7, UR14 ;  /* 0x000000070b0772a4 */ /* 0x000fc4000f8e020e */
[----:B------:R-:W-:Y:S01]  /*29550*/  UIMAD.WIDE.U32 UR20, UR11, UR6, UR20 ;  /* 0x000000060b1472a5 */ /* 0x000fe2000f8e0014 */
[----:B-1----:R-:W-:Y:S01]  /*29560*/  IMAD R3, R4, 0x8, R0 ;  /* 0x0000000804037824 */ /* 0x002fe200078e0200 */
[----:B------:R-:W-:Y:S01]  /*29570*/  SHF.R.S32.HI R0, RZ, 0x1f, R34 ;  /* 0x0000001fff007819 */ /* 0x000fe20000011422 */
[----:B----4-:R-:W-:Y:S01]  /*29580*/  UIMAD UR13, UR19, UR13, URZ ;  /* 0x0000000d130d72a4 */ /* 0x010fe2000f8e023f */
[----:B------:R-:W-:Y:S01]  /*29590*/  LEA.HI R4, R41, R40, RZ, 0x3 ;  /* 0x0000002829047211 */ /* 0x000fe200078f18ff */
[----:B------:R-:W-:Y:S01]  /*295a0*/  UIMAD UR12, UR9, UR4, URZ ;  /* 0x00000004090c72a4 */ /* 0x000fe2000f8e023f */
[----:B------:R-:W-:Y:S01]  /*295b0*/  LEA.HI R0, R0, R34, RZ, 0x2 ;  /* 0x0000002200007211 */ /* 0x000fe200078f10ff */
[----:B------:R-:W-:Y:S01]  /*295c0*/  UIMAD UR8, UR18, UR8, UR13 ;  /* 0x00000008120872a4 */ /* 0x000fe2000f8e020d */
[----:B------:R-:W-:Y:S01]  /*295d0*/  SHF.R.S32.HI R19, RZ, 0x3, R4 ;  /* 0x00000003ff137819 */ /* 0x000fe20000011404 */
[----:B------:R-:W-:Y:S01]  /*295e0*/  UIMAD UR12, UR17, UR5, UR12 ;  /* 0x00000005110c72a4 */ /* 0x000fe2000f8e020c */
[----:B------:R-:W-:Y:S01]  /*295f0*/  LOP3.LUT R0, R0, 0xffffffc, RZ, 0xc0, !PT ;  /* 0x0ffffffc00007812 */ /* 0x000fe200078ec0ff */
[----:B------:R-:W-:-:S04]  /*29600*/  UIADD3 UR25, UR25, UR8, URZ ;  /* 0x0000000819197290 */ /* 0x000fc8000fffe03f */
[----:B------:R-:W-:Y:S01]  /*29610*/  IMAD.IADD R0, R34, 0x1, -R0 ;  /* 0x0000000122007824 */ /* 0x000fe200078e0a00 */
[----:B------:R-:W-:-:S03]  /*29620*/  UIMAD.WIDE.U32 UR24, UR17, UR4, UR24 ;  /* 0x00000004111872a5 */ /* 0x000fc6000f8e0018 */
[----:B------:R-:W-:Y:S01]  /*29630*/  IMAD R11, R0, 0x10, R2 ;  /* 0x00000010000b7824 */ /* 0x000fe200078e0202 */
[----:B------:R-:W-:Y:S01]  /*29640*/  LOP3.LUT R2, R4, 0xfffffff8, RZ, 0xc0, !PT ;  /* 0xfffffff804027812 */ /* 0x000fe200078ec0ff */
[----:B------:R-:W-:Y:S02]  /*29650*/  ULDC.64 UR4, c[0x0][0x3f0] ;  /* 0x0000fc0000047ab9 */ /* 0x000fe40000000a00 */
[----:B------:R-:W-:Y:S01]  /*29660*/  IMAD.IADD R3, R11, 0x1, R3 ;  /* 0x000000010b037824 */ /* 0x000fe200078e0203 */
[----:B------:R-:W-:Y:S01]  /*29670*/  UIMAD UR10, UR10, UR4, URZ ;  /* 0x000000040a0a72a4 */ /* 0x000fe2000f8e023f */
[----:B------:R-:W-:Y:S01]  /*29680*/  IMAD.IADD R2, R40, 0x1, -R2 ;  /* 0x0000000128027824 */ /* 0x000fe200078e0a02 */
[----:B------:R-:W-:Y:S01]  /*29690*/  UIADD3 UR13, UR25, UR12, URZ ;  /* 0x0000000c190d7290 */ /* 0x000fe2000fffe03f */
[----:B---3--:R-:W-:Y:S01]  /*296a0*/  IMAD R3, R22, 0x80, R3 ;  /* 0x0000008016037824 */ /* 0x008fe200078e0203 */
[----:B------:R-:W-:Y:S01]  /*296b0*/  UIMAD UR5, UR11, UR5, UR10 ;  /* 0x000000050b0572a4 */ /* 0x000fe2000f8e020a */
[----:B------:R-:W-:Y:S01]  /*296c0*/  IMAD R6, R2, 0x10, R19 ;  /* 0x0000001002067824 */ /* 0x000fe200078e0213 */
[----:B------:R-:W-:Y:S01]  /*296d0*/  UMOV UR12, UR24 ;  /* 0x00000018000c7c82 */ /* 0x000fe20008000000 */
[----:B------:R-:W-:Y:S01]  /*296e0*/  @P0 IMAD.HI.U32 R4, R3, c[0x0][0x4ec], RZ ;  /* 0x00013b0003040a27 */ /* 0x000fe200078e00ff */
[----:B------:R-:W-:-:S03]  /*296f0*/  UIMAD.WIDE.U32 UR12, UR11, UR4, UR12 ;  /* 0x000000040b0c72a5 */ /* 0x000fc6000f8e000c */
[----:B------:R-:W-:Y:S01]  /*29700*/  IMAD R10, R22, 0x80, R6 ;  /* 0x00000080160a7824 */ /* 0x000fe200078e0206 */
[----:B------:R-:W-:Y:S01]  /*29710*/  UIADD3 UR5, UR13, UR5, URZ ;  /* 0x000000050d057290 */ /* 0x000fe2000fffe03f */
[----:B------:R-:W-:Y:S01]  /*29720*/  IMAD.MOV.U32 R0, RZ, RZ, R3 ;  /* 0x000000ffff007224 */ /* 0x000fe200078e0003 */
[----:B------:R-:W-:Y:S01]  /*29730*/  @P0 SHF.R.U32.HI R0, RZ, c[0x0][0x4f0], R4 ;  /* 0x00013c00ff000a19 */ /* 0x000fe20000011604 */
[----:B------:R-:W-:-:S03]  /*29740*/  @P0 IMAD.HI.U32 R4, R10, c[0x0][0x4ec], RZ ;  /* 0x00013b000a040a27 */ /* 0x000fc600078e00ff */
[----:B------:R-:W-:Y:S01]  /*29750*/  SHF.R.S32.HI R7, RZ, 0x1f, R0 ;  /* 0x0000001fff077819 */ /* 0x000fe20000011400 */
[----:B------:R-:W-:Y:S01]  /*29760*/  IMAD.MOV.U32 R8, RZ, RZ, R10 ;  /* 0x000000ffff087224 */ /* 0x000fe200078e000a */
[----:B------:R-:W-:Y:S01]  /*29770*/  @P0 SHF.R.U32.HI R8, RZ, c[0x0][0x4f0], R4 ;  /* 0x00013c00ff080a19 */ /* 0x000fe20000011604 */
[----:B------:R-:W-:Y:S02]  /*29780*/  IMAD.SHL.U32 R4, R19, 0x40, RZ ;  /* 0x0000004013047824 */ /* 0x000fe400078e00ff */
[----:B------:R-:W-:Y:S02]  /*29790*/  IMAD.MOV R5, RZ, RZ, -R0 ;  /* 0x000000ffff057224 */ /* 0x000fe400078e0a00 */
[----:B------:R-:W-:Y:S01]  /*297a0*/  IMAD.SHL.U32 R2, R2, 0x8, RZ ;  /* 0x0000000802027824 */ /* 0x000fe200078e00ff */
[----:B------:R-:W-:Y:S01]  /*297b0*/  LOP3.LUT R4, R4, 0x1c0, RZ, 0xc0, !PT ;  /* 0x000001c004047812 */ /* 0x000fe200078ec0ff */
[----:B------:R-:W-:Y:S02]  /*297c0*/  IMAD R3, R5, c[0x0][0x4e8], R3 ;  /* 0x00013a0005037a24 */ /* 0x000fe400078e0203 */
[----:B------:R-:W-:Y:S01]  /*297d0*/  IMAD.U32 R5, RZ, RZ, UR7 ;  /* 0x00000007ff057e24 */ /* 0x000fe2000f8e00ff */
[----:B------:R-:W-:Y:S01]  /*297e0*/  LOP3.LUT R9, R4, 0x38, R2, 0xf8, !PT ;  /* 0x0000003804097812 */ /* 0x000fe200078ef802 */
[----:B------:R-:W-:Y:S01]  /*297f0*/  IMAD.MOV R16, RZ, RZ, -R8 ;  /* 0x000000ffff107224 */ /* 0x000fe200078e0a08 */
[----:B------:R-:W-:-:S02]  /*29800*/  SHF.R.U32.HI R6, RZ, 0x3, R4 ;  /* 0x00000003ff067819 */ /* 0x000fc40000011604 */
[----:B------:R-:W-:Y:S01]  /*29810*/  IADD3 R4, P0, R0, UR20, RZ ;  /* 0x0000001400047c10 */ /* 0x000fe2000ff1e0ff */
[----:B------:R-:W-:Y:S01]  /*29820*/  IMAD R16, R16, c[0x0][0x4e8], R10 ;  /* 0x00013a0010107a24 */ /* 0x000fe200078e020a */
[----:B------:R-:W-:Y:S02]  /*29830*/  SHF.R.S32.HI R0, RZ, 0x1f, R3 ;  /* 0x0000001fff007819 */ /* 0x000fe40000011403 */
[----:B------:R-:W-:Y:S02]  /*29840*/  IADD3.X R5, R7, UR21, R5, P0, !PT ;  /* 0x0000001507057c10 */ /* 0x000fe400087fe405 */
[----:B------:R-:W-:Y:S01]  /*29850*/  LOP3.LUT R20, R9, R6, RZ, 0x3c, !PT ;  /* 0x0000000609147212 */ /* 0x000fe200078e3cff */
[----:B------:R-:W-:Y:S01]  /*29860*/  IMAD R0, R0, c[0x0][0x488], RZ ;  /* 0x0001220000007a24 */ /* 0x000fe200078e02ff */
[----:B------:R-:W-:Y:S01]  /*29870*/  SHF.R.S32.HI R9, RZ, 0x1f, R8 ;  /* 0x0000001fff097819 */ /* 0x000fe20000011408 */
[----:B------:R-:W-:Y:S01]  /*29880*/  IMAD.WIDE.U32 R6, R3, c[0x0][0x488], R4 ;  /* 0x0001220003067a25 */ /* 0x000fe200078e0004 */
[----:B------:R-:W-:-:S03]  /*29890*/  SHF.R.S32.HI R53, RZ, 0x1f, R2 ;  /* 0x0000001fff357819 */ /* 0x000fc60000011402 */
[----:B------:R-:W-:Y:S02]  /*298a0*/  IMAD R3, R3, c[0x0][0x48c], R0 ;  /* 0x0001230003037a24 */ /* 0x000fe400078e0200 */
[----:B------:R-:W-:Y:S01]  /*298b0*/  IMAD R0, R9, c[0x0][0x3e0], RZ ;  /* 0x0000f80009007a24 */ /* 0x000fe200078e02ff */
[C---:B------:R-:W-:Y:S01]  /*298c0*/  LEA R9, P0, R6.reuse, c[0x0][0x450], 0x2 ;  /* 0x0001140006097a11 */ /* 0x040fe200078010ff */
[----:B------:R-:W-:Y:S02]  /*298d0*/  IMAD.IADD R3, R7, 0x1, R3 ;  /* 0x0000000107037824 */ /* 0x000fe400078e0203 */
[----:B------:R-:W-:Y:S02]  /*298e0*/  IMAD.U32 R5, RZ, RZ, UR13 ;  /* 0x0000000dff057e24 */ /* 0x000fe4000f8e00ff */
[----:B------:R-:W-:Y:S01]  /*298f0*/  IMAD.U32 R4, RZ, RZ, UR12 ;  /* 0x0000000cff047e24 */ /* 0x000fe2000f8e00ff */
[----:B------:R-:W-:Y:S01]  /*29900*/  LEA.HI.X R3, R6, c[0x0][0x454], R3, 0x2, P0 ;  /* 0x0001150006037a11 */ /* 0x000fe200000f1403 */
[----:B------:R-:W-:Y:S01]  /*29910*/  IMAD.U32 R5, RZ, RZ, UR5 ;  /* 0x00000005ff057e24 */ /* 0x000fe2000f8e00ff */
[----:B------:R-:W-:Y:S01]  /*29920*/  SHFL.IDX PT, R14, R9, RZ, 0x1c1f ;  /* 0x001c1fff090e7589 */ /* 0x000fe200000e0000 */
[----:B------:R-:W-:-:S02]  /*29930*/  IMAD R7, R8, c[0x0][0x3e4], R0 ;  /* 0x0000f90008077a24 */ /* 0x000fc400078e0200 */
[----:B------:R-:W-:Y:S01]  /*29940*/  IMAD.WIDE.U32 R4, R8, c[0x0][0x3e0], R4 ;  /* 0x0000f80008047a25 */ /* 0x000fe200078e0004 */
[----:B------:R-:W1:Y:S01]  /*29950*/  SHFL.IDX PT, R15, R3, RZ, 0x1c1f ;  /* 0x001c1fff030f7589 */ /* 0x000e6200000e0000 */
[----:B------:R-:W-:Y:S02]  /*29960*/  SHF.R.S32.HI R8, RZ, 0x1f, R16 ;  /* 0x0000001fff087819 */ /* 0x000fe40000011410 */
[----:B-----5:R-:W-:Y:S01]  /*29970*/  IMAD R0, R12, c[0x0][0x4e8], RZ ;  /* 0x00013a000c007a24 */ /* 0x020fe200078e02ff */
[----:B------:R-:W-:Y:S01]  /*29980*/  SHFL.IDX PT, R13, R3, 0x1, 0x1c1f ;  /* 0x003c1f00030d7f89 */ /* 0x000fe200000e0000 */
[----:B------:R-:W-:Y:S02]  /*29990*/  IMAD R6, R22, 0x80, R11 ;  /* 0x0000008016067824 */ /* 0x000fe400078e020b */
[----:B------:R-:W-:Y:S01]  /*299a0*/  IMAD.IADD R5, R5, 0x1, R7 ;  /* 0x0000000105057824 */ /* 0x000fe200078e0207 */
[----:B------:R-:W2:Y:S01]  /*299b0*/  SHFL.IDX PT, R12, R9, 0x1, 0x1c1f ;  /* 0x003c1f00090c7f89 */ /* 0x000ea200000e0000 */
[----:B------:R-:W-:Y:S01]  /*299c0*/  IMAD R7, R8, c[0x0][0x3d8], RZ ;  /* 0x0000f60008077a24 */ /* 0x000fe200078e02ff */
[----:B------:R-:W-:Y:S01]  /*299d0*/  IADD3 R17, R6, 0x8, RZ ;  /* 0x0000000806117810 */ /* 0x000fe20007ffe0ff */
[----:B------:R-:W-:Y:S01]  /*299e0*/  IMAD.WIDE.U32 R4, R16, c[0x0][0x3d8], R4 ;  /* 0x0000f60010047a25 */ /* 0x000fe200078e0004 */
[----:B------:R-:W-:Y:S01]  /*299f0*/  SHFL.IDX PT, R10, R9, 0x2, 0x1c1f ;  /* 0x005c1f00090a7f89 */ /* 0x000fe200000e0000 */
[----:B------:R-:W-:-:S02]  /*29a00*/  ISETP.GE.OR P5, PT, R6, R0, P1 ;  /* 0x000000000600720c */ /* 0x000fc40000fa6670 */
[-C--:B------:R-:W-:Y:S01]  /*29a10*/  ISETP.GE.OR P4, PT, R17, R0.reuse, P1 ;  /* 0x000000001100720c */ /* 0x080fe20000f86670 */
[----:B------:R-:W3:Y:S01]  /*29a20*/  SHFL.IDX PT, R11, R3, 0x2, 0x1c1f ;  /* 0x005c1f00030b7f89 */ /* 0x000ee200000e0000 */
[----:B------:R-:W-:Y:S01]  /*29a30*/  IMAD R18, R16, c[0x0][0x3dc], R7 ;  /* 0x0000f70010127a24 */ /* 0x000fe200078e0207 */
[----:B------:R-:W-:Y:S01]  /*29a40*/  IADD3 R16, R6, 0x48, RZ ;  /* 0x0000004806107810 */ /* 0x000fe20007ffe0ff */
[----:B------:R-:W-:Y:S01]  /*29a50*/  IMAD.SHL.U32 R7, R21, 0x8, RZ ;  /* 0x0000000815077824 */ /* 0x000fe200078e00ff */
[----:B------:R-:W-:Y:S02]  /*29a60*/  SHFL.IDX PT, R8, R9, 0x3, 0x1c1f ;  /* 0x007c1f0009087f89 */ /* 0x000fe400000e0000 */
[----:B------:R-:W-:Y:S02]  /*29a70*/  ISETP.GE.OR P0, PT, R16, R0, P1 ;  /* 0x000000001000720c */ /* 0x000fe40000f06670 */
[----:B------:R4:W3:Y:S01]  /*29a80*/  SHFL.IDX PT, R9, R3, 0x3, 0x1c1f ;  /* 0x007c1f0003097f89 */ /* 0x0008e200000e0000 */
[----:B------:R-:W-:-:S03]  /*29a90*/  LOP3.LUT R7, R20, 0x7ffffe00, R7, 0xf8, !PT ;  /* 0x7ffffe0014077812 */ /* 0x000fc600078ef807 */
[----:B-1----:R-:W-:Y:S04]  /*29aa0*/  @!P5 ST.E [R14.64], R36 ;  /* 0x000000240e00d985 */ /* 0x002fe8000c10191a */
[----:B--2---:R-:W-:Y:S01]  /*29ab0*/  @!P4 ST.E [R12.64], R37 ;  /* 0x000000250c00c985 */ /* 0x004fe2000c10191a */
[----:B----4-:R-:W-:Y:S01]  /*29ac0*/  IADD3 R3, R6, 0x40, RZ ;  /* 0x0000004006037810 */ /* 0x010fe20007ffe0ff */
[----:B------:R-:W-:Y:S01]  /*29ad0*/  IMAD.IADD R6, R5, 0x1, R18 ;  /* 0x0000000105067824 */ /* 0x000fe200078e0212 */
[----:B------:R-:W-:Y:S02]  /*29ae0*/  LEA R5, P2, R4, c[0x0][0x380], 0x1 ;  /* 0x0000e00004057a11 */ /* 0x000fe400078408ff */
[----:B------:R-:W-:Y:S01]  /*29af0*/  ISETP.GE.OR P3, PT, R3, R0, P1 ;  /* 0x000000000300720c */ /* 0x000fe20000f66670 */
[----:B------:R-:W-:Y:S01]  /*29b00*/  IMAD R3, R22, 0x80, R19 ;  /* 0x0000008016037824 */ /* 0x000fe200078e0213 */
[----:B------:R-:W-:Y:S01]  /*29b10*/  LEA.HI.X R4, R4, c[0x0][0x384], R6, 0x1, P2 ;  /* 0x0000e10004047a11 */ /* 0x000fe200010f0c06 */
[----:B------:R-:W-:Y:S01]  /*29b20*/  IMAD.SHL.U32 R6, R7, 0x2, RZ ;  /* 0x0000000207067824 */ /* 0x000fe200078e00ff */
[----:B------:R-:W-:Y:S02]  /*29b30*/  SHFL.IDX PT, R12, R5, RZ, 0x181f ;  /* 0x00181fff050c7589 */ /* 0x000fe400000e0000 */
[----:B------:R-:W-:-:S02]  /*29b40*/  IADD3 R7, R3, 0x10, RZ ;  /* 0x0000001003077810 */ /* 0x000fc40007ffe0ff */
[----:B------:R-:W-:Y:S01]  /*29b50*/  SHFL.IDX PT, R15, R4, 0x2, 0x181f ;  /* 0x00581f00040f7f89 */ /* 0x000fe200000e0000 */
[C---:B------:R-:W-:Y:S02]  /*29b60*/  IADD3 R32, R3.reuse, 0x40, RZ ;  /* 0x0000004003207810 */ /* 0x040fe40007ffe0ff */
[C---:B------:R-:W-:Y:S01]  /*29b70*/  IADD3 R45, R3.reuse, 0x50, RZ ;  /* 0x00000050032d7810 */ /* 0x040fe20007ffe0ff */
[----:B------:R-:W-:Y:S01]  /*29b80*/  SHFL.IDX PT, R14, R5, 0x3, 0x181f ;  /* 0x00781f00050e7f89 */ /* 0x000fe200000e0000 */
[----:B------:R-:W-:-:S03]  /*29b90*/  IADD3 R54, R3, 0x60, RZ ;  /* 0x0000006003367810 */ /* 0x000fc60007ffe0ff */
[----:B---3--:R-:W-:Y:S04]  /*29ba0*/  @!P3 ST.E [R10.64], R38 ;  /* 0x000000260a00b985 */ /* 0x008fe8000c10191a */
[----:B------:R-:W1:Y:S04]  /*29bb0*/  SHFL.IDX PT, R10, R5, 0x1, 0x181f ;  /* 0x00381f00050a7f89 */ /* 0x000e6800000e0000 */
[----:B------:R-:W-:Y:S01]  /*29bc0*/  @!P0 ST.E [R8.64], R39 ;  /* 0x0000002708008985 */ /* 0x000fe2000c10191a */
        /* <DEDUP_REMOVED lines=8> */
[C---:B------:R-:W-:Y:S01]  /*29c50*/  IADD3 R7, R3.reuse, 0x30, RZ ;  /* 0x0000003003077810 */ /* 0x040fe20007ffe0ff */
[----:B------:R-:W4:Y:S01]  /*29c60*/  SHFL.IDX PT, R9, R5, 0x2, 0x181f ;  /* 0x00581f0005097f89 */ /* 0x000f2200000e0000 */
[----:B------:R-:W-:Y:S02]  /*29c70*/  IADD3 R3, R3, 0x70, RZ ;  /* 0x0000007003037810 */ /* 0x000fe40007ffe0ff */
[----:B------:R-:W-:Y:S01]  /*29c80*/  ISETP.GE.OR P2, PT, R7, R0, P0 ;  /* 0x000000000700720c */ /* 0x000fe20000746670 */
[----:B------:R-:W-:Y:S01]  /*29c90*/  LDS.128 R20, [R6+0x880] ;  /* 0x0008800006147984 */ /* 0x000fe20000000c00 */
[C---:B-1----:R-:W-:Y:S02]  /*29ca0*/  @!P4 LEA R10, P6, R2.reuse, R10, 0x1 ;  /* 0x0000000a020ac211 */ /* 0x042fe400078c08ff */
[C---:B------:R-:W-:Y:S01]  /*29cb0*/  @!P1 LEA R12, P5, R2.reuse, R12, 0x1 ;  /* 0x0000000c020c9211 */ /* 0x040fe200078a08ff */
[----:B------:R-:W-:Y:S04]  /*29cc0*/  LDS.128 R16, [R6+0x1080] ;  /* 0x0010800006107984 */ /* 0x000fe80000000c00 */
[----:B------:R-:W1:Y:S01]  /*29cd0*/  SHFL.IDX PT, R44, R4, 0x3, 0x181f ;  /* 0x00781f00042c7f89 */ /* 0x000e6200000e0000 */
[----:B--2---:R-:W-:-:S03]  /*29ce0*/  @!P1 LEA.HI.X R13, R2, R11, R53, 0x1, P5 ;  /* 0x0000000b020d9211 */ /* 0x004fc600028f0c35 */
[----:B------:R-:W2:Y:S02]  /*29cf0*/  LDS.128 R28, [R6+0x1880] ;  /* 0x00188000061c7984 */ /* 0x000ea40000000c00 */
[----:B------:R-:W-:Y:S02]  /*29d00*/  P2R R7, PR, RZ, 0x40 ;  /* 0x00000040ff077803 */ /* 0x000fe40000000000 */
[----:B------:R-:W-:Y:S01]  /*29d10*/  ISETP.GE.OR P6, PT, R32, R0, P0 ;  /* 0x000000002000720c */ /* 0x000fe200007c6670 */
[----:B------:R-:W-:Y:S01]  /*29d20*/  LDS.128 R36, [R6+0x2880] ;  /* 0x0028800006247984 */ /* 0x000fe20000000c00 */
[----:B------:R-:W-:-:S03]  /*29d30*/  ISETP.NE.AND P5, PT, R7, RZ, PT ;  /* 0x000000ff0700720c */ /* 0x000fc60003fa5270 */
[----:B------:R-:W-:Y:S01]  /*29d40*/  LDS.128 R32, [R6+0x2080] ;  /* 0x0020800006207984 */ /* 0x000fe20000000c00 */
[C-C-:B---3--:R-:W-:Y:S02]  /*29d50*/  @!P4 LEA.HI.X R11, R2.reuse, R8, R53.reuse, 0x1, P5 ;  /* 0x00000008020bc211 */ /* 0x148fe400028f0c35 */
[C---:B----4-:R-:W-:Y:S01]  /*29d60*/  @!P3 LEA R8, P5, R2.reuse, R9, 0x1 ;  /* 0x000000090208b211 */ /* 0x050fe200078a08ff */
[----:B------:R-:W-:Y:S03]  /*29d70*/  LDS.128 R40, [R6+0x3080] ;  /* 0x0030800006287984 */ /* 0x000fe60000000c00 */
[C---:B------:R-:W-:Y:S01]  /*29d80*/  @!P3 LEA.HI.X R9, R2.reuse, R15, R53, 0x1, P5 ;  /* 0x0000000f0209b211 */ /* 0x040fe200028f0c35 */
[----:B------:R-:W-:Y:S01]  /*29d90*/  SHFL.IDX PT, R48, R5, 0x4, 0x181f ;  /* 0x00981f0005307f89 */ /* 0x000fe200000e0000 */
[----:B------:R-:W-:-:S03]  /*29da0*/  @!P2 LEA R14, P5, R2, R14, 0x1 ;  /* 0x0000000e020ea211 */ /* 0x000fc600078a08ff */
[----:B------:R-:W-:Y:S01]  /*29db0*/  SHFL.IDX PT, R7, R5, 0x5, 0x181f ;  /* 0x00b81f0005077f89 */ /* 0x000fe200000e0000 */
[----:B-1----:R-:W-:Y:S02]  /*29dc0*/  @!P2 LEA.HI.X R15, R2, R44, R53, 0x1, P5 ;  /* 0x0000002c020fa211 */ /* 0x002fe400028f0c35 */
[-C--:B------:R-:W-:Y:S01]  /*29dd0*/  ISETP.GE.OR P5, PT, R45, R0.reuse, P0 ;  /* 0x000000002d00720c */ /* 0x080fe200007a6670 */
[----:B------:R-:W1:Y:S04]  /*29de0*/  SHFL.IDX PT, R49, R5, 0x6, 0x181f ;  /* 0x00d81f0005317f89 */ /* 0x000e6800000e0000 */
[----:B------:R-:W3:Y:S04]  /*29df0*/  SHFL.IDX PT, R52, R4, 0x4, 0x181f ;  /* 0x00981f0004347f89 */ /* 0x000ee800000e0000 */
[----:B------:R-:W4:Y:S04]  /*29e00*/  SHFL.IDX PT, R51, R4, 0x5, 0x181f ;  /* 0x00b81f0004337f89 */ /* 0x000f2800000e0000 */
[----:B------:R-:W1:Y:S04]  /*29e10*/  SHFL.IDX PT, R50, R4, 0x6, 0x181f ;  /* 0x00d81f0004327f89 */ /* 0x000e6800000e0000 */
[----:B------:R1:W3:Y:S04]  /*29e20*/  LDS.128 R44, [R6+0x3880] ;  /* 0x00388000062c7984 */ /* 0x0002e80000000c00 */
[----:B------:R-:W-:Y:S01]  /*29e30*/  @!P1 ST.E.128 [R12.64], R24 ;  /* 0x000000180c009985 */ /* 0x000fe2000c101d1a */
[----:B------:R-:W-:-:S02]  /*29e40*/  ISETP.GE.OR P1, PT, R54, R0, P0 ;  /* 0x000000003600720c */ /* 0x000fc40000726670 */
[----:B------:R-:W-:Y:S01]  /*29e50*/  ISETP.GE.OR P0, PT, R3, R0, P0 ;  /* 0x000000000300720c */ /* 0x000fe20000706670 */
[----:B------:R3:W-:Y:S04]  /*29e60*/  @!P4 ST.E.128 [R10.64], R20 ;  /* 0x000000140a00c985 */ /* 0x0007e8000c101d1a */
[----:B------:R4:W-:Y:S04]  /*29e70*/  @!P3 ST.E.128 [R8.64], R16 ;  /* 0x000000100800b985 */ /* 0x0009e8000c101d1a */
[----:B--2---:R2:W-:Y:S02]  /*29e80*/  @!P2 ST.E.128 [R14.64], R28 ;  /* 0x0000001c0e00a985 */ /* 0x0045e4000c101d1a */
[----:B-1----:R-:W-:-:S02]  /*29e90*/  @!P1 LEA R6, P2, R2, R49, 0x1 ;  /* 0x0000003102069211 */ /* 0x002fc400078408ff */
[C---:B---3--:R-:W-:Y:S02]  /*29ea0*/  @!P6 LEA R10, P4, R2.reuse, R48, 0x1 ;  /* 0x00000030020ae211 */ /* 0x048fe400078808ff */
[C---:B----4-:R-:W-:Y:S02]  /*29eb0*/  @!P5 LEA R8, P3, R2.reuse, R7, 0x1 ;  /* 0x000000070208d211 */ /* 0x050fe400078608ff */
[C-C-:B------:R-:W-:Y:S02]  /*29ec0*/  @!P6 LEA.HI.X R11, R2.reuse, R52, R53.reuse, 0x1, P4 ;  /* 0x00000034020be211 */ /* 0x140fe400020f0c35 */
[C-C-:B------:R-:W-:Y:S02]  /*29ed0*/  @!P5 LEA.HI.X R9, R2.reuse, R51, R53.reuse, 0x1, P3 ;  /* 0x000000330209d211 */ /* 0x140fe400018f0c35 */
[----:B------:R-:W-:Y:S01]  /*29ee0*/  @!P1 LEA.HI.X R7, R2, R50, R53, 0x1, P2 ;  /* 0x0000003202079211 */ /* 0x000fe200010f0c35 */
[----:B------:R2:W-:Y:S04]  /*29ef0*/  @!P6 ST.E.128 [R10.64], R32 ;  /* 0x000000200a00e985 */ /* 0x0005e8000c101d1a */
[----:B------:R2:W1:Y:S04]  /*29f00*/  SHFL.IDX PT, R10, R5, 0x7, 0x181f ;  /* 0x00f81f00050a7f89 */ /* 0x00046800000e0000 */
[----:B------:R2:W-:Y:S04]  /*29f10*/  @!P5 ST.E.128 [R8.64], R36 ;  /* 0x000000240800d985 */ /* 0x0005e8000c101d1a */
[----:B------:R2:W3:Y:S04]  /*29f20*/  SHFL.IDX PT, R5, R4, 0x7, 0x181f ;  /* 0x00f81f0004057f89 */ /* 0x0004e800000e0000 */
[----:B------:R2:W-:Y:S01]  /*29f30*/  @!P1 ST.E.128 [R6.64], R40 ;  /* 0x0000002806009985 */ /* 0x0005e2000c101d1a */
[----:B------:R-:W-:Y:S05]  /*29f40*/  @P0 EXIT ;  /* 0x000000000000094d */ /* 0x000fea0003800000 */
[----:B-12---:R-:W-:-:S04]  /*29f50*/  LEA R4, P0, R2, R10, 0x1 ;  /* 0x0000000a02047211 */ /* 0x006fc800078008ff */
[----:B---3--:R-:W-:-:S05]  /*29f60*/  LEA.HI.X R5, R2, R5, R53, 0x1, P0 ;  /* 0x0000000502057211 */ /* 0x008fca00000f0c35 */
[----:B------:R-:W-:Y:S01]  /*29f70*/  ST.E.128 [R4.64], R44 ;  /* 0x0000002c04007985 */ /* 0x000fe2000c101d1a */
[----:B------:R-:W-:Y:S05]  /*29f80*/  EXIT ;  /* 0x000000000000794d */ /* 0x000fea0003800000 */
.L_x_500:
[----:B------:R-:W-:Y:S02]  /*29f90*/  ULDC.64 UR6, c[0x0][0x500] ;  /* 0x0001400000067ab9 */ /* 0x000fe40000000a00 */
[----:B------:R-:W-:Y:S02]  /*29fa0*/  UISETP.NE.U32.AND UP1, UPT, URZ, UR6, UPT ;  /* 0x000000063f00728c */ /* 0x000fe4000bf25070 */
[----:B------:R-:W-:Y:S02]  /*29fb0*/  ULDC.64 UR4, c[0x0][0x508] ;  /* 0x0001420000047ab9 */ /* 0x000fe40000000a00 */
[----:B------:R-:W-:Y:S02]  /*29fc0*/  UISETP.NE.AND.EX UP1, UPT, URZ, UR7, UPT, UP1 ;  /* 0x000000073f00728c */ /* 0x000fe4000bf25310 */
[----:B------:R-:W-:Y:S02]  /*29fd0*/  UISETP.NE.U32.AND UP0, UPT, URZ, UR4, UPT ;  /* 0x000000043f00728c */ /* 0x000fe4000bf05070 */
[----:B------:R-:W-:-:S02]  /*29fe0*/  ULDC.64 UR6, c[0x0][0x500] ;  /* 0x0001400000067ab9 */ /* 0x000fc40000000a00 */
[----:B------:R-:W-:Y:S01]  /*29ff0*/  UMOV UR4, 0x4 ;  /* 0x0000000400047882 */ /* 0x000fe20000000000 */
[----:B------:R-:W-:Y:S01]  /*2a000*/  PLOP3.LUT P0, PT, PT, PT, UP1, 0x80, 0x0 ;  /* 0x000000000000781c */ /* 0x000fe20003f0f018 */
[----:B------:R-:W-:Y:S02]  /*2a010*/  UIMAD.WIDE UR6, UR22, UR4, UR6 ;  /* 0x00000004160672a5 */ /* 0x000fe4000f8e0206 */
[----:B------:R-:W-:-:S04]  /*2a020*/  UISETP.NE.AND.EX UP0, UPT, URZ, UR5, UPT, UP0 ;  /* 0x000000053f00728c */ /* 0x000fc8000bf05300 */
[----:B------:R-:W-:Y:S02]  /*2a030*/  IMAD.U32 R4, RZ, RZ, UR6 ;  /* 0x00000006ff047e24 */ /* 0x000fe4000f8e00ff */
[----:B------:R-:W-:Y:S01]  /*2a040*/  IMAD.U32 R5, RZ, RZ, UR7 ;  /* 0x00000007ff057e24 */ /* 0x000fe2000f8e00ff */
[----:B------:R-:W-:Y:S01]  /*2a050*/  ULDC.64 UR6, c[0x0][0x508] ;  /* 0x0001420000067ab9 */ /* 0x000fe20000000a00 */
[----:B------:R-:W-:-:S03]  /*2a060*/  PLOP3.LUT P1, PT, PT, PT, UP0, 0x80, 0x0 ;  /* 0x000000000000781c */ /* 0x000fc60003f2f008 */
[----:B------:R-:W2:Y:S01]  /*2a070*/  @P0 LDG.E R0, [R4.64] ;  /* 0x0000001a04000981 */ /* 0x000ea2000c1e1900 */
[----:B------:R-:W-:Y:S01]  /*2a080*/  @UP0 UIMAD.WIDE UR6, UR22, UR4, UR6 ;  /* 0x00000004160602a5 */ /* 0x000fe2000f8e0206 */
[----:B------:R-:W-:-:S05]  /*2a090*/  MOV R9, c[0x0][0x388] ;  /* 0x0000e20000097a02 */ /* 0x000fca0000000f00 */
[----:B------:R-:W-:Y:S01]  /*2a0a0*/  IMAD.U32 R2, RZ, RZ, UR6 ;  /* 0x00000006ff027e24 */ /* 0x000fe2000f8e00ff */
[----:B------:R-:W-:-:S05]  /*2a0b0*/  MOV R3, UR7 ;  /* 0x0000000700037c02 */ /* 0x000fca0008000f00 */
        /* <DEDUP_REMOVED lines=9> */
.L_x_502:
[----:B------:R-:W1:Y:S01]  /*2a150*/  S2R R8, SR_TID.X ;  /* 0x0000000000087919 */ /* 0x000e620000002100 */
        /* <DEDUP_REMOVED lines=11> */
[----:B------:R-:W1:Y:S01]  /*2a210*/  R2UR UR12, R2 ;  /* 0x00000000020c73c2 */ /* 0x000e6200000e0000 */
[----:B------:R-:W-:Y:S01]  /*2a220*/  IMAD.MOV.U32 R0, RZ, RZ, c[0x0][0x4e8] ;  /* 0x00013a00ff007624 */ /* 0x000fe200078e00ff */
[----:B------:R-:W-:Y:S02]  /*2a230*/  ULDC.64 UR4, c[0x0][0x490] ;  /* 0x0001240000047ab9 */ /* 0x000fe40000000a00 */
[----:B------:R-:W-:Y:S02]  /*2a240*/  UIMAD UR7, UR9, UR4, URZ ;  /* 0x00000004090772a4 */ /* 0x000fe4000f8e023f */
[----:B------:R-:W-:Y:S01]  /*2a250*/  ISETP.NE.AND P0, PT, R0, 0x1, PT ;  /* 0x000000010000780c */ /* 0x000fe20003f05270 */
[----:B------:R-:W-:Y:S01]  /*2a260*/  IMAD.MOV.U32 R0, RZ, RZ, R4 ;  /* 0x000000ffff007224 */ /* 0x000fe200078e0004 */
[----:B------:R-:W2:Y:S01]  /*2a270*/  R2UR UR11, R3 ;  /* 0x00000000030b73c2 */ /* 0x000ea200000e0000 */
[----:B------:R-:W-:-:S07]  /*2a280*/  UIMAD UR7, UR17, UR5, UR7 ;  /* 0x00000005110772a4 */ /* 0x000fce000f8e0207 */
[----:B------:R3:W1:Y:S03]  /*2a290*/  R2UR UR10, R2 ;  /* 0x00000000020a73c2 */ /* 0x00066600000e0000 */
[----:B------:R-:W-:Y:S01]  /*2a2a0*/  @P0 IMAD.HI.U32 R5, R4, c[0x0][0x4ec], RZ ;  /* 0x00013b0004050a27 */ /* 0x000fe200078e00ff */
[----:B-1----:R-:W-:-:S04]  /*2a2b0*/  UMOV UR10, UR12 ;  /* 0x0000000c000a7c82 */ /* 0x002fc80008000000 */
[----:B------:R-:W-:Y:S01]  /*2a2c0*/  @P0 SHF.R.U32.HI R0, RZ, c[0x0][0x4f0], R5 ;  /* 0x00013c00ff000a19 */ /* 0x000fe20000011605 */
[----:B------:R3:W1:Y:S03]  /*2a2d0*/  R2UR UR13, R3 ;  /* 0x00000000030d73c2 */ /* 0x00066600000e0000 */
[----:B------:R-:W-:Y:S02]  /*2a2e0*/  IADD3 R6, -R0, RZ, RZ ;  /* 0x000000ff00067210 */ /* 0x000fe40007ffe1ff */
[----:B------:R-:W-:Y:S01]  /*2a2f0*/  SHF.R.S32.HI R5, RZ, 0x1f, R0 ;  /* 0x0000001fff057819 */ /* 0x000fe20000011400 */
[----:B--2---:R-:W-:Y:S02]  /*2a300*/  UIMAD.WIDE.U32 UR10, UR17, UR4, UR10 ;  /* 0x00000004110a72a5 */ /* 0x004fe4000f8e000a */
[----:B------:R-:W-:Y:S01]  /*2a310*/  IMAD R6, R6, c[0x0][0x4e8], R4 ;  /* 0x00013a0006067a24 */ /* 0x000fe200078e0204 */
[----:B------:R-:W-:-:S02]  /*2a320*/  ULDC.64 UR4, c[0x0][0x498] ;  /* 0x0001260000047ab9 */ /* 0x000fc40000000a00 */
[----:B------:R-:W-:Y:S02]  /*2a330*/  UIADD3 UR11, UR7, UR11, URZ ;  /* 0x0000000b070b7290 */ /* 0x000fe4000fffe03f */
[----:B------:R-:W-:Y:S02]  /*2a340*/  UIMAD UR7, UR6, UR4, URZ ;  /* 0x00000004060772a4 */ /* 0x000fe4000f8e023f */
[----:B------:R-:W-:Y:S02]  /*2a350*/  UIMAD.WIDE.U32 UR10, UR22, UR4, UR10 ;  /* 0x00000004160a72a5 */ /* 0x000fe4000f8e000a */
[----:B------:R-:W-:-:S04]  /*2a360*/  UIMAD UR5, UR22, UR5, UR7 ;  /* 0x00000005160572a4 */ /* 0x000fc8000f8e0207 */
[----:B------:R-:W-:Y:S02]  /*2a370*/  IADD3 R4, P0, R0, UR10, RZ ;  /* 0x0000000a00047c10 */ /* 0x000fe4000ff1e0ff */
[----:B------:R-:W-:Y:S01]  /*2a380*/  IMAD.U32 R7, RZ, RZ, UR5 ;  /* 0x00000005ff077e24 */ /* 0x000fe2000f8e00ff */
[----:B------:R-:W-:-:S04]  /*2a390*/  SHF.R.S32.HI R0, RZ, 0x1f, R6 ;  /* 0x0000001fff007819 */ /* 0x000fc80000011406 */
[----:B------:R-:W-:Y:S01]  /*2a3a0*/  IADD3.X R5, R5, UR11, R7, P0, !PT ;  /* 0x0000000b05057c10 */ /* 0x000fe200087fe407 */
[----:B------:R-:W-:-:S04]  /*2a3b0*/  IMAD R0, R0, c[0x0][0x488], RZ ;  /* 0x0001220000007a24 */ /* 0x000fc800078e02ff */
[C---:B------:R-:W-:Y:S02]  /*2a3c0*/  IMAD R0, R6.reuse, c[0x0][0x48c], R0 ;  /* 0x0001230006007a24 */ /* 0x040fe400078e0200 */
[----:B------:R-:W-:-:S05]  /*2a3d0*/  IMAD.WIDE.U32 R4, R6, c[0x0][0x488], R4 ;  /* 0x0001220006047a25 */ /* 0x000fca00078e0004 */
[----:B------:R-:W-:Y:S02]  /*2a3e0*/  IADD3 R0, R5, R0, RZ ;  /* 0x0000000005007210 */ /* 0x000fe40007ffe0ff */
[----:B------:R-:W-:-:S04]  /*2a3f0*/  LEA R6, P0, R4, c[0x0][0x450], 0x2 ;  /* 0x0001140004067a11 */ /* 0x000fc800078010ff */
[----:B------:R-:W-:Y:S01]  /*2a400*/  LEA.HI.X R7, R4, c[0x0][0x454], R0, 0x2, P0 ;  /* 0x0001150004077a11 */ /* 0x000fe200000f1400 */
[----:B------:R-:W-:-:S05]  /*2a410*/  IMAD.MOV.U32 R0, RZ, RZ, -0x800000 ;  /* 0xff800000ff007424 */ /* 0x000fca00078e00ff */
[----:B------:R3:W-:Y:S01]  /*2a420*/  STG.E [R6.64], R0 ;  /* 0x0000000006007986 */ /* 0x0007e2000c10191a */
[----:B------:R-:W-:-:S04]  /*2a430*/  DEPBAR.LE SB1, 0x0, {3} ;  /* 0x000090080000791a */ /* 0x000fc80000000000 */
.L_x_504:
[----:B------:R-:W-:Y:S05]  /*2a440*/  BSYNC B0 ;  /* 0x0000000000007941 */ /* 0x000fea0003800000 */
.L_x_503:
[----:B------:R-:W1:Y:S01]  /*2a450*/  R2UR UR13, R3 ;  /* 0x00000000030d73c2 */ /* 0x000e6200000e0000 */
[----:B------:R-:W2:Y:S01]  /*2a460*/  S2R R10, SR_CTAID.X ;  /* 0x00000000000a7919 */ /* 0x000ea20000002500 */
[----:B------:R-:W-:Y:S01]  /*2a470*/  SHF.R.S32.HI R0, RZ, 0x1f, R8 ;  /* 0x0000001fff007819 */ /* 0x000fe20000011408 */
[----:B------:R-:W-:Y:S01]  /*2a480*/  ULDC UR10, c[0x0][0x3a0] ;  /* 0x0000e800000a7ab9 */ /* 0x000fe20000000800 */
[----:B-----5:R-:W-:Y:S01]  /*2a490*/  IMAD R19, R9, c[0x0][0x4e8], RZ ;  /* 0x00013a0009137a24 */ /* 0x020fe200078e02ff */
[----:B------:R-:W-:Y:S01]  /*2a4a0*/  ULDC UR7, c[0x0][0x3a4] ;  /* 0x0000e90000077ab9 */ /* 0x000fe20000000800 */
[----:B------:R-:W-:Y:S02]  /*2a4b0*/  LEA.HI R0, R0, R8, RZ, 0x3 ;  /* 0x0000000800007211 */ /* 0x000fe400078f18ff */
[----:B------:R-:W3:Y:S08]  /*2a4c0*/  R2UR UR12, R2 ;  /* 0x00000000020c73c2 */ /* 0x000ef000000e0000 */
[----:B------:R4:W2:Y:S08]  /*2a4d0*/  R2UR UR14, R2 ;  /* 0x00000000020e73c2 */ /* 0x0008b000000e0000 */
[----:B------:R2:W2:Y:S01]  /*2a4e0*/  R2UR UR15, R3 ;  /* 0x00000000030f73c2 */ /* 0x0004a200000e0000 */
[----:B-1----:R-:W-:-:S04]  /*2a4f0*/  UIMAD UR4, UR13, UR10, URZ ;  /* 0x0000000a0d0472a4 */ /* 0x002fc8000f8e023f */
[----:B---3--:R-:W-:-:S03]  /*2a500*/  UIMAD UR7, UR12, UR7, UR4 ;  /* 0x000000070c0772a4 */ /* 0x008fc6000f8e0204 */
[----:B------:R-:W-:Y:S01]  /*2a510*/  ULDC.64 UR4, c[0x0][0x3e8] ;  /* 0x0000fa0000047ab9 */ /* 0x000fe20000000a00 */
[----:B----4-:R-:W-:Y:S01]  /*2a520*/  LOP3.LUT R2, R0, 0xfffffff8, RZ, 0xc0, !PT ;  /* 0xfffffff800027812 */ /* 0x010fe200078ec0ff */
[----:B--2---:R-:W-:-:S04]  /*2a530*/  UIMAD.WIDE.U32 UR10, UR14, UR10, URZ ;  /* 0x0000000a0e0a72a5 */ /* 0x004fc8000f8e003f */
[----:B------:R-:W-:Y:S01]  /*2a540*/  IMAD.IADD R7, R8, 0x1, -R2 ;  /* 0x0000000108077824 */ /* 0x000fe200078e0a02 */
[----:B------:R-:W-:Y:S01]  /*2a550*/  SHF.R.S32.HI R8, RZ, 0x3, R0 ;  /* 0x00000003ff087819 */ /* 0x000fe20000011400 */
[----:B------:R-:W-:Y:S01]  /*2a560*/  UIADD3 UR11, UR11, UR7, URZ ;  /* 0x000000070b0b7290 */ /* 0x000fe2000fffe03f */
[----:B------:R-:W-:Y:S01]  /*2a570*/  IMAD.MOV.U32 R3, RZ, RZ, c[0x0][0x4e8] ;  /* 0x00013a00ff037624 */ /* 0x000fe200078e00ff */
[----:B------:R-:W-:Y:S02]  /*2a580*/  UIMAD UR7, UR9, UR4, URZ ;  /* 0x00000004090772a4 */ /* 0x000fe4000f8e023f */
[----:B------:R-:W-:Y:S01]  /*2a590*/  IMAD R0, R7, 0x10, R8 ;  /* 0x0000001007007824 */ /* 0x000fe200078e0208 */
[----:B------:R-:W-:Y:S01]  /*2a5a0*/  UIMAD.WIDE.U32 UR10, UR17, UR4, UR10 ;  /* 0x00000004110a72a5 */ /* 0x000fe2000f8e000a */
[----:B------:R-:W-:Y:S01]  /*2a5b0*/  ISETP.NE.AND P0, PT, R3, 0x1, PT ;  /* 0x000000010300780c */ /* 0x000fe20003f05270 */
[----:B------:R-:W-:Y:S01]  /*2a5c0*/  UIMAD UR7, UR17, UR5, UR7 ;  /* 0x00000005110772a4 */ /* 0x000fe2000f8e0207 */
[----:B------:R-:W-:-:S02]  /*2a5d0*/  IMAD R0, R10, 0x80, R0 ;  /* 0x000000800a007824 */ /* 0x000fc400078e0200 */
[----:B------:R-:W-:Y:S02]  /*2a5e0*/  ULDC.64 UR4, c[0x0][0x3f0] ;  /* 0x0000fc0000047ab9 */ /* 0x000fe40000000a00 */
[----:B------:R-:W-:Y:S01]  /*2a5f0*/  UIMAD UR8, UR6, UR4, URZ ;  /* 0x00000004060872a4 */ /* 0x000fe2000f8e023f */
[----:B------:R-:W-:Y:S01]  /*2a600*/  IMAD.MOV.U32 R4, RZ, RZ, R0 ;  /* 0x000000ffff047224 */ /* 0x000fe200078e0000 */
[----:B------:R-:W-:Y:S02]  /*2a610*/  UIADD3 UR11, UR7, UR11, URZ ;  /* 0x0000000b070b7290 */ /* 0x000fe4000fffe03f */
[----:B------:R-:W-:Y:S02]  /*2a620*/  UIMAD UR5, UR22, UR5, UR8 ;  /* 0x00000005160572a4 */ /* 0x000fe4000f8e0208 */
[----:B------:R-:W-:Y:S01]  /*2a630*/  UIMAD.WIDE.U32 UR10, UR22, UR4, UR10 ;  /* 0x00000004160a72a5 */ /* 0x000fe2000f8e000a */
[----:B------:R-:W-:-:S03]  /*2a640*/  @P0 IMAD.HI.U32 R2, R0, c[0x0][0x4ec], RZ ;  /* 0x00013b0000020a27 */ /* 0x000fc600078e00ff */
[----:B------:R-:W-:Y:S02]  /*2a650*/  UIADD3 UR5, UR11, UR5, URZ ;  /* 0x000000050b057290 */ /* 0x000fe4000fffe03f */
[----:B------:R-:W-:-:S04]  /*2a660*/  @P0 SHF.R.U32.HI R4, RZ, c[0x0][0x4f0], R2 ;  /* 0x00013c00ff040a19 */ /* 0x000fc80000011602 */
[--C-:B------:R-:W-:Y:S01]  /*2a670*/  SHF.R.S32.HI R3, RZ, 0x1f, R4.reuse ;  /* 0x0000001fff037819 */ /* 0x100fe20000011404 */
[----:B------:R-:W-:-:S04]  /*2a680*/  IMAD.MOV R2, RZ, RZ, -R4 ;  /* 0x000000ffff027224 */ /* 0x000fc800078e0a04 */
        /* <DEDUP_REMOVED lines=21> */
[C---:B------:R-:W-:Y:S01]  /*2a7e0*/  IADD3 R8, R2.reuse, 0x10, RZ ;  /* 0x0000001002087810 */ /* 0x040fe20007ffe0ff */
[----:B------:R-:W3:Y:S01]  /*2a7f0*/  SHFL.IDX PT, R5, R4, 0x1, 0x181f ;  /* 0x00381f0004057f89 */ /* 0x000ee200000e0000 */
[----:B------:R-:W-:-:S02]  /*2a800*/  ISETP.GE.OR P1, PT, R2, R19, P0 ;  /* 0x000000130200720c */ /* 0x000fc40000726670 */
[-C--:B------:R-:W-:Y:S01]  /*2a810*/  ISETP.GE.OR P5, PT, R8, R19.reuse, P0 ;  /* 0x000000130800720c */ /* 0x080fe200007a6670 */
[----:B------:R-:W4:Y:S01]  /*2a820*/  SHFL.IDX PT, R9, R3, 0x1, 0x181f ;  /* 0x00381f0003097f89 */ /* 0x000f2200000e0000 */
[C---:B------:R-:W-:Y:S02]  /*2a830*/  IADD3 R14, R2.reuse, 0x20, RZ ;  /* 0x00000020020e7810 */ /* 0x040fe40007ffe0ff */
[----:B------:R-:W-:Y:S01]  /*2a840*/  IADD3 R10, R2, 0x40, RZ ;  /* 0x00000040020a7810 */ /* 0x000fe20007ffe0ff */
[----:B------:R-:W3:Y:S01]  /*2a850*/  SHFL.IDX PT, R8, R4, 0x2, 0x181f ;  /* 0x00581f0004087f89 */ /* 0x000ee200000e0000 */
[-C--:B------:R-:W-:Y:S02]  /*2a860*/  ISETP.GE.OR P4, PT, R14, R19.reuse, P0 ;  /* 0x000000130e00720c */ /* 0x080fe40000786670 */
[----:B------:R-:W-:Y:S01]  /*2a870*/  IADD3 R13, R2, 0x30, RZ ;  /* 0x00000030020d7810 */ /* 0x000fe20007ffe0ff */
[----:B------:R-:W3:Y:S01]  /*2a880*/  SHFL.IDX PT, R12, R3, 0x2, 0x181f ;  /* 0x00581f00030c7f89 */ /* 0x000ee200000e0000 */
[----:B------:R-:W-:-:S02]  /*2a890*/  ISETP.GE.OR P6, PT, R10, R19, P0 ;  /* 0x000000130a00720c */ /* 0x000fc400007c6670 */
[----:B------:R-:W-:Y:S01]  /*2a8a0*/  ISETP.GE.OR P3, PT, R13, R19, P0 ;  /* 0x000000130d00720c */ /* 0x000fe20000766670 */
[----:B------:R-:W3:Y:S01]  /*2a8b0*/  SHFL.IDX PT, R11, R4, 0x3, 0x181f ;  /* 0x00781f00040b7f89 */ /* 0x000ee200000e0000 */
[----:B-1----:R-:W-:-:S03]  /*2a8c0*/  @!P1 LEA R6, P2, R0, R6, 0x1 ;  /* 0x0000000600069211 */ /* 0x002fc600078408ff */
[----:B------:R-:W1:Y:S01]  /*2a8d0*/  SHFL.IDX PT, R14, R3, 0x3, 0x181f ;  /* 0x00781f00030e7f89 */ /* 0x000e6200000e0000 */
[----:B--2---:R-:W-:-:S03]  /*2a8e0*/  @!P1 LEA.HI.X R7, R0, R7, R20, 0x1, P2 ;  /* 0x0000000700079211 */ /* 0x004fc600010f0c14 */
[----:B------:R-:W2:Y:S04]  /*2a8f0*/  SHFL.IDX PT, R10, R4, 0x4, 0x181f ;  /* 0x00981f00040a7f89 */ /* 0x000ea800000e0000 */
[----:B------:R1:W-:Y:S04]  /*2a900*/  @!P1 ST.E.128 [R6.64], RZ ;  /* 0x000000ff06009985 */ /* 0x0003e8000c101d1a */
[----:B------:R-:W-:Y:S04]  /*2a910*/  SHFL.IDX PT, R13, R4, 0x5, 0x181f ;  /* 0x00b81f00040d7f89 */ /* 0x000fe800000e0000 */
[----:B------:R-:W-:Y:S04]  /*2a920*/  SHFL.IDX PT, R15, R4, 0x6, 0x181f ;  /* 0x00d81f00040f7f89 */ /* 0x000fe800000e0000 */
[----:B------:R-:W2:Y:S04]  /*2a930*/  SHFL.IDX PT, R18, R3, 0x4, 0x181f ;  /* 0x00981f0003127f89 */ /* 0x000ea800000e0000 */
[----:B------:R-:W2:Y:S04]  /*2a940*/  SHFL.IDX PT, R17, R3, 0x5, 0x181f ;  /* 0x00b81f0003117f89 */ /* 0x000ea800000e0000 */
[----:B------:R-:W2:Y:S04]  /*2a950*/  SHFL.IDX PT, R16, R3, 0x6, 0x181f ;  /* 0x00d81f0003107f89 */ /* 0x000ea800000e0000 */
[----:B------:R-:W2:Y:S01]  /*2a960*/  SHFL.IDX PT, R4, R4, 0x7, 0x181f ;  /* 0x00f81f0004047f89 */ /* 0x000ea200000e0000 */
[----:B-1----:R-:W-:-:S02]  /*2a970*/  IADD3 R7, R2, 0x50, RZ ;  /* 0x0000005002077810 */ /* 0x002fc40007ffe0ff */
[C---:B---3--:R-:W-:Y:S01]  /*2a980*/  @!P5 LEA R6, P1, R0.reuse, R5, 0x1 ;  /* 0x000000050006d211 */ /* 0x048fe200078208ff */
[----:B------:R-:W1:Y:S01]  /*2a990*/  SHFL.IDX PT, R3, R3, 0x7, 0x181f ;  /* 0x00f81f0003037f89 */ /* 0x000e6200000e0000 */
[----:B------:R-:W-:Y:S02]  /*2a9a0*/  ISETP.GE.OR P2, PT, R7, R19, P0 ;  /* 0x000000130700720c */ /* 0x000fe40000746670 */
[C---:B----4-:R-:W-:Y:S02]  /*2a9b0*/  @!P5 LEA.HI.X R7, R0.reuse, R9, R20, 0x1, P1 ;  /* 0x000000090007d211 */ /* 0x050fe400008f0c14 */
        /* <DEDUP_REMOVED lines=10> */
[----:B---3--:R-:W-:-:S04]  /*2aa60*/  @!P3 LEA R6, P5, R0, R11, 0x1 ;  /* 0x0000000b0006b211 */ /* 0x008fc800078a08ff */
[C---:B------:R-:W-:Y:S02]  /*2aa70*/  @!P3 LEA.HI.X R7, R0.reuse, R14, R20, 0x1, P5 ;  /* 0x0000000e0007b211 */ /* 0x040fe400028f0c14 */
[----:B--2---:R-:W-:-:S03]  /*2aa80*/  @!P6 LEA R10, P5, R0, R10, 0x1 ;  /* 0x0000000a000ae211 */ /* 0x004fc600078a08ff */
        /* <DEDUP_REMOVED lines=14> */
.L_x_505:
        /* <DEDUP_REMOVED lines=9> */
.L_x_1601:


//--------------------- .text._ZN7cutlass13device_kernelIN5flash19enable_sm80_to_sm89INS1_16FlashAttnFwdSm80INS1_25CollectiveMainloopFwdSm80ILi4ELi1ELb0EN4cute5tupleIJNS5_1CILi128EEENS7_ILi112EEENS7_ILi64EEEEEELi64ENS_6half_tEfNS_4arch4Sm80ELb1ELb0ELb1ELb0ELb1ELb0ELb1ELb0EEENS1_21CollectiveEpilogueFwdINS6_IJS8_SA_S9_EEENS6_IJNS7_ILi1EEESI_SI_EEESC_SE_Li128ELb0ELb1ELb0ELb0EEENS1_30DynamicPersistentTileSchedulerILi128ELi128ELb0ELb1ELb0EEEEEEEEEvNT_6ParamsE --------------------------
	.section	.text._ZN7cutlass13device_kernelIN5flash19enable_sm80_to_sm89INS1_16FlashAttnFwdSm80INS1_25CollectiveMainloopFwdSm80ILi4ELi1ELb0EN4cute5tupleIJNS5_1CILi128EEENS7_ILi112EEENS7_ILi64EEEEEELi64ENS_6half_tEfNS_4arch4Sm80ELb1ELb0ELb1ELb0ELb1ELb0ELb1ELb0EEENS1_21CollectiveEpilogueFwdINS6_IJS8_SA_S9_EEENS6_IJNS7_ILi1EEESI_SI_EEESC_SE_Li128ELb0ELb1ELb0ELb0EEENS1_30DynamicPersistentTileSchedulerILi128ELi128ELb0ELb1ELb0EEEEEEEEEvNT_6ParamsE,"ax",@progbits
	.sectioninfo	@"SHI_REGISTERS=255"
	.align	128
.text._ZN7cutlass13device_kernelIN5flash19enable_sm80_to_sm89INS1_16FlashAttnFwdSm80INS1_25CollectiveMainloopFwdSm80ILi4ELi1ELb0EN4cute5tupleIJNS5_1CILi128EEENS7_ILi112EEENS7_ILi64EEEEEELi64ENS_6half_tEfNS_4arch4Sm80ELb1ELb0ELb1ELb0ELb1ELb0ELb1ELb0EEENS1_21CollectiveEpilogueFwdINS6_IJS8_SA_S9_EEENS6_IJNS7_ILi1EEESI_SI_EEESC_SE_Li128ELb0ELb1ELb0ELb0EEENS1_30DynamicPersistentTileSchedulerILi128ELi128ELb0ELb1ELb0EEEEEEEEEvNT_6ParamsE:
        .type           _ZN7cutlass13device_kernelIN5flash19enable_sm80_to_sm89INS1_16FlashAttnFwdSm80INS1_25CollectiveMainloopFwdSm80ILi4ELi1ELb0EN4cute5tupleIJNS5_1CILi128EEENS7_ILi112EEENS7_ILi64EEEEEELi64ENS_6half_tEfNS_4arch4Sm80ELb1ELb0ELb1ELb0ELb1ELb0ELb1ELb0EEENS1_21CollectiveEpilogueFwdINS6_IJS8_SA_S9_EEENS6_IJNS7_ILi1EEESI_SI_EEESC_SE_Li128ELb0ELb1ELb0ELb0EEENS1_30DynamicPersistentTileSchedulerILi128ELi128ELb0ELb1ELb0EEEEEEEEEvNT_6ParamsE,@function
        .size           _ZN7cutlass13device_kernelIN5flash19enable_sm80_to_sm89INS1_16FlashAttnFwdSm80INS1_25CollectiveMainloopFwdSm80ILi4ELi1ELb0EN4cute5tupleIJNS5_1CILi128EEENS7_ILi112EEENS7_ILi64EEEEEELi64ENS_6half_tEfNS_4arch4Sm80ELb1ELb0ELb1ELb0ELb1ELb0ELb1ELb0EEENS1_21CollectiveEpilogueFwdINS6_IJS8_SA_S9_EEENS6_IJNS7_ILi1EEESI_SI_EEESC_SE_Li128ELb0ELb1ELb0ELb0EEENS1_30DynamicPersistentTileSchedulerILi128ELi128ELb0ELb1ELb0EEEEEEEEEvNT_6ParamsE,(.L_x_1602 - _ZN7cutlass13device_kernelIN5flash19enable_sm80_to_sm89INS1_16FlashAttnFwdSm80INS1_25CollectiveMainloopFwdSm80ILi4ELi1ELb0EN4cute5tupleIJNS5_1CILi128EEENS7_ILi112EEENS7_ILi64EEEEEELi64ENS_6half_tEfNS_4arch4Sm80ELb1ELb0ELb1ELb0ELb1ELb0ELb1ELb0EEENS1_21CollectiveEpilogueFwdINS6_IJS8_SA_S9_EEENS6_IJNS7_ILi1EEESI_SI_EEESC_SE_Li128ELb0ELb1ELb0ELb0EEENS1_30DynamicPersistentTileSchedulerILi128ELi128ELb0ELb1ELb0EEEEEEEEEvNT_6ParamsE)
        .other          _ZN7cutlass13device_kernelIN5flash19enable_sm80_to_sm89INS1_16FlashAttnFwdSm80INS1_25CollectiveMainloopFwdSm80ILi4ELi1ELb0EN4cute5tupleIJNS5_1CILi128EEENS7_ILi112EEENS7_ILi64EEEEEELi64ENS_6half_tEfNS_4arch4Sm80ELb1ELb0ELb1ELb0ELb1ELb0ELb1ELb0EEENS1_21CollectiveEpilogueFwdINS6_IJS8_SA_S9_EEENS6_IJNS7_ILi1EEESI_SI_EEESC_SE_Li128ELb0ELb1ELb0ELb0EEENS1_30DynamicPersistentTileSchedulerILi128ELi128ELb0ELb1ELb0EEEEEEEEEvNT_6ParamsE,@"STO_CUDA_ENTRY STV_DEFAULT"
_ZN7cutlass13device_kernelIN5flash19enable_sm80_to_sm89INS1_16FlashAttnFwdSm80INS1_25CollectiveMainloopFwdSm80ILi4ELi1ELb0EN4cute5tupleIJNS5_1CILi128EEENS7_ILi112EEENS7_ILi64EEEEEELi64ENS_6half_tEfNS_4arch4Sm80ELb1ELb0ELb1ELb0ELb1ELb0ELb1ELb0EEENS1_21CollectiveEpilogueFwdINS6_IJS8_SA_S9_EEENS6_IJNS7_ILi1EEESI_SI_EEESC_SE_Li128ELb0ELb1ELb0ELb0EEENS1_30DynamicPersistentTileSchedulerILi128ELi128ELb0ELb1ELb0EEEEEEEEEvNT_6ParamsE:
[----:B------:R-:W-:-:S03]  /*0000*/  MOV R1, c[0x0][0x28] ;  /* 0x00000a0000017a02 */ /* 0x000fc60000000f00 */
[----:B------:R-:W1:Y:S01]  /*0010*/  S2R R21, SR_TID.X ;  /* 0x0000000000157919 */ /* 0x000e620000002100 */
[----:B------:R-:W-:-:S03]  /*0020*/  IADD3 R1, R1, -0xa8, RZ ;  /* 0xffffff5801017810 */ /* 0x000fc60007ffe0ff */
[----:B------:R-:W2:Y:S01]  /*0030*/  S2R R17, SR_CTAID.X ;  /* 0x0000000000117919 */ /* 0x000ea20000002500 */
[----:B-1----:R-:W-:-:S05]  /*0040*/  SHF.R.U32.HI R2, RZ, 0x5, R21 ;  /* 0x00000005ff027819 */ /* 0x002fca0000011615 */
[----:B------:R-:W1:Y:S02]  /*0050*/  SHFL.IDX PT, R0, R2, RZ, 0x1f ;  /* 0x00001fff02007589 */ /* 0x000e6400000e0000 */
[----:B-1----:R-:W-:Y:S02]  /*0060*/  ISETP.GE.AND P0, PT, R0, 0x1, PT ;  /* 0x000000010000780c */ /* 0x002fe40003f06270 */
[----:B------:R1:W-:Y:S11]  /*0070*/  STL [R1+0x98], R0 ;  /* 0x0000980001007387 */ /* 0x0003f60000100800 */
[----:B------:R-:W-:Y:S06]  /*0080*/  @P0 BAR.ARV 0x4, 0x80 ;  /* 0x0102000000000b1d */ /* 0x000fec0000002000 */
[----:B--2---:R-:W-:-:S13]  /*0090*/  ISETP.GE.AND P0, PT, R17, c[0x0][0x538], PT ;  /* 0x00014e0011007a0c */ /* 0x004fda0003f06270 */
[----:B------:R-:W-:Y:S05]  /*00a0*/  @P0 EXIT ;  /* 0x000000000000094d */ /* 0x000fea0003800000 */
[----:B-1----:R-:W-:Y:S01]  /*00b0*/  SHF.R.S32.HI R16, RZ, 0x1f, R21 ;  /* 0x0000001fff107819 */ /* 0x002fe20000011415 */
[----:B------:R-:W-:Y:S01]  /*00c0*/  IMAD.MOV.U32 R228, RZ, RZ, 0x20 ;  /* 0x00000020ffe47424 */ /* 0x000fe200078e00ff */
[----:B------:R-:W-:Y:S01]  /*00d0*/  ULDC.64 UR6, c[0x0][0x118] ;  /* 0x0000460000067ab9 */ /* 0x000fe20000000a00 */
[----:B------:R-:W-:Y:S01]  /*00e0*/  IMAD.MOV.U32 R226, RZ, RZ, 0x40 ;  /* 0x00000040ffe27424 */ /* 0x000fe200078e00ff */
[CC--:B------:R-:W-:Y:S02]  /*00f0*/  LEA.HI R2, R16.reuse, R21.reuse, RZ, 0x4 ;  /* 0x0000001510027211 */ /* 0x0c0fe400078f20ff */
[----:B------:R-:W-:Y:S02]  /*0100*/  LEA.HI R13, R16, R21, RZ, 0x3 ;  /* 0x00000015100d7211 */ /* 0x000fe400078f18ff */
[----:B------:R-:W-:Y:S02]  /*0110*/  SHF.R.S32.HI R3, RZ, 0x4, R2 ;  /* 0x00000004ff037819 */ /* 0x000fe40000011402 */
[----:B------:R-:W-:-:S02]  /*0120*/  SHF.R.S32.HI R20, RZ, 0x3, R13 ;  /* 0x00000003ff147819 */ /* 0x000fc4000001140d */
[----:B------:R-:W-:Y:S02]  /*0130*/  LEA.HI R0, R2, R3, RZ, 0x1 ;  /* 0x0000000302007211 */ /* 0x000fe400078f08ff */
[----:B------:R-:W-:Y:S02]  /*0140*/  LOP3.LUT R4, R13, 0xfffffff8, RZ, 0xc0, !PT ;  /* 0xfffffff80d047812 */ /* 0x000fe400078ec0ff */
[----:B------:R-:W-:Y:S02]  /*0150*/  LOP3.LUT R0, R0, 0xfffffffe, RZ, 0xc0, !PT ;  /* 0xfffffffe00007812 */ /* 0x000fe400078ec0ff */
[----:B------:R-:W-:Y:S01]  /*0160*/  LEA.HI R10, R16, R21, RZ, 0x2 ;  /* 0x00000015100a7211 */ /* 0x000fe200078f10ff */
[----:B------:R-:W-:Y:S02]  /*0170*/  IMAD.IADD R8, R21, 0x1, -R4 ;  /* 0x0000000115087824 */ /* 0x000fe400078e0a04 */
[----:B------:R-:W-:Y:S01]  /*0180*/  IMAD.IADD R14, R3, 0x1, -R0 ;  /* 0x00000001030e7824 */ /* 0x000fe200078e0a00 */
[----:B------:R-:W-:Y:S01]  /*0190*/  LOP3.LUT R0, R2, 0xfffffff0, RZ, 0xc0, !PT ;  /* 0xfffffff002007812 */ /* 0x000fe200078ec0ff */
[----:B------:R-:W-:Y:S01]  /*01a0*/  IMAD.SHL.U32 R2, R20, 0x40, RZ ;  /* 0x0000004014027824 */ /* 0x000fe200078e00ff */
[--C-:B------:R-:W-:Y:S01]  /*01b0*/  SHF.R.S32.HI R7, RZ, 0x2, R10.reuse ;  /* 0x00000002ff077819 */ /* 0x100fe2000001140a */
[----:B------:R-:W-:Y:S01]  /*01c0*/  IMAD.SHL.U32 R242, R8, 0x8, RZ ;  /* 0x0000000808f27824 */ /* 0x000fe200078e00ff */
[----:B------:R-:W-:Y:S01]  /*01d0*/  SHF.R.S32.HI R3, RZ, 0x1f, R10 ;  /* 0x0000001fff037819 */ /* 0x000fe2000001140a */
[----:B------:R-:W-:Y:S01]  /*01e0*/  IMAD.IADD R0, R21, 0x1, -R0 ;  /* 0x0000000115007824 */ /* 0x000fe200078e0a00 */
[----:B------:R-:W-:Y:S01]  /*01f0*/  LOP3.LUT R2, R2, 0x1c0, RZ, 0xc0, !PT ;  /* 0x000001c002027812 */ /* 0x000fe200078ec0ff */
[----:B------:R-:W-:Y:S01]  /*0200*/  IMAD.SHL.U32 R9, R8, 0x40, RZ ;  /* 0x0000004008097824 */ /* 0x000fe200078e00ff */
[----:B------:R-:W-:Y:S01]  /*0210*/  LEA.HI R3, R3, R7, RZ, 0x3 ;  /* 0x0000000703037211 */ /* 0x000fe200078f18ff */
[----:B------:R-:W-:Y:S01]  /*0220*/  IMAD.SHL.U32 R225, R14, 0x8, RZ ;  /* 0x000000080ee17824 */ /* 0x000fe200078e00ff */
[----:B------:R-:W-:-:S02]  /*0230*/  SHF.R.S32.HI R4, RZ, 0x1f, R0 ;  /* 0x0000001fff047819 */ /* 0x000fc40000011400 */
[----:B------:R-:W-:Y:S02]  /*0240*/  LOP3.LUT R6, R2, 0x38, R242, 0xf8, !PT ;  /* 0x0000003802067812 */ /* 0x000fe400078ef8f2 */
[----:B------:R-:W-:Y:S02]  /*0250*/  LEA.HI R11, R4, R0, RZ, 0x3 ;  /* 0x00000000040b7211 */ /* 0x000fe400078f18ff */
[----:B------:R-:W-:Y:S02]  /*0260*/  SHF.R.U32.HI R4, RZ, 0x3, R2 ;  /* 0x00000003ff047819 */ /* 0x000fe40000011602 */
[----:B------:R-:W-:Y:S02]  /*0270*/  LOP3.LUT R3, R3, 0xfffffff8, RZ, 0xc0, !PT ;  /* 0xfffffff803037812 */ /* 0x000fe400078ec0ff */
[----:B------:R-:W-:Y:S02]  /*0280*/  LOP3.LUT R5, R11, 0xfffffff8, RZ, 0xc0, !PT ;  /* 0xfffffff80b057812 */ /* 0x000fe400078ec0ff */
[----:B------:R-:W-:Y:S01]  /*0290*/  LOP3.LUT R12, R6, R4, RZ, 0x3c, !PT ;  /* 0x00000004060c7212 */ /* 0x000fe200078e3cff */
[----:B------:R-:W-:Y:S01]  /*02a0*/  IMAD.IADD R7, R7, 0x1, -R3 ;  /* 0x0000000107077824 */ /* 0x000fe200078e0a03 */
[----:B------:R-:W-:-:S02]  /*02b0*/  LOP3.LUT R4, R10, 0xfffffffc, RZ, 0xc0, !PT ;  /* 0xfffffffc0a047812 */ /* 0x000fc400078ec0ff */
[----:B------:R-:W-:Y:S01]  /*02c0*/  LOP3.LUT R2, R9, 0x1c0, RZ, 0xc0, !PT ;  /* 0x000001c009027812 */ /* 0x000fe200078ec0ff */
[----:B------:R-:W-:Y:S01]  /*02d0*/  IMAD.IADD R9, R0, 0x1, -R5 ;  /* 0x0000000100097824 */ /* 0x000fe200078e0a05 */
[----:B------:R-:W-:Y:S01]  /*02e0*/  LOP3.LUT R3, R7, 0x1, RZ, 0xc0, !PT ;  /* 0x0000000107037812 */ /* 0x000fe200078ec0ff */
[----:B------:R-:W-:Y:S01]  /*02f0*/  IMAD.IADD R6, R21, 0x1, -R4 ;  /* 0x0000000115067824 */ /* 0x000fe200078e0a04 */
[----:B------:R-:W-:Y:S02]  /*0300*/  LOP3.LUT R5, R2, 0x8, R13, 0xf8, !PT ;  /* 0x0000000802057812 */ /* 0x000fe400078ef80d */
[----:B------:R-:W-:Y:S02]  /*0310*/  SHF.R.U32.HI R0, RZ, 0x3, R2 ;  /* 0x00000003ff007819 */ /* 0x000fe40000011602 */
[----:B------:R-:W-:Y:S02]  /*0320*/  LEA.HI R4, R16, R21, RZ, 0x5 ;  /* 0x0000001510047211 */ /* 0x000fe400078f28ff */
[----:B------:R-:W-:Y:S01]  /*0330*/  LOP3.LUT R13, R5, R0, RZ, 0x3c, !PT ;  /* 0x00000000050d7212 */ /* 0x000fe200078e3cff */
[----:B------:R-:W-:Y:S01]  /*0340*/  IMAD.SHL.U32 R5, R11, 0x40, RZ ;  /* 0x000000400b057824 */ /* 0x000fe200078e00ff */
[----:B------:R-:W-:-:S02]  /*0350*/  LEA.HI R0, R6, R6, RZ, 0x1 ;  /* 0x0000000606007211 */ /* 0x000fc400078f08ff */
[----:B------:R-:W-:Y:S02]  /*0360*/  LOP3.LUT R2, R4, 0xffffffe0, RZ, 0xc0, !PT ;  /* 0xffffffe004027812 */ /* 0x000fe400078ec0ff */
[----:B------:R-:W-:Y:S02]  /*0370*/  ISETP.NE.U32.AND P0, PT, R3, 0x1, PT ;  /* 0x000000010300780c */ /* 0x000fe40003f05070 */
[----:B------:R-:W-:Y:S01]  /*0380*/  SHF.R.S32.HI R231, RZ, 0x5, R4 ;  /* 0x00000005ffe77819 */ /* 0x000fe20000011404 */
[----:B------:R-:W-:Y:S01]  /*0390*/  IMAD.IADD R19, R21, 0x1, -R2 ;  /* 0x0000000115137824 */ /* 0x000fe200078e0a02 */
[----:B------:R-:W-:Y:S02]  /*03a0*/  SHF.R.S32.HI R3, RZ, 0x1f, R4 ;  /* 0x0000001fff037819 */ /* 0x000fe40000011404 */
[C---:B------:R-:W-:Y:S01]  /*03b0*/  LOP3.LUT R4, R0.reuse, 0x1ffffffe, RZ, 0xc0, !PT ;  /* 0x1ffffffe00047812 */ /* 0x040fe200078ec0ff */
[----:B------:R-:W-:Y:S01]  /*03c0*/  IMAD.SHL.U32 R0, R0, 0x20, RZ ;  /* 0x0000002000007824 */ /* 0x000fe200078e00ff */
[----:B------:R-:W-:-:S02]  /*03d0*/  LEA.HI R2, R3, R231, RZ, 0x2 ;  /* 0x000000e703027211 */ /* 0x000fc400078f10ff */
[----:B------:R-:W-:Y:S01]  /*03e0*/  SHF.R.S32.HI R10, RZ, 0x1f, R19 ;  /* 0x0000001fff0a7819 */ /* 0x000fe20000011413 */
[----:B------:R-:W-:Y:S01]  /*03f0*/  IMAD.IADD R3, R6, 0x1, -R4 ;  /* 0x0000000106037824 */ /* 0x000fe200078e0a04 */
[----:B------:R-:W-:Y:S02]  /*0400*/  LOP3.LUT R0, R0, 0xffffffc0, RZ, 0xc0, !PT ;  /* 0xffffffc000007812 */ /* 0x000fe400078ec0ff */
[----:B------:R-:W-:Y:S02]  /*0410*/  LOP3.LUT R2, R2, 0xffffffc, RZ, 0xc0, !PT ;  /* 0x0ffffffc02027812 */ /* 0x000fe400078ec0ff */
[----:B------:R-:W-:Y:S01]  /*0420*/  LEA.HI R10, R10, R19, RZ, 0x2 ;  /* 0x000000130a0a7211 */ /* 0x000fe200078f10ff */
[----:B------:R-:W-:Y:S01]  /*0430*/  IMAD R15, R3, 0x8, R0 ;  /* 0x00000008030f7824 */ /* 0x000fe200078e0200 */
[----:B------:R-:W-:Y:S01]  /*0440*/  LEA.HI R4, R16, R21, RZ, 0x6 ;  /* 0x0000001510047211 */ /* 0x000fe200078f30ff */
[----:B------:R-:W-:Y:S01]  /*0450*/  IMAD.SHL.U32 R0, R9, 0x40, RZ ;  /* 0x0000004009007824 */ /* 0x000fe200078e00ff */
[----:B------:R-:W-:Y:S01]  /*0460*/  R2P PR, R7, 0x6 ;  /* 0x0000000607007804 */ /* 0x000fe20000000000 */
[C---:B------:R-:W-:Y:S01]  /*0470*/  IMAD.IADD R3, R231.reuse, 0x1, -R2 ;  /* 0x00000001e7037824 */ /* 0x040fe200078e0a02 */
[----:B------:R-:W-:Y:S01]  /*0480*/  SHF.R.S32.HI R2, RZ, 0x2, R10 ;  /* 0x00000002ff027819 */ /* 0x000fe2000001140a */
[----:B------:R-:W-:Y:S01]  /*0490*/  IMAD.SHL.U32 R4, R4, 0x8, RZ ;  /* 0x0000000804047824 */ /* 0x000fe200078e00ff */
[----:B------:R-:W-:Y:S01]  /*04a0*/  LOP3.LUT R0, R0, 0x1c0, RZ, 0xc0, !PT ;  /* 0x000001c000007812 */ /* 0x000fe200078ec0ff */
[----:B------:R-:W-:Y:S01]  /*04b0*/  IMAD.SHL.U32 R231, R231, 0x400, RZ ;  /* 0x00000400e7e77824 */ /* 0x000fe200078e00ff */
[----:B------:R-:W-:Y:S01]  /*04c0*/  LOP3.LUT P4, RZ, R8, 0x2, RZ, 0xc0, !PT ;  /* 0x0000000208ff7812 */ /* 0x000fe2000788c0ff */
[----:B------:R-:W-:Y:S01]  /*04d0*/  IMAD R18, R3, 0x10, R2 ;  /* 0x0000001003127824 */ /* 0x000fe200078e0202 */
[----:B------:R-:W-:Y:S01]  /*04e0*/  LOP3.LUT R225, R0, 0x8, R225, 0xf8, !PT ;  /* 0x0000000800e17812 */ /* 0x000fe200078ef8e1 */
[----:B------:R-:W-:Y:S01]  /*04f0*/  IMAD.SHL.U32 R2, R7, 0x40, RZ ;  /* 0x0000004007027824 */ /* 0x000fe200078e00ff */
[----:B------:R-:W-:-:S02]  /*0500*/  SHF.R.U32.HI R0, RZ, 0x3, R0 ;  /* 0x00000003ff007819 */ /* 0x000fc40000011600 */
[----:B------:R-:W-:Y:S01]  /*0510*/  LOP3.LUT R12, R12, 0x7ffffe00, R4, 0xf8, !PT ;  /* 0x7ffffe000c0c7812 */ /* 0x000fe200078ef804 */
[----:B------:R-:W-:Y:S01]  /*0520*/  IMAD R4, R6, 0x2, R231 ;  /* 0x0000000206047824 */ /* 0x000fe200078e02e7 */
[----:B------:R-:W-:Y:S01]  /*0530*/  LOP3.LUT R3, R2, 0x1c0, RZ, 0xc0, !PT ;  /* 0x000001c002037812 */ /* 0x000fe200078ec0ff */
[----:B------:R-:W-:Y:S01]  /*0540*/  STL [R1+0x9c], R18 ;  /* 0x00009c1201007387 */ /* 0x000fe20000100800 */
[----:B------:R-:W-:Y:S01]  /*0550*/  LOP3.LUT R225, R225, R0, RZ, 0x3c, !PT ;  /* 0x00000000e1e17212 */ /* 0x000fe200078e3cff */
[----:B------:R-:W-:Y:S01]  /*0560*/  IMAD R0, R14, 0x200, R13 ;  /* 0x000002000e007824 */ /* 0x000fe200078e020d */
[----:B------:R-:W-:Y:S01]  /*0570*/  LOP3.LUT R2, R5, 0xfffffe00, RZ, 0xc0, !PT ;  /* 0xfffffe0005027812 */ /* 0x000fe200078ec0ff */
[----:B------:R-:W-:Y:S01]  /*0580*/  IMAD.MOV.U32 R5, RZ, RZ, -0x10 ;  /* 0xfffffff0ff057424 */ /* 0x000fe200078e00ff */
[----:B------:R-:W-:Y:S01]  /*0590*/  LEA.HI R3, R3, R3, RZ, 0x1d ;  /* 0x0000000303037211 */ /* 0x000fe200078fe8ff */
[----:B------:R-:W-:Y:S01]  /*05a0*/  STL [R1+0x70], R17 ;  /* 0x0000701101007387 */ /* 0x000fe20000100800 */
[CC--:B------:R-:W-:Y:S01]  /*05b0*/  IADD3 R231, R225.reuse, R2.reuse, R231 ;  /* 0x00000002e1e77210 */ /* 0x0c0fe20007ffe0e7 */
[----:B------:R-:W-:Y:S01]  /*05c0*/  IMAD.SHL.U32 R243, R12, 0x2, RZ ;  /* 0x000000020cf37824 */ /* 0x000fe200078e00ff */
[----:B------:R-:W-:Y:S01]  /*05d0*/  LOP3.LUT R225, R225, R2, RZ, 0xfc, !PT ;  /* 0x00000002e1e17212 */ /* 0x000fe200078efcff */
[----:B------:R-:W-:Y:S01]  /*05e0*/  IMAD.IADD R4, R4, 0x1, R3 ;  /* 0x0000000104047824 */ /* 0x000fe200078e0203 */
[----:B------:R-:W-:Y:S01]  /*05f0*/  LEA.HI R2, R16, R21, RZ, 0x7 ;  /* 0x0000001510027211 */ /* 0x000fe200078f38ff */
[----:B------:R-:W-:Y:S01]  /*0600*/  IMAD R3, R8, 0x10, R20 ;  /* 0x0000001008037824 */ /* 0x000fe200078e0214 */
[----:B------:R-:W-:Y:S01]  /*0610*/  SHF.R.S32.HI R6, RZ, 0x1f, R242 ;  /* 0x0000001fff067819 */ /* 0x000fe200000114f2 */
[----:B------:R-:W-:Y:S01]  /*0620*/  IMAD.IADD R6, R18, 0x1, R15 ;  /* 0x0000000112067824 */ /* 0x000fe200078e020f */
[----:B------:R-:W-:-:S02]  /*0630*/  SHF.R.S32.HI R2, RZ, 0x7, R2 ;  /* 0x00000007ff027819 */ /* 0x000fc40000011402 */
[----:B------:R-:W-:Y:S01]  /*0640*/  LOP3.LUT R2, R10, 0x7ffffffc, RZ, 0xc0, !PT ;  /* 0x7ffffffc0a027812 */ /* 0x000fe200078ec0ff */
[----:B------:R1:W-:Y:S01]  /*0650*/  STL [R1+0x30], R3 ;  /* 0x0000300301007387 */ /* 0x0003e20000100800 */
[----:B------:R-:W-:Y:S02]  /*0660*/  LEA R4, R4, 0x80, 0x1 ;  /* 0x0000008004047811 */ /* 0x000fe400078e08ff */
[----:B------:R-:W-:Y:S01]  /*0670*/  LEA R224, R0, 0x3900, 0x1 ;  /* 0x0000390000e07811 */ /* 0x000fe200078e08ff */
[----:B------:R-:W-:Y:S01]  /*0680*/  IMAD.IADD R2, R19, 0x1, -R2 ;  /* 0x0000000113027824 */ /* 0x000fe200078e0a02 */
[----:B------:R-:W-:Y:S01]  /*0690*/  SEL R0, R5, 0x10, !P0 ;  /* 0x0000001005007807 */ /* 0x000fe20004000000 */
[----:B------:R2:W-:Y:S01]  /*06a0*/  STL [R1+0x6c], R6 ;  /* 0x00006c0601007387 */ /* 0x0005e20000100800 */
[----:B------:R-:W-:Y:S01]  /*06b0*/  LOP3.LUT P3, RZ, R8, 0x4, RZ, 0xc0, !PT ;  /* 0x0000000408ff7812 */ /* 0x000fe2000786c0ff */
[----:B------:R-:W-:Y:S01]  /*06c0*/  IMAD.SHL.U32 R2, R2, 0x2, RZ ;  /* 0x0000000202027824 */ /* 0x000fe200078e00ff */
[----:B------:R-:W-:Y:S01]  /*06d0*/  LOP3.LUT P5, RZ, R9, 0x4, RZ, 0xc0, !PT ;  /* 0x0000000409ff7812 */ /* 0x000fe200078ac0ff */
[----:B------:R-:W-:Y:S01]  /*06e0*/  IMAD.IADD R7, R4, 0x1, R0 ;  /* 0x0000000104077824 */ /* 0x000fe200078e0200 */
[----:B------:R-:W-:-:S02]  /*06f0*/  SEL R227, R226, 0xffffffc0, !P3 ;  /* 0xffffffc0e2e37807 */ /* 0x000fc40005800000 */
[----:B------:R3:W-:Y:S01]  /*0700*/  STL [R1+0x68], R2 ;  /* 0x0000680201007387 */ /* 0x0007e20000100800 */
[----:B------:R-:W-:Y:S02]  /*0710*/  LOP3.LUT P6, RZ, R9, 0x2, RZ, 0xc0, !PT ;  /* 0x0000000209ff7812 */ /* 0x000fe400078cc0ff */
[----:B------:R-:W-:Y:S01]  /*0720*/  SEL R226, R226, 0xffffffc0, !P5 ;  /* 0xffffffc0e2e27807 */ /* 0x000fe20006800000 */
[----:B------:R4:W-:Y:S01]  /*0730*/  STL [R1+0x74], R4 ;  /* 0x0000740401007387 */ /* 0x0009e20000100800 */
[----:B------:R-:W-:Y:S01]  /*0740*/  LEA R231, R231, 0x7100, 0x1 ;  /* 0x00007100e7e77811 */ /* 0x000fe200078e08ff */
[C---:B------:R-:W-:Y:S01]  /*0750*/  IMAD.IADD R230, R224.reuse, 0x1, R227 ;  /* 0x00000001e0e67824 */ /* 0x040fe200078e02e3 */
[----:B------:R-:W-:Y:S02]  /*0760*/  LEA R225, R225, 0x100, 0x1 ;  /* 0x00000100e1e17811 */ /* 0x000fe400078e08ff */
[C---:B------:R-:W-:Y:S01]  /*0770*/  IADD3 R235, R224.reuse, 0x20, RZ ;  /* 0x00000020e0eb7810 */ /* 0x040fe20007ffe0ff */
[----:B------:R-:W-:Y:S01]  /*0780*/  IMAD.IADD R232, R231, 0x1, R226 ;  /* 0x00000001e7e87824 */ /* 0x000fe200078e02e2 */
[----:B------:R-:W-:Y:S01]  /*0790*/  @P4 IADD3 R235, R224, -0x20, RZ ;  /* 0xffffffe0e0eb4810 */ /* 0x000fe20007ffe0ff */
[----:B------:R-:W-:Y:S01]  /*07a0*/  IMAD.IADD R226, R226, 0x1, R225 ;  /* 0x00000001e2e27824 */ /* 0x000fe200078e02e1 */
[----:B-1----:R-:W-:-:S02]  /*07b0*/  SEL R3, R228, 0xffffffe0, !P1 ;  /* 0xffffffe0e4037807 */ /* 0x002fc40004800000 */
[----:B------:R-:W-:Y:S01]  /*07c0*/  SEL R228, R228, 0xffffffe0, !P6 ;  /* 0xffffffe0e4e47807 */ /* 0x000fe20007000000 */
[----:B------:R-:W-:Y:S01]  /*07d0*/  IMAD.IADD R227, R227, 0x1, R235 ;  /* 0x00000001e3e37824 */ /* 0x000fe200078e02eb */
[----:B------:R-:W-:Y:S02]  /*07e0*/  IADD3 R241, R235, 0x800, RZ ;  /* 0x00000800ebf17810 */ /* 0x000fe40007ffe0ff */
[C---:B--2---:R-:W-:Y:S01]  /*07f0*/  IADD3 R6, R4.reuse, 0x40, RZ ;  /* 0x0000004004067810 */ /* 0x044fe20007ffe0ff */
[----:B------:R-:W-:Y:S01]  /*0800*/  IMAD.IADD R234, R231, 0x1, R228 ;  /* 0x00000001e7ea7824 */ /* 0x000fe200078e02e4 */
[----:B------:R-:W-:Y:S01]  /*0810*/  @P2 IADD3 R6, R4, -0x40, RZ ;  /* 0xffffffc004062810 */ /* 0x000fe20007ffe0ff */
[C---:B------:R-:W-:Y:S01]  /*0820*/  IMAD.IADD R229, R228.reuse, 0x1, R225 ;  /* 0x00000001e4e57824 */ /* 0x040fe200078e02e1 */
[C---:B------:R-:W-:Y:S01]  /*0830*/  IADD3 R240, R235.reuse, 0x1000, RZ ;  /* 0x00001000ebf07810 */ /* 0x040fe20007ffe0ff */
[----:B------:R-:W-:Y:S01]  /*0840*/  IMAD.IADD R233, R228, 0x1, R232 ;  /* 0x00000001e4e97824 */ /* 0x000fe200078e02e8 */
[C---:B------:R-:W-:Y:S01]  /*0850*/  IADD3 R239, R235.reuse, 0x1800, RZ ;  /* 0x00001800ebef7810 */ /* 0x040fe20007ffe0ff */
[----:B---3--:R-:W-:Y:S01]  /*0860*/  IMAD.IADD R2, R4, 0x1, R3 ;  /* 0x0000000104027824 */ /* 0x008fe200078e0203 */
[C---:B------:R-:W-:Y:S01]  /*0870*/  IADD3 R238, R235.reuse, 0x2000, RZ ;  /* 0x00002000ebee7810 */ /* 0x040fe20007ffe0ff */
[----:B------:R-:W-:Y:S01]  /*0880*/  IMAD.IADD R228, R228, 0x1, R226 ;  /* 0x00000001e4e47824 */ /* 0x000fe200078e02e2 */
[----:B------:R-:W-:Y:S01]  /*0890*/  IADD3 R237, R235, 0x2800, RZ ;  /* 0x00002800ebed7810 */ /* 0x000fe20007ffe0ff */
[----:B----4-:R-:W-:Y:S01]  /*08a0*/  IMAD.IADD R4, R3, 0x1, R6 ;  /* 0x0000000103047824 */ /* 0x010fe200078e0206 */
[----:B------:R1:W-:Y:S01]  /*08b0*/  STL [R1+0x8c], R2 ;  /* 0x00008c0201007387 */ /* 0x0003e20000100800 */
[----:B------:R-:W-:-:S03]  /*08c0*/  IADD3 R236, R235, 0x3000, RZ ;  /* 0x00003000ebec7810 */ /* 0x000fc60007ffe0ff */
[----:B------:R-:W-:Y:S01]  /*08d0*/  STL [R1+0x84], R7 ;  /* 0x0000840701007387 */ /* 0x000fe20000100800 */
[----:B-1----:R-:W-:-:S05]  /*08e0*/  IMAD.IADD R2, R7, 0x1, R3 ;  /* 0x0000000107027824 */ /* 0x002fca00078e0203 */
[----:B------:R1:W-:Y:S04]  /*08f0*/  STL [R1+0x88], R2 ;  /* 0x0000880201007387 */ /* 0x0003e80000100800 */
[----:B------:R-:W-:Y:S04]  /*0900*/  STL [R1+0x78], R6 ;  /* 0x0000780601007387 */ /* 0x000fe80000100800 */
[----:B------:R2:W-:Y:S01]  /*0910*/  STL [R1+0x7c], R4 ;  /* 0x00007c0401007387 */ /* 0x0005e20000100800 */
[----:B-1----:R-:W-:-:S05]  /*0920*/  IMAD.IADD R2, R0, 0x1, R6 ;  /* 0x0000000100027824 */ /* 0x002fca00078e0206 */
[----:B------:R1:W-:Y:S01]  /*0930*/  STL [R1+0x80], R2 ;  /* 0x0000800201007387 */ /* 0x0003e20000100800 */
[----:B--2---:R-:W-:Y:S02]  /*0940*/  IMAD.IADD R4, R0, 0x1, R4 ;  /* 0x0000000100047824 */ /* 0x004fe400078e0204 */
[----:B------:R-:W-:-:S03]  /*0950*/  IMAD.IADD R0, R3, 0x1, R2 ;  /* 0x0000000103007824 */ /* 0x000fc600078e0202 */
[----:B------:R1:W-:Y:S04]  /*0960*/  STL [R1+0x94], R4 ;  /* 0x0000940401007387 */ /* 0x0003e80000100800 */
[----:B------:R1:W-:Y:S02]  /*0970*/  STL [R1+0x90], R0 ;  /* 0x0000900001007387 */ /* 0x0003e40000100800 */
.L_x_589:
[----:B-1----:R-:W2:Y:S01]  /*0980*/  LDL R4, [R1+0x70] ;  /* 0x0000700001047983 */ /* 0x002ea20000100800 */
[----:B------:R-:W-:Y:S01]  /*0990*/  IMAD.MOV.U32 R0, RZ, RZ, c[0x0][0x560] ;  /* 0x00015800ff007624 */ /* 0x000fe200078e00ff */
[----:B------:R-:W-:Y:S01]  /*09a0*/  YIELD ;  /* 0x0000000000007946 */ /* 0x000fe20003800000 */
[----:B------:R-:W-:Y:S03]  /*09b0*/  BSSY B0, `(.L_x_506) ;  /* 0x0000016000007945 */ /* 0x000fe60003800000 */
[----:B------:R-:W-:-:S13]  /*09c0*/  ISETP.NE.AND P0, PT, R0, 0x1, PT ;  /* 0x000000010000780c */ /* 0x000fda0003f05270 */
[----:B--2---:R-:W-:Y:S01]  /*09d0*/  @P0 IMAD.HI.U32 R0, R4, c[0x0][0x564], RZ ;  /* 0x0001590004000a27 */ /* 0x004fe200078e00ff */
[----:B------:R-:W-:-:S04]  /*09e0*/  MOV R3, R4 ;  /* 0x0000000400037202 */ /* 0x000fc80000000f00 */
[----:B------:R-:W-:-:S04]  /*09f0*/  @P0 SHF.R.U32.HI R3, RZ, c[0x0][0x568], R0 ;  /* 0x00015a00ff030a19 */ /* 0x000fc80000011600 */
[----:B------:R-:W-:Y:S01]  /*0a00*/  ISETP.GE.AND P0, PT, R3, c[0x0][0x578], PT ;  /* 0x00015e0003007a0c */ /* 0x000fe20003f06270 */
[----:B------:R-:W-:-:S04]  /*0a10*/  IMAD.MOV R2, RZ, RZ, -R3 ;  /* 0x000000ffff027224 */ /* 0x000fc800078e0a03 */
[----:B------:R-:W-:-:S08]  /*0a20*/  IMAD R2, R2, c[0x0][0x560], R4 ;  /* 0x0001580002027a24 */ /* 0x000fd000078e0204 */
[----:B------:R-:W-:Y:S05]  /*0a30*/  @!P0 BRA `(.L_x_507) ;  /* 0x0000007000008947 */ /* 0x000fea0003800000 */
[----:B------:R-:W-:-:S04]  /*0a40*/  MOV R0, c[0x0][0x56c] ;  /* 0x00015b0000007a02 */ /* 0x000fc80000000f00 */
[----:B------:R-:W-:Y:S02]  /*0a50*/  ISETP.NE.AND P0, PT, R0, 0x1, PT ;  /* 0x000000010000780c */ /* 0x000fe40003f05270 */
[----:B------:R-:W-:-:S11]  /*0a60*/  MOV R0, R2 ;  /* 0x0000000200007202 */ /* 0x000fd60000000f00 */
[----:B------:R-:W-:-:S05]  /*0a70*/  @P0 IMAD.HI.U32 R4, R2, c[0x0][0x570], RZ ;  /* 0x00015c0002040a27 */ /* 0x000fca00078e00ff */
[----:B------:R-:W-:-:S05]  /*0a80*/  @P0 SHF.R.U32.HI R0, RZ, c[0x0][0x574], R4 ;  /* 0x00015d00ff000a19 */ /* 0x000fca0000011604 */
[----:B------:R-:W-:Y:S01]  /*0a90*/  IMAD R4, R0, c[0x0][0x56c], RZ ;  /* 0x00015b0000047a24 */ /* 0x000fe200078e02ff */
[----:B------:R-:W-:Y:S05]  /*0aa0*/  BRA `(.L_x_508) ;  /* 0x0000006000007947 */ /* 0x000fea0003800000 */
.L_x_507:
[----:B------:R-:W-:-:S04]  /*0ab0*/  MOV R0, c[0x0][0x554] ;  /* 0x0001550000007a02 */ /* 0x000fc80000000f00 */
[----:B------:R-:W-:Y:S02]  /*0ac0*/  ISETP.NE.AND P0, PT, R0, 0x1, PT ;  /* 0x000000010000780c */ /* 0x000fe40003f05270 */
[----:B------:R-:W-:-:S11]  /*0ad0*/  MOV R0, R2 ;  /* 0x0000000200007202 */ /* 0x000fd60000000f00 */
[----:B------:R-:W-:-:S05]  /*0ae0*/  @P0 IMAD.HI.U32 R4, R2, c[0x0][0x558], RZ ;  /* 0x0001560002040a27 */ /* 0x000fca00078e00ff */
[----:B------:R-:W-:-:S05]  /*0af0*/  @P0 SHF.R.U32.HI R0, RZ, c[0x0][0x55c], R4 ;  /* 0x00015700ff000a19 */ /* 0x000fca0000011604 */
[----:B------:R-:W-:Y:S02]  /*0b00*/  IMAD R4, R0, c[0x0][0x554], RZ ;  /* 0x0001550000047a24 */ /* 0x000fe400078e02ff */
.L_x_508:
[----:B------:R-:W-:Y:S05]  /*0b10*/  BSYNC B0 ;  /* 0x0000000000007941 */ /* 0x000fea0003800000 */
.L_x_506:
[----:B------:R-:W-:Y:S01]  /*0b20*/  IMAD.MOV.U32 R5, RZ, RZ, c[0x0][0x548] ;  /* 0x00015200ff057624 */ /* 0x000fe200078e00ff */
[----:B------:R-:W-:Y:S01]  /*0b30*/  ISETP.NE.U32.AND P0, PT, RZ, c[0x0][0x370], PT ;  /* 0x0000dc00ff007a0c */ /* 0x000fe20003f05070 */
[----:B------:R-:W-:Y:S02]  /*0b40*/  IMAD.IADD R4, R2, 0x1, -R4 ;  /* 0x0000000102047824 */ /* 0x000fe400078e0a04 */
[----:B------:R-:W-:Y:S01]  /*0b50*/  IMAD.MOV.U32 R7, RZ, RZ, RZ ;  /* 0x000000ffff077224 */ /* 0x000fe200078e00ff */
[----:B------:R-:W-:Y:S01]  /*0b60*/  ISETP.NE.AND P1, PT, R5, 0x1, PT ;  /* 0x000000010500780c */ /* 0x000fe20003f25270 */
[----:B------:R-:W-:Y:S01]  /*0b70*/  IMAD R6, R3, c[0x0][0x554], R4 ;  /* 0x0001550003067a24 */ /* 0x000fe200078e0204 */
[----:B------:R-:W-:-:S04]  /*0b80*/  ISETP.NE.AND.EX P0, PT, RZ, c[0x0][0x374], PT, P0 ;  /* 0x0000dd00ff007a0c */ /* 0x000fc80003f05300 */
[----:B------:R-:W-:-:S07]  /*0b90*/  MOV R35, R6 ;  /* 0x0000000600237202 */ /* 0x000fce0000000f00 */
[----:B------:R-:W-:-:S04]  /*0ba0*/  @P1 IMAD.HI.U32 R2, R6, c[0x0][0x54c], RZ ;  /* 0x0001530006021a27 */ /* 0x000fc800078e00ff */
[----:B------:R-:W-:Y:S01]  /*0bb0*/  @P0 IMAD.MOV.U32 R3, RZ, RZ, 0x4 ;  /* 0x00000004ff030424 */ /* 0x000fe200078e00ff */
[----:B------:R-:W-:-:S05]  /*0bc0*/  @P1 SHF.R.U32.HI R35, RZ, c[0x0][0x550], R2 ;  /* 0x00015400ff231a19 */ /* 0x000fca0000011602 */
[----:B------:R-:W-:Y:S01]  /*0bd0*/  @P0 IMAD.WIDE R2, R35, R3, c[0x0][0x370] ;  /* 0x0000dc0023020625 */ /* 0x000fe200078e0203 */
[----:B------:R-:W-:Y:S01]  /*0be0*/  LOP3.LUT R0, R0, 0x1ffffff, RZ, 0x3c, !PT ;  /* 0x01ffffff00007812 */ /* 0x000fe200078e3cff */
[----:B------:R-:W-:Y:S04]  /*0bf0*/  STL [R1+0x60], R35 ;  /* 0x0000602301007387 */ /* 0x000fe80000100800 */
[----:B------:R1:W2:Y:S01]  /*0c00*/  @P0 LDG.E R7, [R2.64] ;  /* 0x0000000602070981 */ /* 0x0002a2000c1e1900 */
[----:B------:R-:W-:Y:S01]  /*0c10*/  IADD3 R0, R0, c[0x0][0x53c], RZ ;  /* 0x00014f0000007a10 */ /* 0x000fe20007ffe0ff */
[----:B------:R-:W-:Y:S01]  /*0c20*/  IMAD.MOV.U32 R4, RZ, RZ, c[0x0][0x168] ;  /* 0x00005a00ff047624 */ /* 0x000fe200078e00ff */
[----:B------:R-:W-:Y:S01]  /*0c30*/  CS2R R122, SRZ ;  /* 0x00000000007a7805 */ /* 0x000fe2000001ff00 */
[----:B------:R-:W-:Y:S01]  /*0c40*/  CS2R R120, SRZ ;  /* 0x0000000000787805 */ /* 0x000fe2000001ff00 */
[----:B------:R-:W-:Y:S01]  /*0c50*/  CS2R R126, SRZ ;  /* 0x00000000007e7805 */ /* 0x000fe2000001ff00 */
[----:B------:R-:W-:Y:S01]  /*0c60*/  CS2R R124, SRZ ;  /* 0x00000000007c7805 */ /* 0x000fe2000001ff00 */
[----:B------:R-:W-:Y:S01]  /*0c70*/  IADD3 R4, -R4, 0x70, RZ ;  /* 0x0000007004047810 */ /* 0x000fe20007ffe1ff */
[----:B------:R-:W-:Y:S01]  /*0c80*/  CS2R R128, SRZ ;  /* 0x0000000000807805 */ /* 0x000fe2000001ff00 */
[----:B------:R-:W-:Y:S01]  /*0c90*/  MOV R130, RZ ;  /* 0x000000ff00827202 */ /* 0x000fe20000000f00 */
[----:B------:R-:W-:Y:S01]  /*0ca0*/  CS2R R154, SRZ ;  /* 0x00000000009a7805 */ /* 0x000fe2000001ff00 */
[----:B------:R-:W-:Y:S01]  /*0cb0*/  CS2R R8, SRZ ;  /* 0x0000000000087805 */ /* 0x000fe2000001ff00 */
[----:B------:R-:W-:Y:S01]  /*0cc0*/  IMAD.MOV.U32 R152, RZ, RZ, RZ ;  /* 0x000000ffff987224 */ /* 0x000fe200078e00ff */
[----:B------:R-:W-:Y:S01]  /*0cd0*/  CS2R R10, SRZ ;  /* 0x00000000000a7805 */ /* 0x000fe2000001ff00 */
[----:B------:R-:W-:Y:S01]  /*0ce0*/  IMAD.MOV.U32 R138, RZ, RZ, RZ ;  /* 0x000000ffff8a7224 */ /* 0x000fe200078e00ff */
[----:B------:R-:W-:Y:S01]  /*0cf0*/  MOV R136, RZ ;  /* 0x000000ff00887202 */ /* 0x000fe20000000f00 */
[----:B------:R-:W-:Y:S01]  /*0d00*/  IMAD.MOV.U32 R162, RZ, RZ, RZ ;  /* 0x000000ffffa27224 */ /* 0x000fe200078e00ff */
[----:B------:R-:W-:Y:S01]  /*0d10*/  CS2R R12, SRZ ;  /* 0x00000000000c7805 */ /* 0x000fe2000001ff00 */
[----:B------:R-:W-:Y:S01]  /*0d20*/  IMAD.MOV.U32 R160, RZ, RZ, RZ ;  /* 0x000000ffffa07224 */ /* 0x000fe200078e00ff */
[----:B------:R-:W-:Y:S01]  /*0d30*/  MOV R134, RZ ;  /* 0x000000ff00867202 */ /* 0x000fe20000000f00 */
[----:B------:R-:W-:Y:S01]  /*0d40*/  CS2R R14, SRZ ;  /* 0x00000000000e7805 */ /* 0x000fe2000001ff00 */
[----:B------:R-:W-:Y:S01]  /*0d50*/  IMAD.MOV.U32 R132, RZ, RZ, RZ ;  /* 0x000000ffff847224 */ /* 0x000fe200078e00ff */
[----:B------:R-:W-:Y:S01]  /*0d60*/  MOV R170, RZ ;  /* 0x000000ff00aa7202 */ /* 0x000fe20000000f00 */
[----:B------:R-:W-:Y:S01]  /*0d70*/  CS2R R16, SRZ ;  /* 0x0000000000107805 */ /* 0x000fe2000001ff00 */
[----:B------:R-:W-:Y:S01]  /*0d80*/  IMAD.MOV.U32 R168, RZ, RZ, RZ ;  /* 0x000000ffffa87224 */ /* 0x000fe200078e00ff */
[----:B-1----:R-:W-:Y:S01]  /*0d90*/  MOV R2, c[0x0][0x2c4] ;  /* 0x0000b10000027a02 */ /* 0x002fe20000000f00 */
[----:B------:R-:W-:Y:S01]  /*0da0*/  CS2R R18, SRZ ;  /* 0x0000000000127805 */ /* 0x000fe2000001ff00 */
[----:B------:R-:W-:Y:S01]  /*0db0*/  MOV R3, c[0x0][0x2ac] ;  /* 0x0000ab0000037a02 */ /* 0x000fe20000000f00 */
[----:B------:R-:W-:Y:S01]  /*0dc0*/  IMAD.MOV.U32 R144, RZ, RZ, RZ ;  /* 0x000000ffff907224 */ /* 0x000fe200078e00ff */
[----:B------:R-:W-:Y:S01]  /*0dd0*/  ISETP.NE.AND P4, PT, R2, 0x1, PT ;  /* 0x000000010200780c */ /* 0x000fe20003f85270 */
[----:B------:R-:W-:Y:S01]  /*0de0*/  CS2R R20, SRZ ;  /* 0x0000000000147805 */ /* 0x000fe2000001ff00 */
[----:B------:R-:W-:Y:S01]  /*0df0*/  MOV R146, RZ ;  /* 0x000000ff00927202 */ /* 0x000fe20000000f00 */
[C---:B------:R-:W-:Y:S01]  /*0e00*/  IMAD R5, R3.reuse, c[0x0][0x1d0], RZ ;  /* 0x0000740003057a24 */ /* 0x040fe200078e02ff */
[----:B------:R-:W-:Y:S01]  /*0e10*/  MOV R166, RZ ;  /* 0x000000ff00a67202 */ /* 0x000fe20000000f00 */
[----:B------:R-:W-:Y:S01]  /*0e20*/  IMAD R3, R3, c[0x0][0x1d0], R4 ;  /* 0x0000740003037a24 */ /* 0x000fe200078e0204 */
[----:B------:R-:W-:Y:S01]  /*0e30*/  MOV R142, RZ ;  /* 0x000000ff008e7202 */ /* 0x000fe20000000f00 */
[----:B------:R-:W-:Y:S01]  /*0e40*/  IMAD.MOV.U32 R4, RZ, RZ, RZ ;  /* 0x000000ffff047224 */ /* 0x000fe200078e00ff */
[----:B------:R-:W-:Y:S01]  /*0e50*/  IADD3 R5, R5, 0x6f, RZ ;  /* 0x0000006f05057810 */ /* 0x000fe20007ffe0ff */
[----:B------:R-:W-:Y:S01]  /*0e60*/  IMAD.MOV.U32 R164, RZ, RZ, RZ ;  /* 0x000000ffffa47224 */ /* 0x000fe200078e00ff */
[----:B------:R-:W-:Y:S01]  /*0e70*/  CS2R R22, SRZ ;  /* 0x0000000000167805 */ /* 0x000fe2000001ff00 */
[----:B------:R-:W-:Y:S01]  /*0e80*/  IMAD.MOV.U32 R140, RZ, RZ, RZ ;  /* 0x000000ffff8c7224 */ /* 0x000fe200078e00ff */
[----:B------:R-:W-:Y:S01]  /*0e90*/  MOV R178, RZ ;  /* 0x000000ff00b27202 */ /* 0x000fe20000000f00 */
[----:B------:R-:W-:Y:S01]  /*0ea0*/  IMAD.HI R4, R5, -0x6db6db6d, R4 ;  /* 0x9249249305047827 */ /* 0x000fe200078e0204 */
[----:B------:R-:W-:Y:S01]  /*0eb0*/  CS2R R24, SRZ ;  /* 0x0000000000187805 */ /* 0x000fe2000001ff00 */
[----:B------:R-:W-:Y:S01]  /*0ec0*/  CS2R R158, SRZ ;  /* 0x00000000009e7805 */ /* 0x000fe2000001ff00 */
[----:B------:R-:W-:Y:S01]  /*0ed0*/  MOV R156, RZ ;  /* 0x000000ff009c7202 */ /* 0x000fe20000000f00 */
[----:B------:R-:W-:Y:S01]  /*0ee0*/  IMAD.MOV R5, RZ, RZ, -R35 ;  /* 0x000000ffff057224 */ /* 0x000fe200078e0a23 */
[----:B------:R-:W-:Y:S01]  /*0ef0*/  CS2R R26, SRZ ;  /* 0x00000000001a7805 */ /* 0x000fe2000001ff00 */
[----:B------:R-:W-:Y:S01]  /*0f00*/  IMAD.MOV.U32 R176, RZ, RZ, RZ ;  /* 0x000000ffffb07224 */ /* 0x000fe200078e00ff */
[----:B------:R-:W-:Y:S01]  /*0f10*/  MOV R172, RZ ;  /* 0x000000ff00ac7202 */ /* 0x000fe20000000f00 */
[----:B------:R-:W-:Y:S01]  /*0f20*/  IMAD R36, R5, c[0x0][0x548], R6 ;  /* 0x0001520005247a24 */ /* 0x000fe200078e0206 */
        /* <DEDUP_REMOVED lines=10> */
[----:B--2---:R1:W-:Y:S02]  /*0fd0*/  STL [R1+0x34], R7 ;  /* 0x0000340701007387 */ /* 0x0043e40000100800 */
[----:B-1----:R-:W-:-:S05]  /*0fe0*/  IMAD.SHL.U32 R7, R0, 0x80, RZ ;  /* 0x0000008000077824 */ /* 0x002fca00078e00ff */
[----:B------:R-:W-:Y:S01]  /*0ff0*/  IADD3 R0, R7, 0x7f, RZ ;  /* 0x0000007f07007810 */ /* 0x000fe20007ffe0ff */
[----:B------:R1:W-:Y:S04]  /*1000*/  STL [R1+0x5c], R7 ;  /* 0x00005c0701007387 */ /* 0x0003e80000100800 */
[----:B------:R-:W-:Y:S01]  /*1010*/  @P4 IMAD.HI.U32 R2, R0, c[0x0][0x2c8], RZ ;  /* 0x0000b20000024a27 */ /* 0x000fe200078e00ff */
[----:B------:R1:W-:Y:S04]  /*1020*/  STL [R1+0x64], R36 ;  /* 0x0000642401007387 */ /* 0x0003e80000100800 */
[----:B------:R-:W-:-:S02]  /*1030*/  @P4 SHF.R.U32.HI R0, RZ, c[0x0][0x2cc], R2 ;  /* 0x0000b300ff004a19 */ /* 0x000fc40000011602 */
[----:B------:R-:W-:-:S03]  /*1040*/  MOV R2, RZ ;  /* 0x000000ff00027202 */ /* 0x000fc60000000f00 */
[----:B------:R-:W-:Y:S01]  /*1050*/  IMAD.IADD R3, R3, 0x1, R0 ;  /* 0x0000000103037824 */ /* 0x000fe200078e0200 */
[----:B------:R-:W-:-:S03]  /*1060*/  SHF.R.U32.HI R0, RZ, 0x1f, R4 ;  /* 0x0000001fff007819 */ /* 0x000fc60000011604 */
[----:B------:R-:W-:Y:S01]  /*1070*/  IMAD.HI R2, R3, -0x6db6db6d, R2 ;  /* 0x9249249303027827 */ /* 0x000fe200078e0202 */
[----:B------:R-:W-:Y:S02]  /*1080*/  LEA.HI.SX32 R4, R4, R0, 0x1a ;  /* 0x0000000004047211 */ /* 0x000fe400078fd2ff */
[----:B------:R-:W-:Y:S02]  /*1090*/  PRMT R0, RZ, 0x7610, R0 ;  /* 0x00007610ff007816 */ /* 0x000fe40000000000 */
[----:B------:R-:W-:-:S04]  /*10a0*/  SHF.R.U32.HI R3, RZ, 0x1f, R2 ;  /* 0x0000001fff037819 */ /* 0x000fc80000011602 */
[----:B------:R-:W-:-:S04]  /*10b0*/  LEA.HI.SX32 R2, R2, R3, 0x1a ;  /* 0x0000000302027211 */ /* 0x000fc800078fd2ff */
[----:B------:R-:W-:-:S04]  /*10c0*/  IMNMX R245, R4, R2, PT ;  /* 0x0000000204f57217 */ /* 0x000fc80003800200 */
[----:B------:R-:W-:-:S13]  /*10d0*/  ISETP.GE.AND P0, PT, R245, 0x1, PT ;  /* 0x00000001f500780c */ /* 0x000fda0003f06270 */
[----:B------:R-:W-:Y:S05]  /*10e0*/  @!P0 BRA `(.L_x_509) ;  /* 0x00012f7000008947 */ /* 0x000fea0003800000 */
[----:B-1----:R-:W-:-:S04]  /*10f0*/  ISETP.NE.U32.AND P0, PT, RZ, c[0x0][0x340], PT ;  /* 0x0000d000ff007a0c */ /* 0x002fc80003f05070 */
[----:B------:R-:W-:-:S13]  /*1100*/  ISETP.NE.AND.EX P0, PT, RZ, c[0x0][0x344], PT, P0 ;  /* 0x0000d100ff007a0c */ /* 0x000fda0003f05300 */
[----:B------:R-:W-:Y:S05]  /*1110*/  @!P0 BRA `(.L_x_510) ;  /* 0x0000004000008947 */ /* 0x000fea0003800000 */
[----:B------:R-:W-:-:S05]  /*1120*/  MOV R2, 0x4 ;  /* 0x0000000400027802 */ /* 0x000fca0000000f00 */
[----:B------:R-:W-:-:S05]  /*1130*/  IMAD.WIDE R2, R35, R2, c[0x0][0x340] ;  /* 0x0000d00023027625 */ /* 0x000fca00078e0202 */
[----:B------:R1:W5:Y:S01]  /*1140*/  LDG.E R8, [R2.64] ;  /* 0x0000000602087981 */ /* 0x000362000c1e1900 */
[----:B------:R-:W-:Y:S05]  /*1150*/  BRA `(.L_x_511) ;  /* 0x0000001000007947 */ /* 0x000fea0003800000 */
.L_x_510:
[----:B------:R-:W-:Y:S02]  /*1160*/  MOV R8, R35 ;  /* 0x0000002300087202 */ /* 0x000fe40000000f00 */
.L_x_511:
[----:B------:R-:W2:Y:S01]  /*1170*/  LDL R0, [R1+0x30] ;  /* 0x0000300001007983 */ /* 0x000ea20000100800 */
[----:B------:R-:W-:Y:S01]  /*1180*/  SHF.R.S32.HI R14, RZ, 0x1f, R36 ;  /* 0x0000001fff0e7819 */ /* 0x000fe20000011424 */
[----:B-1----:R-:W-:Y:S01]  /*1190*/  IMAD.WIDE.U32 R2, R36, c[0x0][0x1b8], RZ ;  /* 0x00006e0024027a25 */ /* 0x002fe200078e00ff */
[----:B------:R-:W-:Y:S02]  /*11a0*/  SHF.R.S32.HI R6, RZ, 0x1f, R35 ;  /* 0x0000001fff067819 */ /* 0x000fe40000011423 */
[----:B------:R-:W-:Y:S01]  /*11b0*/  ISETP.GE.AND P2, PT, R242, c[0x0][0x198], PT ;  /* 0x00006600f2007a0c */ /* 0x000fe20003f46270 */
[----:B------:R-:W-:Y:S02]  /*11c0*/  IMAD R5, R14, c[0x0][0x1b8], RZ ;  /* 0x00006e000e057a24 */ /* 0x000fe400078e02ff */
[----:B------:R-:W-:Y:S02]  /*11d0*/  IMAD R6, R6, c[0x0][0x1c0], RZ ;  /* 0x0000700006067a24 */ /* 0x000fe400078e02ff */
[----:B------:R-:W-:-:S05]  /*11e0*/  IMAD R5, R36, c[0x0][0x1bc], R5 ;  /* 0x00006f0024057a24 */ /* 0x000fca00078e0205 */
[----:B------:R-:W-:-:S05]  /*11f0*/  IADD3 R3, R3, R5, RZ ;  /* 0x0000000503037210 */ /* 0x000fca0007ffe0ff */
[----:B------:R-:W-:Y:S01]  /*1200*/  IMAD.WIDE.U32 R2, R35, c[0x0][0x1c0], R2 ;  /* 0x0000700023027a25 */ /* 0x000fe200078e0002 */
[----:B--2---:R-:W-:-:S04]  /*1210*/  IADD3 R4, R0, R7, RZ ;  /* 0x0000000700047210 */ /* 0x004fc80007ffe0ff */
[----:B------:R-:W-:Y:S01]  /*1220*/  MOV R0, R4 ;  /* 0x0000000400007202 */ /* 0x000fe20000000f00 */
[----:B------:R-:W-:-:S05]  /*1230*/  @P4 IMAD.HI.U32 R7, R4, c[0x0][0x2c8], RZ ;  /* 0x0000b20004074a27 */ /* 0x000fca00078e00ff */
[----:B------:R-:W-:Y:S01]  /*1240*/  @P4 SHF.R.U32.HI R0, RZ, c[0x0][0x2cc], R7 ;  /* 0x0000b300ff004a19 */ /* 0x000fe20000011607 */
[----:B------:R-:W-:-:S03]  /*1250*/  IMAD R7, R35, c[0x0][0x1c4], R6 ;  /* 0x0000710023077a24 */ /* 0x000fc600078e0206 */
[----:B------:R-:W-:Y:S02]  /*1260*/  SHF.R.S32.HI R6, RZ, 0x1f, R0 ;  /* 0x0000001fff067819 */ /* 0x000fe40000011400 */
[----:B------:R-:W-:Y:S02]  /*1270*/  IADD3 R5, -R0, RZ, RZ ;  /* 0x000000ff00057210 */ /* 0x000fe40007ffe1ff */
[----:B------:R-:W-:Y:S01]  /*1280*/  IADD3 R3, R3, R7, RZ ;  /* 0x0000000703037210 */ /* 0x000fe20007ffe0ff */
[----:B------:R-:W-:Y:S02]  /*1290*/  IMAD R6, R6, c[0x0][0x1b0], RZ ;  /* 0x00006c0006067a24 */ /* 0x000fe400078e02ff */
[----:B------:R-:W-:Y:S02]  /*12a0*/  IMAD R4, R5, c[0x0][0x2c4], R4 ;  /* 0x0000b10005047a24 */ /* 0x000fe400078e0204 */
[C---:B------:R-:W-:Y:S02]  /*12b0*/  IMAD R6, R0.reuse, c[0x0][0x1b4], R6 ;  /* 0x00006d0000067a24 */ /* 0x040fe400078e0206 */
[----:B------:R-:W-:Y:S01]  /*12c0*/  IMAD.WIDE.U32 R2, R0, c[0x0][0x1b0], R2 ;  /* 0x00006c0000027a25 */ /* 0x000fe200078e0002 */
[----:B------:R-:W-:-:S04]  /*12d0*/  SHF.R.S32.HI R0, RZ, 0x1f, R4 ;  /* 0x0000001fff007819 */ /* 0x000fc80000011404 */
[----:B------:R-:W-:Y:S01]  /*12e0*/  IADD3 R3, R3, R6, RZ ;  /* 0x0000000603037210 */ /* 0x000fe20007ffe0ff */
[----:B------:R-:W-:-:S04]  /*12f0*/  IMAD R0, R0, c[0x0][0x1a8], RZ ;  /* 0x00006a0000007a24 */ /* 0x000fc800078e02ff */
[----:B------:R-:W-:-:S04]  /*1300*/  IMAD.WIDE.U32 R2, R4, c[0x0][0x1a8], R2 ;  /* 0x00006a0004027a25 */ /* 0x000fc800078e0002 */
[----:B------:R-:W-:Y:S01]  /*1310*/  IMAD R4, R4, c[0x0][0x1ac], R0 ;  /* 0x00006b0004047a24 */ /* 0x000fe200078e0200 */
[----:B------:R-:W-:-:S04]  /*1320*/  LEA R5, P0, R2, c[0x0][0x160], 0x1 ;  /* 0x0000580002057a11 */ /* 0x000fc800078008ff */
[----:B------:R-:W-:-:S04]  /*1330*/  IADD3 R4, R3, R4, RZ ;  /* 0x0000000403047210 */ /* 0x000fc80007ffe0ff */
[----:B------:R-:W-:Y:S01]  /*1340*/  LEA.HI.X R4, R2, c[0x0][0x164], R4, 0x1, P0 ;  /* 0x0000590002047a11 */ /* 0x000fe200000f0c04 */
[----:B------:R-:W-:Y:S05]  /*1350*/  BRA.DIV ~URZ, `(.L_x_512) ;  /* 0x000149127f007947 */ /* 0x000fea000b800000 */
[----:B------:R1:W2:Y:S02]  /*1360*/  SHFL.IDX PT, R6, R4, RZ, 0x181f ;  /* 0x00181fff04067589 */ /* 0x0002a400000e0000 */
.L_x_590:
[----:B------:R-:W-:Y:S05]  /*1370*/  BRA.DIV ~URZ, `(.L_x_513) ;  /* 0x000149627f007947 */ /* 0x000fea000b800000 */
[----:B------:R3:W4:Y:S02]  /*1380*/  SHFL.IDX PT, R2, R5, RZ, 0x181f ;  /* 0x00181fff05027589 */ /* 0x00072400000e0000 */
.L_x_591:
[----:B---3--:R-:W3:Y:S04]  /*1390*/  LDL R3, [R1+0x5c] ;  /* 0x00005c0001037983 */ /* 0x008ee80000100800 */
[----:B------:R-:W1:Y:S02]  /*13a0*/  S2R R7, SR_TID.X ;  /* 0x0000000000077919 */ /* 0x000e640000002100 */
[----:B-1----:R-:W-:-:S04]  /*13b0*/  SHF.R.S32.HI R0, RZ, 0x1f, R7 ;  /* 0x0000001fff007819 */ /* 0x002fc80000011407 */
[----:B------:R-:W-:Y:S01]  /*13c0*/  LEA.HI R0, R0, R7, RZ, 0x3 ;  /* 0x0000000700007211 */ /* 0x000fe200078f18ff */
[----:B------:R-:W-:-:S03]  /*13d0*/  IMAD.MOV.U32 R7, RZ, RZ, c[0x0][0x2c4] ;  /* 0x0000b100ff077624 */ /* 0x000fc600078e00ff */
[----:B------:R-:W-:Y:S01]  /*13e0*/  SHF.R.S32.HI R0, RZ, 0x3, R0 ;  /* 0x00000003ff007819 */ /* 0x000fe20000011400 */
[----:B------:R-:W-:Y:S01]  /*13f0*/  IMAD R7, R7, c[0x0][0x168], RZ ;  /* 0x00005a0007077a24 */ /* 0x000fe200078e02ff */
[----:B------:R-:W-:Y:S03]  /*1400*/  BSSY B0, `(.L_x_514) ;  /* 0x000000b000007945 */ /* 0x000fe60003800000 */
[----:B---3--:R-:W-:-:S05]  /*1410*/  IMAD.IADD R0, R0, 0x1, R3 ;  /* 0x0000000100007824 */ /* 0x008fca00078e0203 */
[----:B------:R-:W-:-:S13]  /*1420*/  ISETP.GE.AND P0, PT, R0, R7, PT ;  /* 0x000000070000720c */ /* 0x000fda0003f06270 */
[----:B------:R-:W-:Y:S05]  /*1430*/  @P0 BRA `(.L_x_515) ;  /* 0x0000007000000947 */ /* 0x000fea0003800000 */
[----:B------:R-:W-:Y:S02]  /*1440*/  SHF.R.S32.HI R9, RZ, 0x1f, R242 ;  /* 0x0000001fff097819 */ /* 0x000fe400000114f2 */
[----:B----4-:R-:W-:-:S04]  /*1450*/  LEA R2, P0, R242, R2, 0x1 ;  /* 0x00000002f2027211 */ /* 0x010fc800078008ff */
[----:B--2---:R-:W-:-:S05]  /*1460*/  LEA.HI.X R3, R242, R6, R9, 0x1, P0 ;  /* 0x00000006f2037211 */ /* 0x004fca00000f0c09 */
[----:B------:R-:W-:Y:S01]  /*1470*/  @!PT LDS RZ, [RZ] ;  /* 0x00000000fffff984 */ /* 0x000fe20000000800 */
[----:B------:R-:W-:Y:S01]  /*1480*/  @!PT LDS RZ, [RZ] ;  /* 0x00000000fffff984 */ /* 0x000fe20000000800 */
[----:B------:R-:W-:Y:S01]  /*1490*/  @!PT LDS RZ, [RZ] ;  /* 0x00000000fffff984 */ /* 0x000fe20000000800 */
[----:B------:R1:W-:Y:S04]  /*14a0*/  LDGSTS.E.BYPASS.LTC128B.128 [R243+0x7100], [R2.64], !P2 ;  /* 0x0710000002f37fae */ /* 0x0003e8000d101d46 */
.L_x_515:
[----:B------:R-:W-:Y:S05]  /*14b0*/  BSYNC B0 ;  /* 0x0000000000007941 */ /* 0x000fea0003800000 */
.L_x_514:
[----:B------:R-:W-:Y:S05]  /*14c0*/  BRA.DIV ~URZ, `(.L_x_516) ;  /* 0x000148827f007947 */ /* 0x000fea000b800000 */
[----:B--2---:R2:W3:Y:S04]  /*14d0*/  SHFL.IDX PT, R6, R4, 0x1, 0x181f ;  /* 0x00381f0004067f89 */ /* 0x0044e800000e0000 */
[----:B-1--4-:R2:W1:Y:S02]  /*14e0*/  SHFL.IDX PT, R2, R5, 0x1, 0x181f ;  /* 0x00381f0005027f89 */ /* 0x01246400000e0000 */
.L_x_592:
[----:B------:R-:W-:Y:S01]  /*14f0*/  IADD3 R3, R0, 0x10, RZ ;  /* 0x0000001000037810 */ /* 0x000fe20007ffe0ff */
[----:B------:R-:W-:Y:S03]  /*1500*/  BSSY B0, `(.L_x_517) ;  /* 0x000000a000007945 */ /* 0x000fe60003800000 */
[----:B------:R-:W-:-:S13]  /*1510*/  ISETP.GE.AND P0, PT, R3, R7, PT ;  /* 0x000000070300720c */ /* 0x000fda0003f06270 */
[----:B------:R-:W-:Y:S05]  /*1520*/  @P0 BRA `(.L_x_518) ;  /* 0x0000007000000947 */ /* 0x000fea0003800000 */
[----:B------:R-:W-:Y:S02]  /*1530*/  SHF.R.S32.HI R9, RZ, 0x1f, R242 ;  /* 0x0000001fff097819 */ /* 0x000fe400000114f2 */
[----:B-1----:R-:W-:-:S04]  /*1540*/  LEA R2, P0, R242, R2, 0x1 ;  /* 0x00000002f2027211 */ /* 0x002fc800078008ff */
[----:B---3--:R-:W-:-:S05]  /*1550*/  LEA.HI.X R3, R242, R6, R9, 0x1, P0 ;  /* 0x00000006f2037211 */ /* 0x008fca00000f0c09 */
[----:B------:R-:W-:Y:S01]  /*1560*/  @!PT LDS RZ, [RZ] ;  /* 0x00000000fffff984 */ /* 0x000fe20000000800 */
[----:B------:R-:W-:Y:S01]  /*1570*/  @!PT LDS RZ, [RZ] ;  /* 0x00000000fffff984 */ /* 0x000fe20000000800 */
[----:B------:R-:W-:Y:S01]  /*1580*/  @!PT LDS RZ, [RZ] ;  /* 0x00000000fffff984 */ /* 0x000fe20000000800 */
[----:B------:R1:W-:Y:S04]  /*1590*/  LDGSTS.E.BYPASS.LTC128B.128 [R243+0x7900], [R2.64], !P2 ;  /* 0x0790000002f37fae */ /* 0x0003e8000d101d46 */
.L_x_518:
[----:B------:R-:W-:Y:S05]  /*15a0*/  BSYNC B0 ;  /* 0x0000000000007941 */ /* 0x000fea0003800000 */
.L_x_517:
[----:B------:R-:W-:Y:S05]  /*15b0*/  BRA.DIV ~URZ, `(.L_x_519) ;  /* 0x000148627f007947 */ /* 0x000fea000b800000 */
[----:B---3--:R3:W4:Y:S02]  /*15c0*/  SHFL.IDX PT, R6, R4, 0x2, 0x181f ;  /* 0x00581f0004067f89 */ /* 0x00872400000e0000 */
.L_x_593:
[----:B------:R-:W-:Y:S05]  /*15d0*/  BRA.DIV ~URZ, `(.L_x_520) ;  /* 0x000148b27f007947 */ /* 0x000fea000b800000 */
[----:B-1----:R1:W2:Y:S02]  /*15e0*/  SHFL.IDX PT, R2, R5, 0x2, 0x181f ;  /* 0x00581f0005027f89 */ /* 0x0022a400000e0000 */
.L_x_594:
[----:B------:R-:W-:Y:S01]  /*15f0*/  IADD3 R3, R0, 0x20, RZ ;  /* 0x0000002000037810 */ /* 0x000fe20007ffe0ff */
[----:B------:R-:W-:Y:S03]  /*1600*/  BSSY B0, `(.L_x_521) ;  /* 0x000000a000007945 */ /* 0x000fe60003800000 */
[----:B------:R-:W-:-:S13]  /*1610*/  ISETP.GE.AND P0, PT, R3, R7, PT ;  /* 0x000000070300720c */ /* 0x000fda0003f06270 */
[----:B------:R-:W-:Y:S05]  /*1620*/  @P0 BRA `(.L_x_522) ;  /* 0x0000007000000947 */ /* 0x000fea0003800000 */
[----:B------:R-:W-:Y:S02]  /*1630*/  SHF.R.S32.HI R9, RZ, 0x1f, R242 ;  /* 0x0000001fff097819 */ /* 0x000fe400000114f2 */
[----:B--2---:R-:W-:-:S04]  /*1640*/  LEA R2, P0, R242, R2, 0x1 ;  /* 0x00000002f2027211 */ /* 0x004fc800078008ff */
[----:B----4-:R-:W-:-:S05]  /*1650*/  LEA.HI.X R3, R242, R6, R9, 0x1, P0 ;  /* 0x00000006f2037211 */ /* 0x010fca00000f0c09 */
[----:B------:R-:W-:Y:S01]  /*1660*/  @!PT LDS RZ, [RZ] ;  /* 0x00000000fffff984 */ /* 0x000fe20000000800 */
[----:B------:R-:W-:Y:S01]  /*1670*/  @!PT LDS RZ, [RZ] ;  /* 0x00000000fffff984 */ /* 0x000fe20000000800 */
[----:B------:R-:W-:Y:S01]  /*1680*/  @!PT LDS RZ, [RZ] ;  /* 0x00000000fffff984 */ /* 0x000fe20000000800 */
[----:B------:R2:W-:Y:S04]  /*1690*/  LDGSTS.E.BYPASS.LTC128B.128 [R243+0x8100], [R2.64], !P2 ;  /* 0x0810000002f37fae */ /* 0x0005e8000d101d46 */
.L_x_522:
[----:B------:R-:W-:Y:S05]  /*16a0*/  BSYNC B0 ;  /* 0x0000000000007941 */ /* 0x000fea0003800000 */
.L_x_521:
[----:B------:R-:W-:Y:S05]  /*16b0*/  BRA.DIV ~URZ, `(.L_x_523) ;  /* 0x000148427f007947 */ /* 0x000fea000b800000 */
[----:B----4-:R4:W1:Y:S04]  /*16c0*/  SHFL.IDX PT, R6, R4, 0x3, 0x181f ;  /* 0x00781f0004067f89 */ /* 0x01086800000e0000 */
[----:B--2---:R4:W2:Y:S02]  /*16d0*/  SHFL.IDX PT, R2, R5, 0x3, 0x181f ;  /* 0x00781f0005027f89 */ /* 0x0048a400000e0000 */
.L_x_595:
[----:B------:R-:W-:Y:S01]  /*16e0*/  IADD3 R3, R0, 0x30, RZ ;  /* 0x0000003000037810 */ /* 0x000fe20007ffe0ff */
[----:B------:R-:W-:Y:S03]  /*16f0*/  BSSY B0, `(.L_x_524) ;  /* 0x000000a000007945 */ /* 0x000fe60003800000 */
[----:B------:R-:W-:-:S13]  /*1700*/  ISETP.GE.AND P0, PT, R3, R7, PT ;  /* 0x000000070300720c */ /* 0x000fda0003f06270 */
[----:B------:R-:W-:Y:S05]  /*1710*/  @P0 BRA `(.L_x_525) ;  /* 0x0000007000000947 */ /* 0x000fea0003800000 */
[----:B------:R-:W-:Y:S02]  /*1720*/  SHF.R.S32.HI R9, RZ, 0x1f, R242 ;  /* 0x0000001fff097819 */ /* 0x000fe400000114f2 */
[----:B--2---:R-:W-:-:S04]  /*1730*/  LEA R2, P0, R242, R2, 0x1 ;  /* 0x00000002f2027211 */ /* 0x004fc800078008ff */
[----:B-1----:R-:W-:-:S05]  /*1740*/  LEA.HI.X R3, R242, R6, R9, 0x1, P0 ;  /* 0x00000006f2037211 */ /* 0x002fca00000f0c09 */
[----:B------:R-:W-:Y:S01]  /*1750*/  @!PT LDS RZ, [RZ] ;  /* 0x00000000fffff984 */ /* 0x000fe20000000800 */
[----:B------:R-:W-:Y:S01]  /*1760*/  @!PT LDS RZ, [RZ] ;  /* 0x00000000fffff984 */ /* 0x000fe20000000800 */
[----:B------:R-:W-:Y:S01]  /*1770*/  @!PT LDS RZ, [RZ] ;  /* 0x00000000fffff984 */ /* 0x000fe20000000800 */
[----:B------:R1:W-:Y:S04]  /*1780*/  LDGSTS.E.BYPASS.LTC128B.128 [R243+0x8900], [R2.64], !P2 ;  /* 0x0890000002f37fae */ /* 0x0003e8000d101d46 */
.L_x_525:
[----:B------:R-:W-:Y:S05]  /*1790*/  BSYNC B0 ;  /* 0x0000000000007941 */ /* 0x000fea0003800000 */
.L_x_524:
[----:B------:R-:W-:Y:S05]  /*17a0*/  BRA.DIV ~URZ, `(.L_x_526) ;  /* 0x000148227f007947 */ /* 0x000fea000b800000 */
[----:B-1----:R1:W3:Y:S02]  /*17b0*/  SHFL.IDX PT, R6, R4, 0x4, 0x181f ;  /* 0x00981f0004067f89 */ /* 0x0022e400000e0000 */
.L_x_596:
[----:B------:R-:W-:Y:S05]  /*17c0*/  BRA.DIV ~URZ, `(.L_x_527) ;  /* 0x000148727f007947 */ /* 0x000fea000b800000 */
[----:B--2---:R2:W1:Y:S02]  /*17d0*/  SHFL.IDX PT, R2, R5, 0x4, 0x181f ;  /* 0x00981f0005027f89 */ /* 0x00446400000e0000 */
.L_x_597:
        /* <DEDUP_REMOVED lines=11> */
.L_x_529:
[----:B------:R-:W-:Y:S05]  /*1890*/  BSYNC B0 ;  /* 0x0000000000007941 */ /* 0x000fea0003800000 */
.L_x_528:
[----:B------:R-:W-:Y:S05]  /*18a0*/  BRA.DIV ~URZ, `(.L_x_530) ;  /* 0x000148027f007947 */ /* 0x000fea000b800000 */
[----:B---3--:R3:W2:Y:S04]  /*18b0*/  SHFL.IDX PT, R6, R4, 0x5, 0x181f ;  /* 0x00b81f0004067f89 */ /* 0x0086a800000e0000 */
[----:B-1----:R3:W1:Y:S02]  /*18c0*/  SHFL.IDX PT, R2, R5, 0x5, 0x181f ;  /* 0x00b81f0005027f89 */ /* 0x00266400000e0000 */
.L_x_598:
[----:B------:R-:W-:Y:S01]  /*18d0*/  IADD3 R3, R0, 0x50, RZ ;  /* 0x0000005000037810 */ /* 0x000fe20007ffe0ff */
[----:B------:R-:W-:Y:S03]  /*18e0*/  BSSY B0, `(.L_x_531) ;  /* 0x000000a000007945 */ /* 0x000fe60003800000 */
[----:B------:R-:W-:-:S13]  /*18f0*/  ISETP.GE.AND P0, PT, R3, R7, PT ;  /* 0x000000070300720c */ /* 0x000fda0003f06270 */
[----:B------:R-:W-:Y:S05]  /*1900*/  @P0 BRA `(.L_x_532) ;  /* 0x0000007000000947 */ /* 0x000fea0003800000 */
[----:B------:R-:W-:Y:S02]  /*1910*/  SHF.R.S32.HI R9, RZ, 0x1f, R242 ;  /* 0x0000001fff097819 */ /* 0x000fe400000114f2 */
[----:B-1----:R-:W-:-:S04]  /*1920*/  LEA R2, P0, R242, R2, 0x1 ;  /* 0x00000002f2027211 */ /* 0x002fc800078008ff */
[----:B--2---:R-:W-:-:S05]  /*1930*/  LEA.HI.X R3, R242, R6, R9, 0x1, P0 ;  /* 0x00000006f2037211 */ /* 0x004fca00000f0c09 */
[----:B------:R-:W-:Y:S01]  /*1940*/  @!PT LDS RZ, [RZ] ;  /* 0x00000000fffff984 */ /* 0x000fe20000000800 */
[----:B------:R-:W-:Y:S01]  /*1950*/  @!PT LDS RZ, [RZ] ;  /* 0x00000000fffff984 */ /* 0x000fe20000000800 */
[----:B------:R-:W-:Y:S01]  /*1960*/  @!PT LDS RZ, [RZ] ;  /* 0x00000000fffff984 */ /* 0x000fe20000000800 */
[----:B------:R1:W-:Y:S04]  /*1970*/  LDGSTS.E.BYPASS.LTC128B.128 [R243+0x9900], [R2.64], !P2 ;  /* 0x0990000002f37fae */ /* 0x0003e8000d101d46 */
.L_x_532:
[----:B------:R-:W-:Y:S05]  /*1980*/  BSYNC B0 ;  /* 0x0000000000007941 */ /* 0x000fea0003800000 */
.L_x_531:
[----:B------:R-:W-:Y:S05]  /*1990*/  BRA.DIV ~URZ, `(.L_x_533) ;  /* 0x000147e27f007947 */ /* 0x000fea000b800000 */
[----:B--2---:R2:W3:Y:S02]  /*19a0*/  SHFL.IDX PT, R6, R4, 0x6, 0x181f ;  /* 0x00d81f0004067f89 */ /* 0x0044e400000e0000 */
.L_x_599:
[----:B------:R-:W-:Y:S05]  /*19b0*/  BRA.DIV ~URZ, `(.L_x_534) ;  /* 0x000148327f007947 */ /* 0x000fea000b800000 */
[----:B-1----:R1:W2:Y:S02]  /*19c0*/  SHFL.IDX PT, R2, R5, 0x6, 0x181f ;  /* 0x00d81f0005027f89 */ /* 0x0022a400000e0000 */
.L_x_600:
[----:B------:R-:W-:Y:S01]  /*19d0*/  IADD3 R3, R0, 0x60, RZ ;  /* 0x0000006000037810 */ /* 0x000fe20007ffe0ff */
[----:B------:R-:W-:Y:S03]  /*19e0*/  BSSY B0, `(.L_x_535) ;  /* 0x000000a000007945 */ /* 0x000fe60003800000 */
[----:B------:R-:W-:-:S13]  /*19f0*/  ISETP.GE.AND P0, PT, R3, R7, PT ;  /* 0x000000070300720c */ /* 0x000fda0003f06270 */
[----:B------:R-:W-:Y:S05]  /*1a00*/  @P0 BRA `(.L_x_536) ;  /* 0x0000007000000947 */ /* 0x000fea0003800000 */
[----:B------:R-:W-:Y:S02]  /*1a10*/  SHF.R.S32.HI R9, RZ, 0x1f, R242 ;  /* 0x0000001fff097819 */ /* 0x000fe400000114f2 */
[----:B--2---:R-:W-:-:S04]  /*1a20*/  LEA R2, P0, R242, R2, 0x1 ;  /* 0x00000002f2027211 */ /* 0x004fc800078008ff */
[----:B---3--:R-:W-:-:S05]  /*1a30*/  LEA.HI.X R3, R242, R6, R9, 0x1, P0 ;  /* 0x00000006f2037211 */ /* 0x008fca00000f0c09 */
[----:B------:R-:W-:Y:S01]  /*1a40*/  @!PT LDS RZ, [RZ] ;  /* 0x00000000fffff984 */ /* 0x000fe20000000800 */
[----:B------:R-:W-:Y:S01]  /*1a50*/  @!PT LDS RZ, [RZ] ;  /* 0x00000000fffff984 */ /* 0x000fe20000000800 */
[----:B------:R-:W-:Y:S01]  /*1a60*/  @!PT LDS RZ, [RZ] ;  /* 0x00000000fffff984 */ /* 0x000fe20000000800 */
[----:B------:R2:W-:Y:S04]  /*1a70*/  LDGSTS.E.BYPASS.LTC128B.128 [R243+0xa100], [R2.64], !P2 ;  /* 0x0a10000002f37fae */ /* 0x0005e8000d101d46 */
.L_x_536:
[----:B------:R-:W-:Y:S05]  /*1a80*/  BSYNC B0 ;  /* 0x0000000000007941 */ /* 0x000fea0003800000 */
.L_x_535:
[----:B------:R-:W-:Y:S05]  /*1a90*/  BRA.DIV ~URZ, `(.L_x_537) ;  /* 0x000147c27f007947 */ /* 0x000fea000b800000 */
[----:B--234-:R-:W2:Y:S04]  /*1aa0*/  SHFL.IDX PT, R4, R4, 0x7, 0x181f ;  /* 0x00f81f0004047f89 */ /* 0x01cea800000e0000 */
[----:B------:R3:W4:Y:S02]  /*1ab0*/  SHFL.IDX PT, R2, R5, 0x7, 0x181f ;  /* 0x00f81f0005027f89 */ /* 0x00072400000e0000 */
.L_x_601:
[----:B------:R-:W-:Y:S01]  /*1ac0*/  IADD3 R0, R0, 0x70, RZ ;  /* 0x0000007000007810 */ /* 0x000fe20007ffe0ff */
[----:B-----5:R-:W-:Y:S01]  /*1ad0*/  IMAD.WIDE.U32 R176, R8, c[0x0][0x2b0], RZ ;  /* 0x0000ac0008b07a25 */ /* 0x020fe200078e00ff */
[----:B------:R-:W-:Y:S02]  /*1ae0*/  SHF.R.S32.HI R20, RZ, 0x1f, R242 ;  /* 0x0000001fff147819 */ /* 0x000fe400000114f2 */
[----:B------:R-:W-:Y:S02]  /*1af0*/  ISETP.GE.AND P1, PT, R0, R7, PT ;  /* 0x000000070000720c */ /* 0x000fe40003f26270 */
[----:B------:R-:W-:Y:S01]  /*1b00*/  SHF.R.S32.HI R0, RZ, 0x1f, R8 ;  /* 0x0000001fff007819 */ /* 0x000fe20000011408 */
[----:B------:R1:W-:Y:S04]  /*1b10*/  STL.64 [R1+0x40], R176 ;  /* 0x000040b001007387 */ /* 0x0003e80000100a00 */
[----:B------:R-:W-:-:S04]  /*1b20*/  IMAD R0, R0, c[0x0][0x2b0], RZ ;  /* 0x0000ac0000007a24 */ /* 0x000fc800078e02ff */
[----:B------:R-:W-:Y:S02]  /*1b30*/  IMAD R0, R8, c[0x0][0x2b4], R0 ;  /* 0x0000ad0008007a24 */ /* 0x000fe400078e0200 */
[C---:B----4-:R-:W-:Y:S02]  /*1b40*/  @!P1 LEA R2, P0, R242.reuse, R2, 0x1 ;  /* 0x00000002f2029211 */ /* 0x050fe400078008ff */
[----:B------:R-:W-:Y:S02]  /*1b50*/  IMAD.IADD R174, R177, 0x1, R0 ;  /* 0x00000001b1ae7824 */ /* 0x000fe400078e0200 */
[----:B--2---:R-:W-:-:S03]  /*1b60*/  @!P1 LEA.HI.X R3, R242, R4, R20, 0x1, P0 ;  /* 0x00000004f2039211 */ /* 0x004fc600000f0c14 */
[----:B------:R1:W-:Y:S04]  /*1b70*/  STL [R1+0x54], R174 ;  /* 0x000054ae01007387 */ /* 0x0003e80000100800 */
[----:B------:R-:W-:Y:S01]  /*1b80*/  @!PT LDS RZ, [RZ] ;  /* 0x00000000fffff984 */ /* 0x000fe20000000800 */
[----:B------:R-:W-:Y:S01]  /*1b90*/  @!PT LDS RZ, [RZ] ;  /* 0x00000000fffff984 */ /* 0x000fe20000000800 */
[----:B------:R-:W-:Y:S01]  /*1ba0*/  @!PT LDS RZ, [RZ] ;  /* 0x00000000fffff984 */ /* 0x000fe20000000800 */
[----:B------:R1:W-:Y:S04]  /*1bb0*/  @!P1 LDGSTS.E.BYPASS.LTC128B.128 [R243+0xa900], [R2.64], !P2 ;  /* 0x0a90000002f39fae */ /* 0x0003e8000d101d46 */
[----:B------:R-:W0:Y:S01]  /*1bc0*/  LDGDEPBAR ;  /* 0x00000000000079af */ /* 0x000e220000000000 */
[----:B------:R-:W-:Y:S02]  /*1bd0*/  WARPSYNC 0xffffffff ;  /* 0xffffffff00007948 */ /* 0x000fe40003800000 */
[----:B------:R-:W2:Y:S04]  /*1be0*/  LDL R175, [R1+0x30] ;  /* 0x0000300001af7983 */ /* 0x000ea80000100800 */
[----:B------:R-:W4:Y:S01]  /*1bf0*/  LDL R178, [R1+0x34] ;  /* 0x0000340001b27983 */ /* 0x000f220000100800 */
[----:B------:R-:W-:-:S02]  /*1c00*/  MOV R6, 0x70 ;  /* 0x0000007000067802 */ /* 0x000fc40000000f00 */
[----:B-1-3--:R-:W-:Y:S01]  /*1c10*/  MOV R5, c[0x0][0x2ac] ;  /* 0x0000ab0000057a02 */ /* 0x00afe20000000f00 */
[----:B------:R-:W3:Y:S01]  /*1c20*/  LDL R18, [R1+0x64] ;  /* 0x0000640001127983 */ /* 0x000ee20000100800 */
[----:B------:R-:W-:Y:S01]  /*1c30*/  MOV R0, c[0x0][0x2b8] ;  /* 0x0000ae0000007a02 */ /* 0x000fe20000000f00 */
[----:B------:R-:W-:Y:S02]  /*1c40*/  IMAD R121, R245, R6, -0x70 ;  /* 0xffffff90f5797424 */ /* 0x000fe400078e0206 */
[----:B------:R-:W-:Y:S01]  /*1c50*/  IMAD R5, R5, c[0x0][0x1d0], RZ ;  /* 0x0000740005057a24 */ /* 0x000fe200078e02ff */
[----:B------:R-:W-:Y:S02]  /*1c60*/  ISETP.NE.AND P3, PT, R0, 0x1, PT ;  /* 0x000000010000780c */ /* 0x000fe40003f65270 */
[----:B------:R-:W-:Y:S01]  /*1c70*/  MOV R244, RZ ;  /* 0x000000ff00f47202 */ /* 0x000fe20000000f00 */
[----:B------:R-:W-:Y:S01]  /*1c80*/  BAR.SYNC.DEFER_BLOCKING 0x0 ;  /* 0x0000000000007b1d */ /* 0x000fe20000010000 */
[----:B--2---:R-:W-:-:S04]  /*1c90*/  IADD3 R2, R175, R121, RZ ;  /* 0x00000079af027210 */ /* 0x004fc80007ffe0ff */
[C---:B------:R-:W-:Y:S02]  /*1ca0*/  ISETP.GE.AND P1, PT, R2.reuse, R5, PT ;  /* 0x000000050200720c */ /* 0x040fe40003f26270 */
[----:B----4-:R-:W-:Y:S02]  /*1cb0*/  IADD3 R2, R2, R178, RZ ;  /* 0x000000b202027210 */ /* 0x010fe40007ffe0ff */
[----:B------:R-:W-:-:S03]  /*1cc0*/  ISETP.GT.OR P1, PT, R175, 0x6f, P1 ;  /* 0x0000006faf00780c */ /* 0x000fc60000f24670 */
[----:B------:R-:W-:Y:S01]  /*1cd0*/  @P3 IMAD.HI.U32 R3, R2, c[0x0][0x2bc], RZ ;  /* 0x0000af0002033a27 */ /* 0x000fe200078e00ff */
[----:B------:R-:W-:-:S04]  /*1ce0*/  MOV R0, R2 ;  /* 0x0000000200007202 */ /* 0x000fc80000000f00 */
[----:B------:R-:W-:-:S05]  /*1cf0*/  @P3 SHF.R.U32.HI R0, RZ, c[0x0][0x2c0], R3 ;  /* 0x0000b000ff003a19 */ /* 0x000fca0000011603 */
[----:B------:R-:W-:-:S04]  /*1d00*/  @!P1 IADD3 R3, P0, R0, R176, RZ ;  /* 0x000000b000039210 */ /* 0x000fc80007f1e0ff */
[----:B------:R-:W-:Y:S02]  /*1d10*/  @!P1 LEA.HI.X.SX32 R5, R0, R174, 0x1, P0 ;  /* 0x000000ae00059211 */ /* 0x000fe400000f0eff */
[----:B------:R-:W-:-:S04]  /*1d20*/  @!P1 LEA R4, P0, R3, c[0x0][0x2a0], 0x2 ;  /* 0x0000a80003049a11 */ /* 0x000fc800078010ff */
[----:B------:R-:W-:-:S05]  /*1d30*/  @!P1 LEA.HI.X R5, R3, c[0x0][0x2a4], R5, 0x2, P0 ;  /* 0x0000a90003059a11 */ /* 0x000fca00000f1405 */
[----:B------:R1:W2:Y:S01]  /*1d40*/  @!P1 LDG.E R244, [R4.64] ;  /* 0x0000000604f49981 */ /* 0x0002a2000c1e1900 */
[----:B------:R-:W-:-:S05]  /*1d50*/  IADD3 R0, -R0, RZ, RZ ;  /* 0x000000ff00007210 */ /* 0x000fca0007ffe1ff */
[----:B------:R-:W-:Y:S01]  /*1d60*/  IMAD R252, R0, c[0x0][0x2b8], R2 ;  /* 0x0000ae0000fc7a24 */ /* 0x000fe200078e0202 */
[----:B------:R-:W4:Y:S03]  /*1d70*/  S2R R9, SR_TID.X ;  /* 0x0000000000097919 */ /* 0x000f260000002100 */
[----:B------:R-:W-:Y:S01]  /*1d80*/  IMAD.WIDE.U32 R2, R252, c[0x0][0x1e0], RZ ;  /* 0x00007800fc027a25 */ /* 0x000fe200078e00ff */
[----:B-1----:R-:W-:-:S05]  /*1d90*/  SHF.R.S32.HI R5, RZ, 0x1f, R252 ;  /* 0x0000001fff057819 */ /* 0x002fca00000114fc */
[----:B------:R-:W-:-:S04]  /*1da0*/  IMAD R0, R5, c[0x0][0x1e0], RZ ;  /* 0x0000780005007a24 */ /* 0x000fc800078e02ff */
[----:B------:R-:W-:-:S05]  /*1db0*/  IMAD R0, R252, c[0x0][0x1e4], R0 ;  /* 0x00007900fc007a24 */ /* 0x000fca00078e0200 */
[----:B------:R-:W-:Y:S01]  /*1dc0*/  IADD3 R3, R3, R0, RZ ;  /* 0x0000000003037210 */ /* 0x000fe20007ffe0ff */
[----:B------:R-:W-:Y:S02]  /*1dd0*/  IMAD R0, R14, c[0x0][0x1e8], RZ ;  /* 0x00007a000e007a24 */ /* 0x000fe400078e02ff */
[----:B---3--:R-:W-:-:S04]  /*1de0*/  IMAD.WIDE.U32 R172, R18, c[0x0][0x1e8], RZ ;  /* 0x00007a0012ac7a25 */ /* 0x008fc800078e00ff */
[----:B------:R-:W-:-:S05]  /*1df0*/  IMAD R0, R18, c[0x0][0x1ec], R0 ;  /* 0x00007b0012007a24 */ /* 0x000fca00078e0200 */
[----:B------:R-:W-:Y:S02]  /*1e00*/  IADD3 R171, R173, R0, RZ ;  /* 0x00000000adab7210 */ /* 0x000fe40007ffe0ff */
[----:B----4-:R-:W-:Y:S02]  /*1e10*/  SHF.R.S32.HI R7, RZ, 0x1f, R9 ;  /* 0x0000001fff077819 */ /* 0x010fe40000011409 */
[----:B------:R-:W-:Y:S02]  /*1e20*/  MOV R120, c[0x0][0x2ac] ;  /* 0x0000ab0000787a02 */ /* 0x000fe40000000f00 */
[----:B------:R-:W-:-:S04]  /*1e30*/  LEA.HI R7, R7, R9, RZ, 0x3 ;  /* 0x0000000907077211 */ /* 0x000fc800078f18ff */
[----:B------:R-:W-:Y:S02]  /*1e40*/  SHF.R.S32.HI R7, RZ, 0x3, R7 ;  /* 0x00000003ff077819 */ /* 0x000fe40000011407 */
[----:B------:R-:W-:Y:S01]  /*1e50*/  ISETP.GE.AND P5, PT, R242, c[0x0][0x1d4], PT ;  /* 0x00007500f2007a0c */ /* 0x000fe20003fa6270 */
[----:B------:R-:W-:-:S04]  /*1e60*/  IMAD R5, R5, c[0x0][0x208], RZ ;  /* 0x0000820005057a24 */ /* 0x000fc800078e02ff */
[----:B------:R-:W-:Y:S02]  /*1e70*/  IMAD R5, R252, c[0x0][0x20c], R5 ;  /* 0x00008300fc057a24 */ /* 0x000fe400078e0205 */
[----:B------:R-:W-:Y:S01]  /*1e80*/  IMAD.WIDE.U32 R22, R18, c[0x0][0x210], RZ ;  /* 0x0000840012167a25 */ /* 0x000fe200078e00ff */
[----:B------:R-:W-:Y:S04]  /*1e90*/  STL.64 [R1+0x38], R172 ;  /* 0x000038ac01007387 */ /* 0x000fe80000100a00 */
[----:B------:R-:W-:Y:S04]  /*1ea0*/  STL [R1+0x50], R171 ;  /* 0x000050ab01007387 */ /* 0x000fe80000100800 */
[----:B------:R-:W-:Y:S01]  /*1eb0*/  STL.64 [R1+0x48], R22 ;  /* 0x0000481601007387 */ /* 0x000fe20000100a00 */
[----:B------:R-:W-:-:S02]  /*1ec0*/  SHF.L.U32 R170, R242, 0x1, RZ ;  /* 0x00000001f2aa7819 */ /* 0x000fc400000006ff */
[----:B------:R-:W-:Y:S02]  /*1ed0*/  SHF.L.U64.HI R36, R242, 0x1, R20 ;  /* 0x00000001f2247819 */ /* 0x000fe40000010214 */
[----:B--2---:R-:W-:Y:S01]  /*1ee0*/  SHF.R.S32.HI R10, RZ, 0x1f, R244 ;  /* 0x0000001fff0a7819 */ /* 0x004fe200000114f4 */
[----:B------:R-:W-:-:S04]  /*1ef0*/  IMAD.WIDE.U32 R2, R244, c[0x0][0x1f0], R2 ;  /* 0x00007c00f4027a25 */ /* 0x000fc800078e0002 */
[----:B------:R-:W-:Y:S01]  /*1f00*/  IMAD R4, R10, c[0x0][0x1f0], RZ ;  /* 0x00007c000a047a24 */ /* 0x000fe200078e02ff */
[----:B------:R-:W-:-:S03]  /*1f10*/  IADD3 R2, P0, R2, R172, RZ ;  /* 0x000000ac02027210 */ /* 0x000fc60007f1e0ff */
[----:B------:R-:W-:-:S05]  /*1f20*/  IMAD R0, R244, c[0x0][0x1f4], R4 ;  /* 0x00007d00f4007a24 */ /* 0x000fca00078e0204 */
[----:B------:R-:W-:Y:S02]  /*1f30*/  IADD3.X R3, R171, R3, R0, P0, !PT ;  /* 0x00000003ab037210 */ /* 0x000fe400007fe400 */
[----:B------:R-:W-:Y:S01]  /*1f40*/  LEA R0, P0, R2, c[0x0][0x1c8], 0x1 ;  /* 0x0000720002007a11 */ /* 0x000fe200078008ff */
[----:B------:R-:W-:-:S03]  /*1f50*/  IMAD R4, R245, -0x70, R6 ;  /* 0xffffff90f5047824 */ /* 0x000fc600078e0206 */
[----:B------:R-:W-:Y:S01]  /*1f60*/  LEA.HI.X R11, R2, c[0x0][0x1cc], R3, 0x1, P0 ;  /* 0x00007300020b7a11 */ /* 0x000fe200000f0c03 */
[----:B------:R-:W1:Y:S01]  /*1f70*/  SHFL.IDX PT, R8, R0, RZ, 0x181f ;  /* 0x00181fff00087589 */ /* 0x000e6200000e0000 */
[----:B------:R-:W-:-:S03]  /*1f80*/  IMAD R120, R120, c[0x0][0x1d0], R4 ;  /* 0x0000740078787a24 */ /* 0x000fc600078e0204 */
[----:B------:R-:W2:Y:S02]  /*1f90*/  SHFL.IDX PT, R6, R11, RZ, 0x181f ;  /* 0x00181fff0b067589 */ /* 0x000ea400000e0000 */
[----:B------:R-:W-:Y:S02]  /*1fa0*/  IADD3 R4, -R7, R120, RZ ;  /* 0x0000007807047210 */ /* 0x000fe40007ffe1ff */
[----:B------:R-:W3:Y:S02]  /*1fb0*/  SHFL.IDX PT, R7, R0, 0x1, 0x181f ;  /* 0x00381f0000077f89 */ /* 0x000ee400000e0000 */
[C---:B------:R-:W-:Y:S02]  /*1fc0*/  ISETP.GE.AND P2, PT, R4.reuse, 0x1, PT ;  /* 0x000000010400780c */ /* 0x040fe40003f46270 */
[----:B------:R-:W4:Y:S01]  /*1fd0*/  SHFL.IDX PT, R12, R11, 0x1, 0x181f ;  /* 0x00381f000b0c7f89 */ /* 0x000f2200000e0000 */
[----:B------:R-:W-:-:S03]  /*1fe0*/  ISETP.GE.AND P1, PT, R4, 0x11, PT ;  /* 0x000000110400780c */ /* 0x000fc60003f26270 */
[----:B------:R-:W5:Y:S04]  /*1ff0*/  SHFL.IDX PT, R13, R0, 0x2, 0x181f ;  /* 0x00581f00000d7f89 */ /* 0x000f6800000e0000 */
[----:B------:R-:W-:Y:S03]  /*2000*/  SHFL.IDX PT, R15, R0, 0x3, 0x181f ;  /* 0x00781f00000f7f89 */ /* 0x000fe600000e0000 */
[C---:B-1----:R-:W-:Y:S01]  /*2010*/  @P2 LEA R8, P0, R242.reuse, R8, 0x1 ;  /* 0x00000008f2082211 */ /* 0x042fe200078008ff */
[----:B------:R-:W1:Y:S03]  /*2020*/  SHFL.IDX PT, R17, R11, 0x2, 0x181f ;  /* 0x00581f000b117f89 */ /* 0x000e6600000e0000 */
[----:B--2---:R-:W-:Y:S01]  /*2030*/  @P2 LEA.HI.X R9, R242, R6, R20, 0x1, P0 ;  /* 0x00000006f2092211 */ /* 0x004fe200000f0c14 */
[----:B------:R-:W2:Y:S01]  /*2040*/  SHFL.IDX PT, R16, R11, 0x3, 0x181f ;  /* 0x00781f000b107f89 */ /* 0x000ea200000e0000 */
[----:B------:R-:W-:-:S02]  /*2050*/  ISETP.GE.AND P6, PT, R4, 0x21, PT ;  /* 0x000000210400780c */ /* 0x000fc40003fc6270 */
[----:B---3--:R-:W-:Y:S01]  /*2060*/  @P1 LEA R6, P0, R242, R7, 0x1 ;  /* 0x00000007f2061211 */ /* 0x008fe200078008ff */
[----:B------:R5:W-:Y:S01]  /*2070*/  @P2 LDGSTS.E.BYPASS.LTC128B.128 [R243+0x3900], [R8.64], !P5 ;  /* 0x0390000008f32fae */ /* 0x000be2000e901d46 */
[----:B------:R-:W-:Y:S01]  /*2080*/  ISETP.GE.AND P2, PT, R4, 0x31, PT ;  /* 0x000000310400780c */ /* 0x000fe20003f46270 */
[----:B------:R-:W-:Y:S01]  /*2090*/  IMAD.WIDE.U32 R2, R252, c[0x0][0x208], RZ ;  /* 0x00008200fc027a25 */ /* 0x000fe200078e00ff */
[----:B----4-:R-:W-:Y:S02]  /*20a0*/  @P1 LEA.HI.X R7, R242, R12, R20, 0x1, P0 ;  /* 0x0000000cf2071211 */ /* 0x010fe400000f0c14 */
[----:B------:R-:W3:Y:S02]  /*20b0*/  SHFL.IDX PT, R12, R0, 0x4, 0x181f ;  /* 0x00981f00000c7f89 */ /* 0x000ee400000e0000 */
[----:B------:R-:W-:Y:S01]  /*20c0*/  IADD3 R3, R3, R5, RZ ;  /* 0x0000000503037210 */ /* 0x000fe20007ffe0ff */
[----:B------:R-:W-:Y:S01]  /*20d0*/  IMAD R5, R14, c[0x0][0x210], RZ ;  /* 0x000084000e057a24 */ /* 0x000fe200078e02ff */
[----:B------:R4:W-:Y:S04]  /*20e0*/  @P1 LDGSTS.E.BYPASS.LTC128B.128 [R243+0x4100], [R6.64], !P5 ;  /* 0x0410000006f31fae */ /* 0x0009e8000e901d46 */
[----:B------:R-:W2:Y:S01]  /*20f0*/  SHFL.IDX PT, R14, R11, 0x4, 0x181f ;  /* 0x00981f000b0e7f89 */ /* 0x000ea200000e0000 */
[----:B------:R-:W-:-:S02]  /*2100*/  IMAD R5, R18, c[0x0][0x214], R5 ;  /* 0x0000850012057a24 */ /* 0x000fc400078e0205 */
[----:B------:R-:W-:Y:S02]  /*2110*/  IMAD R10, R10, c[0x0][0x218], RZ ;  /* 0x000086000a0a7a24 */ /* 0x000fe400078e02ff */
[----:B------:R-:W-:Y:S01]  /*2120*/  IMAD.WIDE.U32 R2, R244, c[0x0][0x218], R2 ;  /* 0x00008600f4027a25 */ /* 0x000fe200078e0002 */
[C---:B-----5:R-:W-:Y:S02]  /*2130*/  @P6 LEA R8, P1, R242.reuse, R13, 0x1 ;  /* 0x0000000df2086211 */ /* 0x060fe400078208ff */
[----:B------:R-:W-:Y:S02]  /*2140*/  SHFL.IDX PT, R13, R0, 0x6, 0x181f ;  /* 0x00d81f00000d7f89 */ /* 0x000fe400000e0000 */
[--C-:B-1----:R-:W-:Y:S02]  /*2150*/  @P6 LEA.HI.X R9, R242, R17, R20.reuse, 0x1, P1 ;  /* 0x00000011f2096211 */ /* 0x102fe400008f0c14 */
[----:B------:R-:W-:Y:S02]  /*2160*/  ISETP.GE.AND P1, PT, R4, 0x41, PT ;  /* 0x000000410400780c */ /* 0x000fe40003f26270 */
[C---:B----4-:R-:W-:Y:S01]  /*2170*/  @P2 LEA R6, P0, R242.reuse, R15, 0x1 ;  /* 0x0000000ff2062211 */ /* 0x050fe200078008ff */
[----:B------:R-:W-:Y:S04]  /*2180*/  SHFL.IDX PT, R17, R11, 0x5, 0x181f ;  /* 0x00b81f000b117f89 */ /* 0x000fe800000e0000 */
[----:B------:R1:W4:Y:S01]  /*2190*/  SHFL.IDX PT, R15, R0, 0x5, 0x181f ;  /* 0x00b81f00000f7f89 */ /* 0x00032200000e0000 */
[----:B--2---:R-:W-:-:S03]  /*21a0*/  @P2 LEA.HI.X R7, R242, R16, R20, 0x1, P0 ;  /* 0x00000010f2072211 */ /* 0x004fc600000f0c14 */
[----:B------:R-:W2:Y:S01]  /*21b0*/  SHFL.IDX PT, R11, R11, 0x6, 0x181f ;  /* 0x00d81f000b0b7f89 */ /* 0x000ea200000e0000 */
[----:B------:R-:W-:Y:S01]  /*21c0*/  IADD3 R18, R23, R5, RZ ;  /* 0x0000000517127210 */ /* 0x000fe20007ffe0ff */
[----:B------:R-:W-:Y:S01]  /*21d0*/  IMAD R10, R244, c[0x0][0x21c], R10 ;  /* 0x00008700f40a7a24 */ /* 0x000fe200078e020a */
[----:B------:R-:W-:Y:S01]  /*21e0*/  IADD3 R5, P0, R2, R22, RZ ;  /* 0x0000001602057210 */ /* 0x000fe20007f1e0ff */
[----:B------:R5:W-:Y:S01]  /*21f0*/  @P6 LDGSTS.E.BYPASS.LTC128B.128 [R243+0x4900], [R8.64], !P5 ;  /* 0x0490000008f36fae */ /* 0x000be2000e901d46 */
[----:B------:R-:W-:-:S03]  /*2200*/  ISETP.GE.AND P6, PT, R4, 0x51, PT ;  /* 0x000000510400780c */ /* 0x000fc60003fc6270 */
[----:B------:R4:W-:Y:S01]  /*2210*/  @P2 LDGSTS.E.BYPASS.LTC128B.128 [R243+0x5100], [R6.64], !P5 ;  /* 0x0510000006f32fae */ /* 0x0009e2000e901d46 */
[----:B------:R-:W-:Y:S02]  /*2220*/  ISETP.GE.AND P2, PT, R4, 0x61, PT ;  /* 0x000000610400780c */ /* 0x000fe40003f46270 */
[----:B------:R-:W-:Y:S02]  /*2230*/  IADD3.X R10, R18, R3, R10, P0, !PT ;  /* 0x00000003120a7210 */ /* 0x000fe400007fe40a */
[----:B---3--:R-:W-:-:S04]  /*2240*/  @P1 LEA R2, P0, R242, R12, 0x1 ;  /* 0x0000000cf2021211 */ /* 0x008fc800078008ff */
[----:B------:R-:W-:Y:S02]  /*2250*/  @P1 LEA.HI.X R3, R242, R14, R20, 0x1, P0 ;  /* 0x0000000ef2031211 */ /* 0x000fe400000f0c14 */
[----:B-1----:R-:W-:-:S03]  /*2260*/  LEA R0, P0, R5, c[0x0][0x1f8], 0x1 ;  /* 0x00007e0005007a11 */ /* 0x002fc600078008ff */
[----:B------:R1:W-:Y:S01]  /*2270*/  @P1 LDGSTS.E.BYPASS.LTC128B.128 [R243+0x5900], [R2.64], !P5 ;  /* 0x0590000002f31fae */ /* 0x0003e2000e901d46 */
[----:B------:R-:W-:Y:S02]  /*2280*/  LEA.HI.X R16, R5, c[0x0][0x1fc], R10, 0x1, P0 ;  /* 0x00007f0005107a11 */ /* 0x000fe400000f0c0a */
[----:B----4-:R-:W-:-:S04]  /*2290*/  @P6 LEA R6, P1, R242, R15, 0x1 ;  /* 0x0000000ff2066211 */ /* 0x010fc800078208ff */
[----:B------:R-:W-:-:S05]  /*22a0*/  @P6 LEA.HI.X R7, R242, R17, R20, 0x1, P1 ;  /* 0x00000011f2076211 */ /* 0x000fca00008f0c14 */
[----:B------:R3:W-:Y:S01]  /*22b0*/  @P6 LDGSTS.E.BYPASS.LTC128B.128 [R243+0x6100], [R6.64], !P5 ;  /* 0x0610000006f36fae */ /* 0x0007e2000e901d46 */
[----:B-1----:R-:W-:-:S04]  /*22c0*/  @P2 LEA R2, P0, R242, R13, 0x1 ;  /* 0x0000000df2022211 */ /* 0x002fc800078008ff */
[----:B--2---:R-:W-:-:S05]  /*22d0*/  @P2 LEA.HI.X R3, R242, R11, R20, 0x1, P0 ;  /* 0x0000000bf2032211 */ /* 0x004fca00000f0c14 */
[----:B------:R1:W-:Y:S04]  /*22e0*/  @P2 LDGSTS.E.BYPASS.LTC128B.128 [R243+0x6900], [R2.64], !P5 ;  /* 0x0690000002f32fae */ /* 0x0003e8000e901d46 */
[----:B------:R-:W0:Y:S04]  /*22f0*/  LDGDEPBAR ;  /* 0x00000000000079af */ /* 0x000e280000000000 */
[----:B------:R-:W1:Y:S04]  /*2300*/  SHFL.IDX PT, R5, R0, RZ, 0x181f ;  /* 0x00181fff00057589 */ /* 0x000e6800000e0000 */
[----:B------:R-:W2:Y:S04]  /*2310*/  SHFL.IDX PT, R14, R0, 0x1, 0x181f ;  /* 0x00381f00000e7f89 */ /* 0x000ea800000e0000 */
[----:B------:R-:W4:Y:S04]  /*2320*/  SHFL.IDX PT, R12, R0, 0x2, 0x181f ;  /* 0x00581f00000c7f89 */ /* 0x000f2800000e0000 */
[----:B------:R-:W-:Y:S01]  /*2330*/  STL [R1+0x58], R18 ;  /* 0x0000581201007387 */ /* 0x000fe20000100800 */
[----:B------:R-:W-:-:S04]  /*2340*/  DEPBAR.LE SB0, 0x1 ;  /* 0x000080400000791a */ /* 0x000fc80000000000 */
[----:B------:R-:W-:-:S04]  /*2350*/  DEPBAR.LE SB0, 0x0 ;  /* 0x000080000000791a */ /* 0x000fc80000000000 */
[----:B------:R-:W-:Y:S06]  /*2360*/  BAR.SYNC.DEFER_BLOCKING 0x0 ;  /* 0x0000000000007b1d */ /* 0x000fec0000010000 */
[----:B-----5:R-:W5:Y:S04]  /*2370*/  SHFL.IDX PT, R8, R16, 0x1, 0x181f ;  /* 0x00381f0010087f89 */ /* 0x020f6800000e0000 */
[----:B------:R-:W2:Y:S04]  /*2380*/  SHFL.IDX PT, R13, R16, 0x2, 0x181f ;  /* 0x00581f00100d7f89 */ /* 0x000ea800000e0000 */
[----:B------:R-:W3:Y:S04]  /*2390*/  SHFL.IDX PT, R18, R0, 0x4, 0x181f ;  /* 0x00981f0000127f89 */ /* 0x000ee800000e0000 */
[----:B------:R-:W3:Y:S04]  /*23a0*/  SHFL.IDX PT, R10, R0, 0x3, 0x181f ;  /* 0x00781f00000a7f89 */ /* 0x000ee800000e0000 */
[----:B------:R-:W3:Y:S04]  /*23b0*/  SHFL.IDX PT, R9, R16, RZ, 0x181f ;  /* 0x00181fff10097589 */ /* 0x000ee800000e0000 */
[----:B------:R-:W3:Y:S01]  /*23c0*/  SHFL.IDX PT, R11, R16, 0x3, 0x181f ;  /* 0x00781f00100b7f89 */ /* 0x000ee200000e0000 */
[----:B-1----:R-:W-:-:S03]  /*23d0*/  IADD3 R2, P0, R5, R170, RZ ;  /* 0x000000aa05027210 */ /* 0x002fc60007f1e0ff */
[----:B------:R-:W1:Y:S04]  /*23e0*/  SHFL.IDX PT, R17, R0, 0x5, 0x181f ;  /* 0x00b81f0000117f89 */ /* 0x000e6800000e0000 */
[----:B------:R-:W1:Y:S01]  /*23f0*/  SHFL.IDX PT, R19, R16, 0x4, 0x181f ;  /* 0x00981f0010137f89 */ /* 0x000e6200000e0000 */
[----:B--2---:R-:W-:-:S03]  /*2400*/  IADD3 R14, P1, R14, R170, RZ ;  /* 0x000000aa0e0e7210 */ /* 0x004fc60007f3e0ff */
[----:B------:R-:W2:Y:S01]  /*2410*/  SHFL.IDX PT, R5, R16, 0x5, 0x181f ;  /* 0x00b81f0010057f89 */ /* 0x000ea200000e0000 */
[----:B----4-:R-:W-:-:S03]  /*2420*/  IADD3 R12, P2, R12, R170, RZ ;  /* 0x000000aa0c0c7210 */ /* 0x010fc60007f5e0ff */
[----:B------:R-:W-:Y:S01]  /*2430*/  LDSM.16.M88.4 R32, [R231] ;  /* 0x00000000e720783b */ /* 0x000fe20000000200 */
[----:B-----5:R-:W-:-:S03]  /*2440*/  IADD3.X R15, R8, R36, RZ, P1, !PT ;  /* 0x00000024080f7210 */ /* 0x020fc60000ffe4ff */
[----:B------:R-:W-:Y:S01]  /*2450*/  LDSM.16.M88.4 R48, [R224] ;  /* 0x00000000e030783b */ /* 0x000fe20000000200 */
[----:B------:R-:W-:Y:S02]  /*2460*/  IADD3.X R13, R13, R36, RZ, P2, !PT ;  /* 0x000000240d0d7210 */ /* 0x000fe400017fe4ff */
[----:B---3--:R-:W-:Y:S01]  /*2470*/  IADD3 R8, P2, R18, R170, RZ ;  /* 0x000000aa12087210 */ /* 0x008fe20007f5e0ff */
[----:B------:R-:W-:Y:S04]  /*2480*/  LDSM.16.M88.4 R28, [R231+0x2000] ;  /* 0x00200000e71c783b */ /* 0x000fe80000000200 */
[----:B------:R-:W3:Y:S01]  /*2490*/  SHFL.IDX PT, R18, R0, 0x6, 0x181f ;  /* 0x00d81f0000127f89 */ /* 0x000ee200000e0000 */
[----:B------:R-:W-:-:S03]  /*24a0*/  ISETP.GE.AND P6, PT, R242, c[0x0][0x1d4], PT ;  /* 0x00007500f2007a0c */ /* 0x000fc60003fc6270 */
[----:B------:R-:W4:Y:S01]  /*24b0*/  SHFL.IDX PT, R0, R16, 0x6, 0x181f ;  /* 0x00d81f0010007f89 */ /* 0x000f2200000e0000 */
[----:B------:R-:W-:Y:S02]  /*24c0*/  IADD3 R10, P1, R10, R170, RZ ;  /* 0x000000aa0a0a7210 */ /* 0x000fe40007f3e0ff */
[-C--:B------:R-:W-:Y:S01]  /*24d0*/  IADD3.X R3, R9, R36.reuse, RZ, P0, !PT ;  /* 0x0000002409037210 */ /* 0x080fe200007fe4ff */
[----:B------:R-:W-:Y:S01]  /*24e0*/  LDSM.16.M88.4 R24, [R234] ;  /* 0x00000000ea18783b */ /* 0x000fe20000000200 */
[C---:B------:R-:W-:Y:S02]  /*24f0*/  ISETP.LT.OR P0, PT, R4.reuse, 0x1, P6 ;  /* 0x000000010400780c */ /* 0x040fe40003701670 */
[----:B------:R-:W-:Y:S01]  /*2500*/  IADD3.X R11, R11, R36, RZ, P1, !PT ;  /* 0x000000240b0b7210 */ /* 0x000fe20000ffe4ff */
[----:B------:R-:W5:Y:S01]  /*2510*/  LDSM.16.M88.4 R52, [R235] ;  /* 0x00000000eb34783b */ /* 0x000f620000000200 */
[----:B-1----:R-:W-:Y:S02]  /*2520*/  IADD3 R6, P1, R17, R170, RZ ;  /* 0x000000aa11067210 */ /* 0x002fe40007f3e0ff */
[----:B------:R-:W-:Y:S01]  /*2530*/  IADD3.X R9, R19, R36, RZ, P2, !PT ;  /* 0x0000002413097210 */ /* 0x000fe200017fe4ff */
[----:B------:R-:W-:Y:S01]  /*2540*/  LDSM.16.M88.4 R76, [R224+0x800] ;  /* 0x00080000e04c783b */ /* 0x000fe20000000200 */
[----:B------:R-:W-:-:S02]  /*2550*/  ISETP.LT.OR P2, PT, R4, 0x11, P6 ;  /* 0x000000110400780c */ /* 0x000fc40003741670 */
[----:B--2---:R-:W-:Y:S01]  /*2560*/  IADD3.X R7, R5, R36, RZ, P1, !PT ;  /* 0x0000002405077210 */ /* 0x004fe20000ffe4ff */
[----:B------:R-:W-:Y:S01]  /*2570*/  LDSM.16.M88.4 R88, [R224+0x1000] ;  /* 0x00100000e058783b */ /* 0x000fe20000000200 */
[----:B------:R-:W-:-:S03]  /*2580*/  ISETP.LT.OR P1, PT, R4, 0x21, P6 ;  /* 0x000000210400780c */ /* 0x000fc60003721670 */
[----:B------:R-:W-:Y:S04]  /*2590*/  LDSM.16.M88.4 R96, [R224+0x1800] ;  /* 0x00180000e060783b */ /* 0x000fe80000000200 */
[----:B------:R-:W-:Y:S04]  /*25a0*/  LDSM.16.M88.4 R104, [R224+0x2000] ;  /* 0x00200000e068783b */ /* 0x000fe80000000200 */
[----:B------:R-:W-:Y:S04]  /*25b0*/  LDSM.16.M88.4 R112, [R224+0x2800] ;  /* 0x00280000e070783b */ /* 0x000fe80000000200 */
[----:B------:R-:W-:Y:S04]  /*25c0*/  LDSM.16.M88.4 R124, [R224+0x3000] ;  /* 0x00300000e07c783b */ /* 0x000fe80000000200 */
[----:B------:R-:W1:Y:S04]  /*25d0*/  LDSM.16.M88.4 R20, [R234+0x2000] ;  /* 0x00200000ea14783b */ /* 0x000e680000000200 */
[----:B------:R-:W-:Y:S04]  /*25e0*/  LDSM.16.M88.4 R84, [R241] ;  /* 0x00000000f154783b */ /* 0x000fe80000000200 */
[----:B------:R-:W-:Y:S04]  /*25f0*/  LDSM.16.M88.4 R92, [R240] ;  /* 0x00000000f05c783b */ /* 0x000fe80000000200 */
[----:B------:R-:W-:Y:S04]  /*2600*/  LDSM.16.M88.4 R100, [R239] ;  /* 0x00000000ef64783b */ /* 0x000fe80000000200 */
[----:B------:R-:W-:Y:S04]  /*2610*/  LDSM.16.M88.4 R108, [R238] ;  /* 0x00000000ee6c783b */ /* 0x000fe80000000200 */
[----:B------:R-:W-:Y:S04]  /*2620*/  LDSM.16.M88.4 R116, [R237] ;  /* 0x00000000ed74783b */ /* 0x000fe80000000200 */
[----:B------:R-:W-:Y:S04]  /*2630*/  LDSM.16.M88.4 R128, [R236] ;  /* 0x00000000ec80783b */ /* 0x000fe80000000200 */
[----:B------:R-:W-:Y:S01]  /*2640*/  @!PT LDS RZ, [RZ] ;  /* 0x00000000fffff984 */ /* 0x000fe20000000800 */
[----:B------:R-:W-:Y:S01]  /*2650*/  @!PT LDS RZ, [RZ] ;  /* 0x00000000fffff984 */ /* 0x000fe20000000800 */
[----:B------:R-:W-:Y:S01]  /*2660*/  @!PT LDS RZ, [RZ] ;  /* 0x00000000fffff984 */ /* 0x000fe20000000800 */
[----:B------:R3:W-:Y:S04]  /*2670*/  LDGSTS.E.BYPASS.LTC128B.128 [R243+0x100], [R2.64], !P0 ;  /* 0x0010000002f37fae */ /* 0x0007e8000c101d46 */
[----:B------:R2:W-:Y:S01]  /*2680*/  LDGSTS.E.BYPASS.LTC128B.128 [R243+0x900], [R14.64], !P2 ;  /* 0x009000000ef37fae */ /* 0x0005e2000d101d46 */
[----:B------:R-:W-:-:S03]  /*2690*/  ISETP.LT.OR P2, PT, R4, 0x31, P6 ;  /* 0x000000310400780c */ /* 0x000fc60003741670 */
[----:B------:R2:W-:Y:S01]  /*26a0*/  LDGSTS.E.BYPASS.LTC128B.128 [R243+0x1100], [R12.64], !P1 ;  /* 0x011000000cf37fae */ /* 0x0005e2000c901d46 */
[----:B------:R-:W-:-:S09]  /*26b0*/  ISETP.LT.OR P1, PT, R4, 0x51, P6 ;  /* 0x000000510400780c */ /* 0x000fd20003721670 */
[----:B------:R1:W-:Y:S01]  /*26c0*/  LDGSTS.E.BYPASS.LTC128B.128 [R243+0x1900], [R10.64], !P2 ;  /* 0x019000000af37fae */ /* 0x0003e2000d101d46 */
[----:B---3--:R-:W-:-:S04]  /*26d0*/  IADD3 R2, P0, R18, R170, RZ ;  /* 0x000000aa12027210 */ /* 0x008fc80007f1e0ff */
[----:B----4-:R-:W-:Y:S02]  /*26e0*/  IADD3.X R3, R0, R36, RZ, P0, !PT ;  /* 0x0000002400037210 */ /* 0x010fe400007fe4ff */
[C---:B------:R-:W-:Y:S02]  /*26f0*/  ISETP.LT.OR P0, PT, R4.reuse, 0x41, P6 ;  /* 0x000000410400780c */ /* 0x040fe40003701670 */
[----:B------:R-:W-:Y:S01]  /*2700*/  ISETP.LT.OR P6, PT, R4, 0x61, P6 ;  /* 0x000000610400780c */ /* 0x000fe200037c1670 */
[-C--:B--2---:R-:W-:Y:S10]  /*2710*/  HMMA.16816.F32 R12, R32, R48.reuse, RZ ;  /* 0x00000030200c723c */ /* 0x084ff400000018ff */
[----:B------:R1:W-:Y:S04]  /*2720*/  LDGSTS.E.BYPASS.LTC128B.128 [R243+0x2100], [R8.64], !P0 ;  /* 0x0210000008f37fae */ /* 0x0003e8000c101d46 */
[----:B------:R2:W-:Y:S04]  /*2730*/  LDGSTS.E.BYPASS.LTC128B.128 [R243+0x2900], [R6.64], !P1 ;  /* 0x0290000006f37fae */ /* 0x0005e8000c901d46 */
[----:B------:R3:W-:Y:S04]  /*2740*/  LDGSTS.E.BYPASS.LTC128B.128 [R243+0x3100], [R2.64], !P6 ;  /* 0x0310000002f37fae */ /* 0x0007e8000f101d46 */
[----:B------:R-:W-:Y:S04]  /*2750*/  LDSM.16.M88.4 R40, [R230] ;  /* 0x00000000e628783b */ /* 0x000fe80000000200 */
[----:B------:R-:W4:Y:S01]  /*2760*/  LDSM.16.M88.4 R16, [R232] ;  /* 0x00000000e810783b */ /* 0x000f220000000200 */
[----:B------:R-:W-:Y:S03]  /*2770*/  HMMA.16816.F32 R56, R28, R48, RZ ;  /* 0x000000301c38723c */ /* 0x000fe600000018ff */
[----:B------:R-:W-:Y:S04]  /*2780*/  LDSM.16.M88.4 R44, [R227] ;  /* 0x00000000e32c783b */ /* 0x000fe80000000200 */
[----:B------:R-:W0:Y:S01]  /*2790*/  LDGDEPBAR ;  /* 0x00000000000079af */ /* 0x000e220000000000 */
[----:B-----5:R-:W-:Y:S03]  /*27a0*/  HMMA.16816.F32 R60, R24, R52, R12 ;  /* 0x00000034183c723c */ /* 0x020fe6000000180c */
[----:B------:R-:W5:Y:S04]  /*27b0*/  LDSM.16.M88.4 R12, [R232+0x2000] ;  /* 0x00200000e80c783b */ /* 0x000f680000000200 */
[----:B-1----:R-:W1:Y:S01]  /*27c0*/  LDSM.16.M88.4 R8, [R233] ;  /* 0x00000000e908783b */ /* 0x002e620000000200 */
[----:B------:R-:W-:Y:S03]  /*27d0*/  HMMA.16816.F32 R68, R32, R50, RZ ;  /* 0x000000322044723c */ /* 0x000fe600000018ff */
[----:B--2---:R-:W2:Y:S05]  /*27e0*/  LDSM.16.M88.4 R4, [R233+0x2000] ;  /* 0x00200000e904783b */ /* 0x004eaa0000000200 */
[----:B------:R-:W-:Y:S08]  /*27f0*/  HMMA.16816.F32 R56, R20, R52, R56 ;  /* 0x000000341438723c */ /* 0x000ff00000001838 */
[----:B----4-:R-:W-:Y:S08]  /*2800*/  HMMA.16816.F32 R64, R16, R40, R60 ;  /* 0x000000281040723c */ /* 0x010ff0000000183c */
[----:B------:R-:W-:Y:S08]  /*2810*/  HMMA.16816.F32 R60, R28, R50, RZ ;  /* 0x000000321c3c723c */ /* 0x000ff000000018ff */
[----:B-----5:R-:W-:Y:S08]  /*2820*/  HMMA.16816.F32 R48, R12, R40, R56 ;  /* 0x000000280c30723c */ /* 0x020ff00000001838 */
[----:B------:R-:W-:Y:S08]  /*2830*/  HMMA.16816.F32 R56, R24, R54, R68 ;  /* 0x000000361838723c */ /* 0x000ff00000001844 */
[----:B-1----:R-:W-:Y:S08]  /*2840*/  HMMA.16816.F32 R68, R8, R44, R64 ;  /* 0x0000002c0844723c */ /* 0x002ff00000001840 */
[----:B------:R-:W-:Y:S08]  /*2850*/  HMMA.16816.F32 R64, R20, R54, R60 ;  /* 0x000000361440723c */ /* 0x000ff0000000183c */
[----:B------:R-:W-:Y:S08]  /*2860*/  HMMA.16816.F32 R60, R32, R76, RZ ;  /* 0x0000004c203c723c */ /* 0x000ff000000018ff */
[----:B--2---:R-:W-:Y:S01]  /*2870*/  HMMA.16816.F32 R80, R4, R44, R48 ;  /* 0x0000002c0450723c */ /* 0x004fe20000001830 */
[----:B------:R-:W1:Y:S07]  /*2880*/  LDSM.16.M88.4 R48, [R230+0x800] ;  /* 0x00080000e630783b */ /* 0x000e6e0000000200 */
[----:B------:R-:W-:Y:S01]  /*2890*/  HMMA.16816.F32 R52, R16, R42, R56 ;  /* 0x0000002a1034723c */ /* 0x000fe20000001838 */
[----:B------:R-:W-:-:S07]  /*28a0*/  FMUL.FTZ R0, R68, c[0x0][0x320] ;  /* 0x0000c80044007a20 */ /* 0x000fce0000410000 */
[----:B------:R-:W-:Y:S01]  /*28b0*/  HMMA.16816.F32 R56, R28, R76, RZ ;  /* 0x0000004c1c38723c */ /* 0x000fe200000018ff */
[----:B------:R2:W4:Y:S07]  /*28c0*/  MUFU.TANH R169, R0 ;  /* 0x0000000000a97308 */ /* 0x00052e0000002400 */
[----:B------:R-:W-:Y:S01]  /*28d0*/  HMMA.16816.F32 R60, R24, R84, R60 ;  /* 0x00000054183c723c */ /* 0x000fe2000000183c */
[----:B--2---:R-:W-:-:S07]  /*28e0*/  FMUL.FTZ R0, R69, c[0x0][0x320] ;  /* 0x0000c80045007a20 */ /* 0x004fce0000410000 */
[----:B------:R-:W-:Y:S01]  /*28f0*/  HMMA.16816.F32 R64, R12, R42, R64 ;  /* 0x0000002a0c40723c */ /* 0x000fe20000001840 */
[----:B------:R-:W2:Y:S01]  /*2900*/  LDSM.16.M88.4 R40, [R227+0x800] ;  /* 0x00080000e328783b */ /* 0x000ea20000000200 */
[----:B------:R5:W1:Y:S02]  /*2910*/  MUFU.TANH R168, R0 ;  /* 0x0000000000a87308 */ /* 0x000a640000002400 */
[----:B-----5:R-:W-:-:S06]  /*2920*/  FMUL.FTZ R0, R70, c[0x0][0x320] ;  /* 0x0000c80046007a20 */ /* 0x020fcc0000410000 */
[----:B------:R5:W1:Y:S02]  /*2930*/  MUFU.TANH R201, R0 ;  /* 0x0000000000c97308 */ /* 0x000a640000002400 */
[----:B-----5:R-:W-:Y:S02]  /*2940*/  FMUL.FTZ R0, R71, c[0x0][0x320] ;  /* 0x0000c80047007a20 */ /* 0x020fe40000410000 */
[----:B------:R-:W-:Y:S04]  /*2950*/  HMMA.16816.F32 R68, R8, R46, R52 ;  /* 0x0000002e0844723c */ /* 0x000fe80000001834 */
[----:B------:R5:W1:Y:S04]  /*2960*/  MUFU.TANH R199, R0 ;  /* 0x0000000000c77308 */ /* 0x000a680000002400 */
[----:B------:R-:W-:Y:S01]  /*2970*/  HMMA.16816.F32 R52, R20, R84, R56 ;  /* 0x000000541434723c */ /* 0x000fe20000001838 */
[----:B-----5:R-:W-:-:S07]  /*2980*/  FMUL.FTZ R0, R80, c[0x0][0x320] ;  /* 0x0000c80050007a20 */ /* 0x020fce0000410000 */
[----:B------:R-:W-:Y:S01]  /*2990*/  HMMA.16816.F32 R56, R32, R78, RZ ;  /* 0x0000004e2038723c */ /* 0x000fe200000018ff */
[----:B------:R5:W2:Y:S07]  /*29a0*/  MUFU.TANH R185, R0 ;  /* 0x0000000000b97308 */ /* 0x000aae0000002400 */
[----:B-1----:R-:W-:Y:S01]  /*29b0*/  HMMA.16816.F32 R60, R16, R48, R60 ;  /* 0x00000030103c723c */ /* 0x002fe2000000183c */
[----:B-----5:R-:W-:-:S04]  /*29c0*/  FMUL.FTZ R0, R81, c[0x0][0x320] ;  /* 0x0000c80051007a20 */ /* 0x020fc80000410000 */
[----:B------:R1:W1:Y:S03]  /*29d0*/  MUFU.TANH R183, R0 ;  /* 0x0000000000b77308 */ /* 0x0002660000002400 */
[----:B------:R-:W-:Y:S01]  /*29e0*/  HMMA.16816.F32 R72, R4, R46, R64 ;  /* 0x0000002e0448723c */ /* 0x000fe20000001840 */
[----:B-1----:R-:W-:-:S04]  /*29f0*/  FMUL.FTZ R0, R82, c[0x0][0x320] ;  /* 0x0000c80052007a20 */ /* 0x002fc80000410000 */
[----:B------:R1:W1:Y:S03]  /*2a00*/  MUFU.TANH R202, R0 ;  /* 0x0000000000ca7308 */ /* 0x0002660000002400 */
[----:B------:R-:W-:Y:S01]  /*2a10*/  HMMA.16816.F32 R64, R28, R78, RZ ;  /* 0x0000004e1c40723c */ /* 0x000fe200000018ff */
[----:B-1----:R-:W-:-:S04]  /*2a20*/  FMUL.FTZ R0, R83, c[0x0][0x320] ;  /* 0x0000c80053007a20 */ /* 0x002fc80000410000 */
[----:B------:R1:W1:Y:S03]  /*2a30*/  MUFU.TANH R200, R0 ;  /* 0x0000000000c87308 */ /* 0x0002660000002400 */
[----:B------:R-:W-:Y:S01]  /*2a40*/  HMMA.16816.F32 R44, R12, R48, R52 ;  /* 0x000000300c2c723c */ /* 0x000fe20000001834 */
[----:B-1----:R-:W-:-:S04]  /*2a50*/  FMUL.FTZ R0, R68, c[0x0][0x320] ;  /* 0x0000c80044007a20 */ /* 0x002fc80000410000 */
[----:B------:R1:W1:Y:S03]  /*2a60*/  MUFU.TANH R166, R0 ;  /* 0x0000000000a67308 */ /* 0x0002660000002400 */
[----:B------:R-:W-:Y:S01]  /*2a70*/  HMMA.16816.F32 R52, R24, R86, R56 ;  /* 0x000000561834723c */ /* 0x000fe20000001838 */
[----:B-1----:R-:W-:-:S04]  /*2a80*/  FMUL.FTZ R0, R69, c[0x0][0x320] ;  /* 0x0000c80045007a20 */ /* 0x002fc80000410000 */
[----:B------:R1:W1:Y:S03]  /*2a90*/  MUFU.TANH R165, R0 ;  /* 0x0000000000a57308 */ /* 0x0002660000002400 */
[----:B------:R-:W-:Y:S01]  /*2aa0*/  HMMA.16816.F32 R64, R20, R86, R64 ;  /* 0x000000561440723c */ /* 0x000fe20000001840 */
[----:B-1----:R-:W-:-:S04]  /*2ab0*/  FMUL.FTZ R0, R70, c[0x0][0x320] ;  /* 0x0000c80046007a20 */ /* 0x002fc80000410000 */
[----:B------:R1:W1:Y:S02]  /*2ac0*/  MUFU.TANH R197, R0 ;  /* 0x0000000000c57308 */ /* 0x0002640000002400 */
[----:B-1----:R-:W-:Y:S02]  /*2ad0*/  FMUL.FTZ R0, R71, c[0x0][0x320] ;  /* 0x0000c80047007a20 */ /* 0x002fe40000410000 */
[----:B--2---:R-:W-:Y:S04]  /*2ae0*/  HMMA.16816.F32 R68, R8, R40, R60 ;  /* 0x000000280844723c */ /* 0x004fe8000000183c */
[----:B------:R1:W2:Y:S04]  /*2af0*/  MUFU.TANH R195, R0 ;  /* 0x0000000000c37308 */ /* 0x0002a80000002400 */
[----:B------:R-:W-:Y:S01]  /*2b00*/  HMMA.16816.F32 R60, R32, R88, RZ ;  /* 0x00000058203c723c */ /* 0x000fe200000018ff */
[----:B-1----:R-:W-:-:S04]  /*2b10*/  FMUL.FTZ R0, R72, c[0x0][0x320] ;  /* 0x0000c80048007a20 */ /* 0x002fc80000410000 */
[----:B------:R1:W1:Y:S03]  /*2b20*/  MUFU.TANH R182, R0 ;  /* 0x0000000000b67308 */ /* 0x0002660000002400 */
[----:B------:R-:W-:Y:S01]  /*2b30*/  HMMA.16816.F32 R76, R4, R40, R44 ;  /* 0x00000028044c723c */ /* 0x000fe2000000182c */
[----:B------:R-:W5:Y:S07]  /*2b40*/  LDSM.16.M88.4 R44, [R230+0x1000] ;  /* 0x00100000e62c783b */ /* 0x000f6e0000000200 */
[----:B------:R-:W-:Y:S01]  /*2b50*/  HMMA.16816.F32 R52, R16, R50, R52 ;  /* 0x000000321034723c */ /* 0x000fe20000001834 */
[----:B-1----:R-:W-:-:S04]  /*2b60*/  FMUL.FTZ R0, R73, c[0x0][0x320] ;  /* 0x0000c80049007a20 */ /* 0x002fc80000410000 */
[----:B------:R1:W1:Y:S03]  /*2b70*/  MUFU.TANH R181, R0 ;  /* 0x0000000000b57308 */ /* 0x0002660000002400 */
[----:B------:R-:W-:Y:S01]  /*2b80*/  HMMA.16816.F32 R56, R28, R88, RZ ;  /* 0x000000581c38723c */ /* 0x000fe200000018ff */
[----:B-1----:R-:W-:-:S04]  /*2b90*/  FMUL.FTZ R0, R74, c[0x0][0x320] ;  /* 0x0000c8004a007a20 */ /* 0x002fc80000410000 */
[----:B------:R1:W1:Y:S03]  /*2ba0*/  MUFU.TANH R198, R0 ;  /* 0x0000000000c67308 */ /* 0x0002660000002400 */
[----:B------:R-:W-:Y:S01]  /*2bb0*/  HMMA.16816.F32 R64, R12, R50, R64 ;  /* 0x000000320c40723c */ /* 0x000fe20000001840 */
[----:B------:R-:W2:Y:S01]  /*2bc0*/  LDSM.16.M88.4 R48, [R227+0x1000] ;  /* 0x00100000e330783b */ /* 0x000ea20000000200 */
[----:B-1----:R-:W-:-:S04]  /*2bd0*/  FMUL.FTZ R0, R75, c[0x0][0x320] ;  /* 0x0000c8004b007a20 */ /* 0x002fc80000410000 */
[----:B------:R1:W1:Y:S02]  /*2be0*/  MUFU.TANH R196, R0 ;  /* 0x0000000000c47308 */ /* 0x0002640000002400 */
[----:B------:R-:W-:Y:S01]  /*2bf0*/  HMMA.16816.F32 R60, R24, R92, R60 ;  /* 0x0000005c183c723c */ /* 0x000fe2000000183c */
[----:B-1----:R-:W-:-:S05]  /*2c00*/  FMUL.FTZ R0, R68, c[0x0][0x320] ;  /* 0x0000c80044007a20 */ /* 0x002fca0000410000 */
[----:B------:R1:W1:Y:S02]  /*2c10*/  MUFU.TANH R161, R0 ;  /* 0x0000000000a17308 */ /* 0x0002640000002400 */
[----:B-1----:R-:W-:-:S06]  /*2c20*/  FMUL.FTZ R0, R69, c[0x0][0x320] ;  /* 0x0000c80045007a20 */ /* 0x002fcc0000410000 */
[----:B------:R1:W1:Y:S02]  /*2c30*/  MUFU.TANH R153, R0 ;  /* 0x0000000000997308 */ /* 0x0002640000002400 */
[----:B-1----:R-:W-:-:S06]  /*2c40*/  FMUL.FTZ R0, R70, c[0x0][0x320] ;  /* 0x0000c80046007a20 */ /* 0x002fcc0000410000 */
[----:B------:R1:W1:Y:S02]  /*2c50*/  MUFU.TANH R193, R0 ;  /* 0x0000000000c17308 */ /* 0x0002640000002400 */
[----:B-1----:R-:W-:Y:S02]  /*2c60*/  FMUL.FTZ R0, R71, c[0x0][0x320] ;  /* 0x0000c80047007a20 */ /* 0x002fe40000410000 */
[----:B------:R-:W-:Y:S04]  /*2c70*/  HMMA.16816.F32 R68, R8, R42, R52 ;  /* 0x0000002a0844723c */ /* 0x000fe80000001834 */
[----:B------:R1:W1:Y:S04]  /*2c80*/  MUFU.TANH R167, R0 ;  /* 0x0000000000a77308 */ /* 0x0002680000002400 */
[----:B------:R-:W-:Y:S01]  /*2c90*/  HMMA.16816.F32 R52, R20, R92, R56 ;  /* 0x0000005c1434723c */ /* 0x000fe20000001838 */
[----:B-1----:R-:W-:-:S07]  /*2ca0*/  FMUL.FTZ R0, R76, c[0x0][0x320] ;  /* 0x0000c8004c007a20 */ /* 0x002fce0000410000 */
[----:B------:R-:W-:Y:S01]  /*2cb0*/  HMMA.16816.F32 R56, R32, R90, RZ ;  /* 0x0000005a2038723c */ /* 0x000fe200000018ff */
[----:B------:R1:W1:Y:S07]  /*2cc0*/  MUFU.TANH R180, R0 ;  /* 0x0000000000b47308 */ /* 0x00026e0000002400 */
[----:B------:R-:W-:Y:S01]  /*2cd0*/  HMMA.16816.F32 R72, R4, R42, R64 ;  /* 0x0000002a0448723c */ /* 0x000fe20000001840 */
[----:B-1----:R-:W-:-:S07]  /*2ce0*/  FMUL.FTZ R0, R77, c[0x0][0x320] ;  /* 0x0000c8004d007a20 */ /* 0x002fce0000410000 */
[----:B-----5:R-:W-:Y:S01]  /*2cf0*/  HMMA.16816.F32 R60, R16, R44, R60 ;  /* 0x0000002c103c723c */ /* 0x020fe2000000183c */
[----:B------:R1:W1:Y:S07]  /*2d00*/  MUFU.TANH R179, R0 ;  /* 0x0000000000b37308 */ /* 0x00026e0000002400 */
        /* <DEDUP_REMOVED lines=12> */
[----:B-1----:R-:W-:-:S06]  /*2dd0*/  FMUL.FTZ R0, R70, c[0x0][0x320] ;  /* 0x0000c80046007a20 */ /* 0x002fcc0000410000 */
[----:B------:R1:W1:Y:S02]  /*2de0*/  MUFU.TANH R164, R0 ;  /* 0x0000000000a47308 */ /* 0x0002640000002400 */
[----:B-1----:R-:W-:Y:S02]  /*2df0*/  FMUL.FTZ R0, R71, c[0x0][0x320] ;  /* 0x0000c80047007a20 */ /* 0x002fe40000410000 */
[----:B--2---:R-:W-:Y:S04]  /*2e00*/  HMMA.16816.F32 R68, R8, R48, R60 ;  /* 0x000000300844723c */ /* 0x004fe8000000183c */
[----:B------:R1:W2:Y:S04]  /*2e10*/  MUFU.TANH R162, R0 ;  /* 0x0000000000a27308 */ /* 0x0002a80000002400 */
[----:B------:R-:W-:Y:S01]  /*2e20*/  HMMA.16816.F32 R60, R32, R96, RZ ;  /* 0x00000060203c723c */ /* 0x000fe200000018ff */
[----:B-1----:R-:W-:-:S04]  /*2e30*/  FMUL.FTZ R0, R72, c[0x0][0x320] ;  /* 0x0000c80048007a20 */ /* 0x002fc80000410000 */
[----:B------:R1:W1:Y:S03]  /*2e40*/  MUFU.TANH R160, R0 ;  /* 0x0000000000a07308 */ /* 0x0002660000002400 */
[----:B------:R-:W-:Y:S08]  /*2e50*/  HMMA.16816.F32 R76, R4, R48, R40 ;  /* 0x00000030044c723c */ /* 0x000ff00000001828 */
[----:B------:R-:W-:Y:S01]  /*2e60*/  HMMA.16816.F32 R40, R16, R46, R52 ;  /* 0x0000002e1028723c */ /* 0x000fe20000001834 */
[----:B------:R-:W5:Y:S01]  /*2e70*/  LDSM.16.M88.4 R52, [R230+0x1800] ;  /* 0x00180000e634783b */ /* 0x000f620000000200 */
[----:B-1----:R-:W-:-:S04]  /*2e80*/  FMUL.FTZ R0, R73, c[0x0][0x320] ;  /* 0x0000c80049007a20 */ /* 0x002fc80000410000 */
[----:B------:R1:W1:Y:S02]  /*2e90*/  MUFU.TANH R159, R0 ;  /* 0x00000000009f7308 */ /* 0x0002640000002400 */
[----:B------:R-:W-:Y:S01]  /*2ea0*/  HMMA.16816.F32 R64, R12, R46, R64 ;  /* 0x0000002e0c40723c */ /* 0x000fe20000001840 */
[----:B-1----:R-:W-:-:S05]  /*2eb0*/  FMUL.FTZ R0, R74, c[0x0][0x320] ;  /* 0x0000c8004a007a20 */ /* 0x002fca0000410000 */
[----:B------:R1:W1:Y:S02]  /*2ec0*/  MUFU.TANH R184, R0 ;  /* 0x0000000000b87308 */ /* 0x0002640000002400 */
[----:B------:R-:W-:Y:S01]  /*2ed0*/  HMMA.16816.F32 R56, R28, R96, RZ ;  /* 0x000000601c38723c */ /* 0x000fe200000018ff */
[----:B-1----:R-:W-:-:S05]  /*2ee0*/  FMUL.FTZ R0, R75, c[0x0][0x320] ;  /* 0x0000c8004b007a20 */ /* 0x002fca0000410000 */
[----:B------:R1:W1:Y:S02]  /*2ef0*/  MUFU.TANH R163, R0 ;  /* 0x0000000000a37308 */ /* 0x0002640000002400 */
[----:B------:R-:W-:Y:S01]  /*2f00*/  HMMA.16816.F32 R60, R24, R100, R60 ;  /* 0x00000064183c723c */ /* 0x000fe2000000183c */
[----:B-1----:R-:W-:-:S05]  /*2f10*/  FMUL.FTZ R0, R68, c[0x0][0x320] ;  /* 0x0000c80044007a20 */ /* 0x002fca0000410000 */
[----:B------:R1:W1:Y:S02]  /*2f20*/  MUFU.TANH R145, R0 ;  /* 0x0000000000917308 */ /* 0x0002640000002400 */
[----:B-1----:R-:W-:-:S06]  /*2f30*/  FMUL.FTZ R0, R69, c[0x0][0x320] ;  /* 0x0000c80045007a20 */ /* 0x002fcc0000410000 */
[----:B------:R1:W1:Y:S01]  /*2f40*/  MUFU.TANH R144, R0 ;  /* 0x0000000000907308 */ /* 0x0002620000002400 */
[----:B------:R-:W-:Y:S01]  /*2f50*/  HMMA.16816.F32 R72, R4, R50, R64 ;  /* 0x000000320448723c */ /* 0x000fe20000001840 */
[----:B-1----:R-:W-:-:S06]  /*2f60*/  FMUL.FTZ R0, R70, c[0x0][0x320] ;  /* 0x0000c80046007a20 */ /* 0x002fcc0000410000 */
[----:B------:R1:W1:Y:S01]  /*2f70*/  MUFU.TANH R152, R0 ;  /* 0x0000000000987308 */ /* 0x0002620000002400 */
[----:B------:R-:W-:Y:S01]  /*2f80*/  HMMA.16816.F32 R44, R20, R100, R56 ;  /* 0x00000064142c723c */ /* 0x000fe20000001838 */
[----:B-1----:R-:W-:-:S07]  /*2f90*/  FMUL.FTZ R0, R71, c[0x0][0x320] ;  /* 0x0000c80047007a20 */ /* 0x002fce0000410000 */
[----:B------:R-:W-:Y:S01]  /*2fa0*/  HMMA.16816.F32 R68, R8, R50, R40 ;  /* 0x000000320844723c */ /* 0x000fe20000001828 */
[----:B------:R-:W1:Y:S01]  /*2fb0*/  LDSM.16.M88.4 R40, [R227+0x1800] ;  /* 0x00180000e328783b */ /* 0x000e620000000200 */
[----:B------:R2:W1:Y:S06]  /*2fc0*/  MUFU.TANH R151, R0 ;  /* 0x0000000000977308 */ /* 0x00046c0000002400 */
[----:B------:R-:W-:Y:S01]  /*2fd0*/  HMMA.16816.F32 R48, R32, R98, RZ ;  /* 0x000000622030723c */ /* 0x000fe200000018ff */
[----:B--2---:R-:W-:-:S04]  /*2fe0*/  FMUL.FTZ R0, R76, c[0x0][0x320] ;  /* 0x0000c8004c007a20 */ /* 0x004fc80000410000 */
[----:B------:R2:W1:Y:S03]  /*2ff0*/  MUFU.TANH R156, R0 ;  /* 0x00000000009c7308 */ /* 0x0004660000002400 */
[----:B-----5:R-:W-:Y:S01]  /*3000*/  HMMA.16816.F32 R56, R16, R52, R60 ;  /* 0x000000341038723c */ /* 0x020fe2000000183c */
[----:B--2---:R-:W-:-:S04]  /*3010*/  FMUL.FTZ R0, R77, c[0x0][0x320] ;  /* 0x0000c8004d007a20 */ /* 0x004fc80000410000 */
[----:B------:R2:W1:Y:S03]  /*3020*/  MUFU.TANH R155, R0 ;  /* 0x00000000009b7308 */ /* 0x0004660000002400 */
[----:B------:R-:W-:Y:S01]  /*3030*/  HMMA.16816.F32 R60, R28, R98, RZ ;  /* 0x000000621c3c723c */ /* 0x000fe200000018ff */
[----:B--2---:R-:W-:-:S04]  /*3040*/  FMUL.FTZ R0, R78, c[0x0][0x320] ;  /* 0x0000c8004e007a20 */ /* 0x004fc80000410000 */
[----:B------:R2:W1:Y:S03]  /*3050*/  MUFU.TANH R158, R0 ;  /* 0x00000000009e7308 */ /* 0x0004660000002400 */
[----:B------:R-:W-:Y:S01]  /*3060*/  HMMA.16816.F32 R44, R12, R52, R44 ;  /* 0x000000340c2c723c */ /* 0x000fe2000000182c */
[----:B--2---:R-:W-:-:S04]  /*3070*/  FMUL.FTZ R0, R79, c[0x0][0x320] ;  /* 0x0000c8004f007a20 */ /* 0x004fc80000410000 */
[----:B------:R2:W1:Y:S03]  /*3080*/  MUFU.TANH R157, R0 ;  /* 0x00000000009d7308 */ /* 0x0004660000002400 */
[----:B------:R-:W-:Y:S01]  /*3090*/  HMMA.16816.F32 R48, R24, R102, R48 ;  /* 0x000000661830723c */ /* 0x000fe20000001830 */
[----:B--2---:R-:W-:-:S04]  /*30a0*/  FMUL.FTZ R0, R68, c[0x0][0x320] ;  /* 0x0000c80044007a20 */ /* 0x004fc80000410000 */
[----:B------:R2:W1:Y:S02]  /*30b0*/  MUFU.TANH R101, R0 ;  /* 0x0000000000657308 */ /* 0x0004640000002400 */
[----:B--2---:R-:W-:-:S06]  /*30c0*/  FMUL.FTZ R0, R69, c[0x0][0x320] ;  /* 0x0000c80045007a20 */ /* 0x004fcc0000410000 */
[----:B------:R2:W1:Y:S01]  /*30d0*/  MUFU.TANH R100, R0 ;  /* 0x0000000000647308 */ /* 0x0004620000002400 */
[----:B------:R-:W-:Y:S01]  /*30e0*/  HMMA.16816.F32 R64, R20, R102, R60 ;  /* 0x000000661440723c */ /* 0x000fe2000000183c */
[----:B--2---:R-:W-:-:S06]  /*30f0*/  FMUL.FTZ R0, R70, c[0x0][0x320] ;  /* 0x0000c80046007a20 */ /* 0x004fcc0000410000 */
[----:B------:R2:W1:Y:S01]  /*3100*/  MUFU.TANH R148, R0 ;  /* 0x0000000000947308 */ /* 0x0004620000002400 */
[----:B------:R-:W-:Y:S01]  /*3110*/  HMMA.16816.F32 R60, R32, R104, RZ ;  /* 0x00000068203c723c */ /* 0x000fe200000018ff */
[----:B--2---:R-:W-:-:S07]  /*3120*/  FMUL.FTZ R0, R71, c[0x0][0x320] ;  /* 0x0000c80047007a20 */ /* 0x004fce0000410000 */
[----:B-1----:R-:W-:Y:S01]  /*3130*/  HMMA.16816.F32 R68, R8, R40, R56 ;  /* 0x000000280844723c */ /* 0x002fe20000001838 */
[----:B------:R1:W2:Y:S02]  /*3140*/  MUFU.TANH R146, R0 ;  /* 0x0000000000927308 */ /* 0x0002a40000002400 */
[----:B-1----:R-:W-:-:S06]  /*3150*/  FMUL.FTZ R0, R72, c[0x0][0x320] ;  /* 0x0000c80048007a20 */ /* 0x002fcc0000410000 */
[----:B------:R1:W1:Y:S01]  /*3160*/  MUFU.TANH R122, R0 ;  /* 0x00000000007a7308 */ /* 0x0002620000002400 */
[----:B------:R-:W-:Y:S01]  /*3170*/  HMMA.16816.F32 R76, R4, R40, R44 ;  /* 0x00000028044c723c */ /* 0x000fe2000000182c */
[----:B------:R-:W5:Y:S07]  /*3180*/  LDSM.16.M88.4 R44, [R230+0x2000] ;  /* 0x00200000e62c783b */ /* 0x000f6e0000000200 */
[----:B------:R-:W-:Y:S01]  /*3190*/  HMMA.16816.F32 R48, R16, R54, R48 ;  /* 0x000000361030723c */ /* 0x000fe20000001830 */
[----:B-1----:R-:W-:-:S07]  /*31a0*/  FMUL.FTZ R0, R73, c[0x0][0x320] ;  /* 0x0000c80049007a20 */ /* 0x002fce0000410000 */
[----:B------:R-:W-:Y:S01]  /*31b0*/  HMMA.16816.F32 R56, R28, R104, RZ ;  /* 0x000000681c38723c */ /* 0x000fe200000018ff */
[----:B------:R1:W1:Y:S02]  /*31c0*/  MUFU.TANH R123, R0 ;  /* 0x00000000007b7308 */ /* 0x0002640000002400 */
[----:B-1----:R-:W-:-:S06]  /*31d0*/  FMUL.FTZ R0, R74, c[0x0][0x320] ;  /* 0x0000c8004a007a20 */ /* 0x002fcc0000410000 */
[----:B------:R1:W1:Y:S01]  /*31e0*/  MUFU.TANH R154, R0 ;  /* 0x00000000009a7308 */ /* 0x0002620000002400 */
[----:B------:R-:W-:Y:S01]  /*31f0*/  HMMA.16816.F32 R64, R12, R54, R64 ;  /* 0x000000360c40723c */ /* 0x000fe20000001840 */
        /* <DEDUP_REMOVED lines=8> */
[----:B------:R-:W-:Y:S01]  /*3280*/  HMMA.16816.F32 R56, R32, R106, RZ ;  /* 0x0000006a2038723c */ /* 0x000fe200000018ff */
[----:B-1----:R-:W-:-:S06]  /*3290*/  FMUL.FTZ R0, R70, c[0x0][0x320] ;  /* 0x0000c80046007a20 */ /* 0x002fcc0000410000 */
[----:B------:R1:W1:Y:S02]  /*32a0*/  MUFU.TANH R132, R0 ;  /* 0x0000000000847308 */ /* 0x0002640000002400 */
[----:B-1----:R-:W-:Y:S02]  /*32b0*/  FMUL.FTZ R0, R71, c[0x0][0x320] ;  /* 0x0000c80047007a20 */ /* 0x002fe40000410000 */
[----:B------:R-:W-:Y:S01]  /*32c0*/  HMMA.16816.F32 R68, R8, R42, R48 ;  /* 0x0000002a0844723c */ /* 0x000fe20000001830 */
[----:B------:R-:W1:Y:S03]  /*32d0*/  LDSM.16.M88.4 R48, [R227+0x2000] ;  /* 0x00200000e330783b */ /* 0x000e660000000200 */
[----:B------:R2:W1:Y:S02]  /*32e0*/  MUFU.TANH R133, R0 ;  /* 0x0000000000857308 */ /* 0x0004640000002400 */
[----:B--2---:R-:W-:-:S06]  /*32f0*/  FMUL.FTZ R0, R76, c[0x0][0x320] ;  /* 0x0000c8004c007a20 */ /* 0x004fcc0000410000 */
[----:B------:R2:W1:Y:S01]  /*3300*/  MUFU.TANH R136, R0 ;  /* 0x0000000000887308 */ /* 0x0004620000002400 */
[----:B------:R-:W-:Y:S08]  /*3310*/  HMMA.16816.F32 R72, R4, R42, R64 ;  /* 0x0000002a0448723c */ /* 0x000ff00000001840 */
[----:B-----5:R-:W-:Y:S01]  /*3320*/  HMMA.16816.F32 R60, R16, R44, R60 ;  /* 0x0000002c103c723c */ /* 0x020fe2000000183c */
[----:B--2---:R-:W-:-:S07]  /*3330*/  FMUL.FTZ R0, R77, c[0x0][0x320] ;  /* 0x0000c8004d007a20 */ /* 0x004fce0000410000 */
[----:B------:R-:W-:Y:S01]  /*3340*/  HMMA.16816.F32 R64, R28, R106, RZ ;  /* 0x0000006a1c40723c */ /* 0x000fe200000018ff */
[----:B------:R2:W1:Y:S07]  /*3350*/  MUFU.TANH R137, R0 ;  /* 0x0000000000897308 */ /* 0x00046e0000002400 */
        /* <DEDUP_REMOVED lines=10> */
[----:B------:R2:W2:Y:S01]  /*3400*/  MUFU.TANH R143, R0 ;  /* 0x00000000008f7308 */ /* 0x0004a20000002400 */
[----:B-1----:R-:W-:Y:S01]  /*3410*/  HMMA.16816.F32 R76, R4, R48, R40 ;  /* 0x00000030044c723c */ /* 0x002fe20000001828 */
[----:B--2---:R-:W-:-:S06]  /*3420*/  FMUL.FTZ R0, R70, c[0x0][0x320] ;  /* 0x0000c80046007a20 */ /* 0x004fcc0000410000 */
[----:B------:R1:W2:Y:S01]  /*3430*/  MUFU.TANH R134, R0 ;  /* 0x0000000000867308 */ /* 0x0002a20000002400 */
[----:B------:R-:W-:Y:S01]  /*3440*/  HMMA.16816.F32 R40, R16, R46, R52 ;  /* 0x0000002e1028723c */ /* 0x000fe20000001834 */
[----:B------:R-:W5:Y:S01]  /*3450*/  LDSM.16.M88.4 R52, [R230+0x2800] ;  /* 0x00280000e634783b */ /* 0x000f620000000200 */
[----:B-1----:R-:W-:-:S06]  /*3460*/  FMUL.FTZ R0, R71, c[0x0][0x320] ;  /* 0x0000c80047007a20 */ /* 0x002fcc0000410000 */
[----:B------:R-:W-:Y:S08]  /*3470*/  HMMA.16816.F32 R68, R8, R48, R60 ;  /* 0x000000300844723c */ /* 0x000ff0000000183c */
[----:B------:R-:W-:Y:S01]  /*3480*/  HMMA.16816.F32 R60, R32, R112, RZ ;  /* 0x00000070203c723c */ /* 0x000fe200000018ff */
[----:B------:R1:W1:Y:S02]  /*3490*/  MUFU.TANH R135, R0 ;  /* 0x0000000000877308 */ /* 0x0002640000002400 */
[----:B-1----:R-:W-:-:S06]  /*34a0*/  FMUL.FTZ R0, R72, c[0x0][0x320] ;  /* 0x0000c80048007a20 */ /* 0x002fcc0000410000 */
[----:B------:R1:W1:Y:S01]  /*34b0*/  MUFU.TANH R138, R0 ;  /* 0x00000000008a7308 */ /* 0x0002620000002400 */
[----:B------:R-:W-:Y:S08]  /*34c0*/  HMMA.16816.F32 R56, R28, R112, RZ ;  /* 0x000000701c38723c */ /* 0x000ff000000018ff */
        /* <DEDUP_REMOVED lines=8> */
[----:B-1----:R-:W-:-:S06]  /*3550*/  FMUL.FTZ R0, R68, c[0x0][0x320] ;  /* 0x0000c80044007a20 */ /* 0x002fcc0000410000 */
[----:B------:R1:W1:Y:S01]  /*3560*/  MUFU.TANH R91, R0 ;  /* 0x00000000005b7308 */ /* 0x0002620000002400 */
[----:B------:R-:W-:Y:S01]  /*3570*/  HMMA.16816.F32 R44, R20, R116, R56 ;  /* 0x00000074142c723c */ /* 0x000fe20000001838 */
[----:B-1----:R-:W-:-:S06]  /*3580*/  FMUL.FTZ R0, R69, c[0x0][0x320] ;  /* 0x0000c80045007a20 */ /* 0x002fcc0000410000 */
[----:B------:R1:W1:Y:S01]  /*3590*/  MUFU.TANH R90, R0 ;  /* 0x00000000005a7308 */ /* 0x0002620000002400 */
[----:B------:R-:W-:Y:S08]  /*35a0*/  HMMA.16816.F32 R72, R4, R50, R64 ;  /* 0x000000320448723c */ /* 0x000ff00000001840 */
[----:B-----5:R-:W-:Y:S01]  /*35b0*/  HMMA.16816.F32 R56, R16, R52, R60 ;  /* 0x000000341038723c */ /* 0x020fe2000000183c */
[----:B-1----:R-:W-:-:S04]  /*35c0*/  FMUL.FTZ R0, R70, c[0x0][0x320] ;  /* 0x0000c80046007a20 */ /* 0x002fc80000410000 */
[----:B------:R1:W1:Y:S03]  /*35d0*/  MUFU.TANH R97, R0 ;  /* 0x0000000000617308 */ /* 0x0002660000002400 */
[----:B------:R-:W-:Y:S01]  /*35e0*/  HMMA.16816.F32 R60, R28, R114, RZ ;  /* 0x000000721c3c723c */ /* 0x000fe200000018ff */
[----:B-1----:R-:W-:-:S07]  /*35f0*/  FMUL.FTZ R0, R71, c[0x0][0x320] ;  /* 0x0000c80047007a20 */ /* 0x002fce0000410000 */
[----:B------:R-:W-:Y:S01]  /*3600*/  HMMA.16816.F32 R68, R8, R50, R40 ;  /* 0x000000320844723c */ /* 0x000fe20000001828 */
[----:B------:R-:W1:Y:S07]  /*3610*/  LDSM.16.M88.4 R40, [R227+0x2800] ;  /* 0x00280000e328783b */ /* 0x000e6e0000000200 */
[----:B------:R-:W-:Y:S01]  /*3620*/  HMMA.16816.F32 R48, R32, R114, RZ ;  /* 0x000000722030723c */ /* 0x000fe200000018ff */
[----:B------:R5:W1:Y:S07]  /*3630*/  MUFU.TANH R96, R0 ;  /* 0x0000000000607308 */ /* 0x000a6e0000002400 */
[-C--:B------:R-:W-:Y:S01]  /*3640*/  HMMA.16816.F32 R64, R20, R118.reuse, R60 ;  /* 0x000000761440723c */ /* 0x080fe2000000183c */
[----:B-----5:R-:W-:Y:S11]  /*3650*/  FMUL.FTZ R0, R76, c[0x0][0x320] ;  /* 0x0000c8004c007a20 */ /* 0x020ff60000410000 */
[----:B------:R-:W-:Y:S04]  /*3660*/  @!UPT UIADD3 URZ, URZ, URZ, URZ ;  /* 0x0000003f3f3ff290 */ /* 0x000fe8000fffe03f */
[----:B------:R-:W-:Y:S01]  /*3670*/  HMMA.16816.F32 R48, R24, R118, R48 ;  /* 0x000000761830723c */ /* 0x000fe20000001830 */
[----:B------:R5:W1:Y:S02]  /*3680*/  MUFU.TANH R94, R0 ;  /* 0x00000000005e7308 */ /* 0x000a640000002400 */
[----:B-----5:R-:W-:-:S06]  /*3690*/  FMUL.FTZ R0, R77, c[0x0][0x320] ;  /* 0x0000c8004d007a20 */ /* 0x020fcc0000410000 */
[----:B------:R5:W1:Y:S01]  /*36a0*/  MUFU.TANH R92, R0 ;  /* 0x00000000005c7308 */ /* 0x000a620000002400 */
[----:B------:R-:W-:Y:S01]  /*36b0*/  HMMA.16816.F32 R44, R12, R52, R44 ;  /* 0x000000340c2c723c */ /* 0x000fe2000000182c */
[----:B-----5:R-:W-:-:S06]  /*36c0*/  FMUL.FTZ R0, R78, c[0x0][0x320] ;  /* 0x0000c8004e007a20 */ /* 0x020fcc0000410000 */
[----:B------:R5:W1:Y:S07]  /*36d0*/  MUFU.TANH R95, R0 ;  /* 0x00000000005f7308 */ /* 0x000a6e0000002400 */
[-C--:B------:R-:W-:Y:S08]  /*36e0*/  HMMA.16816.F32 R48, R16, R54.reuse, R48 ;  /* 0x000000361030723c */ /* 0x080ff00000001830 */
[----:B------:R-:W-:Y:S01]  /*36f0*/  HMMA.16816.F32 R52, R12, R54, R64 ;  /* 0x000000360c34723c */ /* 0x000fe20000001840 */
[----:B-----5:R-:W-:-:S04]  /*3700*/  FMUL.FTZ R0, R79, c[0x0][0x320] ;  /* 0x0000c8004f007a20 */ /* 0x020fc80000410000 */
[----:B------:R5:W1:Y:S02]  /*3710*/  MUFU.TANH R93, R0 ;  /* 0x00000000005d7308 */ /* 0x000a640000002400 */
[----:B-----5:R-:W-:-:S06]  /*3720*/  FMUL.FTZ R0, R68, c[0x0][0x320] ;  /* 0x0000c80044007a20 */ /* 0x020fcc0000410000 */
[----:B------:R5:W1:Y:S02]  /*3730*/  MUFU.TANH R82, R0 ;  /* 0x0000000000527308 */ /* 0x000a640000002400 */
[----:B-----5:R-:W-:-:S06]  /*3740*/  FMUL.FTZ R0, R69, c[0x0][0x320] ;  /* 0x0000c80045007a20 */ /* 0x020fcc0000410000 */
[----:B------:R5:W1:Y:S01]  /*3750*/  MUFU.TANH R81, R0 ;  /* 0x0000000000517308 */ /* 0x000a620000002400 */
[----:B------:R-:W-:Y:S01]  /*3760*/  HMMA.16816.F32 R60, R32, R124, RZ ;  /* 0x0000007c203c723c */ /* 0x000fe200000018ff */
[----:B-----5:R-:W-:-:S06]  /*3770*/  FMUL.FTZ R0, R70, c[0x0][0x320] ;  /* 0x0000c80046007a20 */ /* 0x020fcc0000410000 */
[----:B------:R5:W1:Y:S01]  /*3780*/  MUFU.TANH R89, R0 ;  /* 0x0000000000597308 */ /* 0x000a620000002400 */
[----:B------:R-:W-:Y:S01]  /*3790*/  HMMA.16816.F32 R32, R32, R126, RZ ;  /* 0x0000007e2020723c */ /* 0x000fe200000018ff */
[----:B-----5:R-:W-:-:S07]  /*37a0*/  FMUL.FTZ R0, R71, c[0x0][0x320] ;  /* 0x0000c80047007a20 */ /* 0x020fce0000410000 */
[----:B-1----:R-:W-:Y:S01]  /*37b0*/  HMMA.16816.F32 R68, R8, R40, R56 ;  /* 0x000000280844723c */ /* 0x002fe20000001838 */
[----:B------:R1:W1:Y:S07]  /*37c0*/  MUFU.TANH R87, R0 ;  /* 0x0000000000577308 */ /* 0x00026e0000002400 */
[----:B------:R-:W-:Y:S01]  /*37d0*/  HMMA.16816.F32 R56, R28, R124, RZ ;  /* 0x0000007c1c38723c */ /* 0x000fe200000018ff */
[----:B-1----:R-:W-:-:S07]  /*37e0*/  FMUL.FTZ R0, R72, c[0x0][0x320] ;  /* 0x0000c80048007a20 */ /* 0x002fce0000410000 */
[----:B------:R-:W-:Y:S01]  /*37f0*/  HMMA.16816.F32 R64, R4, R42, R52 ;  /* 0x0000002a0440723c */ /* 0x000fe20000001834 */
[----:B------:R1:W1:Y:S07]  /*3800*/  MUFU.TANH R84, R0 ;  /* 0x0000000000547308 */ /* 0x00026e0000002400 */
[----:B------:R-:W-:Y:S01]  /*3810*/  HMMA.16816.F32 R52, R28, R126, RZ ;  /* 0x0000007e1c34723c */ /* 0x000fe200000018ff */
[----:B-1----:R-:W-:-:S07]  /*3820*/  FMUL.FTZ R0, R73, c[0x0][0x320] ;  /* 0x0000c80049007a20 */ /* 0x002fce0000410000 */
[----:B------:R-:W-:Y:S01]  /*3830*/  HMMA.16816.F32 R76, R4, R40, R44 ;  /* 0x00000028044c723c */ /* 0x000fe2000000182c */
[----:B------:R-:W1:Y:S01]  /*3840*/  LDSM.16.M88.4 R44, [R230+0x3000] ;  /* 0x00300000e62c783b */ /* 0x000e620000000200 */
[----:B------:R5:W1:Y:S02]  /*3850*/  MUFU.TANH R83, R0 ;  /* 0x0000000000537308 */ /* 0x000a640000002400 */
[----:B-----5:R-:W-:-:S06]  /*3860*/  FMUL.FTZ R0, R74, c[0x0][0x320] ;  /* 0x0000c8004a007a20 */ /* 0x020fcc0000410000 */
[----:B------:R5:W1:Y:S01]  /*3870*/  MUFU.TANH R86, R0 ;  /* 0x0000000000567308 */ /* 0x000a620000002400 */
[----:B------:R-:W-:Y:S01]  /*3880*/  HMMA.16816.F32 R60, R24, R128, R60 ;  /* 0x00000080183c723c */ /* 0x000fe2000000183c */
[----:B-----5:R-:W-:-:S06]  /*3890*/  FMUL.FTZ R0, R75, c[0x0][0x320] ;  /* 0x0000c8004b007a20 */ /* 0x020fcc0000410000 */
[----:B------:R5:W1:Y:S01]  /*38a0*/  MUFU.TANH R85, R0 ;  /* 0x0000000000557308 */ /* 0x000a620000002400 */
[----:B------:R-:W-:Y:S01]  /*38b0*/  HMMA.16816.F32 R56, R20, R128, R56 ;  /* 0x000000801438723c */ /* 0x000fe20000001838 */
[----:B-----5:R-:W-:-:S06]  /*38c0*/  FMUL.FTZ R0, R68, c[0x0][0x320] ;  /* 0x0000c80044007a20 */ /* 0x020fcc0000410000 */
[----:B------:R5:W1:Y:S01]  /*38d0*/  MUFU.TANH R73, R0 ;  /* 0x0000000000497308 */ /* 0x000a620000002400 */
[-C--:B------:R-:W-:Y:S08]  /*38e0*/  HMMA.16816.F32 R24, R24, R130.reuse, R32 ;  /* 0x000000821818723c */ /* 0x080ff00000001820 */
[----:B------:R-:W-:Y:S01]  /*38f0*/  HMMA.16816.F32 R32, R20, R130, R52 ;  /* 0x000000821420723c */ /* 0x000fe20000001834 */
[----:B-----5:R-:W-:-:S04]  /*3900*/  FMUL.FTZ R0, R69, c[0x0][0x320] ;  /* 0x0000c80045007a20 */ /* 0x020fc80000410000 */
[----:B------:R5:W1:Y:S02]  /*3910*/  MUFU.TANH R72, R0 ;  /* 0x0000000000487308 */ /* 0x000a640000002400 */
[----:B-----5:R-:W-:-:S06]  /*3920*/  FMUL.FTZ R0, R70, c[0x0][0x320] ;  /* 0x0000c80046007a20 */ /* 0x020fcc0000410000 */
[----:B------:R5:W1:Y:S02]  /*3930*/  MUFU.TANH R80, R0 ;  /* 0x0000000000507308 */ /* 0x000a640000002400 */
[----:B-----5:R-:W-:Y:S02]  /*3940*/  FMUL.FTZ R0, R71, c[0x0][0x320] ;  /* 0x0000c80047007a20 */ /* 0x020fe40000410000 */
[----:B------:R-:W-:Y:S01]  /*3950*/  HMMA.16816.F32 R68, R8, R42, R48 ;  /* 0x0000002a0844723c */ /* 0x000fe20000001830 */
[----:B------:R-:W5:Y:S07]  /*3960*/  LDSM.16.M88.4 R48, [R227+0x3000] ;  /* 0x00300000e330783b */ /* 0x000f6e0000000200 */
[----:B-1----:R-:W-:Y:S01]  /*3970*/  HMMA.16816.F32 R28, R12, R44, R56 ;  /* 0x0000002c0c1c723c */ /* 0x002fe20000001838 */
[----:B------:R-:W-:Y:S01]  /*3980*/  FMUL.FTZ R77, R77, c[0x0][0x320] ;  /* 0x0000c8004d4d7a20 */ /* 0x000fe20000410000 */
[----:B------:R1:W1:Y:S01]  /*3990*/  MUFU.TANH R75, R0 ;  /* 0x00000000004b7308 */ /* 0x0002620000002400 */
[----:B------:R-:W-:Y:S01]  /*39a0*/  FMUL.FTZ R78, R78, c[0x0][0x320] ;  /* 0x0000c8004e4e7a20 */ /* 0x000fe20000410000 */
[----:B------:R-:W-:Y:S01]  /*39b0*/  ISETP.GE.AND P0, PT, R245, 0x2, PT ;  /* 0x00000002f500780c */ /* 0x000fe20003f06270 */
[----:B------:R-:W-:Y:S01]  /*39c0*/  FMUL.FTZ R79, R79, c[0x0][0x320] ;  /* 0x0000c8004f4f7a20 */ /* 0x000fe20000410000 */
[----:B------:R-:W-:-:S04]  /*39d0*/  DEPBAR.LE SB0, 0x0 ;  /* 0x000080000000791a */ /* 0x000fc80000000000 */
[C---:B------:R-:W-:Y:S08]  /*39e0*/  HMMA.16816.F32 R40, R16.reuse, R44, R60 ;  /* 0x0000002c1028723c */ /* 0x040ff0000000183c */
[-C--:B------:R-:W-:Y:S08]  /*39f0*/  HMMA.16816.F32 R16, R16, R46.reuse, R24 ;  /* 0x0000002e1010723c */ /* 0x080ff00000001818 */
[----:B------:R-:W-:Y:S08]  /*3a00*/  HMMA.16816.F32 R12, R12, R46, R32 ;  /* 0x0000002e0c0c723c */ /* 0x000ff00000001820 */
[-C--:B-----5:R-:W-:Y:S08]  /*3a10*/  HMMA.16816.F32 R40, R8, R48.reuse, R40 ;  /* 0x000000300828723c */ /* 0x0a0ff00000001828 */
[----:B------:R-:W-:Y:S08]  /*3a20*/  HMMA.16816.F32 R20, R4, R48, R28 ;  /* 0x000000300414723c */ /* 0x000ff0000000181c */
[-C--:B------:R-:W-:Y:S08]  /*3a30*/  HMMA.16816.F32 R8, R8, R50.reuse, R16 ;  /* 0x000000320808723c */ /* 0x080ff00000001810 */
[----:B------:R-:W-:Y:S01]  /*3a40*/  HMMA.16816.F32 R4, R4, R50, R12 ;  /* 0x000000320404723c */ /* 0x000fe2000000180c */
[----:B------:R-:W-:-:S02]  /*3a50*/  FMUL.FTZ R68, R68, c[0x0][0x320] ;  /* 0x0000c80044447a20 */ /* 0x000fc40000410000 */
[----:B------:R-:W-:Y:S02]  /*3a60*/  FMUL.FTZ R69, R69, c[0x0][0x320] ;  /* 0x0000c80045457a20 */ /* 0x000fe40000410000 */
[----:B------:R-:W-:Y:S02]  /*3a70*/  FMUL.FTZ R70, R70, c[0x0][0x320] ;  /* 0x0000c80046467a20 */ /* 0x000fe40000410000 */
[----:B------:R-:W-:Y:S02]  /*3a80*/  FMUL.FTZ R71, R71, c[0x0][0x320] ;  /* 0x0000c80047477a20 */ /* 0x000fe40000410000 */
[----:B------:R-:W-:Y:S02]  /*3a90*/  FMUL.FTZ R64, R64, c[0x0][0x320] ;  /* 0x0000c80040407a20 */ /* 0x000fe40000410000 */
[----:B------:R-:W-:Y:S02]  /*3aa0*/  FMUL.FTZ R65, R65, c[0x0][0x320] ;  /* 0x0000c80041417a20 */ /* 0x000fe40000410000 */
        /* <DEDUP_REMOVED lines=8> */
[----:B-1----:R-:W-:Y:S02]  /*3b30*/  FMUL.FTZ R0, R76, c[0x0][0x320] ;  /* 0x0000c8004c007a20 */ /* 0x002fe40000410000 */
        /* <DEDUP_REMOVED lines=9> */
[----:B------:R-:W-:Y:S01]  /*3bd0*/  FMUL.FTZ R7, R7, c[0x0][0x320] ;  /* 0x0000c80007077a20 */ /* 0x000fe20000410000 */
[----:B------:R3:W1:Y:S08]  /*3be0*/  MUFU.TANH R37, R20 ;  /* 0x0000001400257308 */ /* 0x0006700000002400 */
[----:B------:R3:W1:Y:S08]  /*3bf0*/  MUFU.TANH R39, R23 ;  /* 0x0000001700277308 */ /* 0x0006700000002400 */
[----:B------:R3:W1:Y:S08]  /*3c00*/  MUFU.TANH R74, R0 ;  /* 0x00000000004a7308 */ /* 0x0006700000002400 */
[----:B------:R-:W1:Y:S08]  /*3c10*/  MUFU.TANH R77, R77 ;  /* 0x0000004d004d7308 */ /* 0x000e700000002400 */
        /* <DEDUP_REMOVED lines=24> */
[----:B------:R-:W-:Y:S01]  /*3da0*/  BSSY B0, `(.L_x_538) ;  /* 0x0000046000007945 */ /* 0x000fe20003800000 */
[----:B------:R-:W-:Y:S01]  /*3db0*/  BAR.SYNC.DEFER_BLOCKING 0x0 ;  /* 0x0000000000007b1d */ /* 0x000fe20000010000 */
[----:B------:R-:W-:-:S05]  /*3dc0*/  ISETP.GT.AND P2, PT, R175, 0x6f, PT ;  /* 0x0000006faf00780c */ /* 0x000fca0003f44270 */
[----:B------:R-:W-:Y:S05]  /*3dd0*/  @!P0 BRA `(.L_x_539) ;  /* 0x0000042000008947 */ /* 0x000fea0003800000 */
[----:B--234-:R-:W-:Y:S01]  /*3de0*/  IADD3 R2, R175, R121, R178 ;  /* 0x00000079af027210 */ /* 0x01cfe20007ffe0b2 */
[----:B------:R-:W-:-:S03]  /*3df0*/  IMAD.MOV.U32 R244, RZ, RZ, RZ ;  /* 0x000000fffff47224 */ /* 0x000fc600078e00ff */
        /* <DEDUP_REMOVED lines=8> */
[----:B------:R-:W2:Y:S01]  /*3e80*/  @!P2 LDG.E R244, [R4.64] ;  /* 0x0000000604f4a981 */ /* 0x000ea2000c1e1900 */
[----:B------:R-:W-:-:S04]  /*3e90*/  IMAD.MOV R0, RZ, RZ, -R0 ;  /* 0x000000ffff007224 */ /* 0x000fc800078e0a00 */
[----:B------:R-:W-:-:S04]  /*3ea0*/  IMAD R252, R0, c[0x0][0x2b8], R2 ;  /* 0x0000ae0000fc7a24 */ /* 0x000fc800078e0202 */
[----:B------:R-:W-:Y:S01]  /*3eb0*/  IMAD.WIDE.U32 R2, R252, c[0x0][0x1e0], RZ ;  /* 0x00007800fc027a25 */ /* 0x000fe200078e00ff */
[----:B------:R-:W-:-:S05]  /*3ec0*/  SHF.R.S32.HI R0, RZ, 0x1f, R252 ;  /* 0x0000001fff007819 */ /* 0x000fca00000114fc */
[----:B------:R-:W-:-:S04]  /*3ed0*/  IMAD R0, R0, c[0x0][0x1e0], RZ ;  /* 0x0000780000007a24 */ /* 0x000fc800078e02ff */
[----:B------:R-:W-:-:S04]  /*3ee0*/  IMAD R0, R252, c[0x0][0x1e4], R0 ;  /* 0x00007900fc007a24 */ /* 0x000fc800078e0200 */
[----:B------:R-:W-:Y:S01]  /*3ef0*/  IMAD.IADD R3, R3, 0x1, R0 ;  /* 0x0000000103037824 */ /* 0x000fe200078e0200 */
[----:B--2---:R-:W-:-:S03]  /*3f00*/  SHF.R.S32.HI R4, RZ, 0x1f, R244 ;  /* 0x0000001fff047819 */ /* 0x004fc600000114f4 */
[----:B------:R-:W-:-:S04]  /*3f10*/  IMAD.WIDE.U32 R2, R244, c[0x0][0x1f0], R2 ;  /* 0x00007c00f4027a25 */ /* 0x000fc800078e0002 */
[----:B------:R-:W-:Y:S01]  /*3f20*/  IMAD R4, R4, c[0x0][0x1f0], RZ ;  /* 0x00007c0004047a24 */ /* 0x000fe200078e02ff */
[----:B------:R-:W-:-:S03]  /*3f30*/  IADD3 R0, P1, R172, R2, RZ ;  /* 0x00000002ac007210 */ /* 0x000fc60007f3e0ff */
[----:B------:R-:W-:Y:S01]  /*3f40*/  IMAD R2, R244, c[0x0][0x1f4], R4 ;  /* 0x00007d00f4027a24 */ /* 0x000fe200078e0204 */
[----:B------:R-:W-:-:S04]  /*3f50*/  LEA R4, P0, R0, c[0x0][0x1c8], 0x1 ;  /* 0x0000720000047a11 */ /* 0x000fc800078008ff */
[----:B------:R-:W-:-:S04]  /*3f60*/  IADD3.X R2, R171, R3, R2, P1, !PT ;  /* 0x00000003ab027210 */ /* 0x000fc80000ffe402 */
[----:B------:R-:W-:Y:S01]  /*3f70*/  LEA.HI.X R0, R0, c[0x0][0x1cc], R2, 0x1, P0 ;  /* 0x0000730000007a11 */ /* 0x000fe200000f0c02 */
[----:B------:R-:W-:Y:S05]  /*3f80*/  BRA.DIV ~URZ, `(.L_x_540) ;  /* 0x000123a27f007947 */ /* 0x000fea000b800000 */
[----:B------:R2:W3:Y:S02]  /*3f90*/  SHFL.IDX PT, R5, R0, RZ, 0x181f ;  /* 0x00181fff00057589 */ /* 0x0004e400000e0000 */
.L_x_602:
[----:B------:R-:W-:Y:S05]  /*3fa0*/  BRA.DIV ~URZ, `(.L_x_541) ;  /* 0x000123f27f007947 */ /* 0x000fea000b800000 */
[----:B------:R-:W4:Y:S04]  /*3fb0*/  SHFL.IDX PT, R6, R4, RZ, 0x181f ;  /* 0x00181fff04067589 */ /* 0x000f2800000e0000 */
[----:B------:R-:W5:Y:S04]  /*3fc0*/  SHFL.IDX PT, R2, R4, 0x1, 0x181f ;  /* 0x00381f0004027f89 */ /* 0x000f6800000e0000 */
[----:B------:R-:W2:Y:S04]  /*3fd0*/  SHFL.IDX PT, R10, R4, 0x2, 0x181f ;  /* 0x00581f00040a7f89 */ /* 0x000ea800000e0000 */
[----:B------:R-:W3:Y:S04]  /*3fe0*/  SHFL.IDX PT, R3, R0, 0x1, 0x181f ;  /* 0x00381f0000037f89 */ /* 0x000ee800000e0000 */
[----:B------:R-:W1:Y:S04]  /*3ff0*/  SHFL.IDX PT, R8, R4, 0x3, 0x181f ;  /* 0x00781f0004087f89 */ /* 0x000e6800000e0000 */
[----:B------:R-:W1:Y:S04]  /*4000*/  SHFL.IDX PT, R11, R0, 0x2, 0x181f ;  /* 0x00581f00000b7f89 */ /* 0x000e6800000e0000 */
[----:B------:R-:W1:Y:S01]  /*4010*/  SHFL.IDX PT, R9, R4, 0x4, 0x181f ;  /* 0x00981f0004097f89 */ /* 0x000e6200000e0000 */
[----:B----4-:R-:W-:-:S03]  /*4020*/  IADD3 R6, P0, R6, R170, RZ ;  /* 0x000000aa06067210 */ /* 0x010fc60007f1e0ff */
[----:B------:R-:W-:Y:S01]  /*4030*/  SHFL.IDX PT, R12, R4, 0x5, 0x181f ;  /* 0x00b81f00040c7f89 */ /* 0x000fe200000e0000 */
[-C--:B-----5:R-:W-:Y:S01]  /*4040*/  IADD3 R2, P1, R2, R170.reuse, RZ ;  /* 0x000000aa02027210 */ /* 0x0a0fe20007f3e0ff */
[----:B---3--:R-:W-:Y:S02]  /*4050*/  IMAD.X R7, R5, 0x1, R36, P0 ;  /* 0x0000000105077824 */ /* 0x008fe400000e0624 */
[----:B------:R-:W3:Y:S01]  /*4060*/  SHFL.IDX PT, R15, R0, 0x3, 0x181f ;  /* 0x00781f00000f7f89 */ /* 0x000ee200000e0000 */
[----:B--2---:R-:W-:-:S03]  /*4070*/  IADD3 R10, P0, R10, R170, RZ ;  /* 0x000000aa0a0a7210 */ /* 0x004fc60007f1e0ff */
[----:B------:R-:W2:Y:S01]  /*4080*/  SHFL.IDX PT, R14, R0, 0x4, 0x181f ;  /* 0x00981f00000e7f89 */ /* 0x000ea200000e0000 */
[----:B------:R-:W-:-:S03]  /*4090*/  IMAD.X R3, R3, 0x1, R36, P1 ;  /* 0x0000000103037824 */ /* 0x000fc600008e0624 */
[----:B------:R-:W4:Y:S01]  /*40a0*/  SHFL.IDX PT, R13, R0, 0x5, 0x181f ;  /* 0x00b81f00000d7f89 */ /* 0x000f2200000e0000 */
[----:B-1----:R-:W-:-:S03]  /*40b0*/  IADD3 R8, P6, R8, R170, RZ ;  /* 0x000000aa08087210 */ /* 0x002fc60007fde0ff */
[----:B------:R1:W-:Y:S01]  /*40c0*/  LDGSTS.E.BYPASS.LTC128B.128 [R243+0x3900], [R6.64], !P5 ;  /* 0x0390000006f37fae */ /* 0x0003e2000e901d46 */
[----:B------:R-:W-:-:S03]  /*40d0*/  IMAD.X R11, R11, 0x1, R36, P0 ;  /* 0x000000010b0b7824 */ /* 0x000fc600000e0624 */
[----:B------:R5:W-:Y:S04]  /*40e0*/  LDGSTS.E.BYPASS.LTC128B.128 [R243+0x4100], [R2.64], !P5 ;  /* 0x0410000002f37fae */ /* 0x000be8000e901d46 */
[----:B------:R4:W-:Y:S04]  /*40f0*/  LDGSTS.E.BYPASS.LTC128B.128 [R243+0x4900], [R10.64], !P5 ;  /* 0x049000000af37fae */ /* 0x0009e8000e901d46 */
[----:B------:R-:W4:Y:S04]  /*4100*/  SHFL.IDX PT, R4, R4, 0x6, 0x181f ;  /* 0x00d81f0004047f89 */ /* 0x000f2800000e0000 */
[----:B------:R-:W4:Y:S01]  /*4110*/  SHFL.IDX PT, R0, R0, 0x6, 0x181f ;  /* 0x00d81f0000007f89 */ /* 0x000f2200000e0000 */
[-C--:B-1----:R-:W-:Y:S01]  /*4120*/  IADD3 R6, P1, R9, R170.reuse, RZ ;  /* 0x000000aa09067210 */ /* 0x082fe20007f3e0ff */
[----:B---3--:R-:W-:Y:S01]  /*4130*/  IMAD.X R9, R15, 0x1, R36, P6 ;  /* 0x000000010f097824 */ /* 0x008fe200030e0624 */
[----:B-----5:R-:W-:-:S03]  /*4140*/  IADD3 R2, P0, R12, R170, RZ ;  /* 0x000000aa0c027210 */ /* 0x020fc60007f1e0ff */
[--C-:B--2---:R-:W-:Y:S01]  /*4150*/  IMAD.X R7, R14, 0x1, R36.reuse, P1 ;  /* 0x000000010e077824 */ /* 0x104fe200008e0624 */
[----:B------:R1:W-:Y:S01]  /*4160*/  LDGSTS.E.BYPASS.LTC128B.128 [R243+0x5100], [R8.64], !P5 ;  /* 0x0510000008f37fae */ /* 0x0003e2000e901d46 */
[----:B----4-:R-:W-:-:S03]  /*4170*/  IMAD.X R3, R13, 0x1, R36, P0 ;  /* 0x000000010d037824 */ /* 0x010fc600000e0624 */
[----:B------:R1:W-:Y:S04]  /*4180*/  LDGSTS.E.BYPASS.LTC128B.128 [R243+0x5900], [R6.64], !P5 ;  /* 0x0590000006f37fae */ /* 0x0003e8000e901d46 */
[----:B------:R1:W-:Y:S02]  /*4190*/  LDGSTS.E.BYPASS.LTC128B.128 [R243+0x6100], [R2.64], !P5 ;  /* 0x0610000002f37fae */ /* 0x0003e4000e901d46 */
.L_x_603:
[----:B-1----:R-:W-:-:S04]  /*41a0*/  IADD3 R2, P0, R4, R170, RZ ;  /* 0x000000aa04027210 */ /* 0x002fc80007f1e0ff */
[----:B------:R-:W-:-:S05]  /*41b0*/  IADD3.X R3, R0, R36, RZ, P0, !PT ;  /* 0x0000002400037210 */ /* 0x000fca00007fe4ff */
[----:B------:R-:W-:Y:S01]  /*41c0*/  @!PT LDS RZ, [RZ] ;  /* 0x00000000fffff984 */ /* 0x000fe20000000800 */
[----:B------:R-:W-:Y:S01]  /*41d0*/  @!PT LDS RZ, [RZ] ;  /* 0x00000000fffff984 */ /* 0x000fe20000000800 */
[----:B------:R-:W-:Y:S01]  /*41e0*/  @!PT LDS RZ, [RZ] ;  /* 0x00000000fffff984 */ /* 0x000fe20000000800 */
[----:B------:R1:W-:Y:S04]  /*41f0*/  LDGSTS.E.BYPASS.LTC128B.128 [R243+0x6900], [R2.64], !P5 ;  /* 0x0690000002f37fae */ /* 0x0003e8000e901d46 */
.L_x_539:
[----:B--2-4-:R-:W-:Y:S05]  /*4200*/  BSYNC B0 ;  /* 0x0000000000007941 */ /* 0x014fea0003800000 */
.L_x_538:
[----:B-1-3--:R-:W2:Y:S04]  /*4210*/  LDL R3, [R1+0x5c] ;  /* 0x00005c0001037983 */ /* 0x00aea80000100800 */
[----:B------:R-:W2:Y:S04]  /*4220*/  LDL R0, [R1+0x6c] ;  /* 0x00006c0001007983 */ /* 0x000ea80000100800 */
[----:B------:R-:W3:Y:S04]  /*4230*/  LDL R2, [R1+0x68] ;  /* 0x0000680001027983 */ /* 0x000ee80000100800 */
[----:B------:R-:W0:Y:S01]  /*4240*/  LDGDEPBAR ;  /* 0x00000000000079af */ /* 0x000e220000000000 */
[----:B--2---:R-:W-:-:S04]  /*4250*/  IMAD.IADD R88, R0, 0x1, R3 ;  /* 0x0000000100587824 */ /* 0x004fc800078e0203 */
[----:B------:R-:W-:Y:S01]  /*4260*/  @P4 IMAD.HI.U32 R0, R88, c[0x0][0x2c8], RZ ;  /* 0x0000b20058004a27 */ /* 0x000fe200078e00ff */
[----:B---3--:R-:W-:-:S03]  /*4270*/  IADD3 R4, -R2, 0x1, R120 ;  /* 0x0000000102047810 */ /* 0x008fc60007ffe178 */
[----:B------:R-:W-:Y:S01]  /*4280*/  IMAD.IADD R5, R120, 0x1, -R2 ;  /* 0x0000000178057824 */ /* 0x000fe200078e0a02 */
[----:B------:R-:W-:Y:S02]  /*4290*/  @P4 SHF.R.U32.HI R88, RZ, c[0x0][0x2cc], R0 ;  /* 0x0000b300ff584a19 */ /* 0x000fe40000011600 */
[----:B------:R-:W-:Y:S01]  /*42a0*/  IADD3 R4, R4, -c[0x0][0x168], RZ ;  /* 0x80005a0004047a10 */ /* 0x000fe20007ffe0ff */
[----:B------:R-:W-:Y:S05]  /*42b0*/  BRA.DIV ~URZ, `(.L_x_542) ;  /* 0x000127b27f007947 */ /* 0x000fea000b800000 */
[----:B------:R1:W2:Y:S02]  /*42c0*/  SHFL.IDX PT, R0, R88, RZ, 0x1c1f ;  /* 0x001c1fff58007589 */ /* 0x0002a400000e0000 */
.L_x_604:
[----:B--2---:R-:W-:-:S05]  /*42d0*/  IMAD.IADD R0, R4, 0x1, R0 ;  /* 0x0000000104007824 */ /* 0x004fca00078e0200 */
[----:B------:R-:W-:-:S04]  /*42e0*/  IMNMX R0, R5, R0, PT ;  /* 0x0000000005007217 */ /* 0x000fc80003800200 */
[C---:B------:R-:W-:Y:S02]  /*42f0*/  ISETP.GT.AND P0, PT, R0.reuse, RZ, PT ;  /* 0x000000ff0000720c */ /* 0x040fe40003f04270 */
[C---:B------:R-:W-:Y:S02]  /*4300*/  ISETP.GT.AND P6, PT, R0.reuse, 0x1, PT ;  /* 0x000000010000780c */ /* 0x040fe40003fc4270 */
[----:B------:R-:W-:Y:S02]  /*4310*/  FSEL R9, R169, -INF , P0 ;  /* 0xff800000a9097808 */ /* 0x000fe40000000000 */
[C---:B------:R-:W-:Y:S02]  /*4320*/  ISETP.GT.AND P1, PT, R0.reuse, 0x8, PT ;  /* 0x000000080000780c */ /* 0x040fe40003f24270 */
[----:B------:R-:W-:Y:S02]  /*4330*/  ISETP.GT.AND P0, PT, R0, 0x9, PT ;  /* 0x000000090000780c */ /* 0x000fe40003f04270 */
[----:B------:R-:W-:-:S02]  /*4340*/  FSEL R10, R168, -INF , P6 ;  /* 0xff800000a80a7808 */ /* 0x000fc40003000000 */
[----:B------:R-:W-:Y:S02]  /*4350*/  FSEL R13, R166, -INF , P1 ;  /* 0xff800000a60d7808 */ /* 0x000fe40000800000 */
[----:B------:R-:W-:Y:S02]  /*4360*/  FSEL R15, R165, -INF , P0 ;  /* 0xff800000a50f7808 */ /* 0x000fe40000000000 */
[C---:B------:R-:W-:Y:S02]  /*4370*/  ISETP.GT.AND P6, PT, R0.reuse, 0x10, PT ;  /* 0x000000100000780c */ /* 0x040fe40003fc4270 */
        /* <DEDUP_REMOVED lines=46> */
[----:B------:R-:W-:Y:S01]  /*4660*/  FSEL R144, R16, -INF , P0 ;  /* 0xff80000010907808 */ /* 0x000fe20000000000 */
[----:B------:R-:W-:Y:S05]  /*4670*/  BRA.DIV ~URZ, `(.L_x_543) ;  /* 0x000124527f007947 */ /* 0x000fea000b800000 */
[----:B------:R-:W2:Y:S04]  /*4680*/  SHFL.IDX PT, R2, R88, 0x2, 0x1c1f ;  /* 0x005c1f0058027f89 */ /* 0x000ea800000e0000 */
[----:B------:R-:W3:Y:S04]  /*4690*/  SHFL.IDX PT, R3, R88, 0x1, 0x1c1f ;  /* 0x003c1f0058037f89 */ /* 0x000ee800000e0000 */
[----:B-1----:R-:W1:Y:S01]  /*46a0*/  SHFL.IDX PT, R88, R88, 0x3, 0x1c1f ;  /* 0x007c1f0058587f89 */ /* 0x002e6200000e0000 */
[----:B--2---:R-:W-:-:S02]  /*46b0*/  IMAD.IADD R2, R4, 0x1, R2 ;  /* 0x0000000104027824 */ /* 0x004fc400078e0202 */
[----:B---3--:R-:W-:-:S03]  /*46c0*/  IMAD.IADD R3, R4, 0x1, R3 ;  /* 0x0000000104037824 */ /* 0x008fc600078e0203 */
[----:B------:R-:W-:Y:S01]  /*46d0*/  IMNMX R2, R5, R2, PT ;  /* 0x0000000205027217 */ /* 0x000fe20003800200 */
[----:B-1----:R-:W-:-:S03]  /*46e0*/  IMAD.IADD R0, R4, 0x1, R88 ;  /* 0x0000000104007824 */ /* 0x002fc600078e0258 */
[C---:B------:R-:W-:Y:S02]  /*46f0*/  ISETP.GT.AND P6, PT, R2.reuse, RZ, PT ;  /* 0x000000ff0200720c */ /* 0x040fe40003fc4270 */
[C---:B------:R-:W-:Y:S02]  /*4700*/  ISETP.GT.AND P1, PT, R2.reuse, 0x1, PT ;  /* 0x000000010200780c */ /* 0x040fe40003f24270 */
[----:B------:R-:W-:Y:S02]  /*4710*/  ISETP.GT.AND P0, PT, R2, 0x8, PT ;  /* 0x000000080200780c */ /* 0x000fe40003f04270 */
[----:B------:R-:W-:Y:S02]  /*4720*/  FSEL R24, R185, -INF , P6 ;  /* 0xff800000b9187808 */ /* 0x000fe40003000000 */
[----:B------:R-:W-:Y:S02]  /*4730*/  FSEL R26, R183, -INF , P1 ;  /* 0xff800000b71a7808 */ /* 0x000fe40000800000 */
[----:B------:R-:W-:-:S02]  /*4740*/  FSEL R29, R182, -INF , P0 ;  /* 0xff800000b61d7808 */ /* 0x000fc40000000000 */
[C---:B------:R-:W-:Y:S02]  /*4750*/  ISETP.GT.AND P6, PT, R2.reuse, 0x9, PT ;  /* 0x000000090200780c */ /* 0x040fe40003fc4270 */
        /* <DEDUP_REMOVED lines=44> */
[----:B------:R-:W-:Y:S02]  /*4a20*/  IMNMX R3, R5, R3, PT ;  /* 0x0000000305037217 */ /* 0x000fe40003800200 */
[----:B------:R-:W-:Y:S02]  /*4a30*/  FSEL R182, R37, -INF , P6 ;  /* 0xff80000025b67808 */ /* 0x000fe40003000000 */
[----:B------:R-:W-:-:S02]  /*4a40*/  FSEL R181, R30, -INF , P1 ;  /* 0xff8000001eb57808 */ /* 0x000fc40000800000 */
[----:B------:R-:W-:Y:S02]  /*4a50*/  FSEL R180, R19, -INF , P0 ;  /* 0xff80000013b47808 */ /* 0x000fe40000000000 */
[----:B------:R-:W-:Y:S02]  /*4a60*/  ISETP.GT.AND P6, PT, R2, 0x69, PT ;  /* 0x000000690200780c */ /* 0x000fe40003fc4270 */
[C---:B------:R-:W-:Y:S02]  /*4a70*/  ISETP.GT.AND P1, PT, R3.reuse, RZ, PT ;  /* 0x000000ff0300720c */ /* 0x040fe40003f24270 */
[----:B------:R-:W-:Y:S02]  /*4a80*/  ISETP.GT.AND P0, PT, R3, 0x1, PT ;  /* 0x000000010300780c */ /* 0x000fe40003f04270 */
[----:B------:R-:W-:Y:S02]  /*4a90*/  FSEL R179, R18, -INF , P6 ;  /* 0xff80000012b37808 */ /* 0x000fe40003000000 */
[----:B------:R-:W-:-:S02]  /*4aa0*/  FSEL R7, R201, -INF , P1 ;  /* 0xff800000c9077808 */ /* 0x000fc40000800000 */
[----:B------:R-:W-:Y:S02]  /*4ab0*/  FSEL R8, R199, -INF , P0 ;  /* 0xff800000c7087808 */ /* 0x000fe40000000000 */
[C---:B------:R-:W-:Y:S02]  /*4ac0*/  ISETP.GT.AND P6, PT, R3.reuse, 0x8, PT ;  /* 0x000000080300780c */ /* 0x040fe40003fc4270 */
[C---:B------:R-:W-:Y:S02]  /*4ad0*/  ISETP.GT.AND P1, PT, R3.reuse, 0x9, PT ;  /* 0x000000090300780c */ /* 0x040fe40003f24270 */
        /* <DEDUP_REMOVED lines=43> */
[----:B------:R-:W-:Y:S02]  /*4d90*/  IMNMX R0, R5, R0, PT ;  /* 0x0000000005007217 */ /* 0x000fe40003800200 */
[----:B------:R-:W-:-:S02]  /*4da0*/  FSEL R150, R71, -INF , P6 ;  /* 0xff80000047967808 */ /* 0x000fc40003000000 */
[----:B------:R-:W-:Y:S02]  /*4db0*/  FSEL R145, R42, -INF , P1 ;  /* 0xff8000002a917808 */ /* 0x000fe40000800000 */
[----:B------:R-:W-:Y:S02]  /*4dc0*/  FSEL R146, R43, -INF , P0 ;  /* 0xff8000002b927808 */ /* 0x000fe40000000000 */
[C---:B------:R-:W-:Y:S02]  /*4dd0*/  ISETP.GT.AND P6, PT, R3.reuse, 0x68, PT ;  /* 0x000000680300780c */ /* 0x040fe40003fc4270 */
[----:B------:R-:W-:Y:S02]  /*4de0*/  ISETP.GT.AND P1, PT, R3, 0x69, PT ;  /* 0x000000690300780c */ /* 0x000fe40003f24270 */
[----:B------:R-:W-:Y:S02]  /*4df0*/  ISETP.GT.AND P0, PT, R0, RZ, PT ;  /* 0x000000ff0000720c */ /* 0x000fe40003f04270 */
        /* <DEDUP_REMOVED lines=42> */
[----:B------:R-:W-:-:S02]  /*50a0*/  FMNMX.FTZ R4, R9, R10, !PT ;  /* 0x0000000a09047209 */ /* 0x000fc40007810000 */
[----:B------:R-:W-:Y:S02]  /*50b0*/  FSEL R160, R85, -INF , P6 ;  /* 0xff80000055a07808 */ /* 0x000fe40003000000 */
[----:B------:R-:W-:Y:S02]  /*50c0*/  FSEL R159, R78, -INF , P1 ;  /* 0xff8000004e9f7808 */ /* 0x000fe40000800000 */
[----:B------:R-:W-:Y:S02]  /*50d0*/  FSEL R158, R79, -INF , P0 ;  /* 0xff8000004f9e7808 */ /* 0x000fe40000000000 */
        /* <DEDUP_REMOVED lines=9> */
[----:B------:R-:W-:Y:S02]  /*5170*/  FMNMX.FTZ R2, R15, R2, !PT ;  /* 0x000000020f027209 */ /* 0x000fe40007810000 */
[C---:B------:R-:W-:Y:S02]  /*5180*/  ISETP.GT.AND P6, PT, R0.reuse, 0x61, PT ;  /* 0x000000610000780c */ /* 0x040fe40003fc4270 */
[C---:B------:R-:W-:Y:S02]  /*5190*/  ISETP.GT.AND P1, PT, R0.reuse, 0x68, PT ;  /* 0x000000680000780c */ /* 0x040fe40003f24270 */
[----:B------:R-:W-:Y:S02]  /*51a0*/  ISETP.GT.AND P0, PT, R0, 0x69, PT ;  /* 0x000000690000780c */ /* 0x000fe40003f04270 */
        /* <DEDUP_REMOVED lines=101> */
[----:B------:R-:W-:Y:S02]  /*5800*/  FMNMX.FTZ R0, R144, R0, !PT ;  /* 0x0000000090007209 */ /* 0x000fe40007810000 */
[----:B------:R-:W-:Y:S01]  /*5810*/  FMNMX.FTZ R70, R149, R70, !PT ;  /* 0x0000004695467209 */ /* 0x000fe20007810000 */
[----:B------:R-:W1:Y:S01]  /*5820*/  SHFL.BFLY PT, R5, R69, 0x2, 0x1f ;  /* 0x0c401f0045057f89 */ /* 0x000e6200000e0000 */
[----:B------:R-:W-:-:S02]  /*5830*/  FSEL R147, R44, -INF , P0 ;  /* 0xff8000002c937808 */ /* 0x000fc40000000000 */
[----:B------:R-:W-:Y:S01]  /*5840*/  FMNMX.FTZ R2, R184, R3, !PT ;  /* 0x00000003b8027209 */ /* 0x000fe20007810000 */
[----:B------:R-:W2:Y:S03]  /*5850*/  SHFL.BFLY PT, R4, R0, 0x2, 0x1f ;  /* 0x0c401f0000047f89 */ /* 0x000ea600000e0000 */
[----:B------:R-:W-:Y:S01]  /*5860*/  FMNMX.FTZ R2, R147, R2, !PT ;  /* 0x0000000293027209 */ /* 0x000fe20007810000 */
[----:B------:R-:W3:Y:S04]  /*5870*/  SHFL.BFLY PT, R3, R70, 0x2, 0x1f ;  /* 0x0c401f0046037f89 */ /* 0x000ee800000e0000 */
[----:B------:R-:W4:Y:S01]  /*5880*/  SHFL.BFLY PT, R6, R2, 0x2, 0x1f ;  /* 0x0c401f0002067f89 */ /* 0x000f2200000e0000 */
[----:B-1----:R-:W-:-:S02]  /*5890*/  FMNMX.FTZ R69, R69, R5, !PT ;  /* 0x0000000545457209 */ /* 0x002fc40007810000 */
[----:B--2---:R-:W-:-:S03]  /*58a0*/  FMNMX.FTZ R0, R4, R0, !PT ;  /* 0x0000000004007209 */ /* 0x004fc60007810000 */
[----:B------:R-:W1:Y:S01]  /*58b0*/  SHFL.BFLY PT, R4, R69, 0x1, 0x1f ;  /* 0x0c201f0045047f89 */ /* 0x000e6200000e0000 */
[----:B---3--:R-:W-:-:S03]  /*58c0*/  FMNMX.FTZ R70, R70, R3, !PT ;  /* 0x0000000346467209 */ /* 0x008fc60007810000 */
[----:B------:R-:W2:Y:S01]  /*58d0*/  SHFL.BFLY PT, R71, R0, 0x1, 0x1f ;  /* 0x0c201f0000477f89 */ /* 0x000ea200000e0000 */
[----:B----4-:R-:W-:-:S03]  /*58e0*/  FMNMX.FTZ R6, R2, R6, !PT ;  /* 0x0000000602067209 */ /* 0x010fc60007810000 */
[----:B------:R-:W3:Y:S04]  /*58f0*/  SHFL.BFLY PT, R3, R70, 0x1, 0x1f ;  /* 0x0c201f0046037f89 */ /* 0x000ee800000e0000 */
[----:B------:R4:W4:Y:S01]  /*5900*/  SHFL.BFLY PT, R68, R6, 0x1, 0x1f ;  /* 0x0c201f0006447f89 */ /* 0x00092200000e0000 */
[----:B-1----:R-:W-:Y:S02]  /*5910*/  FMNMX.FTZ R69, R69, R4, !PT ;  /* 0x0000000445457209 */ /* 0x002fe40007810000 */
[----:B--2---:R-:W-:Y:S02]  /*5920*/  FMNMX.FTZ R71, R0, R71, !PT ;  /* 0x0000004700477209 */ /* 0x004fe40007810000 */
[----:B---3--:R-:W-:-:S03]  /*5930*/  FMNMX.FTZ R70, R70, R3, !PT ;  /* 0x0000000346467209 */ /* 0x008fc60007810000 */
.L_x_605:
[C---:B------:R-:W-:Y:S01]  /*5940*/  FMUL.FTZ R4, R71.reuse, c[0x0][0x2d0] ;  /* 0x0000b40047047a20 */ /* 0x040fe20000410000 */
[----:B------:R-:W-:Y:S01]  /*5950*/  FSETP.NEU.FTZ.AND P0, PT, R71, -INF , PT ;  /* 0xff8000004700780b */ /* 0x000fe20003f1d000 */
[----:B------:R-:W-:Y:S01]  /*5960*/  FMUL.FTZ R3, R70, c[0x0][0x2d0] ;  /* 0x0000b40046037a20 */ /* 0x000fe20000410000 */
[----:B----4-:R-:W-:Y:S01]  /*5970*/  FMNMX.FTZ R68, R68, R6, !PT ;  /* 0x0000000644447209 */ /* 0x010fe20007810000 */
[----:B------:R-:W-:Y:S01]  /*5980*/  WARPSYNC 0xffffffff ;  /* 0xffffffff00007948 */ /* 0x000fe20003800000 */
[----:B------:R-:W-:Y:S01]  /*5990*/  FSEL R4, R4, RZ, P0 ;  /* 0x000000ff04047208 */ /* 0x000fe20000000000 */
[----:B------:R-:W-:Y:S01]  /*59a0*/  LDSM.16.MT88.4 R44, [R225] ;  /* 0x00000000e12c783b */ /* 0x000fe20000004200 */
[----:B------:R-:W-:-:S03]  /*59b0*/  FSETP.NEU.FTZ.AND P0, PT, R70, -INF , PT ;  /* 0xff8000004600780b */ /* 0x000fc60003f1d000 */
[--C-:B------:R-:W-:Y:S01]  /*59c0*/  FFMA.FTZ R0, R9, c[0x0][0x2d0], -R4.reuse ;  /* 0x0000b40009007a23 */ /* 0x100fe20000010804 */
[----:B------:R-:W-:Y:S01]  /*59d0*/  FSEL R3, R3, RZ, P0 ;  /* 0x000000ff03037208 */ /* 0x000fe20000000000 */
[--C-:B------:R-:W-:Y:S01]  /*59e0*/  FFMA.FTZ R2, R25, c[0x0][0x2d0], -R4.reuse ;  /* 0x0000b40019027a23 */ /* 0x100fe20000010804 */
[----:B------:R-:W-:Y:S01]  /*59f0*/  FSETP.NEU.FTZ.AND P0, PT, R69, -INF , PT ;  /* 0xff8000004500780b */ /* 0x000fe20003f1d000 */
[----:B------:R1:W-:Y:S01]  /*5a00*/  MUFU.EX2 R207, R0 ;  /* 0x0000000000cf7308 */ /* 0x0003e20000000800 */
[----:B------:R2:W-:Y:S01]  /*5a10*/  STL [R1+0xa0], R224 ;  /* 0x0000a0e001007387 */ /* 0x0005e20000100800 */
[----:B------:R-:W-:Y:S02]  /*5a20*/  FFMA.FTZ R144, R144, c[0x0][0x2d0], -R4 ;  /* 0x0000b40090907a23 */ /* 0x000fe40000010804 */
[--C-:B------:R-:W-:Y:S01]  /*5a30*/  FFMA.FTZ R145, R145, c[0x0][0x2d0], -R3.reuse ;  /* 0x0000b40091917a23 */ /* 0x100fe20000010803 */
[----:B------:R-:W-:Y:S01]  /*5a40*/  LDSM.16.MT88.4 R52, [R229+0x800] ;  /* 0x00080000e534783b */ /* 0x000fe20000004200 */
[----:B------:R-:W-:-:S02]  /*5a50*/  FFMA.FTZ R146, R146, c[0x0][0x2d0], -R3 ;  /* 0x0000b40092927a23 */ /* 0x000fc40000010803 */
[----:B------:R3:W-:Y:S01]  /*5a60*/  MUFU.EX2 R217, R2 ;  /* 0x0000000200d97308 */ /* 0x0007e20000000800 */
[----:B------:R-:W-:Y:S01]  /*5a70*/  LDSM.16.MT88.4 R48, [R226] ;  /* 0x00000000e230783b */ /* 0x000fe20000004200 */
[--C-:B------:R-:W-:Y:S02]  /*5a80*/  FFMA.FTZ R148, R148, c[0x0][0x2d0], -R3.reuse ;  /* 0x0000b40094947a23 */ /* 0x100fe40000010803 */
[----:B------:R-:W-:Y:S02]  /*5a90*/  FFMA.FTZ R149, R149, c[0x0][0x2d0], -R3 ;  /* 0x0000b40095957a23 */ /* 0x000fe40000010803 */
[----:B-1----:R-:W-:-:S04]  /*5aa0*/  FFMA.FTZ R0, R10, c[0x0][0x2d0], -R4 ;  /* 0x0000b4000a007a23 */ /* 0x002fc80000010804 */
[----:B------:R1:W-:Y:S01]  /*5ab0*/  MUFU.EX2 R206, R0 ;  /* 0x0000000000ce7308 */ /* 0x0003e20000000800 */
[----:B---3--:R-:W-:-:S05]  /*5ac0*/  FMUL.FTZ R2, R69, c[0x0][0x2d0] ;  /* 0x0000b40045027a20 */ /* 0x008fca0000410000 */
[----:B------:R-:W-:Y:S02]  /*5ad0*/  FSEL R2, R2, RZ, P0 ;  /* 0x000000ff02027208 */ /* 0x000fe40000000000 */
[----:B------:R-:W-:Y:S01]  /*5ae0*/  FSETP.NEU.FTZ.AND P0, PT, R68, -INF , PT ;  /* 0xff8000004400780b */ /* 0x000fe20003f1d000 */
[----:B-1----:R-:W-:-:S04]  /*5af0*/  FFMA.FTZ R0, R13, c[0x0][0x2d0], -R4 ;  /* 0x0000b4000d007a23 */ /* 0x002fc80000010804 */
[----:B------:R1:W-:Y:S02]  /*5b00*/  MUFU.EX2 R208, R0 ;  /* 0x0000000000d07308 */ /* 0x0003e40000000800 */
[----:B-1----:R-:W-:-:S06]  /*5b10*/  FFMA.FTZ R0, R15, c[0x0][0x2d0], -R4 ;  /* 0x0000b4000f007a23 */ /* 0x002fcc0000010804 */
[----:B------:R1:W3:Y:S02]  /*5b20*/  MUFU.EX2 R197, R0 ;  /* 0x0000000000c57308 */ /* 0x0002e40000000800 */
[----:B-1----:R-:W-:-:S06]  /*5b30*/  FFMA.FTZ R0, R21, c[0x0][0x2d0], -R4 ;  /* 0x0000b40015007a23 */ /* 0x002fcc0000010804 */
[----:B------:R1:W4:Y:S02]  /*5b40*/  MUFU.EX2 R5, R0 ;  /* 0x0000000000057308 */ /* 0x0003240000000800 */
[----:B-1----:R-:W-:Y:S01]  /*5b50*/  FFMA.FTZ R0, R22, c[0x0][0x2d0], -R4 ;  /* 0x0000b40016007a23 */ /* 0x002fe20000010804 */
[----:B---3--:R-:W-:-:S05]  /*5b60*/  F2FP.PACK_AB R22, R197, R208 ;  /* 0x000000d0c516723e */ /* 0x008fca00000000ff */
[----:B------:R1:W-:Y:S02]  /*5b70*/  MUFU.EX2 R34, R0 ;  /* 0x0000000000227308 */ /* 0x0003e40000000800 */
[----:B-1----:R-:W-:-:S06]  /*5b80*/  FFMA.FTZ R0, R28, c[0x0][0x2d0], -R4 ;  /* 0x0000b4001c007a23 */ /* 0x002fcc0000010804 */
[----:B------:R1:W-:Y:S02]  /*5b90*/  MUFU.EX2 R222, R0 ;  /* 0x0000000000de7308 */ /* 0x0003e40000000800 */
[--C-:B-1----:R-:W-:Y:S01]  /*5ba0*/  FFMA.FTZ R0, R7, c[0x0][0x2d0], -R3.reuse ;  /* 0x0000b40007007a23 */ /* 0x102fe20000010803 */
[----:B----4-:R-:W-:Y:S01]  /*5bb0*/  MOV R7, R5 ;  /* 0x0000000500077202 */ /* 0x010fe20000000f00 */
[----:B------:R-:W-:-:S04]  /*5bc0*/  FFMA.FTZ R5, R17, c[0x0][0x2d0], -R3 ;  /* 0x0000b40011057a23 */ /* 0x000fc80000010803 */
[----:B------:R1:W-:Y:S08]  /*5bd0*/  MUFU.EX2 R204, R0 ;  /* 0x0000000000cc7308 */ /* 0x0003f00000000800 */
[----:B------:R3:W-:Y:S01]  /*5be0*/  MUFU.EX2 R218, R5 ;  /* 0x0000000500da7308 */ /* 0x0007e20000000800 */
[----:B-1----:R-:W-:-:S07]  /*5bf0*/  FFMA.FTZ R0, R8, c[0x0][0x2d0], -R3 ;  /* 0x0000b40008007a23 */ /* 0x002fce0000010803 */
[----:B------:R1:W4:Y:S01]  /*5c00*/  MUFU.EX2 R195, R0 ;  /* 0x0000000000c37308 */ /* 0x0003220000000800 */
[----:B---3--:R-:W-:-:S07]  /*5c10*/  FFMA.FTZ R5, R35, c[0x0][0x2d0], -R2 ;  /* 0x0000b40023057a23 */ /* 0x008fce0000010802 */
[----:B------:R3:W-:Y:S01]  /*5c20*/  MUFU.EX2 R220, R5 ;  /* 0x0000000500dc7308 */ /* 0x0007e20000000800 */
[----:B-1----:R-:W-:Y:S01]  /*5c30*/  FFMA.FTZ R0, R11, c[0x0][0x2d0], -R3 ;  /* 0x0000b4000b007a23 */ /* 0x002fe20000010803 */
[----:B----4-:R-:W-:-:S06]  /*5c40*/  F2FP.PACK_AB R21, R195, R204 ;  /* 0x000000ccc315723e */ /* 0x010fcc00000000ff */
[----:B------:R1:W-:Y:S01]  /*5c50*/  MUFU.EX2 R205, R0 ;  /* 0x0000000000cd7308 */ /* 0x0003e20000000800 */
[----:B---3--:R-:W-:Y:S02]  /*5c60*/  FFMA.FTZ R5, R36, c[0x0][0x2d0], -R2 ;  /* 0x0000b40024057a23 */ /* 0x008fe40000010802 */
[----:B------:R-:W3:Y:S05]  /*5c70*/  LDSM.16.MT88.4 R36, [R229] ;  /* 0x00000000e524783b */ /* 0x000eea0000004200 */
[----:B------:R-:W4:Y:S01]  /*5c80*/  MUFU.EX2 R247, R5 ;  /* 0x0000000500f77308 */ /* 0x000f220000000800 */
[----:B-1----:R-:W-:-:S07]  /*5c90*/  FFMA.FTZ R0, R12, c[0x0][0x2d0], -R3 ;  /* 0x0000b4000c007a23 */ /* 0x002fce0000010803 */
[----:B------:R1:W-:Y:S01]  /*5ca0*/  MUFU.EX2 R219, R0 ;  /* 0x0000000000db7308 */ /* 0x0003e20000000800 */
[----:B----4-:R-:W-:Y:S01]  /*5cb0*/  F2FP.PACK_AB R10, R247, R220 ;  /* 0x000000dcf70a723e */ /* 0x010fe200000000ff */
[----:B-1----:R-:W-:Y:S01]  /*5cc0*/  FFMA.FTZ R0, R14, c[0x0][0x2d0], -R3 ;  /* 0x0000b4000e007a23 */ /* 0x002fe20000010803 */
[----:B------:R-:W-:-:S05]  /*5cd0*/  F2FP.PACK_AB R14, R222, R217 ;  /* 0x000000d9de0e723e */ /* 0x000fca00000000ff */
[----:B------:R1:W-:Y:S02]  /*5ce0*/  MUFU.EX2 R200, R0 ;  /* 0x0000000000c87308 */ /* 0x0003e40000000800 */
[----:B-1----:R-:W-:-:S06]  /*5cf0*/  FFMA.FTZ R0, R16, c[0x0][0x2d0], -R3 ;  /* 0x0000b40010007a23 */ /* 0x002fcc0000010803 */
[----:B------:R1:W4:Y:S02]  /*5d00*/  MUFU.EX2 R216, R0 ;  /* 0x0000000000d87308 */ /* 0x0003240000000800 */
[----:B-1----:R-:W-:Y:S01]  /*5d10*/  FFMA.FTZ R0, R27, c[0x0][0x2d0], -R3 ;  /* 0x0000b4001b007a23 */ /* 0x002fe20000010803 */
[----:B----4-:R-:W-:-:S05]  /*5d20*/  F2FP.PACK_AB R13, R216, R200 ;  /* 0x000000c8d80d723e */ /* 0x010fca00000000ff */
[----:B------:R1:W4:Y:S02]  /*5d30*/  MUFU.EX2 R223, R0 ;  /* 0x0000000000df7308 */ /* 0x0003240000000800 */
[----:B-1----:R-:W-:Y:S01]  /*5d40*/  FFMA.FTZ R0, R24, c[0x0][0x2d0], -R2 ;  /* 0x0000b40018007a23 */ /* 0x002fe20000010802 */
[----:B----4-:R-:W-:-:S05]  /*5d50*/  F2FP.PACK_AB R15, R223, R218 ;  /* 0x000000dadf0f723e */ /* 0x010fca00000000ff */
[----:B------:R1:W-:Y:S02]  /*5d60*/  MUFU.EX2 R194, R0 ;  /* 0x0000000000c27308 */ /* 0x0003e40000000800 */
[----:B-1----:R-:W-:-:S06]  /*5d70*/  FFMA.FTZ R0, R26, c[0x0][0x2d0], -R2 ;  /* 0x0000b4001a007a23 */ /* 0x002fcc0000010802 */
[----:B------:R1:W4:Y:S02]  /*5d80*/  MUFU.EX2 R193, R0 ;  /* 0x0000000000c17308 */ /* 0x0003240000000800 */
[----:B-1----:R-:W-:Y:S01]  /*5d90*/  FFMA.FTZ R0, R29, c[0x0][0x2d0], -R2 ;  /* 0x0000b4001d007a23 */ /* 0x002fe20000010802 */
[----:B----4-:R-:W-:-:S05]  /*5da0*/  F2FP.PACK_AB R16, R193, R194 ;  /* 0x000000c2c110723e */ /* 0x010fca00000000ff */
[----:B------:R1:W-:Y:S02]  /*5db0*/  MUFU.EX2 R203, R0 ;  /* 0x0000000000cb7308 */ /* 0x0003e40000000800 */
[----:B-1----:R-:W-:-:S06]  /*5dc0*/  FFMA.FTZ R0, R31, c[0x0][0x2d0], -R2 ;  /* 0x0000b4001f007a23 */ /* 0x002fcc0000010802 */
[----:B------:R1:W-:Y:S02]  /*5dd0*/  MUFU.EX2 R210, R0 ;  /* 0x0000000000d27308 */ /* 0x0003e40000000800 */
[----:B-1----:R-:W-:-:S06]  /*5de0*/  FFMA.FTZ R0, R32, c[0x0][0x2d0], -R2 ;  /* 0x0000b40020007a23 */ /* 0x002fcc0000010802 */
[----:B------:R1:W-:Y:S02]  /*5df0*/  MUFU.EX2 R196, R0 ;  /* 0x0000000000c47308 */ /* 0x0003e40000000800 */
[----:B-1----:R-:W-:-:S06]  /*5e00*/  FFMA.FTZ R0, R33, c[0x0][0x2d0], -R2 ;  /* 0x0000b40021007a23 */ /* 0x002fcc0000010802 */
[----:B------:R1:W4:Y:S02]  /*5e10*/  MUFU.EX2 R215, R0 ;  /* 0x0000000000d77308 */ /* 0x0003240000000800 */
[----:B-1----:R-:W-:Y:S01]  /*5e20*/  FMUL.FTZ R0, R68, c[0x0][0x2d0] ;  /* 0x0000b40044007a20 */ /* 0x002fe20000410000 */
[----:B----4-:R-:W-:-:S04]  /*5e30*/  F2FP.PACK_AB R8, R215, R196 ;  /* 0x000000c4d708723e */ /* 0x010fc800000000ff */
[----:B------:R-:W-:-:S05]  /*5e40*/  FSEL R0, R0, RZ, P0 ;  /* 0x000000ff00007208 */ /* 0x000fca0000000000 */
[--C-:B------:R-:W-:Y:S01]  /*5e50*/  FFMA.FTZ R5, R18, c[0x0][0x2d0], -R0.reuse ;  /* 0x0000b40012057a23 */ /* 0x100fe20000010800 */
[----:B------:R-:W-:Y:S01]  /*5e60*/  F2FP.PACK_AB R18, R210, R203 ;  /* 0x000000cbd212723e */ /* 0x000fe200000000ff */
[--C-:B------:R-:W-:Y:S02]  /*5e70*/  FFMA.FTZ R6, R30, c[0x0][0x2d0], -R0.reuse ;  /* 0x0000b4001e067a23 */ /* 0x100fe40000010800 */
[----:B------:R1:W-:Y:S01]  /*5e80*/  MUFU.EX2 R202, R5 ;  /* 0x0000000500ca7308 */ /* 0x0003e20000000800 */
[----:B------:R-:W4:Y:S01]  /*5e90*/  LDSM.16.MT88.4 R28, [R225+0x800] ;  /* 0x00080000e11c783b */ /* 0x000f220000004200 */
[--C-:B------:R-:W-:Y:S02]  /*5ea0*/  FFMA.FTZ R154, R154, c[0x0][0x2d0], -R0.reuse ;  /* 0x0000b4009a9a7a23 */ /* 0x100fe40000010800 */
[--C-:B------:R-:W-:Y:S02]  /*5eb0*/  FFMA.FTZ R155, R155, c[0x0][0x2d0], -R0.reuse ;  /* 0x0000b4009b9b7a23 */ /* 0x100fe40000010800 */
[----:B------:R-:W-:-:S02]  /*5ec0*/  FFMA.FTZ R184, R184, c[0x0][0x2d0], -R0 ;  /* 0x0000b400b8b87a23 */ /* 0x000fc40000010800 */
[----:B------:R2:W-:Y:S01]  /*5ed0*/  MUFU.EX2 R214, R6 ;  /* 0x0000000600d67308 */ /* 0x0005e20000000800 */
[----:B-1----:R-:W-:-:S07]  /*5ee0*/  FFMA.FTZ R5, R19, c[0x0][0x2d0], -R0 ;  /* 0x0000b40013057a23 */ /* 0x002fce0000010800 */
[----:B------:R1:W1:Y:S01]  /*5ef0*/  MUFU.EX2 R192, R5 ;  /* 0x0000000500c07308 */ /* 0x0002620000000800 */
[----:B--2---:R-:W-:-:S04]  /*5f00*/  MOV R6, R34 ;  /* 0x0000002200067202 */ /* 0x004fc80000000f00 */
[----:B------:R-:W-:Y:S01]  /*5f10*/  F2FP.PACK_AB R12, R6, R7 ;  /* 0x00000007060c723e */ /* 0x000fe200000000ff */
[--C-:B-1----:R-:W-:Y:S01]  /*5f20*/  FFMA.FTZ R5, R20, c[0x0][0x2d0], -R0.reuse ;  /* 0x0000b40014057a23 */ /* 0x102fe20000010800 */
[----:B------:R-:W-:Y:S02]  /*5f30*/  F2FP.PACK_AB R17, R192, R202 ;  /* 0x000000cac011723e */ /* 0x000fe400000000ff */
[----:B------:R-:W-:Y:S01]  /*5f40*/  F2FP.PACK_AB R20, R206, R207 ;  /* 0x000000cfce14723e */ /* 0x000fe200000000ff */
[----:B------:R1:W-:Y:S02]  /*5f50*/  MUFU.EX2 R209, R5 ;  /* 0x0000000500d17308 */ /* 0x0003e40000000800 */
[----:B-1----:R-:W-:Y:S01]  /*5f60*/  FFMA.FTZ R5, R23, c[0x0][0x2d0], -R0 ;  /* 0x0000b40017057a23 */ /* 0x002fe20000010800 */
[----:B------:R-:W-:-:S05]  /*5f70*/  F2FP.PACK_AB R23, R219, R205 ;  /* 0x000000cddb17723e */ /* 0x000fca00000000ff */
[----:B------:R1:W2:Y:S02]  /*5f80*/  MUFU.EX2 R224, R5 ;  /* 0x0000000500e07308 */ /* 0x0002a40000000800 */
[C---:B---3--:R-:W-:Y:S08]  /*5f90*/  HMMA.16816.F32 R32, R20.reuse, R36, RZ ;  /* 0x000000241420723c */ /* 0x048ff000000018ff */
[----:B------:R-:W-:Y:S01]  /*5fa0*/  HMMA.16816.F32 R60, R20, R44, RZ ;  /* 0x0000002c143c723c */ /* 0x000fe200000018ff */
[----:B-1----:R-:W-:Y:S01]  /*5fb0*/  FFMA.FTZ R5, R40, c[0x0][0x2d0], -R0 ;  /* 0x0000b40028057a23 */ /* 0x002fe20000010800 */
[----:B--2---:R-:W-:-:S03]  /*5fc0*/  F2FP.PACK_AB R19, R224, R209 ;  /* 0x000000d1e013723e */ /* 0x004fc600000000ff */
[----:B------:R1:W2:Y:S03]  /*5fd0*/  MUFU.EX2 R221, R5 ;  /* 0x0000000500dd7308 */ /* 0x0002a60000000800 */
[----:B------:R-:W-:Y:S08]  /*5fe0*/  HMMA.16816.F32 R72, R20, R48, RZ ;  /* 0x000000301448723c */ /* 0x000ff000000018ff */
[----:B------:R-:W-:Y:S01]  /*5ff0*/  HMMA.16816.F32 R24, R16, R44, RZ ;  /* 0x0000002c1018723c */ /* 0x000fe200000018ff */
[----:B-1----:R-:W-:-:S07]  /*6000*/  FFMA.FTZ R5, R41, c[0x0][0x2d0], -R0 ;  /* 0x0000b40029057a23 */ /* 0x002fce0000010800 */
[----:B------:R-:W-:Y:S01]  /*6010*/  HMMA.16816.F32 R56, R16, R36, RZ ;  /* 0x000000241038723c */ /* 0x000fe200000018ff */
[----:B--2---:R-:W-:Y:S01]  /*6020*/  F2FP.PACK_AB R9, R221, R214 ;  /* 0x000000d6dd09723e */ /* 0x004fe200000000ff */
[----:B------:R1:W-:Y:S06]  /*6030*/  MUFU.EX2 R248, R5 ;  /* 0x0000000500f87308 */ /* 0x0003ec0000000800 */
[C---:B------:R-:W-:Y:S01]  /*6040*/  HMMA.16816.F32 R88, R12.reuse, R52, R32 ;  /* 0x000000340c58723c */ /* 0x040fe20000001820 */
[----:B------:R-:W-:Y:S07]  /*6050*/  LDSM.16.MT88.4 R32, [R226+0x800] ;  /* 0x00080000e220783b */ /* 0x000fee0000004200 */
[----:B----4-:R-:W-:Y:S01]  /*6060*/  HMMA.16816.F32 R76, R12, R28, R60 ;  /* 0x0000001c0c4c723c */ /* 0x010fe2000000183c */
[----:B-1----:R-:W-:-:S02]  /*6070*/  FFMA.FTZ R5, R42, c[0x0][0x2d0], -R0 ;  /* 0x0000b4002a057a23 */ /* 0x002fc40000010800 */
[----:B------:R-:W1:Y:S02]  /*6080*/  LDSM.16.MT88.4 R40, [R228] ;  /* 0x00000000e428783b */ /* 0x000e640000004200 */
[----:B------:R-:W2:Y:S03]  /*6090*/  MUFU.EX2 R212, R5 ;  /* 0x0000000500d47308 */ /* 0x000ea60000000800 */
[----:B------:R-:W-:Y:S01]  /*60a0*/  HMMA.16816.F32 R64, R16, R48, RZ ;  /* 0x000000301040723c */ /* 0x000fe200000018ff */
[----:B--2---:R-:W-:Y:S01]  /*60b0*/  F2FP.PACK_AB R11, R212, R248 ;  /* 0x000000f8d40b723e */ /* 0x004fe200000000ff */
[----:B------:R-:W-:-:S04]  /*60c0*/  FFMA.FTZ R5, R124, c[0x0][0x2d0], -R4 ;  /* 0x0000b4007c057a23 */ /* 0x000fc80000010804 */
[----:B------:R2:W3:Y:S02]  /*60d0*/  MUFU.EX2 R198, R5 ;  /* 0x0000000500c67308 */ /* 0x0004e40000000800 */
[C---:B------:R-:W-:Y:S01]  /*60e0*/  HMMA.16816.F32 R80, R8.reuse, R28, R24 ;  /* 0x0000001c0850723c */ /* 0x040fe20000001818 */
[----:B------:R-:W4:Y:S07]  /*60f0*/  LDSM.16.MT88.4 R24, [R228+0x800] ;  /* 0x00080000e418783b */ /* 0x000f2e0000004200 */
[----:B------:R-:W-:Y:S01]  /*6100*/  HMMA.16816.F32 R84, R8, R52, R56 ;  /* 0x000000340854723c */ /* 0x000fe20000001838 */
[----:B--2---:R-:W-:Y:S01]  /*6110*/  FFMA.FTZ R5, R125, c[0x0][0x2d0], -R4 ;  /* 0x0000b4007d057a23 */ /* 0x004fe20000010804 */
[----:B---3--:R-:W-:-:S06]  /*6120*/  MOV R125, R198 ;  /* 0x000000c6007d7202 */ /* 0x008fcc0000000f00 */
[-C--:B-1----:R-:W-:Y:S01]  /*6130*/  HMMA.16816.F32 R56, R16, R40.reuse, RZ ;  /* 0x000000281038723c */ /* 0x082fe200000018ff */
[----:B------:R1:W-:Y:S07]  /*6140*/  MUFU.EX2 R213, R5 ;  /* 0x0000000500d57308 */ /* 0x0003ee0000000800 */
[----:B------:R-:W-:Y:S08]  /*6150*/  HMMA.16816.F32 R60, R20, R40, RZ ;  /* 0x00000028143c723c */ /* 0x000ff000000018ff */
[----:B------:R-:W-:Y:S01]  /*6160*/  HMMA.16816.F32 R96, R8, R32, R64 ;  /* 0x000000200860723c */ /* 0x000fe20000001840 */
[----:B-1----:R-:W-:-:S04]  /*6170*/  FFMA.FTZ R5, R126, c[0x0][0x2d0], -R4 ;  /* 0x0000b4007e057a23 */ /* 0x002fc80000010804 */
[----:B------:R1:W-:Y:S03]  /*6180*/  MUFU.EX2 R126, R5 ;  /* 0x00000005007e7308 */ /* 0x0003e60000000800 */
[----:B------:R-:W-:Y:S08]  /*6190*/  HMMA.16816.F32 R100, R12, R32, R72 ;  /* 0x000000200c64723c */ /* 0x000ff00000001848 */
[----:B----4-:R-:W-:Y:S01]  /*61a0*/  HMMA.16816.F32 R104, R8, R24, R56 ;  /* 0x000000180868723c */ /* 0x010fe20000001838 */
[----:B-1----:R-:W-:-:S07]  /*61b0*/  FFMA.FTZ R5, R127, c[0x0][0x2d0], -R4 ;  /* 0x0000b4007f057a23 */ /* 0x002fce0000010804 */
[----:B------:R-:W-:Y:S01]  /*61c0*/  HMMA.16816.F32 R56, R16, R38, RZ ;  /* 0x000000261038723c */ /* 0x000fe200000018ff */
[----:B------:R1:W-:Y:S07]  /*61d0*/  MUFU.EX2 R198, R5 ;  /* 0x0000000500c67308 */ /* 0x0003ee0000000800 */
[----:B------:R-:W-:Y:S08]  /*61e0*/  HMMA.16816.F32 R108, R12, R24, R60 ;  /* 0x000000180c6c723c */ /* 0x000ff0000000183c */
[----:B------:R-:W-:Y:S01]  /*61f0*/  HMMA.16816.F32 R60, R16, R46, RZ ;  /* 0x0000002e103c723c */ /* 0x000fe200000018ff */
[----:B-1----:R-:W-:-:S04]  /*6200*/  FFMA.FTZ R5, R116, c[0x0][0x2d0], -R3 ;  /* 0x0000b40074057a23 */ /* 0x002fc80000010803 */
[----:B------:R1:W-:Y:S03]  /*6210*/  MUFU.EX2 R124, R5 ;  /* 0x00000005007c7308 */ /* 0x0003e60000000800 */
[----:B------:R-:W-:Y:S08]  /*6220*/  HMMA.16816.F32 R64, R8, R54, R56 ;  /* 0x000000360840723c */ /* 0x000ff00000001838 */
[----:B------:R-:W-:Y:S01]  /*6230*/  HMMA.16816.F32 R56, R16, R50, RZ ;  /* 0x000000321038723c */ /* 0x000fe200000018ff */
[----:B-1----:R-:W-:Y:S01]  /*6240*/  FFMA.FTZ R5, R117, c[0x0][0x2d0], -R3 ;  /* 0x0000b40075057a23 */ /* 0x002fe20000010803 */
[----:B------:R-:W-:-:S06]  /*6250*/  MOV R117, R215 ;  /* 0x000000d700757202 */ /* 0x000fcc0000000f00 */
[----:B------:R-:W-:Y:S08]  /*6260*/  HMMA.16816.F32 R16, R16, R42, RZ ;  /* 0x0000002a1010723c */ /* 0x000ff000000018ff */
[C---:B------:R-:W-:Y:S08]  /*6270*/  HMMA.16816.F32 R60, R8.reuse, R30, R60 ;  /* 0x0000001e083c723c */ /* 0x040ff0000000183c */
[C---:B------:R-:W-:Y:S08]  /*6280*/  HMMA.16816.F32 R56, R8.reuse, R34, R56 ;  /* 0x000000220838723c */ /* 0x040ff00000001838 */
[----:B------:R-:W-:Y:S01]  /*6290*/  HMMA.16816.F32 R92, R8, R26, R16 ;  /* 0x0000001a085c723c */ /* 0x000fe20000001810 */
[----:B------:R1:W2:Y:S01]  /*62a0*/  MUFU.EX2 R8, R5 ;  /* 0x0000000500087308 */ /* 0x0002a20000000800 */
[----:B------:R-:W3:Y:S06]  /*62b0*/  LDSM.16.MT88.4 R16, [R225+0x1000] ;  /* 0x00100000e110783b */ /* 0x000eec0000004200 */
[C---:B------:R-:W-:Y:S08]  /*62c0*/  HMMA.16816.F32 R44, R20.reuse, R46, RZ ;  /* 0x0000002e142c723c */ /* 0x040ff000000018ff */
[----:B------:R-:W-:Y:S01]  /*62d0*/  HMMA.16816.F32 R36, R20, R38, RZ ;  /* 0x000000261424723c */ /* 0x000fe200000018ff */
[----:B-1----:R-:W-:Y:S01]  /*62e0*/  FFMA.FTZ R5, R118, c[0x0][0x2d0], -R3 ;  /* 0x0000b40076057a23 */ /* 0x002fe20000010803 */
[----:B------:R-:W-:-:S03]  /*62f0*/  MOV R118, R214 ;  /* 0x000000d600767202 */ /* 0x000fc60000000f00 */
[----:B------:R1:W-:Y:S03]  /*6300*/  MUFU.EX2 R127, R5 ;  /* 0x00000005007f7308 */ /* 0x0003e60000000800 */
[C---:B------:R-:W-:Y:S08]  /*6310*/  HMMA.16816.F32 R48, R20.reuse, R50, RZ ;  /* 0x000000321430723c */ /* 0x040ff000000018ff */
[----:B------:R-:W-:Y:S01]  /*6320*/  HMMA.16816.F32 R20, R20, R42, RZ ;  /* 0x0000002a1414723c */ /* 0x000fe200000018ff */
[----:B-1----:R-:W-:Y:S01]  /*6330*/  FFMA.FTZ R5, R119, c[0x0][0x2d0], -R3 ;  /* 0x0000b40077057a23 */ /* 0x002fe20000010803 */
[----:B--2---:R-:W-:-:S06]  /*6340*/  MOV R119, R8 ;  /* 0x0000000800777202 */ /* 0x004fcc0000000f00 */
[C---:B------:R-:W-:Y:S01]  /*6350*/  HMMA.16816.F32 R28, R12.reuse, R30, R44 ;  /* 0x0000001e0c1c723c */ /* 0x040fe2000000182c */
[----:B------:R1:W2:Y:S07]  /*6360*/  MUFU.EX2 R199, R5 ;  /* 0x0000000500c77308 */ /* 0x0002ae0000000800 */
[C---:B------:R-:W-:Y:S08]  /*6370*/  HMMA.16816.F32 R36, R12.reuse, R54, R36 ;  /* 0x000000360c24723c */ /* 0x040ff00000001824 */
[----:B------:R-:W-:Y:S01]  /*6380*/  HMMA.16816.F32 R48, R12, R34, R48 ;  /* 0x000000220c30723c */ /* 0x000fe20000001830 */
[----:B-1----:R-:W-:-:S04]  /*6390*/  FFMA.FTZ R5, R120, c[0x0][0x2d0], -R2 ;  /* 0x0000b40078057a23 */ /* 0x002fc80000010802 */
[----:B------:R1:W-:Y:S03]  /*63a0*/  MUFU.EX2 R249, R5 ;  /* 0x0000000500f97308 */ /* 0x0003e60000000800 */
[----:B------:R-:W-:Y:S07]  /*63b0*/  HMMA.16816.F32 R20, R12, R26, R20 ;  /* 0x0000001a0c14723c */ /* 0x000fee0000001814 */
[----:B------:R-:W-:-:S02]  /*63c0*/  F2FP.PACK_AB R12, R213, R125 ;  /* 0x0000007dd50c723e */ /* 0x000fc400000000ff */
[----:B------:R-:W-:Y:S02]  /*63d0*/  F2FP.PACK_AB R13, R119, R124 ;  /* 0x0000007c770d723e */ /* 0x000fe400000000ff */
[----:B------:R-:W-:Y:S01]  /*63e0*/  F2FP.PACK_AB R14, R198, R126 ;  /* 0x0000007ec60e723e */ /* 0x000fe200000000ff */
[----:B-1----:R-:W-:Y:S01]  /*63f0*/  FFMA.FTZ R5, R121, c[0x0][0x2d0], -R2 ;  /* 0x0000b40079057a23 */ /* 0x002fe20000010802 */
[----:B--2---:R-:W-:-:S03]  /*6400*/  F2FP.PACK_AB R15, R199, R127 ;  /* 0x0000007fc70f723e */ /* 0x004fc600000000ff */
[----:B------:R1:W2:Y:S04]  /*6410*/  MUFU.EX2 R251, R5 ;  /* 0x0000000500fb7308 */ /* 0x0002a80000000800 */
[C---:B---3--:R-:W-:Y:S08]  /*6420*/  HMMA.16816.F32 R76, R12.reuse, R16, R76 ;  /* 0x000000100c4c723c */ /* 0x048ff0000000184c */
[----:B------:R-:W-:Y:S01]  /*6430*/  HMMA.16816.F32 R28, R12, R18, R28 ;  /* 0x000000120c1c723c */ /* 0x000fe2000000181c */
        /* <DEDUP_REMOVED lines=13> */
[----:B-1----:R-:W-:-:S06]  /*6510*/  FFMA.FTZ R5, R115, c[0x0][0x2d0], -R0 ;  /* 0x0000b40073057a23 */ /* 0x002fcc0000010800 */
[----:B------:R-:W1:Y:S02]  /*6520*/  MUFU.EX2 R120, R5 ;  /* 0x0000000500787308 */ /* 0x000e640000000800 */
[----:B-1----:R-:W-:Y:S01]  /*6530*/  F2FP.PACK_AB R11, R120, R211 ;  /* 0x000000d3780b723e */ /* 0x002fe200000000ff */
[----:B------:R-:W-:Y:S02]  /*6540*/  FFMA.FTZ R5, R140, c[0x0][0x2d0], -R4 ;  /* 0x0000b4008c057a23 */ /* 0x000fe40000010804 */
[----:B------:R-:W-:-:S04]  /*6550*/  FFMA.FTZ R140, R187, c[0x0][0x2d0], -R2 ;  /* 0x0000b400bb8c7a23 */ /* 0x000fc80000010802 */
[C---:B------:R-:W-:Y:S08]  /*6560*/  HMMA.16816.F32 R80, R8.reuse, R16, R80 ;  /* 0x000000100850723c */ /* 0x040ff00000001850 */
[----:B------:R-:W-:Y:S01]  /*6570*/  HMMA.16816.F32 R72, R8, R18, R60 ;  /* 0x000000120848723c */ /* 0x000fe2000000183c */
[----:B------:R-:W1:Y:S07]  /*6580*/  LDSM.16.MT88.4 R16, [R229+0x1000] ;  /* 0x00100000e510783b */ /* 0x000e6e0000004200 */
[-C--:B-1----:R-:W-:Y:S08]  /*6590*/  HMMA.16816.F32 R52, R12, R16.reuse, R88 ;  /* 0x000000100c34723c */ /* 0x082ff00000001858 */
[C---:B------:R-:W-:Y:S08]  /*65a0*/  HMMA.16816.F32 R44, R8.reuse, R16, R84 ;  /* 0x00000010082c723c */ /* 0x040ff00000001854 */
[-C--:B------:R-:W-:Y:S08]  /*65b0*/  HMMA.16816.F32 R40, R8, R18.reuse, R64 ;  /* 0x000000120828723c */ /* 0x080ff00000001840 */
[C---:B------:R-:W-:Y:S01]  /*65c0*/  HMMA.16816.F32 R24, R12.reuse, R18, R36 ;  /* 0x000000120c18723c */ /* 0x040fe20000001824 */
[----:B------:R-:W1:Y:S07]  /*65d0*/  LDSM.16.MT88.4 R16, [R226+0x1000] ;  /* 0x00100000e210783b */ /* 0x000e6e0000004200 */
[-C--:B-1----:R-:W-:Y:S07]  /*65e0*/  HMMA.16816.F32 R36, R12, R16.reuse, R100 ;  /* 0x000000100c24723c */ /* 0x082fee0000001864 */
[----:B------:R-:W-:Y:S01]  /*65f0*/  MOV R100, R248 ;  /* 0x000000f800647202 */ /* 0x000fe20000000f00 */
[----:B------:R-:W-:Y:S01]  /*6600*/  HMMA.16816.F32 R64, R8, R16, R96 ;  /* 0x000000100840723c */ /* 0x000fe20000001860 */
[----:B------:R-:W-:-:S02]  /*6610*/  MOV R103, R213 ;  /* 0x000000d500677202 */ /* 0x000fc40000000f00 */
[----:B------:R-:W-:Y:S02]  /*6620*/  MOV R101, R211 ;  /* 0x000000d300657202 */ /* 0x000fe40000000f00 */
[----:B------:R-:W-:Y:S02]  /*6630*/  MOV R102, R212 ;  /* 0x000000d400667202 */ /* 0x000fe40000000f00 */
[----:B------:R-:W-:Y:S01]  /*6640*/  MOV R99, R247 ;  /* 0x000000f700637202 */ /* 0x000fe20000000f00 */
[----:B------:R-:W-:Y:S01]  /*6650*/  HMMA.16816.F32 R60, R8, R18, R56 ;  /* 0x00000012083c723c */ /* 0x000fe20000001838 */
[----:B------:R1:W-:Y:S01]  /*6660*/  MUFU.EX2 R247, R5 ;  /* 0x0000000500f77308 */ /* 0x0003e20000000800 */
[----:B------:R-:W-:Y:S02]  /*6670*/  MOV R96, R221 ;  /* 0x000000dd00607202 */ /* 0x000fe40000000f00 */
[----:B------:R-:W-:Y:S02]  /*6680*/  MOV R97, R222 ;  /* 0x000000de00617202 */ /* 0x000fe40000000f00 */
[----:B------:R-:W-:-:S02]  /*6690*/  MOV R98, R223 ;  /* 0x000000df00627202 */ /* 0x000fc40000000f00 */
[----:B------:R-:W-:Y:S01]  /*66a0*/  HMMA.16816.F32 R48, R12, R18, R48 ;  /* 0x000000120c30723c */ /* 0x000fe20000001830 */
[----:B------:R-:W2:Y:S01]  /*66b0*/  LDSM.16.MT88.4 R16, [R228+0x1000] ;  /* 0x00100000e410783b */ /* 0x000ea20000004200 */
[--C-:B-1----:R-:W-:Y:S02]  /*66c0*/  FFMA.FTZ R5, R141, c[0x0][0x2d0], -R4.reuse ;  /* 0x0000b4008d057a23 */ /* 0x102fe40000010804 */
[--C-:B------:R-:W-:Y:S02]  /*66d0*/  FFMA.FTZ R141, R170, c[0x0][0x2d0], -R4.reuse ;  /* 0x0000b400aa8d7a23 */ /* 0x100fe40000010804 */
[----:B------:R1:W3:Y:S02]  /*66e0*/  MUFU.EX2 R248, R5 ;  /* 0x0000000500f87308 */ /* 0x0002e40000000800 */
[--C-:B-1----:R-:W-:Y:S02]  /*66f0*/  FFMA.FTZ R5, R142, c[0x0][0x2d0], -R4.reuse ;  /* 0x0000b4008e057a23 */ /* 0x102fe40000010804 */
[----:B------:R-:W-:-:S04]  /*6700*/  FFMA.FTZ R142, R169, c[0x0][0x2d0], -R4 ;  /* 0x0000b400a98e7a23 */ /* 0x000fc80000010804 */
[----:B------:R1:W-:Y:S01]  /*6710*/  MUFU.EX2 R250, R5 ;  /* 0x0000000500fa7308 */ /* 0x0003e20000000800 */
[----:B--2---:R-:W-:Y:S01]  /*6720*/  HMMA.16816.F32 R56, R8, R18, R92 ;  /* 0x000000120838723c */ /* 0x004fe2000000185c */
[----:B-1----:R-:W-:-:S07]  /*6730*/  FFMA.FTZ R5, R143, c[0x0][0x2d0], -R4 ;  /* 0x0000b4008f057a23 */ /* 0x002fce0000010804 */
[C---:B------:R-:W-:Y:S01]  /*6740*/  HMMA.16816.F32 R32, R12.reuse, R18, R20 ;  /* 0x000000120c20723c */ /* 0x040fe20000001814 */
[----:B------:R-:W-:Y:S01]  /*6750*/  FFMA.FTZ R143, R168, c[0x0][0x2d0], -R4 ;  /* 0x0000b400a88f7a23 */ /* 0x000fe20000010804 */
[----:B------:R1:W2:Y:S05]  /*6760*/  MUFU.EX2 R92, R5 ;  /* 0x00000005005c7308 */ /* 0x0002aa0000000800 */
[----:B------:R-:W-:Y:S01]  /*6770*/  MOV R23, R220 ;  /* 0x000000dc00177202 */ /* 0x000fe20000000f00 */
[----:B------:R-:W-:Y:S01]  /*6780*/  HMMA.16816.F32 R84, R12, R16, R108 ;  /* 0x000000100c54723c */ /* 0x000fe2000000186c */
[----:B------:R-:W-:Y:S02]  /*6790*/  MOV R21, R217 ;  /* 0x000000d900157202 */ /* 0x000fe40000000f00 */
[----:B------:R-:W-:-:S02]  /*67a0*/  MOV R22, R218 ;  /* 0x000000da00167202 */ /* 0x000fc40000000f00 */
[----:B------:R-:W-:Y:S02]  /*67b0*/  MOV R20, R116 ;  /* 0x0000007400147202 */ /* 0x000fe40000000f00 */
[----:B------:R-:W-:Y:S01]  /*67c0*/  MOV R116, R216 ;  /* 0x000000d800747202 */ /* 0x000fe20000000f00 */
[----:B------:R-:W-:Y:S01]  /*67d0*/  HMMA.16816.F32 R88, R8, R16, R104 ;  /* 0x000000100858723c */ /* 0x000fe20000001868 */
[----:B------:R-:W4:Y:S01]  /*67e0*/  LDSM.16.MT88.4 R16, [R225+0x1800] ;  /* 0x00180000e110783b */ /* 0x000f220000004200 */
[----:B---3--:R-:W-:Y:S01]  /*67f0*/  F2FP.PACK_AB R12, R248, R247 ;  /* 0x000000f7f80c723e */ /* 0x008fe200000000ff */
        /* <DEDUP_REMOVED lines=12> */
[----:B------:R-:W-:-:S04]  /*68c0*/  FFMA.FTZ R136, R159, c[0x0][0x2d0], -R0 ;  /* 0x0000b4009f887a23 */ /* 0x000fc80000010800 */
[----:B------:R1:W-:Y:S02]  /*68d0*/  MUFU.EX2 R213, R5 ;  /* 0x0000000500d57308 */ /* 0x0003e40000000800 */
[----:B----4-:R-:W-:Y:S01]  /*68e0*/  HMMA.16816.F32 R76, R12, R16, R76 ;  /* 0x000000100c4c723c */ /* 0x010fe2000000184c */
[--C-:B-1----:R-:W-:Y:S02]  /*68f0*/  FFMA.FTZ R5, R137, c[0x0][0x2d0], -R2.reuse ;  /* 0x0000b40089057a23 */ /* 0x102fe40000010802 */
[--C-:B------:R-:W-:Y:S01]  /*6900*/  FFMA.FTZ R137, R183, c[0x0][0x2d0], -R2.reuse ;  /* 0x0000b400b7897a23 */ /* 0x100fe20000010802 */
[----:B------:R-:W-:Y:S02]  /*6910*/  MOV R183, R100 ;  /* 0x0000006400b77202 */ /* 0x000fe40000000f00 */
[----:B------:R1:W2:Y:S02]  /*6920*/  MUFU.EX2 R215, R5 ;  /* 0x0000000500d77308 */ /* 0x0002a40000000800 */
[--C-:B-1----:R-:W-:Y:S01]  /*6930*/  FFMA.FTZ R5, R138, c[0x0][0x2d0], -R2.reuse ;  /* 0x0000b4008a057a23 */ /* 0x102fe20000010802 */
[----:B--2---:R-:W-:Y:S01]  /*6940*/  F2FP.PACK_AB R8, R215, R213 ;  /* 0x000000d5d708723e */ /* 0x004fe200000000ff */
[----:B------:R-:W-:-:S04]  /*6950*/  FFMA.FTZ R138, R185, c[0x0][0x2d0], -R2 ;  /* 0x0000b400b98a7a23 */ /* 0x000fc80000010802 */
[----:B------:R1:W-:Y:S01]  /*6960*/  MUFU.EX2 R217, R5 ;  /* 0x0000000500d97308 */ /* 0x0003e20000000800 */
[----:B------:R-:W-:Y:S02]  /*6970*/  FFMA.FTZ R185, R147, c[0x0][0x2d0], -R0 ;  /* 0x0000b40093b97a23 */ /* 0x000fe40000010800 */
[--C-:B-1----:R-:W-:Y:S02]  /*6980*/  FFMA.FTZ R5, R139, c[0x0][0x2d0], -R2.reuse ;  /* 0x0000b4008b057a23 */ /* 0x102fe40000010802 */
[----:B------:R-:W-:-:S03]  /*6990*/  FFMA.FTZ R139, R186, c[0x0][0x2d0], -R2 ;  /* 0x0000b400ba8b7a23 */ /* 0x000fc60000010802 */
        /* <DEDUP_REMOVED lines=12> */
[----:B------:R-:W-:-:S06]  /*6a60*/  FFMA.FTZ R5, R177, c[0x0][0x2d0], -R4 ;  /* 0x0000b400b1057a23 */ /* 0x000fcc0000010804 */
[C---:B------:R-:W-:Y:S08]  /*6a70*/  HMMA.16816.F32 R128, R8.reuse, R18, R72 ;  /* 0x000000120880723c */ /* 0x040ff00000001848 */
[----:B------:R-:W-:Y:S07]  /*6a80*/  HMMA.16816.F32 R132, R8, R16, R80 ;  /* 0x000000100884723c */ /* 0x000fee0000001850 */
[----:B------:R-:W-:Y:S01]  /*6a90*/  MOV R81, R127 ;  /* 0x0000007f00517202 */ /* 0x000fe20000000f00 */
[----:B------:R-:W-:Y:S01]  /*6aa0*/  HMMA.16816.F32 R72, R12, R18, R28 ;  /* 0x000000120c48723c */ /* 0x000fe2000000181c */
[----:B------:R-:W1:Y:S01]  /*6ab0*/  LDSM.16.MT88.4 R16, [R229+0x1800] ;  /* 0x00180000e510783b */ /* 0x000e620000004200 */
[----:B------:R-:W-:-:S02]  /*6ac0*/  MOV R80, R126 ;  /* 0x0000007e00507202 */ /* 0x000fc40000000f00 */
[----:B------:R-:W-:Y:S02]  /*6ad0*/  MOV R83, R121 ;  /* 0x0000007900537202 */ /* 0x000fe40000000f00 */
[----:B------:R-:W-:Y:S01]  /*6ae0*/  MOV R82, R120 ;  /* 0x0000007800527202 */ /* 0x000fe20000000f00 */
[--C-:B------:R-:W-:Y:S01]  /*6af0*/  FFMA.FTZ R29, R191, c[0x0][0x2d0], -R2.reuse ;  /* 0x0000b400bf1d7a23 */ /* 0x100fe20000010802 */
[----:B------:R-:W-:Y:S01]  /*6b00*/  MOV R31, R125 ;  /* 0x0000007d001f7202 */ /* 0x000fe20000000f00 */
[--C-:B------:R-:W-:Y:S01]  /*6b10*/  FFMA.FTZ R28, R190, c[0x0][0x2d0], -R2.reuse ;  /* 0x0000b400be1c7a23 */ /* 0x100fe20000010802 */
[----:B------:R-:W-:Y:S01]  /*6b20*/  MOV R30, R124 ;  /* 0x0000007c001e7202 */ /* 0x000fe20000000f00 */
[----:B------:R-:W-:Y:S01]  /*6b30*/  MUFU.EX2 R186, R29 ;  /* 0x0000001d00ba7308 */ /* 0x000fe20000000800 */
[-C--:B-1----:R-:W-:Y:S08]  /*6b40*/  HMMA.16816.F32 R124, R8, R16.reuse, R44 ;  /* 0x00000010087c723c */ /* 0x082ff0000000182c */
[----:B------:R-:W-:Y:S08]  /*6b50*/  HMMA.16816.F32 R52, R12, R16, R52 ;  /* 0x000000100c34723c */ /* 0x000ff00000001834 */
[-C--:B------:R-:W-:Y:S08]  /*6b60*/  HMMA.16816.F32 R120, R8, R18.reuse, R40 ;  /* 0x000000120878723c */ /* 0x080ff00000001828 */
[----:B------:R-:W-:Y:S01]  /*6b70*/  HMMA.16816.F32 R44, R12, R18, R24 ;  /* 0x000000120c2c723c */ /* 0x000fe20000001818 */
[----:B------:R-:W1:Y:S06]  /*6b80*/  LDSM.16.MT88.4 R16, [R226+0x1800] ;  /* 0x00180000e210783b */ /* 0x000e6c0000004200 */
[----:B------:R-:W-:-:S02]  /*6b90*/  FFMA.FTZ R27, R189, c[0x0][0x2d0], -R2 ;  /* 0x0000b400bd1b7a23 */ /* 0x000fc40000010802 */
[----:B------:R-:W-:Y:S02]  /*6ba0*/  FFMA.FTZ R26, R188, c[0x0][0x2d0], -R2 ;  /* 0x0000b400bc1a7a23 */ /* 0x000fe40000010802 */
[--C-:B------:R-:W-:Y:S01]  /*6bb0*/  FFMA.FTZ R25, R163, c[0x0][0x2d0], -R0.reuse ;  /* 0x0000b400a3197a23 */ /* 0x100fe20000010800 */
[----:B------:R-:W-:Y:S01]  /*6bc0*/  MOV R163, R23 ;  /* 0x0000001700a37202 */ /* 0x000fe20000000f00 */
[----:B------:R-:W-:Y:S01]  /*6bd0*/  FFMA.FTZ R24, R162, c[0x0][0x2d0], -R0 ;  /* 0x0000b400a2187a23 */ /* 0x000fe20000010800 */
[----:B------:R-:W-:Y:S01]  /*6be0*/  MOV R162, R22 ;  /* 0x0000001600a27202 */ /* 0x000fe20000000f00 */
[----:B------:R-:W-:Y:S08]  /*6bf0*/  MUFU.EX2 R188, R28 ;  /* 0x0000001c00bc7308 */ /* 0x000ff00000000800 */
[----:B------:R-:W-:Y:S08]  /*6c00*/  MUFU.EX2 R190, R27 ;  /* 0x0000001b00be7308 */ /* 0x000ff00000000800 */
[----:B------:R-:W-:Y:S08]  /*6c10*/  MUFU.EX2 R187, R25 ;  /* 0x0000001900bb7308 */ /* 0x000ff00000000800 */
[----:B------:R-:W-:Y:S01]  /*6c20*/  MUFU.EX2 R189, R24 ;  /* 0x0000001800bd7308 */ /* 0x000fe20000000800 */
[-C--:B-1----:R-:W-:Y:S08]  /*6c30*/  HMMA.16816.F32 R40, R12, R16.reuse, R36 ;  /* 0x000000100c28723c */ /* 0x082ff00000001824 */
[C---:B------:R-:W-:Y:S07]  /*6c40*/  HMMA.16816.F32 R112, R8.reuse, R16, R64 ;  /* 0x000000100870723c */ /* 0x040fee0000001840 */
[--C-:B------:R-:W-:Y:S01]  /*6c50*/  FFMA.FTZ R65, R174, c[0x0][0x2d0], -R4.reuse ;  /* 0x0000b400ae417a23 */ /* 0x100fe20000010804 */
[----:B------:R-:W-:Y:S01]  /*6c60*/  HMMA.16816.F32 R108, R8, R18, R60 ;  /* 0x00000012086c723c */ /* 0x000fe2000000183c */
[----:B------:R-:W-:Y:S01]  /*6c70*/  FFMA.FTZ R64, R173, c[0x0][0x2d0], -R4 ;  /* 0x0000b400ad407a23 */ /* 0x000fe20000010804 */
[----:B------:R-:W-:Y:S01]  /*6c80*/  MOV R173, R82 ;  /* 0x0000005200ad7202 */ /* 0x000fe20000000f00 */
[--C-:B------:R-:W-:Y:S01]  /*6c90*/  FFMA.FTZ R66, R151, c[0x0][0x2d0], -R3.reuse ;  /* 0x0000b40097427a23 */ /* 0x100fe20000010803 */
[----:B------:R-:W-:Y:S01]  /*6ca0*/  MOV R174, R83 ;  /* 0x0000005300ae7202 */ /* 0x000fe20000000f00 */
[----:B------:R-:W-:-:S02]  /*6cb0*/  FFMA.FTZ R67, R150, c[0x0][0x2d0], -R3 ;  /* 0x0000b40096437a23 */ /* 0x000fc40000010803 */
[--C-:B------:R-:W-:Y:S01]  /*6cc0*/  FFMA.FTZ R63, R172, c[0x0][0x2d0], -R4.reuse ;  /* 0x0000b400ac3f7a23 */ /* 0x100fe20000010804 */
[----:B------:R-:W-:Y:S01]  /*6cd0*/  HMMA.16816.F32 R48, R12, R18, R48 ;  /* 0x000000120c30723c */ /* 0x000fe20000001830 */
[----:B------:R-:W1:Y:S01]  /*6ce0*/  LDSM.16.MT88.4 R16, [R228+0x1800] ;  /* 0x00180000e410783b */ /* 0x000e620000004200 */
[----:B------:R-:W-:Y:S01]  /*6cf0*/  FFMA.FTZ R62, R171, c[0x0][0x2d0], -R4 ;  /* 0x0000b400ab3e7a23 */ /* 0x000fe20000010804 */
[----:B------:R-:W-:Y:S01]  /*6d00*/  MOV R171, R80 ;  /* 0x0000005000ab7202 */ /* 0x000fe20000000f00 */
[--C-:B------:R-:W-:Y:S01]  /*6d10*/  FFMA.FTZ R61, R153, c[0x0][0x2d0], -R3.reuse ;  /* 0x0000b400993d7a23 */ /* 0x100fe20000010803 */
[----:B------:R-:W-:Y:S01]  /*6d20*/  MOV R172, R81 ;  /* 0x0000005100ac7202 */ /* 0x000fe20000000f00 */
[----:B------:R-:W-:Y:S02]  /*6d30*/  FFMA.FTZ R60, R152, c[0x0][0x2d0], -R3 ;  /* 0x0000b400983c7a23 */ /* 0x000fe40000010803 */
[--C-:B------:R-:W-:Y:S01]  /*6d40*/  FFMA.FTZ R150, R182, c[0x0][0x2d0], -R2.reuse ;  /* 0x0000b400b6967a23 */ /* 0x100fe20000010802 */
[----:B------:R-:W-:Y:S01]  /*6d50*/  MOV R182, R99 ;  /* 0x0000006300b67202 */ /* 0x000fe20000000f00 */
[--C-:B------:R-:W-:Y:S01]  /*6d60*/  FFMA.FTZ R151, R181, c[0x0][0x2d0], -R2.reuse ;  /* 0x0000b400b5977a23 */ /* 0x100fe20000010802 */
[----:B------:R-:W-:Y:S01]  /*6d70*/  MOV R181, R98 ;  /* 0x0000006200b57202 */ /* 0x000fe20000000f00 */
[--C-:B------:R-:W-:Y:S01]  /*6d80*/  FFMA.FTZ R152, R180, c[0x0][0x2d0], -R2.reuse ;  /* 0x0000b400b4987a23 */ /* 0x100fe20000010802 */
[----:B------:R-:W-:Y:S01]  /*6d90*/  MOV R180, R97 ;  /* 0x0000006100b47202 */ /* 0x000fe20000000f00 */
[----:B------:R-:W-:Y:S01]  /*6da0*/  FFMA.FTZ R153, R179, c[0x0][0x2d0], -R2 ;  /* 0x0000b400b3997a23 */ /* 0x000fe20000010802 */
[----:B------:R-:W-:Y:S01]  /*6db0*/  MOV R179, R96 ;  /* 0x0000006000b37202 */ /* 0x000fe20000000f00 */
[--C-:B------:R-:W-:Y:S01]  /*6dc0*/  FFMA.FTZ R2, R160, c[0x0][0x2d0], -R0.reuse ;  /* 0x0000b400a0027a23 */ /* 0x100fe20000010800 */
[-C--:B-1----:R-:W-:Y:S07]  /*6dd0*/  HMMA.16816.F32 R104, R8, R16.reuse, R88 ;  /* 0x000000100868723c */ /* 0x082fee0000001858 */
[----:B------:R-:W-:Y:S01]  /*6de0*/  MOV R91, R92 ;  /* 0x0000005c005b7202 */ /* 0x000fe20000000f00 */
[----:B------:R-:W-:Y:S01]  /*6df0*/  HMMA.16816.F32 R36, R12, R16, R84 ;  /* 0x000000100c24723c */ /* 0x000fe20000001854 */
[----:B------:R-:W-:Y:S01]  /*6e00*/  MOV R90, R118 ;  /* 0x00000076005a7202 */ /* 0x000fe20000000f00 */
[--C-:B------:R-:W-:Y:S01]  /*6e10*/  FFMA.FTZ R118, R157, c[0x0][0x2d0], -R0.reuse ;  /* 0x0000b4009d767a23 */ /* 0x100fe20000010800 */
[----:B------:R-:W-:Y:S01]  /*6e20*/  MOV R89, R117 ;  /* 0x0000007500597202 */ /* 0x000fe20000000f00 */
[----:B------:R-:W-:Y:S01]  /*6e30*/  FFMA.FTZ R117, R156, c[0x0][0x2d0], -R0 ;  /* 0x0000b4009c757a23 */ /* 0x000fe20000010800 */
[----:B------:R-:W-:-:S02]  /*6e40*/  MOV R88, R116 ;  /* 0x0000007400587202 */ /* 0x000fc40000000f00 */
[----:B------:R-:W-:Y:S01]  /*6e50*/  MOV R17, R6 ;  /* 0x0000000600117202 */ /* 0x000fe20000000f00 */
[-C--:B------:R-:W-:Y:S01]  /*6e60*/  HMMA.16816.F32 R92, R8, R18.reuse, R56 ;  /* 0x00000012085c723c */ /* 0x080fe20000001838 */
[--C-:B------:R-:W-:Y:S01]  /*6e70*/  FFMA.FTZ R6, R178, c[0x0][0x2d0], -R4.reuse ;  /* 0x0000b400b2067a23 */ /* 0x100fe20000010804 */
[----:B------:R-:W-:Y:S02]  /*6e80*/  MOV R87, R101 ;  /* 0x0000006500577202 */ /* 0x000fe40000000f00 */
[----:B------:R-:W-:Y:S01]  /*6e90*/  MOV R16, R7 ;  /* 0x0000000700107202 */ /* 0x000fe20000000f00 */
[--C-:B------:R-:W-:Y:S01]  /*6ea0*/  FFMA.FTZ R7, R175, c[0x0][0x2d0], -R4.reuse ;  /* 0x0000b400af077a23 */ /* 0x100fe20000010804 */
[----:B------:R-:W-:Y:S01]  /*6eb0*/  MOV R101, R201 ;  /* 0x000000c900657202 */ /* 0x000fe20000000f00 */
[----:B------:R-:W-:Y:S01]  /*6ec0*/  FFMA.FTZ R8, R176, c[0x0][0x2d0], -R4 ;  /* 0x0000b400b0087a23 */ /* 0x000fe20000010804 */
[----:B------:R-:W-:Y:S01]  /*6ed0*/  MOV R59, R200 ;  /* 0x000000c8003b7202 */ /* 0x000fe20000000f00 */
[--C-:B------:R-:W-:Y:S01]  /*6ee0*/  FFMA.FTZ R9, R164, c[0x0][0x2d0], -R3.reuse ;  /* 0x0000b400a4097a23 */ /* 0x100fe20000010803 */
[----:B------:R1:W-:Y:S01]  /*6ef0*/  MUFU.EX2 R200, R5 ;  /* 0x0000000500c87308 */ /* 0x0003e20000000800 */
[----:B------:R-:W-:Y:S01]  /*6f00*/  MOV R84, R119 ;  /* 0x0000007700547202 */ /* 0x000fe20000000f00 */
[----:B------:R-:W-:Y:S01]  /*6f10*/  FFMA.FTZ R4, R165, c[0x0][0x2d0], -R3 ;  /* 0x0000b400a5047a23 */ /* 0x000fe20000010803 */
[----:B------:R-:W-:Y:S01]  /*6f20*/  MOV R58, R196 ;  /* 0x000000c4003a7202 */ /* 0x000fe20000000f00 */
[----:B------:R-:W-:Y:S01]  /*6f30*/  FFMA.FTZ R119, R158, c[0x0][0x2d0], -R0 ;  /* 0x0000b4009e777a23 */ /* 0x000fe20000010800 */
[----:B------:R-:W-:Y:S01]  /*6f40*/  MOV R86, R102 ;  /* 0x0000006600567202 */ /* 0x000fe20000000f00 */
[----:B------:R-:W-:Y:S01]  /*6f50*/  HMMA.16816.F32 R32, R12, R18, R32 ;  /* 0x000000120c20723c */ /* 0x000fe20000001820 */
[----:B------:R-:W-:Y:S01]  /*6f60*/  MOV R102, R199 ;  /* 0x000000c700667202 */ /* 0x000fe20000000f00 */
[----:B------:R2:W-:Y:S01]  /*6f70*/  MUFU.EX2 R201, R6 ;  /* 0x0000000600c97308 */ /* 0x0005e20000000800 */
[----:B------:R-:W-:Y:S01]  /*6f80*/  MOV R175, R20 ;  /* 0x0000001400af7202 */ /* 0x000fe20000000f00 */
[----:B------:R-:W-:Y:S01]  /*6f90*/  LDSM.16.MT88.4 R12, [R226+0x2000] ;  /* 0x00200000e20c783b */ /* 0x000fe20000004200 */
[----:B------:R-:W-:-:S02]  /*6fa0*/  MOV R157, R17 ;  /* 0x00000011009d7202 */ /* 0x000fc40000000f00 */
[----:B------:R-:W-:Y:S02]  /*6fb0*/  MOV R116, R197 ;  /* 0x000000c500747202 */ /* 0x000fe40000000f00 */
[----:B------:R-:W-:Y:S01]  /*6fc0*/  MOV R85, R103 ;  /* 0x0000006700557202 */ /* 0x000fe20000000f00 */
[--C-:B-1----:R-:W-:Y:S01]  /*6fd0*/  FFMA.FTZ R5, R166, c[0x0][0x2d0], -R3.reuse ;  /* 0x0000b400a6057a23 */ /* 0x102fe20000010803 */
[----:B------:R-:W-:Y:S01]  /*6fe0*/  MUFU.EX2 R199, R8 ;  /* 0x0000000800c77308 */ /* 0x000fe20000000800 */
[----:B------:R-:W-:Y:S02]  /*6ff0*/  MOV R103, R198 ;  /* 0x000000c600677202 */ /* 0x000fe40000000f00 */
[----:B------:R-:W-:Y:S02]  /*7000*/  MOV R165, R30 ;  /* 0x0000001e00a57202 */ /* 0x000fe40000000f00 */
[----:B------:R-:W-:Y:S01]  /*7010*/  MOV R164, R31 ;  /* 0x0000001f00a47202 */ /* 0x000fe20000000f00 */
[----:B--2---:R-:W-:-:S02]  /*7020*/  FFMA.FTZ R6, R167, c[0x0][0x2d0], -R3 ;  /* 0x0000b400a7067a23 */ /* 0x004fc40000010803 */
[----:B------:R1:W-:Y:S01]  /*7030*/  MUFU.EX2 R196, R5 ;  /* 0x0000000500c47308 */ /* 0x0003e20000000800 */
[----:B------:R-:W-:Y:S01]  /*7040*/  FFMA.FTZ R3, R161, c[0x0][0x2d0], -R0 ;  /* 0x0000b400a1037a23 */ /* 0x000fe20000010800 */
[----:B------:R-:W-:Y:S01]  /*7050*/  MOV R161, R21 ;  /* 0x0000001500a17202 */ /* 0x000fe20000000f00 */
[----:B------:R-:W-:Y:S01]  /*7060*/  FADD.FTZ R0, R207, R206 ;  /* 0x000000cecf007221 */ /* 0x000fe20000010000 */
[----:B------:R-:W-:Y:S01]  /*7070*/  MOV R206, R16 ;  /* 0x0000001000ce7202 */ /* 0x000fe20000000f00 */
[----:B------:R-:W2:Y:S01]  /*7080*/  LDSM.16.MT88.4 R20, [R225+0x2000] ;  /* 0x00200000e114783b */ /* 0x000ea20000004200 */
[----:B------:R-:W-:Y:S01]  /*7090*/  MOV R207, R116 ;  /* 0x0000007400cf7202 */ /* 0x000fe20000000f00 */
[----:B------:R-:W-:Y:S01]  /*70a0*/  FADD.FTZ R116, R202, R192 ;  /* 0x000000c0ca747221 */ /* 0x000fe20000010000 */
[----:B------:R3:W4:Y:S01]  /*70b0*/  MUFU.EX2 R197, R6 ;  /* 0x0000000600c57308 */ /* 0x0007220000000800 */
[----:B------:R-:W2:Y:S01]  /*70c0*/  LDSM.16.MT88.4 R16, [R229+0x2000] ;  /* 0x00200000e510783b */ /* 0x000ea20000004200 */
[----:B------:R-:W-:Y:S01]  /*70d0*/  MOV R178, R101 ;  /* 0x0000006500b27202 */ /* 0x000fe20000000f00 */
[----:B------:R-:W-:Y:S01]  /*70e0*/  FADD.FTZ R0, R208, R0 ;  /* 0x00000000d0007221 */ /* 0x000fe20000010000 */
[----:B------:R-:W-:-:S02]  /*70f0*/  MOV R177, R102 ;  /* 0x0000006600b17202 */ /* 0x000fc40000000f00 */
[----:B------:R-:W-:Y:S01]  /*7100*/  MOV R176, R103 ;  /* 0x0000006700b07202 */ /* 0x000fe20000000f00 */
[----:B-1----:R-:W-:Y:S01]  /*7110*/  FADD.FTZ R5, R204, R195 ;  /* 0x000000c3cc057221 */ /* 0x002fe20000010000 */
[----:B------:R-:W1:Y:S01]  /*7120*/  MUFU.EX2 R198, R7 ;  /* 0x0000000700c67308 */ /* 0x000e620000000800 */
[----:B------:R-:W-:Y:S02]  /*7130*/  MOV R156, R58 ;  /* 0x0000003a009c7202 */ /* 0x000fe40000000f00 */
[----:B------:R-:W-:Y:S01]  /*7140*/  FADD.FTZ R30, R205, R5 ;  /* 0x00000005cd1e7221 */ /* 0x000fe20000010000 */
[----:B------:R-:W-:Y:S02]  /*7150*/  MOV R147, R59 ;  /* 0x0000003b00937202 */ /* 0x000fe40000000f00 */
[----:B------:R-:W-:Y:S01]  /*7160*/  MOV R158, R88 ;  /* 0x00000058009e7202 */ /* 0x000fe20000000f00 */
[----:B---3--:R-:W-:Y:S01]  /*7170*/  FADD.FTZ R6, R194, R193 ;  /* 0x000000c1c2067221 */ /* 0x008fe20000010000 */
[----:B------:R3:W-:Y:S01]  /*7180*/  MUFU.EX2 R195, R9 ;  /* 0x0000000900c37308 */ /* 0x0007e20000000800 */
[----:B----4-:R-:W-:-:S02]  /*7190*/  F2FP.PACK_AB R5, R196, R197 ;  /* 0x000000c5c405723e */ /* 0x010fc400000000ff */
[----:B------:R-:W-:Y:S01]  /*71a0*/  FADD.FTZ R31, R203, R6 ;  /* 0x00000006cb1f7221 */ /* 0x000fe20000010000 */
[----:B------:R-:W-:Y:S02]  /*71b0*/  MOV R159, R89 ;  /* 0x00000059009f7202 */ /* 0x000fe40000000f00 */
[----:B------:R-:W-:Y:S02]  /*71c0*/  MOV R160, R90 ;  /* 0x0000005a00a07202 */ /* 0x000fe40000000f00 */
[----:B------:R4:W2:Y:S01]  /*71d0*/  MUFU.EX2 R194, R4 ;  /* 0x0000000400c27308 */ /* 0x0008a20000000800 */
[----:B-1----:R-:W-:Y:S02]  /*71e0*/  F2FP.PACK_AB R6, R198, R199 ;  /* 0x000000c7c606723e */ /* 0x002fe400000000ff */
[----:B------:R-:W-:Y:S02]  /*71f0*/  MOV R169, R91 ;  /* 0x0000005b00a97202 */ /* 0x000fe40000000f00 */
[----:B------:R-:W-:-:S02]  /*7200*/  MOV R168, R84 ;  /* 0x0000005400a87202 */ /* 0x000fc40000000f00 */
[----:B------:R-:W-:Y:S01]  /*7210*/  MOV R167, R85 ;  /* 0x0000005500a77202 */ /* 0x000fe20000000f00 */
[----:B---3--:R-:W1:Y:S01]  /*7220*/  LDSM.16.MT88.4 R8, [R228+0x2000] ;  /* 0x00200000e408783b */ /* 0x008e620000004200 */
[----:B------:R-:W3:Y:S01]  /*7230*/  MUFU.EX2 R192, R26 ;  /* 0x0000001a00c07308 */ /* 0x000ee20000000800 */
[----:B------:R-:W-:Y:S02]  /*7240*/  MOV R166, R86 ;  /* 0x0000005600a67202 */ /* 0x000fe40000000f00 */
[----:B------:R-:W-:Y:S02]  /*7250*/  MOV R170, R87 ;  /* 0x0000005700aa7202 */ /* 0x000fe40000000f00 */
[----:B----4-:R-:W-:-:S03]  /*7260*/  F2FP.PACK_AB R4, R200, R201 ;  /* 0x000000c9c804723e */ /* 0x010fc600000000ff */
[----:B------:R4:W-:Y:S01]  /*7270*/  MUFU.EX2 R191, R3 ;  /* 0x0000000300bf7308 */ /* 0x0009e20000000800 */
[----:B--2---:R-:W-:-:S07]  /*7280*/  F2FP.PACK_AB R7, R195, R194 ;  /* 0x000000c2c307723e */ /* 0x004fce00000000ff */
[----:B------:R2:W1:Y:S01]  /*7290*/  MUFU.EX2 R193, R2 ;  /* 0x0000000200c17308 */ /* 0x0004620000000800 */
[----:B------:R-:W-:Y:S01]  /*72a0*/  HMMA.16816.F32 R100, R4, R20, R76 ;  /* 0x000000140464723c */ /* 0x000fe2000000184c */
[----:B----4-:R-:W-:-:S07]  /*72b0*/  FADD.FTZ R3, R207, R0 ;  /* 0x00000000cf037221 */ /* 0x010fce0000010000 */
[C---:B------:R-:W-:Y:S01]  /*72c0*/  HMMA.16816.F32 R96, R4.reuse, R22, R72 ;  /* 0x000000160460723c */ /* 0x040fe20000001848 */
[----:B------:R-:W-:Y:S01]  /*72d0*/  FADD.FTZ R0, R210, R31 ;  /* 0x0000001fd2007221 */ /* 0x000fe20000010000 */
[----:B------:R-:W-:Y:S02]  /*72e0*/  MOV R207, R206 ;  /* 0x000000ce00cf7202 */ /* 0x000fe40000000f00 */
[----:B------:R-:W-:Y:S02]  /*72f0*/  MOV R206, R147 ;  /* 0x0000009300ce7202 */ /* 0x000fe40000000f00 */
[----:B------:R-:W-:Y:S02]  /*7300*/  MOV R147, R156 ;  /* 0x0000009c00937202 */ /* 0x000fe40000000f00 */
[C---:B------:R-:W-:Y:S01]  /*7310*/  HMMA.16816.F32 R88, R4.reuse, R16, R52 ;  /* 0x000000100458723c */ /* 0x040fe20000001834 */
[----:B--2---:R-:W-:Y:S01]  /*7320*/  FADD.FTZ R2, R219, R30 ;  /* 0x0000001edb027221 */ /* 0x004fe20000010000 */
[----:B------:R-:W-:Y:S01]  /*7330*/  MOV R156, R224 ;  /* 0x000000e0009c7202 */ /* 0x000fe20000000f00 */
[----:B------:R-:W-:Y:S01]  /*7340*/  FADD.FTZ R24, R209, R116 ;  /* 0x00000074d1187221 */ /* 0x000fe20000010000 */
[----:B------:R-:W-:Y:S01]  /*7350*/  MUFU.EX2 R119, R119 ;  /* 0x0000007700777308 */ /* 0x000fe20000000800 */
[----:B------:R2:W5:Y:S03]  /*7360*/  LDL.LU R224, [R1+0xa0] ;  /* 0x0000a00001e07983 */ /* 0x0005660000300800 */
[C---:B------:R-:W-:Y:S08]  /*7370*/  HMMA.16816.F32 R84, R4.reuse, R18, R44 ;  /* 0x000000120454723c */ /* 0x040ff0000000182c */
[C---:B------:R-:W-:Y:S08]  /*7380*/  HMMA.16816.F32 R80, R4.reuse, R12, R40 ;  /* 0x0000000c0450723c */ /* 0x040ff00000001828 */
[C---:B------:R-:W-:Y:S08]  /*7390*/  HMMA.16816.F32 R76, R4.reuse, R14, R48 ;  /* 0x0000000e044c723c */ /* 0x040ff00000001830 */
[C---:B-1----:R-:W-:Y:S08]  /*73a0*/  HMMA.16816.F32 R72, R4.reuse, R8, R36 ;  /* 0x000000080448723c */ /* 0x042ff00000001824 */
[----:B------:R-:W-:Y:S07]  /*73b0*/  HMMA.16816.F32 R56, R4, R10, R32 ;  /* 0x0000000a0438723c */ /* 0x000fee0000001820 */
[----:B------:R-:W-:-:S02]  /*73c0*/  F2FP.PACK_AB R4, R188, R186 ;  /* 0x000000babc04723e */ /* 0x000fc400000000ff */
[----:B---3--:R-:W-:Y:S02]  /*73d0*/  F2FP.PACK_AB R6, R192, R190 ;  /* 0x000000bec006723e */ /* 0x008fe400000000ff */
[----:B------:R-:W-:Y:S02]  /*73e0*/  F2FP.PACK_AB R5, R189, R187 ;  /* 0x000000bbbd05723e */ /* 0x000fe400000000ff */
[----:B------:R-:W-:-:S07]  /*73f0*/  F2FP.PACK_AB R7, R193, R191 ;  /* 0x000000bfc107723e */ /* 0x000fce00000000ff */
[C---:B------:R-:W-:Y:S08]  /*7400*/  HMMA.16816.F32 R52, R4.reuse, R20, R132 ;  /* 0x000000140434723c */ /* 0x040ff00000001884 */
[C---:B------:R-:W-:Y:S01]  /*7410*/  HMMA.16816.F32 R48, R4.reuse, R22, R128 ;  /* 0x000000160430723c */ /* 0x040fe20000001880 */
[----:B------:R-:W1:Y:S07]  /*7420*/  LDSM.16.MT88.4 R20, [R225+0x2800] ;  /* 0x00280000e114783b */ /* 0x000e6e0000004200 */
[C---:B------:R-:W-:Y:S08]  /*7430*/  HMMA.16816.F32 R40, R4.reuse, R16, R124 ;  /* 0x000000100428723c */ /* 0x040ff0000000187c */
[C---:B------:R-:W-:Y:S01]  /*7440*/  HMMA.16816.F32 R36, R4.reuse, R18, R120 ;  /* 0x000000120424723c */ /* 0x040fe20000001878 */
[----:B------:R-:W3:Y:S07]  /*7450*/  LDSM.16.MT88.4 R16, [R229+0x2800] ;  /* 0x00280000e510783b */ /* 0x000eee0000004200 */
[C---:B------:R-:W-:Y:S08]  /*7460*/  HMMA.16816.F32 R32, R4.reuse, R12, R112 ;  /* 0x0000000c0420723c */ /* 0x040ff00000001870 */
[C---:B------:R-:W-:Y:S01]  /*7470*/  HMMA.16816.F32 R28, R4.reuse, R14, R108 ;  /* 0x0000000e041c723c */ /* 0x040fe2000000186c */
[----:B------:R-:W4:Y:S07]  /*7480*/  LDSM.16.MT88.4 R12, [R226+0x2800] ;  /* 0x00280000e20c783b */ /* 0x000f2e0000004200 */
[C---:B------:R-:W-:Y:S08]  /*7490*/  HMMA.16816.F32 R104, R4.reuse, R8, R104 ;  /* 0x000000080468723c */ /* 0x040ff00000001868 */
[----:B------:R-:W-:Y:S01]  /*74a0*/  HMMA.16816.F32 R44, R4, R10, R92 ;  /* 0x0000000a042c723c */ /* 0x000fe2000000185c */
[----:B------:R-:W1:Y:S01]  /*74b0*/  LDSM.16.MT88.4 R8, [R228+0x2800] ;  /* 0x00280000e408783b */ /* 0x000e620000004200 */
[----:B------:R-:W-:Y:S08]  /*74c0*/  MUFU.EX2 R112, R65 ;  /* 0x0000004100707308 */ /* 0x000ff00000000800 */
[----:B------:R-:W-:Y:S08]  /*74d0*/  MUFU.EX2 R110, R64 ;  /* 0x00000040006e7308 */ /* 0x000ff00000000800 */
[----:B------:R-:W-:Y:S08]  /*74e0*/  MUFU.EX2 R111, R63 ;  /* 0x0000003f006f7308 */ /* 0x000ff00000000800 */
[----:B------:R-:W-:Y:S08]  /*74f0*/  MUFU.EX2 R113, R62 ;  /* 0x0000003e00717308 */ /* 0x000ff00000000800 */
[----:B------:R-:W-:Y:S08]  /*7500*/  MUFU.EX2 R108, R61 ;  /* 0x0000003d006c7308 */ /* 0x000ff00000000800 */
[----:B------:R-:W1:Y:S08]  /*7510*/  MUFU.EX2 R109, R60 ;  /* 0x0000003c006d7308 */ /* 0x000e700000000800 */
[----:B------:R-:W-:Y:S08]  /*7520*/  MUFU.EX2 R92, R66 ;  /* 0x00000042005c7308 */ /* 0x000ff00000000800 */
[----:B------:R-:W2:Y:S01]  /*7530*/  MUFU.EX2 R93, R67 ;  /* 0x00000043005d7308 */ /* 0x000ea20000000800 */
[----:B------:R-:W-:Y:S01]  /*7540*/  FADD.FTZ R4, R156, R24 ;  /* 0x000000189c047221 */ /* 0x000fe20000010000 */
[----:B-1----:R-:W-:-:S02]  /*7550*/  F2FP.PACK_AB R5, R109, R108 ;  /* 0x0000006c6d05723e */ /* 0x002fc400000000ff */
[----:B------:R-:W-:Y:S01]  /*7560*/  F2FP.PACK_AB R6, R113, R111 ;  /* 0x0000006f7106723e */ /* 0x000fe200000000ff */
[----:B------:R-:W-:-:S03]  /*7570*/  FADD.FTZ R24, R160, R4 ;  /* 0x00000004a0187221 */ /* 0x000fc60000010000 */
[----:B------:R-:W-:Y:S01]  /*7580*/  MUFU.EX2 R63, R140 ;  /* 0x0000008c003f7308 */ /* 0x000fe20000000800 */
[----:B------:R-:W-:-:S07]  /*7590*/  F2FP.PACK_AB R4, R110, R112 ;  /* 0x000000706e04723e */ /* 0x000fce00000000ff */
[----:B------:R-:W-:Y:S01]  /*75a0*/  MUFU.EX2 R65, R139 ;  /* 0x0000008b00417308 */ /* 0x000fe20000000800 */
[----:B--2---:R-:W-:-:S07]  /*75b0*/  F2FP.PACK_AB R7, R93, R92 ;  /* 0x0000005c5d07723e */ /* 0x004fce00000000ff */
[----:B------:R-:W-:Y:S08]  /*75c0*/  MUFU.EX2 R66, R138 ;  /* 0x0000008a00427308 */ /* 0x000ff00000000800 */
[----:B------:R-:W1:Y:S08]  /*75d0*/  MUFU.EX2 R67, R137 ;  /* 0x0000008900437308 */ /* 0x000e700000000800 */
[----:B------:R-:W2:Y:S08]  /*75e0*/  MUFU.EX2 R64, R136 ;  /* 0x0000008800407308 */ /* 0x000eb00000000800 */
[----:B------:R-:W-:Y:S08]  /*75f0*/  MUFU.EX2 R118, R118 ;  /* 0x0000007600767308 */ /* 0x000ff00000000800 */
[----:B------:R-:W1:Y:S01]  /*7600*/  MUFU.EX2 R117, R117 ;  /* 0x0000007500757308 */ /* 0x000e620000000800 */
[----:B------:R-:W-:Y:S01]  /*7610*/  HMMA.16816.F32 R100, R4, R20, R100 ;  /* 0x000000140464723c */ /* 0x000fe20000001864 */
[----:B------:R-:W-:-:S02]  /*7620*/  FADD.FTZ R2, R206, R2 ;  /* 0x00000002ce027221 */ /* 0x000fc40000010000 */
[----:B------:R-:W-:Y:S02]  /*7630*/  FADD.FTZ R0, R147, R0 ;  /* 0x0000000093007221 */ /* 0x000fe40000010000 */
[----:B------:R-:W-:Y:S01]  /*7640*/  FADD.FTZ R3, R207, R3 ;  /* 0x00000003cf037221 */ /* 0x000fe20000010000 */
[----:B------:R-:W-:Y:S02]  /*7650*/  MOV R210, R172 ;  /* 0x000000ac00d27202 */ /* 0x000fe40000000f00 */
[C---:B------:R-:W-:Y:S08]  /*7660*/  HMMA.16816.F32 R96, R4.reuse, R22, R96 ;  /* 0x000000160460723c */ /* 0x040ff00000001860 */
[C---:B---3--:R-:W-:Y:S08]  /*7670*/  HMMA.16816.F32 R88, R4.reuse, R16, R88 ;  /* 0x000000100458723c */ /* 0x048ff00000001858 */
[C---:B------:R-:W-:Y:S08]  /*7680*/  HMMA.16816.F32 R84, R4.reuse, R18, R84 ;  /* 0x000000120454723c */ /* 0x040ff00000001854 */
[C---:B----4-:R-:W-:Y:S08]  /*7690*/  HMMA.16816.F32 R80, R4.reuse, R12, R80 ;  /* 0x0000000c0450723c */ /* 0x050ff00000001850 */
[C---:B------:R-:W-:Y:S08]  /*76a0*/  HMMA.16816.F32 R76, R4.reuse, R14, R76 ;  /* 0x0000000e044c723c */ /* 0x040ff0000000184c */
[C---:B------:R-:W-:Y:S08]  /*76b0*/  HMMA.16816.F32 R72, R4.reuse, R8, R72 ;  /* 0x000000080448723c */ /* 0x040ff00000001848 */
[----:B------:R-:W-:Y:S01]  /*76c0*/  HMMA.16816.F32 R56, R4, R10, R56 ;  /* 0x0000000a0438723c */ /* 0x000fe20000001838 */
[----:B------:R-:W-:-:S02]  /*76d0*/  MOV R219, R174 ;  /* 0x000000ae00db7202 */ /* 0x000fc40000000f00 */
[----:B------:R-:W-:Y:S02]  /*76e0*/  MOV R205, R177 ;  /* 0x000000b100cd7202 */ /* 0x000fe40000000f00 */
[----:B------:R-:W-:Y:S02]  /*76f0*/  MOV R208, R178 ;  /* 0x000000b200d07202 */ /* 0x000fe40000000f00 */
[----:B------:R-:W-:Y:S01]  /*7700*/  MOV R116, R171 ;  /* 0x000000ab00747202 */ /* 0x000fe20000000f00 */
[----:B------:R-:W-:Y:S01]  /*7710*/  FADD.FTZ R4, R179, R24 ;  /* 0x00000018b3047221 */ /* 0x000fe20000010000 */
[----:B-1----:R-:W-:Y:S02]  /*7720*/  F2FP.PACK_AB R6, R67, R66 ;  /* 0x000000424306723e */ /* 0x002fe400000000ff */
[----:B------:R-:W-:Y:S01]  /*7730*/  MOV R203, R176 ;  /* 0x000000b000cb7202 */ /* 0x000fe20000000f00 */
[----:B------:R-:W-:Y:S01]  /*7740*/  FADD.FTZ R24, R183, R4 ;  /* 0x00000004b7187221 */ /* 0x000fe20000010000 */
[----:B------:R-:W-:-:S02]  /*7750*/  F2FP.PACK_AB R4, R65, R63 ;  /* 0x0000003f4104723e */ /* 0x000fc400000000ff */
[----:B------:R-:W-:Y:S02]  /*7760*/  MOV R202, R175 ;  /* 0x000000af00ca7202 */ /* 0x000fe40000000f00 */
[----:B------:R-:W-:Y:S01]  /*7770*/  MOV R204, R170 ;  /* 0x000000aa00cc7202 */ /* 0x000fe20000000f00 */
[----:B------:R-:W-:Y:S01]  /*7780*/  MUFU.EX2 R62, R141 ;  /* 0x0000008d003e7308 */ /* 0x000fe20000000800 */
[----:B--2---:R-:W-:Y:S01]  /*7790*/  F2FP.PACK_AB R5, R119, R64 ;  /* 0x000000407705723e */ /* 0x004fe200000000ff */
[----:B------:R-:W-:Y:S01]  /*77a0*/  LDSM.16.MT88.4 R136, [R226+0x3000] ;  /* 0x00300000e288783b */ /* 0x000fe20000004200 */
[----:B------:R-:W-:-:S07]  /*77b0*/  F2FP.PACK_AB R7, R117, R118 ;  /* 0x000000767507723e */ /* 0x000fce00000000ff */
        /* <DEDUP_REMOVED lines=8> */
[----:B------:R-:W-:-:S02]  /*7840*/  FADD.FTZ R2, R158, R2 ;  /* 0x000000029e027221 */ /* 0x000fc40000010000 */
[----:B------:R-:W-:Y:S02]  /*7850*/  FADD.FTZ R0, R159, R0 ;  /* 0x000000009f007221 */ /* 0x000fe40000010000 */
[----:B------:R-:W-:Y:S01]  /*7860*/  FADD.FTZ R3, R157, R3 ;  /* 0x000000039d037221 */ /* 0x000fe20000010000 */
[----:B------:R-:W-:Y:S01]  /*7870*/  MOV R207, R173 ;  /* 0x000000ad00cf7202 */ /* 0x000fe20000000f00 */
[----:B------:R-:W-:Y:S01]  /*7880*/  FADD.FTZ R4, R166, R24 ;  /* 0x00000018a6047221 */ /* 0x000fe20000010000 */
[----:B------:R-:W-:Y:S01]  /*7890*/  MOV R9, c[0x0][0x2ac] ;  /* 0x0000ab0000097a02 */ /* 0x000fe20000000f00 */
[----:B------:R-:W2:Y:S01]  /*78a0*/  LDL R24, [R1+0x5c] ;  /* 0x00005c0001187983 */ /* 0x000ea20000100800 */
[----:B------:R-:W-:Y:S02]  /*78b0*/  FADD.FTZ R2, R162, R2 ;  /* 0x00000002a2027221 */ /* 0x000fe40000010000 */
[----:B------:R-:W-:Y:S01]  /*78c0*/  FADD.FTZ R0, R163, R0 ;  /* 0x00000000a3007221 */ /* 0x000fe20000010000 */
[----:B------:R-:W-:Y:S01]  /*78d0*/  MOV R206, R169 ;  /* 0x000000a900ce7202 */ /* 0x000fe20000000f00 */
[----:B------:R-:W-:Y:S01]  /*78e0*/  FADD.FTZ R2, R181, R2 ;  /* 0x00000002b5027221 */ /* 0x000fe20000010000 */
[----:B------:R-:W-:Y:S01]  /*78f0*/  MUFU.EX2 R26, R145 ;  /* 0x00000091001a7308 */ /* 0x000fe20000000800 */
[----:B------:R-:W-:Y:S01]  /*7900*/  FADD.FTZ R0, R182, R0 ;  /* 0x00000000b6007221 */ /* 0x000fe20000010000 */
[----:B------:R-:W1:Y:S01]  /*7910*/  LDSM.16.MT88.4 R156, [R225+0x3000] ;  /* 0x00300000e19c783b */ /* 0x000e620000004200 */
[----:B------:R-:W-:-:S02]  /*7920*/  FADD.FTZ R2, R165, R2 ;  /* 0x00000002a5027221 */ /* 0x000fc40000010000 */
[----:B------:R-:W-:Y:S01]  /*7930*/  FADD.FTZ R3, R161, R3 ;  /* 0x00000003a1037221 */ /* 0x000fe20000010000 */
[----:B------:R-:W-:Y:S01]  /*7940*/  LDSM.16.MT88.4 R12, [R228+0x3000] ;  /* 0x00300000e40c783b */ /* 0x000fe20000004200 */
        /* <DEDUP_REMOVED lines=11> */
[----:B------:R-:W-:Y:S02]  /*7a00*/  IMAD R9, R9, c[0x0][0x1d0], RZ ;  /* 0x0000740009097a24 */ /* 0x000fe400078e02ff */
        /* <DEDUP_REMOVED lines=20> */
[----:B------:R-:W-:Y:S01]  /*7b50*/  MUFU.EX2 R20, R150 ;  /* 0x0000009600147308 */ /* 0x000fe20000000800 */
[----:B------:R-:W-:-:S02]  /*7b60*/  FADD.FTZ R4, R63, R4 ;  /* 0x000000043f047221 */ /* 0x000fc40000010000 */
[----:B------:R-:W-:Y:S02]  /*7b70*/  FADD.FTZ R5, R193, R5 ;  /* 0x00000005c1057221 */ /* 0x000fe40000010000 */
[----:B------:R-:W-:Y:S02]  /*7b80*/  FADD.FTZ R4, R65, R4 ;  /* 0x0000000441047221 */ /* 0x000fe40000010000 */
[----:B------:R-:W-:Y:S01]  /*7b90*/  FADD.FTZ R5, R64, R5 ;  /* 0x0000000540057221 */ /* 0x000fe20000010000 */
[----:B------:R-:W-:Y:S01]  /*7ba0*/  MUFU.EX2 R18, R151 ;  /* 0x0000009700127308 */ /* 0x000fe20000000800 */
[----:B------:R-:W-:Y:S02]  /*7bb0*/  FADD.FTZ R4, R66, R4 ;  /* 0x0000000442047221 */ /* 0x000fe40000010000 */
[----:B------:R-:W-:-:S05]  /*7bc0*/  FADD.FTZ R5, R119, R5 ;  /* 0x0000000577057221 */ /* 0x000fca0000010000 */
[----:B------:R-:W-:Y:S01]  /*7bd0*/  MUFU.EX2 R17, R154 ;  /* 0x0000009a00117308 */ /* 0x000fe20000000800 */
[----:B------:R-:W-:-:S07]  /*7be0*/  FADD.FTZ R5, R118, R5 ;  /* 0x0000000576057221 */ /* 0x000fce0000010000 */
[----:B------:R-:W3:Y:S08]  /*7bf0*/  MUFU.EX2 R61, R142 ;  /* 0x0000008e003d7308 */ /* 0x000ef00000000800 */
[----:B------:R-:W4:Y:S08]  /*7c00*/  MUFU.EX2 R25, R146 ;  /* 0x0000009200197308 */ /* 0x000f300000000800 */
[----:B------:R-:W-:Y:S08]  /*7c10*/  MUFU.EX2 R16, R155 ;  /* 0x0000009b00107308 */ /* 0x000ff00000000800 */
[----:B------:R-:W-:Y:S08]  /*7c20*/  MUFU.EX2 R60, R143 ;  /* 0x0000008f003c7308 */ /* 0x000ff00000000800 */
[----:B------:R-:W-:Y:S08]  /*7c30*/  MUFU.EX2 R23, R148 ;  /* 0x0000009400177308 */ /* 0x000ff00000000800 */
[----:B------:R1:W1:Y:S08]  /*7c40*/  MUFU.EX2 R27, R144 ;  /* 0x00000090001b7308 */ /* 0x0002700000000800 */
[----:B------:R-:W-:Y:S01]  /*7c50*/  MUFU.EX2 R11, R184 ;  /* 0x000000b8000b7308 */ /* 0x000fe20000000800 */
[----:B-1----:R-:W1:Y:S07]  /*7c60*/  LDSM.16.MT88.4 R144, [R229+0x3000] ;  /* 0x00300000e590783b */ /* 0x002e6e0000004200 */
[----:B------:R-:W-:Y:S08]  /*7c70*/  MUFU.EX2 R21, R152 ;  /* 0x0000009800157308 */ /* 0x000ff00000000800 */
[----:B------:R-:W3:Y:S08]  /*7c80*/  MUFU.EX2 R22, R149 ;  /* 0x0000009500167308 */ /* 0x000ef00000000800 */
[----:B------:R-:W1:Y:S08]  /*7c90*/  MUFU.EX2 R10, R185 ;  /* 0x000000b9000a7308 */ /* 0x000e700000000800 */
[----:B------:R-:W1:Y:S01]  /*7ca0*/  MUFU.EX2 R19, R153 ;  /* 0x0000009900137308 */ /* 0x000e620000000800 */
[----:B------:R-:W-:-:S02]  /*7cb0*/  IADD3 R245, R245, -0x2, RZ ;  /* 0xfffffffef5f57810 */ /* 0x000fc40007ffe0ff */
[----:B---3--:R-:W-:Y:S02]  /*7cc0*/  F2FP.PACK_AB R124, R61, R62 ;  /* 0x0000003e3d7c723e */ /* 0x008fe400000000ff */
[----:B----4-:R-:W-:Y:S02]  /*7cd0*/  F2FP.PACK_AB R125, R25, R26 ;  /* 0x0000001a197d723e */ /* 0x010fe400000000ff */
[----:B------:R-:W-:Y:S02]  /*7ce0*/  F2FP.PACK_AB R126, R27, R60 ;  /* 0x0000003c1b7e723e */ /* 0x000fe400000000ff */
[----:B------:R-:W-:Y:S01]  /*7cf0*/  F2FP.PACK_AB R127, R22, R23 ;  /* 0x00000017167f723e */ /* 0x000fe200000000ff */
[----:B--2---:R-:W-:Y:S01]  /*7d00*/  @P4 IMAD.HI.U32 R2, R24, c[0x0][0x2c8], RZ ;  /* 0x0000b20018024a27 */ /* 0x004fe200078e00ff */
[----:B------:R-:W-:-:S04]  /*7d10*/  MOV R0, R24 ;  /* 0x0000001800007202 */ /* 0x000fc80000000f00 */
[----:B------:R-:W-:Y:S02]  /*7d20*/  @P4 SHF.R.U32.HI R0, RZ, c[0x0][0x2cc], R2 ;  /* 0x0000b300ff004a19 */ /* 0x000fe40000011602 */
[----:B------:R-:W-:Y:S02]  /*7d30*/  MOV R2, RZ ;  /* 0x000000ff00027202 */ /* 0x000fe40000000f00 */
[----:B------:R-:W-:-:S05]  /*7d40*/  IADD3 R3, R0, -c[0x0][0x168], R9 ;  /* 0x80005a0000037a10 */ /* 0x000fca0007ffe009 */
[----:B------:R-:W-:-:S05]  /*7d50*/  IMAD.HI R2, R3, -0x6db6db6d, R2 ;  /* 0x9249249303027827 */ /* 0x000fca00078e0202 */
[----:B------:R-:W-:Y:S01]  /*7d60*/  SHF.R.U32.HI R0, RZ, 0x1f, R2 ;  /* 0x0000001fff007819 */ /* 0x000fe20000011602 */
[----:B------:R-:W-:-:S03]  /*7d70*/  FADD.FTZ R3, R220, R6 ;  /* 0x00000006dc037221 */ /* 0x000fc60000010000 */
[----:B------:R-:W-:Y:S01]  /*7d80*/  LEA.HI.SX32 R9, R2, R0, 0x1a ;  /* 0x0000000002097211 */ /* 0x000fe200078fd2ff */
        /* <DEDUP_REMOVED lines=34> */
[----:B------:R-:W-:Y:S01]  /*7fb0*/  FADD.FTZ R2, R23, R6 ;  /* 0x0000000617027221 */ /* 0x000fe20000010000 */
[----:B------:R-:W-:Y:S01]  /*7fc0*/  IMNMX R7, RZ, R9, !PT ;  /* 0x00000009ff077217 */ /* 0x000fe20007800200 */
[----:B------:R-:W-:Y:S02]  /*7fd0*/  FADD.FTZ R0, R11, R0 ;  /* 0x000000000b007221 */ /* 0x000fe40000010000 */
[----:B------:R-:W-:-:S02]  /*7fe0*/  FADD.FTZ R4, R21, R5 ;  /* 0x0000000515047221 */ /* 0x000fc40000010000 */
[----:B------:R-:W-:Y:S02]  /*7ff0*/  FADD.FTZ R5, R27, R3 ;  /* 0x000000031b057221 */ /* 0x000fe40000010000 */
[----:B------:R-:W-:Y:S02]  /*8000*/  FADD.FTZ R3, R22, R2 ;  /* 0x0000000216037221 */ /* 0x000fe40000010000 */
[----:B-1----:R-:W-:Y:S01]  /*8010*/  FADD.FTZ R0, R10, R0 ;  /* 0x000000000a007221 */ /* 0x002fe20000010000 */
[----:B------:R1:W-:Y:S01]  /*8020*/  STL [R1+0x1c], R7 ;  /* 0x00001c0701007387 */ /* 0x0003e20000100800 */
[----:B------:R-:W-:-:S03]  /*8030*/  FADD.FTZ R2, R19, R4 ;  /* 0x0000000413027221 */ /* 0x000fc60000010000 */
[----:B------:R1:W-:Y:S04]  /*8040*/  STL [R1+0x24], R5 ;  /* 0x0000240501007387 */ /* 0x0003e80000100800 */
[----:B------:R1:W-:Y:S04]  /*8050*/  STL [R1+0x28], R3 ;  /* 0x0000280301007387 */ /* 0x0003e80000100800 */
[----:B------:R1:W-:Y:S04]  /*8060*/  STL [R1+0x2c], R0 ;  /* 0x00002c0001007387 */ /* 0x0003e80000100800 */
[----:B------:R1:W-:Y:S01]  /*8070*/  STL [R1+0x20], R2 ;  /* 0x0000200201007387 */ /* 0x0003e20000100800 */
[----:B------:R-:W-:-:S02]  /*8080*/  ISETP.GE.AND P0, PT, R245, R7, PT ;  /* 0x00000007f500720c */ /* 0x000fc40003f06270 */
[----:B------:R-:W-:Y:S02]  /*8090*/  F2FP.PACK_AB R120, R18, R20 ;  /* 0x000000141278723e */ /* 0x000fe400000000ff */
[----:B------:R-:W-:Y:S02]  /*80a0*/  F2FP.PACK_AB R122, R19, R21 ;  /* 0x00000015137a723e */ /* 0x000fe400000000ff */
[----:B------:R-:W-:Y:S02]  /*80b0*/  F2FP.PACK_AB R121, R16, R17 ;  /* 0x000000111079723e */ /* 0x000fe400000000ff */
        /* <DEDUP_REMOVED lines=17> */
[----:B------:R-:W-:Y:S02]  /*81d0*/  @!UPT UIADD3 URZ, URZ, URZ, URZ ;  /* 0x0000003f3f3ff290 */ /* 0x000fe4000fffe03f */
[----:B------:R-:W-:Y:S11]  /*81e0*/  @!P0 BRA `(.L_x_544) ;  /* 0x0000643000008947 */ /* 0x000ff60003800000 */
[----:B-1----:R-:W-:Y:S01]  /*81f0*/  IMAD.MOV.U32 R117, RZ, RZ, R70 ;  /* 0x000000ffff757224 */ /* 0x002fe200078e0046 */
[----:B------:R-:W-:Y:S01]  /*8200*/  MOV R119, R68 ;  /* 0x0000004400777202 */ /* 0x000fe20000000f00 */
[----:B------:R-:W-:Y:S01]  /*8210*/  IMAD.MOV.U32 R116, RZ, RZ, R71 ;  /* 0x000000ffff747224 */ /* 0x000fe200078e0047 */
[----:B------:R-:W-:-:S07]  /*8220*/  MOV R118, R69 ;  /* 0x0000004500767202 */ /* 0x000fce0000000f00 */
.L_x_555:
[----:B------:R-:W-:Y:S04]  /*8230*/  DEPBAR.LE SB0, 0x0 ;  /* 0x000080000000791a */ /* 0x000fe80000000000 */
[----:B------:R-:W-:Y:S01]  /*8240*/  WARPSYNC 0xffffffff ;  /* 0xffffffff00007948 */ /* 0x000fe20003800000 */
[----:B------:R-:W-:Y:S01]  /*8250*/  BAR.SYNC.DEFER_BLOCKING 0x0 ;  /* 0x0000000000007b1d */ /* 0x000fe20000010000 */
[----:B------:R-:W-:Y:S05]  /*8260*/  ISETP.GE.AND P0, PT, R245, RZ, PT ;  /* 0x000000fff500720c */ /* 0x000fea0003f06270 */
[----:B------:R1:W2:Y:S01]  /*8270*/  LDSM.16.M88.4 R112, [R231] ;  /* 0x00000000e770783b */ /* 0x0002a20000000200 */
[----:B------:R-:W-:Y:S03]  /*8280*/  BSSY B0, `(.L_x_545) ;  /* 0x000004d000007945 */ /* 0x000fe60003800000 */
[----:B------:R1:W3:Y:S04]  /*8290*/  LDSM.16.M88.4 R108, [R231+0x2000] ;  /* 0x00200000e76c783b */ /* 0x0002e80000000200 */
[----:B-----5:R1:W4:Y:S04]  /*82a0*/  LDSM.16.M88.4 R16, [R224] ;  /* 0x00000000e010783b */ /* 0x0203280000000200 */
        /* <DEDUP_REMOVED lines=8> */
[----:B------:R1:W1:Y:S04]  /*8330*/  LDSM.16.M88.4 R192, [R235] ;  /* 0x00000000ebc0783b */ /* 0x0002680000000200 */
[----:B------:R1:W1:Y:S04]  /*8340*/  LDSM.16.M88.4 R200, [R241] ;  /* 0x00000000f1c8783b */ /* 0x0002680000000200 */
[----:B------:R1:W1:Y:S04]  /*8350*/  LDSM.16.M88.4 R204, [R240] ;  /* 0x00000000f0cc783b */ /* 0x0002680000000200 */
[----:B------:R1:W1:Y:S04]  /*8360*/  LDSM.16.M88.4 R208, [R239] ;  /* 0x00000000efd0783b */ /* 0x0002680000000200 */
[----:B------:R1:W1:Y:S04]  /*8370*/  LDSM.16.M88.4 R212, [R238] ;  /* 0x00000000eed4783b */ /* 0x0002680000000200 */
[----:B------:R1:W1:Y:S04]  /*8380*/  LDSM.16.M88.4 R216, [R237] ;  /* 0x00000000edd8783b */ /* 0x0002680000000200 */
[----:B------:R1:W1:Y:S01]  /*8390*/  LDSM.16.M88.4 R220, [R236] ;  /* 0x00000000ecdc783b */ /* 0x0002620000000200 */
[----:B------:R-:W-:-:S05]  /*83a0*/  @!P0 BRA `(.L_x_546) ;  /* 0x000003a000008947 */ /* 0x000fca0003800000 */
[----:B--234-:R-:W-:Y:S01]  /*83b0*/  IMAD.WIDE.U32 R2, R252, c[0x0][0x208], RZ ;  /* 0x00008200fc027a25 */ /* 0x01cfe200078e00ff */
[----:B------:R-:W-:Y:S01]  /*83c0*/  SHF.R.S32.HI R0, RZ, 0x1f, R252 ;  /* 0x0000001fff007819 */ /* 0x000fe200000114fc */
[----:B------:R-:W2:Y:S01]  /*83d0*/  LDL.64 R8, [R1+0x48] ;  /* 0x0000480001087983 */ /* 0x000ea20000100a00 */
[----:B------:R-:W-:Y:S01]  /*83e0*/  SHF.R.S32.HI R4, RZ, 0x1f, R244 ;  /* 0x0000001fff047819 */ /* 0x000fe200000114f4 */
[----:B------:R-:W-:Y:S01]  /*83f0*/  IMAD.SHL.U32 R20, R242, 0x2, RZ ;  /* 0x00000002f2147824 */ /* 0x000fe200078e00ff */
[----:B------:R-:W-:Y:S01]  /*8400*/  SHF.R.S32.HI R5, RZ, 0x1f, R242 ;  /* 0x0000001fff057819 */ /* 0x000fe200000114f2 */
[----:B------:R-:W-:Y:S02]  /*8410*/  IMAD R0, R0, c[0x0][0x208], RZ ;  /* 0x0000820000007a24 */ /* 0x000fe400078e02ff */
[----:B------:R-:W-:Y:S01]  /*8420*/  IMAD R4, R4, c[0x0][0x218], RZ ;  /* 0x0000860004047a24 */ /* 0x000fe200078e02ff */
[----:B------:R-:W-:Y:S01]  /*8430*/  SHF.L.U64.HI R5, R242, 0x1, R5 ;  /* 0x00000001f2057819 */ /* 0x000fe20000010205 */
[----:B------:R-:W-:Y:S01]  /*8440*/  IMAD R0, R252, c[0x0][0x20c], R0 ;  /* 0x00008300fc007a24 */ /* 0x000fe200078e0200 */
[----:B------:R-:W3:Y:S03]  /*8450*/  LDL R6, [R1+0x58] ;  /* 0x0000580001067983 */ /* 0x000ee60000100800 */
[----:B------:R-:W-:Y:S04]  /*8460*/  IMAD.IADD R3, R3, 0x1, R0 ;  /* 0x0000000103037824 */ /* 0x000fe800078e0200 */
[----:B------:R-:W-:Y:S05]  /*8470*/  IMAD.WIDE.U32 R2, R244, c[0x0][0x218], R2 ;  /* 0x00008600f4027a25 */ /* 0x000fea00078e0002 */
[----:B--2---:R-:W-:Y:S01]  /*8480*/  IADD3 R0, P1, R8, R2, RZ ;  /* 0x0000000208007210 */ /* 0x004fe20007f3e0ff */
[----:B------:R-:W-:Y:S03]  /*8490*/  IMAD R2, R244, c[0x0][0x21c], R4 ;  /* 0x00008700f4027a24 */ /* 0x000fe600078e0204 */
[----:B------:R-:W-:Y:S02]  /*84a0*/  LEA R4, P0, R0, c[0x0][0x1f8], 0x1 ;  /* 0x00007e0000047a11 */ /* 0x000fe400078008ff */
[----:B---3--:R-:W-:Y:S04]  /*84b0*/  IADD3.X R2, R6, R3, R2, P1, !PT ;  /* 0x0000000306027210 */ /* 0x008fe80000ffe402 */
[----:B------:R-:W-:Y:S01]  /*84c0*/  LEA.HI.X R0, R0, c[0x0][0x1fc], R2, 0x1, P0 ;  /* 0x00007f0000007a11 */ /* 0x000fe200000f0c02 */
[----:B------:R-:W-:-:S05]  /*84d0*/  BRA.DIV ~URZ, `(.L_x_547) ;  /* 0x0000fae27f007947 */ /* 0x000fca000b800000 */
[----:B------:R2:W3:Y:S02]  /*84e0*/  SHFL.IDX PT, R7, R0, RZ, 0x181f ;  /* 0x00181fff00077589 */ /* 0x0004e400000e0000 */
.L_x_606:
[----:B------:R-:W-:-:S05]  /*84f0*/  BRA.DIV ~URZ, `(.L_x_548) ;  /* 0x0000fb327f007947 */ /* 0x000fca000b800000 */
[----:B------:R-:W4:Y:S04]  /*8500*/  SHFL.IDX PT, R6, R4, RZ, 0x181f ;  /* 0x00181fff04067589 */ /* 0x000f2800000e0000 */
[----:B------:R-:W5:Y:S04]  /*8510*/  SHFL.IDX PT, R2, R4, 0x1, 0x181f ;  /* 0x00381f0004027f89 */ /* 0x000f6800000e0000 */
[----:B------:R-:W-:Y:S04]  /*8520*/  SHFL.IDX PT, R3, R0, 0x1, 0x181f ;  /* 0x00381f0000037f89 */ /* 0x000fe800000e0000 */
[----:B------:R-:W-:Y:S04]  /*8530*/  SHFL.IDX PT, R10, R4, 0x2, 0x181f ;  /* 0x00581f00040a7f89 */ /* 0x000fe800000e0000 */
[----:B------:R-:W2:Y:S04]  /*8540*/  SHFL.IDX PT, R8, R4, 0x3, 0x181f ;  /* 0x00781f0004087f89 */ /* 0x000ea800000e0000 */
[----:B------:R-:W3:Y:S04]  /*8550*/  SHFL.IDX PT, R11, R0, 0x2, 0x181f ;  /* 0x00581f00000b7f89 */ /* 0x000ee800000e0000 */
[----:B------:R-:W1:Y:S04]  /*8560*/  SHFL.IDX PT, R9, R4, 0x4, 0x181f ;  /* 0x00981f0004097f89 */ /* 0x000e6800000e0000 */
[----:B------:R-:W1:Y:S04]  /*8570*/  SHFL.IDX PT, R15, R0, 0x3, 0x181f ;  /* 0x00781f00000f7f89 */ /* 0x000e6800000e0000 */
[----:B------:R-:W1:Y:S04]  /*8580*/  SHFL.IDX PT, R12, R4, 0x5, 0x181f ;  /* 0x00b81f00040c7f89 */ /* 0x000e6800000e0000 */
[----:B------:R-:W1:Y:S04]  /*8590*/  SHFL.IDX PT, R14, R0, 0x4, 0x181f ;  /* 0x00981f00000e7f89 */ /* 0x000e6800000e0000 */
[----:B------:R-:W1:Y:S04]  /*85a0*/  SHFL.IDX PT, R13, R0, 0x5, 0x181f ;  /* 0x00b81f00000d7f89 */ /* 0x000e6800000e0000 */
[----:B------:R-:W1:Y:S04]  /*85b0*/  SHFL.IDX PT, R4, R4, 0x6, 0x181f ;  /* 0x00d81f0004047f89 */ /* 0x000e6800000e0000 */
[----:B--2---:R-:W2:Y:S01]  /*85c0*/  SHFL.IDX PT, R0, R0, 0x6, 0x181f ;  /* 0x00d81f0000007f89 */ /* 0x004ea200000e0000 */
[-C--:B----4-:R-:W-:Y:S02]  /*85d0*/  IADD3 R6, P0, R6, R20.reuse, RZ ;  /* 0x0000001406067210 */ /* 0x090fe40007f1e0ff */
[-C--:B-----5:R-:W-:Y:S02]  /*85e0*/  IADD3 R2, P1, R2, R20.reuse, RZ ;  /* 0x0000001402027210 */ /* 0x0a0fe40007f3e0ff */
[-C--:B------:R-:W-:Y:S01]  /*85f0*/  IADD3 R8, P6, R8, R20.reuse, RZ ;  /* 0x0000001408087210 */ /* 0x080fe20007fde0ff */
[--C-:B---3--:R-:W-:Y:S01]  /*8600*/  IMAD.X R7, R7, 0x1, R5.reuse, P0 ;  /* 0x0000000107077824 */ /* 0x108fe200000e0605 */
[-C--:B------:R-:W-:Y:S01]  /*8610*/  IADD3 R10, P0, R10, R20.reuse, RZ ;  /* 0x000000140a0a7210 */ /* 0x080fe20007f1e0ff */
[--C-:B------:R-:W-:Y:S03]  /*8620*/  IMAD.X R3, R3, 0x1, R5.reuse, P1 ;  /* 0x0000000103037824 */ /* 0x100fe600008e0605 */
[----:B------:R1:W-:Y:S01]  /*8630*/  LDGSTS.E.BYPASS.LTC128B.128 [R243+0x100], [R6.64], !P5 ;  /* 0x0010000006f37fae */ /* 0x0003e2000e901d46 */
[--C-:B------:R-:W-:Y:S03]  /*8640*/  IMAD.X R11, R11, 0x1, R5.reuse, P0 ;  /* 0x000000010b0b7824 */ /* 0x100fe600000e0605 */
[----:B------:R3:W-:Y:S04]  /*8650*/  LDGSTS.E.BYPASS.LTC128B.128 [R243+0x900], [R2.64], !P5 ;  /* 0x0090000002f37fae */ /* 0x0007e8000e901d46 */
[----:B------:R4:W-:Y:S01]  /*8660*/  LDGSTS.E.BYPASS.LTC128B.128 [R243+0x1100], [R10.64], !P5 ;  /* 0x011000000af37fae */ /* 0x0009e2000e901d46 */
[-C--:B-1----:R-:W-:Y:S01]  /*8670*/  IADD3 R6, P1, R9, R20.reuse, RZ ;  /* 0x0000001409067210 */ /* 0x082fe20007f3e0ff */
[--C-:B------:R-:W-:Y:S01]  /*8680*/  IMAD.X R9, R15, 0x1, R5.reuse, P6 ;  /* 0x000000010f097824 */ /* 0x100fe200030e0605 */
[----:B---3--:R-:W-:Y:S03]  /*8690*/  IADD3 R2, P0, R12, R20, RZ ;  /* 0x000000140c027210 */ /* 0x008fe60007f1e0ff */
[--C-:B------:R-:W-:Y:S01]  /*86a0*/  IMAD.X R7, R14, 0x1, R5.reuse, P1 ;  /* 0x000000010e077824 */ /* 0x100fe200008e0605 */
[----:B------:R4:W-:Y:S01]  /*86b0*/  LDGSTS.E.BYPASS.LTC128B.128 [R243+0x1900], [R8.64], !P5 ;  /* 0x0190000008f37fae */ /* 0x0009e2000e901d46 */
[----:B------:R-:W-:Y:S03]  /*86c0*/  IMAD.X R3, R13, 0x1, R5, P0 ;  /* 0x000000010d037824 */ /* 0x000fe600000e0605 */
[----:B------:R4:W-:Y:S04]  /*86d0*/  LDGSTS.E.BYPASS.LTC128B.128 [R243+0x2100], [R6.64], !P5 ;  /* 0x0210000006f37fae */ /* 0x0009e8000e901d46 */
[----:B------:R4:W-:Y:S02]  /*86e0*/  LDGSTS.E.BYPASS.LTC128B.128 [R243+0x2900], [R2.64], !P5 ;  /* 0x0290000002f37fae */ /* 0x0009e4000e901d46 */
.L_x_607:
[----:B--2-4-:R-:W-:Y:S04]  /*86f0*/  IADD3 R2, P0, R4, R20, RZ ;  /* 0x0000001404027210 */ /* 0x014fe80007f1e0ff */
[----:B------:R-:W-:Y:S05]  /*8700*/  IADD3.X R3, R0, R5, RZ, P0, !PT ;  /* 0x0000000500037210 */ /* 0x000fea00007fe4ff */
[----:B------:R-:W-:Y:S01]  /*8710*/  @!PT LDS RZ, [RZ] ;  /* 0x00000000fffff984 */ /* 0x000fe20000000800 */
[----:B------:R-:W-:Y:S01]  /*8720*/  @!PT LDS RZ, [RZ] ;  /* 0x00000000fffff984 */ /* 0x000fe20000000800 */
[----:B------:R-:W-:Y:S01]  /*8730*/  @!PT LDS RZ, [RZ] ;  /* 0x00000000fffff984 */ /* 0x000fe20000000800 */
[----:B------:R1:W-:Y:S04]  /*8740*/  LDGSTS.E.BYPASS.LTC128B.128 [R243+0x3100], [R2.64], !P5 ;  /* 0x0310000002f37fae */ /* 0x0003e8000e901d46 */
.L_x_546:
[----:B--234-:R-:W-:Y:S05]  /*8750*/  BSYNC B0 ;  /* 0x0000000000007941 */ /* 0x01cfea0003800000 */
.L_x_545:
[----:B------:R-:W0:Y:S01]  /*8760*/  LDGDEPBAR ;  /* 0x00000000000079af */ /* 0x000e220000000000 */
[----:B------:R-:W-:Y:S01]  /*8770*/  WARPSYNC 0xffffffff ;  /* 0xffffffff00007948 */ /* 0x000fe20003800000 */
[-C--:B------:R-:W-:Y:S01]  /*8780*/  HMMA.16816.F32 R4, R112, R16.reuse, RZ ;  /* 0x000000107004723c */ /* 0x080fe200000018ff */
[----:B------:R-:W-:Y:S02]  /*8790*/  BSSY B0, `(.L_x_549) ;  /* 0x00001ba000007945 */ /* 0x000fe40003800000 */
[----:B------:R-:W-:Y:S05]  /*87a0*/  ISETP.GE.AND P0, PT, R245, 0x1, PT ;  /* 0x00000001f500780c */ /* 0x000fea0003f06270 */
        /* <DEDUP_REMOVED lines=27> */
[----:B------:R-:W-:Y:S07]  /*8960*/  LDSM.16.M88.4 R184, [R232] ;  /* 0x00000000e8b8783b */ /* 0x000fee0000000200 */
[-C--:B------:R-:W-:Y:S08]  /*8970*/  HMMA.16816.F32 R4, R188, R192.reuse, R4 ;  /* 0x000000c0bc04723c */ /* 0x080ff00000001804 */
[C---:B------:R-:W-:Y:S08]  /*8980*/  HMMA.16816.F32 R8, R196.reuse, R192, R8 ;  /* 0x000000c0c408723c */ /* 0x040ff00000001808 */
[-C--:B------:R-:W-:Y:S08]  /*8990*/  HMMA.16816.F32 R12, R196, R194.reuse, R12 ;  /* 0x000000c2c40c723c */ /* 0x080ff0000000180c */
[C---:B------:R-:W-:Y:S01]  /*89a0*/  HMMA.16816.F32 R16, R188.reuse, R194, R16 ;  /* 0x000000c2bc10723c */ /* 0x040fe20000001810 */
[----:B------:R-:W1:Y:S07]  /*89b0*/  LDSM.16.M88.4 R192, [R230] ;  /* 0x00000000e6c0783b */ /* 0x000e6e0000000200 */
        /* <DEDUP_REMOVED lines=19> */
[----:B------:R-:W-:Y:S07]  /*8af0*/  LDSM.16.M88.4 R212, [R233] ;  /* 0x00000000e9d4783b */ /* 0x000fee0000000200 */
        /* <DEDUP_REMOVED lines=10> */
[----:B------:R-:W5:Y:S07]  /*8ba0*/  LDSM.16.M88.4 R188, [R230+0x1800] ;  /* 0x00180000e6bc783b */ /* 0x000f6e0000000200 */
        /* <DEDUP_REMOVED lines=17> */
[C---:B------:R-:W-:Y:S01]  /*8cc0*/  HMMA.16816.F32 R64, R184.reuse, R190, R64 ;  /* 0x000000beb840723c */ /* 0x040fe20000001840 */
[----:B------:R-:W3:Y:S07]  /*8cd0*/  LDSM.16.M88.4 R188, [R233+0x2000] ;  /* 0x00200000e9bc783b */ /* 0x000eee0000000200 */
        /* <DEDUP_REMOVED lines=8> */
[-C--:B--2---:R-:W-:Y:S08]  /*8d60*/  HMMA.16816.F32 R100, R184, R204.reuse, R100 ;  /* 0x000000ccb864723c */ /* 0x084ff00000001864 */
[C---:B------:R-:W-:Y:S08]  /*8d70*/  HMMA.16816.F32 R104, R200.reuse, R204, R104 ;  /* 0x000000ccc868723c */ /* 0x040ff00000001868 */
[-C--:B------:R-:W-:Y:S08]  /*8d80*/  HMMA.16816.F32 R108, R200, R206.reuse, R108 ;  /* 0x000000cec86c723c */ /* 0x080ff0000000186c */
[----:B------:R-:W-:Y:S08]  /*8d90*/  HMMA.16816.F32 R112, R184, R206, R112 ;  /* 0x000000ceb870723c */ /* 0x000ff00000001870 */
[-C--:B------:R-:W-:Y:S08]  /*8da0*/  HMMA.16816.F32 R4, R212, R216.reuse, R4 ;  /* 0x000000d8d404723c */ /* 0x080ff00000001804 */
        /* <DEDUP_REMOVED lines=9> */
[----:B------:R-:W1:Y:S01]  /*8e40*/  MUFU.TANH R0, R8 ;  /* 0x0000000800007308 */ /* 0x000e620000002400 */
        /* <DEDUP_REMOVED lines=12> */
[----:B------:R-:W-:Y:S01]  /*8f10*/  FMUL.FTZ R13, R13, c[0x0][0x320] ;  /* 0x0000c8000d0d7a20 */ /* 0x000fe20000410000 */
[----:B-1----:R1:W-:Y:S08]  /*8f20*/  STL [R1+0x8], R0 ;  /* 0x0000080001007387 */ /* 0x0023f00000100800 */
[----:B------:R2:W-:Y:S10]  /*8f30*/  MUFU.TANH R223, R7 ;  /* 0x0000000700df7308 */ /* 0x0005f40000002400 */
[----:B------:R-:W-:Y:S10]  /*8f40*/  MUFU.TANH R251, R9 ;  /* 0x0000000900fb7308 */ /* 0x000ff40000002400 */
[----:B------:R-:W3:Y:S01]  /*8f50*/  MUFU.TANH R2, R10 ;  /* 0x0000000a00027308 */ /* 0x000ee20000002400 */
[----:B--2---:R-:W2:Y:S09]  /*8f60*/  LDSM.16.M88.4 R4, [R227+0x800] ;  /* 0x00080000e304783b */ /* 0x004eb20000000200 */
[----:B-1----:R1:W4:Y:S10]  /*8f70*/  MUFU.TANH R0, R11 ;  /* 0x0000000b00007308 */ /* 0x0023340000002400 */
[----:B------:R-:W-:Y:S01]  /*8f80*/  MUFU.TANH R248, R12 ;  /* 0x0000000c00f87308 */ /* 0x000fe20000002400 */
[----:B---3--:R3:W-:Y:S09]  /*8f90*/  STL [R1+0x14], R2 ;  /* 0x0000140201007387 */ /* 0x0087f20000100800 */
[----:B------:R-:W-:Y:S01]  /*8fa0*/  MUFU.TANH R247, R13 ;  /* 0x0000000d00f77308 */ /* 0x000fe20000002400 */
[----:B-1----:R-:W1:Y:S09]  /*8fb0*/  LDSM.16.M88.4 R8, [R227+0x1000] ;  /* 0x00100000e308783b */ /* 0x002e720000000200 */
[----:B------:R-:W-:Y:S01]  /*8fc0*/  MUFU.TANH R209, R18 ;  /* 0x0000001200d17308 */ /* 0x000fe20000002400 */
[----:B----4-:R4:W-:Y:S01]  /*8fd0*/  STL [R1+0x18], R0 ;  /* 0x0000180001007387 */ /* 0x0109e20000100800 */
[-C--:B--2---:R-:W-:Y:S08]  /*8fe0*/  HMMA.16816.F32 R20, R212, R4.reuse, R20 ;  /* 0x00000004d414723c */ /* 0x084ff00000001814 */
[----:B---3--:R-:W2:Y:S01]  /*8ff0*/  MUFU.TANH R2, R14 ;  /* 0x0000000e00027308 */ /* 0x008ea20000002400 */
[C---:B------:R-:W-:Y:S09]  /*9000*/  HMMA.16816.F32 R24, R188.reuse, R4, R24 ;  /* 0x00000004bc18723c */ /* 0x040ff20000001818 */
[----:B------:R-:W-:Y:S01]  /*9010*/  MUFU.TANH R207, R19 ;  /* 0x0000001300cf7308 */ /* 0x000fe20000002400 */
[-C--:B------:R-:W-:Y:S05]  /*9020*/  HMMA.16816.F32 R28, R188, R6.reuse, R28 ;  /* 0x00000006bc1c723c */ /* 0x080fea000000181c */
[----:B------:R-:W-:Y:S03]  /*9030*/  FMUL.FTZ R20, R20, c[0x0][0x320] ;  /* 0x0000c80014147a20 */ /* 0x000fe60000410000 */
[C---:B------:R-:W-:Y:S01]  /*9040*/  HMMA.16816.F32 R32, R212.reuse, R6, R32 ;  /* 0x00000006d420723c */ /* 0x040fe20000001820 */
[----:B----4-:R-:W3:Y:S01]  /*9050*/  MUFU.TANH R0, R15 ;  /* 0x0000000f00007308 */ /* 0x010ee20000002400 */
[----:B------:R-:W4:Y:S02]  /*9060*/  LDSM.16.M88.4 R4, [R227+0x1800] ;  /* 0x00180000e304783b */ /* 0x000f240000000200 */
[----:B------:R-:W-:Y:S02]  /*9070*/  FMUL.FTZ R21, R21, c[0x0][0x320] ;  /* 0x0000c80015157a20 */ /* 0x000fe40000410000 */
[----:B------:R-:W-:Y:S02]  /*9080*/  FMUL.FTZ R22, R22, c[0x0][0x320] ;  /* 0x0000c80016167a20 */ /* 0x000fe40000410000 */
[-C--:B-1----:R-:W-:Y:S02]  /*9090*/  HMMA.16816.F32 R36, R212, R8.reuse, R36 ;  /* 0x00000008d424723c */ /* 0x082fe40000001824 */
[----:B--2---:R1:W-:Y:S01]  /*90a0*/  STL [R1+0x10], R2 ;  /* 0x0000100201007387 */ /* 0x0043e20000100800 */
[----:B------:R-:W-:Y:S01]  /*90b0*/  MUFU.TANH R15, R16 ;  /* 0x00000010000f7308 */ /* 0x000fe20000002400 */
[----:B------:R-:W-:Y:S02]  /*90c0*/  FMUL.FTZ R26, R26, c[0x0][0x320] ;  /* 0x0000c8001a1a7a20 */ /* 0x000fe40000410000 */
[----:B------:R-:W-:Y:S02]  /*90d0*/  FMUL.FTZ R27, R27, c[0x0][0x320] ;  /* 0x0000c8001b1b7a20 */ /* 0x000fe40000410000 */
[C---:B------:R-:W-:Y:S04]  /*90e0*/  HMMA.16816.F32 R40, R188.reuse, R8, R40 ;  /* 0x00000008bc28723c */ /* 0x040fe80000001828 */
[----:B------:R-:W-:Y:S01]  /*90f0*/  FMUL.FTZ R23, R23, c[0x0][0x320] ;  /* 0x0000c80017177a20 */ /* 0x000fe20000410000 */
[----:B------:R-:W-:Y:S01]  /*9100*/  MUFU.TANH R16, R17 ;  /* 0x0000001100107308 */ /* 0x000fe20000002400 */
[----:B------:R-:W-:Y:S02]  /*9110*/  FMUL.FTZ R24, R24, c[0x0][0x320] ;  /* 0x0000c80018187a20 */ /* 0x000fe40000410000 */
[-C--:B------:R-:W-:Y:S01]  /*9120*/  HMMA.16816.F32 R44, R188, R10.reuse, R44 ;  /* 0x0000000abc2c723c */ /* 0x080fe2000000182c */
[----:B---3--:R2:W-:Y:S03]  /*9130*/  STL [R1+0xc], R0 ;  /* 0x00000c0001007387 */ /* 0x0085e60000100800 */
[----:B------:R-:W-:Y:S02]  /*9140*/  FMUL.FTZ R25, R25, c[0x0][0x320] ;  /* 0x0000c80019197a20 */ /* 0x000fe40000410000 */
[----:B------:R-:W-:Y:S01]  /*9150*/  FMUL.FTZ R28, R28, c[0x0][0x320] ;  /* 0x0000c8001c1c7a20 */ /* 0x000fe20000410000 */
[----:B------:R-:W-:Y:S01]  /*9160*/  MUFU.TANH R184, R20 ;  /* 0x0000001400b87308 */ /* 0x000fe20000002400 */
[C---:B------:R-:W-:Y:S01]  /*9170*/  HMMA.16816.F32 R48, R212.reuse, R10, R48 ;  /* 0x0000000ad430723c */ /* 0x040fe20000001830 */
[----:B------:R-:W3:Y:S03]  /*9180*/  LDSM.16.M88.4 R8, [R227+0x2000] ;  /* 0x00200000e308783b */ /* 0x000ee60000000200 */
[----:B------:R-:W-:Y:S02]  /*9190*/  FMUL.FTZ R29, R29, c[0x0][0x320] ;  /* 0x0000c8001d1d7a20 */ /* 0x000fe40000410000 */
[----:B------:R-:W-:Y:S02]  /*91a0*/  FMUL.FTZ R30, R30, c[0x0][0x320] ;  /* 0x0000c8001e1e7a20 */ /* 0x000fe40000410000 */
[----:B------:R-:W-:Y:S01]  /*91b0*/  FMUL.FTZ R31, R31, c[0x0][0x320] ;  /* 0x0000c8001f1f7a20 */ /* 0x000fe20000410000 */
[----:B-1----:R-:W1:Y:S01]  /*91c0*/  MUFU.TANH R2, R26 ;  /* 0x0000001a00027308 */ /* 0x002e620000002400 */
[-C--:B----4-:R-:W-:Y:S03]  /*91d0*/  HMMA.16816.F32 R52, R212, R4.reuse, R52 ;  /* 0x00000004d434723c */ /* 0x090fe60000001834 */
[----:B------:R-:W-:Y:S02]  /*91e0*/  FMUL.FTZ R32, R32, c[0x0][0x320] ;  /* 0x0000c80020207a20 */ /* 0x000fe40000410000 */
[----:B------:R-:W-:Y:S02]  /*91f0*/  FMUL.FTZ R33, R33, c[0x0][0x320] ;  /* 0x0000c80021217a20 */ /* 0x000fe40000410000 */
[----:B------:R-:W-:Y:S01]  /*9200*/  FMUL.FTZ R34, R34, c[0x0][0x320] ;  /* 0x0000c80022227a20 */ /* 0x000fe20000410000 */
[C---:B------:R-:W-:Y:S01]  /*9210*/  HMMA.16816.F32 R56, R188.reuse, R4, R56 ;  /* 0x00000004bc38723c */ /* 0x040fe20000001838 */
[----:B--2---:R-:W2:Y:S03]  /*9220*/  MUFU.TANH R0, R27 ;  /* 0x0000001b00007308 */ /* 0x004ea60000002400 */
[----:B------:R-:W-:Y:S02]  /*9230*/  FMUL.FTZ R35, R35, c[0x0][0x320] ;  /* 0x0000c80023237a20 */ /* 0x000fe40000410000 */
[----:B------:R-:W-:Y:S02]  /*9240*/  FMUL.FTZ R36, R36, c[0x0][0x320] ;  /* 0x0000c80024247a20 */ /* 0x000fe40000410000 */
[-C--:B------:R-:W-:Y:S03]  /*9250*/  HMMA.16816.F32 R60, R188, R6.reuse, R60 ;  /* 0x00000006bc3c723c */ /* 0x080fe6000000183c */
[----:B------:R4:W4:Y:S01]  /*9260*/  MUFU.TANH R185, R21 ;  /* 0x0000001500b97308 */ /* 0x0009220000002400 */
[----:B------:R-:W-:Y:S02]  /*9270*/  FMUL.FTZ R37, R37, c[0x0][0x320] ;  /* 0x0000c80025257a20 */ /* 0x000fe40000410000 */
[----:B------:R-:W-:Y:S01]  /*9280*/  FMUL.FTZ R38, R38, c[0x0][0x320] ;  /* 0x0000c80026267a20 */ /* 0x000fe20000410000 */
[----:B-1----:R-:W-:Y:S01]  /*9290*/  STL [R1+0x4], R2 ;  /* 0x0000040201007387 */ /* 0x002fe20000100800 */
[C---:B------:R-:W-:Y:S03]  /*92a0*/  HMMA.16816.F32 R64, R212.reuse, R6, R64 ;  /* 0x00000006d440723c */ /* 0x040fe60000001840 */
[----:B------:R-:W1:Y:S01]  /*92b0*/  LDSM.16.M88.4 R4, [R227+0x2800] ;  /* 0x00280000e304783b */ /* 0x000e620000000200 */
[----:B------:R-:W-:Y:S01]  /*92c0*/  FMUL.FTZ R39, R39, c[0x0][0x320] ;  /* 0x0000c80027277a20 */ /* 0x000fe20000410000 */
[----:B------:R1:W1:Y:S01]  /*92d0*/  MUFU.TANH R187, R22 ;  /* 0x0000001600bb7308 */ /* 0x0002620000002400 */
[----:B------:R-:W-:Y:S02]  /*92e0*/  FMUL.FTZ R40, R40, c[0x0][0x320] ;  /* 0x0000c80028287a20 */ /* 0x000fe40000410000 */
[-C--:B---3--:R-:W-:Y:S03]  /*92f0*/  HMMA.16816.F32 R68, R212, R8.reuse, R68 ;  /* 0x00000008d444723c */ /* 0x088fe60000001844 */
[----:B--2---:R-:W-:Y:S01]  /*9300*/  STL [R1], R0 ;  /* 0x0000000001007387 */ /* 0x004fe20000100800 */
[----:B------:R-:W-:Y:S02]  /*9310*/  FMUL.FTZ R41, R41, c[0x0][0x320] ;  /* 0x0000c80029297a20 */ /* 0x000fe40000410000 */
[----:B------:R-:W-:Y:S01]  /*9320*/  FMUL.FTZ R42, R42, c[0x0][0x320] ;  /* 0x0000c8002a2a7a20 */ /* 0x000fe20000410000 */
[----:B------:R2:W3:Y:S01]  /*9330*/  MUFU.TANH R186, R23 ;  /* 0x0000001700ba7308 */ /* 0x0004e20000002400 */
[C---:B------:R-:W-:Y:S04]  /*9340*/  HMMA.16816.F32 R72, R188.reuse, R8, R72 ;  /* 0x00000008bc48723c */ /* 0x040fe80000001848 */
[----:B------:R-:W-:Y:S02]  /*9350*/  FMUL.FTZ R43, R43, c[0x0][0x320] ;  /* 0x0000c8002b2b7a20 */ /* 0x000fe40000410000 */
[----:B------:R-:W-:Y:S02]  /*9360*/  FMUL.FTZ R44, R44, c[0x0][0x320] ;  /* 0x0000c8002c2c7a20 */ /* 0x000fe40000410000 */
[-C--:B------:R-:W-:Y:S01]  /*9370*/  HMMA.16816.F32 R76, R188, R10.reuse, R76 ;  /* 0x0000000abc4c723c */ /* 0x080fe2000000184c */
[----:B------:R2:W2:Y:S03]  /*9380*/  MUFU.TANH R219, R24 ;  /* 0x0000001800db7308 */ /* 0x0004a60000002400 */
[----:B------:R-:W-:Y:S02]  /*9390*/  FMUL.FTZ R45, R45, c[0x0][0x320] ;  /* 0x0000c8002d2d7a20 */ /* 0x000fe40000410000 */
[----:B------:R-:W-:Y:S02]  /*93a0*/  FMUL.FTZ R46, R46, c[0x0][0x320] ;  /* 0x0000c8002e2e7a20 */ /* 0x000fe40000410000 */
[C---:B------:R-:W-:Y:S01]  /*93b0*/  HMMA.16816.F32 R80, R212.reuse, R10, R80 ;  /* 0x0000000ad450723c */ /* 0x040fe20000001850 */
[----:B------:R-:W5:Y:S01]  /*93c0*/  LDSM.16.M88.4 R8, [R227+0x3000] ;  /* 0x00300000e308783b */ /* 0x000f620000000200 */
[----:B------:R-:W-:Y:S04]  /*93d0*/  DEPBAR.LE SB0, 0x0 ;  /* 0x000080000000791a */ /* 0x000fe80000000000 */
[----:B------:R2:W2:Y:S01]  /*93e0*/  MUFU.TANH R217, R25 ;  /* 0x0000001900d97308 */ /* 0x0004a20000002400 */
[----:B------:R-:W-:Y:S02]  /*93f0*/  FMUL.FTZ R48, R48, c[0x0][0x320] ;  /* 0x0000c80030307a20 */ /* 0x000fe40000410000 */
[----:B------:R-:W-:Y:S01]  /*9400*/  BAR.SYNC.DEFER_BLOCKING 0x0 ;  /* 0x0000000000007b1d */ /* 0x000fe20000010000 */
[-C--:B-1----:R-:W-:Y:S06]  /*9410*/  HMMA.16816.F32 R84, R212, R4.reuse, R84 ;  /* 0x00000004d454723c */ /* 0x082fec0000001854 */
        /* <DEDUP_REMOVED lines=8> */
[----:B------:R-:W-:Y:S03]  /*94a0*/  FMUL.FTZ R53, R53, c[0x0][0x320] ;  /* 0x0000c80035357a20 */ /* 0x000fe60000410000 */
[C---:B------:R-:W-:Y:S01]  /*94b0*/  HMMA.16816.F32 R96, R212.reuse, R6, R96 ;  /* 0x00000006d460723c */ /* 0x040fe20000001860 */
[----:B------:R1:W1:Y:S03]  /*94c0*/  MUFU.TANH R249, R30 ;  /* 0x0000001e00f97308 */ /* 0x0002660000002400 */
[----:B------:R-:W-:Y:S02]  /*94d0*/  FMUL.FTZ R54, R54, c[0x0][0x320] ;  /* 0x0000c80036367a20 */ /* 0x000fe40000410000 */
[----:B------:R-:W-:Y:S02]  /*94e0*/  FMUL.FTZ R55, R55, c[0x0][0x320] ;  /* 0x0000c80037377a20 */ /* 0x000fe40000410000 */
[-C--:B-----5:R-:W-:Y:S03]  /*94f0*/  HMMA.16816.F32 R100, R212, R8.reuse, R100 ;  /* 0x00000008d464723c */ /* 0x0a0fe60000001864 */
[----:B------:R1:W1:Y:S01]  /*9500*/  MUFU.TANH R250, R31 ;  /* 0x0000001f00fa7308 */ /* 0x0002620000002400 */
        /* <DEDUP_REMOVED lines=9> */
[----:B------:R1:W1:Y:S01]  /*95a0*/  MUFU.TANH R27, R33 ;  /* 0x00000021001b7308 */ /* 0x0002620000002400 */
[----:B------:R-:W-:Y:S04]  /*95b0*/  HMMA.16816.F32 R112, R212, R10, R112 ;  /* 0x0000000ad470723c */ /* 0x000fe80000001870 */
[----:B------:R-:W-:Y:S02]  /*95c0*/  FMUL.FTZ R63, R63, c[0x0][0x320] ;  /* 0x0000c8003f3f7a20 */ /* 0x000fe40000410000 */
[----:B------:R-:W-:Y:S02]  /*95d0*/  FMUL.FTZ R64, R64, c[0x0][0x320] ;  /* 0x0000c80040407a20 */ /* 0x000fe40000410000 */
[----:B------:R-:W-:Y:S01]  /*95e0*/  FMUL.FTZ R65, R65, c[0x0][0x320] ;  /* 0x0000c80041417a20 */ /* 0x000fe20000410000 */
[----:B------:R-:W1:Y:S03]  /*95f0*/  MUFU.TANH R34, R34 ;  /* 0x0000002200227308 */ /* 0x000e660000002400 */
        /* <DEDUP_REMOVED lines=61> */
[----:B------:R-:W-:Y:S05]  /*99d0*/  FMUL.FTZ R115, R115, c[0x0][0x320] ;  /* 0x0000c80073737a20 */ /* 0x000fea0000410000 */
        /* <DEDUP_REMOVED lines=70> */
[----:B------:R1:W1:Y:S01]  /*9e40*/  MUFU.TANH R35, R115 ;  /* 0x0000007300237308 */ /* 0x0002620000002400 */
[----:B------:R-:W-:-:S05]  /*9e50*/  @!P0 BRA `(.L_x_550) ;  /* 0x000004d000008947 */ /* 0x000fca0003800000 */
[----:B--234-:R-:W-:Y:S01]  /*9e60*/  IMAD.MOV.U32 R244, RZ, RZ, RZ ;  /* 0x000000fffff47224 */ /* 0x01cfe200078e00ff */
[----:B------:R-:W2:Y:S01]  /*9e70*/  LDL R2, [R1+0x34] ;  /* 0x0000340001027983 */ /* 0x000ea20000100800 */
[----:B------:R-:W-:Y:S03]  /*9e80*/  IMAD.SHL.U32 R8, R242, 0x2, RZ ;  /* 0x00000002f2087824 */ /* 0x000fe600078e00ff */
[----:B------:R-:W3:Y:S04]  /*9e90*/  LDL R0, [R1+0x30] ;  /* 0x0000300001007983 */ /* 0x000ee80000100800 */
[----:B-1----:R-:W4:Y:S04]  /*9ea0*/  LDL.64 R74, [R1+0x40] ;  /* 0x00004000014a7983 */ /* 0x002f280000100a00 */
[----:B------:R-:W5:Y:S04]  /*9eb0*/  LDL R13, [R1+0x54] ;  /* 0x00005400010d7983 */ /* 0x000f680000100800 */
[----:B------:R-:W4:Y:S04]  /*9ec0*/  LDL.64 R72, [R1+0x38] ;  /* 0x0000380001487983 */ /* 0x000f280000100a00 */
[----:B------:R-:W5:Y:S01]  /*9ed0*/  LDL R14, [R1+0x50] ;  /* 0x00005000010e7983 */ /* 0x000f620000100800 */
[----:B--2---:R-:W-:Y:S05]  /*9ee0*/  IMAD R2, R245, 0x70, R2 ;  /* 0x00000070f5027824 */ /* 0x004fea00078e0202 */
[----:B---3--:R-:W-:Y:S05]  /*9ef0*/  IADD3 R2, R2, -0x70, R0 ;  /* 0xffffff9002027810 */ /* 0x008fea0007ffe000 */
[----:B------:R-:W-:Y:S04]  /*9f00*/  @P3 IMAD.HI.U32 R3, R2, c[0x0][0x2bc], RZ ;  /* 0x0000af0002033a27 */ /* 0x000fe800078e00ff */
[----:B------:R-:W-:Y:S01]  /*9f10*/  IMAD.MOV.U32 R0, RZ, RZ, R2 ;  /* 0x000000ffff007224 */ /* 0x000fe200078e0002 */
[----:B------:R-:W-:Y:S04]  /*9f20*/  @P3 SHF.R.U32.HI R0, RZ, c[0x0][0x2c0], R3 ;  /* 0x0000b000ff003a19 */ /* 0x000fe80000011603 */
[C---:B----4-:R-:W-:Y:S04]  /*9f30*/  @!P2 IADD3 R3, P0, R0.reuse, R74, RZ ;  /* 0x0000004a0003a210 */ /* 0x050fe80007f1e0ff */
[----:B-----5:R-:W-:Y:S01]  /*9f40*/  @!P2 LEA.HI.X.SX32 R5, R0, R13, 0x1, P0 ;  /* 0x0000000d0005a211 */ /* 0x020fe200000f0eff */
[----:B------:R-:W-:Y:S01]  /*9f50*/  IMAD.MOV R0, RZ, RZ, -R0 ;  /* 0x000000ffff007224 */ /* 0x000fe200078e0a00 */
[C---:B------:R-:W-:Y:S02]  /*9f60*/  @!P2 LEA R4, P0, R3.reuse, c[0x0][0x2a0], 0x2 ;  /* 0x0000a8000304aa11 */ /* 0x040fe400078010ff */
[----:B------:R-:W-:Y:S01]  /*9f70*/  SHF.R.S32.HI R13, RZ, 0x1f, R242 ;  /* 0x0000001fff0d7819 */ /* 0x000fe200000114f2 */
[----:B------:R-:W-:Y:S01]  /*9f80*/  IMAD R252, R0, c[0x0][0x2b8], R2 ;  /* 0x0000ae0000fc7a24 */ /* 0x000fe200078e0202 */
[----:B------:R-:W-:Y:S03]  /*9f90*/  @!P2 LEA.HI.X R5, R3, c[0x0][0x2a4], R5, 0x2, P0 ;  /* 0x0000a9000305aa11 */ /* 0x000fe600000f1405 */
[----:B------:R-:W-:Y:S01]  /*9fa0*/  IMAD.WIDE.U32 R2, R252, c[0x0][0x1e0], RZ ;  /* 0x00007800fc027a25 */ /* 0x000fe200078e00ff */
[----:B------:R-:W-:Y:S01]  /*9fb0*/  SHF.R.S32.HI R0, RZ, 0x1f, R252 ;  /* 0x0000001fff007819 */ /* 0x000fe200000114fc */
[----:B------:R1:W2:Y:S04]  /*9fc0*/  @!P2 LDG.E R244, [R4.64] ;  /* 0x0000000604f4a981 */ /* 0x0002a8000c1e1900 */
[----:B------:R-:W-:Y:S04]  /*9fd0*/  IMAD R0, R0, c[0x0][0x1e0], RZ ;  /* 0x0000780000007a24 */ /* 0x000fe800078e02ff */
[----:B------:R-:W-:Y:S04]  /*9fe0*/  IMAD R0, R252, c[0x0][0x1e4], R0 ;  /* 0x00007900fc007a24 */ /* 0x000fe800078e0200 */
[----:B------:R-:W-:Y:S01]  /*9ff0*/  IMAD.IADD R3, R3, 0x1, R0 ;  /* 0x0000000103037824 */ /* 0x000fe200078e0200 */
[----:B-1----:R-:W-:Y:S02]  /*a000*/  SHF.L.U64.HI R5, R242, 0x1, R13 ;  /* 0x00000001f2057819 */ /* 0x002fe4000001020d */
[----:B--2---:R-:W-:Y:S01]  /*a010*/  SHF.R.S32.HI R4, RZ, 0x1f, R244 ;  /* 0x0000001fff047819 */ /* 0x004fe200000114f4 */
[----:B------:R-:W-:Y:S04]  /*a020*/  IMAD.WIDE.U32 R2, R244, c[0x0][0x1f0], R2 ;  /* 0x00007c00f4027a25 */ /* 0x000fe800078e0002 */
[----:B------:R-:W-:Y:S01]  /*a030*/  IMAD R4, R4, c[0x0][0x1f0], RZ ;  /* 0x00007c0004047a24 */ /* 0x000fe200078e02ff */
[----:B------:R-:W-:Y:S03]  /*a040*/  IADD3 R0, P1, R72, R2, RZ ;  /* 0x0000000248007210 */ /* 0x000fe60007f3e0ff */
[----:B------:R-:W-:Y:S01]  /*a050*/  IMAD R2, R244, c[0x0][0x1f4], R4 ;  /* 0x00007d00f4027a24 */ /* 0x000fe200078e0204 */
[----:B------:R-:W-:Y:S04]  /*a060*/  LEA R4, P0, R0, c[0x0][0x1c8], 0x1 ;  /* 0x0000720000047a11 */ /* 0x000fe800078008ff */
[----:B------:R-:W-:Y:S04]  /*a070*/  IADD3.X R2, R14, R3, R2, P1, !PT ;  /* 0x000000030e027210 */ /* 0x000fe80000ffe402 */
[----:B------:R-:W-:Y:S01]  /*a080*/  LEA.HI.X R0, R0, c[0x0][0x1cc], R2, 0x1, P0 ;  /* 0x0000730000007a11 */ /* 0x000fe200000f0c02 */
[----:B------:R-:W-:-:S05]  /*a090*/  BRA.DIV ~URZ, `(.L_x_551) ;  /* 0x0000e6627f007947 */ /* 0x000fca000b800000 */
[----:B------:R1:W2:Y:S02]  /*a0a0*/  SHFL.IDX PT, R6, R0, RZ, 0x181f ;  /* 0x00181fff00067589 */ /* 0x0002a400000e0000 */
.L_x_608:
[----:B------:R-:W-:-:S05]  /*a0b0*/  BRA.DIV ~URZ, `(.L_x_552) ;  /* 0x0000e6b27f007947 */ /* 0x000fca000b800000 */
[----:B------:R-:W3:Y:S02]  /*a0c0*/  SHFL.IDX PT, R2, R4, RZ, 0x181f ;  /* 0x00181fff04027589 */ /* 0x000ee400000e0000 */
[-C--:B---3--:R-:W-:Y:S05]  /*a0d0*/  IADD3 R2, P0, R2, R8.reuse, RZ ;  /* 0x0000000802027210 */ /* 0x088fea0007f1e0ff */
[--C-:B--2---:R-:W-:Y:S05]  /*a0e0*/  IMAD.X R3, R6, 0x1, R5.reuse, P0 ;  /* 0x0000000106037824 */ /* 0x104fea00000e0605 */
[----:B------:R-:W-:Y:S01]  /*a0f0*/  @!PT LDS RZ, [RZ] ;  /* 0x00000000fffff984 */ /* 0x000fe20000000800 */
[----:B------:R-:W-:Y:S01]  /*a100*/  @!PT LDS RZ, [RZ] ;  /* 0x00000000fffff984 */ /* 0x000fe20000000800 */
[----:B------:R2:W-:Y:S04]  /*a110*/  LDGSTS.E.BYPASS.LTC128B.128 [R243+0x3900], [R2.64], !P5 ;  /* 0x0390000002f37fae */ /* 0x0005e8000e901d46 */
[----:B--2---:R-:W2:Y:S04]  /*a120*/  SHFL.IDX PT, R2, R4, 0x1, 0x181f ;  /* 0x00381f0004027f89 */ /* 0x004ea800000e0000 */
[----:B------:R-:W3:Y:S01]  /*a130*/  SHFL.IDX PT, R3, R0, 0x1, 0x181f ;  /* 0x00381f0000037f89 */ /* 0x000ee200000e0000 */
[-C--:B--2---:R-:W-:Y:S05]  /*a140*/  IADD3 R2, P0, R2, R8.reuse, RZ ;  /* 0x0000000802027210 */ /* 0x084fea0007f1e0ff */
[--C-:B---3--:R-:W-:Y:S05]  /*a150*/  IMAD.X R3, R3, 0x1, R5.reuse, P0 ;  /* 0x0000000103037824 */ /* 0x108fea00000e0605 */
        /* <DEDUP_REMOVED lines=17> */
[----:B------:R-:W3:Y:S04]  /*a270*/  SHFL.IDX PT, R3, R0, 0x5, 0x181f ;  /* 0x00b81f0000037f89 */ /* 0x000ee800000e0000 */
[----:B------:R-:W4:Y:S04]  /*a280*/  SHFL.IDX PT, R4, R4, 0x6, 0x181f ;  /* 0x00d81f0004047f89 */ /* 0x000f2800000e0000 */
[----:B-1----:R-:W1:Y:S01]  /*a290*/  SHFL.IDX PT, R0, R0, 0x6, 0x181f ;  /* 0x00d81f0000007f89 */ /* 0x002e6200000e0000 */
[----:B--2---:R-:W-:Y:S05]  /*a2a0*/  IADD3 R2, P0, R2, R8, RZ ;  /* 0x0000000802027210 */ /* 0x004fea0007f1e0ff */
[----:B---3--:R-:W-:Y:S05]  /*a2b0*/  IMAD.X R3, R3, 0x1, R5, P0 ;  /* 0x0000000103037824 */ /* 0x008fea00000e0605 */
[----:B------:R2:W-:Y:S03]  /*a2c0*/  LDGSTS.E.BYPASS.LTC128B.128 [R243+0x6100], [R2.64], !P5 ;  /* 0x0610000002f37fae */ /* 0x0005e6000e901d46 */
.L_x_609:
[----:B--2-4-:R-:W-:Y:S04]  /*a2d0*/  IADD3 R2, P0, R4, R8, RZ ;  /* 0x0000000804027210 */ /* 0x014fe80007f1e0ff */
[----:B-1----:R-:W-:Y:S05]  /*a2e0*/  IADD3.X R3, R0, R5, RZ, P0, !PT ;  /* 0x0000000500037210 */ /* 0x002fea00007fe4ff */
[----:B------:R-:W-:Y:S01]  /*a2f0*/  @!PT LDS RZ, [RZ] ;  /* 0x00000000fffff984 */ /* 0x000fe20000000800 */
[----:B------:R-:W-:Y:S01]  /*a300*/  @!PT LDS RZ, [RZ] ;  /* 0x00000000fffff984 */ /* 0x000fe20000000800 */
[----:B------:R-:W-:Y:S01]  /*a310*/  @!PT LDS RZ, [RZ] ;  /* 0x00000000fffff984 */ /* 0x000fe20000000800 */
[----:B------:R1:W-:Y:S04]  /*a320*/  LDGSTS.E.BYPASS.LTC128B.128 [R243+0x6900], [R2.64], !P5 ;  /* 0x0690000002f37fae */ /* 0x0003e8000e901d46 */
.L_x_550:
[----:B--234-:R-:W-:Y:S05]  /*a330*/  BSYNC B0 ;  /* 0x0000000000007941 */ /* 0x01cfea0003800000 */
.L_x_549:
[----:B------:R-:W2:Y:S01]  /*a340*/  LDL R4, [R1+0x5c] ;  /* 0x00005c0001047983 */ /* 0x000ea20000100800 */
[----:B-1----:R-:W-:Y:S03]  /*a350*/  IMAD R2, R245, -0x70, RZ ;  /* 0xffffff90f5027824 */ /* 0x002fe600078e02ff */
[----:B------:R-:W2:Y:S04]  /*a360*/  LDL R0, [R1+0x6c] ;  /* 0x00006c0001007983 */ /* 0x000ea80000100800 */
[----:B------:R-:W3:Y:S04]  /*a370*/  LDL R3, [R1+0x68] ;  /* 0x0000680001037983 */ /* 0x000ee80000100800 */
[----:B------:R-:W0:Y:S01]  /*a380*/  LDGDEPBAR ;  /* 0x00000000000079af */ /* 0x000e220000000000 */
[----:B--2---:R-:W-:Y:S02]  /*a390*/  IADD3 R0, R0, R4, RZ ;  /* 0x0000000400007210 */ /* 0x004fe40007ffe0ff */
[----:B------:R-:W-:Y:S02]  /*a3a0*/  MOV R4, c[0x0][0x2ac] ;  /* 0x0000ab0000047a02 */ /* 0x000fe40000000f00 */
[----:B---3--:R-:W-:Y:S01]  /*a3b0*/  IADD3 R2, -R3, 0x1, R2 ;  /* 0x0000000103027810 */ /* 0x008fe20007ffe102 */
[----:B------:R-:W-:Y:S01]  /*a3c0*/  @P4 IMAD.HI.U32 R3, R0, c[0x0][0x2c8], RZ ;  /* 0x0000b20000034a27 */ /* 0x000fe200078e00ff */
[----:B------:R-:W-:Y:S03]  /*a3d0*/  MOV R5, R0 ;  /* 0x0000000000057202 */ /* 0x000fe60000000f00 */
[----:B------:R-:W-:Y:S01]  /*a3e0*/  IMAD R2, R4, c[0x0][0x1d0], R2 ;  /* 0x0000740004027a24 */ /* 0x000fe200078e0202 */
[----:B------:R-:W-:Y:S04]  /*a3f0*/  @P4 SHF.R.U32.HI R5, RZ, c[0x0][0x2cc], R3 ;  /* 0x0000b300ff054a19 */ /* 0x000fe80000011603 */
[----:B------:R-:W-:Y:S01]  /*a400*/  IADD3 R4, R2, -c[0x0][0x168], RZ ;  /* 0x80005a0002047a10 */ /* 0x000fe20007ffe0ff */
[----:B------:R-:W-:-:S05]  /*a410*/  BRA.DIV ~URZ, `(.L_x_553) ;  /* 0x0000ea227f007947 */ /* 0x000fca000b800000 */
[----:B------:R1:W2:Y:S02]  /*a420*/  SHFL.IDX PT, R0, R5, RZ, 0x1c1f ;  /* 0x001c1fff05007589 */ /* 0x0002a400000e0000 */
.L_x_610:
[----:B--2---:R-:W-:Y:S05]  /*a430*/  IMAD.IADD R0, R4, 0x1, R0 ;  /* 0x0000000104007824 */ /* 0x004fea00078e0200 */
[C---:B------:R-:W-:Y:S02]  /*a440*/  ISETP.GT.AND P0, PT, R0.reuse, RZ, PT ;  /* 0x000000ff0000720c */ /* 0x040fe40003f04270 */
[C---:B------:R-:W-:Y:S02]  /*a450*/  ISETP.GT.AND P6, PT, R0.reuse, 0x1, PT ;  /* 0x000000010000780c */ /* 0x040fe40003fc4270 */
[----:B------:R-:W-:Y:S02]  /*a460*/  ISETP.GT.AND P1, PT, R0, 0x8, PT ;  /* 0x000000080000780c */ /* 0x000fe40003f24270 */
[----:B------:R-:W-:Y:S02]  /*a470*/  FSEL R14, R216, -INF , P0 ;  /* 0xff800000d80e7808 */ /* 0x000fe40000000000 */
[C---:B------:R-:W-:Y:S02]  /*a480*/  ISETP.GT.AND P0, PT, R0.reuse, 0x9, PT ;  /* 0x000000090000780c */ /* 0x040fe40003f04270 */
[----:B------:R-:W-:Y:S02]  /*a490*/  FSEL R13, R211, -INF , P6 ;  /* 0xff800000d30d7808 */ /* 0x000fe40003000000 */
[C---:B------:R-:W-:Y:S02]  /*a4a0*/  ISETP.GT.AND P6, PT, R0.reuse, 0x10, PT ;  /* 0x000000100000780c */ /* 0x040fe40003fc4270 */
[----:B------:R-:W-:Y:S02]  /*a4b0*/  FSEL R15, R15, -INF , P1 ;  /* 0xff8000000f0f7808 */ /* 0x000fe40000800000 */
[----:B------:R-:W-:Y:S02]  /*a4c0*/  ISETP.GT.AND P1, PT, R0, 0x11, PT ;  /* 0x000000110000780c */ /* 0x000fe40003f24270 */
[----:B------:R-:W-:Y:S02]  /*a4d0*/  FSEL R16, R16, -INF , P0 ;  /* 0xff80000010107808 */ /* 0x000fe40000000000 */
[----:B------:R-:W-:Y:S02]  /*a4e0*/  ISETP.GT.AND P0, PT, R0, 0x18, PT ;  /* 0x000000180000780c */ /* 0x000fe40003f04270 */
[----:B------:R-:W-:Y:S02]  /*a4f0*/  FSEL R184, R184, -INF , P6 ;  /* 0xff800000b8b87808 */ /* 0x000fe40003000000 */
[C---:B------:R-:W-:Y:S02]  /*a500*/  ISETP.GT.AND P6, PT, R0.reuse, 0x19, PT ;  /* 0x000000190000780c */ /* 0x040fe40003fc4270 */
        /* <DEDUP_REMOVED lines=41> */
[----:B------:R-:W-:Y:S02]  /*a7a0*/  FSEL R112, R112, -INF , P1 ;  /* 0xff80000070707808 */ /* 0x000fe40000800000 */
[----:B------:R-:W-:Y:S01]  /*a7b0*/  FSEL R6, R7, -INF , P0 ;  /* 0xff80000007067808 */ /* 0x000fe20000000000 */
[----:B------:R-:W-:-:S05]  /*a7c0*/  BRA.DIV ~URZ, `(.L_x_554) ;  /* 0x0000e6e27f007947 */ /* 0x000fca000b800000 */
[----:B------:R-:W2:Y:S08]  /*a7d0*/  SHFL.IDX PT, R2, R5, 0x1, 0x1c1f ;  /* 0x003c1f0005027f89 */ /* 0x000eb000000e0000 */
[----:B------:R-:W3:Y:S08]  /*a7e0*/  SHFL.IDX PT, R3, R5, 0x2, 0x1c1f ;  /* 0x005c1f0005037f89 */ /* 0x000ef000000e0000 */
[----:B------:R4:W2:Y:S08]  /*a7f0*/  SHFL.IDX PT, R0, R5, 0x3, 0x1c1f ;  /* 0x007c1f0005007f89 */ /* 0x0008b000000e0000 */
[----:B------:R-:W5:Y:S01]  /*a800*/  LDL.LU R68, [R1+0x8] ;  /* 0x0000080001447983 */ /* 0x000f620000300800 */
[----:B-1--4-:R-:W-:Y:S01]  /*a810*/  FMNMX.FTZ R5, R14, R116, !PT ;  /* 0x000000740e057209 */ /* 0x012fe20007810000 */
[C---:B--2---:R-:W-:Y:S02]  /*a820*/  IMAD.IADD R2, R4.reuse, 0x1, R2 ;  /* 0x0000000104027824 */ /* 0x044fe400078e0202 */
[C---:B---3--:R-:W-:Y:S02]  /*a830*/  IMAD.IADD R3, R4.reuse, 0x1, R3 ;  /* 0x0000000104037824 */ /* 0x048fe400078e0203 */
[----:B------:R-:W-:Y:S01]  /*a840*/  IMAD.IADD R0, R4, 0x1, R0 ;  /* 0x0000000104007824 */ /* 0x000fe200078e0200 */
[----:B------:R-:W-:Y:S02]  /*a850*/  FMNMX.FTZ R4, R13, R5, !PT ;  /* 0x000000050d047209 */ /* 0x000fe40007810000 */
[C---:B------:R-:W-:Y:S01]  /*a860*/  ISETP.GT.AND P6, PT, R2.reuse, 0x8, PT ;  /* 0x000000080200780c */ /* 0x040fe20003fc4270 */
[----:B------:R-:W2:Y:S01]  /*a870*/  LDL.LU R5, [R1+0x14] ;  /* 0x0000140001057983 */ /* 0x000ea20000300800 */
[C---:B------:R-:W-:Y:S02]  /*a880*/  ISETP.GT.AND P1, PT, R2.reuse, 0x1, PT ;  /* 0x000000010200780c */ /* 0x040fe40003f24270 */
[----:B------:R-:W-:Y:S01]  /*a890*/  FSEL R12, R209, -INF , P6 ;  /* 0xff800000d10c7808 */ /* 0x000fe20003000000 */
[----:B------:R-:W3:Y:S01]  /*a8a0*/  LDL.LU R20, [R1+0x18] ;  /* 0x0000180001147983 */ /* 0x000ee20000300800 */
[C---:B------:R-:W-:Y:S02]  /*a8b0*/  ISETP.GT.AND P6, PT, R2.reuse, 0x11, PT ;  /* 0x000000110200780c */ /* 0x040fe40003fc4270 */
[----:B------:R-:W-:Y:S01]  /*a8c0*/  FSEL R11, R223, -INF , P1 ;  /* 0xff800000df0b7808 */ /* 0x000fe20000800000 */
[----:B------:R-:W4:Y:S01]  /*a8d0*/  LDL.LU R18, [R1+0x10] ;  /* 0x0000100001127983 */ /* 0x000f220000300800 */
[----:B------:R-:W-:Y:S02]  /*a8e0*/  ISETP.GT.AND P1, PT, R2, 0x10, PT ;  /* 0x000000100200780c */ /* 0x000fe40003f24270 */
[----:B------:R-:W-:Y:S01]  /*a8f0*/  FSEL R92, R186, -INF , P6 ;  /* 0xff800000ba5c7808 */ /* 0x000fe20003000000 */
[----:B------:R-:W3:Y:S01]  /*a900*/  LDL.LU R8, [R1+0xc] ;  /* 0x00000c0001087983 */ /* 0x000ee20000300800 */
[----:B------:R-:W-:Y:S02]  /*a910*/  ISETP.GT.AND P6, PT, R3, 0x1, PT ;  /* 0x000000010300780c */ /* 0x000fe40003fc4270 */
[----:B------:R-:W-:Y:S01]  /*a920*/  FSEL R93, R187, -INF , P1 ;  /* 0xff800000bb5d7808 */ /* 0x000fe20000800000 */
[----:B------:R-:W4:Y:S01]  /*a930*/  LDL.LU R7, [R1+0x4] ;  /* 0x0000040001077983 */ /* 0x000f220000300800 */
[----:B------:R-:W-:Y:S02]  /*a940*/  FSEL R187, R251, -INF , P6 ;  /* 0xff800000fbbb7808 */ /* 0x000fe40003000000 */
[C---:B------:R-:W-:Y:S02]  /*a950*/  ISETP.GT.AND P6, PT, R2.reuse, 0x20, PT ;  /* 0x000000200200780c */ /* 0x040fe40003fc4270 */
[----:B------:R-:W-:Y:S02]  /*a960*/  ISETP.GT.AND P0, PT, R2, RZ, PT ;  /* 0x000000ff0200720c */ /* 0x000fe40003f04270 */
[----:B------:R-:W-:Y:S02]  /*a970*/  FSEL R86, R38, -INF , P6 ;  /* 0xff80000026567808 */ /* 0x000fe40003000000 */
[----:B------:R-:W-:Y:S02]  /*a980*/  ISETP.GT.AND P6, PT, R3, 0x10, PT ;  /* 0x000000100300780c */ /* 0x000fe40003fc4270 */
[----:B------:R-:W-:Y:S02]  /*a990*/  FSEL R10, R246, -INF , P0 ;  /* 0xff800000f60a7808 */ /* 0x000fe40000000000 */
[----:B------:R-:W-:Y:S02]  /*a9a0*/  FSEL R188, R219, -INF , P6 ;  /* 0xff800000dbbc7808 */ /* 0x000fe40003000000 */
[C---:B------:R-:W-:Y:S02]  /*a9b0*/  ISETP.GT.AND P6, PT, R2.reuse, 0x29, PT ;  /* 0x000000290200780c */ /* 0x040fe40003fc4270 */
[----:B------:R-:W-:Y:S02]  /*a9c0*/  ISETP.GT.AND P0, PT, R2, 0x9, PT ;  /* 0x000000090200780c */ /* 0x000fe40003f04270 */
[----:B------:R-:W-:Y:S02]  /*a9d0*/  FSEL R81, R51, -INF , P6 ;  /* 0xff80000033517808 */ /* 0x000fe40003000000 */
[----:B------:R-:W-:Y:S02]  /*a9e0*/  ISETP.GT.AND P6, PT, R3, 0x19, PT ;  /* 0x000000190300780c */ /* 0x000fe40003fc4270 */
[----:B------:R-:W-:Y:S02]  /*a9f0*/  FSEL R87, R207, -INF , P0 ;  /* 0xff800000cf577808 */ /* 0x000fe40000000000 */
[----:B------:R-:W-:Y:S02]  /*aa00*/  FSEL R89, R210, -INF , P6 ;  /* 0xff800000d2597808 */ /* 0x000fe40003000000 */
[C---:B------:R-:W-:Y:S02]  /*aa10*/  ISETP.GT.AND P6, PT, R2.reuse, 0x38, PT ;  /* 0x000000380200780c */ /* 0x040fe40003fc4270 */
[----:B------:R-:W-:Y:S02]  /*aa20*/  ISETP.GT.AND P0, PT, R3, RZ, PT ;  /* 0x000000ff0300720c */ /* 0x000fe40003f04270 */
[----:B------:R-:W-:Y:S02]  /*aa30*/  FSEL R74, R19, -INF , P6 ;  /* 0xff800000134a7808 */ /* 0x000fe40003000000 */
[----:B------:R-:W-:Y:S02]  /*aa40*/  ISETP.GT.AND P6, PT, R3, 0x28, PT ;  /* 0x000000280300780c */ /* 0x000fe40003fc4270 */
[----:B------:R-:W-:Y:S02]  /*aa50*/  ISETP.GT.AND P1, PT, R2, 0x18, PT ;  /* 0x000000180200780c */ /* 0x000fe40003f24270 */
[----:B------:R-:W-:Y:S02]  /*aa60*/  FSEL R80, R200, -INF , P6 ;  /* 0xff800000c8507808 */ /* 0x000fe40003000000 */
[----:B------:R-:W-:Y:S02]  /*aa70*/  ISETP.GT.AND P6, PT, R2, 0x41, PT ;  /* 0x000000410200780c */ /* 0x000fe40003fc4270 */
[----:B------:R-:W-:Y:S02]  /*aa80*/  FMNMX.FTZ R4, R15, R4, !PT ;  /* 0x000000040f047209 */ /* 0x000fe40007810000 */
[----:B------:R-:W-:Y:S02]  /*aa90*/  FSEL R64, R71, -INF , P6 ;  /* 0xff80000047407808 */ /* 0x000fe40003000000 */
[----:B------:R-:W-:Y:S02]  /*aaa0*/  ISETP.GT.AND P6, PT, R3, 0x31, PT ;  /* 0x000000310300780c */ /* 0x000fe40003fc4270 */
[----:B------:R-:W-:Y:S02]  /*aab0*/  FSEL R91, R34, -INF , P1 ;  /* 0xff800000225b7808 */ /* 0x000fe40000800000 */
[----:B------:R-:W-:Y:S02]  /*aac0*/  FSEL R73, R57, -INF , P6 ;  /* 0xff80000039497808 */ /* 0x000fe40003000000 */
[----:B------:R-:W-:Y:S02]  /*aad0*/  ISETP.GT.AND P6, PT, R2, 0x50, PT ;  /* 0x000000500200780c */ /* 0x000fe40003fc4270 */
[C---:B------:R-:W-:Y:S02]  /*aae0*/  ISETP.GT.AND P1, PT, R3.reuse, 0x8, PT ;  /* 0x000000080300780c */ /* 0x040fe40003f24270 */
[----:B------:R-:W-:Y:S02]  /*aaf0*/  FSEL R56, R56, -INF , P6 ;  /* 0xff80000038387808 */ /* 0x000fe40003000000 */
[----:B------:R-:W-:Y:S02]  /*ab00*/  ISETP.GT.AND P6, PT, R3, 0x40, PT ;  /* 0x000000400300780c */ /* 0x000fe40003fc4270 */
[----:B------:R-:W-:Y:S02]  /*ab10*/  FMNMX.FTZ R4, R16, R4, !PT ;  /* 0x0000000410047209 */ /* 0x000fe40007810000 */
[----:B------:R-:W-:Y:S02]  /*ab20*/  FSEL R63, R63, -INF , P6 ;  /* 0xff8000003f3f7808 */ /* 0x000fe40003000000 */
[----:B------:R-:W-:Y:S02]  /*ab30*/  ISETP.GT.AND P6, PT, R2, 0x59, PT ;  /* 0x000000590200780c */ /* 0x000fe40003fc4270 */
[----:B------:R-:W-:Y:S02]  /*ab40*/  FSEL R190, R248, -INF , P1 ;  /* 0xff800000f8be7808 */ /* 0x000fe40000800000 */
[----:B------:R-:W-:Y:S02]  /*ab50*/  FSEL R46, R46, -INF , P6 ;  /* 0xff8000002e2e7808 */ /* 0x000fe40003000000 */
[----:B------:R-:W-:Y:S02]  /*ab60*/  ISETP.GT.AND P6, PT, R0, RZ, PT ;  /* 0x000000ff0000720c */ /* 0x000fe40003fc4270 */
[----:B------:R-:W-:Y:S02]  /*ab70*/  ISETP.GT.AND P1, PT, R2, 0x21, PT ;  /* 0x000000210200780c */ /* 0x000fe40003f24270 */
[----:B------:R-:W-:Y:S02]  /*ab80*/  FMNMX.FTZ R4, R184, R4, !PT ;  /* 0x00000004b8047209 */ /* 0x000fe40007810000 */
[----:B------:R-:W-:Y:S02]  /*ab90*/  FSEL R85, R29, -INF , P1 ;  /* 0xff8000001d557808 */ /* 0x000fe40000800000 */
        /* <DEDUP_REMOVED lines=27> */
[C---:B------:R-:W-:Y:S02]  /*ad50*/  ISETP.GT.AND P1, PT, R2.reuse, 0x60, PT ;  /* 0x000000600200780c */ /* 0x040fe40003f24270 */
        /* <DEDUP_REMOVED lines=13> */
[----:B------:R-:W-:Y:S02]  /*ae30*/  FMNMX.FTZ R70, R10, R117, !PT ;  /* 0x000000750a467209 */ /* 0x000fe40007810000 */
[----:B------:R-:W-:Y:S02]  /*ae40*/  FSEL R43, R43, -INF , P1 ;  /* 0xff8000002b2b7808 */ /* 0x000fe40000800000 */
[----:B------:R-:W-:Y:S02]  /*ae50*/  ISETP.GT.AND P1, PT, R0, 0x11, PT ;  /* 0x000000110000780c */ /* 0x000fe40003f24270 */
        /* <DEDUP_REMOVED lines=13> */
[----:B-----5:R-:W-:Y:S02]  /*af30*/  FSEL R79, R68, -INF , P0 ;  /* 0xff800000444f7808 */ /* 0x020fe40000000000 */
[----:B------:R-:W-:Y:S04]  /*af40*/  ISETP.GT.AND P0, PT, R2, 0x19, PT ;  /* 0x000000190200780c */ /* 0x000fe80003f04270 */
        /* <DEDUP_REMOVED lines=9> */
[----:B--2---:R-:W-:Y:S02]  /*afe0*/  FSEL R47, R5, -INF , P6 ;  /* 0xff800000052f7808 */ /* 0x004fe40003000000 */
[----:B------:R-:W-:Y:S01]  /*aff0*/  FSEL R185, R208, -INF , P0 ;  /* 0xff800000d0b97808 */ /* 0x000fe20000000000 */
[----:B------:R-:W2:Y:S01]  /*b000*/  LDL.LU R5, [R1] ;  /* 0x0000000001057983 */ /* 0x000ea20000300800 */
[----:B------:R-:W-:Y:S02]  /*b010*/  ISETP.GT.AND P0, PT, R2, 0x31, PT ;  /* 0x000000310200780c */ /* 0x000fe40003f04270 */
[----:B------:R-:W-:Y:S02]  /*b020*/  ISETP.GT.AND P6, PT, R0, 0x1, PT ;  /* 0x000000010000780c */ /* 0x000fe40003fc4270 */
[----:B------:R-:W-:Y:S02]  /*b030*/  FSEL R76, R22, -INF , P0 ;  /* 0xff800000164c7808 */ /* 0x000fe40000000000 */
[----:B------:R-:W-:Y:S02]  /*b040*/  ISETP.GT.AND P0, PT, R3, 0x21, PT ;  /* 0x000000210300780c */ /* 0x000fe40003f04270 */
[----:B---3--:R-:W-:Y:S02]  /*b050*/  FSEL R58, R20, -INF , P6 ;  /* 0xff800000143a7808 */ /* 0x008fe40003000000 */
[----:B------:R-:W-:Y:S02]  /*b060*/  FSEL R82, R201, -INF , P0 ;  /* 0xff800000c9527808 */ /* 0x000fe40000000000 */
[C---:B------:R-:W-:Y:S02]  /*b070*/  ISETP.GT.AND P0, PT, R2.reuse, 0x40, PT ;  /* 0x000000400200780c */ /* 0x040fe40003f04270 */
[----:B------:R-:W-:Y:S02]  /*b080*/  ISETP.GT.AND P6, PT, R2, 0x69, PT ;  /* 0x000000690200780c */ /* 0x000fe40003fc4270 */
[----:B------:R-:W-:Y:S02]  /*b090*/  FSEL R66, R66, -INF , P0 ;  /* 0xff80000042427808 */ /* 0x000fe40000000000 */
[----:B------:R-:W-:Y:S02]  /*b0a0*/  ISETP.GT.AND P0, PT, R3, 0x30, PT ;  /* 0x000000300300780c */ /* 0x000fe40003f04270 */
[----:B------:R-:W-:Y:S02]  /*b0b0*/  FSEL R35, R35, -INF , P6 ;  /* 0xff80000023237808 */ /* 0x000fe40003000000 */
[----:B------:R-:W-:Y:S02]  /*b0c0*/  FSEL R75, R28, -INF , P0 ;  /* 0xff8000001c4b7808 */ /* 0x000fe40000000000 */
[----:B------:R-:W-:Y:S02]  /*b0d0*/  ISETP.GT.AND P0, PT, R2, 0x49, PT ;  /* 0x000000490200780c */ /* 0x000fe40003f04270 */
[----:B------:R-:W-:Y:S02]  /*b0e0*/  ISETP.GT.AND P6, PT, R0, 0x10, PT ;  /* 0x000000100000780c */ /* 0x000fe40003fc4270 */
[----:B------:R-:W-:Y:S02]  /*b0f0*/  FSEL R60, R60, -INF , P0 ;  /* 0xff8000003c3c7808 */ /* 0x000fe40000000000 */
[----:B------:R-:W-:Y:S02]  /*b100*/  ISETP.GT.AND P0, PT, R3, 0x39, PT ;  /* 0x000000390300780c */ /* 0x000fe40003f04270 */
[----:B----4-:R-:W-:Y:S02]  /*b110*/  FSEL R57, R7, -INF , P6 ;  /* 0xff80000007397808 */ /* 0x010fe40003000000 */
        /* <DEDUP_REMOVED lines=8> */
[----:B------:R-:W-:Y:S02]  /*b1a0*/  FMNMX.FTZ R2, R6, R2, !PT ;  /* 0x0000000206027209 */ /* 0x000fe40007810000 */
[----:B------:R-:W-:Y:S02]  /*b1b0*/  FSEL R55, R55, -INF , P0 ;  /* 0xff80000037377808 */ /* 0x000fe40000000000 */
[----:B------:R-:W-:Y:S01]  /*b1c0*/  ISETP.GT.AND P0, PT, R3, 0x50, PT ;  /* 0x000000500300780c */ /* 0x000fe20003f04270 */
[----:B------:R-:W1:Y:S01]  /*b1d0*/  SHFL.BFLY PT, R4, R2, 0x2, 0x1f ;  /* 0x0c401f0002047f89 */ /* 0x000e6200000e0000 */
        /* <DEDUP_REMOVED lines=15> */
[----:B------:R-:W-:Y:S02]  /*b2d0*/  FSEL R39, R39, -INF , P6 ;  /* 0xff80000027277808 */ /* 0x000fe40003000000 */
[----:B------:R-:W-:Y:S02]  /*b2e0*/  ISETP.GT.AND P6, PT, R0, 0x19, PT ;  /* 0x000000190000780c */ /* 0x000fe40003fc4270 */
[----:B------:R-:W-:Y:S02]  /*b2f0*/  FMNMX.FTZ R70, R72, R70, !PT ;  /* 0x0000004648467209 */ /* 0x000fe40007810000 */
[----:B------:R-:W-:Y:S02]  /*b300*/  FSEL R41, R250, -INF , P6 ;  /* 0xff800000fa297808 */ /* 0x000fe40003000000 */
[C---:B------:R-:W-:Y:S02]  /*b310*/  ISETP.GT.AND P6, PT, R0.reuse, 0x20, PT ;  /* 0x000000200000780c */ /* 0x040fe40003fc4270 */
[----:B------:R-:W-:Y:S02]  /*b320*/  FSEL R33, R33, -INF , P0 ;  /* 0xff80000021217808 */ /* 0x000fe40000000000 */
[----:B------:R-:W-:Y:S02]  /*b330*/  ISETP.GT.AND P0, PT, R0, 0x21, PT ;  /* 0x000000210000780c */ /* 0x000fe40003f04270 */
[----:B-1----:R-:W-:Y:S02]  /*b340*/  FMNMX.FTZ R2, R4, R2, !PT ;  /* 0x0000000204027209 */ /* 0x002fe40007810000 */
[----:B------:R-:W-:Y:S02]  /*b350*/  FMNMX.FTZ R70, R66, R70, !PT ;  /* 0x0000004642467209 */ /* 0x000fe40007810000 */
[----:B------:R-:W-:Y:S01]  /*b360*/  FSEL R38, R221, -INF , P6 ;  /* 0xff800000dd267808 */ /* 0x000fe20003000000 */
[----:B------:R-:W1:Y:S01]  /*b370*/  SHFL.BFLY PT, R71, R2, 0x1, 0x1f ;  /* 0x0c201f0002477f89 */ /* 0x000e6200000e0000 */
        /* <DEDUP_REMOVED lines=24> */
[----:B------:R-:W-:Y:S02]  /*b500*/  FMNMX.FTZ R70, R52, R70, !PT ;  /* 0x0000004634467209 */ /* 0x000fe40007810000 */
[----:B------:R-:W-:Y:S02]  /*b510*/  FSEL R19, R193, -INF , P6 ;  /* 0xff800000c1137808 */ /* 0x000fe40003000000 */
[C---:B------:R-:W-:Y:S02]  /*b520*/  ISETP.GT.AND P6, PT, R0.reuse, 0x61, PT ;  /* 0x000000610000780c */ /* 0x040fe40003fc4270 */
[----:B------:R-:W-:Y:S02]  /*b530*/  FSEL R17, R17, -INF , P0 ;  /* 0xff80000011117808 */ /* 0x000fe40000000000 */
[----:B------:R-:W-:Y:S02]  /*b540*/  ISETP.GT.AND P0, PT, R0, 0x69, PT ;  /* 0x000000690000780c */ /* 0x000fe40003f04270 */
[----:B------:R-:W-:Y:S02]  /*b550*/  FMNMX.FTZ R70, R49, R70, !PT ;  /* 0x0000004631467209 */ /* 0x000fe40007810000 */
[----:B-1----:R-:W-:Y:S02]  /*b560*/  FMNMX.FTZ R71, R2, R71, !PT ;  /* 0x0000004702477209 */ /* 0x002fe40007810000 */
[----:B------:R-:W-:Y:S02]  /*b570*/  FMNMX.FTZ R70, R46, R70, !PT ;  /* 0x000000462e467209 */ /* 0x000fe40007810000 */
[----:B------:R-:W-:Y:S02]  /*b580*/  FSEL R9, R9, -INF , P6 ;  /* 0xff80000009097808 */ /* 0x000fe40003000000 */
[----:B------:R-:W-:Y:S02]  /*b590*/  FMNMX.FTZ R70, R45, R70, !PT ;  /* 0x000000462d467209 */ /* 0x000fe40007810000 */
[----:B------:R-:W-:Y:S02]  /*b5a0*/  FSEL R7, R191, -INF , P0 ;  /* 0xff800000bf077808 */ /* 0x000fe40000000000 */
[----:B------:R-:W-:Y:S04]  /*b5b0*/  FMNMX.FTZ R70, R40, R70, !PT ;  /* 0x0000004628467209 */ /* 0x000fe80007810000 */
[----:B------:R-:W-:Y:S04]  /*b5c0*/  FMNMX.FTZ R70, R36, R70, !PT ;  /* 0x0000004624467209 */ /* 0x000fe80007810000 */
[----:B------:R-:W-:Y:S02]  /*b5d0*/  FMNMX.FTZ R70, R35, R70, !PT ;  /* 0x0000004623467209 */ /* 0x000fe40007810000 */
[----:B--2---:R-:W-:Y:S02]  /*b5e0*/  FSEL R53, R5, -INF , P1 ;  /* 0xff80000005357808 */ /* 0x004fe40000800000 */
[----:B------:R-:W-:Y:S04]  /*b5f0*/  ISETP.GT.AND P1, PT, R3, 0x61, PT ;  /* 0x000000610300780c */ /* 0x000fe80003f24270 */
[----:B------:R-:W-:Y:S02]  /*b600*/  FSEL R37, R37, -INF , P1 ;  /* 0xff80000025257808 */ /* 0x000fe40000800000 */
[----:B------:R-:W-:Y:S02]  /*b610*/  ISETP.GT.AND P1, PT, R3, 0x69, PT ;  /* 0x000000690300780c */ /* 0x000fe40003f24270 */
[----:B------:R-:W-:Y:S02]  /*b620*/  FMNMX.FTZ R3, R79, R118, !PT ;  /* 0x000000764f037209 */ /* 0x000fe40007810000 */
[----:B------:R-:W-:Y:S02]  /*b630*/  FSEL R31, R31, -INF , P1 ;  /* 0xff8000001f1f7808 */ /* 0x000fe40000800000 */
[----:B------:R-:W-:Y:S02]  /*b640*/  FMNMX.FTZ R3, R187, R3, !PT ;  /* 0x00000003bb037209 */ /* 0x000fe40007810000 */
        /* <DEDUP_REMOVED lines=8> */
[C---:B------:R-:W-:Y:S02]  /*b6d0*/  ISETP.GT.AND P1, PT, R0.reuse, 0x41, PT ;  /* 0x000000410000780c */ /* 0x040fe40003f24270 */
        /* <DEDUP_REMOVED lines=14> */
[----:B------:R-:W-:Y:S04]  /*b7c0*/  FMNMX.FTZ R3, R73, R3, !PT ;  /* 0x0000000349037209 */ /* 0x000fe80007810000 */
[----:B------:R-:W-:Y:S04]  /*b7d0*/  FMNMX.FTZ R3, R67, R3, !PT ;  /* 0x0000000343037209 */ /* 0x000fe80007810000 */
[----:B------:R-:W-:Y:S04]  /*b7e0*/  FMNMX.FTZ R3, R65, R3, !PT ;  /* 0x0000000341037209 */ /* 0x000fe80007810000 */
[----:B------:R-:W-:Y:S04]  /*b7f0*/  FMNMX.FTZ R3, R63, R3, !PT ;  /* 0x000000033f037209 */ /* 0x000fe80007810000 */
[----:B------:R-:W-:Y:S04]  /*b800*/  FMNMX.FTZ R3, R61, R3, !PT ;  /* 0x000000033d037209 */ /* 0x000fe80007810000 */
[----:B------:R-:W-:Y:S04]  /*b810*/  FMNMX.FTZ R3, R59, R3, !PT ;  /* 0x000000033b037209 */ /* 0x000fe80007810000 */
        /* <DEDUP_REMOVED lines=20> */
[----:B------:R-:W-:Y:S01]  /*b960*/  FMNMX.FTZ R2, R32, R2, !PT ;  /* 0x0000000220027209 */ /* 0x000fe20007810000 */
[----:B------:R-:W1:Y:S03]  /*b970*/  SHFL.BFLY PT, R3, R0, 0x2, 0x1f ;  /* 0x0c401f0000037f89 */ /* 0x000e6600000e0000 */
[----:B------:R-:W-:Y:S04]  /*b980*/  FMNMX.FTZ R2, R30, R2, !PT ;  /* 0x000000021e027209 */ /* 0x000fe80007810000 */
[----:B------:R-:W-:Y:S04]  /*b990*/  FMNMX.FTZ R2, R29, R2, !PT ;  /* 0x000000021d027209 */ /* 0x000fe80007810000 */
[----:B------:R-:W-:Y:S04]  /*b9a0*/  FMNMX.FTZ R2, R28, R2, !PT ;  /* 0x000000021c027209 */ /* 0x000fe80007810000 */
[----:B------:R-:W-:Y:S04]  /*b9b0*/  FMNMX.FTZ R2, R27, R2, !PT ;  /* 0x000000021b027209 */ /* 0x000fe80007810000 */
[----:B------:R-:W-:Y:S04]  /*b9c0*/  FMNMX.FTZ R2, R26, R2, !PT ;  /* 0x000000021a027209 */ /* 0x000fe80007810000 */
[----:B------:R-:W-:Y:S02]  /*b9d0*/  FMNMX.FTZ R2, R25, R2, !PT ;  /* 0x0000000219027209 */ /* 0x000fe40007810000 */
[----:B-1----:R-:W-:Y:S02]  /*b9e0*/  FMNMX.FTZ R0, R0, R3, !PT ;  /* 0x0000000300007209 */ /* 0x002fe40007810000 */
[----:B------:R-:W1:Y:S01]  /*b9f0*/  SHFL.BFLY PT, R3, R70, 0x1, 0x1f ;  /* 0x0c201f0046037f89 */ /* 0x000e6200000e0000 */
[----:B------:R-:W-:Y:S04]  /*ba00*/  FMNMX.FTZ R2, R24, R2, !PT ;  /* 0x0000000218027209 */ /* 0x000fe80007810000 */
[----:B------:R-:W-:Y:S03]  /*ba10*/  FMNMX.FTZ R2, R23, R2, !PT ;  /* 0x0000000217027209 */ /* 0x000fe60007810000 */
[----:B------:R-:W2:Y:S01]  /*ba20*/  SHFL.BFLY PT, R69, R0, 0x1, 0x1f ;  /* 0x0c201f0000457f89 */ /* 0x000ea200000e0000 */
[----:B------:R-:W-:Y:S04]  /*ba30*/  FMNMX.FTZ R2, R22, R2, !PT ;  /* 0x0000000216027209 */ /* 0x000fe80007810000 */
[----:B------:R-:W-:Y:S04]  /*ba40*/  FMNMX.FTZ R2, R21, R2, !PT ;  /* 0x0000000215027209 */ /* 0x000fe80007810000 */
[----:B------:R-:W-:Y:S04]  /*ba50*/  FMNMX.FTZ R2, R20, R2, !PT ;  /* 0x0000000214027209 */ /* 0x000fe80007810000 */
[----:B------:R-:W-:Y:S02]  /*ba60*/  FMNMX.FTZ R2, R19, R2, !PT ;  /* 0x0000000213027209 */ /* 0x000fe40007810000 */
[----:B-1----:R-:W-:Y:S02]  /*ba70*/  FMNMX.FTZ R70, R70, R3, !PT ;  /* 0x0000000346467209 */ /* 0x002fe40007810000 */
[----:B------:R-:W-:Y:S04]  /*ba80*/  FMNMX.FTZ R2, R18, R2, !PT ;  /* 0x0000000212027209 */ /* 0x000fe80007810000 */
[----:B------:R-:W-:Y:S02]  /*ba90*/  FMNMX.FTZ R2, R17, R2, !PT ;  /* 0x0000000211027209 */ /* 0x000fe40007810000 */
[----:B--2---:R-:W-:Y:S02]  /*baa0*/  FMNMX.FTZ R69, R0, R69, !PT ;  /* 0x0000004500457209 */ /* 0x004fe40007810000 */
[----:B------:R-:W-:Y:S04]  /*bab0*/  FMNMX.FTZ R2, R9, R2, !PT ;  /* 0x0000000209027209 */ /* 0x000fe80007810000 */
[----:B------:R-:W-:Y:S04]  /*bac0*/  FMNMX.FTZ R4, R8, R2, !PT ;  /* 0x0000000208047209 */ /* 0x000fe80007810000 */
[----:B------:R-:W-:Y:S05]  /*bad0*/  FMNMX.FTZ R4, R7, R4, !PT ;  /* 0x0000000407047209 */ /* 0x000fea0007810000 */
[----:B------:R-:W1:Y:S02]  /*bae0*/  SHFL.BFLY PT, R0, R4, 0x2, 0x1f ;  /* 0x0c401f0004007f89 */ /* 0x000e6400000e0000 */
[----:B-1----:R-:W-:Y:S06]  /*baf0*/  FMNMX.FTZ R4, R4, R0, !PT ;  /* 0x0000000004047209 */ /* 0x002fec0007810000 */
[----:B------:R1:W2:Y:S02]  /*bb00*/  SHFL.BFLY PT, R0, R4, 0x1, 0x1f ;  /* 0x0c201f0004007f89 */ /* 0x0002a400000e0000 */
.L_x_611:
[C---:B------:R-:W-:Y:S01]  /*bb10*/  FMUL.FTZ R2, R71.reuse, c[0x0][0x2d0] ;  /* 0x0000b40047027a20 */ /* 0x040fe20000410000 */
[C---:B------:R-:W-:Y:S01]  /*bb20*/  FSETP.NEU.FTZ.AND P0, PT, R71.reuse, -INF , PT ;  /* 0xff8000004700780b */ /* 0x040fe20003f1d000 */
[----:B------:R-:W-:Y:S01]  /*bb30*/  WARPSYNC 0xffffffff ;  /* 0xffffffff00007948 */ /* 0x000fe20003800000 */
[----:B------:R-:W-:Y:S02]  /*bb40*/  FSETP.NEU.FTZ.AND P1, PT, R70, -INF , PT ;  /* 0xff8000004600780b */ /* 0x000fe40003f3d000 */
[----:B------:R-:W-:Y:S02]  /*bb50*/  FSEL R2, R2, RZ, P0 ;  /* 0x000000ff02027208 */ /* 0x000fe40000000000 */
[----:B--2---:R-:W-:Y:S02]  /*bb60*/  FMNMX.FTZ R68, R0, R4, !PT ;  /* 0x0000000400447209 */ /* 0x004fe40007810000 */
[----:B------:R-:W-:Y:S01]  /*bb70*/  FSEL R0, R71, RZ, P0 ;  /* 0x000000ff47007208 */ /* 0x000fe20000000000 */
[--C-:B------:R-:W-:Y:S01]  /*bb80*/  FFMA.FTZ R218, R95, c[0x0][0x2d0], -R2.reuse ;  /* 0x0000b4005fda7a23 */ /* 0x100fe20000010802 */
[----:B------:R-:W-:Y:S01]  /*bb90*/  FSETP.NEU.FTZ.AND P0, PT, R69, -INF , PT ;  /* 0xff8000004500780b */ /* 0x000fe20003f1d000 */
[--C-:B------:R-:W-:Y:S02]  /*bba0*/  FFMA.FTZ R220, R94, c[0x0][0x2d0], -R2.reuse ;  /* 0x0000b4005edc7a23 */ /* 0x100fe40000010802 */
[--C-:B------:R-:W-:Y:S02]  /*bbb0*/  FFMA.FTZ R13, R13, c[0x0][0x2d0], -R2.reuse ;  /* 0x0000b4000d0d7a23 */ /* 0x100fe40000010802 */
[----:B------:R-:W-:Y:S01]  /*bbc0*/  MUFU.EX2 R218, R218 ;  /* 0x000000da00da7308 */ /* 0x000fe20000000800 */
[--C-:B------:R-:W-:Y:S02]  /*bbd0*/  FFMA.FTZ R194, R110, c[0x0][0x2d0], -R2.reuse ;  /* 0x0000b4006ec27a23 */ /* 0x100fe40000010802 */
[--C-:B------:R-:W-:Y:S02]  /*bbe0*/  FFMA.FTZ R193, R109, c[0x0][0x2d0], -R2.reuse ;  /* 0x0000b4006dc17a23 */ /* 0x100fe40000010802 */
[--C-:B------:R-:W-:Y:S02]  /*bbf0*/  FFMA.FTZ R192, R108, c[0x0][0x2d0], -R2.reuse ;  /* 0x0000b4006cc07a23 */ /* 0x100fe40000010802 */
[--C-:B------:R-:W-:Y:S02]  /*bc00*/  FFMA.FTZ R191, R107, c[0x0][0x2d0], -R2.reuse ;  /* 0x0000b4006bbf7a23 */ /* 0x100fe40000010802 */
[--C-:B------:R-:W-:Y:S01]  /*bc10*/  FFMA.FTZ R200, R105, c[0x0][0x2d0], -R2.reuse ;  /* 0x0000b40069c87a23 */ /* 0x100fe20000010802 */
        /* <DEDUP_REMOVED lines=23> */
[----:B------:R-:W-:Y:S01]  /*bd90*/  FFMA.FTZ R101, R101, c[0x0][0x2d0], -R2 ;  /* 0x0000b40065657a23 */ /* 0x000fe20000010802 */
[----:B------:R-:W-:Y:S01]  /*bda0*/  MUFU.EX2 R199, R199 ;  /* 0x000000c700c77308 */ /* 0x000fe20000000800 */
[----:B------:R-:W-:Y:S02]  /*bdb0*/  FMUL.FTZ R2, R70, c[0x0][0x2d0] ;  /* 0x0000b40046027a20 */ /* 0x000fe40000410000 */
[----:B-1----:R-:W-:Y:S01]  /*bdc0*/  FADD.FTZ R4, -R0, R116 ;  /* 0x0000007400047221 */ /* 0x002fe20000010100 */
[----:B------:R-:W-:Y:S02]  /*bdd0*/  FSEL R0, R70, RZ, P1 ;  /* 0x000000ff46007208 */ /* 0x000fe40000800000 */
[----:B------:R-:W-:Y:S03]  /*bde0*/  FSEL R2, R2, RZ, P1 ;  /* 0x000000ff02027208 */ /* 0x000fe60000800000 */
[----:B------:R-:W-:Y:S01]  /*bdf0*/  FADD.FTZ R3, -R0, R117 ;  /* 0x0000007500037221 */ /* 0x000fe20000010100 */
[----:B------:R-:W-:Y:S01]  /*be00*/  MUFU.EX2 R198, R198 ;  /* 0x000000c600c67308 */ /* 0x000fe20000000800 */
[--C-:B------:R-:W-:Y:S01]  /*be10*/  FFMA.FTZ R203, R60, c[0x0][0x2d0], -R2.reuse ;  /* 0x0000b4003ccb7a23 */ /* 0x100fe20000010802 */
[----:B------:R-:W-:Y:S01]  /*be20*/  FSEL R0, R69, RZ, P0 ;  /* 0x000000ff45007208 */ /* 0x000fe20000000000 */
[--C-:B------:R-:W-:Y:S01]  /*be30*/  FFMA.FTZ R109, R93, c[0x0][0x2d0], -R2.reuse ;  /* 0x0000b4005d6d7a23 */ /* 0x100fe20000010802 */
[----:B------:R-:W2:Y:S01]  /*be40*/  LDL.LU R60, [R1+0x20] ;  /* 0x00002000013c7983 */ /* 0x000ea20000300800 */
[--C-:B------:R-:W-:Y:S02]  /*be50*/  FFMA.FTZ R108, R92, c[0x0][0x2d0], -R2.reuse ;  /* 0x0000b4005c6c7a23 */ /* 0x100fe40000010802 */
[--C-:B------:R-:W-:Y:S02]  /*be60*/  FFMA.FTZ R107, R91, c[0x0][0x2d0], -R2.reuse ;  /* 0x0000b4005b6b7a23 */ /* 0x100fe40000010802 */
[--C-:B------:R-:W-:Y:S01]  /*be70*/  FFMA.FTZ R106, R90, c[0x0][0x2d0], -R2.reuse ;  /* 0x0000b4005a6a7a23 */ /* 0x100fe20000010802 */
[----:B------:R-:W-:Y:S01]  /*be80*/  MUFU.EX2 R109, R109 ;  /* 0x0000006d006d7308 */ /* 0x000fe20000000800 */
[--C-:B------:R-:W-:Y:S02]  /*be90*/  FFMA.FTZ R105, R86, c[0x0][0x2d0], -R2.reuse ;  /* 0x0000b40056697a23 */ /* 0x100fe40000010802 */
[--C-:B------:R-:W-:Y:S02]  /*bea0*/  FFMA.FTZ R104, R85, c[0x0][0x2d0], -R2.reuse ;  /* 0x0000b40055687a23 */ /* 0x100fe40000010802 */
[--C-:B------:R-:W-:Y:S01]  /*beb0*/  FFMA.FTZ R103, R83, c[0x0][0x2d0], -R2.reuse ;  /* 0x0000b40053677a23 */ /* 0x100fe20000010802 */
[----:B------:R-:W-:Y:S01]  /*bec0*/  MOV R83, R101 ;  /* 0x0000006500537202 */ /* 0x000fe20000000f00 */
[--C-:B------:R-:W-:Y:S01]  /*bed0*/  FFMA.FTZ R102, R81, c[0x0][0x2d0], -R2.reuse ;  /* 0x0000b40051667a23 */ /* 0x100fe20000010802 */
[----:B------:R-:W-:Y:S01]  /*bee0*/  MOV R81, R5 ;  /* 0x0000000500517202 */ /* 0x000fe20000000f00 */
[--C-:B------:R-:W-:Y:S01]  /*bef0*/  FFMA.FTZ R100, R78, c[0x0][0x2d0], -R2.reuse ;  /* 0x0000b4004e647a23 */ /* 0x100fe20000010802 */
[----:B------:R-:W-:Y:S01]  /*bf00*/  MUFU.EX2 R108, R108 ;  /* 0x0000006c006c7308 */ /* 0x000fe20000000800 */
[--C-:B------:R-:W-:Y:S02]  /*bf10*/  FFMA.FTZ R98, R76, c[0x0][0x2d0], -R2.reuse ;  /* 0x0000b4004c627a23 */ /* 0x100fe40000010802 */
[--C-:B------:R-:W-:Y:S02]  /*bf20*/  FFMA.FTZ R205, R64, c[0x0][0x2d0], -R2.reuse ;  /* 0x0000b40040cd7a23 */ /* 0x100fe40000010802 */
[--C-:B------:R-:W-:Y:S02]  /*bf30*/  FFMA.FTZ R64, R36, c[0x0][0x2d0], -R2.reuse ;  /* 0x0000b40024407a23 */ /* 0x100fe40000010802 */
[--C-:B------:R-:W-:Y:S01]  /*bf40*/  FFMA.FTZ R40, R40, c[0x0][0x2d0], -R2.reuse ;  /* 0x0000b40028287a23 */ /* 0x100fe20000010802 */
[----:B------:R-:W3:Y:S01]  /*bf50*/  LDL.LU R36, [R1+0x24] ;  /* 0x0000240001247983 */ /* 0x000ee20000300800 */
        /* <DEDUP_REMOVED lines=13> */
[----:B------:R1:W-:Y:S01]  /*c030*/  MUFU.EX2 R66, R10 ;  /* 0x0000000a00427308 */ /* 0x0003e20000000800 */
[--C-:B------:R-:W-:Y:S02]  /*c040*/  FFMA.FTZ R207, R52, c[0x0][0x2d0], -R2.reuse ;  /* 0x0000b40034cf7a23 */ /* 0x100fe40000010802 */
[--C-:B------:R-:W-:Y:S02]  /*c050*/  FFMA.FTZ R217, R49, c[0x0][0x2d0], -R2.reuse ;  /* 0x0000b40031d97a23 */ /* 0x100fe40000010802 */
[----:B------:R-:W-:Y:S02]  /*c060*/  FFMA.FTZ R49, R35, c[0x0][0x2d0], -R2 ;  /* 0x0000b40023317a23 */ /* 0x000fe40000010802 */
[----:B------:R-:W-:Y:S02]  /*c070*/  FMUL.FTZ R2, R69, c[0x0][0x2d0] ;  /* 0x0000b40045027a20 */ /* 0x000fe40000410000 */
[----:B------:R-:W-:Y:S01]  /*c080*/  FMUL.FTZ R3, R3, c[0x0][0x2d0] ;  /* 0x0000b40003037a20 */ /* 0x000fe20000410000 */
[----:B------:R-:W-:Y:S01]  /*c090*/  MUFU.EX2 R62, R6 ;  /* 0x00000006003e7308 */ /* 0x000fe20000000800 */
[----:B------:R-:W-:Y:S01]  /*c0a0*/  FADD.FTZ R0, -R0, R118 ;  /* 0x0000007600007221 */ /* 0x000fe20000010100 */
[----:B------:R-:W-:Y:S02]  /*c0b0*/  FSEL R2, R2, RZ, P0 ;  /* 0x000000ff02027208 */ /* 0x000fe40000000000 */
[----:B------:R-:W-:Y:S01]  /*c0c0*/  FSETP.NEU.FTZ.AND P0, PT, R68, -INF , PT ;  /* 0xff8000004400780b */ /* 0x000fe20003f1d000 */
[----:B------:R-:W-:Y:S02]  /*c0d0*/  FMUL.FTZ R0, R0, c[0x0][0x2d0] ;  /* 0x0000b40000007a20 */ /* 0x000fe40000410000 */
[--C-:B------:R-:W-:Y:S01]  /*c0e0*/  FFMA.FTZ R5, R79, c[0x0][0x2d0], -R2.reuse ;  /* 0x0000b4004f057a23 */ /* 0x100fe20000010802 */
[----:B------:R-:W-:Y:S01]  /*c0f0*/  MOV R79, R40 ;  /* 0x00000028004f7202 */ /* 0x000fe20000000f00 */
[--C-:B------:R-:W-:Y:S01]  /*c100*/  FFMA.FTZ R95, R89, c[0x0][0x2d0], -R2.reuse ;  /* 0x0000b400595f7a23 */ /* 0x100fe20000010802 */
[----:B------:R-:W-:Y:S01]  /*c110*/  MUFU.EX2 R72, R14 ;  /* 0x0000000e00487308 */ /* 0x000fe20000000800 */
[--C-:B------:R-:W-:Y:S01]  /*c120*/  FFMA.FTZ R94, R84, c[0x0][0x2d0], -R2.reuse ;  /* 0x0000b400545e7a23 */ /* 0x100fe20000010802 */
[----:B------:R-:W-:Y:S01]  /*c130*/  MOV R89, R81 ;  /* 0x0000005100597202 */ /* 0x000fe20000000f00 */
[--C-:B------:R-:W-:Y:S01]  /*c140*/  FFMA.FTZ R87, R82, c[0x0][0x2d0], -R2.reuse ;  /* 0x0000b40052577a23 */ /* 0x100fe20000010802 */
[----:B------:R-:W-:Y:S01]  /*c150*/  MOV R84, R45 ;  /* 0x0000002d00547202 */ /* 0x000fe20000000f00 */
[--C-:B------:R-:W-:Y:S02]  /*c160*/  FFMA.FTZ R86, R80, c[0x0][0x2d0], -R2.reuse ;  /* 0x0000b40050567a23 */ /* 0x100fe40000010802 */
[--C-:B------:R-:W-:Y:S02]  /*c170*/  FFMA.FTZ R85, R77, c[0x0][0x2d0], -R2.reuse ;  /* 0x0000b4004d557a23 */ /* 0x100fe40000010802 */
[--C-:B------:R-:W-:Y:S01]  /*c180*/  FFMA.FTZ R76, R39, c[0x0][0x2d0], -R2.reuse ;  /* 0x0000b400274c7a23 */ /* 0x100fe20000010802 */
[----:B------:R4:W-:Y:S01]  /*c190*/  MUFU.EX2 R74, R5 ;  /* 0x00000005004a7308 */ /* 0x0009e20000000800 */
[--C-:B------:R-:W-:Y:S02]  /*c1a0*/  FFMA.FTZ R78, R33, c[0x0][0x2d0], -R2.reuse ;  /* 0x0000b400214e7a23 */ /* 0x100fe40000010802 */
[--C-:B-1----:R-:W-:Y:S02]  /*c1b0*/  FFMA.FTZ R10, R189, c[0x0][0x2d0], -R2.reuse ;  /* 0x0000b400bd0a7a23 */ /* 0x102fe40000010802 */
[--C-:B------:R-:W-:Y:S02]  /*c1c0*/  FFMA.FTZ R97, R75, c[0x0][0x2d0], -R2.reuse ;  /* 0x0000b4004b617a23 */ /* 0x100fe40000010802 */
[--C-:B------:R-:W-:Y:S02]  /*c1d0*/  FFMA.FTZ R96, R73, c[0x0][0x2d0], -R2.reuse ;  /* 0x0000b40049607a23 */ /* 0x100fe40000010802 */
[--C-:B------:R-:W-:Y:S01]  /*c1e0*/  FFMA.FTZ R117, R61, c[0x0][0x2d0], -R2.reuse ;  /* 0x0000b4003d757a23 */ /* 0x100fe20000010802 */
[----:B------:R-:W-:Y:S01]  /*c1f0*/  MUFU.EX2 R35, R13 ;  /* 0x0000000d00237308 */ /* 0x000fe20000000800 */
[--C-:B------:R-:W-:Y:S01]  /*c200*/  FFMA.FTZ R116, R59, c[0x0][0x2d0], -R2.reuse ;  /* 0x0000b4003b747a23 */ /* 0x100fe20000010802 */
[----:B------:R-:W-:Y:S01]  /*c210*/  MOV R59, R84 ;  /* 0x00000054003b7202 */ /* 0x000fe20000000f00 */
[--C-:B------:R-:W-:Y:S02]  /*c220*/  FFMA.FTZ R215, R48, c[0x0][0x2d0], -R2.reuse ;  /* 0x0000b40030d77a23 */ /* 0x100fe40000010802 */
[--C-:B------:R-:W-:Y:S02]  /*c230*/  FFMA.FTZ R221, R44, c[0x0][0x2d0], -R2.reuse ;  /* 0x0000b4002cdd7a23 */ /* 0x100fe40000010802 */
[--C-:B------:R-:W-:Y:S01]  /*c240*/  FFMA.FTZ R223, R43, c[0x0][0x2d0], -R2.reuse ;  /* 0x0000b4002bdf7a23 */ /* 0x100fe20000010802 */
[----:B------:R-:W-:Y:S01]  /*c250*/  MOV R43, R89 ;  /* 0x00000059002b7202 */ /* 0x000fe20000000f00 */
[--C-:B------:R-:W-:Y:S01]  /*c260*/  FFMA.FTZ R31, R31, c[0x0][0x2d0], -R2.reuse ;  /* 0x0000b4001f1f7a23 */ /* 0x100fe20000010802 */
[----:B------:R-:W-:Y:S01]  /*c270*/  MUFU.EX2 R82, R12 ;  /* 0x0000000c00527308 */ /* 0x000fe20000000800 */
[--C-:B------:R-:W-:Y:S02]  /*c280*/  FFMA.FTZ R188, R188, c[0x0][0x2d0], -R2.reuse ;  /* 0x0000b400bcbc7a23 */ /* 0x100fe40000010802 */
[--C-:B------:R-:W-:Y:S02]  /*c290*/  FFMA.FTZ R186, R186, c[0x0][0x2d0], -R2.reuse ;  /* 0x0000b400baba7a23 */ /* 0x100fe40000010802 */
[--C-:B----4-:R-:W-:Y:S02]  /*c2a0*/  FFMA.FTZ R5, R187, c[0x0][0x2d0], -R2.reuse ;  /* 0x0000b400bb057a23 */ /* 0x110fe40000010802 */
[--C-:B------:R-:W-:Y:S02]  /*c2b0*/  FFMA.FTZ R185, R185, c[0x0][0x2d0], -R2.reuse ;  /* 0x0000b400b9b97a23 */ /* 0x100fe40000010802 */
[--C-:B------:R-:W-:Y:S01]  /*c2c0*/  FFMA.FTZ R99, R67, c[0x0][0x2d0], -R2.reuse ;  /* 0x0000b40043637a23 */ /* 0x100fe20000010802 */
[----:B------:R1:W-:Y:S01]  /*c2d0*/  MUFU.EX2 R46, R5 ;  /* 0x00000005002e7308 */ /* 0x0003e20000000800 */
[--C-:B------:R-:W-:Y:S02]  /*c2e0*/  FFMA.FTZ R101, R65, c[0x0][0x2d0], -R2.reuse ;  /* 0x0000b40041657a23 */ /* 0x100fe40000010802 */
[--C-:B------:R-:W-:Y:S02]  /*c2f0*/  FFMA.FTZ R118, R63, c[0x0][0x2d0], -R2.reuse ;  /* 0x0000b4003f767a23 */ /* 0x100fe40000010802 */
[--C-:B------:R-:W-:Y:S02]  /*c300*/  FFMA.FTZ R63, R37, c[0x0][0x2d0], -R2.reuse ;  /* 0x0000b400253f7a23 */ /* 0x100fe40000010802 */
[--C-:B------:R-:W-:Y:S02]  /*c310*/  FFMA.FTZ R115, R55, c[0x0][0x2d0], -R2.reuse ;  /* 0x0000b40037737a23 */ /* 0x100fe40000010802 */
[--C-:B------:R-:W-:Y:S01]  /*c320*/  FFMA.FTZ R248, R42, c[0x0][0x2d0], -R2.reuse ;  /* 0x0000b4002af87a23 */ /* 0x100fe20000010802 */
[----:B------:R-:W-:Y:S01]  /*c330*/  MUFU.EX2 R222, R10 ;  /* 0x0000000a00de7308 */ /* 0x000fe20000000800 */
[----:B------:R-:W-:Y:S09]  /*c340*/  MOV R42, R64 ;  /* 0x00000040002a7202 */ /* 0x000ff20000000f00 */
[----:B------:R-:W2:Y:S01]  /*c350*/  MUFU.EX2 R0, R0 ;  /* 0x0000000000007308 */ /* 0x000ea20000000800 */
[----:B-1----:R-:W-:Y:S01]  /*c360*/  FFMA.FTZ R5, R190, c[0x0][0x2d0], -R2 ;  /* 0x0000b400be057a23 */ /* 0x002fe20000010802 */
[----:B------:R-:W-:Y:S08]  /*c370*/  FSEL R2, R68, RZ, P0 ;  /* 0x000000ff44027208 */ /* 0x000ff00000000000 */
[----:B------:R1:W-:Y:S01]  /*c380*/  MUFU.EX2 R246, R5 ;  /* 0x0000000500f67308 */ /* 0x0003e20000000800 */
[----:B------:R-:W-:Y:S02]  /*c390*/  FADD.FTZ R6, -R2, R119 ;  /* 0x0000007702067221 */ /* 0x000fe40000010100 */
[----:B------:R-:W-:Y:S07]  /*c3a0*/  FMUL.FTZ R2, R4, c[0x0][0x2d0] ;  /* 0x0000b40004027a20 */ /* 0x000fee0000410000 */
[----:B------:R-:W3:Y:S10]  /*c3b0*/  MUFU.EX2 R2, R2 ;  /* 0x0000000200027308 */ /* 0x000ef40000000800 */
[----:B------:R4:W5:Y:S01]  /*c3c0*/  MUFU.EX2 R52, R15 ;  /* 0x0000000f00347308 */ /* 0x0009620000000800 */
[----:B-1----:R-:W-:Y:S05]  /*c3d0*/  FMUL.FTZ R5, R68, c[0x0][0x2d0] ;  /* 0x0000b40044057a20 */ /* 0x002fea0000410000 */
[----:B------:R-:W-:Y:S04]  /*c3e0*/  FSEL R5, R5, RZ, P0 ;  /* 0x000000ff05057208 */ /* 0x000fe80000000000 */
[----:B------:R-:W1:Y:S01]  /*c3f0*/  MUFU.EX2 R3, R3 ;  /* 0x0000000300037308 */ /* 0x000e620000000800 */
[--C-:B------:R-:W-:Y:S02]  /*c400*/  FFMA.FTZ R216, R26, c[0x0][0x2d0], -R5.reuse ;  /* 0x0000b4001ad87a23 */ /* 0x100fe40000010805 */
[----:B------:R-:W2:Y:S01]  /*c410*/  LDL.LU R26, [R1+0x28] ;  /* 0x00002800011a7983 */ /* 0x000ea20000300800 */
[--C-:B------:R-:W-:Y:S02]  /*c420*/  FFMA.FTZ R251, R23, c[0x0][0x2d0], -R5.reuse ;  /* 0x0000b40017fb7a23 */ /* 0x100fe40000010805 */
[--C-:B------:R-:W-:Y:S04]  /*c430*/  FFMA.FTZ R91, R50, c[0x0][0x2d0], -R5.reuse ;  /* 0x0000b400325b7a23 */ /* 0x100fe80000010805 */
[----:B------:R-:W-:Y:S01]  /*c440*/  MUFU.EX2 R196, R196 ;  /* 0x000000c400c47308 */ /* 0x000fe20000000800 */
[----:B------:R-:W2:Y:S01]  /*c450*/  LDL.LU R23, [R1+0x2c] ;  /* 0x00002c0001177983 */ /* 0x000ea20000300800 */
[----:B------:R-:W-:Y:S01]  /*c460*/  MOV R50, R78 ;  /* 0x0000004e00327202 */ /* 0x000fe20000000f00 */
[--C-:B------:R-:W-:Y:S01]  /*c470*/  FFMA.FTZ R110, R38, c[0x0][0x2d0], -R5.reuse ;  /* 0x0000b400266e7a23 */ /* 0x100fe20000010805 */
[----:B------:R-:W-:Y:S01]  /*c480*/  MOV R38, R76 ;  /* 0x0000004c00267202 */ /* 0x000fe20000000f00 */
[--C-:B------:R-:W-:Y:S01]  /*c490*/  FFMA.FTZ R187, R30, c[0x0][0x2d0], -R5.reuse ;  /* 0x0000b4001ebb7a23 */ /* 0x100fe20000010805 */
[----:B------:R-:W-:Y:S01]  /*c4a0*/  MOV R30, R79 ;  /* 0x0000004f001e7202 */ /* 0x000fe20000000f00 */
[--C-:B------:R-:W-:Y:S01]  /*c4b0*/  FFMA.FTZ R4, R47, c[0x0][0x2d0], -R5.reuse ;  /* 0x0000b4002f047a23 */ /* 0x100fe20000010805 */
[----:B------:R-:W1:Y:S01]  /*c4c0*/  LDSM.16.MT88.4 R76, [R225] ;  /* 0x00000000e14c783b */ /* 0x000e620000004200 */
[--C-:B------:R-:W-:Y:S01]  /*c4d0*/  FFMA.FTZ R93, R57, c[0x0][0x2d0], -R5.reuse ;  /* 0x0000b400395d7a23 */ /* 0x100fe20000010805 */
[----:B------:R-:W-:Y:S01]  /*c4e0*/  MUFU.EX2 R107, R107 ;  /* 0x0000006b006b7308 */ /* 0x000fe20000000800 */
[--C-:B------:R-:W-:Y:S01]  /*c4f0*/  FFMA.FTZ R90, R41, c[0x0][0x2d0], -R5.reuse ;  /* 0x0000b400295a7a23 */ /* 0x100fe20000010805 */
[----:B----4-:R-:W-:Y:S01]  /*c500*/  MOV R15, R49 ;  /* 0x00000031000f7202 */ /* 0x010fe20000000f00 */
[--C-:B------:R-:W-:Y:S02]  /*c510*/  FFMA.FTZ R10, R58, c[0x0][0x2d0], -R5.reuse ;  /* 0x0000b4003a0a7a23 */ /* 0x100fe40000010805 */
[--C-:B------:R-:W-:Y:S01]  /*c520*/  FFMA.FTZ R189, R29, c[0x0][0x2d0], -R5.reuse ;  /* 0x0000b4001dbd7a23 */ /* 0x100fe20000010805 */
[----:B------:R-:W-:Y:S01]  /*c530*/  MOV R67, R15 ;  /* 0x0000000f00437202 */ /* 0x000fe20000000f00 */
[--C-:B------:R-:W-:Y:S01]  /*c540*/  FFMA.FTZ R190, R28, c[0x0][0x2d0], -R5.reuse ;  /* 0x0000b4001cbe7a23 */ /* 0x100fe20000010805 */
[----:B------:R-:W-:Y:S01]  /*c550*/  MOV R15, R83 ;  /* 0x00000053000f7202 */ /* 0x000fe20000000f00 */
[--C-:B------:R-:W-:Y:S01]  /*c560*/  FFMA.FTZ R247, R25, c[0x0][0x2d0], -R5.reuse ;  /* 0x0000b40019f77a23 */ /* 0x100fe20000010805 */
[----:B------:R4:W-:Y:S01]  /*c570*/  MUFU.EX2 R81, R4 ;  /* 0x0000000400517308 */ /* 0x0009e20000000800 */
[--C-:B------:R-:W-:Y:S01]  /*c580*/  FFMA.FTZ R249, R24, c[0x0][0x2d0], -R5.reuse ;  /* 0x0000b40018f97a23 */ /* 0x100fe20000010805 */
[----:B------:R-:W-:Y:S01]  /*c590*/  MOV R83, R88 ;  /* 0x0000005800537202 */ /* 0x000fe20000000f00 */
[--C-:B------:R-:W-:Y:S02]  /*c5a0*/  FFMA.FTZ R39, R9, c[0x0][0x2d0], -R5.reuse ;  /* 0x0000b40009277a23 */ /* 0x100fe40000010805 */
[--C-:B------:R-:W-:Y:S02]  /*c5b0*/  FFMA.FTZ R47, R8, c[0x0][0x2d0], -R5.reuse ;  /* 0x0000b400082f7a23 */ /* 0x100fe40000010805 */
[--C-:B------:R-:W-:Y:S02]  /*c5c0*/  FFMA.FTZ R58, R7, c[0x0][0x2d0], -R5.reuse ;  /* 0x0000b400073a7a23 */ /* 0x100fe40000010805 */
        /* <DEDUP_REMOVED lines=16> */
[----:B------:R-:W-:Y:S09]  /*c6d0*/  FFMA.FTZ R55, R21, c[0x0][0x2d0], -R5 ;  /* 0x0000b40015377a23 */ /* 0x000ff20000010805 */
[----:B------:R-:W-:Y:S10]  /*c6e0*/  MUFU.EX2 R185, R185 ;  /* 0x000000b900b97308 */ /* 0x000ff40000000800 */
        /* <DEDUP_REMOVED lines=37> */
[----:B------:R-:W-:Y:S01]  /*c940*/  MUFU.EX2 R248, R248 ;  /* 0x000000f800f87308 */ /* 0x000fe20000000800 */
[C---:B--2---:R-:W-:Y:S01]  /*c950*/  FFMA.FTZ R7, R0.reuse, R60, R74 ;  /* 0x0000003c00077223 */ /* 0x044fe2000001004a */
[----:B------:R-:W-:Y:S01]  /*c960*/  MOV R80, R16 ;  /* 0x0000001000507202 */ /* 0x000fe20000000f00 */
[----:B------:R-:W-:Y:S01]  /*c970*/  FMUL.FTZ R8, R0, R148 ;  /* 0x0000009400087220 */ /* 0x000fe20000410000 */
[----:B------:R-:W-:Y:S01]  /*c980*/  F2FP.PACK_AB R73, R62, R66 ;  /* 0x000000423e49723e */ /* 0x000fe200000000ff */
[C---:B------:R-:W-:Y:S01]  /*c990*/  FMUL.FTZ R9, R0.reuse, R149 ;  /* 0x0000009500097220 */ /* 0x040fe20000410000 */
[----:B------:R-:W-:Y:S01]  /*c9a0*/  MOV R149, R47 ;  /* 0x0000002f00957202 */ /* 0x000fe20000000f00 */
        /* <DEDUP_REMOVED lines=15> */
[----:B------:R-:W-:Y:S01]  /*caa0*/  MUFU.EX2 R132, R100 ;  /* 0x0000006400847308 */ /* 0x000fe20000000800 */
[C---:B------:R-:W-:Y:S01]  /*cab0*/  FMUL.FTZ R44, R0.reuse, R136 ;  /* 0x00000088002c7220 */ /* 0x040fe20000410000 */
[----:B------:R-:W-:Y:S01]  /*cac0*/  MOV R136, R83 ;  /* 0x0000005300887202 */ /* 0x000fe20000000f00 */
[C---:B------:R-:W-:Y:S01]  /*cad0*/  FMUL.FTZ R45, R0.reuse, R137 ;  /* 0x00000089002d7220 */ /* 0x040fe20000410000 */
[----:B------:R-:W-:Y:S01]  /*cae0*/  MOV R137, R30 ;  /* 0x0000001e00897202 */ /* 0x000fe20000000f00 */
[C---:B------:R-:W-:Y:S02]  /*caf0*/  FMUL.FTZ R56, R0.reuse, R128 ;  /* 0x0000008000387220 */ /* 0x040fe40000410000 */
[C---:B------:R-:W-:Y:S02]  /*cb00*/  FMUL.FTZ R57, R0.reuse, R129 ;  /* 0x0000008100397220 */ /* 0x040fe40000410000 */
[C---:B------:R-:W-:Y:S01]  /*cb10*/  FMUL.FTZ R60, R0.reuse, R120 ;  /* 0x00000078003c7220 */ /* 0x040fe20000410000 */
[----:B------:R-:W-:Y:S01]  /*cb20*/  MUFU.EX2 R128, R85 ;  /* 0x0000005500807308 */ /* 0x000fe20000000800 */
[----:B------:R-:W-:Y:S02]  /*cb30*/  FMUL.FTZ R61, R0, R121 ;  /* 0x00000079003d7220 */ /* 0x000fe40000410000 */
[C---:B---3--:R-:W-:Y:S01]  /*cb40*/  FFMA.FTZ R0, R2.reuse, R36, R72 ;  /* 0x0000002402007223 */ /* 0x048fe20000010048 */
[C---:B------:R-:W-:Y:S01]  /*cb50*/  F2FP.PACK_AB R72, R35.reuse, R72 ;  /* 0x000000482348723e */ /* 0x040fe200000000ff */
[----:B------:R-:W-:Y:S01]  /*cb60*/  FMUL.FTZ R49, R2, R161 ;  /* 0x000000a102317220 */ /* 0x000fe20000410000 */
[----:B-----5:R-:W-:Y:S01]  /*cb70*/  MOV R161, R52 ;  /* 0x0000003400a17202 */ /* 0x020fe20000000f00 */
[----:B------:R-:W-:Y:S02]  /*cb80*/  FADD.FTZ R84, R35, R0 ;  /* 0x0000000023547221 */ /* 0x000fe40000010000 */
[----:B------:R-:W-:Y:S01]  /*cb90*/  FMUL.FTZ R0, R6, c[0x0][0x2d0] ;  /* 0x0000b40006007a20 */ /* 0x000fe20000410000 */
[----:B------:R-:W-:Y:S01]  /*cba0*/  MUFU.EX2 R120, R11 ;  /* 0x0000000b00787308 */ /* 0x000fe20000000800 */
[C---:B------:R-:W-:Y:S01]  /*cbb0*/  FMUL.FTZ R52, R2.reuse, R152 ;  /* 0x0000009802347220 */ /* 0x040fe20000410000 */
[----:B------:R-:W-:Y:S01]  /*cbc0*/  MOV R152, R80 ;  /* 0x0000005000987202 */ /* 0x000fe20000000f00 */
[----:B------:R-:W-:Y:S01]  /*cbd0*/  FMUL.FTZ R53, R2, R153 ;  /* 0x0000009902357220 */ /* 0x000fe20000410000 */
[----:B------:R-:W-:Y:S01]  /*cbe0*/  MOV R153, R82 ;  /* 0x0000005200997202 */ /* 0x000fe20000000f00 */
[C---:B------:R-:W-:Y:S01]  /*cbf0*/  FADD.FTZ R89, R46.reuse, R7 ;  /* 0x000000072e597221 */ /* 0x040fe20000010000 */
[----:B------:R-:W-:Y:S01]  /*cc00*/  F2FP.PACK_AB R80, R46, R74 ;  /* 0x0000004a2e50723e */ /* 0x000fe200000000ff */
[----:B----4-:R-:W-:Y:S01]  /*cc10*/  FMUL.FTZ R4, R2, R180 ;  /* 0x000000b402047220 */ /* 0x010fe20000410000 */
[----:B------:R-:W-:Y:S01]  /*cc20*/  F2FP.PACK_AB R74, R152, R161 ;  /* 0x000000a1984a723e */ /* 0x000fe200000000ff */
[----:B------:R-:W-:Y:S01]  /*cc30*/  FMUL.FTZ R5, R2, R181 ;  /* 0x000000b502057220 */ /* 0x000fe20000410000 */
[----:B------:R-:W2:Y:S01]  /*cc40*/  MUFU.EX2 R0, R0 ;  /* 0x0000000000007308 */ /* 0x000ea20000000800 */
[----:B------:R-:W-:Y:S01]  /*cc50*/  F2FP.PACK_AB R75, R250, R153 ;  /* 0x00000099fa4b723e */ /* 0x000fe200000000ff */
[C---:B-1----:R-:W-:Y:S01]  /*cc60*/  FMUL.FTZ R6, R3.reuse, R182 ;  /* 0x000000b603067220 */ /* 0x042fe20000410000 */
[----:B------:R-:W-:Y:S01]  /*cc70*/  F2FP.PACK_AB R82, R222, R246 ;  /* 0x000000f6de52723e */ /* 0x000fe200000000ff */
[C---:B------:R-:W-:Y:S01]  /*cc80*/  FMUL.FTZ R7, R3.reuse, R183 ;  /* 0x000000b703077220 */ /* 0x040fe20000410000 */
[----:B------:R-:W-:Y:S01]  /*cc90*/  MOV R181, R18 ;  /* 0x0000001200b57202 */ /* 0x000fe20000000f00 */
[C---:B------:R-:W-:Y:S01]  /*cca0*/  FMUL.FTZ R18, R3.reuse, R174 ;  /* 0x000000ae03127220 */ /* 0x040fe20000410000 */
[----:B------:R-:W-:Y:S01]  /*ccb0*/  MOV R180, R67 ;  /* 0x0000004300b47202 */ /* 0x000fe20000000f00 */
[C---:B------:R-:W-:Y:S02]  /*ccc0*/  FMUL.FTZ R35, R3.reuse, R167 ;  /* 0x000000a703237220 */ /* 0x040fe40000410000 */
[----:B------:R-:W1:Y:S01]  /*ccd0*/  MUFU.EX2 R121, R14 ;  /* 0x0000000e00797308 */ /* 0x000e620000000800 */
[-C--:B------:R-:W-:Y:S05]  /*cce0*/  HMMA.16816.F32 R4, R72, R76.reuse, R4 ;  /* 0x0000004c4804723c */ /* 0x080fea0000001804 */
[C---:B------:R-:W-:Y:S01]  /*ccf0*/  FMUL.FTZ R48, R2.reuse, R160 ;  /* 0x000000a002307220 */ /* 0x040fe20000410000 */
[----:B------:R-:W-:Y:S01]  /*cd00*/  MOV R160, R15 ;  /* 0x0000000f00a07202 */ /* 0x000fe20000000f00 */
[C---:B------:R-:W-:Y:S01]  /*cd10*/  FMUL.FTZ R16, R2.reuse, R172 ;  /* 0x000000ac02107220 */ /* 0x040fe20000410000 */
[----:B------:R-:W-:Y:S01]  /*cd20*/  MOV R172, R19 ;  /* 0x0000001300ac7202 */ /* 0x000fe20000000f00 */
[----:B------:R-:W-:Y:S01]  /*cd30*/  FMUL.FTZ R19, R3, R175 ;  /* 0x000000af03137220 */ /* 0x000fe20000410000 */
[----:B------:R-:W3:Y:S02]  /*cd40*/  MUFU.EX2 R100, R93 ;  /* 0x0000005d00647308 */ /* 0x000ee40000000800 */
[----:B------:R-:W-:Y:S01]  /*cd50*/  FMUL.FTZ R17, R2, R173 ;  /* 0x000000ad02117220 */ /* 0x000fe20000410000 */
[----:B------:R-:W-:Y:S01]  /*cd60*/  MOV R173, R34 ;  /* 0x0000002200ad7202 */ /* 0x000fe20000000f00 */
[C---:B--2---:R-:W-:Y:S01]  /*cd70*/  FFMA.FTZ R88, R0.reuse, R23, R81 ;  /* 0x0000001700587223 */ /* 0x044fe20000010051 */
[----:B------:R-:W-:Y:S01]  /*cd80*/  F2FP.PACK_AB R81, R113, R81 ;  /* 0x000000517151723e */ /* 0x000fe200000000ff */
[C---:B------:R-:W-:Y:S02]  /*cd90*/  FMUL.FTZ R10, R0.reuse, R150 ;  /* 0x00000096000a7220 */ /* 0x040fe40000410000 */
[C---:B------:R-:W-:Y:S02]  /*cda0*/  FMUL.FTZ R11, R0.reuse, R151 ;  /* 0x00000097000b7220 */ /* 0x040fe40000410000 */
[----:B------:R-:W-:Y:S01]  /*cdb0*/  FMUL.FTZ R15, R0, R159 ;  /* 0x0000009f000f7220 */ /* 0x000fe20000410000 */
[----:B------:R-:W-:Y:S01]  /*cdc0*/  MUFU.EX2 R129, R102 ;  /* 0x0000006600817308 */ /* 0x000fe20000000800 */
[----:B------:R-:W-:Y:S01]  /*cdd0*/  FMUL.FTZ R20, R2, R176 ;  /* 0x000000b002147220 */ /* 0x000fe20000410000 */
[----:B-1----:R-:W-:Y:S01]  /*cde0*/  F2FP.PACK_AB R83, R121, R120 ;  /* 0x000000787953723e */ /* 0x002fe200000000ff */
[C---:B------:R-:W-:Y:S01]  /*cdf0*/  FMUL.FTZ R34, R3.reuse, R166 ;  /* 0x000000a603227220 */ /* 0x040fe20000410000 */
[----:B------:R-:W-:Y:S01]  /*ce00*/  MOV R176, R55 ;  /* 0x0000003700b07202 */ /* 0x000fe20000000f00 */
[C---:B------:R-:W-:Y:S02]  /*ce10*/  FMUL.FTZ R50, R3.reuse, R162 ;  /* 0x000000a203327220 */ /* 0x040fe40000410000 */
[----:B------:R-:W-:Y:S02]  /*ce20*/  FMUL.FTZ R51, R3, R163 ;  /* 0x000000a303337220 */ /* 0x000fe40000410000 */
[C---:B------:R-:W-:Y:S01]  /*ce30*/  HMMA.16816.F32 R8, R80.reuse, R76, R8 ;  /* 0x0000004c5008723c */ /* 0x040fe20000001808 */
[----:B------:R-:W1:Y:S03]  /*ce40*/  MUFU.EX2 R102, R92 ;  /* 0x0000005c00667308 */ /* 0x000e660000000800 */
[----:B------:R-:W-:Y:S02]  /*ce50*/  FMUL.FTZ R14, R0, R158 ;  /* 0x0000009e000e7220 */ /* 0x000fe40000410000 */
[----:B------:R-:W-:Y:S02]  /*ce60*/  FADD.FTZ R88, R113, R88 ;  /* 0x0000005871587221 */ /* 0x000fe40000010000 */
[C---:B------:R-:W-:Y:S01]  /*ce70*/  FMUL.FTZ R21, R2.reuse, R177 ;  /* 0x000000b102157220 */ /* 0x040fe20000410000 */
[----:B------:R-:W-:Y:S02]  /*ce80*/  MOV R177, R42 ;  /* 0x0000002a00b17202 */ /* 0x000fe40000000f00 */
[-C--:B------:R-:W-:Y:S01]  /*ce90*/  HMMA.16816.F32 R12, R80, R78.reuse, R12 ;  /* 0x0000004e500c723c */ /* 0x080fe2000000180c */
[----:B------:R2:W-:Y:S02]  /*cea0*/  MUFU.EX2 R133, R98 ;  /* 0x0000006200857308 */ /* 0x0005e40000000800 */
[C---:B------:R-:W-:Y:S01]  /*ceb0*/  FMUL.FTZ R37, R2.reuse, R169 ;  /* 0x000000a902257220 */ /* 0x040fe20000410000 */
[----:B------:R-:W-:Y:S01]  /*cec0*/  MOV R169, R22 ;  /* 0x0000001600a97202 */ /* 0x000fe20000000f00 */
[C---:B------:R-:W-:Y:S02]  /*ced0*/  FMUL.FTZ R22, R3.reuse, R178 ;  /* 0x000000b203167220 */ /* 0x040fe40000410000 */
[C---:B------:R-:W-:Y:S01]  /*cee0*/  FMUL.FTZ R23, R3.reuse, R179 ;  /* 0x000000b303177220 */ /* 0x040fe20000410000 */
[C---:B------:R-:W-:Y:S01]  /*cef0*/  HMMA.16816.F32 R16, R72.reuse, R78, R16 ;  /* 0x0000004e4810723c */ /* 0x040fe20000001810 */
[----:B------:R-:W4:Y:S03]  /*cf00*/  LDSM.16.MT88.4 R76, [R229] ;  /* 0x00000000e54c783b */ /* 0x000f260000004200 */
[C---:B------:R-:W-:Y:S01]  /*cf10*/  FMUL.FTZ R32, R2.reuse, R164 ;  /* 0x000000a402207220 */ /* 0x040fe20000410000 */
[----:B------:R-:W-:Y:S01]  /*cf20*/  MOV R164, R31 ;  /* 0x0000001f00a47202 */ /* 0x000fe20000000f00 */
[C---:B------:R-:W-:Y:S01]  /*cf30*/  FMUL.FTZ R33, R2.reuse, R165 ;  /* 0x000000a502217220 */ /* 0x040fe20000410000 */
[----:B------:R-:W-:Y:S01]  /*cf40*/  MOV R165, R43 ;  /* 0x0000002b00a57202 */ /* 0x000fe20000000f00 */
[C---:B------:R-:W-:Y:S01]  /*cf50*/  FMUL.FTZ R36, R2.reuse, R168 ;  /* 0x000000a802247220 */ /* 0x040fe20000410000 */
[----:B------:R-:W-:Y:S03]  /*cf60*/  MOV R168, R59 ;  /* 0x0000003b00a87202 */ /* 0x000fe60000000f00 */
[----:B------:R-:W-:Y:S02]  /*cf70*/  FMUL.FTZ R64, R2, R124 ;  /* 0x0000007c02407220 */ /* 0x000fe40000410000 */
[----:B------:R-:W-:Y:S01]  /*cf80*/  MUFU.EX2 R124, R87 ;  /* 0x00000057007c7308 */ /* 0x000fe20000000800 */
[----:B------:R-:W-:Y:S02]  /*cf90*/  FMUL.FTZ R27, R0, R143 ;  /* 0x0000008f001b7220 */ /* 0x000fe40000410000 */
[----:B--2---:R-:W-:Y:S02]  /*cfa0*/  FADD.FTZ R98, R120, R88 ;  /* 0x0000005878627221 */ /* 0x004fe40000010000 */
[C---:B------:R-:W-:Y:S02]  /*cfb0*/  FMUL.FTZ R30, R0.reuse, R146 ;  /* 0x00000092001e7220 */ /* 0x040fe40000410000 */
[C---:B------:R-:W-:Y:S02]  /*cfc0*/  FMUL.FTZ R31, R0.reuse, R147 ;  /* 0x00000093001f7220 */ /* 0x040fe40000410000 */
[C---:B------:R-:W-:Y:S02]  /*cfd0*/  FMUL.FTZ R38, R3.reuse, R170 ;  /* 0x000000aa03267220 */ /* 0x040fe40000410000 */
[C---:B------:R-:W-:Y:S02]  /*cfe0*/  FMUL.FTZ R39, R3.reuse, R171 ;  /* 0x000000ab03277220 */ /* 0x040fe40000410000 */
[C---:B------:R-:W-:Y:S02]  /*cff0*/  FMUL.FTZ R42, R0.reuse, R134 ;  /* 0x00000086002a7220 */ /* 0x040fe40000410000 */
[C---:B------:R-:W-:Y:S01]  /*d000*/  FMUL.FTZ R43, R0.reuse, R135 ;  /* 0x00000087002b7220 */ /* 0x040fe20000410000 */
[----:B------:R-:W-:Y:S01]  /*d010*/  MUFU.EX2 R134, R99 ;  /* 0x0000006300867308 */ /* 0x000fe20000000800 */
[C---:B------:R-:W-:Y:S02]  /*d020*/  FMUL.FTZ R46, R0.reuse, R138 ;  /* 0x0000008a002e7220 */ /* 0x040fe40000410000 */
[----:B------:R-:W-:Y:S02]  /*d030*/  FMUL.FTZ R47, R0, R139 ;  /* 0x0000008b002f7220 */ /* 0x000fe40000410000 */
[C---:B------:R-:W-:Y:S02]  /*d040*/  FMUL.FTZ R54, R3.reuse, R154 ;  /* 0x0000009a03367220 */ /* 0x040fe40000410000 */
[C---:B------:R-:W-:Y:S02]  /*d050*/  FMUL.FTZ R55, R3.reuse, R155 ;  /* 0x0000009b03377220 */ /* 0x040fe40000410000 */
[C---:B------:R-:W-:Y:S01]  /*d060*/  FMUL.FTZ R67, R3.reuse, R127 ;  /* 0x0000007f03437220 */ /* 0x040fe20000410000 */
[----:B------:R-:W-:Y:S01]  /*d070*/  MUFU.EX2 R135, R112 ;  /* 0x0000007000877308 */ /* 0x000fe20000000800 */
[-C--:B----4-:R-:W-:Y:S03]  /*d080*/  HMMA.16816.F32 R20, R72, R76.reuse, R20 ;  /* 0x0000004c4814723c */ /* 0x090fe60000001814 */
[----:B------:R-:W-:Y:S02]  /*d090*/  FMUL.FTZ R65, R2, R125 ;  /* 0x0000007d02417220 */ /* 0x000fe40000410000 */
[C---:B------:R-:W-:Y:S02]  /*d0a0*/  FFMA.FTZ R2, R3.reuse, R26, R66 ;  /* 0x0000001a03027223 */ /* 0x040fe40000010042 */
[C---:B------:R-:W-:Y:S02]  /*d0b0*/  FMUL.FTZ R26, R0.reuse, R142 ;  /* 0x0000008e001a7220 */ /* 0x040fe40000410000 */
[----:B------:R-:W-:Y:S01]  /*d0c0*/  FMUL.FTZ R66, R3, R126 ;  /* 0x0000007e03427220 */ /* 0x000fe20000410000 */
[----:B------:R-:W-:Y:S02]  /*d0d0*/  MUFU.EX2 R125, R104 ;  /* 0x00000068007d7308 */ /* 0x000fe40000000800 */
[----:B------:R-:W-:Y:S01]  /*d0e0*/  FADD.FTZ R3, R161, R84 ;  /* 0x00000054a1037221 */ /* 0x000fe20000010000 */
[----:B------:R-:W-:Y:S01]  /*d0f0*/  MOV R161, R160 ;  /* 0x000000a000a17202 */ /* 0x000fe20000000f00 */
[C---:B------:R-:W-:Y:S04]  /*d100*/  HMMA.16816.F32 R24, R80.reuse, R76, R24 ;  /* 0x0000004c5018723c */ /* 0x040fe80000001818 */
[----:B------:R-:W-:Y:S01]  /*d110*/  MOV R160, R169 ;  /* 0x000000a900a07202 */ /* 0x000fe20000000f00 */
[C---:B------:R-:W-:Y:S01]  /*d120*/  FMUL.FTZ R58, R0.reuse, R130 ;  /* 0x00000082003a7220 */ /* 0x040fe20000410000 */
[----:B------:R2:W-:Y:S01]  /*d130*/  MUFU.EX2 R126, R86 ;  /* 0x00000056007e7308 */ /* 0x0005e20000000800 */
[C---:B------:R-:W-:Y:S01]  /*d140*/  FMUL.FTZ R59, R0.reuse, R131 ;  /* 0x00000083003b7220 */ /* 0x040fe20000410000 */
[-C--:B------:R-:W-:Y:S04]  /*d150*/  HMMA.16816.F32 R28, R80, R78.reuse, R28 ;  /* 0x0000004e501c723c */ /* 0x080fe8000000181c */
[----:B------:R-:W-:Y:S01]  /*d160*/  FMUL.FTZ R63, R0, R123 ;  /* 0x0000007b003f7220 */ /* 0x000fe20000410000 */
[----:B------:R-:W-:Y:S01]  /*d170*/  MOV R169, R168 ;  /* 0x000000a800a97202 */ /* 0x000fe20000000f00 */
[----:B------:R-:W-:Y:S01]  /*d180*/  FADD.FTZ R2, R62, R2 ;  /* 0x000000023e027221 */ /* 0x000fe20000010000 */
[----:B------:R-:W-:Y:S01]  /*d190*/  MOV R168, R137 ;  /* 0x0000008900a87202 */ /* 0x000fe20000000f00 */
[C---:B------:R-:W-:Y:S01]  /*d1a0*/  HMMA.16816.F32 R32, R72.reuse, R78, R32 ;  /* 0x0000004e4820723c */ /* 0x040fe20000001820 */
[----:B------:R-:W4:Y:S01]  /*d1b0*/  LDSM.16.MT88.4 R76, [R226] ;  /* 0x00000000e24c783b */ /* 0x000f220000004200 */
[----:B------:R-:W-:Y:S02]  /*d1c0*/  MUFU.EX2 R104, R90 ;  /* 0x0000005a00687308 */ /* 0x000fe40000000800 */
[----:B------:R-:W-:Y:S02]  /*d1d0*/  FMUL.FTZ R62, R0, R122 ;  /* 0x0000007a003e7220 */ /* 0x000fe40000410000 */
[----:B------:R-:W-:Y:S02]  /*d1e0*/  FADD.FTZ R0, R246, R89 ;  /* 0x00000059f6007221 */ /* 0x000fe40000010000 */
[----:B------:R-:W-:Y:S01]  /*d1f0*/  FADD.FTZ R2, R153, R2 ;  /* 0x0000000299027221 */ /* 0x000fe20000010000 */
[----:B------:R-:W-:Y:S03]  /*d200*/  MOV R153, R136 ;  /* 0x0000008800997202 */ /* 0x000fe60000000f00 */
[----:B------:R-:W-:Y:S01]  /*d210*/  MUFU.EX2 R113, R161 ;  /* 0x000000a100717308 */ /* 0x000fe20000000800 */
[----:B--2---:R-:W-:Y:S09]  /*d220*/  LDSM.16.MT88.4 R84, [R225+0x800] ;  /* 0x00080000e154783b */ /* 0x004ff20000004200 */
[----:B------:R-:W-:Y:S10]  /*d230*/  MUFU.EX2 R122, R106 ;  /* 0x0000006a007a7308 */ /* 0x000ff40000000800 */
[----:B------:R-:W-:Y:S01]  /*d240*/  MUFU.EX2 R106, R95 ;  /* 0x0000005f006a7308 */ /* 0x000fe20000000800 */
[-C--:B----4-:R-:W-:Y:S09]  /*d250*/  HMMA.16816.F32 R36, R72, R76.reuse, R36 ;  /* 0x0000004c4824723c */ /* 0x090ff20000001824 */
[----:B------:R-:W-:Y:S01]  /*d260*/  MUFU.EX2 R127, R103 ;  /* 0x00000067007f7308 */ /* 0x000fe20000000800 */
[C---:B------:R-:W-:Y:S09]  /*d270*/  HMMA.16816.F32 R40, R80.reuse, R76, R40 ;  /* 0x0000004c5028723c */ /* 0x040ff20000001828 */
[----:B------:R2:W4:Y:S01]  /*d280*/  MUFU.EX2 R103, R91 ;  /* 0x0000005b00677308 */ /* 0x0005220000000800 */
[-C--:B------:R-:W-:Y:S09]  /*d290*/  HMMA.16816.F32 R44, R80, R78.reuse, R44 ;  /* 0x0000004e502c723c */ /* 0x080ff2000000182c */
[----:B------:R-:W-:Y:S01]  /*d2a0*/  MUFU.EX2 R123, R105 ;  /* 0x00000069007b7308 */ /* 0x000fe20000000800 */
[C---:B------:R-:W-:Y:S01]  /*d2b0*/  HMMA.16816.F32 R48, R72.reuse, R78, R48 ;  /* 0x0000004e4830723c */ /* 0x040fe20000001830 */
[----:B------:R-:W5:Y:S08]  /*d2c0*/  LDSM.16.MT88.4 R76, [R228] ;  /* 0x00000000e44c783b */ /* 0x000f700000004200 */
[----:B------:R1:W1:Y:S01]  /*d2d0*/  MUFU.EX2 R105, R94 ;  /* 0x0000005e00697308 */ /* 0x0002620000000800 */
[----:B--2---:R-:W-:Y:S09]  /*d2e0*/  LDSM.16.MT88.4 R88, [R226+0x800] ;  /* 0x00080000e258783b */ /* 0x004ff20000004200 */
[----:B------:R2:W-:Y:S10]  /*d2f0*/  MUFU.EX2 R131, R96 ;  /* 0x0000006000837308 */ /* 0x0005f40000000800 */
[----:B------:R-:W-:Y:S01]  /*d300*/  MUFU.EX2 R137, R111 ;  /* 0x0000006f00897308 */ /* 0x000fe20000000800 */
[----:B-1----:R-:W-:Y:S09]  /*d310*/  LDSM.16.MT88.4 R92, [R226+0x1000] ;  /* 0x00100000e25c783b */ /* 0x002ff20000004200 */
[----:B------:R1:W1:Y:S01]  /*d320*/  MUFU.EX2 R130, R97 ;  /* 0x0000006100827308 */ /* 0x0002620000000800 */
[-C--:B-----5:R-:W-:Y:S03]  /*d330*/  HMMA.16816.F32 R52, R72, R76.reuse, R52 ;  /* 0x0000004c4834723c */ /* 0x0a0fe60000001834 */
[----:B--2---:R-:W-:Y:S02]  /*d340*/  FADD.FTZ R96, R250, R2 ;  /* 0x00000002fa607221 */ /* 0x004fe40000010000 */
[----:B------:R-:W-:Y:S04]  /*d350*/  FADD.FTZ R2, R121, R98 ;  /* 0x0000006279027221 */ /* 0x000fe80000010000 */
[----:B------:R-:W-:Y:S01]  /*d360*/  MUFU.EX2 R136, R101 ;  /* 0x0000006500887308 */ /* 0x000fe20000000800 */
[C---:B------:R-:W-:Y:S04]  /*d370*/  HMMA.16816.F32 R56, R80.reuse, R76, R56 ;  /* 0x0000004c5038723c */ /* 0x040fe80000001838 */
[----:B---3--:R-:W-:Y:S03]  /*d380*/  FADD.FTZ R2, R100, R2 ;  /* 0x0000000264027221 */ /* 0x008fe60000010000 */
[----:B------:R-:W-:Y:S01]  /*d390*/  F2FP.PACK_AB R76, R186, R188 ;  /* 0x000000bcba4c723e */ /* 0x000fe200000000ff */
[-C--:B------:R-:W-:Y:S01]  /*d3a0*/  HMMA.16816.F32 R60, R80, R78.reuse, R60 ;  /* 0x0000004e503c723c */ /* 0x080fe2000000183c */
[----:B------:R-:W2:Y:S01]  /*d3b0*/  LDSM.16.MT88.4 R80, [R229+0x800] ;  /* 0x00080000e550783b */ /* 0x000ea20000004200 */
[----:B------:R-:W-:Y:S02]  /*d3c0*/  MUFU.EX2 R112, R169 ;  /* 0x000000a900707308 */ /* 0x000fe40000000800 */
[C---:B------:R-:W-:Y:S01]  /*d3d0*/  F2FP.PACK_AB R77, R102.reuse, R100 ;  /* 0x00000064664d723e */ /* 0x040fe200000000ff */
[----:B------:R-:W-:Y:S02]  /*d3e0*/  FADD.FTZ R2, R102, R2 ;  /* 0x0000000266027221 */ /* 0x000fe40000010000 */
[----:B-1----:R-:W-:Y:S01]  /*d3f0*/  FADD.FTZ R97, R152, R3 ;  /* 0x0000000398617221 */ /* 0x002fe20000010000 */
[----:B------:R-:W-:Y:S04]  /*d400*/  HMMA.16816.F32 R64, R72, R78, R64 ;  /* 0x0000004e4840723c */ /* 0x000fe80000001840 */
[----:B----4-:R-:W-:Y:S01]  /*d410*/  FADD.FTZ R2, R103, R2 ;  /* 0x0000000267027221 */ /* 0x010fe20000010000 */
[----:B------:R-:W-:Y:S01]  /*d420*/  MUFU.EX2 R102, R181 ;  /* 0x000000b500667308 */ /* 0x000fe20000000800 */
[----:B------:R-:W-:Y:S01]  /*d430*/  FADD.FTZ R3, R222, R0 ;  /* 0x00000000de037221 */ /* 0x000fe20000010000 */
[----:B------:R-:W-:Y:S01]  /*d440*/  F2FP.PACK_AB R72, R198, R199 ;  /* 0x000000c7c648723e */ /* 0x000fe200000000ff */
[----:B------:R-:W-:Y:S01]  /*d450*/  FADD.FTZ R2, R104, R2 ;  /* 0x0000000268027221 */ /* 0x000fe20000010000 */
[----:B------:R-:W-:Y:S03]  /*d460*/  F2FP.PACK_AB R73, R108, R109 ;  /* 0x0000006d6c49723e */ /* 0x000fe600000000ff */
[----:B------:R-:W-:Y:S01]  /*d470*/  F2FP.PACK_AB R74, R196, R197 ;  /* 0x000000c5c44a723e */ /* 0x000fe200000000ff */
[----:B------:R-:W-:Y:S01]  /*d480*/  FADD.FTZ R2, R110, R2 ;  /* 0x000000026e027221 */ /* 0x000fe20000010000 */
[----:B------:R-:W-:Y:S01]  /*d490*/  F2FP.PACK_AB R75, R122, R107 ;  /* 0x0000006b7a4b723e */ /* 0x000fe200000000ff */
[----:B------:R-:W-:Y:S01]  /*d4a0*/  MUFU.EX2 R152, R115 ;  /* 0x0000007300987308 */ /* 0x000fe20000000800 */
[----:B------:R-:W-:Y:S01]  /*d4b0*/  F2FP.PACK_AB R78, R106, R185 ;  /* 0x000000b96a4e723e */ /* 0x000fe200000000ff */
[----:B------:R-:W-:Y:S01]  /*d4c0*/  FADD.FTZ R3, R188, R3 ;  /* 0x00000003bc037221 */ /* 0x000fe20000010000 */
[----:B------:R-:W-:Y:S01]  /*d4d0*/  F2FP.PACK_AB R79, R104, R103 ;  /* 0x00000067684f723e */ /* 0x000fe200000000ff */
[----:B------:R-:W-:Y:S02]  /*d4e0*/  FADD.FTZ R2, R114, R2 ;  /* 0x0000000272027221 */ /* 0x000fe40000010000 */
[-C--:B------:R-:W-:Y:S03]  /*d4f0*/  HMMA.16816.F32 R4, R72, R84.reuse, R4 ;  /* 0x000000544804723c */ /* 0x080fe60000001804 */
[----:B------:R-:W-:Y:S01]  /*d500*/  FADD.FTZ R3, R186, R3 ;  /* 0x00000003ba037221 */ /* 0x000fe20000010000 */
[----:B------:R-:W-:Y:S01]  /*d510*/  MUFU.EX2 R104, R173 ;  /* 0x000000ad00687308 */ /* 0x000fe20000000800 */
[----:B------:R-:W-:Y:S02]  /*d520*/  FADD.FTZ R98, R119, R2 ;  /* 0x0000000277627221 */ /* 0x000fe40000010000 */
[----:B------:R-:W-:Y:S01]  /*d530*/  FADD.FTZ R3, R185, R3 ;  /* 0x00000003b9037221 */ /* 0x000fe20000010000 */
[C---:B------:R-:W-:Y:S04]  /*d540*/  HMMA.16816.F32 R8, R76.reuse, R84, R8 ;  /* 0x000000544c08723c */ /* 0x040fe80000001808 */
[----:B------:R-:W-:Y:S02]  /*d550*/  FADD.FTZ R3, R106, R3 ;  /* 0x000000036a037221 */ /* 0x000fe40000010000 */
[----:B------:R1:W-:Y:S01]  /*d560*/  MUFU.EX2 R103, R172 ;  /* 0x000000ac00677308 */ /* 0x0003e20000000800 */
[----:B------:R-:W-:Y:S01]  /*d570*/  FADD.FTZ R0, R199, R97 ;  /* 0x00000061c7007221 */ /* 0x000fe20000010000 */
[-C--:B------:R-:W-:Y:S04]  /*d580*/  HMMA.16816.F32 R12, R76, R86.reuse, R12 ;  /* 0x000000564c0c723c */ /* 0x080fe8000000180c */
[----:B------:R-:W-:Y:S02]  /*d590*/  FADD.FTZ R3, R105, R3 ;  /* 0x0000000369037221 */ /* 0x000fe40000010000 */
[----:B------:R-:W-:Y:S02]  /*d5a0*/  FADD.FTZ R0, R198, R0 ;  /* 0x00000000c6007221 */ /* 0x000fe40000010000 */
[C---:B------:R-:W-:Y:S01]  /*d5b0*/  HMMA.16816.F32 R16, R72.reuse, R86, R16 ;  /* 0x000000564810723c */ /* 0x040fe20000001810 */
[----:B------:R-:W3:Y:S01]  /*d5c0*/  LDSM.16.MT88.4 R84, [R228+0x800] ;  /* 0x00080000e454783b */ /* 0x000ee20000004200 */
[----:B------:R-:W-:Y:S02]  /*d5d0*/  MUFU.EX2 R106, R176 ;  /* 0x000000b0006a7308 */ /* 0x000fe40000000800 */
[----:B------:R-:W-:Y:S02]  /*d5e0*/  FADD.FTZ R3, R124, R3 ;  /* 0x000000037c037221 */ /* 0x000fe40000010000 */
[----:B------:R-:W-:Y:S02]  /*d5f0*/  FADD.FTZ R0, R197, R0 ;  /* 0x00000000c5007221 */ /* 0x000fe40000010000 */
[-C--:B--2---:R-:W-:Y:S04]  /*d600*/  HMMA.16816.F32 R20, R72, R80.reuse, R20 ;  /* 0x000000504814723c */ /* 0x084fe80000001814 */
[----:B------:R-:W-:Y:S01]  /*d610*/  FADD.FTZ R3, R126, R3 ;  /* 0x000000037e037221 */ /* 0x000fe20000010000 */
[----:B------:R-:W-:Y:S01]  /*d620*/  MUFU.EX2 R115, R153 ;  /* 0x0000009900737308 */ /* 0x000fe20000000800 */
[----:B-1----:R-:W-:Y:S01]  /*d630*/  LDSM.16.MT88.4 R172, [R225+0x3000] ;  /* 0x00300000e1ac783b */ /* 0x002fe20000004200 */
[----:B------:R-:W-:Y:S01]  /*d640*/  FADD.FTZ R0, R196, R0 ;  /* 0x00000000c4007221 */ /* 0x000fe20000010000 */
[C---:B------:R-:W-:Y:S04]  /*d650*/  HMMA.16816.F32 R24, R76.reuse, R80, R24 ;  /* 0x000000504c18723c */ /* 0x040fe80000001818 */
[----:B------:R-:W-:Y:S02]  /*d660*/  FADD.FTZ R2, R128, R3 ;  /* 0x0000000380027221 */ /* 0x000fe40000010000 */
[----:B------:R-:W-:Y:S01]  /*d670*/  FADD.FTZ R0, R195, R0 ;  /* 0x00000000c3007221 */ /* 0x000fe20000010000 */
[----:B------:R-:W-:Y:S01]  /*d680*/  MUFU.EX2 R111, R168 ;  /* 0x000000a8006f7308 */ /* 0x000fe20000000800 */
[-C--:B------:R-:W-:Y:S04]  /*d690*/  HMMA.16816.F32 R28, R76, R82.reuse, R28 ;  /* 0x000000524c1c723c */ /* 0x080fe8000000181c */
[----:B------:R-:W-:Y:S02]  /*d6a0*/  FADD.FTZ R2, R130, R2 ;  /* 0x0000000282027221 */ /* 0x000fe40000010000 */
[----:B------:R-:W-:Y:S02]  /*d6b0*/  FADD.FTZ R0, R194, R0 ;  /* 0x00000000c2007221 */ /* 0x000fe40000010000 */
[C---:B------:R-:W-:Y:S01]  /*d6c0*/  HMMA.16816.F32 R32, R72.reuse, R82, R32 ;  /* 0x000000524820723c */ /* 0x040fe20000001820 */
[----:B------:R-:W1:Y:S01]  /*d6d0*/  LDSM.16.MT88.4 R80, [R225+0x1000] ;  /* 0x00100000e150783b */ /* 0x000e620000004200 */
[----:B------:R-:W-:Y:S02]  /*d6e0*/  MUFU.EX2 R99, R141 ;  /* 0x0000008d00637308 */ /* 0x000fe40000000800 */
[----:B------:R-:W-:Y:S04]  /*d6f0*/  FADD.FTZ R0, R193, R0 ;  /* 0x00000000c1007221 */ /* 0x000fe80000010000 */
[-C--:B------:R-:W-:Y:S04]  /*d700*/  HMMA.16816.F32 R36, R72, R88.reuse, R36 ;  /* 0x000000584824723c */ /* 0x080fe80000001824 */
[----:B------:R-:W-:Y:S01]  /*d710*/  MUFU.EX2 R100, R144 ;  /* 0x0000009000647308 */ /* 0x000fe20000000800 */
[----:B------:R-:W-:Y:S02]  /*d720*/  FADD.FTZ R97, R192, R0 ;  /* 0x00000000c0617221 */ /* 0x000fe40000010000 */
[----:B------:R-:W-:Y:S01]  /*d730*/  FADD.FTZ R0, R187, R98 ;  /* 0x00000062bb007221 */ /* 0x000fe20000010000 */
[C---:B------:R-:W-:Y:S06]  /*d740*/  HMMA.16816.F32 R40, R76.reuse, R88, R40 ;  /* 0x000000584c28723c */ /* 0x040fec0000001828 */
[----:B------:R-:W2:Y:S02]  /*d750*/  MUFU.EX2 R101, R145 ;  /* 0x0000009100657308 */ /* 0x000ea40000000800 */
[-C--:B------:R-:W-:Y:S08]  /*d760*/  HMMA.16816.F32 R44, R76, R90.reuse, R44 ;  /* 0x0000005a4c2c723c */ /* 0x080ff0000000182c */
[C---:B------:R-:W-:Y:S01]  /*d770*/  HMMA.16816.F32 R48, R72.reuse, R90, R48 ;  /* 0x0000005a4830723c */ /* 0x040fe20000001830 */
[----:B------:R-:W4:Y:S07]  /*d780*/  LDSM.16.MT88.4 R88, [R229+0x1000] ;  /* 0x00100000e558783b */ /* 0x000f2e0000004200 */
[-C--:B---3--:R-:W-:Y:S04]  /*d790*/  HMMA.16816.F32 R52, R72, R84.reuse, R52 ;  /* 0x000000544834723c */ /* 0x088fe80000001834 */
[----:B--2---:R-:W-:Y:S04]  /*d7a0*/  F2FP.PACK_AB R120, R100, R101 ;  /* 0x000000656478723e */ /* 0x004fe800000000ff */
[C---:B------:R-:W-:Y:S08]  /*d7b0*/  HMMA.16816.F32 R56, R76.reuse, R84, R56 ;  /* 0x000000544c38723c */ /* 0x040ff00000001838 */
[-C--:B------:R-:W-:Y:S07]  /*d7c0*/  HMMA.16816.F32 R60, R76, R86.reuse, R60 ;  /* 0x000000564c3c723c */ /* 0x080fee000000183c */
[----:B------:R-:W-:Y:S01]  /*d7d0*/  FADD.FTZ R76, R109, R96 ;  /* 0x000000606d4c7221 */ /* 0x000fe20000010000 */
[----:B------:R-:W-:Y:S01]  /*d7e0*/  HMMA.16816.F32 R64, R72, R86, R64 ;  /* 0x000000564840723c */ /* 0x000fe20000001840 */
[----:B------:R-:W2:Y:S01]  /*d7f0*/  LDSM.16.MT88.4 R84, [R228+0x1000] ;  /* 0x00100000e454783b */ /* 0x000ea20000004200 */
[----:B------:R3:W-:Y:S02]  /*d800*/  MUFU.EX2 R109, R160 ;  /* 0x000000a0006d7308 */ /* 0x0007e40000000800 */
[----:B------:R-:W-:Y:S01]  /*d810*/  F2FP.PACK_AB R78, R128, R126 ;  /* 0x0000007e804e723e */ /* 0x000fe200000000ff */
[----:B------:R-:W-:Y:S01]  /*d820*/  FADD.FTZ R96, R108, R76 ;  /* 0x0000004c6c607221 */ /* 0x000fe20000010000 */
[----:B------:R-:W-:Y:S02]  /*d830*/  F2FP.PACK_AB R76, R124, R105 ;  /* 0x000000697c4c723e */ /* 0x000fe400000000ff */
[----:B------:R-:W-:Y:S04]  /*d840*/  F2FP.PACK_AB R72, R194, R195 ;  /* 0x000000c3c248723e */ /* 0x000fe800000000ff */
[----:B------:R-:W-:Y:S01]  /*d850*/  F2FP.PACK_AB R73, R125, R123 ;  /* 0x0000007b7d49723e */ /* 0x000fe200000000ff */
[----:B------:R-:W-:Y:S01]  /*d860*/  MUFU.EX2 R108, R164 ;  /* 0x000000a4006c7308 */ /* 0x000fe20000000800 */
[----:B------:R-:W-:Y:S02]  /*d870*/  F2FP.PACK_AB R74, R192, R193 ;  /* 0x000000c1c04a723e */ /* 0x000fe400000000ff */
[----:B------:R-:W-:Y:S02]  /*d880*/  F2FP.PACK_AB R75, R129, R127 ;  /* 0x0000007f814b723e */ /* 0x000fe400000000ff */
[----:B------:R-:W-:Y:S02]  /*d890*/  F2FP.PACK_AB R77, R114, R110 ;  /* 0x0000006e724d723e */ /* 0x000fe400000000ff */
[----:B------:R-:W-:Y:S02]  /*d8a0*/  F2FP.PACK_AB R79, R187, R119 ;  /* 0x00000077bb4f723e */ /* 0x000fe400000000ff */
[----:B------:R-:W-:Y:S01]  /*d8b0*/  F2FP.PACK_AB R124, R113, R115 ;  /* 0x00000073717c723e */ /* 0x000fe200000000ff */
[-C--:B-1----:R-:W-:Y:S01]  /*d8c0*/  HMMA.16816.F32 R4, R72, R80.reuse, R4 ;  /* 0x000000504804723c */ /* 0x082fe20000001804 */
[----:B------:R-:W1:Y:S01]  /*d8d0*/  MUFU.EX2 R110, R165 ;  /* 0x000000a5006e7308 */ /* 0x000e620000000800 */
[----:B---3--:R-:W-:Y:S01]  /*d8e0*/  LDSM.16.MT88.4 R160, [R226+0x3000] ;  /* 0x00300000e2a0783b */ /* 0x008fe20000004200 */
[----:B------:R-:W-:Y:S05]  /*d8f0*/  MOV R119, R68 ;  /* 0x0000004400777202 */ /* 0x000fea0000000f00 */
[C---:B------:R-:W-:Y:S03]  /*d900*/  HMMA.16816.F32 R8, R76.reuse, R80, R8 ;  /* 0x000000504c08723c */ /* 0x040fe60000001808 */
[----:B------:R-:W-:Y:S05]  /*d910*/  MUFU.EX2 R105, R180 ;  /* 0x000000b400697308 */ /* 0x000fea0000000800 */
[-C--:B------:R-:W-:Y:S08]  /*d920*/  HMMA.16816.F32 R12, R76, R82.reuse, R12 ;  /* 0x000000524c0c723c */ /* 0x080ff0000000180c */
[C---:B------:R-:W-:Y:S01]  /*d930*/  HMMA.16816.F32 R16, R72.reuse, R82, R16 ;  /* 0x000000524810723c */ /* 0x040fe20000001810 */
[----:B------:R-:W3:Y:S03]  /*d940*/  LDSM.16.MT88.4 R80, [R225+0x1800] ;  /* 0x00180000e150783b */ /* 0x000ee60000004200 */
[----:B-1----:R-:W-:Y:S04]  /*d950*/  F2FP.PACK_AB R126, R108, R110 ;  /* 0x0000006e6c7e723e */ /* 0x002fe800000000ff */
[-C--:B----4-:R-:W-:Y:S01]  /*d960*/  HMMA.16816.F32 R20, R72, R88.reuse, R20 ;  /* 0x000000584814723c */ /* 0x090fe20000001814 */
[----:B------:R-:W-:Y:S07]  /*d970*/  LDSM.16.MT88.4 R164, [R229+0x3000] ;  /* 0x00300000e5a4783b */ /* 0x000fee0000004200 */
        /* <DEDUP_REMOVED lines=8> */
[----:B------:R-:W4:Y:S07]  /*da00*/  LDSM.16.MT88.4 R92, [R226+0x1800] ;  /* 0x00180000e25c783b */ /* 0x000f2e0000004200 */
[-C--:B--2---:R-:W-:Y:S08]  /*da10*/  HMMA.16816.F32 R52, R72, R84.reuse, R52 ;  /* 0x000000544834723c */ /* 0x084ff00000001834 */
[C---:B------:R-:W-:Y:S08]  /*da20*/  HMMA.16816.F32 R56, R76.reuse, R84, R56 ;  /* 0x000000544c38723c */ /* 0x040ff00000001838 */
[-C--:B------:R-:W-:Y:S07]  /*da30*/  HMMA.16816.F32 R60, R76, R86.reuse, R60 ;  /* 0x000000564c3c723c */ /* 0x080fee000000183c */
[----:B------:R-:W-:Y:S01]  /*da40*/  F2FP.PACK_AB R78, R136, R134 ;  /* 0x00000086884e723e */ /* 0x000fe200000000ff */
[----:B------:R-:W-:Y:S01]  /*da50*/  HMMA.16816.F32 R64, R72, R86, R64 ;  /* 0x000000564840723c */ /* 0x000fe20000001840 */
[----:B------:R-:W2:Y:S03]  /*da60*/  LDSM.16.MT88.4 R84, [R228+0x1800] ;  /* 0x00180000e454783b */ /* 0x000ea60000004200 */
[----:B------:R-:W-:Y:S01]  /*da70*/  FADD.FTZ R76, R107, R96 ;  /* 0x000000606b4c7221 */ /* 0x000fe20000010000 */
[----:B------:R-:W-:Y:S01]  /*da80*/  F2FP.PACK_AB R77, R190, R189 ;  /* 0x000000bdbe4d723e */ /* 0x000fe200000000ff */
[----:B------:R-:W5:Y:S01]  /*da90*/  MUFU.EX2 R107, R177 ;  /* 0x000000b1006b7308 */ /* 0x000f620000000800 */
[----:B------:R-:W-:Y:S01]  /*daa0*/  F2FP.PACK_AB R72, R184, R191 ;  /* 0x000000bfb848723e */ /* 0x000fe200000000ff */
[----:B------:R-:W-:Y:S01]  /*dab0*/  FADD.FTZ R96, R122, R76 ;  /* 0x0000004c7a607221 */ /* 0x000fe20000010000 */
[----:B------:R-:W-:Y:S03]  /*dac0*/  F2FP.PACK_AB R73, R133, R132 ;  /* 0x000000848549723e */ /* 0x000fe600000000ff */
[----:B------:R-:W-:Y:S02]  /*dad0*/  F2FP.PACK_AB R74, R201, R200 ;  /* 0x000000c8c94a723e */ /* 0x000fe400000000ff */
[----:B------:R-:W-:Y:S02]  /*dae0*/  F2FP.PACK_AB R75, R137, R135 ;  /* 0x00000087894b723e */ /* 0x000fe400000000ff */
[----:B------:R-:W-:Y:S02]  /*daf0*/  F2FP.PACK_AB R76, R131, R130 ;  /* 0x00000082834c723e */ /* 0x000fe400000000ff */
[----:B------:R-:W-:Y:S03]  /*db00*/  F2FP.PACK_AB R79, R216, R214 ;  /* 0x000000d6d84f723e */ /* 0x000fe600000000ff */
[-C--:B---3--:R-:W-:Y:S08]  /*db10*/  HMMA.16816.F32 R4, R72, R80.reuse, R4 ;  /* 0x000000504804723c */ /* 0x088ff00000001804 */
[C---:B------:R-:W-:Y:S08]  /*db20*/  HMMA.16816.F32 R8, R76.reuse, R80, R8 ;  /* 0x000000504c08723c */ /* 0x040ff00000001808 */
[-C--:B------:R-:W-:Y:S08]  /*db30*/  HMMA.16816.F32 R12, R76, R82.reuse, R12 ;  /* 0x000000524c0c723c */ /* 0x080ff0000000180c */
[C---:B------:R-:W-:Y:S01]  /*db40*/  HMMA.16816.F32 R16, R72.reuse, R82, R16 ;  /* 0x000000524810723c */ /* 0x040fe20000001810 */
[----:B------:R-:W3:Y:S07]  /*db50*/  LDSM.16.MT88.4 R80, [R225+0x2000] ;  /* 0x00200000e150783b */ /* 0x000eee0000004200 */
[-C--:B-1----:R-:W-:Y:S08]  /*db60*/  HMMA.16816.F32 R20, R72, R88.reuse, R20 ;  /* 0x000000584814723c */ /* 0x082ff00000001814 */
[C---:B------:R-:W-:Y:S08]  /*db70*/  HMMA.16816.F32 R24, R76.reuse, R88, R24 ;  /* 0x000000584c18723c */ /* 0x040ff00000001818 */
[-C--:B------:R-:W-:Y:S08]  /*db80*/  HMMA.16816.F32 R28, R76, R90.reuse, R28 ;  /* 0x0000005a4c1c723c */ /* 0x080ff0000000181c */
[C---:B------:R-:W-:Y:S01]  /*db90*/  HMMA.16816.F32 R32, R72.reuse, R90, R32 ;  /* 0x0000005a4820723c */ /* 0x040fe20000001820 */
[----:B------:R-:W1:Y:S07]  /*dba0*/  LDSM.16.MT88.4 R88, [R229+0x2000] ;  /* 0x00200000e558783b */ /* 0x000e6e0000004200 */
[-C--:B----4-:R-:W-:Y:S08]  /*dbb0*/  HMMA.16816.F32 R36, R72, R92.reuse, R36 ;  /* 0x0000005c4824723c */ /* 0x090ff00000001824 */
        /* <DEDUP_REMOVED lines=11> */
[----:B------:R-:W-:Y:S02]  /*dc70*/  F2FP.PACK_AB R77, R249, R247 ;  /* 0x000000f7f94d723e */ /* 0x000fe400000000ff */
[----:B------:R-:W-:Y:S01]  /*dc80*/  F2FP.PACK_AB R72, R210, R208 ;  /* 0x000000d0d248723e */ /* 0x000fe200000000ff */
[----:B------:R-:W-:Y:S01]  /*dc90*/  FADD.FTZ R96, R125, R76 ;  /* 0x0000004c7d607221 */ /* 0x000fe20000010000 */
[----:B------:R-:W-:Y:S03]  /*dca0*/  F2FP.PACK_AB R73, R205, R206 ;  /* 0x000000cecd49723e */ /* 0x000fe600000000ff */
[----:B------:R-:W-:Y:S02]  /*dcb0*/  F2FP.PACK_AB R74, R212, R213 ;  /* 0x000000d5d44a723e */ /* 0x000fe400000000ff */
[----:B------:R-:W-:Y:S02]  /*dcc0*/  F2FP.PACK_AB R75, R203, R204 ;  /* 0x000000cccb4b723e */ /* 0x000fe400000000ff */
[----:B------:R-:W-:Y:S02]  /*dcd0*/  F2FP.PACK_AB R76, R117, R118 ;  /* 0x00000076754c723e */ /* 0x000fe400000000ff */
[----:B------:R-:W-:Y:S02]  /*dce0*/  F2FP.PACK_AB R79, R109, R251 ;  /* 0x000000fb6d4f723e */ /* 0x000fe400000000ff */
[----:B------:R-:W-:Y:S01]  /*dcf0*/  F2FP.PACK_AB R125, R111, R112 ;  /* 0x000000706f7d723e */ /* 0x000fe200000000ff */
        /* <DEDUP_REMOVED lines=26> */
[----:B------:R-:W-:Y:S01]  /*dea0*/  F2FP.PACK_AB R74, R220, R218 ;  /* 0x000000dadc4a723e */ /* 0x000fe200000000ff */
[----:B------:R-:W-:Y:S01]  /*deb0*/  FADD.FTZ R3, R132, R96 ;  /* 0x0000006084037221 */ /* 0x000fe20000010000 */
[----:B------:R-:W-:Y:S02]  /*dec0*/  F2FP.PACK_AB R75, R219, R217 ;  /* 0x000000d9db4b723e */ /* 0x000fe400000000ff */
[----:B------:R-:W-:Y:S01]  /*ded0*/  F2FP.PACK_AB R76, R221, R215 ;  /* 0x000000d7dd4c723e */ /* 0x000fe200000000ff */
[----:B------:R-:W-:Y:S01]  /*dee0*/  FADD.FTZ R3, R133, R3 ;  /* 0x0000000385037221 */ /* 0x000fe20000010000 */
[----:B------:R-:W-:Y:S02]  /*def0*/  F2FP.PACK_AB R79, R102, R103 ;  /* 0x00000067664f723e */ /* 0x000fe400000000ff */
[----:B-----5:R-:W-:Y:S01]  /*df00*/  F2FP.PACK_AB R127, R105, R107 ;  /* 0x0000006b697f723e */ /* 0x020fe200000000ff */
[-C--:B---3--:R-:W-:Y:S03]  /*df10*/  HMMA.16816.F32 R4, R72, R80.reuse, R4 ;  /* 0x000000504804723c */ /* 0x088fe60000001804 */
[----:B------:R-:W-:Y:S04]  /*df20*/  FADD.FTZ R3, R135, R3 ;  /* 0x0000000387037221 */ /* 0x000fe80000010000 */
[----:B------:R-:W-:Y:S01]  /*df30*/  FADD.FTZ R3, R137, R3 ;  /* 0x0000000389037221 */ /* 0x000fe20000010000 */
[C---:B------:R-:W-:Y:S01]  /*df40*/  HMMA.16816.F32 R8, R76.reuse, R80, R8 ;  /* 0x000000504c08723c */ /* 0x040fe20000001808 */
[----:B------:R-:W-:Y:S07]  /*df50*/  MUFU.EX2 R80, R148 ;  /* 0x0000009400507308 */ /* 0x000fee0000000800 */
[-C--:B------:R-:W-:Y:S03]  /*df60*/  HMMA.16816.F32 R12, R76, R82.reuse, R12 ;  /* 0x000000524c0c723c */ /* 0x080fe6000000180c */
[----:B------:R-:W3:Y:S05]  /*df70*/  MUFU.EX2 R81, R149 ;  /* 0x0000009500517308 */ /* 0x000eea0000000800 */
[C---:B------:R-:W-:Y:S05]  /*df80*/  HMMA.16816.F32 R16, R72.reuse, R82, R16 ;  /* 0x000000524810723c */ /* 0x040fea0000001810 */
[----:B------:R-:W-:Y:S03]  /*df90*/  MUFU.EX2 R82, R156 ;  /* 0x0000009c00527308 */ /* 0x000fe60000000800 */
[-C--:B-1----:R-:W-:Y:S07]  /*dfa0*/  HMMA.16816.F32 R20, R72, R88.reuse, R20 ;  /* 0x000000584814723c */ /* 0x082fee0000001814 */
[----:B------:R-:W1:Y:S01]  /*dfb0*/  MUFU.EX2 R83, R157 ;  /* 0x0000009d00537308 */ /* 0x000e620000000800 */
[C---:B------:R-:W-:Y:S04]  /*dfc0*/  HMMA.16816.F32 R24, R76.reuse, R88, R24 ;  /* 0x000000584c18723c */ /* 0x040fe80000001818 */
[----:B---3--:R-:W-:Y:S04]  /*dfd0*/  F2FP.PACK_AB R123, R80, R81 ;  /* 0x00000051507b723e */ /* 0x008fe800000000ff */
[-C--:B------:R-:W-:Y:S01]  /*dfe0*/  HMMA.16816.F32 R28, R76, R90.reuse, R28 ;  /* 0x0000005a4c1c723c */ /* 0x080fe2000000181c */
[----:B------:R-:W3:Y:S07]  /*dff0*/  MUFU.EX2 R88, R140 ;  /* 0x0000008c00587308 */ /* 0x000eee0000000800 */
[C---:B------:R-:W-:Y:S04]  /*e000*/  HMMA.16816.F32 R32, R72.reuse, R90, R32 ;  /* 0x0000005a4820723c */ /* 0x040fe80000001820 */
[----:B-1----:R-:W-:Y:S04]  /*e010*/  F2FP.PACK_AB R121, R82, R83 ;  /* 0x000000535279723e */ /* 0x002fe800000000ff */
[-C--:B----4-:R-:W-:Y:S08]  /*e020*/  HMMA.16816.F32 R36, R72, R92.reuse, R36 ;  /* 0x0000005c4824723c */ /* 0x090ff00000001824 */
[C---:B------:R-:W-:Y:S04]  /*e030*/  HMMA.16816.F32 R40, R76.reuse, R92, R40 ;  /* 0x0000005c4c28723c */ /* 0x040fe80000001828 */
[----:B---3--:R-:W-:Y:S04]  /*e040*/  F2FP.PACK_AB R122, R88, R99 ;  /* 0x00000063587a723e */ /* 0x008fe800000000ff */
[-C--:B------:R-:W-:Y:S08]  /*e050*/  HMMA.16816.F32 R44, R76, R94.reuse, R44 ;  /* 0x0000005e4c2c723c */ /* 0x080ff0000000182c */
[C---:B------:R-:W-:Y:S08]  /*e060*/  HMMA.16816.F32 R48, R72.reuse, R94, R48 ;  /* 0x0000005e4830723c */ /* 0x040ff00000001830 */
[-C--:B--2---:R-:W-:Y:S08]  /*e070*/  HMMA.16816.F32 R52, R72, R84.reuse, R52 ;  /* 0x000000544834723c */ /* 0x084ff00000001834 */
[C---:B------:R-:W-:Y:S01]  /*e080*/  HMMA.16816.F32 R56, R76.reuse, R84, R56 ;  /* 0x000000544c38723c */ /* 0x040fe20000001838 */
[----:B------:R-:W2:Y:S07]  /*e090*/  LDL R84, [R1+0x1c] ;  /* 0x00001c0001547983 */ /* 0x000eae0000100800 */
[-C--:B------:R-:W-:Y:S07]  /*e0a0*/  HMMA.16816.F32 R60, R76, R86.reuse, R60 ;  /* 0x000000564c3c723c */ /* 0x080fee000000183c */
[----:B------:R-:W-:Y:S01]  /*e0b0*/  FADD.FTZ R77, R189, R0 ;  /* 0x00000000bd4d7221 */ /* 0x000fe20000010000 */
[----:B------:R-:W-:Y:S04]  /*e0c0*/  HMMA.16816.F32 R64, R72, R86, R64 ;  /* 0x000000564840723c */ /* 0x000fe80000001840 */
[----:B------:R-:W-:Y:S03]  /*e0d0*/  FADD.FTZ R76, R191, R97 ;  /* 0x00000061bf4c7221 */ /* 0x000fe60000010000 */
[----:B------:R-:W-:Y:S01]  /*e0e0*/  FADD.FTZ R72, R131, R2 ;  /* 0x0000000283487221 */ /* 0x000fe20000010000 */
[-C--:B------:R-:W-:Y:S01]  /*e0f0*/  HMMA.16816.F32 R180, R124, R172.reuse, R4 ;  /* 0x000000ac7cb4723c */ /* 0x080fe20000001804 */
[----:B------:R-:W1:Y:S04]  /*e100*/  LDSM.16.MT88.4 R4, [R228+0x3000] ;  /* 0x00300000e404783b */ /* 0x000e680000004200 */
[----:B------:R-:W-:Y:S02]  /*e110*/  FADD.FTZ R2, R190, R77 ;  /* 0x0000004dbe027221 */ /* 0x000fe40000010000 */
[----:B------:R-:W-:Y:S01]  /*e120*/  FADD.FTZ R0, R184, R76 ;  /* 0x0000004cb8007221 */ /* 0x000fe20000010000 */
[C---:B------:R-:W-:Y:S04]  /*e130*/  HMMA.16816.F32 R148, R120.reuse, R172, R8 ;  /* 0x000000ac7894723c */ /* 0x040fe80000001808 */
[----:B------:R-:W-:Y:S03]  /*e140*/  FADD.FTZ R0, R200, R0 ;  /* 0x00000000c8007221 */ /* 0x000fe60000010000 */
[----:B------:R-:W-:Y:S01]  /*e150*/  FADD.FTZ R9, R134, R72 ;  /* 0x0000004886097221 */ /* 0x000fe20000010000 */
[-C--:B------:R-:W-:Y:S04]  /*e160*/  HMMA.16816.F32 R156, R120, R174.reuse, R12 ;  /* 0x000000ae789c723c */ /* 0x080fe8000000180c */
[----:B------:R-:W-:Y:S02]  /*e170*/  FADD.FTZ R8, R214, R2 ;  /* 0x00000002d6087221 */ /* 0x000fe40000010000 */
[----:B------:R-:W-:Y:S02]  /*e180*/  FADD.FTZ R2, R136, R9 ;  /* 0x0000000988027221 */ /* 0x000fe40000010000 */
[C---:B------:R-:W-:Y:S04]  /*e190*/  HMMA.16816.F32 R172, R124.reuse, R174, R16 ;  /* 0x000000ae7cac723c */ /* 0x040fe80000001810 */
[----:B------:R-:W-:Y:S02]  /*e1a0*/  FADD.FTZ R11, R201, R0 ;  /* 0x00000000c90b7221 */ /* 0x000fe40000010000 */
[----:B------:R-:W-:Y:S02]  /*e1b0*/  FADD.FTZ R0, R216, R8 ;  /* 0x00000008d8007221 */ /* 0x000fe40000010000 */
[-C--:B------:R-:W-:Y:S04]  /*e1c0*/  HMMA.16816.F32 R176, R124, R164.reuse, R20 ;  /* 0x000000a47cb0723c */ /* 0x080fe80000001814 */
[----:B------:R-:W-:Y:S02]  /*e1d0*/  FADD.FTZ R11, R208, R11 ;  /* 0x0000000bd00b7221 */ /* 0x000fe40000010000 */
[----:B------:R-:W-:Y:S01]  /*e1e0*/  FADD.FTZ R9, R118, R2 ;  /* 0x0000000276097221 */ /* 0x000fe20000010000 */
[----:B------:R-:W-:Y:S01]  /*e1f0*/  MOV R118, R69 ;  /* 0x0000004500767202 */ /* 0x000fe20000000f00 */
[----:B------:R-:W-:Y:S01]  /*e200*/  FADD.FTZ R10, R206, R3 ;  /* 0x00000003ce0a7221 */ /* 0x000fe20000010000 */
[C---:B------:R-:W-:Y:S04]  /*e210*/  HMMA.16816.F32 R140, R120.reuse, R164, R24 ;  /* 0x000000a4788c723c */ /* 0x040fe80000001818 */
[----:B------:R-:W-:Y:S02]  /*e220*/  FADD.FTZ R8, R247, R0 ;  /* 0x00000000f7087221 */ /* 0x000fe40000010000 */
[----:B------:R-:W-:Y:S02]  /*e230*/  FADD.FTZ R3, R210, R11 ;  /* 0x0000000bd2037221 */ /* 0x000fe40000010000 */
[----:B------:R-:W-:Y:S01]  /*e240*/  FADD.FTZ R0, R117, R9 ;  /* 0x0000000975007221 */ /* 0x000fe20000010000 */
[-C--:B------:R-:W-:Y:S03]  /*e250*/  HMMA.16816.F32 R144, R120, R166.reuse, R28 ;  /* 0x000000a67890723c */ /* 0x080fe6000000181c */
[----:B------:R-:W-:Y:S01]  /*e260*/  FADD.FTZ R2, R205, R10 ;  /* 0x0000000acd027221 */ /* 0x000fe20000010000 */
[----:B------:R-:W-:Y:S01]  /*e270*/  MOV R117, R70 ;  /* 0x0000004600757202 */ /* 0x000fe20000000f00 */
[----:B------:R-:W-:Y:S02]  /*e280*/  FADD.FTZ R11, R249, R8 ;  /* 0x00000008f90b7221 */ /* 0x000fe40000010000 */
[----:B------:R-:W-:Y:S01]  /*e290*/  FADD.FTZ R10, R213, R3 ;  /* 0x00000003d50a7221 */ /* 0x000fe20000010000 */
[C---:B------:R-:W-:Y:S04]  /*e2a0*/  HMMA.16816.F32 R164, R124.reuse, R166, R32 ;  /* 0x000000a67ca4723c */ /* 0x040fe80000001820 */
[----:B------:R-:W-:Y:S01]  /*e2b0*/  FADD.FTZ R8, R116, R0 ;  /* 0x0000000074087221 */ /* 0x000fe20000010000 */
[----:B------:R-:W-:Y:S01]  /*e2c0*/  MOV R116, R71 ;  /* 0x0000004700747202 */ /* 0x000fe20000000f00 */
        /* <DEDUP_REMOVED lines=18> */
[-C--:B-1----:R-:W-:Y:S03]  /*e3f0*/  HMMA.16816.F32 R152, R124, R4.reuse, R52 ;  /* 0x000000047c98723c */ /* 0x082fe60000001834 */
        /* <DEDUP_REMOVED lines=27> */
[----:B------:R-:W-:Y:S03]  /*e5b0*/  FADD.FTZ R0, R81, R0 ;  /* 0x0000000051007221 */ /* 0x000fe60000010000 */
[----:B------:R1:W-:Y:S01]  /*e5c0*/  STL [R1+0x20], R2 ;  /* 0x0000200201007387 */ /* 0x0003e20000100800 */
[----:B------:R-:W-:Y:S05]  /*e5d0*/  FADD.FTZ R0, R80, R0 ;  /* 0x0000000050007221 */ /* 0x000fea0000010000 */
[----:B------:R1:W-:Y:S01]  /*e5e0*/  STL [R1+0x2c], R0 ;  /* 0x00002c0001007387 */ /* 0x0003e20000100800 */
[C---:B--2---:R-:W-:Y:S02]  /*e5f0*/  ISETP.GT.AND P0, PT, R245.reuse, R84, PT ;  /* 0x00000054f500720c */ /* 0x044fe40003f04270 */
[----:B------:R-:W-:Y:S11]  /*e600*/  IADD3 R245, R245, -0x1, RZ ;  /* 0xfffffffff5f57810 */ /* 0x000ff60007ffe0ff */
[----:B-1----:R-:W-:-:S05]  /*e610*/  @P0 BRA `(.L_x_555) ;  /* 0xffff9c1000000947 */ /* 0x002fca000383ffff */
.L_x_544:
[----:B-1----:R-:W-:-:S13]  /*e620*/  ISETP.GE.AND P0, PT, R245, RZ, PT ;  /* 0x000000fff500720c */ /* 0x002fda0003f06270 */
[----:B------:R-:W-:Y:S05]  /*e630*/  @!P0 BRA `(.L_x_556) ;  /* 0x0000526000008947 */ /* 0x000fea0003800000 */
[----:B------:R-:W-:Y:S01]  /*e640*/  IMAD.MOV.U32 R118, RZ, RZ, R70 ;  /* 0x000000ffff767224 */ /* 0x000fe200078e0046 */
[----:B------:R-:W-:Y:S01]  /*e650*/  MOV R119, R68 ;  /* 0x0000004400777202 */ /* 0x000fe20000000f00 */
[----:B------:R-:W-:Y:S01]  /*e660*/  IMAD.MOV.U32 R117, RZ, RZ, R71 ;  /* 0x000000ffff757224 */ /* 0x000fe200078e0047 */
[----:B------:R-:W-:Y:S02]  /*e670*/  MOV R116, R69 ;  /* 0x0000004500747202 */ /* 0x000fe40000000f00 */
.L_x_563:
[----:B------:R-:W2:Y:S01]  /*e680*/  LDL.64 R6, [R1+0x48] ;  /* 0x0000480001067983 */ /* 0x000ea20000100a00 */
[----:B------:R-:W-:Y:S04]  /*e690*/  DEPBAR.LE SB0, 0x0 ;  /* 0x000080000000791a */ /* 0x000fe80000000000 */
[----:B------:R-:W3:Y:S01]  /*e6a0*/  LDL R5, [R1+0x58] ;  /* 0x0000580001057983 */ /* 0x000ee20000100800 */
[----:B------:R-:W-:Y:S01]  /*e6b0*/  WARPSYNC 0xffffffff ;  /* 0xffffffff00007948 */ /* 0x000fe20003800000 */
[----:B------:R-:W-:Y:S01]  /*e6c0*/  SHF.R.S32.HI R0, RZ, 0x1f, R252 ;  /* 0x0000001fff007819 */ /* 0x000fe200000114fc */
[----:B------:R-:W-:Y:S01]  /*e6d0*/  IMAD.WIDE.U32 R2, R252, c[0x0][0x208], RZ ;  /* 0x00008200fc027a25 */ /* 0x000fe200078e00ff */
[----:B------:R-:W-:Y:S01]  /*e6e0*/  BAR.SYNC.DEFER_BLOCKING 0x0 ;  /* 0x0000000000007b1d */ /* 0x000fe20000010000 */
[----:B------:R-:W-:Y:S02]  /*e6f0*/  SHF.R.S32.HI R4, RZ, 0x1f, R242 ;  /* 0x0000001fff047819 */ /* 0x000fe400000114f2 */
[----:B------:R-:W-:Y:S02]  /*e700*/  IMAD R0, R0, c[0x0][0x208], RZ ;  /* 0x0000820000007a24 */ /* 0x000fe400078e02ff */
[C---:B------:R-:W-:Y:S01]  /*e710*/  SHF.L.U64.HI R100, R242.reuse, 0x1, R4 ;  /* 0x00000001f2647819 */ /* 0x040fe20000010204 */
[----:B------:R-:W-:Y:S02]  /*e720*/  IMAD.SHL.U32 R104, R242, 0x2, RZ ;  /* 0x00000002f2687824 */ /* 0x000fe400078e00ff */
[----:B------:R-:W-:Y:S04]  /*e730*/  IMAD R0, R252, c[0x0][0x20c], R0 ;  /* 0x00008300fc007a24 */ /* 0x000fe800078e0200 */
[----:B------:R-:W-:Y:S01]  /*e740*/  IMAD.IADD R3, R3, 0x1, R0 ;  /* 0x0000000103037824 */ /* 0x000fe200078e0200 */
[----:B------:R-:W-:Y:S03]  /*e750*/  SHF.R.S32.HI R0, RZ, 0x1f, R244 ;  /* 0x0000001fff007819 */ /* 0x000fe600000114f4 */
[----:B------:R-:W-:Y:S04]  /*e760*/  IMAD.WIDE.U32 R2, R244, c[0x0][0x218], R2 ;  /* 0x00008600f4027a25 */ /* 0x000fe800078e0002 */
[----:B------:R-:W-:Y:S01]  /*e770*/  IMAD R0, R0, c[0x0][0x218], RZ ;  /* 0x0000860000007a24 */ /* 0x000fe200078e02ff */
[----:B------:R1:W4:Y:S03]  /*e780*/  LDSM.16.M88.4 R112, [R231] ;  /* 0x00000000e770783b */ /* 0x0003260000000200 */
[----:B------:R-:W-:Y:S01]  /*e790*/  IMAD R0, R244, c[0x0][0x21c], R0 ;  /* 0x00008700f4007a24 */ /* 0x000fe200078e0200 */
[----:B------:R1:W1:Y:S04]  /*e7a0*/  LDSM.16.M88.4 R108, [R231+0x2000] ;  /* 0x00200000e76c783b */ /* 0x0002680000000200 */
[----:B-----5:R1:W1:Y:S04]  /*e7b0*/  LDSM.16.M88.4 R16, [R224] ;  /* 0x00000000e010783b */ /* 0x0202680000000200 */
        /* <DEDUP_REMOVED lines=15> */
[----:B--2---:R-:W-:Y:S04]  /*e8b0*/  IADD3 R88, P0, R6, R2, RZ ;  /* 0x0000000206587210 */ /* 0x004fe80007f1e0ff */
[----:B---3--:R-:W-:Y:S02]  /*e8c0*/  IADD3.X R2, R5, R3, R0, P0, !PT ;  /* 0x0000000305027210 */ /* 0x008fe400007fe400 */
[C---:B------:R-:W-:Y:S04]  /*e8d0*/  LEA R0, P0, R88.reuse, c[0x0][0x1f8], 0x1 ;  /* 0x00007e0058007a11 */ /* 0x040fe800078008ff */
[----:B------:R-:W-:Y:S01]  /*e8e0*/  LEA.HI.X R88, R88, c[0x0][0x1fc], R2, 0x1, P0 ;  /* 0x00007f0058587a11 */ /* 0x000fe200000f0c02 */
[----:B------:R-:W-:-:S06]  /*e8f0*/  BRA.DIV ~URZ, `(.L_x_557) ;  /* 0x0000baf27f007947 */ /* 0x000fcc000b800000 */
[----:B-1--4-:R1:W2:Y:S02]  /*e900*/  SHFL.IDX PT, R85, R88, RZ, 0x181f ;  /* 0x00181fff58557589 */ /* 0x0122a400000e0000 */
.L_x_612:
[-C--:B------:R-:W-:Y:S01]  /*e910*/  HMMA.16816.F32 R4, R112, R16.reuse, RZ ;  /* 0x000000107004723c */ /* 0x080fe200000018ff */
[----:B------:R-:W3:Y:S01]  /*e920*/  SHFL.IDX PT, R84, R0, RZ, 0x181f ;  /* 0x00181fff00547589 */ /* 0x000ee200000e0000 */
[----:B------:R-:W-:Y:S06]  /*e930*/  BSSY B0, `(.L_x_558) ;  /* 0x00001d5000007945 */ /* 0x000fec0003800000 */
[C---:B------:R-:W-:Y:S01]  /*e940*/  HMMA.16816.F32 R8, R108.reuse, R16, RZ ;  /* 0x000000106c08723c */ /* 0x040fe200000018ff */
[----:B------:R-:W4:Y:S07]  /*e950*/  SHFL.IDX PT, R2, R0, 0x1, 0x181f ;  /* 0x00381f0000027f89 */ /* 0x000f2e00000e0000 */
[-C--:B------:R-:W-:Y:S01]  /*e960*/  HMMA.16816.F32 R12, R108, R18.reuse, RZ ;  /* 0x000000126c0c723c */ /* 0x080fe200000018ff */
[----:B------:R-:W5:Y:S07]  /*e970*/  SHFL.IDX PT, R3, R88, 0x1, 0x181f ;  /* 0x00381f0058037f89 */ /* 0x000f6e00000e0000 */
[C---:B------:R-:W-:Y:S01]  /*e980*/  HMMA.16816.F32 R16, R112.reuse, R18, RZ ;  /* 0x000000127010723c */ /* 0x040fe200000018ff */
[----:B------:R-:W1:Y:S07]  /*e990*/  SHFL.IDX PT, R90, R0, 0x2, 0x181f ;  /* 0x00581f00005a7f89 */ /* 0x000e6e00000e0000 */
[-C--:B------:R-:W-:Y:S01]  /*e9a0*/  HMMA.16816.F32 R20, R112, R32.reuse, RZ ;  /* 0x000000207014723c */ /* 0x080fe200000018ff */
[----:B------:R-:W-:Y:S07]  /*e9b0*/  SHFL.IDX PT, R86, R88, 0x2, 0x181f ;  /* 0x00581f0058567f89 */ /* 0x000fee00000e0000 */
[C---:B------:R-:W-:Y:S01]  /*e9c0*/  HMMA.16816.F32 R24, R108.reuse, R32, RZ ;  /* 0x000000206c18723c */ /* 0x040fe200000018ff */
[----:B------:R-:W2:Y:S07]  /*e9d0*/  SHFL.IDX PT, R94, R0, 0x3, 0x181f ;  /* 0x00781f00005e7f89 */ /* 0x000eae00000e0000 */
[-C--:B------:R-:W-:Y:S01]  /*e9e0*/  HMMA.16816.F32 R28, R108, R34.reuse, RZ ;  /* 0x000000226c1c723c */ /* 0x080fe200000018ff */
[----:B------:R-:W1:Y:S07]  /*e9f0*/  SHFL.IDX PT, R89, R88, 0x3, 0x181f ;  /* 0x00781f0058597f89 */ /* 0x000e6e00000e0000 */
[C---:B------:R-:W-:Y:S01]  /*ea00*/  HMMA.16816.F32 R32, R112.reuse, R34, RZ ;  /* 0x000000227020723c */ /* 0x040fe200000018ff */
[----:B------:R-:W1:Y:S07]  /*ea10*/  SHFL.IDX PT, R92, R0, 0x4, 0x181f ;  /* 0x00981f00005c7f89 */ /* 0x000e6e00000e0000 */
        /* <DEDUP_REMOVED lines=8> */
[-C--:B------:R-:W-:Y:S08]  /*eaa0*/  HMMA.16816.F32 R52, R112, R64.reuse, RZ ;  /* 0x000000407034723c */ /* 0x080ff000000018ff */
[C---:B------:R-:W-:Y:S08]  /*eab0*/  HMMA.16816.F32 R56, R108.reuse, R64, RZ ;  /* 0x000000406c38723c */ /* 0x040ff000000018ff */
[-C--:B------:R-:W-:Y:S01]  /*eac0*/  HMMA.16816.F32 R60, R108, R66.reuse, RZ ;  /* 0x000000426c3c723c */ /* 0x080fe200000018ff */
[-C--:B---3--:R-:W-:Y:S03]  /*ead0*/  IADD3 R84, P4, R84, R104.reuse, RZ ;  /* 0x0000006854547210 */ /* 0x088fe60007f9e0ff */
[----:B----4-:R-:W-:Y:S02]  /*eae0*/  IADD3 R2, P1, R2, R104, RZ ;  /* 0x0000006802027210 */ /* 0x010fe40007f3e0ff */
[-C--:B--2---:R-:W-:Y:S02]  /*eaf0*/  IADD3.X R85, R85, R100.reuse, RZ, P4, !PT ;  /* 0x0000006455557210 */ /* 0x084fe400027fe4ff */
[----:B-----5:R-:W-:Y:S01]  /*eb00*/  IADD3.X R3, R3, R100, RZ, P1, !PT ;  /* 0x0000006403037210 */ /* 0x020fe20000ffe4ff */
[C---:B------:R-:W-:Y:S02]  /*eb10*/  HMMA.16816.F32 R64, R112.reuse, R66, RZ ;  /* 0x000000427040723c */ /* 0x040fe400000018ff */
[----:B------:R2:W-:Y:S01]  /*eb20*/  LDGSTS.E.BYPASS.LTC128B.128 [R243+0x100], [R84.64], !P5 ;  /* 0x0010000054f37fae */ /* 0x0005e2000e901d46 */
[-C--:B-1----:R-:W-:Y:S02]  /*eb30*/  IADD3 R90, P0, R90, R104.reuse, RZ ;  /* 0x000000685a5a7210 */ /* 0x082fe40007f1e0ff */
[----:B------:R-:W-:Y:S02]  /*eb40*/  IADD3 R94, P6, R94, R104, RZ ;  /* 0x000000685e5e7210 */ /* 0x000fe40007fde0ff */
[-C--:B------:R-:W-:Y:S01]  /*eb50*/  IADD3.X R91, R86, R100.reuse, RZ, P0, !PT ;  /* 0x00000064565b7210 */ /* 0x080fe200007fe4ff */
[-C--:B------:R-:W-:Y:S01]  /*eb60*/  HMMA.16816.F32 R68, R112, R80.reuse, RZ ;  /* 0x000000507044723c */ /* 0x080fe200000018ff */
[----:B------:R-:W-:Y:S01]  /*eb70*/  IADD3.X R95, R89, R100, RZ, P6, !PT ;  /* 0x00000064595f7210 */ /* 0x000fe200037fe4ff */
[----:B------:R1:W-:Y:S02]  /*eb80*/  LDGSTS.E.BYPASS.LTC128B.128 [R243+0x900], [R2.64], !P5 ;  /* 0x0090000002f37fae */ /* 0x0003e4000e901d46 */
[-C--:B------:R-:W-:Y:S02]  /*eb90*/  IADD3 R92, P4, R92, R104.reuse, RZ ;  /* 0x000000685c5c7210 */ /* 0x080fe40007f9e0ff */
[-C--:B------:R-:W-:Y:S02]  /*eba0*/  IADD3 R102, P1, R102, R104.reuse, RZ ;  /* 0x0000006866667210 */ /* 0x080fe40007f3e0ff */
[----:B------:R-:W-:Y:S01]  /*ebb0*/  IADD3 R104, P0, R0, R104, RZ ;  /* 0x0000006800687210 */ /* 0x000fe20007f1e0ff */
[C---:B------:R-:W-:Y:S01]  /*ebc0*/  HMMA.16816.F32 R72, R108.reuse, R80, RZ ;  /* 0x000000506c48723c */ /* 0x040fe200000018ff */
[----:B------:R3:W-:Y:S02]  /*ebd0*/  LDGSTS.E.BYPASS.LTC128B.128 [R243+0x1100], [R90.64], !P5 ;  /* 0x011000005af37fae */ /* 0x0007e4000e901d46 */
[-C--:B------:R-:W-:Y:S02]  /*ebe0*/  IADD3.X R93, R93, R100.reuse, RZ, P4, !PT ;  /* 0x000000645d5d7210 */ /* 0x080fe400027fe4ff */
[-C--:B------:R-:W-:Y:S03]  /*ebf0*/  IADD3.X R103, R101, R100.reuse, RZ, P1, !PT ;  /* 0x0000006465677210 */ /* 0x080fe60000ffe4ff */
[-C--:B------:R-:W-:Y:S01]  /*ec00*/  HMMA.16816.F32 R76, R108, R82.reuse, RZ ;  /* 0x000000526c4c723c */ /* 0x080fe200000018ff */
[----:B------:R4:W-:Y:S07]  /*ec10*/  LDGSTS.E.BYPASS.LTC128B.128 [R243+0x1900], [R94.64], !P5 ;  /* 0x019000005ef37fae */ /* 0x0009ee000e901d46 */
[C---:B------:R-:W-:Y:S01]  /*ec20*/  HMMA.16816.F32 R80, R112.reuse, R82, RZ ;  /* 0x000000527050723c */ /* 0x040fe200000018ff */
[----:B------:R4:W-:Y:S07]  /*ec30*/  LDGSTS.E.BYPASS.LTC128B.128 [R243+0x2100], [R92.64], !P5 ;  /* 0x021000005cf37fae */ /* 0x0009ee000e901d46 */
[-C--:B--2---:R-:W-:Y:S01]  /*ec40*/  HMMA.16816.F32 R84, R112, R96.reuse, RZ ;  /* 0x000000607054723c */ /* 0x084fe200000018ff */
[----:B------:R2:W-:Y:S08]  /*ec50*/  LDGSTS.E.BYPASS.LTC128B.128 [R243+0x2900], [R102.64], !P5 ;  /* 0x0290000066f37fae */ /* 0x0005f0000e901d46 */
[----:B------:R3:W5:Y:S02]  /*ec60*/  SHFL.IDX PT, R0, R88, 0x6, 0x181f ;  /* 0x00d81f0058007f89 */ /* 0x00076400000e0000 */
[C---:B---3--:R-:W-:Y:S02]  /*ec70*/  HMMA.16816.F32 R88, R108.reuse, R96, RZ ;  /* 0x000000606c58723c */ /* 0x048fe400000018ff */
[----:B-----5:R-:W-:Y:S02]  /*ec80*/  IADD3.X R105, R0, R100, RZ, P0, !PT ;  /* 0x0000006400697210 */ /* 0x020fe400007fe4ff */
[----:B------:R-:W-:Y:S03]  /*ec90*/  ISETP.GE.AND P0, PT, R245, 0x1, PT ;  /* 0x00000001f500780c */ /* 0x000fe60003f06270 */
[----:B------:R3:W-:Y:S01]  /*eca0*/  LDGSTS.E.BYPASS.LTC128B.128 [R243+0x3100], [R104.64], !P5 ;  /* 0x0310000068f37fae */ /* 0x0007e2000e901d46 */
[-C--:B----4-:R-:W-:Y:S07]  /*ecb0*/  HMMA.16816.F32 R92, R108, R98.reuse, RZ ;  /* 0x000000626c5c723c */ /* 0x090fee00000018ff */
[----:B------:R-:W0:Y:S01]  /*ecc0*/  LDGDEPBAR ;  /* 0x00000000000079af */ /* 0x000e220000000000 */
[C---:B------:R-:W-:Y:S08]  /*ecd0*/  HMMA.16816.F32 R96, R112.reuse, R98, RZ ;  /* 0x000000627060723c */ /* 0x040ff000000018ff */
[-C--:B--2---:R-:W-:Y:S08]  /*ece0*/  HMMA.16816.F32 R100, R112, R184.reuse, RZ ;  /* 0x000000b87064723c */ /* 0x084ff000000018ff */
[C---:B---3--:R-:W-:Y:S08]  /*ecf0*/  HMMA.16816.F32 R104, R108.reuse, R184, RZ ;  /* 0x000000b86c68723c */ /* 0x048ff000000018ff */
[-C--:B------:R-:W-:Y:S08]  /*ed00*/  HMMA.16816.F32 R108, R108, R186.reuse, RZ ;  /* 0x000000ba6c6c723c */ /* 0x080ff000000018ff */
[----:B------:R-:W-:Y:S01]  /*ed10*/  HMMA.16816.F32 R112, R112, R186, RZ ;  /* 0x000000ba7070723c */ /* 0x000fe200000018ff */
[----:B------:R-:W-:Y:S07]  /*ed20*/  LDSM.16.M88.4 R184, [R232] ;  /* 0x00000000e8b8783b */ /* 0x000fee0000000200 */
[-C--:B------:R-:W-:Y:S08]  /*ed30*/  HMMA.16816.F32 R4, R188, R192.reuse, R4 ;  /* 0x000000c0bc04723c */ /* 0x080ff00000001804 */
[C---:B------:R-:W-:Y:S08]  /*ed40*/  HMMA.16816.F32 R8, R196.reuse, R192, R8 ;  /* 0x000000c0c408723c */ /* 0x040ff00000001808 */
[-C--:B------:R-:W-:Y:S08]  /*ed50*/  HMMA.16816.F32 R12, R196, R194.reuse, R12 ;  /* 0x000000c2c40c723c */ /* 0x080ff0000000180c */
[C---:B------:R-:W-:Y:S01]  /*ed60*/  HMMA.16816.F32 R16, R188.reuse, R194, R16 ;  /* 0x000000c2bc10723c */ /* 0x040fe20000001810 */
[----:B------:R-:W2:Y:S07]  /*ed70*/  LDSM.16.M88.4 R192, [R230] ;  /* 0x00000000e6c0783b */ /* 0x000eae0000000200 */
        /* <DEDUP_REMOVED lines=30> */
[----:B------:R-:W1:Y:S07]  /*ef60*/  LDSM.16.M88.4 R188, [R230+0x1800] ;  /* 0x00180000e6bc783b */ /* 0x000e6e0000000200 */
[-C--:B--2---:R-:W-:Y:S08]  /*ef70*/  HMMA.16816.F32 R4, R184, R192.reuse, R4 ;  /* 0x000000c0b804723c */ /* 0x084ff00000001804 */
[C---:B---3--:R-:W-:Y:S08]  /*ef80*/  HMMA.16816.F32 R8, R200.reuse, R192, R8 ;  /* 0x000000c0c808723c */ /* 0x048ff00000001808 */
        /* <DEDUP_REMOVED lines=8> */
[-C--:B-----5:R-:W-:Y:S08]  /*f010*/  HMMA.16816.F32 R36, R184, R208.reuse, R36 ;  /* 0x000000d0b824723c */ /* 0x0a0ff00000001824 */
[C---:B------:R-:W-:Y:S08]  /*f020*/  HMMA.16816.F32 R40, R200.reuse, R208, R40 ;  /* 0x000000d0c828723c */ /* 0x040ff00000001828 */
[-C--:B------:R-:W-:Y:S08]  /*f030*/  HMMA.16816.F32 R44, R200, R210.reuse, R44 ;  /* 0x000000d2c82c723c */ /* 0x080ff0000000182c */
[C---:B------:R-:W-:Y:S08]  /*f040*/  HMMA.16816.F32 R48, R184.reuse, R210, R48 ;  /* 0x000000d2b830723c */ /* 0x040ff00000001830 */
[-C--:B-1----:R-:W-:Y:S08]  /*f050*/  HMMA.16816.F32 R52, R184, R188.reuse, R52 ;  /* 0x000000bcb834723c */ /* 0x082ff00000001834 */
[C---:B------:R-:W-:Y:S08]  /*f060*/  HMMA.16816.F32 R56, R200.reuse, R188, R56 ;  /* 0x000000bcc838723c */ /* 0x040ff00000001838 */
[-C--:B------:R-:W-:Y:S08]  /*f070*/  HMMA.16816.F32 R60, R200, R190.reuse, R60 ;  /* 0x000000bec83c723c */ /* 0x080ff0000000183c */
[C---:B------:R-:W-:Y:S01]  /*f080*/  HMMA.16816.F32 R64, R184.reuse, R190, R64 ;  /* 0x000000beb840723c */ /* 0x040fe20000001840 */
[----:B------:R-:W1:Y:S07]  /*f090*/  LDSM.16.M88.4 R188, [R233+0x2000] ;  /* 0x00200000e9bc783b */ /* 0x000e6e0000000200 */
[-C--:B--2---:R-:W-:Y:S08]  /*f0a0*/  HMMA.16816.F32 R68, R184, R192.reuse, R68 ;  /* 0x000000c0b844723c */ /* 0x084ff00000001844 */
[C---:B------:R-:W-:Y:S08]  /*f0b0*/  HMMA.16816.F32 R72, R200.reuse, R192, R72 ;  /* 0x000000c0c848723c */ /* 0x040ff00000001848 */
[-C--:B------:R-:W-:Y:S08]  /*f0c0*/  HMMA.16816.F32 R76, R200, R194.reuse, R76 ;  /* 0x000000c2c84c723c */ /* 0x080ff0000000184c */
[C---:B------:R-:W-:Y:S08]  /*f0d0*/  HMMA.16816.F32 R80, R184.reuse, R194, R80 ;  /* 0x000000c2b850723c */ /* 0x040ff00000001850 */
[-C--:B------:R-:W-:Y:S08]  /*f0e0*/  HMMA.16816.F32 R84, R184, R196.reuse, R84 ;  /* 0x000000c4b854723c */ /* 0x080ff00000001854 */
[C---:B------:R-:W-:Y:S08]  /*f0f0*/  HMMA.16816.F32 R88, R200.reuse, R196, R88 ;  /* 0x000000c4c858723c */ /* 0x040ff00000001858 */
[-C--:B------:R-:W-:Y:S08]  /*f100*/  HMMA.16816.F32 R92, R200, R198.reuse, R92 ;  /* 0x000000c6c85c723c */ /* 0x080ff0000000185c */
[C---:B------:R-:W-:Y:S08]  /*f110*/  HMMA.16816.F32 R96, R184.reuse, R198, R96 ;  /* 0x000000c6b860723c */ /* 0x040ff00000001860 */
[-C--:B---3--:R-:W-:Y:S08]  /*f120*/  HMMA.16816.F32 R100, R184, R204.reuse, R100 ;  /* 0x000000ccb864723c */ /* 0x088ff00000001864 */
        /* <DEDUP_REMOVED lines=32> */
[----:B------:R1:W1:Y:S10]  /*f330*/  MUFU.TANH R218, R12 ;  /* 0x0000000c00da7308 */ /* 0x0002740000002400 */
[----:B------:R1:W1:Y:S01]  /*f340*/  MUFU.TANH R217, R13 ;  /* 0x0000000d00d97308 */ /* 0x0002620000002400 */
[----:B-----5:R-:W5:Y:S01]  /*f350*/  LDSM.16.M88.4 R8, [R227+0x1000] ;  /* 0x00100000e308783b */ /* 0x020f620000000200 */
[-C--:B----4-:R-:W-:Y:S08]  /*f360*/  HMMA.16816.F32 R20, R212, R4.reuse, R20 ;  /* 0x00000004d414723c */ /* 0x090ff00000001814 */
[----:B------:R4:W1:Y:S01]  /*f370*/  MUFU.TANH R223, R14 ;  /* 0x0000000e00df7308 */ /* 0x0008620000002400 */
[C---:B------:R-:W-:Y:S09]  /*f380*/  HMMA.16816.F32 R24, R188.reuse, R4, R24 ;  /* 0x00000004bc18723c */ /* 0x040ff20000001818 */
[----:B------:R4:W1:Y:S01]  /*f390*/  MUFU.TANH R222, R15 ;  /* 0x0000000f00de7308 */ /* 0x0008620000002400 */
[-C--:B------:R-:W-:Y:S08]  /*f3a0*/  HMMA.16816.F32 R28, R188, R6.reuse, R28 ;  /* 0x00000006bc1c723c */ /* 0x080ff0000000181c */
[C---:B------:R-:W-:Y:S01]  /*f3b0*/  HMMA.16816.F32 R32, R212.reuse, R6, R32 ;  /* 0x00000006d420723c */ /* 0x040fe20000001820 */
[----:B------:R4:W1:Y:S01]  /*f3c0*/  MUFU.TANH R185, R16 ;  /* 0x0000001000b97308 */ /* 0x0008620000002400 */
[----:B------:R-:W1:Y:S02]  /*f3d0*/  LDSM.16.M88.4 R4, [R227+0x1800] ;  /* 0x00180000e304783b */ /* 0x000e640000000200 */
[----:B------:R-:W-:Y:S02]  /*f3e0*/  FMUL.FTZ R20, R20, c[0x0][0x320] ;  /* 0x0000c80014147a20 */ /* 0x000fe40000410000 */
[----:B------:R-:W-:Y:S02]  /*f3f0*/  FMUL.FTZ R21, R21, c[0x0][0x320] ;  /* 0x0000c80015157a20 */ /* 0x000fe40000410000 */
[----:B------:R-:W-:Y:S03]  /*f400*/  FMUL.FTZ R22, R22, c[0x0][0x320] ;  /* 0x0000c80016167a20 */ /* 0x000fe60000410000 */
[----:B------:R4:W1:Y:S01]  /*f410*/  MUFU.TANH R184, R17 ;  /* 0x0000001100b87308 */ /* 0x0008620000002400 */
[----:B------:R-:W-:Y:S02]  /*f420*/  FMUL.FTZ R23, R23, c[0x0][0x320] ;  /* 0x0000c80017177a20 */ /* 0x000fe40000410000 */
[----:B------:R-:W-:Y:S01]  /*f430*/  FMUL.FTZ R24, R24, c[0x0][0x320] ;  /* 0x0000c80018187a20 */ /* 0x000fe20000410000 */
[-C--:B-----5:R-:W-:Y:S03]  /*f440*/  HMMA.16816.F32 R36, R212, R8.reuse, R36 ;  /* 0x00000008d424723c */ /* 0x0a0fe60000001824 */
[----:B------:R-:W-:Y:S02]  /*f450*/  FMUL.FTZ R25, R25, c[0x0][0x320] ;  /* 0x0000c80019197a20 */ /* 0x000fe40000410000 */
[----:B------:R-:W-:Y:S01]  /*f460*/  FMUL.FTZ R27, R27, c[0x0][0x320] ;  /* 0x0000c8001b1b7a20 */ /* 0x000fe20000410000 */
[----:B------:R4:W1:Y:S01]  /*f470*/  MUFU.TANH R202, R18 ;  /* 0x0000001200ca7308 */ /* 0x0008620000002400 */
        /* <DEDUP_REMOVED lines=10> */
[----:B------:R4:W2:Y:S01]  /*f520*/  MUFU.TANH R198, R20 ;  /* 0x0000001400c67308 */ /* 0x0008a20000002400 */
[----:B------:R-:W5:Y:S02]  /*f530*/  LDSM.16.M88.4 R8, [R227+0x2000] ;  /* 0x00200000e308783b */ /* 0x000f640000000200 */
[----:B------:R-:W-:Y:S02]  /*f540*/  FMUL.FTZ R34, R34, c[0x0][0x320] ;  /* 0x0000c80022227a20 */ /* 0x000fe40000410000 */
[----:B------:R-:W-:Y:S02]  /*f550*/  FMUL.FTZ R35, R35, c[0x0][0x320] ;  /* 0x0000c80023237a20 */ /* 0x000fe40000410000 */
[-C--:B-1----:R-:W-:Y:S03]  /*f560*/  HMMA.16816.F32 R52, R212, R4.reuse, R52 ;  /* 0x00000004d434723c */ /* 0x082fe60000001834 */
        /* <DEDUP_REMOVED lines=12> */
[----:B------:R-:W1:Y:S03]  /*f630*/  LDSM.16.M88.4 R4, [R227+0x2800] ;  /* 0x00280000e304783b */ /* 0x000e660000000200 */
[----:B------:R-:W-:Y:S02]  /*f640*/  FMUL.FTZ R42, R42, c[0x0][0x320] ;  /* 0x0000c8002a2a7a20 */ /* 0x000fe40000410000 */
[----:B------:R-:W-:Y:S02]  /*f650*/  FMUL.FTZ R43, R43, c[0x0][0x320] ;  /* 0x0000c8002b2b7a20 */ /* 0x000fe40000410000 */
[----:B------:R-:W-:Y:S01]  /*f660*/  FMUL.FTZ R44, R44, c[0x0][0x320] ;  /* 0x0000c8002c2c7a20 */ /* 0x000fe20000410000 */
[----:B------:R-:W1:Y:S01]  /*f670*/  MUFU.TANH R24, R24 ;  /* 0x0000001800187308 */ /* 0x000e620000002400 */
[-C--:B-----5:R-:W-:Y:S03]  /*f680*/  HMMA.16816.F32 R68, R212, R8.reuse, R68 ;  /* 0x00000008d444723c */ /* 0x0a0fe60000001844 */
[----:B------:R-:W-:Y:S02]  /*f690*/  FMUL.FTZ R45, R45, c[0x0][0x320] ;  /* 0x0000c8002d2d7a20 */ /* 0x000fe40000410000 */
[----:B------:R-:W-:Y:S02]  /*f6a0*/  FMUL.FTZ R46, R46, c[0x0][0x320] ;  /* 0x0000c8002e2e7a20 */ /* 0x000fe40000410000 */
[----:B------:R-:W-:Y:S01]  /*f6b0*/  FMUL.FTZ R47, R47, c[0x0][0x320] ;  /* 0x0000c8002f2f7a20 */ /* 0x000fe20000410000 */
[C---:B------:R-:W-:Y:S01]  /*f6c0*/  HMMA.16816.F32 R72, R188.reuse, R8, R72 ;  /* 0x00000008bc48723c */ /* 0x040fe20000001848 */
[----:B------:R-:W2:Y:S03]  /*f6d0*/  MUFU.TANH R25, R25 ;  /* 0x0000001900197308 */ /* 0x000ea60000002400 */
[----:B------:R-:W-:Y:S02]  /*f6e0*/  FMUL.FTZ R48, R48, c[0x0][0x320] ;  /* 0x0000c80030307a20 */ /* 0x000fe40000410000 */
[----:B------:R-:W-:Y:S02]  /*f6f0*/  FMUL.FTZ R49, R49, c[0x0][0x320] ;  /* 0x0000c80031317a20 */ /* 0x000fe40000410000 */
[-C--:B------:R-:W-:Y:S03]  /*f700*/  HMMA.16816.F32 R76, R188, R10.reuse, R76 ;  /* 0x0000000abc4c723c */ /* 0x080fe6000000184c */
[----:B------:R-:W2:Y:S01]  /*f710*/  MUFU.TANH R27, R27 ;  /* 0x0000001b001b7308 */ /* 0x000ea20000002400 */
[----:B------:R-:W-:Y:S02]  /*f720*/  FMUL.FTZ R50, R50, c[0x0][0x320] ;  /* 0x0000c80032327a20 */ /* 0x000fe40000410000 */
[----:B------:R-:W-:Y:S02]  /*f730*/  FMUL.FTZ R51, R51, c[0x0][0x320] ;  /* 0x0000c80033337a20 */ /* 0x000fe40000410000 */
[C---:B------:R-:W-:Y:S01]  /*f740*/  HMMA.16816.F32 R80, R212.reuse, R10, R80 ;  /* 0x0000000ad450723c */ /* 0x040fe20000001850 */
[----:B------:R-:W5:Y:S01]  /*f750*/  LDSM.16.M88.4 R8, [R227+0x3000] ;  /* 0x00300000e308783b */ /* 0x000f620000000200 */
[----:B------:R-:W-:Y:S04]  /*f760*/  DEPBAR.LE SB0, 0x0 ;  /* 0x000080000000791a */ /* 0x000fe80000000000 */
[----:B------:R-:W2:Y:S01]  /*f770*/  MUFU.TANH R28, R28 ;  /* 0x0000001c001c7308 */ /* 0x000ea20000002400 */
[----:B------:R-:W-:Y:S01]  /*f780*/  FMUL.FTZ R52, R52, c[0x0][0x320] ;  /* 0x0000c80034347a20 */ /* 0x000fe20000410000 */
[-C--:B-1----:R-:W-:Y:S01]  /*f790*/  HMMA.16816.F32 R84, R212, R4.reuse, R84 ;  /* 0x00000004d454723c */ /* 0x082fe20000001854 */
[----:B------:R-:W-:Y:S04]  /*f7a0*/  BAR.SYNC.DEFER_BLOCKING 0x0 ;  /* 0x0000000000007b1d */ /* 0x000fe80000010000 */
[----:B------:R-:W-:Y:S02]  /*f7b0*/  FMUL.FTZ R53, R53, c[0x0][0x320] ;  /* 0x0000c80035357a20 */ /* 0x000fe40000410000 */
[----:B------:R-:W-:Y:S01]  /*f7c0*/  FMUL.FTZ R54, R54, c[0x0][0x320] ;  /* 0x0000c80036367a20 */ /* 0x000fe20000410000 */
[----:B------:R-:W1:Y:S01]  /*f7d0*/  MUFU.TANH R29, R29 ;  /* 0x0000001d001d7308 */ /* 0x000e620000002400 */
[C---:B------:R-:W-:Y:S04]  /*f7e0*/  HMMA.16816.F32 R88, R188.reuse, R4, R88 ;  /* 0x00000004bc58723c */ /* 0x040fe80000001858 */
[----:B------:R-:W-:Y:S02]  /*f7f0*/  FMUL.FTZ R55, R55, c[0x0][0x320] ;  /* 0x0000c80037377a20 */ /* 0x000fe40000410000 */
[----:B------:R-:W-:Y:S02]  /*f800*/  FMUL.FTZ R56, R56, c[0x0][0x320] ;  /* 0x0000c80038387a20 */ /* 0x000fe40000410000 */
[-C--:B------:R-:W-:Y:S01]  /*f810*/  HMMA.16816.F32 R92, R188, R6.reuse, R92 ;  /* 0x00000006bc5c723c */ /* 0x080fe2000000185c */
[----:B------:R-:W1:Y:S03]  /*f820*/  MUFU.TANH R30, R30 ;  /* 0x0000001e001e7308 */ /* 0x000e660000002400 */
[----:B------:R-:W-:Y:S02]  /*f830*/  FMUL.FTZ R57, R57, c[0x0][0x320] ;  /* 0x0000c80039397a20 */ /* 0x000fe40000410000 */
[----:B------:R-:W-:Y:S02]  /*f840*/  FMUL.FTZ R59, R59, c[0x0][0x320] ;  /* 0x0000c8003b3b7a20 */ /* 0x000fe40000410000 */
[C---:B------:R-:W-:Y:S03]  /*f850*/  HMMA.16816.F32 R96, R212.reuse, R6, R96 ;  /* 0x00000006d460723c */ /* 0x040fe60000001860 */
[----:B------:R-:W1:Y:S01]  /*f860*/  MUFU.TANH R31, R31 ;  /* 0x0000001f001f7308 */ /* 0x000e620000002400 */
[----:B------:R-:W-:Y:S02]  /*f870*/  FMUL.FTZ R60, R60, c[0x0][0x320] ;  /* 0x0000c8003c3c7a20 */ /* 0x000fe40000410000 */
[----:B------:R-:W-:Y:S02]  /*f880*/  FMUL.FTZ R61, R61, c[0x0][0x320] ;  /* 0x0000c8003d3d7a20 */ /* 0x000fe40000410000 */
[-C--:B-----5:R-:W-:Y:S04]  /*f890*/  HMMA.16816.F32 R100, R212, R8.reuse, R100 ;  /* 0x00000008d464723c */ /* 0x0a0fe80000001864 */
[----:B------:R-:W-:Y:S01]  /*f8a0*/  FMUL.FTZ R62, R62, c[0x0][0x320] ;  /* 0x0000c8003e3e7a20 */ /* 0x000fe20000410000 */
[----:B------:R-:W1:Y:S01]  /*f8b0*/  MUFU.TANH R32, R32 ;  /* 0x0000002000207308 */ /* 0x000e620000002400 */
        /* <DEDUP_REMOVED lines=9> */
[----:B------:R-:W1:Y:S03]  /*f950*/  MUFU.TANH R34, R34 ;  /* 0x0000002200227308 */ /* 0x000e660000002400 */
[----:B------:R-:W-:Y:S02]  /*f960*/  FMUL.FTZ R72, R72, c[0x0][0x320] ;  /* 0x0000c80048487a20 */ /* 0x000fe40000410000 */
[----:B------:R-:W-:Y:S02]  /*f970*/  FMUL.FTZ R73, R73, c[0x0][0x320] ;  /* 0x0000c80049497a20 */ /* 0x000fe40000410000 */
[----:B------:R-:W-:Y:S03]  /*f980*/  FMUL.FTZ R74, R74, c[0x0][0x320] ;  /* 0x0000c8004a4a7a20 */ /* 0x000fe60000410000 */
        /* <DEDUP_REMOVED lines=56> */
[----:B------:R-:W-:Y:S07]  /*fd10*/  FMUL.FTZ R92, R92, c[0x0][0x320] ;  /* 0x0000c8005c5c7a20 */ /* 0x000fee0000410000 */
        /* <DEDUP_REMOVED lines=71> */
[----:B------:R-:W1:Y:S01]  /*10190*/  MUFU.TANH R115, R115 ;  /* 0x0000007300737308 */ /* 0x000e620000002400 */
[----:B------:R-:W-:-:S05]  /*101a0*/  @!P0 BRA `(.L_x_559) ;  /* 0x000004d000008947 */ /* 0x000fca0003800000 */
[----:B--234-:R-:W-:Y:S01]  /*101b0*/  IMAD.MOV.U32 R244, RZ, RZ, RZ ;  /* 0x000000fffff47224 */ /* 0x01cfe200078e00ff */
[----:B------:R-:W2:Y:S01]  /*101c0*/  LDL R3, [R1+0x34] ;  /* 0x0000340001037983 */ /* 0x000ea20000100800 */
[----:B------:R-:W-:Y:S03]  /*101d0*/  IMAD.SHL.U32 R7, R242, 0x2, RZ ;  /* 0x00000002f2077824 */ /* 0x000fe600078e00ff */
[----:B------:R-:W3:Y:S04]  /*101e0*/  LDL R249, [R1+0x30] ;  /* 0x0000300001f97983 */ /* 0x000ee80000100800 */
[----:B------:R-:W4:Y:S04]  /*101f0*/  LDL.64 R208, [R1+0x40] ;  /* 0x0000400001d07983 */ /* 0x000f280000100a00 */
        /* <DEDUP_REMOVED lines=9> */
[----:B-----5:R-:W-:Y:S02]  /*10290*/  @!P2 LEA.HI.X.SX32 R5, R4, R247, 0x1, P0 ;  /* 0x000000f70405a211 */ /* 0x020fe400000f0eff */
[C---:B------:R-:W-:Y:S02]  /*102a0*/  @!P2 LEA R2, P0, R3.reuse, c[0x0][0x2a0], 0x2 ;  /* 0x0000a8000302aa11 */ /* 0x040fe400078010ff */
[----:B------:R-:W-:Y:S02]  /*102b0*/  SHF.R.S32.HI R247, RZ, 0x1f, R242 ;  /* 0x0000001ffff77819 */ /* 0x000fe400000114f2 */
[----:B------:R-:W-:Y:S02]  /*102c0*/  @!P2 LEA.HI.X R3, R3, c[0x0][0x2a4], R5, 0x2, P0 ;  /* 0x0000a9000303aa11 */ /* 0x000fe400000f1405 */
[----:B------:R-:W-:Y:S03]  /*102d0*/  SHF.L.U64.HI R5, R242, 0x1, R247 ;  /* 0x00000001f2057819 */ /* 0x000fe600000102f7 */
[----:B------:R2:W3:Y:S02]  /*102e0*/  @!P2 LDG.E R244, [R2.64] ;  /* 0x0000000602f4a981 */ /* 0x0004e4000c1e1900 */
[----:B--2---:R-:W-:Y:S04]  /*102f0*/  IMAD.MOV R2, RZ, RZ, -R4 ;  /* 0x000000ffff027224 */ /* 0x004fe800078e0a04 */
[----:B------:R-:W-:Y:S04]  /*10300*/  IMAD R252, R2, c[0x0][0x2b8], R0 ;  /* 0x0000ae0002fc7a24 */ /* 0x000fe800078e0200 */
[----:B------:R-:W-:Y:S01]  /*10310*/  IMAD.WIDE.U32 R2, R252, c[0x0][0x1e0], RZ ;  /* 0x00007800fc027a25 */ /* 0x000fe200078e00ff */
[----:B------:R-:W-:Y:S05]  /*10320*/  SHF.R.S32.HI R0, RZ, 0x1f, R252 ;  /* 0x0000001fff007819 */ /* 0x000fea00000114fc */
[----:B------:R-:W-:Y:S04]  /*10330*/  IMAD R0, R0, c[0x0][0x1e0], RZ ;  /* 0x0000780000007a24 */ /* 0x000fe800078e02ff */
[----:B------:R-:W-:Y:S04]  /*10340*/  IMAD R0, R252, c[0x0][0x1e4], R0 ;  /* 0x00007900fc007a24 */ /* 0x000fe800078e0200 */
[----:B------:R-:W-:Y:S01]  /*10350*/  IMAD.IADD R3, R3, 0x1, R0 ;  /* 0x0000000103037824 */ /* 0x000fe200078e0200 */
[----:B---3--:R-:W-:Y:S03]  /*10360*/  SHF.R.S32.HI R4, RZ, 0x1f, R244 ;  /* 0x0000001fff047819 */ /* 0x008fe600000114f4 */
        /* <DEDUP_REMOVED lines=8> */
[----:B------:R2:W3:Y:S02]  /*103f0*/  SHFL.IDX PT, R6, R0, RZ, 0x181f ;  /* 0x00181fff00067589 */ /* 0x0004e400000e0000 */
.L_x_613:
[----:B------:R-:W-:-:S05]  /*10400*/  BRA.DIV ~URZ, `(.L_x_561) ;  /* 0x0000a0b27f007947 */ /* 0x000fca000b800000 */
[----:B------:R-:W4:Y:S02]  /*10410*/  SHFL.IDX PT, R2, R4, RZ, 0x181f ;  /* 0x00181fff04027589 */ /* 0x000f2400000e0000 */
[-C--:B----4-:R-:W-:Y:S05]  /*10420*/  IADD3 R2, P0, R2, R7.reuse, RZ ;  /* 0x0000000702027210 */ /* 0x090fea0007f1e0ff */
[--C-:B---3--:R-:W-:Y:S05]  /*10430*/  IMAD.X R3, R6, 0x1, R5.reuse, P0 ;  /* 0x0000000106037824 */ /* 0x108fea00000e0605 */
[----:B------:R-:W-:Y:S01]  /*10440*/  @!PT LDS RZ, [RZ] ;  /* 0x00000000fffff984 */ /* 0x000fe20000000800 */
[----:B------:R-:W-:Y:S01]  /*10450*/  @!PT LDS RZ, [RZ] ;  /* 0x00000000fffff984 */ /* 0x000fe20000000800 */
[----:B------:R3:W-:Y:S04]  /*10460*/  LDGSTS.E.BYPASS.LTC128B.128 [R243+0x3900], [R2.64], !P5 ;  /* 0x0390000002f37fae */ /* 0x0007e8000e901d46 */
[----:B---3--:R-:W3:Y:S04]  /*10470*/  SHFL.IDX PT, R2, R4, 0x1, 0x181f ;  /* 0x00381f0004027f89 */ /* 0x008ee800000e0000 */
[----:B------:R-:W4:Y:S01]  /*10480*/  SHFL.IDX PT, R3, R0, 0x1, 0x181f ;  /* 0x00381f0000037f89 */ /* 0x000f2200000e0000 */
[-C--:B---3--:R-:W-:Y:S05]  /*10490*/  IADD3 R2, P0, R2, R7.reuse, RZ ;  /* 0x0000000702027210 */ /* 0x088fea0007f1e0ff */
[--C-:B----4-:R-:W-:Y:S05]  /*104a0*/  IMAD.X R3, R3, 0x1, R5.reuse, P0 ;  /* 0x0000000103037824 */ /* 0x110fea00000e0605 */
        /* <DEDUP_REMOVED lines=17> */
[----:B------:R-:W4:Y:S04]  /*105c0*/  SHFL.IDX PT, R3, R0, 0x5, 0x181f ;  /* 0x00b81f0000037f89 */ /* 0x000f2800000e0000 */
[----:B------:R-:W2:Y:S04]  /*105d0*/  SHFL.IDX PT, R4, R4, 0x6, 0x181f ;  /* 0x00d81f0004047f89 */ /* 0x000ea800000e0000 */
[----:B--2---:R-:W2:Y:S01]  /*105e0*/  SHFL.IDX PT, R0, R0, 0x6, 0x181f ;  /* 0x00d81f0000007f89 */ /* 0x004ea200000e0000 */
[----:B---3--:R-:W-:Y:S05]  /*105f0*/  IADD3 R2, P0, R2, R7, RZ ;  /* 0x0000000702027210 */ /* 0x008fea0007f1e0ff */
[----:B----4-:R-:W-:Y:S05]  /*10600*/  IMAD.X R3, R3, 0x1, R5, P0 ;  /* 0x0000000103037824 */ /* 0x010fea00000e0605 */
[----:B------:R3:W-:Y:S03]  /*10610*/  LDGSTS.E.BYPASS.LTC128B.128 [R243+0x6100], [R2.64], !P5 ;  /* 0x0610000002f37fae */ /* 0x0007e6000e901d46 */
.L_x_614:
[----:B---3--:R-:W-:Y:S04]  /*10620*/  IADD3 R2, P0, R4, R7, RZ ;  /* 0x0000000704027210 */ /* 0x008fe80007f1e0ff */
[----:B--2---:R-:W-:Y:S05]  /*10630*/  IADD3.X R3, R0, R5, RZ, P0, !PT ;  /* 0x0000000500037210 */ /* 0x004fea00007fe4ff */
[----:B------:R-:W-:Y:S01]  /*10640*/  @!PT LDS RZ, [RZ] ;  /* 0x00000000fffff984 */ /* 0x000fe20000000800 */
[----:B------:R-:W-:Y:S01]  /*10650*/  @!PT LDS RZ, [RZ] ;  /* 0x00000000fffff984 */ /* 0x000fe20000000800 */
[----:B------:R-:W-:Y:S01]  /*10660*/  @!PT LDS RZ, [RZ] ;  /* 0x00000000fffff984 */ /* 0x000fe20000000800 */
[----:B------:R2:W-:Y:S04]  /*10670*/  LDGSTS.E.BYPASS.LTC128B.128 [R243+0x6900], [R2.64], !P5 ;  /* 0x0690000002f37fae */ /* 0x0005e8000e901d46 */
.L_x_559:
[----:B--234-:R-:W-:Y:S05]  /*10680*/  BSYNC B0 ;  /* 0x0000000000007941 */ /* 0x01cfea0003800000 */
.L_x_558:
        /* <DEDUP_REMOVED lines=113> */
[----:B------:R-:W-:-:S05]  /*10da0*/  BRA.DIV ~URZ, `(.L_x_562) ;  /* 0x00009de27f007947 */ /* 0x000fca000b800000 */
[----:B------:R-:W-:Y:S04]  /*10db0*/  SHFL.BFLY PT, R0, R4, 0x2, 0x1f ;  /* 0x0c401f0004007f89 */ /* 0x000fe800000e0000 */
[----:B------:R-:W1:Y:S02]  /*10dc0*/  SHFL.BFLY PT, R2, R70, 0x2, 0x1f ;  /* 0x0c401f0046027f89 */ /* 0x000e6400000e0000 */
[----:B-1----:R-:W-:Y:S02]  /*10dd0*/  FMNMX.FTZ R70, R70, R2, !PT ;  /* 0x0000000246467209 */ /* 0x002fe40007810000 */
[----:B------:R-:W-:Y:S02]  /*10de0*/  FMNMX.FTZ R4, R4, R0, !PT ;  /* 0x0000000004047209 */ /* 0x000fe40007810000 */
[----:B------:R-:W1:Y:S04]  /*10df0*/  SHFL.BFLY PT, R0, R69, 0x2, 0x1f ;  /* 0x0c401f0045007f89 */ /* 0x000e6800000e0000 */
[----:B------:R-:W2:Y:S04]  /*10e00*/  SHFL.BFLY PT, R71, R4, 0x1, 0x1f ;  /* 0x0c201f0004477f89 */ /* 0x000ea800000e0000 */
[----:B------:R-:W3:Y:S01]  /*10e10*/  SHFL.BFLY PT, R2, R70, 0x1, 0x1f ;  /* 0x0c201f0046027f89 */ /* 0x000ee200000e0000 */
[----:B-1----:R-:W-:Y:S02]  /*10e20*/  FMNMX.FTZ R69, R69, R0, !PT ;  /* 0x0000000045457209 */ /* 0x002fe40007810000 */
[----:B--2---:R-:W-:Y:S02]  /*10e30*/  FMNMX.FTZ R71, R4, R71, !PT ;  /* 0x0000004704477209 */ /* 0x004fe40007810000 */
[----:B------:R-:W1:Y:S01]  /*10e40*/  SHFL.BFLY PT, R4, R5, 0x2, 0x1f ;  /* 0x0c401f0005047f89 */ /* 0x000e6200000e0000 */
[----:B---3--:R-:W-:Y:S03]  /*10e50*/  FMNMX.FTZ R70, R70, R2, !PT ;  /* 0x0000000246467209 */ /* 0x008fe60007810000 */
[----:B------:R-:W2:Y:S01]  /*10e60*/  SHFL.BFLY PT, R2, R69, 0x1, 0x1f ;  /* 0x0c201f0045027f89 */ /* 0x000ea200000e0000 */
[----:B-1----:R-:W-:Y:S02]  /*10e70*/  FMNMX.FTZ R4, R5, R4, !PT ;  /* 0x0000000405047209 */ /* 0x002fe40007810000 */
[----:B--2---:R-:W-:Y:S03]  /*10e80*/  FMNMX.FTZ R69, R69, R2, !PT ;  /* 0x0000000245457209 */ /* 0x004fe60007810000 */
[----:B------:R1:W2:Y:S04]  /*10e90*/  SHFL.BFLY PT, R0, R4, 0x1, 0x1f ;  /* 0x0c201f0004007f89 */ /* 0x0002a800000e0000 */
.L_x_615:
[----:B--2---:R-:W-:Y:S01]  /*10ea0*/  FMNMX.FTZ R68, R0, R4, !PT ;  /* 0x0000000400447209 */ /* 0x004fe20007810000 */
[----:B------:R-:W-:Y:S01]  /*10eb0*/  FADD.FTZ R0, -R70, R118 ;  /* 0x0000007646007221 */ /* 0x000fe20000010100 */
[----:B------:R-:W2:Y:S01]  /*10ec0*/  LDL.LU R88, [R1+0x20] ;  /* 0x0000200001587983 */ /* 0x000ea20000300800 */
[----:B------:R-:W-:Y:S01]  /*10ed0*/  FMUL.FTZ R5, R69, c[0x0][0x2d0] ;  /* 0x0000b40045057a20 */ /* 0x000fe20000410000 */
[----:B------:R-:W-:Y:S01]  /*10ee0*/  WARPSYNC 0xffffffff ;  /* 0xffffffff00007948 */ /* 0x000fe20003800000 */
[----:B------:R-:W-:Y:S01]  /*10ef0*/  FMUL.FTZ R0, R0, c[0x0][0x2d0] ;  /* 0x0000b40000007a20 */ /* 0x000fe20000410000 */
[----:B------:R-:W-:Y:S01]  /*10f00*/  ISETP.GT.AND P0, PT, R245, RZ, PT ;  /* 0x000000fff500720c */ /* 0x000fe20003f04270 */
[--C-:B------:R-:W-:Y:S02]  /*10f10*/  FFMA.FTZ R6, R186, c[0x0][0x2d0], -R5.reuse ;  /* 0x0000b400ba067a23 */ /* 0x100fe40000010805 */
[----:B------:R3:W-:Y:S01]  /*10f20*/  MUFU.EX2 R58, R0 ;  /* 0x00000000003a7308 */ /* 0x0007e20000000800 */
[--C-:B------:R-:W-:Y:S02]  /*10f30*/  FFMA.FTZ R92, R24, c[0x0][0x2d0], -R5.reuse ;  /* 0x0000b400185c7a23 */ /* 0x100fe40000010805 */
[--C-:B------:R-:W-:Y:S02]  /*10f40*/  FFMA.FTZ R91, R25, c[0x0][0x2d0], -R5.reuse ;  /* 0x0000b400195b7a23 */ /* 0x100fe40000010805 */
[--C-:B------:R-:W-:Y:S02]  /*10f50*/  FFMA.FTZ R90, R28, c[0x0][0x2d0], -R5.reuse ;  /* 0x0000b4001c5a7a23 */ /* 0x100fe40000010805 */
[--C-:B------:R-:W-:Y:S02]  /*10f60*/  FFMA.FTZ R89, R29, c[0x0][0x2d0], -R5.reuse ;  /* 0x0000b4001d597a23 */ /* 0x100fe40000010805 */
[----:B-1----:R-:W-:Y:S01]  /*10f70*/  FMUL.FTZ R4, R71, c[0x0][0x2d0] ;  /* 0x0000b40047047a20 */ /* 0x002fe20000410000 */
[----:B------:R1:W-:Y:S01]  /*10f80*/  MUFU.EX2 R248, R6 ;  /* 0x0000000600f87308 */ /* 0x0003e20000000800 */
[----:B------:R-:W-:Y:S02]  /*10f90*/  FADD.FTZ R2, -R69, R116 ;  /* 0x0000007445027221 */ /* 0x000fe40000010100 */
[--C-:B------:R-:W-:Y:S02]  /*10fa0*/  FFMA.FTZ R10, R184, c[0x0][0x2d0], -R4.reuse ;  /* 0x0000b400b80a7a23 */ /* 0x100fe40000010804 */
[--C-:B------:R-:W-:Y:S02]  /*10fb0*/  FFMA.FTZ R213, R84, c[0x0][0x2d0], -R4.reuse ;  /* 0x0000b40054d57a23 */ /* 0x100fe40000010804 */
        /* <DEDUP_REMOVED lines=30> */
[----:B------:R-:W-:Y:S02]  /*111a0*/  FFMA.FTZ R33, R113, c[0x0][0x2d0], -R4 ;  /* 0x0000b40071217a23 */ /* 0x000fe40000010804 */
[----:B------:R-:W-:Y:S01]  /*111b0*/  FMUL.FTZ R4, R70, c[0x0][0x2d0] ;  /* 0x0000b40046047a20 */ /* 0x000fe20000410000 */
[----:B------:R-:W-:Y:S01]  /*111c0*/  MUFU.EX2 R196, R196 ;  /* 0x000000c400c47308 */ /* 0x000fe20000000800 */
[----:B------:R-:W-:Y:S02]  /*111d0*/  FMUL.FTZ R3, R2, c[0x0][0x2d0] ;  /* 0x0000b40002037a20 */ /* 0x000fe40000410000 */
[--C-:B---3--:R-:W-:Y:S02]  /*111e0*/  FFMA.FTZ R0, R204, c[0x0][0x2d0], -R4.reuse ;  /* 0x0000b400cc007a23 */ /* 0x108fe40000010804 */
[--C-:B-1----:R-:W-:Y:S02]  /*111f0*/  FFMA.FTZ R6, R203, c[0x0][0x2d0], -R4.reuse ;  /* 0x0000b400cb067a23 */ /* 0x102fe40000010804 */
[--C-:B------:R-:W-:Y:S02]  /*11200*/  FFMA.FTZ R184, R34, c[0x0][0x2d0], -R4.reuse ;  /* 0x0000b40022b87a23 */ /* 0x100fe40000010804 */
[----:B------:R-:W3:Y:S01]  /*11210*/  LDL.LU R34, [R1+0x24] ;  /* 0x0000240001227983 */ /* 0x000ee20000300800 */
[----:B------:R1:W-:Y:S01]  /*11220*/  MUFU.EX2 R18, R0 ;  /* 0x0000000000127308 */ /* 0x0003e20000000800 */
[--C-:B------:R-:W-:Y:S02]  /*11230*/  FFMA.FTZ R185, R23, c[0x0][0x2d0], -R4.reuse ;  /* 0x0000b40017b97a23 */ /* 0x100fe40000010804 */
[--C-:B------:R-:W-:Y:S02]  /*11240*/  FFMA.FTZ R85, R44, c[0x0][0x2d0], -R5.reuse ;  /* 0x0000b4002c557a23 */ /* 0x100fe40000010805 */
[--C-:B------:R-:W-:Y:S02]  /*11250*/  FFMA.FTZ R84, R45, c[0x0][0x2d0], -R5.reuse ;  /* 0x0000b4002d547a23 */ /* 0x100fe40000010805 */
[--C-:B------:R-:W-:Y:S02]  /*11260*/  FFMA.FTZ R81, R114, c[0x0][0x2d0], -R4.reuse ;  /* 0x0000b40072517a23 */ /* 0x100fe40000010804 */
[----:B------:R-:W-:Y:S01]  /*11270*/  FFMA.FTZ R114, R61, c[0x0][0x2d0], -R5 ;  /* 0x0000b4003d727a23 */ /* 0x000fe20000010805 */
[----:B------:R5:W-:Y:S01]  /*11280*/  MUFU.EX2 R23, R6 ;  /* 0x0000000600177308 */ /* 0x000be20000000800 */
[----:B------:R-:W-:Y:S02]  /*11290*/  FADD.FTZ R2, -R71, R117 ;  /* 0x0000007547027221 */ /* 0x000fe40000010100 */
[--C-:B------:R-:W-:Y:S02]  /*112a0*/  FFMA.FTZ R117, R38, c[0x0][0x2d0], -R4.reuse ;  /* 0x0000b40026757a23 */ /* 0x100fe40000010804 */
[--C-:B------:R-:W-:Y:S02]  /*112b0*/  FFMA.FTZ R8, R201, c[0x0][0x2d0], -R4.reuse ;  /* 0x0000b400c9087a23 */ /* 0x100fe40000010804 */
[--C-:B------:R-:W-:Y:S02]  /*112c0*/  FFMA.FTZ R201, R76, c[0x0][0x2d0], -R5.reuse ;  /* 0x0000b4004cc97a23 */ /* 0x100fe40000010805 */
[--C-:B------:R-:W-:Y:S01]  /*112d0*/  FFMA.FTZ R118, R35, c[0x0][0x2d0], -R4.reuse ;  /* 0x0000b40023767a23 */ /* 0x100fe20000010804 */
[----:B------:R-:W2:Y:S01]  /*112e0*/  MUFU.EX2 R3, R3 ;  /* 0x0000000300037308 */ /* 0x000ea20000000800 */
[--C-:B----4-:R-:W-:Y:S02]  /*112f0*/  FFMA.FTZ R7, R202, c[0x0][0x2d0], -R4.reuse ;  /* 0x0000b400ca077a23 */ /* 0x110fe40000010804 */
[--C-:B------:R-:W-:Y:S02]  /*11300*/  FFMA.FTZ R112, R51, c[0x0][0x2d0], -R4.reuse ;  /* 0x0000b40033707a23 */ /* 0x100fe40000010804 */
[----:B-1----:R-:W-:Y:S02]  /*11310*/  FMUL.FTZ R0, R68, c[0x0][0x2d0] ;  /* 0x0000b40044007a20 */ /* 0x002fe40000410000 */
[----:B------:R-:W-:Y:S02]  /*11320*/  FFMA.FTZ R204, R86, c[0x0][0x2d0], -R4 ;  /* 0x0000b40056cc7a23 */ /* 0x000fe40000010804 */
[----:B------:R-:W-:Y:S01]  /*11330*/  FFMA.FTZ R38, R111, c[0x0][0x2d0], -R0 ;  /* 0x0000b4006f267a23 */ /* 0x000fe20000010800 */
[----:B------:R-:W-:Y:S01]  /*11340*/  MUFU.EX2 R80, R7 ;  /* 0x0000000700507308 */ /* 0x000fe20000000800 */
[--C-:B------:R-:W-:Y:S02]  /*11350*/  FFMA.FTZ R206, R82, c[0x0][0x2d0], -R4.reuse ;  /* 0x0000b40052ce7a23 */ /* 0x100fe40000010804 */
[--C-:B------:R-:W-:Y:S02]  /*11360*/  FFMA.FTZ R86, R41, c[0x0][0x2d0], -R5.reuse ;  /* 0x0000b40029567a23 */ /* 0x100fe40000010805 */
[--C-:B-----5:R-:W-:Y:S02]  /*11370*/  FFMA.FTZ R6, R218, c[0x0][0x2d0], -R5.reuse ;  /* 0x0000b400da067a23 */ /* 0x120fe40000010805 */
[--C-:B------:R-:W-:Y:S02]  /*11380*/  FFMA.FTZ R209, R87, c[0x0][0x2d0], -R4.reuse ;  /* 0x0000b40057d17a23 */ /* 0x100fe40000010804 */
[--C-:B------:R-:W-:Y:S01]  /*11390*/  FFMA.FTZ R87, R40, c[0x0][0x2d0], -R5.reuse ;  /* 0x0000b40028577a23 */ /* 0x100fe20000010805 */
[----:B------:R1:W-:Y:S01]  /*113a0*/  MUFU.EX2 R111, R6 ;  /* 0x00000006006f7308 */ /* 0x0003e20000000800 */
[----:B------:R-:W-:Y:S02]  /*113b0*/  FFMA.FTZ R65, R115, c[0x0][0x2d0], -R4 ;  /* 0x0000b40073417a23 */ /* 0x000fe40000010804 */
[--C-:B------:R-:W-:Y:S02]  /*113c0*/  FFMA.FTZ R115, R77, c[0x0][0x2d0], -R5.reuse ;  /* 0x0000b4004d737a23 */ /* 0x100fe40000010805 */
[--C-:B------:R-:W-:Y:S02]  /*113d0*/  FFMA.FTZ R51, R108, c[0x0][0x2d0], -R5.reuse ;  /* 0x0000b4006c337a23 */ /* 0x100fe40000010805 */
[--C-:B------:R-:W-:Y:S02]  /*113e0*/  FFMA.FTZ R97, R27, c[0x0][0x2d0], -R0.reuse ;  /* 0x0000b4001b617a23 */ /* 0x100fe40000010800 */
[--C-:B------:R-:W-:Y:S01]  /*113f0*/  FFMA.FTZ R27, R79, c[0x0][0x2d0], -R0.reuse ;  /* 0x0000b4004f1b7a23 */ /* 0x100fe20000010800 */
[----:B------:R4:W-:Y:S01]  /*11400*/  MUFU.EX2 R82, R10 ;  /* 0x0000000a00527308 */ /* 0x0009e20000000800 */
[----:B------:R-:W-:Y:S02]  /*11410*/  FMUL.FTZ R2, R2, c[0x0][0x2d0] ;  /* 0x0000b40002027a20 */ /* 0x000fe40000410000 */
[--C-:B------:R-:W-:Y:S02]  /*11420*/  FFMA.FTZ R108, R46, c[0x0][0x2d0], -R0.reuse ;  /* 0x0000b4002e6c7a23 */ /* 0x100fe40000010800 */
[----:B------:R-:W-:Y:S02]  /*11430*/  FFMA.FTZ R46, R78, c[0x0][0x2d0], -R0 ;  /* 0x0000b4004e2e7a23 */ /* 0x000fe40000010800 */
[----:B------:R-:W5:Y:S01]  /*11440*/  LDSM.16.MT88.4 R76, [R225] ;  /* 0x00000000e14c783b */ /* 0x000f620000004200 */
[--C-:B------:R-:W-:Y:S02]  /*11450*/  FFMA.FTZ R37, R93, c[0x0][0x2d0], -R5.reuse ;  /* 0x0000b4005d257a23 */ /* 0x100fe40000010805 */
[----:B------:R-:W-:Y:S01]  /*11460*/  MUFU.EX2 R2, R2 ;  /* 0x0000000200027308 */ /* 0x000fe20000000800 */
[--C-:B------:R-:W-:Y:S02]  /*11470*/  FFMA.FTZ R186, R22, c[0x0][0x2d0], -R4.reuse ;  /* 0x0000b40016ba7a23 */ /* 0x100fe40000010804 */
[--C-:B------:R-:W-:Y:S02]  /*11480*/  FFMA.FTZ R116, R39, c[0x0][0x2d0], -R4.reuse ;  /* 0x0000b40027747a23 */ /* 0x100fe40000010804 */
[----:B-1----:R-:W2:Y:S01]  /*11490*/  LDL.LU R6, [R1+0x28] ;  /* 0x0000280001067983 */ /* 0x002ea20000300800 */
[--C-:B------:R-:W-:Y:S02]  /*114a0*/  FFMA.FTZ R113, R50, c[0x0][0x2d0], -R4.reuse ;  /* 0x0000b40032717a23 */ /* 0x100fe40000010804 */
[--C-:B------:R-:W-:Y:S02]  /*114b0*/  FFMA.FTZ R100, R55, c[0x0][0x2d0], -R4.reuse ;  /* 0x0000b40037647a23 */ /* 0x100fe40000010804 */
[----:B------:R-:W1:Y:S01]  /*114c0*/  MUFU.EX2 R22, R9 ;  /* 0x0000000900167308 */ /* 0x000e620000000800 */
        /* <DEDUP_REMOVED lines=12> */
[--C-:B------:R-:W-:Y:S02]  /*11590*/  FFMA.FTZ R4, R220, c[0x0][0x2d0], -R5.reuse ;  /* 0x0000b400dc047a23 */ /* 0x100fe40000010805 */
[--C-:B------:R-:W-:Y:S02]  /*115a0*/  FFMA.FTZ R98, R216, c[0x0][0x2d0], -R0.reuse ;  /* 0x0000b400d8627a23 */ /* 0x100fe40000010800 */
[--C-:B------:R-:W-:Y:S02]  /*115b0*/  FFMA.FTZ R7, R222, c[0x0][0x2d0], -R0.reuse ;  /* 0x0000b400de077a23 */ /* 0x100fe40000010800 */
[--C-:B------:R-:W-:Y:S01]  /*115c0*/  FFMA.FTZ R93, R31, c[0x0][0x2d0], -R0.reuse ;  /* 0x0000b4001f5d7a23 */ /* 0x100fe20000010800 */
[----:B------:R-:W-:Y:S01]  /*115d0*/  MOV R31, R64 ;  /* 0x00000040001f7202 */ /* 0x000fe20000000f00 */
[--C-:B------:R-:W-:Y:S01]  /*115e0*/  FFMA.FTZ R103, R60, c[0x0][0x2d0], -R5.reuse ;  /* 0x0000b4003c677a23 */ /* 0x100fe20000010805 */
[----:B------:R1:W-:Y:S01]  /*115f0*/  MUFU.EX2 R222, R8 ;  /* 0x0000000800de7308 */ /* 0x0003e20000000800 */
[--C-:B------:R-:W-:Y:S02]  /*11600*/  FFMA.FTZ R19, R105, c[0x0][0x2d0], -R5.reuse ;  /* 0x0000b40069137a23 */ /* 0x100fe40000010805 */
[--C-:B------:R-:W-:Y:S02]  /*11610*/  FFMA.FTZ R50, R109, c[0x0][0x2d0], -R5.reuse ;  /* 0x0000b4006d327a23 */ /* 0x100fe40000010805 */
[--C-:B------:R-:W-:Y:S01]  /*11620*/  FFMA.FTZ R109, R47, c[0x0][0x2d0], -R0.reuse ;  /* 0x0000b4002f6d7a23 */ /* 0x100fe20000010800 */
[----:B------:R-:W-:Y:S01]  /*11630*/  MOV R47, R52 ;  /* 0x00000034002f7202 */ /* 0x000fe20000000f00 */
        /* <DEDUP_REMOVED lines=9> */
[----:B------:R-:W-:Y:S02]  /*116d0*/  FFMA.FTZ R54, R104, c[0x0][0x2d0], -R5 ;  /* 0x0000b40068367a23 */ /* 0x000fe40000010805 */
[--C-:B------:R-:W-:Y:S02]  /*116e0*/  FFMA.FTZ R14, R221, c[0x0][0x2d0], -R0.reuse ;  /* 0x0000b400dd0e7a23 */ /* 0x100fe40000010800 */
[--C-:B------:R-:W-:Y:S02]  /*116f0*/  FFMA.FTZ R11, R246, c[0x0][0x2d0], -R0.reuse ;  /* 0x0000b400f60b7a23 */ /* 0x100fe40000010800 */
[--C-:B----4-:R-:W-:Y:S02]  /*11700*/  FFMA.FTZ R10, R223, c[0x0][0x2d0], -R0.reuse ;  /* 0x0000b400df0a7a23 */ /* 0x110fe40000010800 */
        /* <DEDUP_REMOVED lines=16> */
[----:B------:R-:W-:Y:S01]  /*11810*/  FFMA.FTZ R39, R106, c[0x0][0x2d0], -R0 ;  /* 0x0000b4006a277a23 */ /* 0x000fe20000010800 */
[----:B------:R-:W-:Y:S01]  /*11820*/  MUFU.EX2 R184, R184 ;  /* 0x000000b800b87308 */ /* 0x000fe20000000800 */
[----:B------:R-:W-:Y:S02]  /*11830*/  FADD.FTZ R0, -R68, R119 ;  /* 0x0000007744007221 */ /* 0x000fe40000010100 */
[--C-:B------:R-:W-:Y:S02]  /*11840*/  FFMA.FTZ R102, R56, c[0x0][0x2d0], -R5.reuse ;  /* 0x0000b40038667a23 */ /* 0x100fe40000010805 */
[----:B------:R-:W-:Y:S02]  /*11850*/  FMUL.FTZ R0, R0, c[0x0][0x2d0] ;  /* 0x0000b40000007a20 */ /* 0x000fe40000410000 */
[--C-:B------:R-:W-:Y:S02]  /*11860*/  FFMA.FTZ R36, R13, c[0x0][0x2d0], -R5.reuse ;  /* 0x0000b4000d247a23 */ /* 0x100fe40000010805 */
[--C-:B------:R-:W-:Y:S01]  /*11870*/  FFMA.FTZ R49, R12, c[0x0][0x2d0], -R5.reuse ;  /* 0x0000b4000c317a23 */ /* 0x100fe20000010805 */
[----:B------:R-:W-:Y:S01]  /*11880*/  MUFU.EX2 R106, R11 ;  /* 0x0000000b006a7308 */ /* 0x000fe20000000800 */
[--C-:B------:R-:W-:Y:S02]  /*11890*/  FFMA.FTZ R99, R57, c[0x0][0x2d0], -R5.reuse ;  /* 0x0000b40039637a23 */ /* 0x100fe40000010805 */
[--C-:B------:R-:W-:Y:S01]  /*118a0*/  FFMA.FTZ R203, R72, c[0x0][0x2d0], -R5.reuse ;  /* 0x0000b40048cb7a23 */ /* 0x100fe20000010805 */
[----:B------:R-:W-:Y:S01]  /*118b0*/  MOV R59, R49 ;  /* 0x00000031003b7202 */ /* 0x000fe20000000f00 */
[----:B------:R-:W-:Y:S05]  /*118c0*/  FFMA.FTZ R202, R73, c[0x0][0x2d0], -R5 ;  /* 0x0000b40049ca7a23 */ /* 0x000fea0000010805 */
        /* <DEDUP_REMOVED lines=40> */
[C---:B--2---:R-:W-:Y:S01]  /*11b50*/  FMUL.FTZ R61, R3.reuse, R121 ;  /* 0x00000079033d7220 */ /* 0x044fe20000410000 */
[----:B------:R-:W-:Y:S01]  /*11b60*/  MOV R74, R32 ;  /* 0x00000020004a7202 */ /* 0x000fe20000000f00 */
[----:B------:R-:W2:Y:S01]  /*11b70*/  LDL.LU R121, [R1+0x2c] ;  /* 0x00002c0001797983 */ /* 0x000ea20000300800 */
[C---:B------:R-:W-:Y:S01]  /*11b80*/  FMUL.FTZ R60, R3.reuse, R120 ;  /* 0x00000078033c7220 */ /* 0x040fe20000410000 */
[----:B-1----:R-:W-:Y:S01]  /*11b90*/  F2FP.PACK_AB R72, R22, R26 ;  /* 0x0000001a1648723e */ /* 0x002fe200000000ff */
[----:B------:R-:W-:Y:S01]  /*11ba0*/  FMUL.FTZ R64, R2, R124 ;  /* 0x0000007c02407220 */ /* 0x000fe20000410000 */
[----:B------:R-:W-:Y:S01]  /*11bb0*/  F2FP.PACK_AB R73, R18, R23 ;  /* 0x000000171249723e */ /* 0x000fe200000000ff */
[C---:B------:R-:W-:Y:S01]  /*11bc0*/  FMUL.FTZ R8, R3.reuse, R148 ;  /* 0x0000009403087220 */ /* 0x040fe20000410000 */
[----:B------:R-:W-:Y:S01]  /*11bd0*/  MOV R148, R36 ;  /* 0x0000002400947202 */ /* 0x000fe20000000f00 */
[----:B------:R-:W1:Y:S01]  /*11be0*/  MUFU.EX2 R120, R7 ;  /* 0x0000000700787308 */ /* 0x000e620000000800 */
        /* <DEDUP_REMOVED lines=9> */
[----:B------:R-:W4:Y:S01]  /*11c80*/  MUFU.EX2 R124, R15 ;  /* 0x0000000f007c7308 */ /* 0x000f220000000800 */
[C---:B------:R-:W-:Y:S01]  /*11c90*/  FMUL.FTZ R28, R3.reuse, R144 ;  /* 0x00000090031c7220 */ /* 0x040fe20000410000 */
[----:B------:R-:W-:Y:S01]  /*11ca0*/  MOV R144, R19 ;  /* 0x0000001300907202 */ /* 0x000fe20000000f00 */
[C---:B------:R-:W-:Y:S01]  /*11cb0*/  FMUL.FTZ R29, R3.reuse, R145 ;  /* 0x00000091031d7220 */ /* 0x040fe20000410000 */
[----:B------:R-:W-:Y:S01]  /*11cc0*/  MOV R141, R51 ;  /* 0x00000033008d7202 */ /* 0x000fe20000000f00 */
[C---:B------:R-:W-:Y:S01]  /*11cd0*/  FMUL.FTZ R40, R3.reuse, R132 ;  /* 0x0000008403287220 */ /* 0x040fe20000410000 */
[----:B------:R-:W-:Y:S01]  /*11ce0*/  MOV R145, R54 ;  /* 0x0000003600917202 */ /* 0x000fe20000000f00 */
[C---:B------:R-:W-:Y:S02]  /*11cf0*/  FMUL.FTZ R41, R3.reuse, R133 ;  /* 0x0000008503297220 */ /* 0x040fe40000410000 */
[C---:B------:R-:W-:Y:S01]  /*11d00*/  FMUL.FTZ R44, R3.reuse, R136 ;  /* 0x00000088032c7220 */ /* 0x040fe20000410000 */
[----:B------:R-:W-:Y:S01]  /*11d10*/  MOV R136, R148 ;  /* 0x0000009400887202 */ /* 0x000fe20000000f00 */
[C---:B------:R-:W-:Y:S01]  /*11d20*/  FMUL.FTZ R45, R3.reuse, R137 ;  /* 0x00000089032d7220 */ /* 0x040fe20000410000 */
[----:B------:R-:W-:Y:S01]  /*11d30*/  MOV R148, R38 ;  /* 0x0000002600947202 */ /* 0x000fe20000000f00 */
[C---:B------:R-:W-:Y:S01]  /*11d40*/  FFMA.FTZ R88, R3.reuse, R88, R248 ;  /* 0x0000005803587223 */ /* 0x040fe200000100f8 */
[----:B------:R-:W-:Y:S01]  /*11d50*/  MUFU.EX2 R132, R84 ;  /* 0x0000005400847308 */ /* 0x000fe20000000800 */
[C---:B------:R-:W-:Y:S01]  /*11d60*/  FMUL.FTZ R56, R3.reuse, R128 ;  /* 0x0000008003387220 */ /* 0x040fe20000410000 */
[----:B------:R-:W-:Y:S01]  /*11d70*/  MOV R128, R63 ;  /* 0x0000003f00807202 */ /* 0x000fe20000000f00 */
[----:B------:R-:W-:Y:S02]  /*11d80*/  FMUL.FTZ R57, R3, R129 ;  /* 0x0000008103397220 */ /* 0x000fe40000410000 */
[C---:B---3--:R-:W-:Y:S01]  /*11d90*/  FFMA.FTZ R3, R2.reuse, R34, R26 ;  /* 0x0000002202037223 */ /* 0x048fe2000001001a */
[----:B------:R-:W-:Y:S01]  /*11da0*/  MOV R34, R33 ;  /* 0x0000002100227202 */ /* 0x000fe20000000f00 */
[C---:B------:R-:W-:Y:S01]  /*11db0*/  FMUL.FTZ R4, R2.reuse, R180 ;  /* 0x000000b402047220 */ /* 0x040fe20000410000 */
[----:B------:R-:W-:Y:S01]  /*11dc0*/  MOV R180, R30 ;  /* 0x0000001e00b47202 */ /* 0x000fe20000000f00 */
[C---:B------:R-:W-:Y:S01]  /*11dd0*/  FMUL.FTZ R5, R2.reuse, R181 ;  /* 0x000000b502057220 */ /* 0x040fe20000410000 */
[----:B------:R-:W-:Y:S01]  /*11de0*/  MOV R181, R83 ;  /* 0x0000005300b57202 */ /* 0x000fe20000000f00 */
[----:B------:R-:W-:Y:S01]  /*11df0*/  FMUL.FTZ R16, R2, R172 ;  /* 0x000000ac02107220 */ /* 0x000fe20000410000 */
[----:B-1----:R-:W-:Y:S01]  /*11e00*/  F2FP.PACK_AB R83, R120, R110 ;  /* 0x0000006e7853723e */ /* 0x002fe200000000ff */
[C---:B------:R-:W-:Y:S01]  /*11e10*/  FMUL.FTZ R17, R2.reuse, R173 ;  /* 0x000000ad02117220 */ /* 0x040fe20000410000 */
[----:B------:R-:W-:Y:S01]  /*11e20*/  MOV R172, R67 ;  /* 0x0000004300ac7202 */ /* 0x000fe20000000f00 */
[C---:B------:R-:W-:Y:S01]  /*11e30*/  FMUL.FTZ R20, R2.reuse, R176 ;  /* 0x000000b002147220 */ /* 0x040fe20000410000 */
[----:B------:R-:W-:Y:S01]  /*11e40*/  MOV R176, R42 ;  /* 0x0000002a00b07202 */ /* 0x000fe20000000f00 */
[C---:B------:R-:W-:Y:S01]  /*11e50*/  FMUL.FTZ R21, R2.reuse, R177 ;  /* 0x000000b102157220 */ /* 0x040fe20000410000 */
        /* <DEDUP_REMOVED lines=17> */
[----:B------:R-:W-:Y:S01]  /*11f70*/  FMUL.FTZ R65, R2, R125 ;  /* 0x0000007d02417220 */ /* 0x000fe20000410000 */
[----:B------:R-:W-:Y:S01]  /*11f80*/  MOV R125, R47 ;  /* 0x0000002f007d7202 */ /* 0x000fe20000000f00 */
[C---:B------:R-:W-:Y:S01]  /*11f90*/  FFMA.FTZ R2, R58.reuse, R6, R23 ;  /* 0x000000063a027223 */ /* 0x040fe20000010017 */
[----:B------:R-:W1:Y:S01]  /*11fa0*/  MUFU.EX2 R107, R92 ;  /* 0x0000005c006b7308 */ /* 0x000e620000000800 */
[----:B------:R-:W-:Y:S01]  /*11fb0*/  FMUL.FTZ R6, R58, R182 ;  /* 0x000000b63a067220 */ /* 0x000fe20000410000 */
[----:B------:R-:W-:Y:S01]  /*11fc0*/  MOV R182, R82 ;  /* 0x0000005200b67202 */ /* 0x000fe20000000f00 */
[----:B------:R-:W-:Y:S01]  /*11fd0*/  FADD.FTZ R94, R18, R2 ;  /* 0x00000002125e7221 */ /* 0x000fe20000010000 */
[----:B------:R-:W-:Y:S01]  /*11fe0*/  MOV R2, R74 ;  /* 0x0000004a00027202 */ /* 0x000fe20000000f00 */
[----:B------:R-:W-:Y:S01]  /*11ff0*/  FMUL.FTZ R7, R58, R183 ;  /* 0x000000b73a077220 */ /* 0x000fe20000410000 */
[----:B------:R-:W-:Y:S01]  /*12000*/  MOV R183, R80 ;  /* 0x0000005000b77202 */ /* 0x000fe20000000f00 */
[----:B------:R-:W-:Y:S01]  /*12010*/  FMUL.FTZ R10, R0, R150 ;  /* 0x00000096000a7220 */ /* 0x000fe20000410000 */
[----:B------:R-:W-:Y:S01]  /*12020*/  F2FP.PACK_AB R74, R182, R2 ;  /* 0x00000002b64a723e */ /* 0x000fe200000000ff */
[----:B------:R-:W-:Y:S01]  /*12030*/  FMUL.FTZ R11, R0, R151 ;  /* 0x00000097000b7220 */ /* 0x000fe20000410000 */
[----:B------:R-:W-:Y:S01]  /*12040*/  F2FP.PACK_AB R75, R222, R183 ;  /* 0x000000b7de4b723e */ /* 0x000fe200000000ff */
[----:B------:R-:W-:Y:S01]  /*12050*/  FADD.FTZ R95, R22, R3 ;  /* 0x00000003165f7221 */ /* 0x000fe20000010000 */
[----:B------:R-:W-:Y:S01]  /*12060*/  F2FP.PACK_AB R80, R216, R248 ;  /* 0x000000f8d850723e */ /* 0x000fe200000000ff */
[----:B------:R-:W-:Y:S01]  /*12070*/  FMUL.FTZ R18, R58, R174 ;  /* 0x000000ae3a127220 */ /* 0x000fe20000410000 */
[----:B----4-:R-:W-:Y:S01]  /*12080*/  F2FP.PACK_AB R82, R124, R111 ;  /* 0x0000006f7c52723e */ /* 0x010fe200000000ff */
[C---:B------:R-:W-:Y:S01]  /*12090*/  FMUL.FTZ R19, R58.reuse, R175 ;  /* 0x000000af3a137220 */ /* 0x040fe20000410000 */
[----:B------:R-:W-:Y:S01]  /*120a0*/  MOV R168, R66 ;  /* 0x0000004200a87202 */ /* 0x000fe20000000f00 */
[-C--:B-----5:R-:W-:Y:S01]  /*120b0*/  HMMA.16816.F32 R4, R72, R76.reuse, R4 ;  /* 0x0000004c4804723c */ /* 0x0a0fe20000001804 */
[----:B------:R-:W-:Y:S04]  /*120c0*/  MUFU.EX2 R133, R101 ;  /* 0x0000006500857308 */ /* 0x000fe80000000800 */
[C---:B------:R-:W-:Y:S01]  /*120d0*/  FMUL.FTZ R34, R58.reuse, R166 ;  /* 0x000000a63a227220 */ /* 0x040fe20000410000 */
[----:B------:R-:W-:Y:S01]  /*120e0*/  MOV R152, R59 ;  /* 0x0000003b00987202 */ /* 0x000fe20000000f00 */
[----:B------:R-:W-:Y:S01]  /*120f0*/  FMUL.FTZ R35, R58, R167 ;  /* 0x000000a73a237220 */ /* 0x000fe20000410000 */
[C---:B------:R-:W-:Y:S03]  /*12100*/  HMMA.16816.F32 R8, R80.reuse, R76, R8 ;  /* 0x0000004c5008723c */ /* 0x040fe60000001808 */
[----:B------:R-:W-:Y:S01]  /*12110*/  MUFU.EX2 R137, R99 ;  /* 0x0000006300897308 */ /* 0x000fe20000000800 */
[----:B------:R-:W-:Y:S01]  /*12120*/  FMUL.FTZ R15, R0, R159 ;  /* 0x0000009f000f7220 */ /* 0x000fe20000410000 */
[----:B------:R-:W-:Y:S01]  /*12130*/  MOV R248, R152 ;  /* 0x0000009800f87202 */ /* 0x000fe20000000f00 */
[C---:B------:R-:W-:Y:S02]  /*12140*/  FMUL.FTZ R22, R58.reuse, R178 ;  /* 0x000000b23a167220 */ /* 0x040fe40000410000 */
[----:B------:R-:W-:Y:S04]  /*12150*/  FMUL.FTZ R23, R58, R179 ;  /* 0x000000b33a177220 */ /* 0x000fe80000410000 */
[C---:B------:R-:W-:Y:S01]  /*12160*/  FMUL.FTZ R26, R0.reuse, R142 ;  /* 0x0000008e001a7220 */ /* 0x040fe20000410000 */
[----:B------:R3:W4:Y:S01]  /*12170*/  MUFU.EX2 R99, R98 ;  /* 0x0000006200637308 */ /* 0x0007220000000800 */
[C---:B------:R-:W-:Y:S02]  /*12180*/  FMUL.FTZ R27, R0.reuse, R143 ;  /* 0x0000008f001b7220 */ /* 0x040fe40000410000 */
[C---:B------:R-:W-:Y:S02]  /*12190*/  FMUL.FTZ R30, R0.reuse, R146 ;  /* 0x00000092001e7220 */ /* 0x040fe40000410000 */
[----:B------:R-:W-:Y:S02]  /*121a0*/  FMUL.FTZ R31, R0, R147 ;  /* 0x00000093001f7220 */ /* 0x000fe40000410000 */
[C---:B------:R-:W-:Y:S02]  /*121b0*/  FMUL.FTZ R38, R58.reuse, R170 ;  /* 0x000000aa3a267220 */ /* 0x040fe40000410000 */
[----:B------:R-:W-:Y:S01]  /*121c0*/  FMUL.FTZ R39, R58, R171 ;  /* 0x000000ab3a277220 */ /* 0x000fe20000410000 */
[----:B------:R5:W-:Y:S01]  /*121d0*/  MUFU.EX2 R101, R96 ;  /* 0x0000006000657308 */ /* 0x000be20000000800 */
[C---:B------:R-:W-:Y:S02]  /*121e0*/  FMUL.FTZ R42, R0.reuse, R134 ;  /* 0x00000086002a7220 */ /* 0x040fe40000410000 */
[C---:B------:R-:W-:Y:S02]  /*121f0*/  FMUL.FTZ R43, R0.reuse, R135 ;  /* 0x00000087002b7220 */ /* 0x040fe40000410000 */
[C---:B------:R-:W-:Y:S02]  /*12200*/  FMUL.FTZ R46, R0.reuse, R138 ;  /* 0x0000008a002e7220 */ /* 0x040fe40000410000 */
[----:B------:R-:W-:Y:S02]  /*12210*/  FMUL.FTZ R47, R0, R139 ;  /* 0x0000008b002f7220 */ /* 0x000fe40000410000 */
[C---:B------:R-:W-:Y:S01]  /*12220*/  FMUL.FTZ R50, R58.reuse, R162 ;  /* 0x000000a23a327220 */ /* 0x040fe20000410000 */
[----:B------:R-:W-:Y:S01]  /*12230*/  MUFU.EX2 R135, R103 ;  /* 0x0000006700877308 */ /* 0x000fe20000000800 */
[C---:B------:R-:W-:Y:S02]  /*12240*/  FMUL.FTZ R51, R58.reuse, R163 ;  /* 0x000000a33a337220 */ /* 0x040fe40000410000 */
[C---:B------:R-:W-:Y:S02]  /*12250*/  FMUL.FTZ R66, R58.reuse, R126 ;  /* 0x0000007e3a427220 */ /* 0x040fe40000410000 */
[C---:B------:R-:W-:Y:S02]  /*12260*/  FMUL.FTZ R67, R58.reuse, R127 ;  /* 0x0000007f3a437220 */ /* 0x040fe40000410000 */
[C---:B------:R-:W-:Y:S02]  /*12270*/  FMUL.FTZ R54, R58.reuse, R154 ;  /* 0x0000009a3a367220 */ /* 0x040fe40000410000 */
[----:B------:R-:W-:Y:S01]  /*12280*/  FMUL.FTZ R55, R58, R155 ;  /* 0x0000009b3a377220 */ /* 0x000fe20000410000 */
[----:B------:R-:W-:Y:S01]  /*12290*/  MUFU.EX2 R126, R86 ;  /* 0x00000056007e7308 */ /* 0x000fe20000000800 */
[----:B------:R-:W-:Y:S02]  /*122a0*/  FMUL.FTZ R58, R0, R130 ;  /* 0x00000082003a7220 */ /* 0x000fe40000410000 */
[----:B------:R-:W-:Y:S02]  /*122b0*/  FADD.FTZ R88, R216, R88 ;  /* 0x00000058d8587221 */ /* 0x000fe40000010000 */
[----:B------:R-:W-:Y:S02]  /*122c0*/  FADD.FTZ R2, R2, R95 ;  /* 0x0000005f02027221 */ /* 0x000fe40000010000 */
[----:B---3--:R-:W-:Y:S02]  /*122d0*/  FADD.FTZ R98, R111, R88 ;  /* 0x000000586f627221 */ /* 0x008fe40000010000 */
[C---:B------:R-:W-:Y:S01]  /*122e0*/  FMUL.FTZ R59, R0.reuse, R131 ;  /* 0x00000083003b7220 */ /* 0x040fe20000410000 */
[----:B------:R-:W-:Y:S01]  /*122f0*/  MUFU.EX2 R127, R85 ;  /* 0x00000055007f7308 */ /* 0x000fe20000000800 */
[C---:B------:R-:W-:Y:S02]  /*12300*/  FMUL.FTZ R62, R0.reuse, R122 ;  /* 0x0000007a003e7220 */ /* 0x040fe40000410000 */
[----:B------:R-:W-:Y:S02]  /*12310*/  FMUL.FTZ R63, R0, R123 ;  /* 0x0000007b003f7220 */ /* 0x000fe40000410000 */
[----:B-----5:R-:W-:Y:S01]  /*12320*/  FADD.FTZ R96, R182, R2 ;  /* 0x00000002b6607221 */ /* 0x020fe20000010000 */
[----:B------:R-:W-:Y:S01]  /*12330*/  MOV R182, R125 ;  /* 0x0000007d00b67202 */ /* 0x000fe20000000f00 */
[----:B------:R-:W-:Y:S03]  /*12340*/  FADD.FTZ R2, R124, R98 ;  /* 0x000000627c027221 */ /* 0x000fe60000010000 */
[----:B------:R-:W-:Y:S01]  /*12350*/  MUFU.EX2 R130, R112 ;  /* 0x0000007000827308 */ /* 0x000fe20000000800 */
[----:B-1----:R-:W-:Y:S09]  /*12360*/  FADD.FTZ R2, R107, R2 ;  /* 0x000000026b027221 */ /* 0x002ff20000010000 */
[----:B------:R1:W-:Y:S10]  /*12370*/  MUFU.EX2 R112, R87 ;  /* 0x0000005700707308 */ /* 0x0003f40000000800 */
[----:B------:R-:W-:Y:S10]  /*12380*/  MUFU.EX2 R122, R89 ;  /* 0x00000059007a7308 */ /* 0x000ff40000000800 */
[----:B------:R-:W-:Y:S01]  /*12390*/  MUFU.EX2 R103, R172 ;  /* 0x000000ac00677308 */ /* 0x000fe20000000800 */
[----:B-1----:R-:W-:Y:S09]  /*123a0*/  LDSM.16.MT88.4 R84, [R225+0x800] ;  /* 0x00080000e154783b */ /* 0x002ff20000004200 */
[----:B------:R-:W-:Y:S10]  /*123b0*/  MUFU.EX2 R111, R165 ;  /* 0x000000a5006f7308 */ /* 0x000ff40000000800 */
[----:B------:R-:W-:Y:S10]  /*123c0*/  MUFU.EX2 R131, R102 ;  /* 0x0000006600837308 */ /* 0x000ff40000000800 */
[----:B------:R1:W-:Y:S10]  /*123d0*/  MUFU.EX2 R102, R93 ;  /* 0x0000005d00667308 */ /* 0x0003f40000000800 */
[----:B------:R-:W-:Y:S10]  /*123e0*/  MUFU.EX2 R125, R109 ;  /* 0x0000006d007d7308 */ /* 0x000ff40000000800 */
[----:B------:R-:W-:Y:S10]  /*123f0*/  MUFU.EX2 R109, R160 ;  /* 0x000000a0006d7308 */ /* 0x000ff40000000800 */
[----:B------:R-:W-:Y:S10]  /*12400*/  MUFU.EX2 R134, R100 ;  /* 0x0000006400867308 */ /* 0x000ff40000000800 */
[----:B------:R3:W5:Y:S10]  /*12410*/  MUFU.EX2 R100, R97 ;  /* 0x0000006100647308 */ /* 0x0007740000000800 */
[----:B------:R-:W-:Y:S10]  /*12420*/  MUFU.EX2 R123, R116 ;  /* 0x00000074007b7308 */ /* 0x000ff40000000800 */
[----:B------:R-:W-:Y:S10]  /*12430*/  MUFU.EX2 R116, R182 ;  /* 0x000000b600747308 */ /* 0x000ff40000000800 */
[----:B------:R-:W-:Y:S10]  /*12440*/  MUFU.EX2 R129, R113 ;  /* 0x0000007100817308 */ /* 0x000ff40000000800 */
[----:B------:R-:W-:Y:S01]  /*12450*/  MUFU.EX2 R152, R115 ;  /* 0x0000007300987308 */ /* 0x000fe20000000800 */
[C---:B--2---:R-:W-:Y:S02]  /*12460*/  FFMA.FTZ R3, R0.reuse, R121, R14 ;  /* 0x0000007900037223 */ /* 0x044fe4000001000e */
[----:B------:R-:W-:Y:S02]  /*12470*/  FMUL.FTZ R14, R0, R158 ;  /* 0x0000009e000e7220 */ /* 0x000fe40000410000 */
[----:B------:R-:W-:Y:S01]  /*12480*/  FADD.FTZ R0, R183, R94 ;  /* 0x0000005eb7007221 */ /* 0x000fe20000010000 */
[----:B------:R-:W-:Y:S01]  /*12490*/  MOV R183, R128 ;  /* 0x0000008000b77202 */ /* 0x000fe20000000f00 */
[----:B-1----:R-:W-:Y:S03]  /*124a0*/  LDSM.16.MT88.4 R92, [R226+0x1000] ;  /* 0x00100000e25c783b */ /* 0x002fe60000004200 */
[----:B------:R-:W1:Y:S01]  /*124b0*/  MUFU.EX2 R121, R118 ;  /* 0x0000007600797308 */ /* 0x000e620000000800 */
[----:B------:R-:W-:Y:S01]  /*124c0*/  FADD.FTZ R3, R106, R3 ;  /* 0x000000036a037221 */ /* 0x000fe20000010000 */
[-C--:B------:R-:W-:Y:S03]  /*124d0*/  HMMA.16816.F32 R12, R80, R78.reuse, R12 ;  /* 0x0000004e500c723c */ /* 0x080fe6000000180c */
[----:B---3--:R-:W-:Y:S01]  /*124e0*/  FADD.FTZ R97, R110, R3 ;  /* 0x000000036e617221 */ /* 0x008fe20000010000 */
[----:B------:R-:W-:Y:S01]  /*124f0*/  MOV R128, R136 ;  /* 0x0000008800807202 */ /* 0x000fe20000000f00 */
[----:B------:R-:W-:Y:S02]  /*12500*/  FADD.FTZ R3, R222, R0 ;  /* 0x00000000de037221 */ /* 0x000fe40000010000 */
[----:B------:R-:W-:Y:S01]  /*12510*/  FADD.FTZ R0, R120, R97 ;  /* 0x0000006178007221 */ /* 0x000fe20000010000 */
[C---:B------:R-:W-:Y:S01]  /*12520*/  HMMA.16816.F32 R16, R72.reuse, R78, R16 ;  /* 0x0000004e4810723c */ /* 0x040fe20000001810 */
[----:B------:R-:W2:Y:S01]  /*12530*/  LDSM.16.MT88.4 R76, [R229] ;  /* 0x00000000e54c783b */ /* 0x000ea20000004200 */
[----:B------:R3:W3:Y:S02]  /*12540*/  MUFU.EX2 R118, R91 ;  /* 0x0000005b00767308 */ /* 0x0006e40000000800 */
[----:B----4-:R-:W-:Y:S02]  /*12550*/  FADD.FTZ R0, R99, R0 ;  /* 0x0000000063007221 */ /* 0x010fe40000010000 */
[----:B------:R-:W-:Y:S02]  /*12560*/  FADD.FTZ R3, R186, R3 ;  /* 0x00000003ba037221 */ /* 0x000fe40000010000 */
[----:B-----5:R-:W-:Y:S04]  /*12570*/  FADD.FTZ R0, R100, R0 ;  /* 0x0000000064007221 */ /* 0x020fe80000010000 */
[----:B------:R4:W-:Y:S01]  /*12580*/  MUFU.EX2 R110, R161 ;  /* 0x000000a1006e7308 */ /* 0x0009e20000000800 */
[----:B------:R-:W-:Y:S02]  /*12590*/  FADD.FTZ R0, R101, R0 ;  /* 0x0000000065007221 */ /* 0x000fe40000010000 */
[----:B------:R-:W-:Y:S02]  /*125a0*/  FADD.FTZ R3, R185, R3 ;  /* 0x00000003b9037221 */ /* 0x000fe40000010000 */
[----:B------:R-:W-:Y:S02]  /*125b0*/  FADD.FTZ R0, R102, R0 ;  /* 0x0000000066007221 */ /* 0x000fe40000010000 */
[----:B------:R-:W-:Y:S02]  /*125c0*/  FADD.FTZ R3, R184, R3 ;  /* 0x00000003b8037221 */ /* 0x000fe40000010000 */
[----:B------:R-:W-:Y:S01]  /*125d0*/  FADD.FTZ R0, R104, R0 ;  /* 0x0000000068007221 */ /* 0x000fe20000010000 */
[----:B------:R-:W-:Y:S01]  /*125e0*/  MUFU.EX2 R136, R114 ;  /* 0x0000007200887308 */ /* 0x000fe20000000800 */
[----:B-1----:R-:W-:Y:S02]  /*125f0*/  FADD.FTZ R3, R121, R3 ;  /* 0x0000000379037221 */ /* 0x002fe40000010000 */
[----:B------:R-:W-:Y:S01]  /*12600*/  FADD.FTZ R0, R105, R0 ;  /* 0x0000000069007221 */ /* 0x000fe20000010000 */
[----:B---3--:R-:W-:Y:S01]  /*12610*/  LDSM.16.MT88.4 R88, [R226+0x800] ;  /* 0x00080000e258783b */ /* 0x008fe20000004200 */
[----:B------:R-:W-:Y:S02]  /*12620*/  FADD.FTZ R2, R118, R2 ;  /* 0x0000000276027221 */ /* 0x000fe40000010000 */
[----:B------:R-:W-:Y:S02]  /*12630*/  FADD.FTZ R3, R117, R3 ;  /* 0x0000000375037221 */ /* 0x000fe40000010000 */
[----:B------:R-:W-:Y:S01]  /*12640*/  FADD.FTZ R2, R119, R2 ;  /* 0x0000000277027221 */ /* 0x000fe20000010000 */
[----:B------:R-:W1:Y:S01]  /*12650*/  MUFU.EX2 R114, R108 ;  /* 0x0000006c00727308 */ /* 0x000e620000000800 */
[----:B------:R-:W-:Y:S02]  /*12660*/  FADD.FTZ R3, R123, R3 ;  /* 0x000000037b037221 */ /* 0x000fe40000010000 */
[----:B------:R-:W-:Y:S01]  /*12670*/  FADD.FTZ R2, R122, R2 ;  /* 0x000000027a027221 */ /* 0x000fe20000010000 */
[----:B----4-:R-:W-:Y:S01]  /*12680*/  LDSM.16.MT88.4 R160, [R226+0x3000] ;  /* 0x00300000e2a0783b */ /* 0x010fe20000004200 */
[----:B------:R-:W-:Y:S02]  /*12690*/  FADD.FTZ R3, R129, R3 ;  /* 0x0000000381037221 */ /* 0x000fe40000010000 */
[----:B------:R-:W-:Y:S01]  /*126a0*/  FADD.FTZ R2, R112, R2 ;  /* 0x0000000270027221 */ /* 0x000fe20000010000 */
[-C--:B--2---:R-:W-:Y:S02]  /*126b0*/  HMMA.16816.F32 R20, R72, R76.reuse, R20 ;  /* 0x0000004c4814723c */ /* 0x084fe40000001814 */
[----:B------:R2:W-:Y:S01]  /*126c0*/  MUFU.EX2 R108, R164 ;  /* 0x000000a4006c7308 */ /* 0x0005e20000000800 */
[----:B------:R-:W-:Y:S04]  /*126d0*/  FADD.FTZ R2, R126, R2 ;  /* 0x000000027e027221 */ /* 0x000fe80000010000 */
[----:B------:R-:W-:Y:S01]  /*126e0*/  FADD.FTZ R98, R127, R2 ;  /* 0x000000027f627221 */ /* 0x000fe20000010000 */
[C---:B------:R-:W-:Y:S04]  /*126f0*/  HMMA.16816.F32 R24, R80.reuse, R76, R24 ;  /* 0x0000004c5018723c */ /* 0x040fe80000001818 */
[----:B------:R-:W3:Y:S01]  /*12700*/  MUFU.EX2 R115, R153 ;  /* 0x0000009900737308 */ /* 0x000ee20000000800 */
[----:B------:R-:W-:Y:S02]  /*12710*/  FADD.FTZ R2, R130, R3 ;  /* 0x0000000382027221 */ /* 0x000fe40000010000 */
[----:B-1----:R-:W-:Y:S01]  /*12720*/  FADD.FTZ R97, R114, R0 ;  /* 0x0000000072617221 */ /* 0x002fe20000010000 */
[-C--:B------:R-:W-:Y:S04]  /*12730*/  HMMA.16816.F32 R28, R80, R78.reuse, R28 ;  /* 0x0000004e501c723c */ /* 0x080fe8000000181c */
[----:B------:R-:W-:Y:S02]  /*12740*/  FADD.FTZ R0, R132, R98 ;  /* 0x0000006284007221 */ /* 0x000fe40000010000 */
[----:B------:R-:W-:Y:S01]  /*12750*/  MUFU.EX2 R113, R169 ;  /* 0x000000a900717308 */ /* 0x000fe20000000800 */
[----:B------:R-:W-:Y:S01]  /*12760*/  FADD.FTZ R2, R133, R2 ;  /* 0x0000000285027221 */ /* 0x000fe20000010000 */
[C---:B------:R-:W-:Y:S01]  /*12770*/  HMMA.16816.F32 R32, R72.reuse, R78, R32 ;  /* 0x0000004e4820723c */ /* 0x040fe20000001820 */
[----:B------:R-:W1:Y:S07]  /*12780*/  LDSM.16.MT88.4 R76, [R226] ;  /* 0x00000000e24c783b */ /* 0x000e6e0000004200 */
[----:B------:R-:W-:Y:S01]  /*12790*/  MUFU.EX2 R128, R128 ;  /* 0x0000008000807308 */ /* 0x000fe20000000800 */
[----:B--2---:R-:W-:Y:S03]  /*127a0*/  LDSM.16.MT88.4 R164, [R229+0x3000] ;  /* 0x00300000e5a4783b */ /* 0x004fe60000004200 */
[----:B---3--:R-:W-:Y:S06]  /*127b0*/  F2FP.PACK_AB R124, R115, R116 ;  /* 0x00000074737c723e */ /* 0x008fec00000000ff */
[----:B------:R-:W-:Y:S01]  /*127c0*/  MUFU.EX2 R106, R176 ;  /* 0x000000b0006a7308 */ /* 0x000fe20000000800 */
[-C--:B-1----:R-:W-:Y:S08]  /*127d0*/  HMMA.16816.F32 R36, R72, R76.reuse, R36 ;  /* 0x0000004c4824723c */ /* 0x082ff00000001824 */
[C---:B------:R-:W-:Y:S08]  /*127e0*/  HMMA.16816.F32 R40, R80.reuse, R76, R40 ;  /* 0x0000004c5028723c */ /* 0x040ff00000001828 */
[-C--:B------:R-:W-:Y:S08]  /*127f0*/  HMMA.16816.F32 R44, R80, R78.reuse, R44 ;  /* 0x0000004e502c723c */ /* 0x080ff0000000182c */
[C---:B------:R-:W-:Y:S01]  /*12800*/  HMMA.16816.F32 R48, R72.reuse, R78, R48 ;  /* 0x0000004e4830723c */ /* 0x040fe20000001830 */
[----:B------:R-:W1:Y:S07]  /*12810*/  LDSM.16.MT88.4 R76, [R228] ;  /* 0x00000000e44c783b */ /* 0x000e6e0000004200 */
[-C--:B-1----:R-:W-:Y:S08]  /*12820*/  HMMA.16816.F32 R52, R72, R76.reuse, R52 ;  /* 0x0000004c4834723c */ /* 0x082ff00000001834 */
[C---:B------:R-:W-:Y:S07]  /*12830*/  HMMA.16816.F32 R56, R80.reuse, R76, R56 ;  /* 0x0000004c5038723c */ /* 0x040fee0000001838 */
[----:B------:R-:W-:Y:S01]  /*12840*/  F2FP.PACK_AB R76, R118, R107 ;  /* 0x0000006b764c723e */ /* 0x000fe200000000ff */
[-C--:B------:R-:W-:Y:S01]  /*12850*/  HMMA.16816.F32 R60, R80, R78.reuse, R60 ;  /* 0x0000004e503c723c */ /* 0x080fe2000000183c */
[----:B------:R-:W1:Y:S01]  /*12860*/  LDSM.16.MT88.4 R80, [R229+0x800] ;  /* 0x00080000e550783b */ /* 0x000e620000004200 */
[----:B------:R-:W-:Y:S02]  /*12870*/  MUFU.EX2 R118, R183 ;  /* 0x000000b700767308 */ /* 0x000fe40000000800 */
[----:B------:R-:W-:Y:S04]  /*12880*/  F2FP.PACK_AB R77, R100, R99 ;  /* 0x00000063644d723e */ /* 0x000fe800000000ff */
[----:B------:R-:W-:Y:S04]  /*12890*/  HMMA.16816.F32 R64, R72, R78, R64 ;  /* 0x0000004e4840723c */ /* 0x000fe80000001840 */
[----:B------:R-:W-:Y:S03]  /*128a0*/  MUFU.EX2 R107, R177 ;  /* 0x000000b1006b7308 */ /* 0x000fe60000000800 */
[----:B------:R-:W-:Y:S02]  /*128b0*/  F2FP.PACK_AB R72, R197, R198 ;  /* 0x000000c6c548723e */ /* 0x000fe400000000ff */
[----:B------:R-:W-:Y:S03]  /*128c0*/  F2FP.PACK_AB R73, R185, R186 ;  /* 0x000000bab949723e */ /* 0x000fe600000000ff */
[----:B------:R-:W-:Y:S02]  /*128d0*/  F2FP.PACK_AB R74, R195, R196 ;  /* 0x000000c4c34a723e */ /* 0x000fe400000000ff */
[----:B------:R-:W-:Y:S01]  /*128e0*/  F2FP.PACK_AB R75, R121, R184 ;  /* 0x000000b8794b723e */ /* 0x000fe200000000ff */
[----:B------:R-:W-:Y:S01]  /*128f0*/  MUFU.EX2 R99, R141 ;  /* 0x0000008d00637308 */ /* 0x000fe20000000800 */
[----:B------:R-:W-:Y:S02]  /*12900*/  F2FP.PACK_AB R78, R122, R119 ;  /* 0x000000777a4e723e */ /* 0x000fe400000000ff */
[----:B------:R-:W-:Y:S03]  /*12910*/  F2FP.PACK_AB R79, R102, R101 ;  /* 0x00000065664f723e */ /* 0x000fe600000000ff */
[-C--:B------:R-:W-:Y:S04]  /*12920*/  HMMA.16816.F32 R4, R72, R84.reuse, R4 ;  /* 0x000000544804723c */ /* 0x080fe80000001804 */
[----:B------:R-:W-:Y:S04]  /*12930*/  MUFU.EX2 R102, R181 ;  /* 0x000000b500667308 */ /* 0x000fe80000000800 */
[C---:B------:R-:W-:Y:S06]  /*12940*/  HMMA.16816.F32 R8, R76.reuse, R84, R8 ;  /* 0x000000544c08723c */ /* 0x040fec0000001808 */
[----:B------:R-:W-:Y:S02]  /*12950*/  MUFU.EX2 R100, R144 ;  /* 0x0000009000647308 */ /* 0x000fe40000000800 */
[-C--:B------:R-:W-:Y:S08]  /*12960*/  HMMA.16816.F32 R12, R76, R86.reuse, R12 ;  /* 0x000000564c0c723c */ /* 0x080ff0000000180c */
[C---:B------:R-:W-:Y:S01]  /*12970*/  HMMA.16816.F32 R16, R72.reuse, R86, R16 ;  /* 0x000000564810723c */ /* 0x040fe20000001810 */
[----:B------:R-:W2:Y:S01]  /*12980*/  LDSM.16.MT88.4 R84, [R228+0x800] ;  /* 0x00080000e454783b */ /* 0x000ea20000004200 */
[----:B------:R-:W-:Y:S06]  /*12990*/  MUFU.EX2 R119, R248 ;  /* 0x000000f800777308 */ /* 0x000fec0000000800 */
[-C--:B-1----:R-:W-:Y:S04]  /*129a0*/  HMMA.16816.F32 R20, R72, R80.reuse, R20 ;  /* 0x000000504814723c */ /* 0x082fe80000001814 */
[----:B------:R-:W1:Y:S04]  /*129b0*/  MUFU.EX2 R101, R145 ;  /* 0x0000009100657308 */ /* 0x000e680000000800 */
[C---:B------:R-:W-:Y:S08]  /*129c0*/  HMMA.16816.F32 R24, R76.reuse, R80, R24 ;  /* 0x000000504c18723c */ /* 0x040ff00000001818 */
[-C--:B------:R-:W-:Y:S08]  /*129d0*/  HMMA.16816.F32 R28, R76, R82.reuse, R28 ;  /* 0x000000524c1c723c */ /* 0x080ff0000000181c */
[C---:B------:R-:W-:Y:S01]  /*129e0*/  HMMA.16816.F32 R32, R72.reuse, R82, R32 ;  /* 0x000000524820723c */ /* 0x040fe20000001820 */
[----:B------:R-:W3:Y:S03]  /*129f0*/  LDSM.16.MT88.4 R80, [R225+0x1000] ;  /* 0x00100000e150783b */ /* 0x000ee60000004200 */
[----:B-1----:R-:W-:Y:S04]  /*12a00*/  F2FP.PACK_AB R120, R100, R101 ;  /* 0x000000656478723e */ /* 0x002fe800000000ff */
[-C--:B------:R-:W-:Y:S08]  /*12a10*/  HMMA.16816.F32 R36, R72, R88.reuse, R36 ;  /* 0x000000584824723c */ /* 0x080ff00000001824 */
[C---:B------:R-:W-:Y:S08]  /*12a20*/  HMMA.16816.F32 R40, R76.reuse, R88, R40 ;  /* 0x000000584c28723c */ /* 0x040ff00000001828 */
[-C--:B------:R-:W-:Y:S08]  /*12a30*/  HMMA.16816.F32 R44, R76, R90.reuse, R44 ;  /* 0x0000005a4c2c723c */ /* 0x080ff0000000182c */
[C---:B------:R-:W-:Y:S01]  /*12a40*/  HMMA.16816.F32 R48, R72.reuse, R90, R48 ;  /* 0x0000005a4830723c */ /* 0x040fe20000001830 */
[----:B------:R-:W1:Y:S07]  /*12a50*/  LDSM.16.MT88.4 R88, [R229+0x1000] ;  /* 0x00100000e558783b */ /* 0x000e6e0000004200 */
        /* <DEDUP_REMOVED lines=10> */
[----:B------:R-:W-:Y:S01]  /*12b00*/  F2FP.PACK_AB R73, R123, R117 ;  /* 0x000000757b49723e */ /* 0x000fe200000000ff */
[----:B------:R4:W-:Y:S02]  /*12b10*/  MUFU.EX2 R104, R173 ;  /* 0x000000ad00687308 */ /* 0x0009e40000000800 */
[----:B------:R-:W-:Y:S02]  /*12b20*/  F2FP.PACK_AB R74, R191, R192 ;  /* 0x000000c0bf4a723e */ /* 0x000fe400000000ff */
[----:B------:R-:W-:Y:S02]  /*12b30*/  F2FP.PACK_AB R75, R130, R129 ;  /* 0x00000081824b723e */ /* 0x000fe400000000ff */
[----:B------:R-:W-:Y:S02]  /*12b40*/  F2FP.PACK_AB R76, R126, R112 ;  /* 0x000000707e4c723e */ /* 0x000fe400000000ff */
[----:B------:R-:W-:Y:S02]  /*12b50*/  F2FP.PACK_AB R79, R125, R114 ;  /* 0x000000727d4f723e */ /* 0x000fe400000000ff */
[----:B------:R-:W5:Y:S01]  /*12b60*/  MUFU.EX2 R105, R180 ;  /* 0x000000b400697308 */ /* 0x000f620000000800 */
[-C--:B---3--:R-:W-:Y:S03]  /*12b70*/  HMMA.16816.F32 R4, R72, R80.reuse, R4 ;  /* 0x000000504804723c */ /* 0x088fe60000001804 */
[----:B------:R-:W-:Y:S02]  /*12b80*/  F2FP.PACK_AB R126, R108, R111 ;  /* 0x0000006f6c7e723e */ /* 0x000fe400000000ff */
[----:B------:R-:W-:Y:S03]  /*12b90*/  MOV R117, R71 ;  /* 0x0000004700757202 */ /* 0x000fe60000000f00 */
[C---:B------:R-:W-:Y:S01]  /*12ba0*/  HMMA.16816.F32 R8, R76.reuse, R80, R8 ;  /* 0x000000504c08723c */ /* 0x040fe20000001808 */
[----:B------:R-:W-:Y:S01]  /*12bb0*/  MUFU.EX2 R112, R168 ;  /* 0x000000a800707308 */ /* 0x000fe20000000800 */
[----:B----4-:R-:W-:Y:S06]  /*12bc0*/  LDSM.16.MT88.4 R172, [R225+0x3000] ;  /* 0x00300000e1ac783b */ /* 0x010fec0000004200 */
[-C--:B------:R-:W-:Y:S04]  /*12bd0*/  HMMA.16816.F32 R12, R76, R82.reuse, R12 ;  /* 0x000000524c0c723c */ /* 0x080fe8000000180c */
[----:B-----5:R-:W-:Y:S04]  /*12be0*/  F2FP.PACK_AB R127, R105, R107 ;  /* 0x0000006b697f723e */ /* 0x020fe800000000ff */
[C---:B------:R-:W-:Y:S01]  /*12bf0*/  HMMA.16816.F32 R16, R72.reuse, R82, R16 ;  /* 0x000000524810723c */ /* 0x040fe20000001810 */
[----:B------:R-:W3:Y:S07]  /*12c00*/  LDSM.16.MT88.4 R80, [R225+0x1800] ;  /* 0x00180000e150783b */ /* 0x000eee0000004200 */
[-C--:B-1----:R-:W-:Y:S08]  /*12c10*/  HMMA.16816.F32 R20, R72, R88.reuse, R20 ;  /* 0x000000584814723c */ /* 0x082ff00000001814 */
        /* <DEDUP_REMOVED lines=83> */
[----:B------:R-:W-:Y:S02]  /*13150*/  F2FP.PACK_AB R76, R128, R219 ;  /* 0x000000db804c723e */ /* 0x000fe400000000ff */
[----:B------:R-:W-:Y:S03]  /*13160*/  F2FP.PACK_AB R79, R102, R103 ;  /* 0x00000067664f723e */ /* 0x000fe600000000ff */
[-C--:B---3--:R-:W-:Y:S08]  /*13170*/  HMMA.16816.F32 R4, R72, R80.reuse, R4 ;  /* 0x000000504804723c */ /* 0x088ff00000001804 */
        /* <DEDUP_REMOVED lines=20> */
[C---:B------:R-:W-:Y:S08]  /*132c0*/  HMMA.16816.F32 R56, R76.reuse, R84, R56 ;  /* 0x000000544c38723c */ /* 0x040ff00000001838 */
[-C--:B------:R-:W-:Y:S07]  /*132d0*/  HMMA.16816.F32 R60, R76, R86.reuse, R60 ;  /* 0x000000564c3c723c */ /* 0x080fee000000183c */
[----:B------:R-:W-:Y:S01]  /*132e0*/  FADD.FTZ R76, R125, R97 ;  /* 0x000000617d4c7221 */ /* 0x000fe20000010000 */
[----:B------:R-:W-:Y:S04]  /*132f0*/  HMMA.16816.F32 R64, R72, R86, R64 ;  /* 0x000000564840723c */ /* 0x000fe80000001840 */
[----:B------:R-:W-:Y:S01]  /*13300*/  F2FP.PACK_AB R125, R112, R113 ;  /* 0x00000071707d723e */ /* 0x000fe200000000ff */
[----:B------:R-:W-:Y:S02]  /*13310*/  FADD.FTZ R77, R131, R0 ;  /* 0x00000000834d7221 */ /* 0x000fe40000010000 */
[----:B------:R-:W-:Y:S02]  /*13320*/  FADD.FTZ R72, R134, R2 ;  /* 0x0000000286487221 */ /* 0x000fe40000010000 */
[----:B------:R-:W-:Y:S02]  /*13330*/  FADD.FTZ R0, R189, R3 ;  /* 0x00000003bd007221 */ /* 0x000fe40000010000 */
[-C--:B------:R-:W-:Y:S01]  /*13340*/  HMMA.16816.F32 R180, R124, R172.reuse, R4 ;  /* 0x000000ac7cb4723c */ /* 0x080fe20000001804 */
[----:B------:R-:W1:Y:S04]  /*13350*/  LDSM.16.MT88.4 R4, [R228+0x3000] ;  /* 0x00300000e404783b */ /* 0x000e680000004200 */
[----:B------:R-:W-:Y:S02]  /*13360*/  FADD.FTZ R3, R137, R77 ;  /* 0x0000004d89037221 */ /* 0x000fe40000010000 */
[----:B------:R-:W-:Y:S01]  /*13370*/  FADD.FTZ R76, R217, R76 ;  /* 0x0000004cd94c7221 */ /* 0x000fe20000010000 */
[C---:B------:R-:W-:Y:S04]  /*13380*/  HMMA.16816.F32 R148, R120.reuse, R172, R8 ;  /* 0x000000ac7894723c */ /* 0x040fe80000001808 */
[----:B------:R-:W-:Y:S02]  /*13390*/  FADD.FTZ R2, R218, R76 ;  /* 0x0000004cda027221 */ /* 0x000fe40000010000 */
[----:B------:R-:W-:Y:S02]  /*133a0*/  FADD.FTZ R0, R199, R0 ;  /* 0x00000000c7007221 */ /* 0x000fe40000010000 */
[-C--:B------:R-:W-:Y:S04]  /*133b0*/  HMMA.16816.F32 R156, R120, R174.reuse, R12 ;  /* 0x000000ae789c723c */ /* 0x080fe8000000180c */
        /* <DEDUP_REMOVED lines=50> */
[----:B------:R-:W-:Y:S01]  /*136e0*/  FADD.FTZ R2, R119, R10 ;  /* 0x0000000a77027221 */ /* 0x000fe20000010000 */
[----:B------:R-:W-:Y:S01]  /*136f0*/  MOV R119, R68 ;  /* 0x0000004400777202 */ /* 0x000fe20000000f00 */
[----:B------:R-:W-:Y:S01]  /*13700*/  FADD.FTZ R3, R115, R3 ;  /* 0x0000000373037221 */ /* 0x000fe20000010000 */
[----:B------:R-:W-:Y:S04]  /*13710*/  HMMA.16816.F32 R124, R124, R6, R64 ;  /* 0x000000067c7c723c */ /* 0x000fe80000001840 */
[----:B------:R-:W-:Y:S02]  /*13720*/  FADD.FTZ R3, R111, R3 ;  /* 0x000000036f037221 */ /* 0x000fe40000010000 */
[----:B------:R-:W-:Y:S01]  /*13730*/  FADD.FTZ R4, R118, R2 ;  /* 0x0000000276047221 */ /* 0x000fe20000010000 */
[----:B------:R-:W-:Y:S01]  /*13740*/  MOV R118, R70 ;  /* 0x0000004600767202 */ /* 0x000fe20000000f00 */
[----:B------:R-:W-:Y:S04]  /*13750*/  FADD.FTZ R3, R108, R3 ;  /* 0x000000036c037221 */ /* 0x000fe80000010000 */
[----:B------:R-:W-:Y:S01]  /*13760*/  FADD.FTZ R5, R102, R0 ;  /* 0x0000000066057221 */ /* 0x000fe20000010000 */
[----:B------:R1:W-:Y:S01]  /*13770*/  STL [R1+0x24], R3 ;  /* 0x0000240301007387 */ /* 0x0003e20000100800 */
        /* <DEDUP_REMOVED lines=10> */
[----:B------:R-:W-:Y:S02]  /*13820*/  IADD3 R0, R245, -0x1, RZ ;  /* 0xfffffffff5007810 */ /* 0x000fe40007ffe0ff */
[----:B------:R2:W-:Y:S01]  /*13830*/  STL [R1+0x28], R5 ;  /* 0x0000280501007387 */ /* 0x0005e20000100800 */
[----:B------:R-:W-:Y:S01]  /*13840*/  FADD.FTZ R2, R80, R2 ;  /* 0x0000000250027221 */ /* 0x000fe20000010000 */
[----:B------:R-:W-:Y:S01]  /*13850*/  MOV R245, R0 ;  /* 0x0000000000f57202 */ /* 0x000fe20000000f00 */
[----:B-1----:R-:W-:Y:S05]  /*13860*/  FADD.FTZ R3, R88, R4 ;  /* 0x0000000458037221 */ /* 0x002fea0000010000 */
[----:B------:R2:W-:Y:S04]  /*13870*/  STL [R1+0x20], R3 ;  /* 0x0000200301007387 */ /* 0x0005e80000100800 */
[----:B------:R2:W-:Y:S02]  /*13880*/  STL [R1+0x2c], R2 ;  /* 0x00002c0201007387 */ /* 0x0005e40000100800 */
[----:B--2---:R-:W-:-:S05]  /*13890*/  @P0 BRA `(.L_x_563) ;  /* 0xffffade000000947 */ /* 0x004fca000383ffff */
.L_x_556:
[----:B------:R-:W-:Y:S05]  /*138a0*/  BRA.DIV ~URZ, `(.L_x_564) ;  /* 0x000075127f007947 */ /* 0x000fea000b800000 */
[----:B------:R-:W2:Y:S04]  /*138b0*/  LDL R0, [R1+0x24] ;  /* 0x0000240001007983 */ /* 0x000ea80000100800 */
[----:B--2---:R1:W2:Y:S02]  /*138c0*/  SHFL.BFLY PT, R5, R0, 0x2, 0x1f ;  /* 0x0c401f0000057f89 */ /* 0x0042a400000e0000 */
.L_x_616:
[----:B-1----:R-:W3:Y:S02]  /*138d0*/  LDL.LU R0, [R1+0x24] ;  /* 0x0000240001007983 */ /* 0x002ee40000300800 */
[----:B--23--:R-:W-:Y:S01]  /*138e0*/  FADD.FTZ R5, R5, R0 ;  /* 0x0000000005057221 */ /* 0x00cfe20000010000 */
[----:B------:R-:W-:Y:S05]  /*138f0*/  BRA.DIV ~URZ, `(.L_x_565) ;  /* 0x000075227f007947 */ /* 0x000fea000b800000 */
[----:B------:R-:W2:Y:S04]  /*13900*/  LDL.LU R2, [R1+0x28] ;  /* 0x0000280001027983 */ /* 0x000ea80000300800 */
[----:B------:R-:W3:Y:S04]  /*13910*/  LDL.LU R0, [R1+0x20] ;  /* 0x0000200001007983 */ /* 0x000ee80000300800 */
[----:B------:R-:W4:Y:S04]  /*13920*/  LDL.LU R9, [R1+0x2c] ;  /* 0x00002c0001097983 */ /* 0x000f280000300800 */
[----:B--2---:R-:W1:Y:S04]  /*13930*/  SHFL.BFLY PT, R6, R2, 0x2, 0x1f ;  /* 0x0c401f0002067f89 */ /* 0x004e6800000e0000 */
[----:B---3--:R-:W2:Y:S04]  /*13940*/  SHFL.BFLY PT, R7, R0, 0x2, 0x1f ;  /* 0x0c401f0000077f89 */ /* 0x008ea800000e0000 */
[----:B----4-:R-:W3:Y:S01]  /*13950*/  SHFL.BFLY PT, R4, R9, 0x2, 0x1f ;  /* 0x0c401f0009047f89 */ /* 0x010ee200000e0000 */
[----:B-1----:R-:W-:-:S02]  /*13960*/  FADD.FTZ R6, R6, R2 ;  /* 0x0000000206067221 */ /* 0x002fc40000010000 */
[----:B--2---:R-:W-:-:S03]  /*13970*/  FADD.FTZ R7, R7, R0 ;  /* 0x0000000007077221 */ /* 0x004fc60000010000 */
[----:B------:R-:W1:Y:S01]  /*13980*/  SHFL.BFLY PT, R2, R6, 0x1, 0x1f ;  /* 0x0c201f0006027f89 */ /* 0x000e6200000e0000 */
[----:B---3--:R-:W-:-:S03]  /*13990*/  FADD.FTZ R4, R4, R9 ;  /* 0x0000000904047221 */ /* 0x008fc60000010000 */
[----:B------:R-:W2:Y:S04]  /*139a0*/  SHFL.BFLY PT, R0, R5, 0x1, 0x1f ;  /* 0x0c201f0005007f89 */ /* 0x000ea800000e0000 */
[----:B------:R-:W3:Y:S04]  /*139b0*/  SHFL.BFLY PT, R3, R7, 0x1, 0x1f ;  /* 0x0c201f0007037f89 */ /* 0x000ee800000e0000 */
[----:B------:R4:W4:Y:S01]  /*139c0*/  SHFL.BFLY PT, R8, R4, 0x1, 0x1f ;  /* 0x0c201f0004087f89 */ /* 0x00092200000e0000 */
[----:B-1----:R-:W-:Y:S02]  /*139d0*/  FADD.FTZ R6, R6, R2 ;  /* 0x0000000206067221 */ /* 0x002fe40000010000 */
[----:B--2---:R-:W-:-:S02]  /*139e0*/  FADD.FTZ R5, R5, R0 ;  /* 0x0000000005057221 */ /* 0x004fc40000010000 */
[----:B---3--:R-:W-:-:S03]  /*139f0*/  FADD.FTZ R7, R7, R3 ;  /* 0x0000000307077221 */ /* 0x008fc60000010000 */
.L_x_617:
[----:B------:R-:W-:Y:S01]  /*13a00*/  FSETP.NE.FTZ.AND P3, PT, R5, RZ, PT ;  /* 0x000000ff0500720b */ /* 0x000fe20003f75000 */
[----:B------:R-:W-:Y:S01]  /*13a10*/  CS2R R2, SRZ ;  /* 0x0000000000027805 */ /* 0x000fe2000001ff00 */
[----:B------:R-:W-:Y:S01]  /*13a20*/  FSETP.NE.FTZ.AND P2, PT, R6, RZ, PT ;  /* 0x000000ff0600720b */ /* 0x000fe20003f55000 */
[----:B----4-:R-:W-:Y:S01]  /*13a30*/  FADD.FTZ R4, R8, R4 ;  /* 0x0000000408047221 */ /* 0x010fe20000010000 */
[----:B------:R-:W-:Y:S02]  /*13a40*/  FSETP.NE.FTZ.AND P1, PT, R7, RZ, PT ;  /* 0x000000ff0700720b */ /* 0x000fe40003f35000 */
[----:B------:R-:W-:Y:S02]  /*13a50*/  MOV R0, RZ ;  /* 0x000000ff00007202 */ /* 0x000fe40000000f00 */
[----:B------:R-:W-:Y:S02]  /*13a60*/  FSETP.NE.FTZ.AND P0, PT, R4, RZ, PT ;  /* 0x000000ff0400720b */ /* 0x000fe40003f15000 */
[----:B------:R-:W-:-:S02]  /*13a70*/  MOV R34, 0xff800000 ;  /* 0xff80000000227802 */ /* 0x000fc40000000f00 */
[----:B------:R-:W-:Y:S01]  /*13a80*/  MOV R32, 0xff800000 ;  /* 0xff80000000207802 */ /* 0x000fe20000000f00 */
[----:B------:R-:W1:Y:S01]  /*13a90*/  @P3 MUFU.RCP R0, R5 ;  /* 0x0000000500003308 */ /* 0x000e620000001000 */
[----:B------:R-:W-:Y:S02]  /*13aa0*/  MOV R33, 0xff800000 ;  /* 0xff80000000217802 */ /* 0x000fe40000000f00 */
[----:B------:R-:W-:Y:S02]  /*13ab0*/  MOV R31, 0xff800000 ;  /* 0xff800000001f7802 */ /* 0x000fe40000000f00 */
[----:B------:R-:W-:-:S03]  /*13ac0*/  @P1 MOV R17, 0x3f317218 ;  /* 0x3f31721800111802 */ /* 0x000fc60000000f00 */
[----:B------:R-:W2:Y:S08]  /*13ad0*/  @P2 MUFU.RCP R3, R6 ;  /* 0x0000000600032308 */ /* 0x000eb00000001000 */
[----:B------:R-:W3:Y:S01]  /*13ae0*/  @P1 MUFU.RCP R2, R7 ;  /* 0x0000000700021308 */ /* 0x000ee20000001000 */
[C---:B-1----:R-:W-:Y:S02]  /*13af0*/  FMUL.FTZ R180, R0.reuse, R180 ;  /* 0x000000b400b47220 */ /* 0x042fe40000410000 */
        /* <DEDUP_REMOVED lines=8> */
[----:B------:R1:W4:Y:S01]  /*13b80*/  @P2 MUFU.LG2 R5, R6 ;  /* 0x0000000600052308 */ /* 0x0003220000000c00 */
[----:B------:R-:W-:-:S02]  /*13b90*/  FMUL.FTZ R168, R0, R168 ;  /* 0x000000a800a87220 */ /* 0x000fc40000410000 */
[C---:B------:R-:W-:Y:S02]  /*13ba0*/  FMUL.FTZ R16, R0.reuse, R169 ;  /* 0x000000a900107220 */ /* 0x040fe40000410000 */
[C---:B------:R-:W-:Y:S02]  /*13bb0*/  FMUL.FTZ R160, R0.reuse, R160 ;  /* 0x000000a000a07220 */ /* 0x040fe40000410000 */
[C---:B------:R-:W-:Y:S01]  /*13bc0*/  FMUL.FTZ R12, R0.reuse, R161 ;  /* 0x000000a1000c7220 */ /* 0x040fe20000410000 */
[----:B------:R-:W3:Y:S01]  /*13bd0*/  @P1 MUFU.LG2 R7, R7 ;  /* 0x0000000700071308 */ /* 0x000ee20000000c00 */
[C---:B------:R-:W-:Y:S02]  /*13be0*/  FMUL.FTZ R152, R0.reuse, R152 ;  /* 0x0000009800987220 */ /* 0x040fe40000410000 */
[C---:B------:R-:W-:Y:S02]  /*13bf0*/  FMUL.FTZ R8, R0.reuse, R153 ;  /* 0x0000009900087220 */ /* 0x040fe40000410000 */
[----:B------:R-:W-:-:S02]  /*13c00*/  FMUL.FTZ R124, R0, R124 ;  /* 0x0000007c007c7220 */ /* 0x000fc40000410000 */
[----:B------:R-:W-:Y:S01]  /*13c10*/  FMUL.FTZ R125, R0, R125 ;  /* 0x0000007d007d7220 */ /* 0x000fe20000410000 */
[----:B------:R-:W-:Y:S01]  /*13c20*/  MOV R0, RZ ;  /* 0x000000ff00007202 */ /* 0x000fe20000000f00 */
[C---:B--2---:R-:W-:Y:S01]  /*13c30*/  FMUL.FTZ R182, R3.reuse, R182 ;  /* 0x000000b603b67220 */ /* 0x044fe20000410000 */
[----:B-1----:R-:W-:Y:S01]  /*13c40*/  @P3 MOV R6, 0x3f317218 ;  /* 0x3f31721800063802 */ /* 0x002fe20000000f00 */
[C---:B------:R-:W-:Y:S02]  /*13c50*/  FMUL.FTZ R29, R3.reuse, R183 ;  /* 0x000000b7031d7220 */ /* 0x040fe40000410000 */
[C---:B------:R-:W-:Y:S01]  /*13c60*/  FMUL.FTZ R174, R3.reuse, R174 ;  /* 0x000000ae03ae7220 */ /* 0x040fe20000410000 */
[----:B------:R-:W-:Y:S01]  /*13c70*/  @P0 MUFU.RCP R0, R4 ;  /* 0x0000000400000308 */ /* 0x000fe20000001000 */
        /* <DEDUP_REMOVED lines=12> */
[----:B------:R-:W-:Y:S01]  /*13d40*/  FMUL.FTZ R127, R3, R127 ;  /* 0x0000007f037f7220 */ /* 0x000fe20000410000 */
[----:B------:R-:W-:Y:S01]  /*13d50*/  @P2 MOV R3, 0x3f317218 ;  /* 0x3f31721800032802 */ /* 0x000fe20000000f00 */
[----:B---3--:R-:W-:-:S02]  /*13d60*/  FMUL.FTZ R148, R2, R148 ;  /* 0x0000009402947220 */ /* 0x008fc40000410000 */
        /* <DEDUP_REMOVED lines=14> */
[----:B------:R-:W-:Y:S02]  /*13e50*/  FMUL.FTZ R121, R2, R121 ;  /* 0x0000007902797220 */ /* 0x000fe40000410000 */
[----:B------:R1:W2:Y:S01]  /*13e60*/  @P0 MUFU.LG2 R2, R4 ;  /* 0x0000000400020308 */ /* 0x0002a20000000c00 */
[----:B----4-:R-:W-:Y:S02]  /*13e70*/  @P2 FMUL.FTZ R9, R5, 0.69314718246459960938 ;  /* 0x3f31721805092820 */ /* 0x010fe40000410000 */
[----:B------:R-:W-:Y:S02]  /*13e80*/  @P2 FMUL.FTZ R5, R3, c[0x0][0x2d0] ;  /* 0x0000b40003052a20 */ /* 0x000fe40000410000 */
[----:B------:R-:W-:-:S02]  /*13e90*/  @P1 FMUL.FTZ R7, R7, 0.69314718246459960938 ;  /* 0x3f31721807071820 */ /* 0x000fc40000410000 */
[----:B------:R-:W-:Y:S02]  /*13ea0*/  @P1 FMUL.FTZ R3, R17, c[0x0][0x2d0] ;  /* 0x0000b40011031a20 */ /* 0x000fe40000410000 */
[----:B------:R-:W-:Y:S02]  /*13eb0*/  @P3 FMUL.FTZ R13, R13, 0.69314718246459960938 ;  /* 0x3f3172180d0d3820 */ /* 0x000fe40000410000 */
[----:B------:R-:W-:Y:S01]  /*13ec0*/  @P1 FFMA.FTZ R34, R3, R69, R7 ;  /* 0x0000004503221223 */ /* 0x000fe20000010007 */
[----:B------:R-:W-:Y:S01]  /*13ed0*/  @P0 MOV R3, 0x3f317218 ;  /* 0x3f31721800030802 */ /* 0x000fe20000000f00 */
[----:B------:R-:W-:Y:S02]  /*13ee0*/  @P3 FMUL.FTZ R6, R6, c[0x0][0x2d0] ;  /* 0x0000b40006063a20 */ /* 0x000fe40000410000 */
[----:B------:R-:W-:Y:S01]  /*13ef0*/  @P2 FFMA.FTZ R33, R5, R70, R9 ;  /* 0x0000004605212223 */ /* 0x000fe20000010009 */
[----:B-1----:R-:W-:Y:S01]  /*13f00*/  MOV R4, 0x1 ;  /* 0x0000000100047802 */ /* 0x002fe20000000f00 */
[----:B--2---:R-:W-:-:S02]  /*13f10*/  @P0 FMUL.FTZ R2, R2, 0.69314718246459960938 ;  /* 0x3f31721802020820 */ /* 0x004fc40000410000 */
[----:B------:R-:W-:Y:S02]  /*13f20*/  @P0 FMUL.FTZ R3, R3, c[0x0][0x2d0] ;  /* 0x0000b40003030a20 */ /* 0x000fe40000410000 */
[----:B------:R-:W-:Y:S02]  /*13f30*/  @P3 FFMA.FTZ R32, R6, R71, R13 ;  /* 0x0000004706203223 */ /* 0x000fe4000001000d */
        /* <DEDUP_REMOVED lines=15> */
[----:B------:R-:W-:Y:S01]  /*14030*/  FMUL.FTZ R123, R0, R123 ;  /* 0x0000007b007b7220 */ /* 0x000fe20000410000 */
[----:B------:R-:W-:Y:S01]  /*14040*/  PRMT R0, R4, 0x7610, R0 ;  /* 0x0000761004007816 */ /* 0x000fe20000000000 */
[----:B------:R-:W-:-:S02]  /*14050*/  @P0 FFMA.FTZ R31, R3, R68, R2 ;  /* 0x00000044031f0223 */ /* 0x000fc40000010002 */
.L_x_509:
[----:B-1----:R1:W5:Y:S01]  /*14060*/  LDL R35, [R1+0x70] ;  /* 0x0000700001237983 */ /* 0x0023620000100800 */
[----:B------:R-:W-:Y:S03]  /*14070*/  BSSY B0, `(.L_x_566) ;  /* 0x0000012000007945 */ /* 0x000fe60003800000 */
[----:B------:R-:W2:Y:S02]  /*14080*/  S2R R36, SR_TID.X ;  /* 0x0000000000247919 */ /* 0x000ea40000002100 */
[----:B--2---:R-:W-:-:S13]  /*14090*/  LOP3.LUT P6, RZ, R36, 0x7f, RZ, 0xc0, !PT ;  /* 0x0000007f24ff7812 */ /* 0x004fda00078cc0ff */
[----:B------:R-:W-:Y:S05]  /*140a0*/  @P6 BRA `(.L_x_567) ;  /* 0x000000e000006947 */ /* 0x000fea0003800000 */
[----:B-1----:R-:W1:Y:S01]  /*140b0*/  S2R R4, SR_LANEID ;  /* 0x0000000000047919 */ /* 0x002e620000000000 */
[----:B------:R-:W-:Y:S01]  /*140c0*/  VOTEU.ANY UR4, UPT, PT ;  /* 0x0000000000047886 */ /* 0x000fe200038e0100 */
[----:B------:R-:W-:Y:S01]  /*140d0*/  IMAD.MOV.U32 R6, RZ, RZ, c[0x0][0x580] ;  /* 0x00016000ff067624 */ /* 0x000fe200078e00ff */
[----:B------:R-:W1:Y:S01]  /*140e0*/  FLO.U32 R3, UR4 ;  /* 0x0000000400037d00 */ /* 0x000e6200080e0000 */
[----:B------:R-:W-:-:S07]  /*140f0*/  IMAD.MOV.U32 R7, RZ, RZ, c[0x0][0x584] ;  /* 0x00016100ff077624 */ /* 0x000fce00078e00ff */
[----:B------:R-:W2:Y:S01]  /*14100*/  POPC R2, UR4 ;  /* 0x0000000400027d09 */ /* 0x000ea20008000000 */
[----:B-1----:R-:W-:-:S13]  /*14110*/  ISETP.EQ.U32.AND P0, PT, R3, R4, PT ;  /* 0x000000040300720c */ /* 0x002fda0003f02070 */
[----:B--2---:R-:W2:Y:S04]  /*14120*/  @P0 ATOMG.E.ADD.STRONG.GPU PT, R2, [R6.64], R2 ;  /* 0x00000002060209a8 */ /* 0x004ea800081ee1c6 */
[----:B------:R-:W1:Y:S04]  /*14130*/  S2R R4, SR_LTMASK ;  /* 0x0000000000047919 */ /* 0x000e680000003900 */
[----:B--2---:R1:W2:Y:S02]  /*14140*/  SHFL.IDX PT, R3, R2, R3, 0x1f ;  /* 0x00001f0302037589 */ /* 0x0042a400000e0000 */
[----:B-1----:R-:W-:-:S06]  /*14150*/  LOP3.LUT R2, R4, UR4, RZ, 0xc0, !PT ;  /* 0x0000000404027c12 */ /* 0x002fcc000f8ec0ff */
[----:B------:R-:W2:Y:S02]  /*14160*/  POPC R2, R2 ;  /* 0x0000000200027309 */ /* 0x000ea40000000000 */
[----:B--2--5:R-:W-:-:S05]  /*14170*/  IADD3 R35, R3, c[0x0][0xc], R2 ;  /* 0x0000030003237a10 */ /* 0x024fca0007ffe002 */
[----:B------:R1:W-:Y:S02]  /*14180*/  STL [R1+0x70], R35 ;  /* 0x0000702301007387 */ /* 0x0003e40000100800 */
.L_x_567:
[----:B-1----:R-:W-:Y:S05]  /*14190*/  BSYNC B0 ;  /* 0x0000000000007941 */ /* 0x002fea0003800000 */
.L_x_566:
[----:B------:R-:W-:Y:S01]  /*141a0*/  PRMT R0, R0, 0x9910, RZ ;  /* 0x0000991000007816 */ /* 0x000fe200000000ff */
[----:B------:R-:W-:Y:S01]  /*141b0*/  BSSY B1, `(.L_x_568) ;  /* 0x0000197000017945 */ /* 0x000fe20003800000 */
[----:B-----5:R-:W-:Y:S02]  /*141c0*/  IMAD.MOV.U32 R47, RZ, RZ, R35 ;  /* 0x000000ffff2f7224 */ /* 0x020fe400078e0023 */
[----:B------:R-:W-:-:S13]  /*141d0*/  ISETP.NE.AND P0, PT, R0, RZ, PT ;  /* 0x000000ff0000720c */ /* 0x000fda0003f05270 */
[----:B------:R-:W-:Y:S05]  /*141e0*/  @!P0 BRA `(.L_x_569) ;  /* 0x00000f7000008947 */ /* 0x000fea0003800000 */
[----:B------:R-:W2:Y:S04]  /*141f0*/  LDL R44, [R1+0x74] ;  /* 0x00007400012c7983 */ /* 0x000ea80000100800 */
[----:B------:R-:W3:Y:S04]  /*14200*/  LDL R43, [R1+0x84] ;  /* 0x00008400012b7983 */ /* 0x000ee80000100800 */
[----:B------:R-:W4:Y:S04]  /*14210*/  LDL R42, [R1+0x8c] ;  /* 0x00008c00012a7983 */ /* 0x000f280000100800 */
[----:B------:R-:W5:Y:S04]  /*14220*/  LDL R41, [R1+0x88] ;  /* 0x0000880001297983 */ /* 0x000f680000100800 */
[----:B------:R-:W4:Y:S04]  /*14230*/  LDL R40, [R1+0x78] ;  /* 0x0000780001287983 */ /* 0x000f280000100800 */
[----:B------:R-:W4:Y:S04]  /*14240*/  LDL R39, [R1+0x80] ;  /* 0x0000800001277983 */ /* 0x000f280000100800 */
[----:B------:R-:W4:Y:S04]  /*14250*/  LDL R38, [R1+0x7c] ;  /* 0x00007c0001267983 */ /* 0x000f280000100800 */
[----:B------:R-:W4:Y:S04]  /*14260*/  LDL R37, [R1+0x90] ;  /* 0x0000900001257983 */ /* 0x000f280000100800 */
[----:B------:R-:W4:Y:S01]  /*14270*/  LDL R35, [R1+0x94] ;  /* 0x0000940001237983 */ /* 0x000f220000100800 */
[----:B------:R-:W-:Y:S01]  /*14280*/  WARPSYNC 0xffffffff ;  /* 0xffffffff00007948 */ /* 0x000fe20003800000 */
[----:B------:R-:W-:-:S02]  /*14290*/  F2FP.PACK_AB R30, R30, R180 ;  /* 0x000000b41e1e723e */ /* 0x000fc400000000ff */
[----:B------:R-:W-:Y:S01]  /*142a0*/  BAR.SYNC.DEFER_BLOCKING 0x1, 0x80 ;  /* 0x0042000000007b1d */ /* 0x000fe20000010000 */
[----:B------:R-:W-:Y:S02]  /*142b0*/  F2FP.PACK_AB R29, R29, R182 ;  /* 0x000000b61d1d723e */ /* 0x000fe400000000ff */
[----:B------:R-:W-:Y:S02]  /*142c0*/  F2FP.PACK_AB R27, R27, R172 ;  /* 0x000000ac1b1b723e */ /* 0x000fe400000000ff */
[----:B------:R-:W-:Y:S02]  /*142d0*/  F2FP.PACK_AB R26, R26, R174 ;  /* 0x000000ae1a1a723e */ /* 0x000fe400000000ff */
[----:B------:R-:W-:Y:S02]  /*142e0*/  F2FP.PACK_AB R28, R28, R148 ;  /* 0x000000941c1c723e */ /* 0x000fe400000000ff */
[----:B------:R-:W-:Y:S02]  /*142f0*/  F2FP.PACK_AB R150, R151, R150 ;  /* 0x000000969796723e */ /* 0x000fe400000000ff */
        /* <DEDUP_REMOVED lines=26> */
[----:B--2---:R1:W-:Y:S04]  /*144a0*/  STS [R44], R30 ;  /* 0x0000001e2c007388 */ /* 0x0043e80000000800 */
[----:B------:R1:W-:Y:S04]  /*144b0*/  STS [R44+0x400], R29 ;  /* 0x0004001d2c007388 */ /* 0x0003e80000000800 */
[----:B---3--:R1:W-:Y:S04]  /*144c0*/  STS [R43], R27 ;  /* 0x0000001b2b007388 */ /* 0x0083e80000000800 */
[----:B------:R1:W-:Y:S04]  /*144d0*/  STS [R43+0x400], R26 ;  /* 0x0004001a2b007388 */ /* 0x0003e80000000800 */
[----:B------:R1:W-:Y:S04]  /*144e0*/  STS [R44+0x2000], R28 ;  /* 0x0020001c2c007388 */ /* 0x0003e80000000800 */
[----:B------:R1:W-:Y:S04]  /*144f0*/  STS [R44+0x2400], R150 ;  /* 0x002400962c007388 */ /* 0x0003e80000000800 */
[----:B------:R1:W-:Y:S04]  /*14500*/  STS [R43+0x2000], R25 ;  /* 0x002000192b007388 */ /* 0x0003e80000000800 */
[----:B------:R1:W-:Y:S04]  /*14510*/  STS [R43+0x2400], R158 ;  /* 0x0024009e2b007388 */ /* 0x0003e80000000800 */
[----:B----4-:R1:W-:Y:S04]  /*14520*/  STS [R42], R24 ;  /* 0x000000182a007388 */ /* 0x0103e80000000800 */
[----:B------:R1:W-:Y:S04]  /*14530*/  STS [R42+0x400], R23 ;  /* 0x000400172a007388 */ /* 0x0003e80000000800 */
[----:B-----5:R1:W-:Y:S04]  /*14540*/  STS [R41], R20 ;  /* 0x0000001429007388 */ /* 0x0203e80000000800 */
[----:B------:R1:W-:Y:S04]  /*14550*/  STS [R41+0x400], R19 ;  /* 0x0004001329007388 */ /* 0x0003e80000000800 */
[----:B------:R1:W-:Y:S04]  /*14560*/  STS [R42+0x2000], R22 ;  /* 0x002000162a007388 */ /* 0x0003e80000000800 */
[----:B------:R1:W-:Y:S04]  /*14570*/  STS [R42+0x2400], R21 ;  /* 0x002400152a007388 */ /* 0x0003e80000000800 */
[----:B------:R1:W-:Y:S04]  /*14580*/  STS [R41+0x2000], R18 ;  /* 0x0020001229007388 */ /* 0x0003e80000000800 */
[----:B------:R1:W-:Y:S04]  /*14590*/  STS [R41+0x2400], R17 ;  /* 0x0024001129007388 */ /* 0x0003e80000000800 */
[----:B------:R1:W-:Y:S04]  /*145a0*/  STS [R40], R16 ;  /* 0x0000001028007388 */ /* 0x0003e80000000800 */
[----:B------:R1:W-:Y:S04]  /*145b0*/  STS [R40+0x400], R15 ;  /* 0x0004000f28007388 */ /* 0x0003e80000000800 */
[----:B------:R1:W-:Y:S04]  /*145c0*/  STS [R39], R12 ;  /* 0x0000000c27007388 */ /* 0x0003e80000000800 */
        /* <DEDUP_REMOVED lines=13> */
[----:B------:R-:W-:Y:S06]  /*146a0*/  BAR.SYNC.DEFER_BLOCKING 0x1, 0x80 ;  /* 0x0042000000007b1d */ /* 0x000fec0000010000 */
[----:B------:R-:W-:Y:S05]  /*146b0*/  BRA.CONV ~URZ, `(.L_x_570) ;  /* 0x000000837f007947 */ /* 0x000fea000b800000 */
[----:B-1----:R-:W-:Y:S01]  /*146c0*/  SHF.R.S32.HI R35, RZ, 0x1f, R36 ;  /* 0x0000001fff237819 */ /* 0x002fe20000011424 */
[----:B------:R-:W-:Y:S01]  /*146d0*/  IMAD.MOV.U32 R58, RZ, RZ, RZ ;  /* 0x000000ffff3a7224 */ /* 0x000fe200078e00ff */
[----:B------:R-:W-:Y:S01]  /*146e0*/  MOV R2, 0x14740 ;  /* 0x0001474000027802 */ /* 0x000fe20000000f00 */
[----:B------:R-:W-:Y:S01]  /*146f0*/  IMAD.MOV.U32 R3, RZ, RZ, 0x1f ;  /* 0x0000001fff037424 */ /* 0x000fe200078e00ff */
[----:B------:R-:W-:-:S04]  /*14700*/  LEA.HI R35, R35, R36, RZ, 0x7 ;  /* 0x0000002423237211 */ /* 0x000fc800078f38ff */
[----:B------:R-:W-:-:S05]  /*14710*/  SHF.R.S32.HI R35, RZ, 0x7, R35 ;  /* 0x00000007ff237819 */ /* 0x000fca0000011423 */
[----:B------:R-:W-:Y:S02]  /*14720*/  IMAD.MOV.U32 R88, RZ, RZ, R35 ;  /* 0x000000ffff587224 */ /* 0x000fe400078e0023 */
[----:B------:R-:W-:Y:S05]  /*14730*/  CALL.REL.NOINC `($__internal_1_$__cuda_sm70_shflsync_idx_p) ;  /* 0x000070d000007944 */ /* 0x000fea0003c00000 */
.L_x_570:
[----:B-1----:R-:W2:Y:S04]  /*14740*/  LDL R2, [R1+0x6c] ;  /* 0x00006c0001027983 */ /* 0x002ea80000100800 */
[----:B------:R-:W3:Y:S04]  /*14750*/  LDL R5, [R1+0x30] ;  /* 0x0000300001057983 */ /* 0x000ee80000100800 */
[----:B------:R-:W4:Y:S04]  /*14760*/  LDL.LU R4, [R1+0x64] ;  /* 0x0000640001047983 */ /* 0x000f280000300800 */
[----:B------:R-:W2:Y:S04]  /*14770*/  LDL.LU R15, [R1+0x60] ;  /* 0x00006000010f7983 */ /* 0x000ea80000300800 */
[----:B------:R-:W3:Y:S01]  /*14780*/  LDL.LU R17, [R1+0x5c] ;  /* 0x00005c0001117983 */ /* 0x000ee20000300800 */
[----:B-----5:R-:W-:-:S03]  /*14790*/  IMAD.MOV.U32 R0, RZ, RZ, 0x1 ;  /* 0x00000001ff007424 */ /* 0x020fc600078e00ff */
[----:B------:R-:W3:Y:S02]  /*147a0*/  LDL R14, [R1+0x9c] ;  /* 0x00009c00010e7983 */ /* 0x000ee40000100800 */
[----:B------:R-:W-:Y:S02]  /*147b0*/  ISETP.NE.AND P0, PT, R0, c[0x0][0x4e8], PT ;  /* 0x00013a0000007a0c */ /* 0x000fe40003f05270 */
[----:B------:R-:W1:Y:S04]  /*147c0*/  S2R R16, SR_TID.X ;  /* 0x0000000000107919 */ /* 0x000e680000002100 */
[----:B------:R-:W1:Y:S01]  /*147d0*/  S2R R18, SR_TID.X ;  /* 0x0000000000127919 */ /* 0x000e620000002100 */
[----:B------:R-:W-:Y:S02]  /*147e0*/  ULDC UR5, c[0x0][0x4e8] ;  /* 0x00013a0000057ab9 */ /* 0x000fe40000000800 */
[----:B------:R-:W-:-:S02]  /*147f0*/  ULDC UR4, c[0x0][0x388] ;  /* 0x0000e20000047ab9 */ /* 0x000fc40000000800 */
[----:B------:R-:W-:Y:S01]  /*14800*/  UIMAD UR4, UR5, UR4, URZ ;  /* 0x00000004050472a4 */ /* 0x000fe2000f8e023f */
[----:B------:R-:W-:Y:S02]  /*14810*/  ISETP.GE.AND P5, PT, R242, c[0x0][0x3c8], PT ;  /* 0x0000f200f2007a0c */ /* 0x000fe40003fa6270 */
[----:B------:R-:W-:Y:S02]  /*14820*/  SHF.R.S32.HI R48, RZ, 0x1f, R242 ;  /* 0x0000001fff307819 */ /* 0x000fe400000114f2 */
[----:B----4-:R-:W-:Y:S01]  /*14830*/  SHF.R.S32.HI R0, RZ, 0x1f, R4 ;  /* 0x0000001fff007819 */ /* 0x010fe20000011404 */
[----:B------:R-:W-:Y:S01]  /*14840*/  IMAD.WIDE.U32 R6, R4, c[0x0][0x490], RZ ;  /* 0x0001240004067a25 */ /* 0x000fe200078e00ff */
[----:B--2---:R-:W-:-:S03]  /*14850*/  SHF.R.S32.HI R8, RZ, 0x1f, R15 ;  /* 0x0000001fff087819 */ /* 0x004fc6000001140f */
[----:B---3--:R-:W-:Y:S02]  /*14860*/  IMAD.IADD R3, R2, 0x1, R17 ;  /* 0x0000000102037824 */ /* 0x008fe400078e0211 */
[C---:B------:R-:W-:Y:S02]  /*14870*/  IMAD R2, R0.reuse, c[0x0][0x490], RZ ;  /* 0x0001240000027a24 */ /* 0x040fe400078e02ff */
[----:B------:R-:W-:Y:S02]  /*14880*/  IMAD R0, R0, c[0x0][0x3e8], RZ ;  /* 0x0000fa0000007a24 */ /* 0x000fe400078e02ff */
[----:B------:R-:W-:-:S04]  /*14890*/  @P0 IMAD.HI.U32 R12, R3, c[0x0][0x4ec], RZ ;  /* 0x00013b00030c0a27 */ /* 0x000fc800078e00ff */
[----:B------:R-:W-:Y:S02]  /*148a0*/  IMAD.IADD R10, R5, 0x1, R17 ;  /* 0x00000001050a7824 */ /* 0x000fe400078e0211 */
[C---:B------:R-:W-:Y:S02]  /*148b0*/  IMAD R9, R4.reuse, c[0x0][0x494], R2 ;  /* 0x0001250004097a24 */ /* 0x040fe400078e0202 */
[C---:B------:R-:W-:Y:S02]  /*148c0*/  IMAD R11, R4.reuse, c[0x0][0x3ec], R0 ;  /* 0x0000fb00040b7a24 */ /* 0x040fe400078e0200 */
[----:B------:R-:W-:Y:S01]  /*148d0*/  IMAD.MOV.U32 R2, RZ, RZ, R3 ;  /* 0x000000ffff027224 */ /* 0x000fe200078e0003 */
[----:B------:R-:W-:Y:S01]  /*148e0*/  @P0 SHF.R.U32.HI R2, RZ, c[0x0][0x4f0], R12 ;  /* 0x00013c00ff020a19 */ /* 0x000fe2000001160c */
[----:B------:R-:W-:-:S04]  /*148f0*/  IMAD.WIDE.U32 R4, R4, c[0x0][0x3e8], RZ ;  /* 0x0000fa0004047a25 */ /* 0x000fc800078e00ff */
[----:B------:R-:W-:-:S04]  /*14900*/  @P0 IMAD.HI.U32 R13, R10, c[0x0][0x4ec], RZ ;  /* 0x00013b000a0d0a27 */ /* 0x000fc800078e00ff */
[----:B------:R-:W-:Y:S02]  /*14910*/  IMAD.IADD R7, R7, 0x1, R9 ;  /* 0x0000000107077824 */ /* 0x000fe400078e0209 */
[C---:B------:R-:W-:Y:S02]  /*14920*/  IMAD R9, R8.reuse, c[0x0][0x498], RZ ;  /* 0x0001260008097a24 */ /* 0x040fe400078e02ff */
[----:B------:R-:W-:Y:S02]  /*14930*/  IMAD R8, R8, c[0x0][0x3f0], RZ ;  /* 0x0000fc0008087a24 */ /* 0x000fe400078e02ff */
[----:B------:R-:W-:Y:S01]  /*14940*/  IMAD.MOV.U32 R0, RZ, RZ, R10 ;  /* 0x000000ffff007224 */ /* 0x000fe200078e000a */
[----:B------:R-:W-:Y:S01]  /*14950*/  @P0 SHF.R.U32.HI R0, RZ, c[0x0][0x4f0], R13 ;  /* 0x00013c00ff000a19 */ /* 0x000fe2000001160d */
[----:B------:R-:W-:Y:S02]  /*14960*/  IMAD.IADD R5, R5, 0x1, R11 ;  /* 0x0000000105057824 */ /* 0x000fe400078e020b */
[----:B------:R-:W-:-:S02]  /*14970*/  IMAD.MOV R11, RZ, RZ, -R2 ;  /* 0x000000ffff0b7224 */ /* 0x000fc400078e0a02 */
[C---:B------:R-:W-:Y:S02]  /*14980*/  IMAD R13, R15.reuse, c[0x0][0x49c], R9 ;  /* 0x000127000f0d7a24 */ /* 0x040fe400078e0209 */
[C---:B------:R-:W-:Y:S02]  /*14990*/  IMAD R12, R15.reuse, c[0x0][0x3f4], R8 ;  /* 0x0000fd000f0c7a24 */ /* 0x040fe400078e0208 */
[----:B------:R-:W-:Y:S01]  /*149a0*/  IMAD.WIDE.U32 R8, R15, c[0x0][0x3f0], R4 ;  /* 0x0000fc000f087a25 */ /* 0x000fe200078e0004 */
[----:B------:R-:W-:-:S03]  /*149b0*/  SHF.R.S32.HI R5, RZ, 0x1f, R0 ;  /* 0x0000001fff057819 */ /* 0x000fc60000011400 */
[----:B------:R-:W-:-:S04]  /*149c0*/  IMAD.WIDE.U32 R6, R15, c[0x0][0x498], R6 ;  /* 0x000126000f067a25 */ /* 0x000fc800078e0006 */
[----:B------:R-:W-:Y:S01]  /*149d0*/  IMAD R4, R11, c[0x0][0x4e8], R3 ;  /* 0x00013a000b047a24 */ /* 0x000fe200078e0203 */
[----:B------:R-:W-:Y:S01]  /*149e0*/  SHF.R.S32.HI R11, RZ, 0x1f, R2 ;  /* 0x0000001fff0b7819 */ /* 0x000fe20000011402 */
[----:B------:R-:W-:Y:S01]  /*149f0*/  IMAD.IADD R3, R9, 0x1, R12 ;  /* 0x0000000109037824 */ /* 0x000fe200078e020c */
[----:B------:R-:W-:Y:S01]  /*14a00*/  IADD3 R6, P0, R2, R6, RZ ;  /* 0x0000000602067210 */ /* 0x000fe20007f1e0ff */
[----:B------:R-:W-:Y:S01]  /*14a10*/  IMAD R5, R5, c[0x0][0x3e0], RZ ;  /* 0x0000f80005057a24 */ /* 0x000fe200078e02ff */
[----:B------:R-:W-:Y:S01]  /*14a20*/  SHF.R.S32.HI R9, RZ, 0x1f, R4 ;  /* 0x0000001fff097819 */ /* 0x000fe20000011404 */
[----:B------:R-:W-:Y:S01]  /*14a30*/  IMAD.MOV.U32 R2, RZ, RZ, R8 ;  /* 0x000000ffff027224 */ /* 0x000fe200078e0008 */
[----:B------:R-:W-:Y:S01]  /*14a40*/  IADD3.X R7, R11, R7, R13, P0, !PT ;  /* 0x000000070b077210 */ /* 0x000fe200007fe40d */
[----:B------:R-:W-:Y:S01]  /*14a50*/  IMAD R12, R0, c[0x0][0x3e4], R5 ;  /* 0x0000f900000c7a24 */ /* 0x000fe200078e0205 */
[----:B-1----:R-:W-:Y:S01]  /*14a60*/  SHF.R.S32.HI R15, RZ, 0x1f, R16 ;  /* 0x0000001fff0f7819 */ /* 0x002fe20000011410 */
[----:B------:R-:W-:-:S02]  /*14a70*/  IMAD R5, R9, c[0x0][0x488], RZ ;  /* 0x0001220009057a24 */ /* 0x000fc400078e02ff */
[----:B------:R-:W-:Y:S01]  /*14a80*/  IMAD.WIDE.U32 R8, R0, c[0x0][0x3e0], R2 ;  /* 0x0000f80000087a25 */ /* 0x000fe200078e0002 */
[----:B------:R-:W-:-:S03]  /*14a90*/  LEA.HI R15, R15, R16, RZ, 0x5 ;  /* 0x000000100f0f7211 */ /* 0x000fc600078f28ff */
[----:B------:R-:W-:Y:S02]  /*14aa0*/  IMAD.MOV R0, RZ, RZ, -R0 ;  /* 0x000000ffff007224 */ /* 0x000fe400078e0a00 */
[C---:B------:R-:W-:Y:S02]  /*14ab0*/  IMAD R11, R4.reuse, c[0x0][0x48c], R5 ;  /* 0x00012300040b7a24 */ /* 0x040fe400078e0205 */
[----:B------:R-:W-:Y:S01]  /*14ac0*/  IMAD.WIDE.U32 R2, R4, c[0x0][0x488], R6 ;  /* 0x0001220004027a25 */ /* 0x000fe200078e0006 */
[----:B------:R-:W-:-:S03]  /*14ad0*/  LOP3.LUT R15, R15, 0xffffffe0, RZ, 0xc0, !PT ;  /* 0xffffffe00f0f7812 */ /* 0x000fc600078ec0ff */
[----:B------:R-:W-:Y:S02]  /*14ae0*/  IMAD R6, R0, c[0x0][0x4e8], R10 ;  /* 0x00013a0000067a24 */ /* 0x000fe400078e020a */
[----:B------:R-:W-:Y:S01]  /*14af0*/  IMAD.IADD R0, R3, 0x1, R11 ;  /* 0x0000000103007824 */ /* 0x000fe200078e020b */
[----:B------:R-:W-:Y:S01]  /*14b00*/  LEA R3, P0, R2, c[0x0][0x450], 0x2 ;  /* 0x0001140002037a11 */ /* 0x000fe200078010ff */
[----:B------:R-:W-:-:S03]  /*14b10*/  IMAD.IADD R15, R16, 0x1, -R15 ;  /* 0x00000001100f7824 */ /* 0x000fc600078e0a0f */
[----:B------:R-:W-:Y:S01]  /*14b20*/  LEA.HI.X R2, R2, c[0x0][0x454], R0, 0x2, P0 ;  /* 0x0001150002027a11 */ /* 0x000fe200000f1400 */
[----:B------:R-:W-:Y:S01]  /*14b30*/  IMAD.IADD R0, R14, 0x1, R17 ;  /* 0x000000010e007824 */ /* 0x000fe200078e0211 */
[----:B------:R-:W-:Y:S01]  /*14b40*/  LOP3.LUT P1, RZ, R15, 0x3, RZ, 0xc0, !PT ;  /* 0x000000030fff7812 */ /* 0x000fe2000782c0ff */
[----:B------:R-:W-:Y:S01]  /*14b50*/  IMAD.IADD R5, R9, 0x1, R12 ;  /* 0x0000000109057824 */ /* 0x000fe200078e020c */
[----:B------:R-:W-:Y:S01]  /*14b60*/  SHFL.IDX PT, R14, R3, RZ, 0x1c1f ;  /* 0x001c1fff030e7589 */ /* 0x000fe200000e0000 */
[----:B------:R-:W-:-:S03]  /*14b70*/  IMAD.MOV.U32 R4, RZ, RZ, R8 ;  /* 0x000000ffff047224 */ /* 0x000fc600078e0008 */
[----:B------:R-:W1:Y:S04]  /*14b80*/  SHFL.IDX PT, R15, R2, RZ, 0x1c1f ;  /* 0x001c1fff020f7589 */ /* 0x000e6800000e0000 */
[----:B------:R-:W-:Y:S04]  /*14b90*/  SHFL.IDX PT, R12, R3, 0x1, 0x1c1f ;  /* 0x003c1f00030c7f89 */ /* 0x000fe800000e0000 */
[----:B------:R-:W2:Y:S04]  /*14ba0*/  SHFL.IDX PT, R13, R2, 0x1, 0x1c1f ;  /* 0x003c1f00020d7f89 */ /* 0x000ea800000e0000 */
[----:B------:R-:W-:Y:S04]  /*14bb0*/  SHFL.IDX PT, R10, R3, 0x2, 0x1c1f ;  /* 0x005c1f00030a7f89 */ /* 0x000fe800000e0000 */
[----:B------:R-:W3:Y:S04]  /*14bc0*/  SHFL.IDX PT, R11, R2, 0x2, 0x1c1f ;  /* 0x005c1f00020b7f89 */ /* 0x000ee800000e0000 */
[----:B------:R4:W-:Y:S04]  /*14bd0*/  SHFL.IDX PT, R8, R3, 0x3, 0x1c1f ;  /* 0x007c1f0003087f89 */ /* 0x0009e800000e0000 */
[----:B------:R1:W2:Y:S01]  /*14be0*/  SHFL.IDX PT, R9, R2, 0x3, 0x1c1f ;  /* 0x007c1f0002097f89 */ /* 0x0002a200000e0000 */
[----:B------:R-:W-:-:S02]  /*14bf0*/  SHF.R.S32.HI R7, RZ, 0x1f, R6 ;  /* 0x0000001fff077819 */ /* 0x000fc40000011406 */
[----:B------:R-:W-:-:S03]  /*14c00*/  ISETP.GE.OR P4, PT, R0, UR4, P1 ;  /* 0x0000000400007c0c */ /* 0x000fc60008f86670 */
[----:B------:R-:W-:Y:S01]  /*14c10*/  IMAD R7, R7, c[0x0][0x3d8], RZ ;  /* 0x0000f60007077a24 */ /* 0x000fe200078e02ff */
[----:B------:R-:W-:Y:S01]  /*14c20*/  SHF.R.S32.HI R16, RZ, 0x1f, R18 ;  /* 0x0000001fff107819 */ /* 0x000fe20000011412 */
[----:B------:R-:W-:Y:S01]  /*14c30*/  IMAD.WIDE.U32 R4, R6, c[0x0][0x3d8], R4 ;  /* 0x0000f60006047a25 */ /* 0x000fe200078e0004 */
[C---:B----4-:R-:W-:Y:S02]  /*14c40*/  IADD3 R3, R0.reuse, 0x8, RZ ;  /* 0x0000000800037810 */ /* 0x050fe40007ffe0ff */
[C---:B-1----:R-:W-:Y:S02]  /*14c50*/  IADD3 R2, R0.reuse, 0x40, RZ ;  /* 0x0000004000027810 */ /* 0x042fe40007ffe0ff */
[----:B------:R-:W-:Y:S02]  /*14c60*/  IADD3 R0, R0, 0x48, RZ ;  /* 0x0000004800007810 */ /* 0x000fe40007ffe0ff */
[----:B------:R-:W-:Y:S02]  /*14c70*/  ISETP.GE.OR P3, PT, R3, UR4, P1 ;  /* 0x0000000403007c0c */ /* 0x000fe40008f66670 */
[----:B------:R-:W-:-:S02]  /*14c80*/  ISETP.GE.OR P2, PT, R2, UR4, P1 ;  /* 0x0000000402007c0c */ /* 0x000fc40008f46670 */
[----:B------:R-:W-:Y:S01]  /*14c90*/  ISETP.GE.OR P1, PT, R0, UR4, P1 ;  /* 0x0000000400007c0c */ /* 0x000fe20008f26670 */
[----:B------:R-:W-:Y:S01]  /*14ca0*/  IMAD R7, R6, c[0x0][0x3dc], R7 ;  /* 0x0000f70006077a24 */ /* 0x000fe200078e0207 */
[----:B------:R-:W-:Y:S01]  /*14cb0*/  LEA.HI R16, R16, R18, RZ, 0x3 ;  /* 0x0000001210107211 */ /* 0x000fe200078f18ff */
[----:B------:R-:W-:Y:S01]  /*14cc0*/  @!P4 ST.E [R14.64], R32 ;  /* 0x000000200e00c985 */ /* 0x000fe2000c101906 */
[----:B------:R-:W-:Y:S01]  /*14cd0*/  LEA R2, P0, R4, c[0x0][0x380], 0x1 ;  /* 0x0000e00004027a11 */ /* 0x000fe200078008ff */
[----:B------:R-:W-:Y:S01]  /*14ce0*/  IMAD.IADD R0, R5, 0x1, R7 ;  /* 0x0000000105007824 */ /* 0x000fe200078e0207 */
[----:B------:R-:W-:-:S03]  /*14cf0*/  SHF.R.S32.HI R16, RZ, 0x3, R16 ;  /* 0x00000003ff107819 */ /* 0x000fc60000011410 */
[----:B--2---:R-:W-:Y:S01]  /*14d00*/  @!P3 ST.E [R12.64], R33 ;  /* 0x000000210c00b985 */ /* 0x004fe2000c101906 */
[----:B------:R-:W-:-:S03]  /*14d10*/  LEA.HI.X R0, R4, c[0x0][0x384], R0, 0x1, P0 ;  /* 0x0000e10004007a11 */ /* 0x000fc600000f0c00 */
[----:B---3--:R-:W-:Y:S01]  /*14d20*/  @!P2 ST.E [R10.64], R34 ;  /* 0x000000220a00a985 */ /* 0x008fe2000c101906 */
[----:B------:R-:W-:-:S03]  /*14d30*/  IMAD.IADD R3, R16, 0x1, R17 ;  /* 0x0000000110037824 */ /* 0x000fc600078e0211 */
[----:B------:R-:W-:Y:S04]  /*14d40*/  @!P1 ST.E [R8.64], R31 ;  /* 0x0000001f08009985 */ /* 0x000fe8000c101906 */
[----:B------:R-:W1:Y:S04]  /*14d50*/  SHFL.IDX PT, R8, R2, RZ, 0x181f ;  /* 0x00181fff02087589 */ /* 0x000e6800000e0000 */
[----:B------:R-:W-:Y:S01]  /*14d60*/  LDS.128 R20, [R243+0x80] ;  /* 0x00008000f3147984 */ /* 0x000fe20000000c00 */
[----:B------:R-:W-:-:S03]  /*14d70*/  IADD3 R4, R3, 0x10, RZ ;  /* 0x0000001003047810 */ /* 0x000fc60007ffe0ff */
[----:B------:R-:W2:Y:S04]  /*14d80*/  SHFL.IDX PT, R7, R0, RZ, 0x181f ;  /* 0x00181fff00077589 */ /* 0x000ea800000e0000 */
[----:B------:R-:W3:Y:S04]  /*14d90*/  SHFL.IDX PT, R6, R2, 0x1, 0x181f ;  /* 0x00381f0002067f89 */ /* 0x000ee800000e0000 */
[----:B------:R-:W4:Y:S01]  /*14da0*/  SHFL.IDX PT, R5, R2, 0x2, 0x181f ;  /* 0x00581f0002057f89 */ /* 0x000f2200000e0000 */
[----:B------:R-:W-:-:S03]  /*14db0*/  ISETP.GE.OR P2, PT, R4, UR4, P5 ;  /* 0x0000000404007c0c */ /* 0x000fc6000af46670 */
[----:B------:R-:W4:Y:S01]  /*14dc0*/  SHFL.IDX PT, R11, R0, 0x1, 0x181f ;  /* 0x00381f00000b7f89 */ /* 0x000f2200000e0000 */
[----:B------:R-:W-:-:S03]  /*14dd0*/  ISETP.GE.OR P3, PT, R3, UR4, P5 ;  /* 0x0000000403007c0c */ /* 0x000fc6000af66670 */
[----:B------:R-:W4:Y:S01]  /*14de0*/  SHFL.IDX PT, R10, R0, 0x2, 0x181f ;  /* 0x00581f00000a7f89 */ /* 0x000f2200000e0000 */
[----:B------:R-:W-:-:S03]  /*14df0*/  IADD3 R4, R3, 0x20, RZ ;  /* 0x0000002003047810 */ /* 0x000fc60007ffe0ff */
[----:B------:R-:W4:Y:S01]  /*14e00*/  LDS.128 R16, [R243+0x880] ;  /* 0x00088000f3107984 */ /* 0x000f220000000c00 */
[----:B------:R-:W-:-:S03]  /*14e10*/  ISETP.GE.OR P0, PT, R4, UR4, P5 ;  /* 0x0000000404007c0c */ /* 0x000fc6000af06670 */
[----:B------:R-:W4:Y:S02]  /*14e20*/  LDS.128 R12, [R243+0x1080] ;  /* 0x00108000f30c7984 */ /* 0x000f240000000c00 */
[C---:B-1----:R-:W-:Y:S02]  /*14e30*/  @!P3 LEA R8, P4, R242.reuse, R8, 0x1 ;  /* 0x00000008f208b211 */ /* 0x042fe400078808ff */
[----:B------:R-:W-:Y:S01]  /*14e40*/  LDS.128 R24, [R243+0x1880] ;  /* 0x00188000f3187984 */ /* 0x000fe20000000c00 */
[C---:B------:R-:W-:Y:S02]  /*14e50*/  IADD3 R29, R3.reuse, 0x30, RZ ;  /* 0x00000030031d7810 */ /* 0x040fe40007ffe0ff */
[C---:B--2---:R-:W-:Y:S01]  /*14e60*/  @!P3 LEA.HI.X R9, R242.reuse, R7, R48, 0x1, P4 ;  /* 0x00000007f209b211 */ /* 0x044fe200020f0c30 */
[----:B------:R-:W1:Y:S01]  /*14e70*/  SHFL.IDX PT, R45, R2, 0x3, 0x181f ;  /* 0x00781f00022d7f89 */ /* 0x000e6200000e0000 */
[C---:B---3--:R-:W-:Y:S02]  /*14e80*/  @!P2 LEA R6, P1, R242.reuse, R6, 0x1 ;  /* 0x00000006f206a211 */ /* 0x048fe400078208ff */
[----:B------:R-:W-:Y:S01]  /*14e90*/  IADD3 R28, R3, 0x40, RZ ;  /* 0x00000040031c7810 */ /* 0x000fe20007ffe0ff */
[----:B------:R-:W2:Y:S01]  /*14ea0*/  SHFL.IDX PT, R46, R0, 0x3, 0x181f ;  /* 0x00781f00002e7f89 */ /* 0x000ea200000e0000 */
[----:B----4-:R-:W-:-:S02]  /*14eb0*/  @!P0 LEA R4, P4, R242, R5, 0x1 ;  /* 0x00000005f2048211 */ /* 0x010fc400078808ff */
[C-C-:B------:R-:W-:Y:S01]  /*14ec0*/  @!P2 LEA.HI.X R7, R242.reuse, R11, R48.reuse, 0x1, P1 ;  /* 0x0000000bf207a211 */ /* 0x140fe200008f0c30 */
[----:B------:R-:W-:Y:S01]  /*14ed0*/  LDS.128 R32, [R243+0x2880] ;  /* 0x00288000f3207984 */ /* 0x000fe20000000c00 */
[----:B------:R-:W-:Y:S02]  /*14ee0*/  @!P0 LEA.HI.X R5, R242, R10, R48, 0x1, P4 ;  /* 0x0000000af2058211 */ /* 0x000fe400020f0c30 */
[----:B------:R-:W-:Y:S01]  /*14ef0*/  ISETP.GE.OR P1, PT, R29, UR4, P5 ;  /* 0x000000041d007c0c */ /* 0x000fe2000af26670 */
[----:B------:R-:W-:Y:S01]  /*14f00*/  LDS.128 R36, [R243+0x3080] ;  /* 0x00308000f3247984 */ /* 0x000fe20000000c00 */
[----:B------:R-:W-:-:S03]  /*14f10*/  ISETP.GE.OR P4, PT, R28, UR4, P5 ;  /* 0x000000041c007c0c */ /* 0x000fc6000af86670 */
[----:B------:R-:W-:Y:S04]  /*14f20*/  LDS.128 R28, [R243+0x2080] ;  /* 0x00208000f31c7984 */ /* 0x000fe80000000c00 */
[----:B------:R-:W3:Y:S04]  /*14f30*/  SHFL.IDX PT, R44, R2, 0x4, 0x181f ;  /* 0x00981f00022c7f89 */ /* 0x000ee800000e0000 */
[----:B------:R-:W-:Y:S04]  /*14f40*/  LDS.128 R40, [R243+0x3880] ;  /* 0x00388000f3287984 */ /* 0x000fe80000000c00 */
[----:B------:R4:W-:Y:S04]  /*14f50*/  @!P3 ST.E.128 [R8.64], R20 ;  /* 0x000000140800b985 */ /* 0x0009e8000c101d06 */
[----:B------:R-:W1:Y:S04]  /*14f60*/  SHFL.IDX PT, R9, R2, 0x5, 0x181f ;  /* 0x00b81f0002097f89 */ /* 0x000e6800000e0000 */
[----:B------:R-:W1:Y:S04]  /*14f70*/  SHFL.IDX PT, R11, R0, 0x4, 0x181f ;  /* 0x00981f00000b7f89 */ /* 0x000e6800000e0000 */
[----:B------:R-:W-:Y:S04]  /*14f80*/  SHFL.IDX PT, R10, R2, 0x6, 0x181f ;  /* 0x00d81f00020a7f89 */ /* 0x000fe800000e0000 */
[----:B------:R-:W1:Y:S04]  /*14f90*/  SHFL.IDX PT, R21, R0, 0x5, 0x181f ;  /* 0x00b81f0000157f89 */ /* 0x000e6800000e0000 */
[----:B------:R-:W1:Y:S04]  /*14fa0*/  SHFL.IDX PT, R20, R0, 0x6, 0x181f ;  /* 0x00d81f0000147f89 */ /* 0x000e6800000e0000 */
[----:B------:R-:W-:Y:S01]  /*14fb0*/  @!P2 ST.E.128 [R6.64], R16 ;  /* 0x000000100600a985 */ /* 0x000fe2000c101d06 */
[----:B----4-:R-:W-:-:S02]  /*14fc0*/  IADD3 R22, R3, 0x50, RZ ;  /* 0x0000005003167810 */ /* 0x010fc40007ffe0ff */
[C---:B------:R-:W-:Y:S02]  /*14fd0*/  IADD3 R8, R3.reuse, 0x60, RZ ;  /* 0x0000006003087810 */ /* 0x040fe40007ffe0ff */
[----:B------:R-:W-:Y:S01]  /*14fe0*/  ISETP.GE.OR P3, PT, R22, UR4, P5 ;  /* 0x0000000416007c0c */ /* 0x000fe2000af66670 */
[----:B------:R1:W-:Y:S01]  /*14ff0*/  @!P0 ST.E.128 [R4.64], R12 ;  /* 0x0000000c04008985 */ /* 0x0003e2000c101d06 */
[----:B------:R-:W-:Y:S02]  /*15000*/  ISETP.GE.OR P2, PT, R8, UR4, P5 ;  /* 0x0000000408007c0c */ /* 0x000fe4000af46670 */
[----:B------:R-:W-:-:S04]  /*15010*/  IADD3 R3, R3, 0x70, RZ ;  /* 0x0000007003037810 */ /* 0x000fc80007ffe0ff */
[----:B------:R-:W-:Y:S02]  /*15020*/  ISETP.GE.OR P5, PT, R3, UR4, P5 ;  /* 0x0000000403007c0c */ /* 0x000fe4000afa6670 */
[----:B-1----:R-:W-:-:S04]  /*15030*/  @!P1 LEA R4, P0, R242, R45, 0x1 ;  /* 0x0000002df2049211 */ /* 0x002fc800078008ff */
[C---:B--2---:R-:W-:Y:S02]  /*15040*/  @!P1 LEA.HI.X R5, R242.reuse, R46, R48, 0x1, P0 ;  /* 0x0000002ef2059211 */ /* 0x044fe400000f0c30 */
[----:B---3--:R-:W-:-:S03]  /*15050*/  @!P4 LEA R8, P0, R242, R44, 0x1 ;  /* 0x0000002cf208c211 */ /* 0x008fc600078008ff */
[----:B------:R1:W-:Y:S01]  /*15060*/  @!P1 ST.E.128 [R4.64], R24 ;  /* 0x0000001804009985 */ /* 0x0003e2000c101d06 */
[C---:B------:R-:W-:Y:S02]  /*15070*/  @!P3 LEA R6, P1, R242.reuse, R9, 0x1 ;  /* 0x00000009f206b211 */ /* 0x040fe400078208ff */
[C-C-:B------:R-:W-:Y:S02]  /*15080*/  @!P4 LEA.HI.X R9, R242.reuse, R11, R48.reuse, 0x1, P0 ;  /* 0x0000000bf209c211 */ /* 0x140fe400000f0c30 */
[----:B------:R-:W-:-:S03]  /*15090*/  @!P3 LEA.HI.X R7, R242, R21, R48, 0x1, P1 ;  /* 0x00000015f207b211 */ /* 0x000fc600008f0c30 */
[----:B------:R2:W-:Y:S04]  /*150a0*/  @!P4 ST.E.128 [R8.64], R28 ;  /* 0x0000001c0800c985 */ /* 0x0005e8000c101d06 */
[----:B------:R2:W-:Y:S01]  /*150b0*/  @!P3 ST.E.128 [R6.64], R32 ;  /* 0x000000200600b985 */ /* 0x0005e2000c101d06 */
[----:B-1----:R-:W-:-:S04]  /*150c0*/  @!P2 LEA R4, P0, R242, R10, 0x1 ;  /* 0x0000000af204a211 */ /* 0x002fc800078008ff */
[----:B------:R-:W-:-:S05]  /*150d0*/  @!P2 LEA.HI.X R5, R242, R20, R48, 0x1, P0 ;  /* 0x00000014f205a211 */ /* 0x000fca00000f0c30 */
[----:B------:R2:W-:Y:S04]  /*150e0*/  @!P2 ST.E.128 [R4.64], R36 ;  /* 0x000000240400a985 */ /* 0x0005e8000c101d06 */
[----:B------:R-:W1:Y:S04]  /*150f0*/  SHFL.IDX PT, R2, R2, 0x7, 0x181f ;  /* 0x00f81f0002027f89 */ /* 0x000e6800000e0000 */
[----:B------:R-:W3:Y:S01]  /*15100*/  SHFL.IDX PT, R0, R0, 0x7, 0x181f ;  /* 0x00f81f0000007f89 */ /* 0x000ee200000e0000 */
[----:B------:R-:W-:Y:S05]  /*15110*/  @P5 BRA `(.L_x_571) ;  /* 0x00000a0000005947 */ /* 0x000fea0003800000 */
[----:B-1----:R-:W-:-:S04]  /*15120*/  LEA R2, P0, R242, R2, 0x1 ;  /* 0x00000002f2027211 */ /* 0x002fc800078008ff */
[----:B---3--:R-:W-:-:S05]  /*15130*/  LEA.HI.X R3, R242, R0, R48, 0x1, P0 ;  /* 0x00000000f2037211 */ /* 0x008fca00000f0c30 */
[----:B------:R1:W-:Y:S01]  /*15140*/  ST.E.128 [R2.64], R40 ;  /* 0x0000002802007985 */ /* 0x0003e2000c101d06 */
[----:B------:R-:W-:Y:S05]  /*15150*/  BRA `(.L_x_571) ;  /* 0x000009c000007947 */ /* 0x000fea0003800000 */
.L_x_569:
[----:B------:R-:W2:Y:S04]  /*15160*/  LDL R2, [R1+0x64] ;  /* 0x0000640001027983 */ /* 0x000ea80000100800 */
[----:B------:R-:W3:Y:S04]  /*15170*/  LDL R0, [R1+0x60] ;  /* 0x0000600001007983 */ /* 0x000ee80000100800 */
[----:B------:R-:W4:Y:S04]  /*15180*/  LDL R4, [R1+0x5c] ;  /* 0x00005c0001047983 */ /* 0x000f280000100800 */
[----:B------:R-:W1:Y:S01]  /*15190*/  S2R R3, SR_TID.X ;  /* 0x0000000000037919 */ /* 0x000e620000002100 */
[----:B------:R-:W-:Y:S01]  /*151a0*/  BSSY B0, `(.L_x_572) ;  /* 0x0000026000007945 */ /* 0x000fe20003800000 */
[----:B-1----:R-:W-:Y:S01]  /*151b0*/  ISETP.GE.AND P0, PT, R3, 0x80, PT ;  /* 0x000000800300780c */ /* 0x002fe20003f06270 */
[----:B--2---:R-:W-:-:S02]  /*151c0*/  IMAD.MOV.U32 R12, RZ, RZ, R2 ;  /* 0x000000ffff0c7224 */ /* 0x004fc400078e0002 */
[----:B---3--:R-:W-:-:S03]  /*151d0*/  IMAD.MOV.U32 R11, RZ, RZ, R0 ;  /* 0x000000ffff0b7224 */ /* 0x008fc600078e0000 */
[----:B------:R-:W-:Y:S01]  /*151e0*/  SHF.R.S32.HI R7, RZ, 0x1f, R12 ;  /* 0x0000001fff077819 */ /* 0x000fe2000001140c */
[----:B----4-:R-:W-:Y:S01]  /*151f0*/  IMAD.MOV.U32 R13, RZ, RZ, R4 ;  /* 0x000000ffff0d7224 */ /* 0x010fe200078e0004 */
[----:B------:R-:W-:-:S05]  /*15200*/  SHF.R.S32.HI R10, RZ, 0x1f, R11 ;  /* 0x0000001fff0a7819 */ /* 0x000fca000001140b */
[----:B------:R-:W-:Y:S05]  /*15210*/  @P0 BRA `(.L_x_573) ;  /* 0x000001e000000947 */ /* 0x000fea0003800000 */
[----:B------:R-:W-:Y:S02]  /*15220*/  MOV R2, c[0x0][0x4e8] ;  /* 0x00013a0000027a02 */ /* 0x000fe40000000f00 */
[----:B------:R-:W-:-:S03]  /*15230*/  IADD3 R6, R13, R3, RZ ;  /* 0x000000030d067210 */ /* 0x000fc60007ffe0ff */
[----:B------:R-:W-:-:S05]  /*15240*/  IMAD R0, R2, c[0x0][0x388], RZ ;  /* 0x0000e20002007a24 */ /* 0x000fca00078e02ff */
[----:B------:R-:W-:-:S13]  /*15250*/  ISETP.GE.AND P0, PT, R6, R0, PT ;  /* 0x000000000600720c */ /* 0x000fda0003f06270 */
[----:B------:R-:W-:Y:S05]  /*15260*/  @P0 BRA `(.L_x_573) ;  /* 0x0000019000000947 */ /* 0x000fea0003800000 */
[----:B------:R-:W-:Y:S01]  /*15270*/  ISETP.NE.AND P0, PT, R2, 0x1, PT ;  /* 0x000000010200780c */ /* 0x000fe20003f05270 */
[----:B------:R-:W-:Y:S01]  /*15280*/  IMAD R4, R7, c[0x0][0x490], RZ ;  /* 0x0001240007047a24 */ /* 0x000fe200078e02ff */
[----:B------:R-:W-:Y:S01]  /*15290*/  MOV R0, R6 ;  /* 0x0000000600007202 */ /* 0x000fe20000000f00 */
[----:B------:R-:W-:-:S04]  /*152a0*/  IMAD.WIDE.U32 R2, R12, c[0x0][0x490], RZ ;  /* 0x000124000c027a25 */ /* 0x000fc800078e00ff */
[----:B------:R-:W-:Y:S02]  /*152b0*/  IMAD R4, R12, c[0x0][0x494], R4 ;  /* 0x000125000c047a24 */ /* 0x000fe400078e0204 */
[----:B------:R-:W-:-:S03]  /*152c0*/  IMAD R9, R10, c[0x0][0x498], RZ ;  /* 0x000126000a097a24 */ /* 0x000fc600078e02ff */
[----:B------:R-:W-:Y:S01]  /*152d0*/  IADD3 R3, R3, R4, RZ ;  /* 0x0000000403037210 */ /* 0x000fe20007ffe0ff */
[----:B------:R-:W-:-:S05]  /*152e0*/  @P0 IMAD.HI.U32 R5, R6, c[0x0][0x4ec], RZ ;  /* 0x00013b0006050a27 */ /* 0x000fca00078e00ff */
[----:B------:R-:W-:Y:S01]  /*152f0*/  @P0 SHF.R.U32.HI R0, RZ, c[0x0][0x4f0], R5 ;  /* 0x00013c00ff000a19 */ /* 0x000fe20000011605 */
[----:B------:R-:W-:-:S03]  /*15300*/  IMAD.WIDE.U32 R4, R11, c[0x0][0x498], R2 ;  /* 0x000126000b047a25 */ /* 0x000fc600078e0002 */
[C---:B------:R-:W-:Y:S01]  /*15310*/  IADD3 R8, -R0.reuse, RZ, RZ ;  /* 0x000000ff00087210 */ /* 0x040fe20007ffe1ff */
[----:B------:R-:W-:Y:S01]  /*15320*/  IMAD R3, R11, c[0x0][0x49c], R9 ;  /* 0x000127000b037a24 */ /* 0x000fe200078e0209 */
[----:B------:R-:W-:-:S03]  /*15330*/  IADD3 R4, P0, R0, R4, RZ ;  /* 0x0000000400047210 */ /* 0x000fc60007f1e0ff */
[----:B------:R-:W-:Y:S01]  /*15340*/  IMAD R2, R8, c[0x0][0x4e8], R6 ;  /* 0x00013a0008027a24 */ /* 0x000fe200078e0206 */
[----:B------:R-:W-:-:S04]  /*15350*/  SHF.R.S32.HI R6, RZ, 0x1f, R0 ;  /* 0x0000001fff067819 */ /* 0x000fc80000011400 */
[----:B------:R-:W-:Y:S02]  /*15360*/  SHF.R.S32.HI R0, RZ, 0x1f, R2 ;  /* 0x0000001fff007819 */ /* 0x000fe40000011402 */
[----:B------:R-:W-:-:S03]  /*15370*/  IADD3.X R5, R6, R5, R3, P0, !PT ;  /* 0x0000000506057210 */ /* 0x000fc600007fe403 */
[----:B------:R-:W-:-:S04]  /*15380*/  IMAD R0, R0, c[0x0][0x488], RZ ;  /* 0x0001220000007a24 */ /* 0x000fc800078e02ff */
[C---:B------:R-:W-:Y:S02]  /*15390*/  IMAD R0, R2.reuse, c[0x0][0x48c], R0 ;  /* 0x0001230002007a24 */ /* 0x040fe400078e0200 */
[----:B------:R-:W-:-:S05]  /*153a0*/  IMAD.WIDE.U32 R2, R2, c[0x0][0x488], R4 ;  /* 0x0001220002027a25 */ /* 0x000fca00078e0004 */
[----:B------:R-:W-:Y:S02]  /*153b0*/  IADD3 R0, R3, R0, RZ ;  /* 0x0000000003007210 */ /* 0x000fe40007ffe0ff */
[----:B------:R-:W-:-:S04]  /*153c0*/  LEA R4, P0, R2, c[0x0][0x450], 0x2 ;  /* 0x0001140002047a11 */ /* 0x000fc800078010ff */
[----:B------:R-:W-:Y:S02]  /*153d0*/  LEA.HI.X R5, R2, c[0x0][0x454], R0, 0x2, P0 ;  /* 0x0001150002057a11 */ /* 0x000fe400000f1400 */
[----:B------:R-:W-:-:S05]  /*153e0*/  MOV R0, 0xff800000 ;  /* 0xff80000000007802 */ /* 0x000fca0000000f00 */
[----:B------:R1:W-:Y:S02]  /*153f0*/  STG.E [R4.64], R0 ;  /* 0x0000000004007986 */ /* 0x0003e4000c101906 */
.L_x_573:
[----:B------:R-:W-:Y:S05]  /*15400*/  BSYNC B0 ;  /* 0x0000000000007941 */ /* 0x000fea0003800000 */
.L_x_572:
[----:B------:R-:W2:Y:S01]  /*15410*/  LDL R2, [R1+0x30] ;  /* 0x0000300001027983 */ /* 0x000ea20000100800 */
[----:B-1----:R-:W-:Y:S01]  /*15420*/  MOV R0, c[0x0][0x4e8] ;  /* 0x00013a0000007a02 */ /* 0x002fe20000000f00 */
[----:B------:R-:W-:-:S03]  /*15430*/  IMAD R6, R10, c[0x0][0x3f0], RZ ;  /* 0x0000fc000a067a24 */ /* 0x000fc600078e02ff */
[----:B------:R-:W-:Y:S01]  /*15440*/  ISETP.NE.AND P0, PT, R0, 0x1, PT ;  /* 0x000000010000780c */ /* 0x000fe20003f05270 */
[----:B------:R-:W-:Y:S02]  /*15450*/  IMAD R0, R7, c[0x0][0x3e8], RZ ;  /* 0x0000fa0007007a24 */ /* 0x000fe400078e02ff */
[----:B------:R-:W-:Y:S02]  /*15460*/  IMAD R8, R11, c[0x0][0x3f4], R6 ;  /* 0x0000fd000b087a24 */ /* 0x000fe400078e0206 */
[----:B------:R-:W-:Y:S01]  /*15470*/  IMAD R5, R12, c[0x0][0x3ec], R0 ;  /* 0x0000fb000c057a24 */ /* 0x000fe200078e0200 */
[----:B--2---:R-:W-:Y:S01]  /*15480*/  IADD3 R4, R2, R13, RZ ;  /* 0x0000000d02047210 */ /* 0x004fe20007ffe0ff */
[----:B------:R-:W-:-:S03]  /*15490*/  IMAD.WIDE.U32 R2, R12, c[0x0][0x3e8], RZ ;  /* 0x0000fa000c027a25 */ /* 0x000fc600078e00ff */
[----:B------:R-:W-:-:S03]  /*154a0*/  MOV R0, R4 ;  /* 0x0000000400007202 */ /* 0x000fc60000000f00 */
[----:B------:R-:W-:Y:S01]  /*154b0*/  @P0 IMAD.HI.U32 R7, R4, c[0x0][0x4ec], RZ ;  /* 0x00013b0004070a27 */ /* 0x000fe200078e00ff */
[----:B------:R-:W-:-:S04]  /*154c0*/  IADD3 R3, R3, R5, RZ ;  /* 0x0000000503037210 */ /* 0x000fc80007ffe0ff */
[----:B------:R-:W-:Y:S01]  /*154d0*/  @P0 SHF.R.U32.HI R0, RZ, c[0x0][0x4f0], R7 ;  /* 0x00013c00ff000a19 */ /* 0x000fe20000011607 */
[----:B------:R-:W-:Y:S01]  /*154e0*/  IMAD.WIDE.U32 R2, R11, c[0x0][0x3f0], R2 ;  /* 0x0000fc000b027a25 */ /* 0x000fe200078e0002 */
[----:B------:R-:W-:Y:S02]  /*154f0*/  ISETP.GE.AND P0, PT, R242, c[0x0][0x3c8], PT ;  /* 0x0000f200f2007a0c */ /* 0x000fe40003f06270 */
[----:B------:R-:W-:Y:S02]  /*15500*/  SHF.R.S32.HI R6, RZ, 0x1f, R0 ;  /* 0x0000001fff067819 */ /* 0x000fe40000011400 */
[----:B------:R-:W-:Y:S02]  /*15510*/  IADD3 R5, -R0, RZ, RZ ;  /* 0x000000ff00057210 */ /* 0x000fe40007ffe1ff */
[----:B------:R-:W-:Y:S01]  /*15520*/  IADD3 R3, R3, R8, RZ ;  /* 0x0000000803037210 */ /* 0x000fe20007ffe0ff */
[----:B------:R-:W-:Y:S02]  /*15530*/  IMAD R6, R6, c[0x0][0x3e0], RZ ;  /* 0x0000f80006067a24 */ /* 0x000fe400078e02ff */
[----:B------:R-:W-:-:S02]  /*15540*/  IMAD R4, R5, c[0x0][0x4e8], R4 ;  /* 0x00013a0005047a24 */ /* 0x000fc400078e0204 */
        /* <DEDUP_REMOVED lines=12> */
.L_x_618:
[----:B------:R-:W-:Y:S05]  /*15610*/  BRA.DIV ~URZ, `(.L_x_575) ;  /* 0x00005ad27f007947 */ /* 0x000fea000b800000 */
[----:B------:R3:W4:Y:S02]  /*15620*/  SHFL.IDX PT, R2, R5, RZ, 0x181f ;  /* 0x00181fff05027589 */ /* 0x00072400000e0000 */
.L_x_619:
[----:B------:R-:W5:Y:S04]  /*15630*/  LDL.LU R3, [R1+0x5c] ;  /* 0x00005c0001037983 */ /* 0x000f680000300800 */
[----:B------:R-:W1:Y:S02]  /*15640*/  S2R R7, SR_TID.X ;  /* 0x0000000000077919 */ /* 0x000e640000002100 */
[----:B-1----:R-:W-:-:S04]  /*15650*/  SHF.R.S32.HI R0, RZ, 0x1f, R7 ;  /* 0x0000001fff007819 */ /* 0x002fc80000011407 */
[----:B------:R-:W-:Y:S01]  /*15660*/  LEA.HI R0, R0, R7, RZ, 0x3 ;  /* 0x0000000700007211 */ /* 0x000fe200078f18ff */
[----:B------:R-:W-:-:S03]  /*15670*/  IMAD.MOV.U32 R7, RZ, RZ, c[0x0][0x4e8] ;  /* 0x00013a00ff077624 */ /* 0x000fc600078e00ff */
[----:B------:R-:W-:Y:S01]  /*15680*/  SHF.R.S32.HI R0, RZ, 0x3, R0 ;  /* 0x00000003ff007819 */ /* 0x000fe20000011400 */
[----:B------:R-:W-:Y:S01]  /*15690*/  IMAD R7, R7, c[0x0][0x388], RZ ;  /* 0x0000e20007077a24 */ /* 0x000fe200078e02ff */
[----:B------:R-:W-:-:S03]  /*156a0*/  SHF.R.S32.HI R8, RZ, 0x1f, R242 ;  /* 0x0000001fff087819 */ /* 0x000fc600000114f2 */
[----:B-----5:R-:W-:-:S05]  /*156b0*/  IMAD.IADD R0, R0, 0x1, R3 ;  /* 0x0000000100007824 */ /* 0x020fca00078e0203 */
[----:B------:R-:W-:-:S13]  /*156c0*/  ISETP.GE.OR P2, PT, R0, R7, P0 ;  /* 0x000000070000720c */ /* 0x000fda0000746670 */
[----:B----4-:R-:W-:-:S04]  /*156d0*/  @!P2 LEA R2, P1, R242, R2, 0x1 ;  /* 0x00000002f202a211 */ /* 0x010fc800078208ff */
[----:B--2---:R-:W-:-:S05]  /*156e0*/  @!P2 LEA.HI.X R3, R242, R6, R8, 0x1, P1 ;  /* 0x00000006f203a211 */ /* 0x004fca00008f0c08 */
[----:B------:R1:W-:Y:S01]  /*156f0*/  @!P2 ST.E.128 [R2.64], RZ ;  /* 0x000000ff0200a985 */ /* 0x0003e2000c101d06 */
[----:B------:R-:W-:Y:S05]  /*15700*/  BRA.DIV ~URZ, `(.L_x_576) ;  /* 0x00005a527f007947 */ /* 0x000fea000b800000 */
[----:B------:R2:W4:Y:S04]  /*15710*/  SHFL.IDX PT, R6, R4, 0x1, 0x181f ;  /* 0x00381f0004067f89 */ /* 0x00052800000e0000 */
[----:B-1----:R2:W1:Y:S02]  /*15720*/  SHFL.IDX PT, R2, R5, 0x1, 0x181f ;  /* 0x00381f0005027f89 */ /* 0x00246400000e0000 */
.L_x_620:
[----:B------:R-:W-:Y:S02]  /*15730*/  IADD3 R3, R0, 0x10, RZ ;  /* 0x0000001000037810 */ /* 0x000fe40007ffe0ff */
[----:B------:R-:W-:Y:S02]  /*15740*/  SHF.R.S32.HI R8, RZ, 0x1f, R242 ;  /* 0x0000001fff087819 */ /* 0x000fe400000114f2 */
[----:B------:R-:W-:-:S13]  /*15750*/  ISETP.GE.OR P2, PT, R3, R7, P0 ;  /* 0x000000070300720c */ /* 0x000fda0000746670 */
[----:B-1----:R-:W-:-:S04]  /*15760*/  @!P2 LEA R2, P1, R242, R2, 0x1 ;  /* 0x00000002f202a211 */ /* 0x002fc800078208ff */
[----:B----4-:R-:W-:-:S05]  /*15770*/  @!P2 LEA.HI.X R3, R242, R6, R8, 0x1, P1 ;  /* 0x00000006f203a211 */ /* 0x010fca00008f0c08 */
[----:B------:R1:W-:Y:S01]  /*15780*/  @!P2 ST.E.128 [R2.64], RZ ;  /* 0x000000ff0200a985 */ /* 0x0003e2000c101d06 */
[----:B------:R-:W-:Y:S05]  /*15790*/  BRA.DIV ~URZ, `(.L_x_577) ;  /* 0x00005a927f007947 */ /* 0x000fea000b800000 */
[----:B------:R4:W1:Y:S02]  /*157a0*/  SHFL.IDX PT, R6, R4, 0x2, 0x181f ;  /* 0x00581f0004067f89 */ /* 0x00086400000e0000 */
.L_x_621:
[----:B------:R-:W-:Y:S05]  /*157b0*/  BRA.DIV ~URZ, `(.L_x_578) ;  /* 0x00005ae27f007947 */ /* 0x000fea000b800000 */
[----:B-1----:R1:W2:Y:S02]  /*157c0*/  SHFL.IDX PT, R2, R5, 0x2, 0x181f ;  /* 0x00581f0005027f89 */ /* 0x0022a400000e0000 */
.L_x_622:
[----:B------:R-:W-:Y:S02]  /*157d0*/  IADD3 R3, R0, 0x20, RZ ;  /* 0x0000002000037810 */ /* 0x000fe40007ffe0ff */
[----:B------:R-:W-:Y:S02]  /*157e0*/  SHF.R.S32.HI R8, RZ, 0x1f, R242 ;  /* 0x0000001fff087819 */ /* 0x000fe400000114f2 */
[----:B------:R-:W-:-:S13]  /*157f0*/  ISETP.GE.OR P2, PT, R3, R7, P0 ;  /* 0x000000070300720c */ /* 0x000fda0000746670 */
[----:B--2---:R-:W-:-:S04]  /*15800*/  @!P2 LEA R2, P1, R242, R2, 0x1 ;  /* 0x00000002f202a211 */ /* 0x004fc800078208ff */
[----:B------:R-:W-:-:S05]  /*15810*/  @!P2 LEA.HI.X R3, R242, R6, R8, 0x1, P1 ;  /* 0x00000006f203a211 */ /* 0x000fca00008f0c08 */
[----:B------:R2:W-:Y:S01]  /*15820*/  @!P2 ST.E.128 [R2.64], RZ ;  /* 0x000000ff0200a985 */ /* 0x0005e2000c101d06 */
[----:B------:R-:W-:Y:S05]  /*15830*/  BRA.DIV ~URZ, `(.L_x_579) ;  /* 0x00005ad27f007947 */ /* 0x000fea000b800000 */
[----:B------:R1:W2:Y:S04]  /*15840*/  SHFL.IDX PT, R6, R4, 0x3, 0x181f ;  /* 0x00781f0004067f89 */ /* 0x0002a800000e0000 */
[----:B--2---:R1:W2:Y:S02]  /*15850*/  SHFL.IDX PT, R2, R5, 0x3, 0x181f ;  /* 0x00781f0005027f89 */ /* 0x0042a400000e0000 */
.L_x_623:
[----:B------:R-:W-:Y:S02]  /*15860*/  IADD3 R3, R0, 0x30, RZ ;  /* 0x0000003000037810 */ /* 0x000fe40007ffe0ff */
[----:B------:R-:W-:Y:S02]  /*15870*/  SHF.R.S32.HI R8, RZ, 0x1f, R242 ;  /* 0x0000001fff087819 */ /* 0x000fe400000114f2 */
[----:B------:R-:W-:-:S13]  /*15880*/  ISETP.GE.OR P2, PT, R3, R7, P0 ;  /* 0x000000070300720c */ /* 0x000fda0000746670 */
[----:B--2---:R-:W-:-:S04]  /*15890*/  @!P2 LEA R2, P1, R242, R2, 0x1 ;  /* 0x00000002f202a211 */ /* 0x004fc800078208ff */
[----:B------:R-:W-:-:S05]  /*158a0*/  @!P2 LEA.HI.X R3, R242, R6, R8, 0x1, P1 ;  /* 0x00000006f203a211 */ /* 0x000fca00008f0c08 */
[----:B------:R2:W-:Y:S01]  /*158b0*/  @!P2 ST.E.128 [R2.64], RZ ;  /* 0x000000ff0200a985 */ /* 0x0005e2000c101d06 */
[----:B------:R-:W-:Y:S05]  /*158c0*/  BRA.DIV ~URZ, `(.L_x_580) ;  /* 0x00005b127f007947 */ /* 0x000fea000b800000 */
[----:B------:R1:W2:Y:S02]  /*158d0*/  SHFL.IDX PT, R6, R4, 0x4, 0x181f ;  /* 0x00981f0004067f89 */ /* 0x0002a400000e0000 */
.L_x_624:
[----:B------:R-:W-:Y:S05]  /*158e0*/  BRA.DIV ~URZ, `(.L_x_581) ;  /* 0x00005b627f007947 */ /* 0x000fea000b800000 */
[----:B--2---:R2:W1:Y:S02]  /*158f0*/  SHFL.IDX PT, R2, R5, 0x4, 0x181f ;  /* 0x00981f0005027f89 */ /* 0x00446400000e0000 */
.L_x_625:
[----:B------:R-:W-:Y:S02]  /*15900*/  IADD3 R3, R0, 0x40, RZ ;  /* 0x0000004000037810 */ /* 0x000fe40007ffe0ff */
[----:B------:R-:W-:Y:S02]  /*15910*/  SHF.R.S32.HI R8, RZ, 0x1f, R242 ;  /* 0x0000001fff087819 */ /* 0x000fe400000114f2 */
[----:B------:R-:W-:-:S13]  /*15920*/  ISETP.GE.OR P2, PT, R3, R7, P0 ;  /* 0x000000070300720c */ /* 0x000fda0000746670 */
[----:B-1----:R-:W-:-:S04]  /*15930*/  @!P2 LEA R2, P1, R242, R2, 0x1 ;  /* 0x00000002f202a211 */ /* 0x002fc800078208ff */
[----:B------:R-:W-:-:S05]  /*15940*/  @!P2 LEA.HI.X R3, R242, R6, R8, 0x1, P1 ;  /* 0x00000006f203a211 */ /* 0x000fca00008f0c08 */
[----:B------:R1:W-:Y:S01]  /*15950*/  @!P2 ST.E.128 [R2.64], RZ ;  /* 0x000000ff0200a985 */ /* 0x0003e2000c101d06 */
[----:B------:R-:W-:Y:S05]  /*15960*/  BRA.DIV ~URZ, `(.L_x_582) ;  /* 0x00005b527f007947 */ /* 0x000fea000b800000 */
[----:B------:R1:W2:Y:S04]  /*15970*/  SHFL.IDX PT, R6, R4, 0x5, 0x181f ;  /* 0x00b81f0004067f89 */ /* 0x0002a800000e0000 */
[----:B-1----:R1:W3:Y:S02]  /*15980*/  SHFL.IDX PT, R2, R5, 0x5, 0x181f ;  /* 0x00b81f0005027f89 */ /* 0x0022e400000e0000 */
.L_x_626:
[----:B------:R-:W-:Y:S02]  /*15990*/  IADD3 R3, R0, 0x50, RZ ;  /* 0x0000005000037810 */ /* 0x000fe40007ffe0ff */
[----:B------:R-:W-:Y:S02]  /*159a0*/  SHF.R.S32.HI R8, RZ, 0x1f, R242 ;  /* 0x0000001fff087819 */ /* 0x000fe400000114f2 */
[----:B------:R-:W-:-:S13]  /*159b0*/  ISETP.GE.OR P2, PT, R3, R7, P0 ;  /* 0x000000070300720c */ /* 0x000fda0000746670 */
[----:B---3--:R-:W-:-:S04]  /*159c0*/  @!P2 LEA R2, P1, R242, R2, 0x1 ;  /* 0x00000002f202a211 */ /* 0x008fc800078208ff */
[----:B--2---:R-:W-:-:S05]  /*159d0*/  @!P2 LEA.HI.X R3, R242, R6, R8, 0x1, P1 ;  /* 0x00000006f203a211 */ /* 0x004fca00008f0c08 */
[----:B------:R2:W-:Y:S01]  /*159e0*/  @!P2 ST.E.128 [R2.64], RZ ;  /* 0x000000ff0200a985 */ /* 0x0005e2000c101d06 */
[----:B------:R-:W-:Y:S05]  /*159f0*/  BRA.DIV ~URZ, `(.L_x_583) ;  /* 0x00005b927f007947 */ /* 0x000fea000b800000 */
[----:B------:R3:W1:Y:S02]  /*15a00*/  SHFL.IDX PT, R6, R4, 0x6, 0x181f ;  /* 0x00d81f0004067f89 */ /* 0x00066400000e0000 */
.L_x_627:
[----:B------:R-:W-:Y:S05]  /*15a10*/  BRA.DIV ~URZ, `(.L_x_584) ;  /* 0x00005be27f007947 */ /* 0x000fea000b800000 */
[----:B--2---:R2:W3:Y:S02]  /*15a20*/  SHFL.IDX PT, R2, R5, 0x6, 0x181f ;  /* 0x00d81f0005027f89 */ /* 0x0044e400000e0000 */
.L_x_628:
[----:B------:R-:W-:Y:S02]  /*15a30*/  IADD3 R3, R0, 0x60, RZ ;  /* 0x0000006000037810 */ /* 0x000fe40007ffe0ff */
[----:B------:R-:W-:Y:S02]  /*15a40*/  SHF.R.S32.HI R8, RZ, 0x1f, R242 ;  /* 0x0000001fff087819 */ /* 0x000fe400000114f2 */
[----:B------:R-:W-:-:S13]  /*15a50*/  ISETP.GE.OR P2, PT, R3, R7, P0 ;  /* 0x000000070300720c */ /* 0x000fda0000746670 */
[----:B---3--:R-:W-:-:S04]  /*15a60*/  @!P2 LEA R2, P1, R242, R2, 0x1 ;  /* 0x00000002f202a211 */ /* 0x008fc800078208ff */
[----:B-1----:R-:W-:-:S05]  /*15a70*/  @!P2 LEA.HI.X R3, R242, R6, R8, 0x1, P1 ;  /* 0x00000006f203a211 */ /* 0x002fca00008f0c08 */
[----:B------:R1:W-:Y:S01]  /*15a80*/  @!P2 ST.E.128 [R2.64], RZ ;  /* 0x000000ff0200a985 */ /* 0x0003e2000c101d06 */
[----:B------:R-:W-:Y:S05]  /*15a90*/  BRA.DIV ~URZ, `(.L_x_585) ;  /* 0x00005bd27f007947 */ /* 0x000fea000b800000 */
[----:B----4-:R-:W3:Y:S04]  /*15aa0*/  SHFL.IDX PT, R4, R4, 0x7, 0x181f ;  /* 0x00f81f0004047f89 */ /* 0x010ee800000e0000 */
[----:B-1----:R1:W4:Y:S02]  /*15ab0*/  SHFL.IDX PT, R2, R5, 0x7, 0x181f ;  /* 0x00f81f0005027f89 */ /* 0x00232400000e0000 */
.L_x_629:
[----:B------:R-:W-:Y:S02]  /*15ac0*/  IADD3 R0, R0, 0x70, RZ ;  /* 0x0000007000007810 */ /* 0x000fe40007ffe0ff */
[----:B-12---:R-:W-:Y:S02]  /*15ad0*/  SHF.R.S32.HI R5, RZ, 0x1f, R242 ;  /* 0x0000001fff057819 */ /* 0x006fe400000114f2 */
[----:B------:R-:W-:-:S13]  /*15ae0*/  ISETP.GE.OR P1, PT, R0, R7, P0 ;  /* 0x000000070000720c */ /* 0x000fda0000726670 */
[----:B----4-:R-:W-:-:S04]  /*15af0*/  @!P1 LEA R2, P0, R242, R2, 0x1 ;  /* 0x00000002f2029211 */ /* 0x010fc800078008ff */
[----:B---3--:R-:W-:-:S05]  /*15b00*/  @!P1 LEA.HI.X R3, R242, R4, R5, 0x1, P0 ;  /* 0x00000004f2039211 */ /* 0x008fca00000f0c05 */
[----:B------:R1:W-:Y:S04]  /*15b10*/  @!P1 ST.E.128 [R2.64], RZ ;  /* 0x000000ff02009985 */ /* 0x0003e8000c101d06 */
.L_x_571:
[----:B------:R-:W-:Y:S05]  /*15b20*/  BSYNC B1 ;  /* 0x0000000000017941 */ /* 0x000fea0003800000 */
.L_x_568:
[----:B---3--:R-:W3:Y:S02]  /*15b30*/  LDL R0, [R1+0x98] ;  /* 0x0000980001007983 */ /* 0x008ee40000100800 */
[----:B---3--:R-:W-:-:S13]  /*15b40*/  ISETP.NE.AND P0, PT, R0, RZ, PT ;  /* 0x000000ff0000720c */ /* 0x008fda0003f05270 */
[----:B------:R-:W-:Y:S01]  /*15b50*/  @P0 WARPSYNC 0xffffffff ;  /* 0xffffffff00000948 */ /* 0x000fe20003800000 */
[----:B------:R-:W-:Y:S06]  /*15b60*/  @P0 BAR.SYNC.DEFER_BLOCKING 0x5, 0x80 ;  /* 0x0142000000000b1d */ /* 0x000fec0000010000 */
[----:B------:R-:W3:Y:S04]  /*15b70*/  @P0 LDS R0, [0xb100] ;  /* 0x00b10000ff000984 */ /* 0x000ee80000000800 */
[----:B---3--:R3:W-:Y:S04]  /*15b80*/  @P0 STL [R1+0x70], R0 ;  /* 0x0000700001000387 */ /* 0x0087e80000100800 */
[----:B------:R-:W-:Y:S06]  /*15b90*/  @P0 BAR.ARV 0x4, 0x80 ;  /* 0x0102000000000b1d */ /* 0x000fec0000002000 */
[----:B------:R-:W-:Y:S05]  /*15ba0*/  @P0 BRA `(.L_x_586) ;  /* 0x0000007000000947 */ /* 0x000fea0003800000 */
[----:B------:R-:W-:Y:S05]  /*15bb0*/  BRA.DIV ~URZ, `(.L_x_587) ;  /* 0x00005b827f007947 */ /* 0x000fea000b800000 */
[----:B---3--:R3:W4:Y:S02]  /*15bc0*/  SHFL.IDX PT, R0, R47, RZ, 0x1f ;  /* 0x00001fff2f007589 */ /* 0x00872400000e0000 */
.L_x_630:
[----:B------:R-:W-:Y:S01]  /*15bd0*/  WARPSYNC 0xffffffff ;  /* 0xffffffff00007948 */ /* 0x000fe20003800000 */
[----:B------:R-:W-:Y:S06]  /*15be0*/  BAR.SYNC.DEFER_BLOCKING 0x4, 0x80 ;  /* 0x0102000000007b1d */ /* 0x000fec0000010000 */
[----:B----4-:R4:W-:Y:S04]  /*15bf0*/  STL [R1+0x70], R0 ;  /* 0x0000700001007387 */ /* 0x0109e80000100800 */
[----:B------:R4:W-:Y:S04]  /*15c00*/  @!P6 STS [0xb100], R47 ;  /* 0x00b1002fff00e388 */ /* 0x0009e80000000800 */
[----:B------:R-:W-:Y:S06]  /*15c10*/  BAR.ARV 0x5, 0x80 ;  /* 0x0142000000007b1d */ /* 0x000fec0000002000 */
.L_x_586:
[----:B---34-:R-:W3:Y:S02]  /*15c20*/  LDL R0, [R1+0x70] ;  /* 0x0000700001007983 */ /* 0x018ee40000100800 */
[----:B---3--:R-:W-:-:S13]  /*15c30*/  ISETP.GE.AND P0, PT, R0, c[0x0][0x538], PT ;  /* 0x00014e0000007a0c */ /* 0x008fda0003f06270 */
[----:B-12---:R-:W-:Y:S01]  /*15c40*/  @P0 CALL.REL.NOINC `(.L_x_588) ;  /* 0x0000001000000944 */ /* 0x006fe20003c00000 */
[----:B------:R-:W-:Y:S05]  /*15c50*/  BRA `(.L_x_589) ;  /* 0xfffead2000007947 */ /* 0x000fea000383ffff */
.L_x_588:
[----:B------:R-:W-:Y:S05]  /*15c60*/  EXIT ;  /* 0x000000000000794d */ /* 0x000fea0003800000 */
.L_x_512:
[----:B------:R-:W-:Y:S01]  /*15c70*/  IMAD.MOV.U32 R88, RZ, RZ, R4 ;  /* 0x000000ffff587224 */ /* 0x000fe200078e0004 */
[----:B------:R-:W-:Y:S01]  /*15c80*/  MOV R58, RZ ;  /* 0x000000ff003a7202 */ /* 0x000fe20000000f00 */
[----:B------:R-:W-:Y:S01]  /*15c90*/  IMAD.MOV.U32 R3, RZ, RZ, 0x181f ;  /* 0x0000181fff037424 */ /* 0x000fe200078e00ff */
[----:B------:R-:W-:Y:S02]  /*15ca0*/  MOV R2, 0x15cc0 ;  /* 0x00015cc000027802 */ /* 0x000fe40000000f00 */
[----:B-----5:R-:W-:Y:S05]  /*15cb0*/  CALL.REL.NOINC `($__internal_1_$__cuda_sm70_shflsync_idx_p) ;  /* 0x00005b5000007944 */ /* 0x020fea0003c00000 */
[----:B------:R-:W-:Y:S01]  /*15cc0*/  MOV R6, R58 ;  /* 0x0000003a00067202 */ /* 0x000fe20000000f00 */
[----:B-1---5:R-:W-:Y:S05]  /*15cd0*/  BRA `(.L_x_590) ;  /* 0xfffeb69000007947 */ /* 0x022fea000383ffff */
.L_x_513:
[----:B------:R-:W-:Y:S01]  /*15ce0*/  IMAD.MOV.U32 R88, RZ, RZ, R5 ;  /* 0x000000ffff587224 */ /* 0x000fe200078e0005 */
[----:B------:R-:W-:Y:S01]  /*15cf0*/  MOV R58, RZ ;  /* 0x000000ff003a7202 */ /* 0x000fe20000000f00 */
[----:B------:R-:W-:Y:S01]  /*15d00*/  IMAD.MOV.U32 R3, RZ, RZ, 0x181f ;  /* 0x0000181fff037424 */ /* 0x000fe200078e00ff */
[----:B------:R-:W-:Y:S02]  /*15d10*/  MOV R2, 0x15d30 ;  /* 0x00015d3000027802 */ /* 0x000fe40000000f00 */
[----:B-12--5:R-:W-:Y:S05]  /*15d20*/  CALL.REL.NOINC `($__internal_1_$__cuda_sm70_shflsync_idx_p) ;  /* 0x00005ae000007944 */ /* 0x026fea0003c00000 */
[----:B------:R-:W-:Y:S01]  /*15d30*/  MOV R2, R58 ;  /* 0x0000003a00027202 */ /* 0x000fe20000000f00 */
[----:B-1---5:R-:W-:Y:S05]  /*15d40*/  BRA `(.L_x_591) ;  /* 0xfffeb64000007947 */ /* 0x022fea000383ffff */
.L_x_516:
[----:B------:R-:W-:Y:S01]  /*15d50*/  IMAD.MOV.U32 R88, RZ, RZ, R4 ;  /* 0x000000ffff587224 */ /* 0x000fe200078e0004 */
[----:B------:R-:W-:Y:S01]  /*15d60*/  MOV R58, 0x1 ;  /* 0x00000001003a7802 */ /* 0x000fe20000000f00 */
[----:B-1----:R-:W-:Y:S01]  /*15d70*/  IMAD.MOV.U32 R3, RZ, RZ, 0x181f ;  /* 0x0000181fff037424 */ /* 0x002fe200078e00ff */
[----:B----4-:R-:W-:-:S02]  /*15d80*/  MOV R2, 0x15da0 ;  /* 0x00015da000027802 */ /* 0x010fc40000000f00 */
[----:B--2--5:R-:W-:Y:S05]  /*15d90*/  CALL.REL.NOINC `($__internal_1_$__cuda_sm70_shflsync_idx_p) ;  /* 0x00005a7000007944 */ /* 0x024fea0003c00000 */
[----:B------:R-:W-:Y:S01]  /*15da0*/  IMAD.MOV.U32 R6, RZ, RZ, R58 ;  /* 0x000000ffff067224 */ /* 0x000fe200078e003a */
[----:B------:R-:W-:Y:S01]  /*15db0*/  MOV R58, 0x1 ;  /* 0x00000001003a7802 */ /* 0x000fe20000000f00 */
[----:B------:R-:W-:Y:S01]  /*15dc0*/  IMAD.MOV.U32 R88, RZ, RZ, R5 ;  /* 0x000000ffff587224 */ /* 0x000fe200078e0005 */
[----:B------:R-:W-:-:S02]  /*15dd0*/  MOV R3, 0x181f ;  /* 0x0000181f00037802 */ /* 0x000fc40000000f00 */
[----:B------:R-:W-:Y:S02]  /*15de0*/  MOV R2, 0x15e00 ;  /* 0x00015e0000027802 */ /* 0x000fe40000000f00 */
[----:B-1---5:R-:W-:Y:S05]  /*15df0*/  CALL.REL.NOINC `($__internal_1_$__cuda_sm70_shflsync_idx_p) ;  /* 0x00005a1000007944 */ /* 0x022fea0003c00000 */
[----:B------:R-:W-:Y:S01]  /*15e00*/  MOV R2, R58 ;  /* 0x0000003a00027202 */ /* 0x000fe20000000f00 */
[----:B-1---5:R-:W-:Y:S05]  /*15e10*/  BRA `(.L_x_592) ;  /* 0xfffeb6d000007947 */ /* 0x022fea000383ffff */
.L_x_519:
[----:B------:R-:W-:Y:S01]  /*15e20*/  IMAD.MOV.U32 R88, RZ, RZ, R4 ;  /* 0x000000ffff587224 */ /* 0x000fe200078e0004 */
[----:B------:R-:W-:Y:S01]  /*15e30*/  MOV R58, 0x2 ;  /* 0x00000002003a7802 */ /* 0x000fe20000000f00 */
[----:B-1----:R-:W-:Y:S01]  /*15e40*/  IMAD.MOV.U32 R3, RZ, RZ, 0x181f ;  /* 0x0000181fff037424 */ /* 0x002fe200078e00ff */
[----:B------:R-:W-:Y:S02]  /*15e50*/  MOV R2, 0x15e70 ;  /* 0x00015e7000027802 */ /* 0x000fe40000000f00 */
[----:B--23-5:R-:W-:Y:S05]  /*15e60*/  CALL.REL.NOINC `($__internal_1_$__cuda_sm70_shflsync_idx_p) ;  /* 0x000059a000007944 */ /* 0x02cfea0003c00000 */
[----:B------:R-:W-:Y:S01]  /*15e70*/  MOV R6, R58 ;  /* 0x0000003a00067202 */ /* 0x000fe20000000f00 */
[----:B-1---5:R-:W-:Y:S05]  /*15e80*/  BRA `(.L_x_593) ;  /* 0xfffeb74000007947 */ /* 0x022fea000383ffff */
.L_x_520:
[----:B------:R-:W-:Y:S01]  /*15e90*/  IMAD.MOV.U32 R88, RZ, RZ, R5 ;  /* 0x000000ffff587224 */ /* 0x000fe200078e0005 */
[----:B------:R-:W-:Y:S01]  /*15ea0*/  MOV R58, 0x2 ;  /* 0x00000002003a7802 */ /* 0x000fe20000000f00 */
[----:B-1----:R-:W-:Y:S01]  /*15eb0*/  IMAD.MOV.U32 R3, RZ, RZ, 0x181f ;  /* 0x0000181fff037424 */ /* 0x002fe200078e00ff */
[----:B------:R-:W-:Y:S02]  /*15ec0*/  MOV R2, 0x15ee0 ;  /* 0x00015ee000027802 */ /* 0x000fe40000000f00 */
[----:B--2345:R-:W-:Y:S05]  /*15ed0*/  CALL.REL.NOINC `($__internal_1_$__cuda_sm70_shflsync_idx_p) ;  /* 0x0000593000007944 */ /* 0x03cfea0003c00000 */
[----:B------:R-:W-:Y:S01]  /*15ee0*/  MOV R2, R58 ;  /* 0x0000003a00027202 */ /* 0x000fe20000000f00 */
[----:B-1---5:R-:W-:Y:S05]  /*15ef0*/  BRA `(.L_x_594) ;  /* 0xfffeb6f000007947 */ /* 0x022fea000383ffff */
.L_x_523:
[----:B------:R-:W-:Y:S01]  /*15f00*/  IMAD.MOV.U32 R88, RZ, RZ, R4 ;  /* 0x000000ffff587224 */ /* 0x000fe200078e0004 */
[----:B------:R-:W-:Y:S01]  /*15f10*/  MOV R58, 0x3 ;  /* 0x00000003003a7802 */ /* 0x000fe20000000f00 */
[----:B--2---:R-:W-:Y:S01]  /*15f20*/  IMAD.MOV.U32 R3, RZ, RZ, 0x181f ;  /* 0x0000181fff037424 */ /* 0x004fe200078e00ff */
[----:B------:R-:W-:-:S02]  /*15f30*/  MOV R2, 0x15f50 ;  /* 0x00015f5000027802 */ /* 0x000fc40000000f00 */
[----:B-1-345:R-:W-:Y:S05]  /*15f40*/  CALL.REL.NOINC `($__internal_1_$__cuda_sm70_shflsync_idx_p) ;  /* 0x000058c000007944 */ /* 0x03afea0003c00000 */
        /* <DEDUP_REMOVED lines=8> */
.L_x_526:
[----:B------:R-:W-:Y:S01]  /*15fd0*/  IMAD.MOV.U32 R88, RZ, RZ, R4 ;  /* 0x000000ffff587224 */ /* 0x000fe200078e0004 */
[----:B------:R-:W-:Y:S01]  /*15fe0*/  MOV R58, 0x4 ;  /* 0x00000004003a7802 */ /* 0x000fe20000000f00 */
[----:B-1----:R-:W-:Y:S01]  /*15ff0*/  IMAD.MOV.U32 R3, RZ, RZ, 0x181f ;  /* 0x0000181fff037424 */ /* 0x002fe200078e00ff */
[----:B--2---:R-:W-:Y:S02]  /*16000*/  MOV R2, 0x16020 ;  /* 0x0001602000027802 */ /* 0x004fe40000000f00 */
[----:B---345:R-:W-:Y:S05]  /*16010*/  CALL.REL.NOINC `($__internal_1_$__cuda_sm70_shflsync_idx_p) ;  /* 0x000057f000007944 */ /* 0x038fea0003c00000 */
[----:B------:R-:W-:Y:S01]  /*16020*/  MOV R6, R58 ;  /* 0x0000003a00067202 */ /* 0x000fe20000000f00 */
[----:B-1---5:R-:W-:Y:S05]  /*16030*/  BRA `(.L_x_596) ;  /* 0xfffeb78000007947 */ /* 0x022fea000383ffff */
.L_x_527:
[----:B------:R-:W-:Y:S01]  /*16040*/  IMAD.MOV.U32 R88, RZ, RZ, R5 ;  /* 0x000000ffff587224 */ /* 0x000fe200078e0005 */
[----:B------:R-:W-:Y:S01]  /*16050*/  MOV R58, 0x4 ;  /* 0x00000004003a7802 */ /* 0x000fe20000000f00 */
[----:B------:R-:W-:Y:S01]  /*16060*/  IMAD.MOV.U32 R3, RZ, RZ, 0x181f ;  /* 0x0000181fff037424 */ /* 0x000fe200078e00ff */
[----:B--2---:R-:W-:Y:S02]  /*16070*/  MOV R2, 0x16090 ;  /* 0x0001609000027802 */ /* 0x004fe40000000f00 */
[----:B-1-345:R-:W-:Y:S05]  /*16080*/  CALL.REL.NOINC `($__internal_1_$__cuda_sm70_shflsync_idx_p) ;  /* 0x0000578000007944 */ /* 0x03afea0003c00000 */
[----:B------:R-:W-:Y:S01]  /*16090*/  MOV R2, R58 ;  /* 0x0000003a00027202 */ /* 0x000fe20000000f00 */
[----:B-1---5:R-:W-:Y:S05]  /*160a0*/  BRA `(.L_x_597) ;  /* 0xfffeb73000007947 */ /* 0x022fea000383ffff */
.L_x_530:
[----:B------:R-:W-:Y:S01]  /*160b0*/  IMAD.MOV.U32 R88, RZ, RZ, R4 ;  /* 0x000000ffff587224 */ /* 0x000fe200078e0004 */
[----:B------:R-:W-:Y:S01]  /*160c0*/  MOV R58, 0x5 ;  /* 0x00000005003a7802 */ /* 0x000fe20000000f00 */
[----:B-1----:R-:W-:Y:S01]  /*160d0*/  IMAD.MOV.U32 R3, RZ, RZ, 0x181f ;  /* 0x0000181fff037424 */ /* 0x002fe200078e00ff */
[----:B------:R-:W-:-:S02]  /*160e0*/  MOV R2, 0x16100 ;  /* 0x0001610000027802 */ /* 0x000fc40000000f00 */
[----:B--2345:R-:W-:Y:S05]  /*160f0*/  CALL.REL.NOINC `($__internal_1_$__cuda_sm70_shflsync_idx_p) ;  /* 0x0000571000007944 */ /* 0x03cfea0003c00000 */
        /* <DEDUP_REMOVED lines=8> */
.L_x_533:
[----:B------:R-:W-:Y:S01]  /*16180*/  IMAD.MOV.U32 R88, RZ, RZ, R4 ;  /* 0x000000ffff587224 */ /* 0x000fe200078e0004 */
[----:B------:R-:W-:Y:S01]  /*16190*/  MOV R58, 0x6 ;  /* 0x00000006003a7802 */ /* 0x000fe20000000f00 */
[----:B-1----:R-:W-:Y:S01]  /*161a0*/  IMAD.MOV.U32 R3, RZ, RZ, 0x181f ;  /* 0x0000181fff037424 */ /* 0x002fe200078e00ff */
[----:B------:R-:W-:Y:S02]  /*161b0*/  MOV R2, 0x161d0 ;  /* 0x000161d000027802 */ /* 0x000fe40000000f00 */
[----:B--2345:R-:W-:Y:S05]  /*161c0*/  CALL.REL.NOINC `($__internal_1_$__cuda_sm70_shflsync_idx_p) ;  /* 0x0000564000007944 */ /* 0x03cfea0003c00000 */
[----:B------:R-:W-:Y:S01]  /*161d0*/  MOV R6, R58 ;  /* 0x0000003a00067202 */ /* 0x000fe20000000f00 */
[----:B-1---5:R-:W-:Y:S05]  /*161e0*/  BRA `(.L_x_599) ;  /* 0xfffeb7c000007947 */ /* 0x022fea000383ffff */
.L_x_534:
[----:B------:R-:W-:Y:S01]  /*161f0*/  IMAD.MOV.U32 R88, RZ, RZ, R5 ;  /* 0x000000ffff587224 */ /* 0x000fe200078e0005 */
[----:B------:R-:W-:Y:S01]  /*16200*/  MOV R58, 0x6 ;  /* 0x00000006003a7802 */ /* 0x000fe20000000f00 */
[----:B-1----:R-:W-:Y:S01]  /*16210*/  IMAD.MOV.U32 R3, RZ, RZ, 0x181f ;  /* 0x0000181fff037424 */ /* 0x002fe200078e00ff */
[----:B------:R-:W-:Y:S02]  /*16220*/  MOV R2, 0x16240 ;  /* 0x0001624000027802 */ /* 0x000fe40000000f00 */
[----:B--2345:R-:W-:Y:S05]  /*16230*/  CALL.REL.NOINC `($__internal_1_$__cuda_sm70_shflsync_idx_p) ;  /* 0x000055d000007944 */ /* 0x03cfea0003c00000 */
[----:B------:R-:W-:Y:S01]  /*16240*/  MOV R2, R58 ;  /* 0x0000003a00027202 */ /* 0x000fe20000000f00 */
[----:B-1---5:R-:W-:Y:S05]  /*16250*/  BRA `(.L_x_600) ;  /* 0xfffeb77000007947 */ /* 0x022fea000383ffff */
.L_x_537:
        /* <DEDUP_REMOVED lines=13> */
.L_x_540:
[----:B------:R-:W-:Y:S01]  /*16330*/  IMAD.MOV.U32 R88, RZ, RZ, R0 ;  /* 0x000000ffff587224 */ /* 0x000fe200078e0000 */
[----:B------:R-:W-:Y:S01]  /*16340*/  MOV R58, RZ ;  /* 0x000000ff003a7202 */ /* 0x000fe20000000f00 */
[----:B------:R-:W-:Y:S01]  /*16350*/  IMAD.MOV.U32 R3, RZ, RZ, 0x181f ;  /* 0x0000181fff037424 */ /* 0x000fe200078e00ff */
[----:B------:R-:W-:Y:S02]  /*16360*/  MOV R2, 0x16380 ;  /* 0x0001638000027802 */ /* 0x000fe40000000f00 */
[----:B-1----:R-:W-:Y:S05]  /*16370*/  CALL.REL.NOINC `($__internal_1_$__cuda_sm70_shflsync_idx_p) ;  /* 0x0000549000007944 */ /* 0x002fea0003c00000 */
[----:B------:R-:W-:Y:S01]  /*16380*/  MOV R5, R58 ;  /* 0x0000003a00057202 */ /* 0x000fe20000000f00 */
[----:B-1---5:R-:W-:Y:S05]  /*16390*/  BRA `(.L_x_602) ;  /* 0xfffedc0000007947 */ /* 0x022fea000383ffff */
.L_x_541:
[----:B------:R-:W-:Y:S01]  /*163a0*/  IMAD.MOV.U32 R88, RZ, RZ, R4 ;  /* 0x000000ffff587224 */ /* 0x000fe200078e0004 */
[----:B------:R-:W-:Y:S01]  /*163b0*/  MOV R58, RZ ;  /* 0x000000ff003a7202 */ /* 0x000fe20000000f00 */
[----:B------:R-:W-:Y:S01]  /*163c0*/  IMAD.MOV.U32 R3, RZ, RZ, 0x181f ;  /* 0x0000181fff037424 */ /* 0x000fe200078e00ff */
[----:B------:R-:W-:Y:S02]  /*163d0*/  MOV R2, 0x163f0 ;  /* 0x000163f000027802 */ /* 0x000fe40000000f00 */
[----:B-123--:R-:W-:Y:S05]  /*163e0*/  CALL.REL.NOINC `($__internal_1_$__cuda_sm70_shflsync_idx_p) ;  /* 0x0000542000007944 */ /* 0x00efea0003c00000 */
[----:B------:R-:W-:Y:S01]  /*163f0*/  IADD3 R2, P0, R58, R170, RZ ;  /* 0x000000aa3a027210 */ /* 0x000fe20007f1e0ff */
[----:B-----5:R-:W-:Y:S01]  /*16400*/  IMAD.MOV.U32 R88, RZ, RZ, R0 ;  /* 0x000000ffff587224 */ /* 0x020fe200078e0000 */
[----:B------:R-:W-:-:S03]  /*16410*/  MOV R58, 0x1 ;  /* 0x00000001003a7802 */ /* 0x000fc60000000f00 */
[----:B------:R-:W-:-:S05]  /*16420*/  IMAD.X R3, R5, 0x1, R36, P0 ;  /* 0x0000000105037824 */ /* 0x000fca00000e0624 */
[----:B------:R-:W-:Y:S01]  /*16430*/  @!PT LDS RZ, [RZ] ;  /* 0x00000000fffff984 */ /* 0x000fe20000000800 */
[----:B------:R-:W-:Y:S01]  /*16440*/  @!PT LDS RZ, [RZ] ;  /* 0x00000000fffff984 */ /* 0x000fe20000000800 */
[----:B------:R-:W-:Y:S01]  /*16450*/  @!PT LDS RZ, [RZ] ;  /* 0x00000000fffff984 */ /* 0x000fe20000000800 */
[----:B------:R2:W-:Y:S02]  /*16460*/  LDGSTS.E.BYPASS.LTC128B.128 [R243+0x3900], [R2.64], !P5 ;  /* 0x0390000002f37fae */ /* 0x0005e4000e901d46 */
[----:B--2---:R-:W-:Y:S01]  /*16470*/  IMAD.MOV.U32 R3, RZ, RZ, 0x181f ;  /* 0x0000181fff037424 */ /* 0x004fe200078e00ff */
[----:B------:R-:W-:Y:S02]  /*16480*/  MOV R2, 0x164a0 ;  /* 0x000164a000027802 */ /* 0x000fe40000000f00 */
[----:B-1----:R-:W-:Y:S05]  /*16490*/  CALL.REL.NOINC `($__internal_1_$__cuda_sm70_shflsync_idx_p) ;  /* 0x0000537000007944 */ /* 0x002fea0003c00000 */
[----:B------:R-:W-:Y:S01]  /*164a0*/  IMAD.MOV.U32 R5, RZ, RZ, R58 ;  /* 0x000000ffff057224 */ /* 0x000fe200078e003a */
[----:B------:R-:W-:Y:S01]  /*164b0*/  MOV R58, 0x1 ;  /* 0x00000001003a7802 */ /* 0x000fe20000000f00 */
[----:B------:R-:W-:Y:S01]  /*164c0*/  IMAD.MOV.U32 R88, RZ, RZ, R4 ;  /* 0x000000ffff587224 */ /* 0x000fe200078e0004 */
[----:B------:R-:W-:Y:S02]  /*164d0*/  MOV R3, 0x181f ;  /* 0x0000181f00037802 */ /* 0x000fe40000000f00 */
[----:B------:R-:W-:Y:S02]  /*164e0*/  MOV R2, 0x16500 ;  /* 0x0001650000027802 */ /* 0x000fe40000000f00 */
[----:B-1---5:R-:W-:Y:S05]  /*164f0*/  CALL.REL.NOINC `($__internal_1_$__cuda_sm70_shflsync_idx_p) ;  /* 0x0000531000007944 */ /* 0x022fea0003c00000 */
        /* <DEDUP_REMOVED lines=79> */
[----:B-----5:R-:W-:Y:S01]  /*169f0*/  IMAD.MOV.U32 R0, RZ, RZ, R58 ;  /* 0x000000ffff007224 */ /* 0x020fe200078e003a */
[----:B------:R-:W-:Y:S01]  /*16a00*/  MOV R58, 0x6 ;  /* 0x00000006003a7802 */ /* 0x000fe20000000f00 */
[----:B------:R-:W-:Y:S01]  /*16a10*/  IMAD.MOV.U32 R88, RZ, RZ, R4 ;  /* 0x000000ffff587224 */ /* 0x000fe200078e0004 */
[----:B------:R-:W-:Y:S02]  /*16a20*/  MOV R3, 0x181f ;  /* 0x0000181f00037802 */ /* 0x000fe40000000f00 */
[----:B------:R-:W-:Y:S02]  /*16a30*/  MOV R2, 0x16a50 ;  /* 0x00016a5000027802 */ /* 0x000fe40000000f00 */
[----:B-1----:R-:W-:Y:S05]  /*16a40*/  CALL.REL.NOINC `($__internal_1_$__cuda_sm70_shflsync_idx_p) ;  /* 0x00004dc000007944 */ /* 0x002fea0003c00000 */
[----:B------:R-:W-:Y:S01]  /*16a50*/  MOV R4, R58 ;  /* 0x0000003a00047202 */ /* 0x000fe20000000f00 */
[----:B-1---5:R-:W-:Y:S05]  /*16a60*/  BRA `(.L_x_603) ;  /* 0xfffed73000007947 */ /* 0x022fea000383ffff */
.L_x_542:
[----:B------:R-:W-:Y:S01]  /*16a70*/  IMAD.MOV.U32 R58, RZ, RZ, RZ ;  /* 0x000000ffff3a7224 */ /* 0x000fe200078e00ff */
[----:B------:R-:W-:-:S02]  /*16a80*/  MOV R3, 0x1c1f ;  /* 0x00001c1f00037802 */ /* 0x000fc40000000f00 */
[----:B------:R-:W-:Y:S02]  /*16a90*/  MOV R2, 0x16ab0 ;  /* 0x00016ab000027802 */ /* 0x000fe40000000f00 */
[----:B------:R-:W-:Y:S05]  /*16aa0*/  CALL.REL.NOINC `($__internal_1_$__cuda_sm70_shflsync_idx_p) ;  /* 0x00004d6000007944 */ /* 0x000fea0003c00000 */
[----:B-----5:R-:W-:Y:S01]  /*16ab0*/  MOV R0, R58 ;  /* 0x0000003a00007202 */ /* 0x020fe20000000f00 */
[----:B-1----:R-:W-:Y:S05]  /*16ac0*/  BRA `(.L_x_604) ;  /* 0xfffed80000007947 */ /* 0x002fea000383ffff */
.L_x_543:
[----:B------:R-:W-:Y:S01]  /*16ad0*/  IMAD.MOV.U32 R58, RZ, RZ, 0x1 ;  /* 0x00000001ff3a7424 */ /* 0x000fe200078e00ff */
[----:B------:R-:W-:Y:S02]  /*16ae0*/  MOV R3, 0x1c1f ;  /* 0x00001c1f00037802 */ /* 0x000fe40000000f00 */
[----:B------:R-:W-:Y:S02]  /*16af0*/  MOV R2, 0x16b10 ;  /* 0x00016b1000027802 */ /* 0x000fe40000000f00 */
[----:B-1----:R-:W-:Y:S05]  /*16b00*/  CALL.REL.NOINC `($__internal_1_$__cuda_sm70_shflsync_idx_p) ;  /* 0x00004d0000007944 */ /* 0x002fea0003c00000 */
[----:B-----5:R-:W-:Y:S01]  /*16b10*/  IMAD.IADD R0, R4, 0x1, R58 ;  /* 0x0000000104007824 */ /* 0x020fe200078e023a */
[----:B------:R-:W-:Y:S01]  /*16b20*/  MOV R2, 0x16ef0 ;  /* 0x00016ef000027802 */ /* 0x000fe20000000f00 */
[----:B------:R-:W-:Y:S02]  /*16b30*/  IMAD.MOV.U32 R58, RZ, RZ, 0x2 ;  /* 0x00000002ff3a7424 */ /* 0x000fe400078e00ff */
[----:B------:R-:W-:Y:S01]  /*16b40*/  IMAD.MOV.U32 R3, RZ, RZ, 0x1c1f ;  /* 0x00001c1fff037424 */ /* 0x000fe200078e00ff */
        /* <DEDUP_REMOVED lines=120> */
[----:B------:R-:W-:Y:S01]  /*172d0*/  IMAD.IADD R4, R4, 0x1, R58 ;  /* 0x0000000104047824 */ /* 0x000fe200078e023a */
[----:B------:R-:W-:Y:S02]  /*172e0*/  FMNMX.FTZ R2, R7, R8, !PT ;  /* 0x0000000807027209 */ /* 0x000fe40007810000 */
[----:B-----5:R-:W-:Y:S02]  /*172f0*/  FMNMX.FTZ R0, R9, R10, !PT ;  /* 0x0000000a09007209 */ /* 0x020fe40007810000 */
[----:B------:R-:W-:Y:S02]  /*17300*/  IMNMX R5, R5, R4, PT ;  /* 0x0000000405057217 */ /* 0x000fe40003800200 */
[----:B------:R-:W-:Y:S02]  /*17310*/  FMNMX.FTZ R4, R24, R26, !PT ;  /* 0x0000001a18047209 */ /* 0x000fe40007810000 */
[----:B------:R-:W-:-:S02]  /*17320*/  ISETP.GT.AND P0, PT, R5, RZ, PT ;  /* 0x000000ff0500720c */ /* 0x000fc40003f04270 */
[C---:B------:R-:W-:Y:S02]  /*17330*/  ISETP.GT.AND P6, PT, R5.reuse, 0x1, PT ;  /* 0x000000010500780c */ /* 0x040fe40003fc4270 */
[----:B------:R-:W-:Y:S02]  /*17340*/  FSEL R18, R202, -INF , P0 ;  /* 0xff800000ca127808 */ /* 0x000fe40000000000 */
        /* <DEDUP_REMOVED lines=47> */
[----:B------:R-:W-:Y:S02]  /*17640*/  FMNMX.FTZ R3, R11, R2, !PT ;  /* 0x000000020b037209 */ /* 0x000fe40007810000 */
[C---:B------:R-:W-:Y:S02]  /*17650*/  ISETP.GT.AND P6, PT, R5.reuse, 0x61, PT ;  /* 0x000000610500780c */ /* 0x040fe40003fc4270 */
[C---:B------:R-:W-:Y:S02]  /*17660*/  ISETP.GT.AND P1, PT, R5.reuse, 0x68, PT ;  /* 0x000000680500780c */ /* 0x040fe40003f24270 */
[----:B------:R-:W-:Y:S02]  /*17670*/  ISETP.GT.AND P0, PT, R5, 0x69, PT ;  /* 0x000000690500780c */ /* 0x000fe40003f04270 */
[----:B------:R-:W-:-:S02]  /*17680*/  FMNMX.FTZ R2, R29, R4, !PT ;  /* 0x000000041d027209 */ /* 0x000fc40007810000 */
[----:B------:R-:W-:Y:S01]  /*17690*/  FMNMX.FTZ R5, R13, R0, !PT ;  /* 0x000000000d057209 */ /* 0x000fe20007810000 */
[----:B------:R-:W-:Y:S01]  /*176a0*/  IMAD.MOV.U32 R0, RZ, RZ, 0x2 ;  /* 0x00000002ff007424 */ /* 0x000fe200078e00ff */
        /* <DEDUP_REMOVED lines=93> */
[----:B------:R-:W-:Y:S02]  /*17c80*/  FMNMX.FTZ R71, R168, R71, !PT ;  /* 0x00000047a8477209 */ /* 0x000fe40007810000 */
[----:B------:R-:W-:-:S02]  /*17c90*/  FMNMX.FTZ R2, R155, R2, !PT ;  /* 0x000000029b027209 */ /* 0x000fc40007810000 */
[----:B------:R-:W-:Y:S02]  /*17ca0*/  FMNMX.FTZ R70, R146, R70, !PT ;  /* 0x0000004692467209 */ /* 0x000fe40007810000 */
[----:B------:R-:W-:Y:S02]  /*17cb0*/  FMNMX.FTZ R69, R181, R69, !PT ;  /* 0x00000045b5457209 */ /* 0x000fe40007810000 */
[----:B------:R-:W-:Y:S02]  /*17cc0*/  FSEL R147, R44, -INF , P0 ;  /* 0xff8000002c937808 */ /* 0x000fe40000000000 */
[----:B------:R-:W-:Y:S02]  /*17cd0*/  FMNMX.FTZ R71, R144, R71, !PT ;  /* 0x0000004790477209 */ /* 0x000fe40007810000 */
[----:B------:R-:W-:Y:S02]  /*17ce0*/  FMNMX.FTZ R2, R184, R2, !PT ;  /* 0x00000002b8027209 */ /* 0x000fe40007810000 */
[----:B------:R-:W-:Y:S01]  /*17cf0*/  FMNMX.FTZ R70, R148, R70, !PT ;  /* 0x0000004694467209 */ /* 0x000fe20007810000 */
[----:B------:R-:W-:Y:S01]  /*17d00*/  IMAD.MOV.U32 R4, RZ, RZ, R71 ;  /* 0x000000ffff047224 */ /* 0x000fe200078e0047 */
[----:B------:R-:W-:-:S02]  /*17d10*/  FMNMX.FTZ R69, R180, R69, !PT ;  /* 0x00000045b4457209 */ /* 0x000fc40007810000 */
[----:B------:R-:W-:Y:S02]  /*17d20*/  FMNMX.FTZ R6, R147, R2, !PT ;  /* 0x0000000293067209 */ /* 0x000fe40007810000 */
[----:B------:R-:W-:Y:S02]  /*17d30*/  FMNMX.FTZ R70, R149, R70, !PT ;  /* 0x0000004695467209 */ /* 0x000fe40007810000 */
[----:B------:R-:W-:Y:S02]  /*17d40*/  FMNMX.FTZ R69, R179, R69, !PT ;  /* 0x00000045b3457209 */ /* 0x000fe40007810000 */
[----:B------:R-:W-:Y:S02]  /*17d50*/  MOV R2, 0x17d70 ;  /* 0x00017d7000027802 */ /* 0x000fe40000000f00 */
[----:B-1----:R-:W-:Y:S05]  /*17d60*/  CALL.REL.NOINC `($__internal_0_$__cuda_sm70_shflsync_bfly_p) ;  /* 0x00003a4000007944 */ /* 0x002fea0003c00000 */
[----:B------:R-:W-:Y:S01]  /*17d70*/  FMNMX.FTZ R71, R71, R0, !PT ;  /* 0x0000000047477209 */ /* 0x000fe20007810000 */
[----:B------:R-:W-:Y:S01]  /*17d80*/  IMAD.MOV.U32 R0, RZ, RZ, 0x1 ;  /* 0x00000001ff007424 */ /* 0x000fe200078e00ff */
[----:B------:R-:W-:-:S03]  /*17d90*/  MOV R2, 0x17dc0 ;  /* 0x00017dc000027802 */ /* 0x000fc60000000f00 */
[----:B------:R-:W-:Y:S02]  /*17da0*/  IMAD.MOV.U32 R4, RZ, RZ, R71 ;  /* 0x000000ffff047224 */ /* 0x000fe400078e0047 */
[----:B------:R-:W-:Y:S05]  /*17db0*/  CALL.REL.NOINC `($__internal_0_$__cuda_sm70_shflsync_bfly_p) ;  /* 0x000039f000007944 */ /* 0x000fea0003c00000 */
[----:B------:R-:W-:Y:S01]  /*17dc0*/  FMNMX.FTZ R71, R71, R0, !PT ;  /* 0x0000000047477209 */ /* 0x000fe20007810000 */
[----:B------:R-:W-:Y:S01]  /*17dd0*/  IMAD.MOV.U32 R4, RZ, RZ, R70 ;  /* 0x000000ffff047224 */ /* 0x000fe200078e0046 */
[----:B------:R-:W-:Y:S01]  /*17de0*/  MOV R2, 0x17e10 ;  /* 0x00017e1000027802 */ /* 0x000fe20000000f00 */
[----:B------:R-:W-:Y:S02]  /*17df0*/  IMAD.MOV.U32 R0, RZ, RZ, 0x2 ;  /* 0x00000002ff007424 */ /* 0x000fe400078e00ff */
[----:B------:R-:W-:Y:S05]  /*17e00*/  CALL.REL.NOINC `($__internal_0_$__cuda_sm70_shflsync_bfly_p) ;  /* 0x000039a000007944 */ /* 0x000fea0003c00000 */
        /* <DEDUP_REMOVED lines=25> */
[----:B------:R-:W-:Y:S01]  /*17fa0*/  MOV R68, R0 ;  /* 0x0000000000447202 */ /* 0x000fe20000000f00 */
[----:B------:R-:W-:Y:S05]  /*17fb0*/  BRA `(.L_x_605) ;  /* 0xfffed98000007947 */ /* 0x000fea000383ffff */
.L_x_547:
[----:B------:R-:W-:Y:S01]  /*17fc0*/  MOV R58, RZ ;  /* 0x000000ff003a7202 */ /* 0x000fe20000000f00 */
[----:B------:R-:W-:Y:S01]  /*17fd0*/  IMAD.MOV.U32 R88, RZ, RZ, R0 ;  /* 0x000000ffff587224 */ /* 0x000fe200078e0000 */
[----:B------:R-:W-:Y:S01]  /*17fe0*/  MOV R2, 0x18010 ;  /* 0x0001801000027802 */ /* 0x000fe20000000f00 */
[----:B------:R-:W-:Y:S02]  /*17ff0*/  IMAD.MOV.U32 R3, RZ, RZ, 0x181f ;  /* 0x0000181fff037424 */ /* 0x000fe400078e00ff */
[----:B-1----:R-:W-:Y:S05]  /*18000*/  CALL.REL.NOINC `($__internal_1_$__cuda_sm70_shflsync_idx_p) ;  /* 0x0000380000007944 */ /* 0x002fea0003c00000 */
[----:B------:R-:W-:Y:S01]  /*18010*/  MOV R7, R58 ;  /* 0x0000003a00077202 */ /* 0x000fe20000000f00 */
[----:B-1---5:R-:W-:-:S05]  /*18020*/  BRA `(.L_x_606) ;  /* 0xffff04c000007947 */ /* 0x022fca000383ffff */
.L_x_548:
[----:B------:R-:W-:Y:S01]  /*18030*/  MOV R58, RZ ;  /* 0x000000ff003a7202 */ /* 0x000fe20000000f00 */
[----:B------:R-:W-:Y:S01]  /*18040*/  IMAD.MOV.U32 R88, RZ, RZ, R4 ;  /* 0x000000ffff587224 */ /* 0x000fe200078e0004 */
[----:B------:R-:W-:Y:S01]  /*18050*/  MOV R2, 0x18080 ;  /* 0x0001808000027802 */ /* 0x000fe20000000f00 */
[----:B------:R-:W-:Y:S02]  /*18060*/  IMAD.MOV.U32 R3, RZ, RZ, 0x181f ;  /* 0x0000181fff037424 */ /* 0x000fe400078e00ff */
[----:B-123--:R-:W-:Y:S05]  /*18070*/  CALL.REL.NOINC `($__internal_1_$__cuda_sm70_shflsync_idx_p) ;  /* 0x0000379000007944 */ /* 0x00efea0003c00000 */
[----:B-----5:R-:W-:Y:S01]  /*18080*/  IMAD.MOV.U32 R88, RZ, RZ, R0 ;  /* 0x000000ffff587224 */ /* 0x020fe200078e0000 */
[----:B------:R-:W-:Y:S02]  /*18090*/  IADD3 R2, P0, R58, R20, RZ ;  /* 0x000000143a027210 */ /* 0x000fe40007f1e0ff */
[----:B------:R-:W-:Y:S03]  /*180a0*/  MOV R58, 0x1 ;  /* 0x00000001003a7802 */ /* 0x000fe60000000f00 */
[----:B------:R-:W-:Y:S05]  /*180b0*/  IMAD.X R3, R7, 0x1, R5, P0 ;  /* 0x0000000107037824 */ /* 0x000fea00000e0605 */
[----:B------:R-:W-:Y:S01]  /*180c0*/  @!PT LDS RZ, [RZ] ;  /* 0x00000000fffff984 */ /* 0x000fe20000000800 */
[----:B------:R-:W-:Y:S01]  /*180d0*/  @!PT LDS RZ, [RZ] ;  /* 0x00000000fffff984 */ /* 0x000fe20000000800 */
[----:B------:R-:W-:Y:S01]  /*180e0*/  @!PT LDS RZ, [RZ] ;  /* 0x00000000fffff984 */ /* 0x000fe20000000800 */
[----:B------:R2:W-:Y:S02]  /*180f0*/  LDGSTS.E.BYPASS.LTC128B.128 [R243+0x100], [R2.64], !P5 ;  /* 0x0010000002f37fae */ /* 0x0005e4000e901d46 */
[----:B--2---:R-:W-:Y:S01]  /*18100*/  MOV R2, 0x18130 ;  /* 0x0001813000027802 */ /* 0x004fe20000000f00 */
[----:B------:R-:W-:Y:S02]  /*18110*/  IMAD.MOV.U32 R3, RZ, RZ, 0x181f ;  /* 0x0000181fff037424 */ /* 0x000fe400078e00ff */
[----:B-1----:R-:W-:Y:S05]  /*18120*/  CALL.REL.NOINC `($__internal_1_$__cuda_sm70_shflsync_idx_p) ;  /* 0x000036e000007944 */ /* 0x002fea0003c00000 */
[----:B------:R-:W-:Y:S01]  /*18130*/  MOV R3, 0x181f ;  /* 0x0000181f00037802 */ /* 0x000fe20000000f00 */
[----:B------:R-:W-:Y:S01]  /*18140*/  IMAD.MOV.U32 R6, RZ, RZ, R58 ;  /* 0x000000ffff067224 */ /* 0x000fe200078e003a */
[----:B------:R-:W-:Y:S01]  /*18150*/  MOV R58, 0x1 ;  /* 0x00000001003a7802 */ /* 0x000fe20000000f00 */
[----:B------:R-:W-:Y:S01]  /*18160*/  IMAD.MOV.U32 R88, RZ, RZ, R4 ;  /* 0x000000ffff587224 */ /* 0x000fe200078e0004 */
[----:B------:R-:W-:Y:S02]  /*18170*/  MOV R2, 0x18190 ;  /* 0x0001819000027802 */ /* 0x000fe40000000f00 */
[----:B-1---5:R-:W-:Y:S05]  /*18180*/  CALL.REL.NOINC `($__internal_1_$__cuda_sm70_shflsync_idx_p) ;  /* 0x0000368000007944 */ /* 0x022fea0003c00000 */
        /* <DEDUP_REMOVED lines=80> */
[----:B-----5:R-:W-:Y:S01]  /*18690*/  IMAD.MOV.U32 R0, RZ, RZ, R58 ;  /* 0x000000ffff007224 */ /* 0x020fe200078e003a */
[----:B------:R-:W-:Y:S01]  /*186a0*/  MOV R58, 0x6 ;  /* 0x00000006003a7802 */ /* 0x000fe20000000f00 */
[----:B------:R-:W-:Y:S01]  /*186b0*/  IMAD.MOV.U32 R88, RZ, RZ, R4 ;  /* 0x000000ffff587224 */ /* 0x000fe200078e0004 */
[----:B------:R-:W-:Y:S02]  /*186c0*/  MOV R2, 0x186e0 ;  /* 0x000186e000027802 */ /* 0x000fe40000000f00 */
[----:B-1----:R-:W-:Y:S05]  /*186d0*/  CALL.REL.NOINC `($__internal_1_$__cuda_sm70_shflsync_idx_p) ;  /* 0x0000313000007944 */ /* 0x002fea0003c00000 */
[----:B------:R-:W-:Y:S01]  /*186e0*/  MOV R4, R58 ;  /* 0x0000003a00047202 */ /* 0x000fe20000000f00 */
[----:B-1---5:R-:W-:-:S05]  /*186f0*/  BRA `(.L_x_607) ;  /* 0xfffefff000007947 */ /* 0x022fca000383ffff */
.L_x_551:
[----:B------:R-:W-:Y:S01]  /*18700*/  MOV R58, RZ ;  /* 0x000000ff003a7202 */ /* 0x000fe20000000f00 */
[----:B------:R-:W-:Y:S01]  /*18710*/  IMAD.MOV.U32 R88, RZ, RZ, R0 ;  /* 0x000000ffff587224 */ /* 0x000fe200078e0000 */
[----:B------:R-:W-:Y:S01]  /*18720*/  MOV R2, 0x18750 ;  /* 0x0001875000027802 */ /* 0x000fe20000000f00 */
[----:B------:R-:W-:Y:S02]  /*18730*/  IMAD.MOV.U32 R3, RZ, RZ, 0x181f ;  /* 0x0000181fff037424 */ /* 0x000fe400078e00ff */
[----:B------:R-:W-:Y:S05]  /*18740*/  CALL.REL.NOINC `($__internal_1_$__cuda_sm70_shflsync_idx_p) ;  /* 0x000030c000007944 */ /* 0x000fea0003c00000 */
[----:B------:R-:W-:Y:S01]  /*18750*/  MOV R6, R58 ;  /* 0x0000003a00067202 */ /* 0x000fe20000000f00 */
[----:B-1---5:R-:W-:-:S05]  /*18760*/  BRA `(.L_x_608) ;  /* 0xffff194000007947 */ /* 0x022fca000383ffff */
.L_x_552:
[----:B------:R-:W-:Y:S01]  /*18770*/  MOV R58, RZ ;  /* 0x000000ff003a7202 */ /* 0x000fe20000000f00 */
[----:B------:R-:W-:Y:S01]  /*18780*/  IMAD.MOV.U32 R88, RZ, RZ, R4 ;  /* 0x000000ffff587224 */ /* 0x000fe200078e0004 */
[----:B------:R-:W-:Y:S01]  /*18790*/  MOV R2, 0x187c0 ;  /* 0x000187c000027802 */ /* 0x000fe20000000f00 */
[----:B------:R-:W-:Y:S02]  /*187a0*/  IMAD.MOV.U32 R3, RZ, RZ, 0x181f ;  /* 0x0000181fff037424 */ /* 0x000fe400078e00ff */
[----:B-12---:R-:W-:Y:S05]  /*187b0*/  CALL.REL.NOINC `($__internal_1_$__cuda_sm70_shflsync_idx_p) ;  /* 0x0000305000007944 */ /* 0x006fea0003c00000 */
        /* <DEDUP_REMOVED lines=104> */
.L_x_553:
[----:B------:R-:W-:Y:S01]  /*18e40*/  MOV R58, RZ ;  /* 0x000000ff003a7202 */ /* 0x000fe20000000f00 */
[----:B------:R-:W-:Y:S01]  /*18e50*/  IMAD.MOV.U32 R88, RZ, RZ, R5 ;  /* 0x000000ffff587224 */ /* 0x000fe200078e0005 */
[----:B------:R-:W-:Y:S01]  /*18e60*/  MOV R2, 0x18e90 ;  /* 0x00018e9000027802 */ /* 0x000fe20000000f00 */
[----:B------:R-:W-:Y:S02]  /*18e70*/  IMAD.MOV.U32 R3, RZ, RZ, 0x1c1f ;  /* 0x00001c1fff037424 */ /* 0x000fe400078e00ff */
[----:B------:R-:W-:Y:S05]  /*18e80*/  CALL.REL.NOINC `($__internal_1_$__cuda_sm70_shflsync_idx_p) ;  /* 0x0000298000007944 */ /* 0x000fea0003c00000 */
[----:B-----5:R-:W-:Y:S01]  /*18e90*/  MOV R0, R58 ;  /* 0x0000003a00007202 */ /* 0x020fe20000000f00 */
[----:B-1----:R-:W-:-:S05]  /*18ea0*/  BRA `(.L_x_610) ;  /* 0xffff158000007947 */ /* 0x002fca000383ffff */
.L_x_554:
[----:B------:R-:W-:Y:S01]  /*18eb0*/  MOV R58, 0x1 ;  /* 0x00000001003a7802 */ /* 0x000fe20000000f00 */
[----:B------:R-:W-:Y:S01]  /*18ec0*/  IMAD.MOV.U32 R88, RZ, RZ, R5 ;  /* 0x000000ffff587224 */ /* 0x000fe200078e0005 */
[----:B------:R-:W-:Y:S01]  /*18ed0*/  MOV R2, 0x18f00 ;  /* 0x00018f0000027802 */ /* 0x000fe20000000f00 */
[----:B------:R-:W-:Y:S02]  /*18ee0*/  IMAD.MOV.U32 R3, RZ, RZ, 0x1c1f ;  /* 0x00001c1fff037424 */ /* 0x000fe400078e00ff */
[----:B-1----:R-:W-:Y:S05]  /*18ef0*/  CALL.REL.NOINC `($__internal_1_$__cuda_sm70_shflsync_idx_p) ;  /* 0x0000291000007944 */ /* 0x002fea0003c00000 */
[----:B------:R-:W-:Y:S01]  /*18f00*/  MOV R2, 0x192e0 ;  /* 0x000192e000027802 */ /* 0x000fe20000000f00 */
[----:B------:R-:W-:Y:S02]  /*18f10*/  IMAD.IADD R58, R4, 0x1, R58 ;  /* 0x00000001043a7824 */ /* 0x000fe400078e023a */
[----:B------:R-:W-:Y:S02]  /*18f20*/  IMAD.MOV.U32 R88, RZ, RZ, R5 ;  /* 0x000000ffff587224 */ /* 0x000fe400078e0005 */
[----:B------:R-:W-:Y:S01]  /*18f30*/  IMAD.MOV.U32 R3, RZ, RZ, 0x1c1f ;  /* 0x00001c1fff037424 */ /* 0x000fe200078e00ff */
        /* <DEDUP_REMOVED lines=52> */
[----:B------:R-:W-:Y:S01]  /*19280*/  ISETP.GT.AND P0, PT, R58, 0x69, PT ;  /* 0x000000693a00780c */ /* 0x000fe20003f04270 */
[----:B------:R-:W-:Y:S01]  /*19290*/  IMAD.MOV.U32 R58, RZ, RZ, 0x2 ;  /* 0x00000002ff3a7424 */ /* 0x000fe200078e00ff */
[----:B------:R-:W-:Y:S02]  /*192a0*/  FSEL R40, R40, -INF , P6 ;  /* 0xff80000028287808 */ /* 0x000fe40003000000 */
[----:B------:R-:W-:Y:S02]  /*192b0*/  FSEL R36, R36, -INF , P1 ;  /* 0xff80000024247808 */ /* 0x000fe40000800000 */
[----:B------:R-:W-:Y:S02]  /*192c0*/  FSEL R35, R35, -INF , P0 ;  /* 0xff80000023237808 */ /* 0x000fe40000000000 */
[----:B-1---5:R-:W-:Y:S05]  /*192d0*/  CALL.REL.NOINC `($__internal_1_$__cuda_sm70_shflsync_idx_p) ;  /* 0x0000253000007944 */ /* 0x022fea0003c00000 */
[----:B------:R-:W-:Y:S01]  /*192e0*/  MOV R2, 0x196d0 ;  /* 0x000196d000027802 */ /* 0x000fe20000000f00 */
[----:B-----5:R-:W2:Y:S01]  /*192f0*/  LDL.LU R0, [R1+0x8] ;  /* 0x0000080001007983 */ /* 0x020ea20000300800 */
[----:B------:R-:W-:Y:S02]  /*19300*/  IMAD.IADD R58, R4, 0x1, R58 ;  /* 0x00000001043a7824 */ /* 0x000fe400078e023a */
[----:B------:R-:W-:Y:S02]  /*19310*/  IMAD.MOV.U32 R88, RZ, RZ, R5 ;  /* 0x000000ffff587224 */ /* 0x000fe400078e0005 */
[----:B------:R-:W-:Y:S01]  /*19320*/  IMAD.MOV.U32 R3, RZ, RZ, 0x1c1f ;  /* 0x00001c1fff037424 */ /* 0x000fe200078e00ff */
[C---:B------:R-:W-:Y:S02]  /*19330*/  ISETP.GT.AND P0, PT, R58.reuse, RZ, PT ;  /* 0x000000ff3a00720c */ /* 0x040fe40003f04270 */
[C---:B------:R-:W-:Y:S02]  /*19340*/  ISETP.GT.AND P6, PT, R58.reuse, 0x1, PT ;  /* 0x000000013a00780c */ /* 0x040fe40003fc4270 */
        /* <DEDUP_REMOVED lines=34> */
[----:B------:R-:W-:Y:S02]  /*19570*/  FSEL R33, R33, -INF , P1 ;  /* 0xff80000021217808 */ /* 0x000fe40000800000 */
[----:B--2---:R-:W-:Y:S02]  /*19580*/  FSEL R79, R0, -INF , P0 ;  /* 0xff800000004f7808 */ /* 0x004fe40000000000 */
[C---:B------:R-:W-:Y:S04]  /*19590*/  ISETP.GT.AND P0, PT, R58.reuse, 0x9, PT ;  /* 0x000000093a00780c */ /* 0x040fe80003f04270 */
[----:B------:R-:W-:Y:S02]  /*195a0*/  FSEL R189, R247, -INF , P0 ;  /* 0xff800000f7bd7808 */ /* 0x000fe40000000000 */
[----:B------:R-:W-:Y:S04]  /*195b0*/  ISETP.GT.AND P0, PT, R58, 0x18, PT ;  /* 0x000000183a00780c */ /* 0x000fe80003f04270 */
[----:B------:R-:W-:Y:S02]  /*195c0*/  FSEL R185, R208, -INF , P0 ;  /* 0xff800000d0b97808 */ /* 0x000fe40000000000 */
[C---:B------:R-:W-:Y:S04]  /*195d0*/  ISETP.GT.AND P0, PT, R58.reuse, 0x21, PT ;  /* 0x000000213a00780c */ /* 0x040fe80003f04270 */
[----:B------:R-:W-:Y:S02]  /*195e0*/  FSEL R82, R201, -INF , P0 ;  /* 0xff800000c9527808 */ /* 0x000fe40000000000 */
[----:B------:R-:W-:Y:S04]  /*195f0*/  ISETP.GT.AND P0, PT, R58, 0x30, PT ;  /* 0x000000303a00780c */ /* 0x000fe80003f04270 */
[----:B------:R-:W-:Y:S02]  /*19600*/  FSEL R75, R28, -INF , P0 ;  /* 0xff8000001c4b7808 */ /* 0x000fe40000000000 */
[C---:B------:R-:W-:Y:S04]  /*19610*/  ISETP.GT.AND P0, PT, R58.reuse, 0x39, PT ;  /* 0x000000393a00780c */ /* 0x040fe80003f04270 */
[----:B------:R-:W-:Y:S02]  /*19620*/  FSEL R65, R25, -INF , P0 ;  /* 0xff80000019417808 */ /* 0x000fe40000000000 */
[C---:B------:R-:W-:Y:S04]  /*19630*/  ISETP.GT.AND P0, PT, R58.reuse, 0x48, PT ;  /* 0x000000483a00780c */ /* 0x040fe80003f04270 */
[----:B------:R-:W-:Y:S02]  /*19640*/  FSEL R59, R59, -INF , P0 ;  /* 0xff8000003b3b7808 */ /* 0x000fe40000000000 */
[----:B------:R-:W-:Y:S04]  /*19650*/  ISETP.GT.AND P0, PT, R58, 0x51, PT ;  /* 0x000000513a00780c */ /* 0x000fe80003f04270 */
[----:B------:R-:W-:Y:S02]  /*19660*/  FSEL R44, R44, -INF , P0 ;  /* 0xff8000002c2c7808 */ /* 0x000fe40000000000 */
[C---:B------:R-:W-:Y:S04]  /*19670*/  ISETP.GT.AND P0, PT, R58.reuse, 0x60, PT ;  /* 0x000000603a00780c */ /* 0x040fe80003f04270 */
[----:B------:R-:W-:Y:S02]  /*19680*/  FSEL R39, R39, -INF , P0 ;  /* 0xff80000027277808 */ /* 0x000fe40000000000 */
[----:B------:R-:W-:Y:S01]  /*19690*/  ISETP.GT.AND P0, PT, R58, 0x69, PT ;  /* 0x000000693a00780c */ /* 0x000fe20003f04270 */
[----:B------:R-:W-:Y:S03]  /*196a0*/  IMAD.MOV.U32 R58, RZ, RZ, 0x3 ;  /* 0x00000003ff3a7424 */ /* 0x000fe600078e00ff */
[----:B------:R-:W-:Y:S04]  /*196b0*/  FSEL R31, R31, -INF , P0 ;  /* 0xff8000001f1f7808 */ /* 0x000fe80000000000 */
[----:B-1----:R-:W-:Y:S05]  /*196c0*/  CALL.REL.NOINC `($__internal_1_$__cuda_sm70_shflsync_idx_p) ;  /* 0x0000214000007944 */ /* 0x002fea0003c00000 */
[----:B------:R-:W2:Y:S01]  /*196d0*/  LDL.LU R8, [R1+0x14] ;  /* 0x0000140001087983 */ /* 0x000ea20000300800 */
[----:B------:R-:W-:Y:S03]  /*196e0*/  IMAD.IADD R4, R4, 0x1, R58 ;  /* 0x0000000104047824 */ /* 0x000fe600078e023a */
[----:B------:R-:W3:Y:S02]  /*196f0*/  LDL.LU R7, [R1+0x18] ;  /* 0x0000180001077983 */ /* 0x000ee40000300800 */
[C---:B------:R-:W-:Y:S02]  /*19700*/  ISETP.GT.AND P0, PT, R4.reuse, RZ, PT ;  /* 0x000000ff0400720c */ /* 0x040fe40003f04270 */
[C---:B------:R-:W-:Y:S01]  /*19710*/  ISETP.GT.AND P6, PT, R4.reuse, 0x1, PT ;  /* 0x000000010400780c */ /* 0x040fe20003fc4270 */
[----:B------:R-:W4:Y:S01]  /*19720*/  LDL.LU R5, [R1+0x10] ;  /* 0x0000100001057983 */ /* 0x000f220000300800 */
[----:B------:R-:W-:Y:S03]  /*19730*/  ISETP.GT.AND P1, PT, R4, 0x8, PT ;  /* 0x000000080400780c */ /* 0x000fe60003f24270 */
[----:B------:R-:W4:Y:S04]  /*19740*/  LDL.LU R3, [R1+0xc] ;  /* 0x00000c0001037983 */ /* 0x000f280000300800 */
[----:B------:R-:W4:Y:S04]  /*19750*/  LDL.LU R2, [R1+0x4] ;  /* 0x0000040001027983 */ /* 0x000f280000300800 */
[----:B-----5:R-:W4:Y:S01]  /*19760*/  LDL.LU R0, [R1] ;  /* 0x0000000001007983 */ /* 0x020f220000300800 */
[----:B--2---:R-:W-:Y:S02]  /*19770*/  FSEL R47, R8, -INF , P0 ;  /* 0xff800000082f7808 */ /* 0x004fe40000000000 */
[C---:B------:R-:W-:Y:S02]  /*19780*/  ISETP.GT.AND P0, PT, R4.reuse, 0x9, PT ;  /* 0x000000090400780c */ /* 0x040fe40003f04270 */
[----:B---3--:R-:W-:Y:S02]  /*19790*/  FSEL R58, R7, -INF , P6 ;  /* 0xff800000073a7808 */ /* 0x008fe40003000000 */
[C---:B------:R-:W-:Y:S02]  /*197a0*/  ISETP.GT.AND P6, PT, R4.reuse, 0x10, PT ;  /* 0x000000100400780c */ /* 0x040fe40003fc4270 */
[----:B----4-:R-:W-:Y:S02]  /*197b0*/  FSEL R51, R5, -INF , P1 ;  /* 0xff80000005337808 */ /* 0x010fe40000800000 */
        /* <DEDUP_REMOVED lines=43> */
[C---:B------:R-:W-:Y:S02]  /*19a70*/  ISETP.GT.AND P1, PT, R4.reuse, 0x68, PT ;  /* 0x000000680400780c */ /* 0x040fe40003f24270 */
[----:B------:R-:W-:Y:S02]  /*19a80*/  FSEL R17, R17, -INF , P0 ;  /* 0xff80000011117808 */ /* 0x000fe40000000000 */
[----:B------:R-:W-:Y:S02]  /*19a90*/  ISETP.GT.AND P0, PT, R4, 0x69, PT ;  /* 0x000000690400780c */ /* 0x000fe40003f04270 */
[----:B------:R-:W-:Y:S02]  /*19aa0*/  FMNMX.FTZ R2, R79, R118, !PT ;  /* 0x000000764f027209 */ /* 0x000fe40007810000 */
[----:B------:R-:W-:Y:S01]  /*19ab0*/  FMNMX.FTZ R4, R13, R0, !PT ;  /* 0x000000000d047209 */ /* 0x000fe20007810000 */
[----:B------:R-:W-:Y:S01]  /*19ac0*/  IMAD.MOV.U32 R0, RZ, RZ, 0x2 ;  /* 0x00000002ff007424 */ /* 0x000fe200078e00ff */
        /* <DEDUP_REMOVED lines=93> */
[----:B------:R-:W-:Y:S02]  /*1a0a0*/  FSEL R9, R9, -INF , P6 ;  /* 0xff80000009097808 */ /* 0x000fe40003000000 */
        /* <DEDUP_REMOVED lines=18> */
[----:B------:R-:W-:Y:S02]  /*1a1d0*/  MOV R2, 0x1a1f0 ;  /* 0x0001a1f000027802 */ /* 0x000fe40000000f00 */
[----:B-1----:R-:W-:Y:S05]  /*1a1e0*/  CALL.REL.NOINC `($__internal_0_$__cuda_sm70_shflsync_bfly_p) ;  /* 0x000015c000007944 */ /* 0x002fea0003c00000 */
[----:B------:R-:W-:Y:S01]  /*1a1f0*/  FMNMX.FTZ R4, R4, R0, !PT ;  /* 0x0000000004047209 */ /* 0x000fe20007810000 */
[----:B------:R-:W-:Y:S01]  /*1a200*/  IMAD.MOV.U32 R0, RZ, RZ, 0x1 ;  /* 0x00000001ff007424 */ /* 0x000fe200078e00ff */
[----:B------:R-:W-:Y:S02]  /*1a210*/  MOV R2, 0x1a230 ;  /* 0x0001a23000027802 */ /* 0x000fe40000000f00 */
        /* <DEDUP_REMOVED lines=28> */
[----:B------:R-:W-:-:S05]  /*1a3e0*/  BRA `(.L_x_611) ;  /* 0xffff172000007947 */ /* 0x000fca000383ffff */
.L_x_557:
[----:B-1--4-:R-:W-:Y:S01]  /*1a3f0*/  MOV R3, 0x181f ;  /* 0x0000181f00037802 */ /* 0x012fe20000000f00 */
[----:B------:R-:W-:Y:S01]  /*1a400*/  IMAD.MOV.U32 R58, RZ, RZ, RZ ;  /* 0x000000ffff3a7224 */ /* 0x000fe200078e00ff */
[----:B------:R-:W-:Y:S02]  /*1a410*/  MOV R2, 0x1a430 ;  /* 0x0001a43000027802 */ /* 0x000fe40000000f00 */
[----:B------:R-:W-:Y:S05]  /*1a420*/  CALL.REL.NOINC `($__internal_1_$__cuda_sm70_shflsync_idx_p) ;  /* 0x000013e000007944 */ /* 0x000fea0003c00000 */
[----:B------:R-:W-:Y:S01]  /*1a430*/  MOV R85, R58 ;  /* 0x0000003a00557202 */ /* 0x000fe20000000f00 */
[----:B-1---5:R-:W-:-:S05]  /*1a440*/  BRA `(.L_x_612) ;  /* 0xffff44c000007947 */ /* 0x022fca000383ffff */
.L_x_560:
[----:B------:R-:W-:Y:S01]  /*1a450*/  MOV R58, RZ ;  /* 0x000000ff003a7202 */ /* 0x000fe20000000f00 */
[----:B------:R-:W-:Y:S01]  /*1a460*/  IMAD.MOV.U32 R88, RZ, RZ, R0 ;  /* 0x000000ffff587224 */ /* 0x000fe200078e0000 */
[----:B------:R-:W-:Y:S01]  /*1a470*/  MOV R2, 0x1a4a0 ;  /* 0x0001a4a000027802 */ /* 0x000fe20000000f00 */
[----:B------:R-:W-:Y:S02]  /*1a480*/  IMAD.MOV.U32 R3, RZ, RZ, 0x181f ;  /* 0x0000181fff037424 */ /* 0x000fe400078e00ff */
[----:B-1----:R-:W-:Y:S05]  /*1a490*/  CALL.REL.NOINC `($__internal_1_$__cuda_sm70_shflsync_idx_p) ;  /* 0x0000137000007944 */ /* 0x002fea0003c00000 */
[----:B------:R-:W-:Y:S01]  /*1a4a0*/  MOV R6, R58 ;  /* 0x0000003a00067202 */ /* 0x000fe20000000f00 */
[----:B-1---5:R-:W-:-:S05]  /*1a4b0*/  BRA `(.L_x_613) ;  /* 0xffff5f4000007947 */ /* 0x022fca000383ffff */
.L_x_561:
        /* <DEDUP_REMOVED lines=109> */
.L_x_562:
[----:B------:R-:W-:Y:S02]  /*1ab90*/  MOV R0, 0x2 ;  /* 0x0000000200007802 */ /* 0x000fe40000000f00 */
[----:B------:R-:W-:Y:S02]  /*1aba0*/  MOV R2, 0x1abc0 ;  /* 0x0001abc000027802 */ /* 0x000fe40000000f00 */
        /* <DEDUP_REMOVED lines=33> */
.L_x_564:
[----:B------:R1:W5:Y:S01]  /*1adc0*/  LDL R4, [R1+0x24] ;  /* 0x0000240001047983 */ /* 0x0003620000100800 */
[----:B------:R-:W-:-:S02]  /*1add0*/  MOV R0, 0x2 ;  /* 0x0000000200007802 */ /* 0x000fc40000000f00 */
[----:B------:R-:W-:Y:S02]  /*1ade0*/  MOV R2, 0x1ae00 ;  /* 0x0001ae0000027802 */ /* 0x000fe40000000f00 */
[----:B-1---5:R-:W-:Y:S05]  /*1adf0*/  CALL.REL.NOINC `($__internal_0_$__cuda_sm70_shflsync_bfly_p) ;  /* 0x000009b000007944 */ /* 0x022fea0003c00000 */
[----:B------:R-:W-:Y:S01]  /*1ae00*/  MOV R5, R0 ;  /* 0x0000000000057202 */ /* 0x000fe20000000f00 */
[----:B------:R-:W-:Y:S05]  /*1ae10*/  BRA `(.L_x_616) ;  /* 0xffff8ab000007947 */ /* 0x000fea000383ffff */
.L_x_565:
[----:B------:R-:W-:Y:S01]  /*1ae20*/  IMAD.MOV.U32 R4, RZ, RZ, R5 ;  /* 0x000000ffff047224 */ /* 0x000fe200078e0005 */
[----:B------:R-:W-:Y:S02]  /*1ae30*/  MOV R0, 0x1 ;  /* 0x0000000100007802 */ /* 0x000fe40000000f00 */
[----:B------:R-:W-:Y:S02]  /*1ae40*/  MOV R2, 0x1ae60 ;  /* 0x0001ae6000027802 */ /* 0x000fe40000000f00 */
[----:B-----5:R-:W-:Y:S05]  /*1ae50*/  CALL.REL.NOINC `($__internal_0_$__cuda_sm70_shflsync_bfly_p) ;  /* 0x0000095000007944 */ /* 0x020fea0003c00000 */
[----:B------:R1:W5:Y:S01]  /*1ae60*/  LDL R4, [R1+0x28] ;  /* 0x0000280001047983 */ /* 0x0003620000100800 */
[----:B------:R-:W-:Y:S01]  /*1ae70*/  FADD.FTZ R5, R5, R0 ;  /* 0x0000000005057221 */ /* 0x000fe20000010000 */
[----:B------:R-:W-:Y:S02]  /*1ae80*/  MOV R0, 0x2 ;  /* 0x0000000200007802 */ /* 0x000fe40000000f00 */
[----:B------:R-:W-:Y:S02]  /*1ae90*/  MOV R2, 0x1aeb0 ;  /* 0x0001aeb000027802 */ /* 0x000fe40000000f00 */
[----:B-1---5:R-:W-:Y:S05]  /*1aea0*/  CALL.REL.NOINC `($__internal_0_$__cuda_sm70_shflsync_bfly_p) ;  /* 0x0000090000007944 */ /* 0x022fea0003c00000 */
[----:B------:R-:W2:Y:S02]  /*1aeb0*/  LDL.LU R2, [R1+0x28] ;  /* 0x0000280001027983 */ /* 0x000ea40000300800 */
[----:B--2---:R-:W-:Y:S01]  /*1aec0*/  FADD.FTZ R6, R2, R0 ;  /* 0x0000000002067221 */ /* 0x004fe20000010000 */
[----:B------:R-:W-:-:S02]  /*1aed0*/  MOV R0, 0x1 ;  /* 0x0000000100007802 */ /* 0x000fc40000000f00 */
[----:B------:R-:W-:Y:S02]  /*1aee0*/  MOV R2, 0x1af10 ;  /* 0x0001af1000027802 */ /* 0x000fe40000000f00 */
[----:B------:R-:W-:Y:S02]  /*1aef0*/  MOV R4, R6 ;  /* 0x0000000600047202 */ /* 0x000fe40000000f00 */
[----:B------:R-:W-:Y:S05]  /*1af00*/  CALL.REL.NOINC `($__internal_0_$__cuda_sm70_shflsync_bfly_p) ;  /* 0x000008a000007944 */ /* 0x000fea0003c00000 */
[----:B------:R1:W5:Y:S01]  /*1af10*/  LDL R4, [R1+0x20] ;  /* 0x0000200001047983 */ /* 0x0003620000100800 */
[----:B------:R-:W-:Y:S01]  /*1af20*/  FADD.FTZ R6, R6, R0 ;  /* 0x0000000006067221 */ /* 0x000fe20000010000 */
[----:B------:R-:W-:Y:S02]  /*1af30*/  MOV R0, 0x2 ;  /* 0x0000000200007802 */ /* 0x000fe40000000f00 */
[----:B------:R-:W-:Y:S02]  /*1af40*/  MOV R2, 0x1af60 ;  /* 0x0001af6000027802 */ /* 0x000fe40000000f00 */
[----:B-1---5:R-:W-:Y:S05]  /*1af50*/  CALL.REL.NOINC `($__internal_0_$__cuda_sm70_shflsync_bfly_p) ;  /* 0x0000085000007944 */ /* 0x022fea0003c00000 */
[----:B------:R-:W2:Y:S02]  /*1af60*/  LDL.LU R2, [R1+0x20] ;  /* 0x0000200001027983 */ /* 0x000ea40000300800 */
[----:B--2---:R-:W-:Y:S01]  /*1af70*/  FADD.FTZ R7, R2, R0 ;  /* 0x0000000002077221 */ /* 0x004fe20000010000 */
[----:B------:R-:W-:Y:S02]  /*1af80*/  MOV R0, 0x1 ;  /* 0x0000000100007802 */ /* 0x000fe40000000f00 */
[----:B------:R-:W-:-:S02]  /*1af90*/  MOV R2, 0x1afc0 ;  /* 0x0001afc000027802 */ /* 0x000fc40000000f00 */
        /* <DEDUP_REMOVED lines=10> */
[----:B------:R-:W-:Y:S02]  /*1b040*/  MOV R2, 0x1b060 ;  /* 0x0001b06000027802 */ /* 0x000fe40000000f00 */
[----:B------:R-:W-:Y:S05]  /*1b050*/  CALL.REL.NOINC `($__internal_0_$__cuda_sm70_shflsync_bfly_p) ;  /* 0x0000075000007944 */ /* 0x000fea0003c00000 */
[----:B------:R-:W-:Y:S01]  /*1b060*/  MOV R8, R0 ;  /* 0x0000000000087202 */ /* 0x000fe20000000f00 */
[----:B------:R-:W-:Y:S05]  /*1b070*/  BRA `(.L_x_617) ;  /* 0xffff898000007947 */ /* 0x000fea000383ffff */
.L_x_574:
[----:B------:R-:W-:Y:S01]  /*1b080*/  IMAD.MOV.U32 R88, RZ, RZ, R4 ;  /* 0x000000ffff587224 */ /* 0x000fe200078e0004 */
[----:B------:R-:W-:Y:S01]  /*1b090*/  MOV R58, RZ ;  /* 0x000000ff003a7202 */ /* 0x000fe20000000f00 */
[----:B------:R-:W-:Y:S01]  /*1b0a0*/  IMAD.MOV.U32 R3, RZ, RZ, 0x181f ;  /* 0x0000181fff037424 */ /* 0x000fe200078e00ff */
[----:B------:R-:W-:-:S02]  /*1b0b0*/  MOV R2, 0x1b0d0 ;  /* 0x0001b0d000027802 */ /* 0x000fc40000000f00 */
[----:B------:R-:W-:Y:S05]  /*1b0c0*/  CALL.REL.NOINC `($__internal_1_$__cuda_sm70_shflsync_idx_p) ;  /* 0x0000074000007944 */ /* 0x000fea0003c00000 */
[----:B------:R-:W-:Y:S01]  /*1b0d0*/  MOV R6, R58 ;  /* 0x0000003a00067202 */ /* 0x000fe20000000f00 */
[----:B-1---5:R-:W-:Y:S05]  /*1b0e0*/  BRA `(.L_x_618) ;  /* 0xffffa52000007947 */ /* 0x022fea000383ffff */
.L_x_575:
[----:B------:R-:W-:Y:S01]  /*1b0f0*/  IMAD.MOV.U32 R88, RZ, RZ, R5 ;  /* 0x000000ffff587224 */ /* 0x000fe200078e0005 */
[----:B------:R-:W-:Y:S01]  /*1b100*/  MOV R58, RZ ;  /* 0x000000ff003a7202 */ /* 0x000fe20000000f00 */
[----:B------:R-:W-:Y:S01]  /*1b110*/  IMAD.MOV.U32 R3, RZ, RZ, 0x181f ;  /* 0x0000181fff037424 */ /* 0x000fe200078e00ff */
[----:B------:R-:W-:-:S02]  /*1b120*/  MOV R2, 0x1b140 ;  /* 0x0001b14000027802 */ /* 0x000fc40000000f00 */
[----:B-12---:R-:W-:Y:S05]  /*1b130*/  CALL.REL.NOINC `($__internal_1_$__cuda_sm70_shflsync_idx_p) ;  /* 0x000006d000007944 */ /* 0x006fea0003c00000 */
[----:B------:R-:W-:Y:S01]  /*1b140*/  MOV R2, R58 ;  /* 0x0000003a00027202 */ /* 0x000fe20000000f00 */
[----:B-1---5:R-:W-:Y:S05]  /*1b150*/  BRA `(.L_x_619) ;  /* 0xffffa4d000007947 */ /* 0x022fea000383ffff */
.L_x_576:
[----:B------:R-:W-:Y:S01]  /*1b160*/  IMAD.MOV.U32 R88, RZ, RZ, R4 ;  /* 0x000000ffff587224 */ /* 0x000fe200078e0004 */
[----:B------:R-:W-:Y:S01]  /*1b170*/  MOV R58, 0x1 ;  /* 0x00000001003a7802 */ /* 0x000fe20000000f00 */
[----:B-1----:R-:W-:Y:S01]  /*1b180*/  IMAD.MOV.U32 R3, RZ, RZ, 0x181f ;  /* 0x0000181fff037424 */ /* 0x002fe200078e00ff */
[----:B------:R-:W-:-:S02]  /*1b190*/  MOV R2, 0x1b1b0 ;  /* 0x0001b1b000027802 */ /* 0x000fc40000000f00 */
[----:B---3--:R-:W-:Y:S05]  /*1b1a0*/  CALL.REL.NOINC `($__internal_1_$__cuda_sm70_shflsync_idx_p) ;  /* 0x0000066000007944 */ /* 0x008fea0003c00000 */
        /* <DEDUP_REMOVED lines=8> */
.L_x_577:
[----:B------:R-:W-:Y:S01]  /*1b230*/  IMAD.MOV.U32 R88, RZ, RZ, R4 ;  /* 0x000000ffff587224 */ /* 0x000fe200078e0004 */
[----:B------:R-:W-:Y:S01]  /*1b240*/  MOV R58, 0x2 ;  /* 0x00000002003a7802 */ /* 0x000fe20000000f00 */
[----:B-1----:R-:W-:Y:S01]  /*1b250*/  IMAD.MOV.U32 R3, RZ, RZ, 0x181f ;  /* 0x0000181fff037424 */ /* 0x002fe200078e00ff */
[----:B------:R-:W-:Y:S02]  /*1b260*/  MOV R2, 0x1b280 ;  /* 0x0001b28000027802 */ /* 0x000fe40000000f00 */
[----:B--23--:R-:W-:Y:S05]  /*1b270*/  CALL.REL.NOINC `($__internal_1_$__cuda_sm70_shflsync_idx_p) ;  /* 0x0000059000007944 */ /* 0x00cfea0003c00000 */
[----:B------:R-:W-:Y:S01]  /*1b280*/  MOV R6, R58 ;  /* 0x0000003a00067202 */ /* 0x000fe20000000f00 */
[----:B-1---5:R-:W-:Y:S05]  /*1b290*/  BRA `(.L_x_621) ;  /* 0xffffa51000007947 */ /* 0x022fea000383ffff */
.L_x_578:
[----:B------:R-:W-:Y:S01]  /*1b2a0*/  IMAD.MOV.U32 R88, RZ, RZ, R5 ;  /* 0x000000ffff587224 */ /* 0x000fe200078e0005 */
[----:B------:R-:W-:Y:S01]  /*1b2b0*/  MOV R58, 0x2 ;  /* 0x00000002003a7802 */ /* 0x000fe20000000f00 */
[----:B-1----:R-:W-:Y:S01]  /*1b2c0*/  IMAD.MOV.U32 R3, RZ, RZ, 0x181f ;  /* 0x0000181fff037424 */ /* 0x002fe200078e00ff */
[----:B------:R-:W-:Y:S02]  /*1b2d0*/  MOV R2, 0x1b2f0 ;  /* 0x0001b2f000027802 */ /* 0x000fe40000000f00 */
[----:B--234-:R-:W-:Y:S05]  /*1b2e0*/  CALL.REL.NOINC `($__internal_1_$__cuda_sm70_shflsync_idx_p) ;  /* 0x0000052000007944 */ /* 0x01cfea0003c00000 */
[----:B------:R-:W-:Y:S01]  /*1b2f0*/  MOV R2, R58 ;  /* 0x0000003a00027202 */ /* 0x000fe20000000f00 */
[----:B-1---5:R-:W-:Y:S05]  /*1b300*/  BRA `(.L_x_622) ;  /* 0xffffa4c000007947 */ /* 0x022fea000383ffff */
.L_x_579:
[----:B------:R-:W-:Y:S01]  /*1b310*/  IMAD.MOV.U32 R88, RZ, RZ, R4 ;  /* 0x000000ffff587224 */ /* 0x000fe200078e0004 */
[----:B------:R-:W-:Y:S01]  /*1b320*/  MOV R58, 0x3 ;  /* 0x00000003003a7802 */ /* 0x000fe20000000f00 */
[----:B--2---:R-:W-:Y:S01]  /*1b330*/  IMAD.MOV.U32 R3, RZ, RZ, 0x181f ;  /* 0x0000181fff037424 */ /* 0x004fe200078e00ff */
[----:B------:R-:W-:-:S02]  /*1b340*/  MOV R2, 0x1b360 ;  /* 0x0001b36000027802 */ /* 0x000fc40000000f00 */
[----:B-1-34-:R-:W-:Y:S05]  /*1b350*/  CALL.REL.NOINC `($__internal_1_$__cuda_sm70_shflsync_idx_p) ;  /* 0x000004b000007944 */ /* 0x01afea0003c00000 */
        /* <DEDUP_REMOVED lines=8> */
.L_x_580:
[----:B------:R-:W-:Y:S01]  /*1b3e0*/  IMAD.MOV.U32 R88, RZ, RZ, R4 ;  /* 0x000000ffff587224 */ /* 0x000fe200078e0004 */
[----:B------:R-:W-:Y:S01]  /*1b3f0*/  MOV R58, 0x4 ;  /* 0x00000004003a7802 */ /* 0x000fe20000000f00 */
[----:B--2---:R-:W-:Y:S01]  /*1b400*/  IMAD.MOV.U32 R3, RZ, RZ, 0x181f ;  /* 0x0000181fff037424 */ /* 0x004fe200078e00ff */
[----:B------:R-:W-:Y:S02]  /*1b410*/  MOV R2, 0x1b430 ;  /* 0x0001b43000027802 */ /* 0x000fe40000000f00 */
[----:B-1-34-:R-:W-:Y:S05]  /*1b420*/  CALL.REL.NOINC `($__internal_1_$__cuda_sm70_shflsync_idx_p) ;  /* 0x000003e000007944 */ /* 0x01afea0003c00000 */
[----:B------:R-:W-:Y:S01]  /*1b430*/  MOV R6, R58 ;  /* 0x0000003a00067202 */ /* 0x000fe20000000f00 */
[----:B-1---5:R-:W-:Y:S05]  /*1b440*/  BRA `(.L_x_624) ;  /* 0xffffa49000007947 */ /* 0x022fea000383ffff */
.L_x_581:
[----:B------:R-:W-:Y:S01]  /*1b450*/  IMAD.MOV.U32 R88, RZ, RZ, R5 ;  /* 0x000000ffff587224 */ /* 0x000fe200078e0005 */
[----:B------:R-:W-:Y:S01]  /*1b460*/  MOV R58, 0x4 ;  /* 0x00000004003a7802 */ /* 0x000fe20000000f00 */
[----:B--2---:R-:W-:Y:S01]  /*1b470*/  IMAD.MOV.U32 R3, RZ, RZ, 0x181f ;  /* 0x0000181fff037424 */ /* 0x004fe200078e00ff */
[----:B------:R-:W-:Y:S02]  /*1b480*/  MOV R2, 0x1b4a0 ;  /* 0x0001b4a000027802 */ /* 0x000fe40000000f00 */
[----:B-1-34-:R-:W-:Y:S05]  /*1b490*/  CALL.REL.NOINC `($__internal_1_$__cuda_sm70_shflsync_idx_p) ;  /* 0x0000037000007944 */ /* 0x01afea0003c00000 */
[----:B------:R-:W-:Y:S01]  /*1b4a0*/  MOV R2, R58 ;  /* 0x0000003a00027202 */ /* 0x000fe20000000f00 */
[----:B-1---5:R-:W-:Y:S05]  /*1b4b0*/  BRA `(.L_x_625) ;  /* 0xffffa44000007947 */ /* 0x022fea000383ffff */
.L_x_582:
[----:B------:R-:W-:Y:S01]  /*1b4c0*/  IMAD.MOV.U32 R88, RZ, RZ, R4 ;  /* 0x000000ffff587224 */ /* 0x000fe200078e0004 */
[----:B------:R-:W-:Y:S01]  /*1b4d0*/  MOV R58, 0x5 ;  /* 0x00000005003a7802 */ /* 0x000fe20000000f00 */
[----:B-1----:R-:W-:Y:S01]  /*1b4e0*/  IMAD.MOV.U32 R3, RZ, RZ, 0x181f ;  /* 0x0000181fff037424 */ /* 0x002fe200078e00ff */
[----:B------:R-:W-:-:S02]  /*1b4f0*/  MOV R2, 0x1b510 ;  /* 0x0001b51000027802 */ /* 0x000fc40000000f00 */
[----:B--234-:R-:W-:Y:S05]  /*1b500*/  CALL.REL.NOINC `($__internal_1_$__cuda_sm70_shflsync_idx_p) ;  /* 0x0000030000007944 */ /* 0x01cfea0003c00000 */
        /* <DEDUP_REMOVED lines=8> */
.L_x_583:
[----:B------:R-:W-:Y:S01]  /*1b590*/  IMAD.MOV.U32 R88, RZ, RZ, R4 ;  /* 0x000000ffff587224 */ /* 0x000fe200078e0004 */
[----:B------:R-:W-:Y:S01]  /*1b5a0*/  MOV R58, 0x6 ;  /* 0x00000006003a7802 */ /* 0x000fe20000000f00 */
[----:B--2---:R-:W-:Y:S01]  /*1b5b0*/  IMAD.MOV.U32 R3, RZ, RZ, 0x181f ;  /* 0x0000181fff037424 */ /* 0x004fe200078e00ff */
[----:B------:R-:W-:Y:S02]  /*1b5c0*/  MOV R2, 0x1b5e0 ;  /* 0x0001b5e000027802 */ /* 0x000fe40000000f00 */
[----:B-1--4-:R-:W-:Y:S05]  /*1b5d0*/  CALL.REL.NOINC `($__internal_1_$__cuda_sm70_shflsync_idx_p) ;  /* 0x0000023000007944 */ /* 0x012fea0003c00000 */
[----:B------:R-:W-:Y:S01]  /*1b5e0*/  MOV R6, R58 ;  /* 0x0000003a00067202 */ /* 0x000fe20000000f00 */
[----:B-1---5:R-:W-:Y:S05]  /*1b5f0*/  BRA `(.L_x_627) ;  /* 0xffffa41000007947 */ /* 0x022fea000383ffff */
.L_x_584:
[----:B------:R-:W-:Y:S01]  /*1b600*/  IMAD.MOV.U32 R88, RZ, RZ, R5 ;  /* 0x000000ffff587224 */ /* 0x000fe200078e0005 */
[----:B------:R-:W-:Y:S01]  /*1b610*/  MOV R58, 0x6 ;  /* 0x00000006003a7802 */ /* 0x000fe20000000f00 */
[----:B--2---:R-:W-:Y:S01]  /*1b620*/  IMAD.MOV.U32 R3, RZ, RZ, 0x181f ;  /* 0x0000181fff037424 */ /* 0x004fe200078e00ff */
[----:B------:R-:W-:Y:S02]  /*1b630*/  MOV R2, 0x1b650 ;  /* 0x0001b65000027802 */ /* 0x000fe40000000f00 */
[----:B-1-34-:R-:W-:Y:S05]  /*1b640*/  CALL.REL.NOINC `($__internal_1_$__cuda_sm70_shflsync_idx_p) ;  /* 0x000001c000007944 */ /* 0x01afea0003c00000 */
[----:B------:R-:W-:Y:S01]  /*1b650*/  MOV R2, R58 ;  /* 0x0000003a00027202 */ /* 0x000fe20000000f00 */
[----:B-1---5:R-:W-:Y:S05]  /*1b660*/  BRA `(.L_x_628) ;  /* 0xffffa3c000007947 */ /* 0x022fea000383ffff */
.L_x_585:
[----:B------:R-:W-:Y:S01]  /*1b670*/  IMAD.MOV.U32 R88, RZ, RZ, R4 ;  /* 0x000000ffff587224 */ /* 0x000fe200078e0004 */
[----:B------:R-:W-:Y:S01]  /*1b680*/  MOV R58, 0x7 ;  /* 0x00000007003a7802 */ /* 0x000fe20000000f00 */
[----:B-1----:R-:W-:Y:S01]  /*1b690*/  IMAD.MOV.U32 R3, RZ, RZ, 0x181f ;  /* 0x0000181fff037424 */ /* 0x002fe200078e00ff */
[----:B------:R-:W-:-:S02]  /*1b6a0*/  MOV R2, 0x1b6c0 ;  /* 0x0001b6c000027802 */ /* 0x000fc40000000f00 */
[----:B--2-4-:R-:W-:Y:S05]  /*1b6b0*/  CALL.REL.NOINC `($__internal_1_$__cuda_sm70_shflsync_idx_p) ;  /* 0x0000015000007944 */ /* 0x014fea0003c00000 */
        /* <DEDUP_REMOVED lines=8> */
.L_x_587:
[----:B------:R-:W-:Y:S01]  /*1b740*/  IMAD.MOV.U32 R88, RZ, RZ, R47 ;  /* 0x000000ffff587224 */ /* 0x000fe200078e002f */
[----:B------:R-:W-:Y:S01]  /*1b750*/  MOV R58, RZ ;  /* 0x000000ff003a7202 */ /* 0x000fe20000000f00 */
[----:B-1----:R-:W-:Y:S01]  /*1b760*/  IMAD.MOV.U32 R3, RZ, RZ, 0x1f ;  /* 0x0000001fff037424 */ /* 0x002fe200078e00ff */
[----:B------:R-:W-:Y:S02]  /*1b770*/  MOV R2, 0x1b790 ;  /* 0x0001b79000027802 */ /* 0x000fe40000000f00 */
[----:B--23--:R-:W-:Y:S05]  /*1b780*/  CALL.REL.NOINC `($__internal_1_$__cuda_sm70_shflsync_idx_p) ;  /* 0x0000008000007944 */ /* 0x00cfea0003c00000 */
[----:B-----5:R-:W-:Y:S01]  /*1b790*/  MOV R0, R58 ;  /* 0x0000003a00007202 */ /* 0x020fe20000000f00 */
[----:B-1----:R-:W-:Y:S05]  /*1b7a0*/  BRA `(.L_x_630) ;  /* 0xffffa42000007947 */ /* 0x002fea000383ffff */
        .weak           $__internal_0_$__cuda_sm70_shflsync_bfly_p
        .type           $__internal_0_$__cuda_sm70_shflsync_bfly_p,@function
        .size           $__internal_0_$__cuda_sm70_shflsync_bfly_p,($__internal_1_$__cuda_sm70_shflsync_idx_p - $__internal_0_$__cuda_sm70_shflsync_bfly_p)
$__internal_0_$__cuda_sm70_shflsync_bfly_p:
[----:B------:R-:W-:Y:S02]  /*1b7b0*/  MOV R193, 0xffffffff ;  /* 0xffffffff00c17802 */ /* 0x000fe40000000f00 */
[----:B------:R-:W-:Y:S02]  /*1b7c0*/  MOV R3, 0x1f ;  /* 0x0000001f00037802 */ /* 0x000fe40000000f00 */
[----:B------:R-:W-:Y:S04]  /*1b7d0*/  WARPSYNC R193 ;  /* 0x000000c100007348 */ /* 0x000fe80003800000 */
[----:B------:R1:W2:Y:S02]  /*1b7e0*/  SHFL.BFLY PT, R0, R4, R0, R3 ;  /* 0x0c00000004007389 */ /* 0x0002a400000e0003 */
[----:B-1----:R-:W-:-:S04]  /*1b7f0*/  MOV R3, 0x0 ;  /* 0x0000000000037802 */ /* 0x002fc80000000f00 */
[----:B--2---:R-:W-:Y:S05]  /*1b800*/  RET.REL.NODEC R2 `(_ZN7cutlass13device_kernelIN5flash19enable_sm80_to_sm89INS1_16FlashAttnFwdSm80INS1_25CollectiveMainloopFwdSm80ILi4ELi1ELb0EN4cute5tupleIJNS5_1CILi128EEENS7_ILi112EEENS7_ILi64EEEEEELi64ENS_6half_tEfNS_4arch4Sm80ELb1ELb0ELb1ELb0ELb1ELb0ELb1ELb0EEENS1_21CollectiveEpilogueFwdINS6_IJS8_SA_S9_EEENS6_IJNS7_ILi1EEESI_SI_EEESC_SE_Li128ELb0ELb1ELb0ELb0EEENS1_30DynamicPersistentTileSchedulerILi128ELi128ELb0ELb1ELb0EEEEEEEEEvNT_6ParamsE) ;  /* 0xfffe47f002007950 */ /* 0x004fea0003c3ffff */
        .weak           $__internal_1_$__cuda_sm70_shflsync_idx_p
        .type           $__internal_1_$__cuda_sm70_shflsync_idx_p,@function
        .size           $__internal_1_$__cuda_sm70_shflsync_idx_p,(.L_x_1602 - $__internal_1_$__cuda_sm70_shflsync_idx_p)
$__internal_1_$__cuda_sm70_shflsync_idx_p:
[----:B------:R1:W-:Y:S02]  /*1b810*/  STL [R1+0xa0], R0 ;  /* 0x0000a00001007387 */ /* 0x0003e40000100800 */
[----:B-1----:R-:W-:-:S04]  /*1b820*/  MOV R0, 0xffffffff ;  /* 0xffffffff00007802 */ /* 0x002fc80000000f00 */
[----:B------:R-:W-:Y:S04]  /*1b830*/  WARPSYNC R0 ;  /* 0x0000000000007348 */ /* 0x000fe80003800000 */
[----:B------:R1:W2:Y:S04]  /*1b840*/  SHFL.IDX PT, R58, R88, R58, R3 ;  /* 0x0000003a583a7389 */ /* 0x0002a800000e0003 */
[----:B-1----:R1:W5:Y:S01]  /*1b850*/  LDL.LU R0, [R1+0xa0] ;  /* 0x0000a00001007983 */ /* 0x0023620000300800 */
[----:B------:R-:W-:-:S04]  /*1b860*/  MOV R3, 0x0 ;  /* 0x0000000000037802 */ /* 0x000fc80000000f00 */
[----:B--2---:R-:W-:Y:S05]  /*1b870*/  RET.REL.NODEC R2 `(_ZN7cutlass13device_kernelIN5flash19enable_sm80_to_sm89INS1_16FlashAttnFwdSm80INS1_25CollectiveMainloopFwdSm80ILi4ELi1ELb0EN4cute5tupleIJNS5_1CILi128EEENS7_ILi112EEENS7_ILi64EEEEEELi64ENS_6half_tEfNS_4arch4Sm80ELb1ELb0ELb1ELb0ELb1ELb0ELb1ELb0EEENS1_21CollectiveEpilogueFwdINS6_IJS8_SA_S9_EEENS6_IJNS7_ILi1EEESI_SI_EEESC_SE_Li128ELb0ELb1ELb0ELb0EEENS1_30DynamicPersistentTileSchedulerILi128ELi128ELb0ELb1ELb0EEEEEEEEEvNT_6ParamsE) ;  /* 0xfffe478002007950 */ /* 0x004fea0003c3ffff */
.L_x_631:
        /* <DEDUP_REMOVED lines=16> */
.L_x_1602:


//--------------------- .text._ZN7cutlass13device_kernelIN5flash19enable_sm80_to_sm89INS1_16FlashAttnFwdSm80INS1_25CollectiveMainloopFwdSm80ILi4ELi1ELb0EN4cute5tupleIJNS5_1CILi128EEENS7_ILi112EEENS7_ILi64EEEEEELi64ENS_6half_tEfNS_4arch4Sm80ELb1ELb0ELb1ELb1ELb1ELb0ELb1ELb0EEENS1_21CollectiveEpilogueFwdINS6_IJS8_SA_S9_EEENS6_IJNS7_ILi1EEESI_SI_EEESC_SE_Li128ELb1ELb1ELb0ELb0EEENS1_19SingleTileSchedulerILb1ELb0ELb1ELi128EEEEEEEEEvNT_6ParamsE --------------------------
	.section	.text._ZN7cutlass13device_kernelIN5flash19enable_sm80_to_sm89INS1_16FlashAttnFwdSm80INS1_25CollectiveMainloopFwdSm80ILi4ELi1ELb0EN4cute5tupleIJNS5_1CILi128EEENS7_ILi112EEENS7_ILi64EEEEEELi64ENS_6half_tEfNS_4arch4Sm80ELb1ELb0ELb1ELb1ELb1ELb0ELb1ELb0EEENS1_21CollectiveEpilogueFwdINS6_IJS8_SA_S9_EEENS6_IJNS7_ILi1EEESI_SI_EEESC_SE_Li128ELb1ELb1ELb0ELb0EEENS1_19SingleTileSchedulerILb1ELb0ELb1ELi128EEEEEEEEEvNT_6ParamsE,"ax",@progbits
	.sectioninfo	@"SHI_REGISTERS=255"
	.align	128
.text._ZN7cutlass13device_kernelIN5flash19enable_sm80_to_sm89INS1_16FlashAttnFwdSm80INS1_25CollectiveMainloopFwdSm80ILi4ELi1ELb0EN4cute5tupleIJNS5_1CILi128EEENS7_ILi112EEENS7_ILi64EEEEEELi64ENS_6half_tEfNS_4arch4Sm80ELb1ELb0ELb1ELb1ELb1ELb0ELb1ELb0EEENS1_21CollectiveEpilogueFwdINS6_IJS8_SA_S9_EEENS6_IJNS7_ILi1EEESI_SI_EEESC_SE_Li128ELb1ELb1ELb0ELb0EEENS1_19SingleTileSchedulerILb1ELb0ELb1ELi128EEEEEEEEEvNT_6ParamsE:
        .type           _ZN7cutlass13device_kernelIN5flash19enable_sm80_to_sm89INS1_16FlashAttnFwdSm80INS1_25CollectiveMainloopFwdSm80ILi4ELi1ELb0EN4cute5tupleIJNS5_1CILi128EEENS7_ILi112EEENS7_ILi64EEEEEELi64ENS_6half_tEfNS_4arch4Sm80ELb1ELb0ELb1ELb1ELb1ELb0ELb1ELb0EEENS1_21CollectiveEpilogueFwdINS6_IJS8_SA_S9_EEENS6_IJNS7_ILi1EEESI_SI_EEESC_SE_Li128ELb1ELb1ELb0ELb0EEENS1_19SingleTileSchedulerILb1ELb0ELb1ELi128EEEEEEEEEvNT_6ParamsE,@function
        .size           _ZN7cutlass13device_kernelIN5flash19enable_sm80_to_sm89INS1_16FlashAttnFwdSm80INS1_25CollectiveMainloopFwdSm80ILi4ELi1ELb0EN4cute5tupleIJNS5_1CILi128EEENS7_ILi112EEENS7_ILi64EEEEEELi64ENS_6half_tEfNS_4arch4Sm80ELb1ELb0ELb1ELb1ELb1ELb0ELb1ELb0EEENS1_21CollectiveEpilogueFwdINS6_IJS8_SA_S9_EEENS6_IJNS7_ILi1EEESI_SI_EEESC_SE_Li128ELb1ELb1ELb0ELb0EEENS1_19SingleTileSchedulerILb1ELb0ELb1ELi128EEEEEEEEEvNT_6ParamsE,(.L_x_1605 - _ZN7cutlass13device_kernelIN5flash19enable_sm80_to_sm89INS1_16FlashAttnFwdSm80INS1_25CollectiveMainloopFwdSm80ILi4ELi1ELb0EN4cute5tupleIJNS5_1CILi128EEENS7_ILi112EEENS7_ILi64EEEEEELi64ENS_6half_tEfNS_4arch4Sm80ELb1ELb0ELb1ELb1ELb1ELb0ELb1ELb0EEENS1_21CollectiveEpilogueFwdINS6_IJS8_SA_S9_EEENS6_IJNS7_ILi1EEESI_SI_EEESC_SE_Li128ELb1ELb1ELb0ELb0EEENS1_19SingleTileSchedulerILb1ELb0ELb1ELi128EEEEEEEEEvNT_6ParamsE)
        .other          _ZN7cutlass13device_kernelIN5flash19enable_sm80_to_sm89INS1_16FlashAttnFwdSm80INS1_25CollectiveMainloopFwdSm80ILi4ELi1ELb0EN4cute5tupleIJNS5_1CILi128EEENS7_ILi112EEENS7_ILi64EEEEEELi64ENS_6half_tEfNS_4arch4Sm80ELb1ELb0ELb1ELb1ELb1ELb0ELb1ELb0EEENS1_21CollectiveEpilogueFwdINS6_IJS8_SA_S9_EEENS6_IJNS7_ILi1EEESI_SI_EEESC_SE_Li128ELb1ELb1ELb0ELb0EEENS1_19SingleTileSchedulerILb1ELb0ELb1ELi128EEEEEEEEEvNT_6ParamsE,@"STO_CUDA_ENTRY STV_DEFAULT"
_ZN7cutlass13device_kernelIN5flash19enable_sm80_to_sm89INS1_16FlashAttnFwdSm80INS1_25CollectiveMainloopFwdSm80ILi4ELi1ELb0EN4cute5tupleIJNS5_1CILi128EEENS7_ILi112EEENS7_ILi64EEEEEELi64ENS_6half_tEfNS_4arch4Sm80ELb1ELb0ELb1ELb1ELb1ELb0ELb1ELb0EEENS1_21CollectiveEpilogueFwdINS6_IJS8_SA_S9_EEENS6_IJNS7_ILi1EEESI_SI_EEESC_SE_Li128ELb1ELb1ELb0ELb0EEENS1_19SingleTileSchedulerILb1ELb0ELb1ELi128EEEEEEEEEvNT_6ParamsE:
        /* <DEDUP_REMOVED lines=21> */
.L_x_633:
        /* <DEDUP_REMOVED lines=13> */
.L_x_635:
[----:B------:R-:W-:Y:S02]  /*0220*/  ULDC UR5, c[0x0][0x54c] ;  /* 0x0001530000057ab9 */ /* 0x000fe40000000800 */
.L_x_634:
[----:B------:R-:W-:Y:S02]  /*0230*/  ULDC UR4, c[0x0][0x548] ;  /* 0x0001520000047ab9 */ /* 0x000fe40000000800 */
[----:B------:R-:W-:-:S02]  /*0240*/  USHF.L.U32 UR10, UR10, 0x7, URZ ;  /* 0x000000070a0a7899 */ /* 0x000fc4000800063f */
[----:B------:R-:W-:-:S04]  /*0250*/  UIMAD UR4, UR5, UR4, URZ ;  /* 0x00000004050472a4 */ /* 0x000fc8000f8e023f */
[----:B------:R-:W-:-:S04]  /*0260*/  UISETP.GE.AND UP0, UPT, UR10, UR4, UPT ;  /* 0x000000040a00728c */ /* 0x000fc8000bf06270 */
[----:B------:R-:W-:Y:S01]  /*0270*/  USEL UR13, UR13, 0xffffffff, !UP0 ;  /* 0xffffffff0d0d7887 */ /* 0x000fe2000c000000 */
[----:B------:R-:W-:Y:S05]  /*0280*/  BRA `(.L_x_636) ;  /* 0x000001b000007947 */ /* 0x000fea0003800000 */
.L_x_632:
        /* <DEDUP_REMOVED lines=8> */
.L_x_637:
        /* <DEDUP_REMOVED lines=13> */
.L_x_639:
[----:B------:R-:W-:Y:S02]  /*03e0*/  ULDC UR5, c[0x0][0x54c] ;  /* 0x0001530000057ab9 */ /* 0x000fe40000000800 */
.L_x_638:
[----:B------:R-:W-:Y:S02]  /*03f0*/  ULDC UR4, c[0x0][0x548] ;  /* 0x0001520000047ab9 */ /* 0x000fe40000000800 */
[----:B------:R-:W-:-:S02]  /*0400*/  USHF.L.U32 UR10, UR10, 0x7, URZ ;  /* 0x000000070a0a7899 */ /* 0x000fc4000800063f */
[----:B------:R-:W-:-:S04]  /*0410*/  UIMAD UR4, UR5, UR4, URZ ;  /* 0x00000004050472a4 */ /* 0x000fc8000f8e023f */
[----:B------:R-:W-:-:S04]  /*0420*/  UISETP.GE.AND UP0, UPT, UR10, UR4, UPT ;  /* 0x000000040a00728c */ /* 0x000fc8000bf06270 */
[----:B------:R-:W-:-:S06]  /*0430*/  USEL UR13, UR13, 0xffffffff, !UP0 ;  /* 0xffffffff0d0d7887 */ /* 0x000fcc000c000000 */
.L_x_636:
        /* <DEDUP_REMOVED lines=47> */
.L_x_640:
        /* <DEDUP_REMOVED lines=10> */
.L_x_641:
        /* <DEDUP_REMOVED lines=12> */
.L_x_642:
[----:B------:R-:W-:Y:S01]  /*0890*/  ULDC UR4, c[0x0][0x2c4] ;  /* 0x0000b10000047ab9 */ /* 0x000fe20000000800 */
[----:B------:R-:W-:Y:S01]  /*08a0*/  PLOP3.LUT P4, PT, PT, PT, PT, 0x80, 0x0 ;  /* 0x000000000000781c */ /* 0x000fe20003f8f070 */
[----:B------:R-:W-:Y:S01]  /*08b0*/  UISETP.NE.AND UP1, UPT, UR4, 0x1, UPT ;  /* 0x000000010400788c */ /* 0x000fe2000bf25270 */
[----:B------:R-:W-:Y:S01]  /*08c0*/  CS2R R178, SRZ ;  /* 0x0000000000b27805 */ /* 0x000fe2000001ff00 */
[----:B------:R-:W-:Y:S01]  /*08d0*/  UIADD3 UR7, -UR11, UR7, URZ ;  /* 0x000000070b077290 */ /* 0x000fe2000fffe13f */
[----:B------:R-:W-:Y:S01]  /*08e0*/  CS2R R176, SRZ ;  /* 0x0000000000b07805 */ /* 0x000fe2000001ff00 */
[----:B------:R-:W-:Y:S01]  /*08f0*/  ULDC.64 UR4, c[0x0][0x2c8] ;  /* 0x0000b20000047ab9 */ /* 0x000fe20000000a00 */
[----:B------:R-:W-:Y:S01]  /*0900*/  CS2R R182, SRZ ;  /* 0x0000000000b67805 */ /* 0x000fe2000001ff00 */
[----:B------:R-:W-:Y:S01]  /*0910*/  CS2R R180, SRZ ;  /* 0x0000000000b47805 */ /* 0x000fe2000001ff00 */
[----:B------:R-:W-:Y:S01]  /*0920*/  IMAD.MOV.U32 R15, RZ, RZ, RZ ;  /* 0x000000ffff0f7224 */ /* 0x000fe200078e00ff */
[----:B------:R-:W-:Y:S01]  /*0930*/  MOV R11, RZ ;  /* 0x000000ff000b7202 */ /* 0x000fe20000000f00 */
[----:B------:R-:W-:Y:S01]  /*0940*/  IMAD.MOV.U32 R174, RZ, RZ, RZ ;  /* 0x000000ffffae7224 */ /* 0x000fe200078e00ff */
[----:B------:R-:W-:Y:S01]  /*0950*/  CS2R R16, SRZ ;  /* 0x0000000000107805 */ /* 0x000fe2000001ff00 */
[----:B------:R-:W-:Y:S01]  /*0960*/  @UP1 UIADD3 UR18, UR10, 0x7f, URZ ;  /* 0x0000007f0a121890 */ /* 0x000fe2000fffe03f */
[----:B------:R-:W-:Y:S01]  /*0970*/  IMAD.MOV.U32 R172, RZ, RZ, RZ ;  /* 0x000000ffffac7224 */ /* 0x000fe200078e00ff */
[----:B------:R-:W-:Y:S01]  /*0980*/  MOV R170, RZ ;  /* 0x000000ff00aa7202 */ /* 0x000fe20000000f00 */
[----:B------:R-:W-:Y:S01]  /*0990*/  IMAD.MOV.U32 R168, RZ, RZ, RZ ;  /* 0x000000ffffa87224 */ /* 0x000fe200078e00ff */
[----:B------:R-:W-:Y:S01]  /*09a0*/  UIMAD.WIDE.U32 UR18, UR18, UR4, URZ ;  /* 0x00000004121272a5 */ /* 0x000fe2000f8e003f */
[----:B------:R-:W-:Y:S01]  /*09b0*/  CS2R R18, SRZ ;  /* 0x0000000000127805 */ /* 0x000fe2000001ff00 */
[----:B------:R-:W-:Y:S01]  /*09c0*/  UIADD3 UR4, UR10, 0x7f, URZ ;  /* 0x0000007f0a047890 */ /* 0x000fe2000fffe03f */
[----:B------:R-:W-:Y:S01]  /*09d0*/  MOV R162, RZ ;  /* 0x000000ff00a27202 */ /* 0x000fe20000000f00 */
[----:B------:R-:W-:Y:S01]  /*09e0*/  @UP1 USHF.R.U32.HI UR4, URZ, UR5, UR19 ;  /* 0x000000053f041299 */ /* 0x000fe20008011613 */
[----:B------:R-:W-:Y:S01]  /*09f0*/  CS2R R12, SRZ ;  /* 0x00000000000c7805 */ /* 0x000fe2000001ff00 */
[----:B---3--:R-:W-:Y:S01]  /*0a00*/  UIADD3 UR5, UR7, 0x70, -UR12 ;  /* 0x0000007007057890 */ /* 0x008fe2000fffe80c */
[----:B------:R-:W-:Y:S01]  /*0a10*/  IMAD.MOV.U32 R160, RZ, RZ, RZ ;  /* 0x000000ffffa07224 */ /* 0x000fe200078e00ff */
[----:B------:R-:W-:Y:S01]  /*0a20*/  UIADD3 UR19, UR7, 0x6f, URZ ;  /* 0x0000006f07137890 */ /* 0x000fe2000fffe03f */
[----:B------:R-:W-:Y:S01]  /*0a30*/  MOV R166, RZ ;  /* 0x000000ff00a67202 */ /* 0x000fe20000000f00 */
[----:B------:R-:W-:Y:S01]  /*0a40*/  UIADD3 UR5, UR5, UR4, URZ ;  /* 0x0000000405057290 */ /* 0x000fe2000fffe03f */
[----:B------:R-:W-:Y:S01]  /*0a50*/  IMAD.MOV.U32 R164, RZ, RZ, RZ ;  /* 0x000000ffffa47224 */ /* 0x000fe200078e00ff */
[----:B------:R-:W-:Y:S01]  /*0a60*/  UMOV UR18, URZ ;  /* 0x0000003f00127c82 */ /* 0x000fe20008000000 */
[----:B------:R-:W-:Y:S01]  /*0a70*/  CS2R R158, SRZ ;  /* 0x00000000009e7805 */ /* 0x000fe2000001ff00 */
[----:B------:R-:W-:Y:S01]  /*0a80*/  UMOV UR4, URZ ;  /* 0x0000003f00047c82 */ /* 0x000fe20008000000 */
[----:B------:R-:W-:Y:S01]  /*0a90*/  CS2R R22, SRZ ;  /* 0x0000000000167805 */ /* 0x000fe2000001ff00 */
[----:B------:R-:W-:Y:S01]  /*0aa0*/  UIMAD.WIDE UR18, UR19, -0x6db6db6d, UR18 ;  /* 0x92492493131278a5 */ /* 0x000fe2000f8e0212 */
[----:B------:R-:W-:Y:S01]  /*0ab0*/  MOV R156, RZ ;  /* 0x000000ff009c7202 */ /* 0x000fe20000000f00 */
[----:B------:R-:W-:Y:S01]  /*0ac0*/  UIMAD.WIDE UR4, UR5, -0x6db6db6d, UR4 ;  /* 0x92492493050478a5 */ /* 0x000fe2000f8e0204 */
[----:B------:R-:W-:Y:S01]  /*0ad0*/  IMAD.MOV.U32 R154, RZ, RZ, RZ ;  /* 0x000000ffff9a7224 */ /* 0x000fe200078e00ff */
[----:B------:R-:W-:Y:S01]  /*0ae0*/  USHF.R.U32.HI UR6, URZ, 0x1f, UR19 ;  /* 0x0000001f3f067899 */ /* 0x000fe20008011613 */
[----:B------:R-:W-:Y:S01]  /*0af0*/  CS2R R24, SRZ ;  /* 0x0000000000187805 */ /* 0x000fe2000001ff00 */
[----:B------:R-:W-:Y:S01]  /*0b00*/  USHF.R.U32.HI UR4, URZ, 0x1f, UR5 ;  /* 0x0000001f3f047899 */ /* 0x000fe20008011605 */
[----:B------:R-:W-:Y:S01]  /*0b10*/  MOV R152, RZ ;  /* 0x000000ff00987202 */ /* 0x000fe20000000f00 */
[----:B------:R-:W-:Y:S01]  /*0b20*/  ULEA.HI.SX32 UR6, UR19, UR6, 0x1a ;  /* 0x0000000613067291 */ /* 0x000fe2000f8fd23f */
[----:B------:R-:W-:Y:S01]  /*0b30*/  CS2R R146, SRZ ;  /* 0x0000000000927805 */ /* 0x000fe2000001ff00 */
[----:B------:R-:W-:Y:S01]  /*0b40*/  ULEA.HI.SX32 UR4, UR5, UR4, 0x1a ;  /* 0x0000000405047291 */ /* 0x000fe2000f8fd23f */
[----:B------:R-:W-:Y:S01]  /*0b50*/  IMAD.MOV.U32 R144, RZ, RZ, RZ ;  /* 0x000000ffff907224 */ /* 0x000fe200078e00ff */
[----:B------:R-:W-:Y:S01]  /*0b60*/  CS2R R20, SRZ ;  /* 0x0000000000147805 */ /* 0x000fe2000001ff00 */
[----:B------:R-:W-:Y:S01]  /*0b70*/  MOV R150, RZ ;  /* 0x000000ff00967202 */ /* 0x000fe20000000f00 */
[----:B------:R-:W-:Y:S01]  /*0b80*/  UISETP.LT.AND UP0, UPT, UR6, UR4, UPT ;  /* 0x000000040600728c */ /* 0x000fe2000bf01270 */
[----:B------:R-:W-:Y:S01]  /*0b90*/  IMAD.MOV.U32 R148, RZ, RZ, RZ ;  /* 0x000000ffff947224 */ /* 0x000fe200078e00ff */
[----:B------:R-:W-:Y:S01]  /*0ba0*/  CS2R R142, SRZ ;  /* 0x00000000008e7805 */ /* 0x000fe2000001ff00 */
[----:B------:R-:W-:Y:S01]  /*0bb0*/  CS2R R28, SRZ ;  /* 0x00000000001c7805 */ /* 0x000fe2000001ff00 */
[----:B------:R-:W-:Y:S01]  /*0bc0*/  USEL UR6, UR6, UR4, UP0 ;  /* 0x0000000406067287 */ /* 0x000fe20008000000 */
[----:B------:R-:W-:Y:S01]  /*0bd0*/  MOV R140, RZ ;  /* 0x000000ff008c7202 */ /* 0x000fe20000000f00 */
[----:B------:R-:W-:Y:S01]  /*0be0*/  IMAD.MOV.U32 R138, RZ, RZ, RZ ;  /* 0x000000ffff8a7224 */ /* 0x000fe200078e00ff */
[----:B------:R-:W-:Y:S01]  /*0bf0*/  CS2R R30, SRZ ;  /* 0x00000000001e7805 */ /* 0x000fe2000001ff00 */
[----:B------:R-:W-:Y:S01]  /*0c00*/  UISETP.GE.AND UP0, UPT, UR6, 0x1, UPT ;  /* 0x000000010600788c */ /* 0x000fe2000bf06270 */
[----:B------:R-:W-:Y:S01]  /*0c10*/  MOV R136, RZ ;  /* 0x000000ff00887202 */ /* 0x000fe20000000f00 */
[----:B------:R-:W-:Y:S01]  /*0c20*/  CS2R R130, SRZ ;  /* 0x0000000000827805 */ /* 0x000fe2000001ff00 */
[----:B------:R-:W-:Y:S01]  /*0c30*/  CS2R R32, SRZ ;  /* 0x0000000000207805 */ /* 0x000fe2000001ff00 */
[----:B------:R-:W-:Y:S01]  /*0c40*/  IMAD.MOV.U32 R128, RZ, RZ, RZ ;  /* 0x000000ffff807224 */ /* 0x000fe200078e00ff */
[----:B------:R-:W-:Y:S01]  /*0c50*/  MOV R134, RZ ;  /* 0x000000ff00867202 */ /* 0x000fe20000000f00 */
[----:B------:R-:W-:Y:S01]  /*0c60*/  CS2R R26, SRZ ;  /* 0x00000000001a7805 */ /* 0x000fe2000001ff00 */
[----:B------:R-:W-:Y:S01]  /*0c70*/  PLOP3.LUT P0, PT, PT, PT, UP0, 0x80, 0x0 ;  /* 0x000000000000781c */ /* 0x000fe20003f0f008 */
[----:B------:R-:W-:Y:S01]  /*0c80*/  IMAD.MOV.U32 R132, RZ, RZ, RZ ;  /* 0x000000ffff847224 */ /* 0x000fe200078e00ff */
[----:B------:R-:W-:Y:S01]  /*0c90*/  CS2R R126, SRZ ;  /* 0x00000000007e7805 */ /* 0x000fe2000001ff00 */
[----:B------:R-:W-:Y:S01]  /*0ca0*/  MOV R124, RZ ;  /* 0x000000ff007c7202 */ /* 0x000fe20000000f00 */
[----:B------:R-:W-:Y:S01]  /*0cb0*/  IMAD.MOV.U32 R122, RZ, RZ, RZ ;  /* 0x000000ffff7a7224 */ /* 0x000fe200078e00ff */
[----:B------:R-:W-:Y:S01]  /*0cc0*/  CS2R R120, SRZ ;  /* 0x0000000000787805 */ /* 0x000fe2000001ff00 */
[----:B------:R-:W-:Y:S01]  /*0cd0*/  CS2R R38, SRZ ;  /* 0x0000000000267805 */ /* 0x000fe2000001ff00 */
[----:B------:R-:W-:-:S06]  /*0ce0*/  CS2R R36, SRZ ;  /* 0x0000000000247805 */ /* 0x000fcc000001ff00 */
        /* <DEDUP_REMOVED lines=19> */
[----:B------:R-:W-:Y:S01]  /*0e20*/  BSSY B0, `(.L_x_644) ;  /* 0x0000052000007945 */ /* 0x000fe20003800000 */
[----:B------:R-:W-:-:S02]  /*0e30*/  ULDC.64 UR4, c[0x0][0x1b8] ;  /* 0x00006e0000047ab9 */ /* 0x000fc40000000a00 */
[----:B------:R-:W-:Y:S02]  /*0e40*/  UIADD3 UR19, UR19, UR17, URZ ;  /* 0x0000001113137290 */ /* 0x000fe4000fffe03f */
[----:B------:R-:W-:Y:S02]  /*0e50*/  USHF.R.S32.HI UR17, URZ, 0x1f, UR13 ;  /* 0x0000001f3f117899 */ /* 0x000fe4000801140d */
[----:B------:R-:W-:Y:S02]  /*0e60*/  UIMAD UR16, UR8, UR4, URZ ;  /* 0x00000004081072a4 */ /* 0x000fe4000f8e023f */
[----:B------:R-:W-:Y:S02]  /*0e70*/  USEL UR17, UR17, URZ, !UP2 ;  /* 0x0000003f11117287 */ /* 0x000fe4000d000000 */
[----:B------:R-:W-:Y:S02]  /*0e80*/  UIMAD UR16, UR9, UR5, UR16 ;  /* 0x00000005091072a4 */ /* 0x000fe4000f8e0210 */
[----:B------:R-:W-:-:S02]  /*0e90*/  UIMAD.WIDE.U32 UR20, UR9, UR4, UR18 ;  /* 0x00000004091472a5 */ /* 0x000fc4000f8e0012 */
[----:B------:R-:W-:Y:S02]  /*0ea0*/  USEL UR18, UR13, URZ, !UP2 ;  /* 0x0000003f0d127287 */ /* 0x000fe4000d000000 */
[----:B------:R-:W-:Y:S01]  /*0eb0*/  ULDC.64 UR4, c[0x0][0x1c0] ;  /* 0x0000700000047ab9 */ /* 0x000fe20000000a00 */
[----:B-1----:R-:W-:Y:S01]  /*0ec0*/  LEA.HI R2, R247, R246, RZ, 0x3 ;  /* 0x000000f6f7027211 */ /* 0x002fe200078f18ff */
[----:B------:R-:W-:Y:S02]  /*0ed0*/  UIMAD UR17, UR17, UR4, URZ ;  /* 0x00000004111172a4 */ /* 0x000fe4000f8e023f */
[----:B------:R-:W-:Y:S01]  /*0ee0*/  UIADD3 UR21, UR21, UR16, URZ ;  /* 0x0000001015157290 */ /* 0x000fe2000fffe03f */
[----:B------:R-:W-:Y:S01]  /*0ef0*/  LOP3.LUT R0, R2, 0xfffffff8, RZ, 0xc0, !PT ;  /* 0xfffffff802007812 */ /* 0x000fe200078ec0ff */
[----:B------:R-:W-:Y:S01]  /*0f00*/  UIMAD UR5, UR18, UR5, UR17 ;  /* 0x00000005120572a4 */ /* 0x000fe2000f8e0211 */
[----:B------:R-:W-:Y:S01]  /*0f10*/  SHF.R.S32.HI R19, RZ, 0x3, R2 ;  /* 0x00000003ff137819 */ /* 0x000fe20000011402 */
[----:B------:R-:W-:-:S02]  /*0f20*/  UIMAD.WIDE.U32 UR18, UR18, UR4, UR20 ;  /* 0x00000004121272a5 */ /* 0x000fc4000f8e0014 */
[----:B------:R-:W-:Y:S01]  /*0f30*/  IMAD.IADD R6, R246, 0x1, -R0 ;  /* 0x00000001f6067824 */ /* 0x000fe200078e0a00 */
[----:B------:R-:W-:Y:S02]  /*0f40*/  ULDC UR17, c[0x0][0x2c4] ;  /* 0x0000b10000117ab9 */ /* 0x000fe40000000800 */
        /* <DEDUP_REMOVED lines=63> */
.L_x_645:
[----:B-1-34-:R-:W-:Y:S05]  /*1340*/  BSYNC B0 ;  /* 0x0000000000007941 */ /* 0x01afea0003800000 */
.L_x_644:
        /* <DEDUP_REMOVED lines=11> */
.L_x_647:
[----:B------:R-:W-:Y:S05]  /*1400*/  BSYNC B0 ;  /* 0x0000000000007941 */ /* 0x000fea0003800000 */
.L_x_646:
        /* <DEDUP_REMOVED lines=11> */
.L_x_649:
[----:B------:R-:W-:Y:S05]  /*14c0*/  BSYNC B0 ;  /* 0x0000000000007941 */ /* 0x000fea0003800000 */
.L_x_648:
        /* <DEDUP_REMOVED lines=11> */
.L_x_651:
[----:B------:R-:W-:Y:S05]  /*1580*/  BSYNC B0 ;  /* 0x0000000000007941 */ /* 0x000fea0003800000 */
.L_x_650:
        /* <DEDUP_REMOVED lines=11> */
.L_x_653:
[----:B------:R-:W-:Y:S05]  /*1640*/  BSYNC B0 ;  /* 0x0000000000007941 */ /* 0x000fea0003800000 */
.L_x_652:
        /* <DEDUP_REMOVED lines=11> */
.L_x_655:
[----:B------:R-:W-:Y:S05]  /*1700*/  BSYNC B0 ;  /* 0x0000000000007941 */ /* 0x000fea0003800000 */
.L_x_654:
        /* <DEDUP_REMOVED lines=11> */
.L_x_657:
[----:B------:R-:W-:Y:S05]  /*17c0*/  BSYNC B0 ;  /* 0x0000000000007941 */ /* 0x000fea0003800000 */
.L_x_656:
        /* <DEDUP_REMOVED lines=20> */
[----:B------:R-:W-:Y:S01]  /*1910*/  IMAD.U32 R10, RZ, RZ, UR9 ;  /* 0x00000009ff0a7e24 */ /* 0x000fe2000f8e00ff */
        /* <DEDUP_REMOVED lines=11> */
[----:B------:R-:W-:Y:S03]  /*19d0*/  STL [R1+0xc], R118 ;  /* 0x00000c7601007387 */ /* 0x000fe60000100800 */
[C---:B------:R-:W-:Y:S01]  /*19e0*/  @!P4 IADD3 R3, P1, R0.reuse, UR18, RZ ;  /* 0x000000120003cc10 */ /* 0x040fe2000ff3e0ff */
[----:B------:R-:W-:Y:S01]  /*19f0*/  @!PT LDS RZ, [RZ] ;  /* 0x00000000fffff984 */ /* 0x000fe20000000800 */
[----:B------:R1:W-:Y:S03]  /*1a00*/  @!P3 LDGSTS.E.BYPASS.LTC128B.128 [R118+0xa900], [R8.64], !P0 ;  /* 0x0a9000000876bfae */ /* 0x0003e6000c101d4e */
[----:B------:R-:W-:Y:S01]  /*1a10*/  @!P4 LEA.HI.X.SX32 R7, R0, UR17, 0x1, P1 ;  /* 0x000000110007cc11 */ /* 0x000fe200088f0eff */
[----:B------:R-:W0:Y:S04]  /*1a20*/  LDGDEPBAR ;  /* 0x00000000000079af */ /* 0x000e280000000000 */
[----:B------:R-:W-:Y:S01]  /*1a30*/  BAR.SYNC.DEFER_BLOCKING 0x0 ;  /* 0x0000000000007b1d */ /* 0x000fe20000010000 */
[----:B------:R-:W-:-:S04]  /*1a40*/  @!P4 LEA R6, P1, R3, c[0x0][0x2a0], 0x2 ;  /* 0x0000a8000306ca11 */ /* 0x000fc800078210ff */
[----:B------:R-:W-:-:S05]  /*1a50*/  @!P4 LEA.HI.X R7, R3, c[0x0][0x2a4], R7, 0x2, P1 ;  /* 0x0000a9000307ca11 */ /* 0x000fca00008f1407 */
        /* <DEDUP_REMOVED lines=8> */
[----:B------:R-:W-:Y:S01]  /*1ae0*/  UIADD3 UR21, UR6, -0x1, URZ ;  /* 0xffffffff06157890 */ /* 0x000fe2000fffe03f */
[----:B------:R-:W-:Y:S01]  /*1af0*/  IMAD R5, R49, c[0x0][0x1e0], RZ ;  /* 0x0000780031057a24 */ /* 0x000fe200078e02ff */
[----:B------:R-:W-:Y:S01]  /*1b00*/  SHF.R.S32.HI R35, RZ, 0x1f, R49 ;  /* 0x0000001fff237819 */ /* 0x000fe20000011431 */
[----:B------:R-:W-:Y:S01]  /*1b10*/  UIADD3 UR20, UR23, UR20, URZ ;  /* 0x0000001417147290 */ /* 0x000fe2000fffe03f */
[----:B------:R-:W-:Y:S01]  /*1b20*/  STL [R1+0x8], R49 ;  /* 0x0000083101007387 */ /* 0x000fe20000100800 */
[----:B------:R-:W-:-:S02]  /*1b30*/  UIMAD UR21, UR21, -0x70, UR7 ;  /* 0xffffff90151578a4 */ /* 0x000fc4000f8e0207 */
[----:B------:R-:W-:Y:S01]  /*1b40*/  IMAD R0, R35, c[0x0][0x1e0], RZ ;  /* 0x0000780023007a24 */ /* 0x000fe200078e02ff */
[----:B------:R-:W-:Y:S02]  /*1b50*/  ULDC.64 UR4, c[0x0][0x210] ;  /* 0x0000840000047ab9 */ /* 0x000fe40000000a00 */
[----:B------:R-:W-:Y:S01]  /*1b60*/  UIMAD UR8, UR8, UR4, URZ ;  /* 0x00000004080872a4 */ /* 0x000fe2000f8e023f */
[----:B------:R-:W-:Y:S01]  /*1b70*/  IMAD R0, R49, c[0x0][0x1e4], R0 ;  /* 0x0000790031007a24 */ /* 0x000fe200078e0200 */
[----:B------:R-:W-:Y:S01]  /*1b80*/  IADD3 R34, -R19, UR21, RZ ;  /* 0x0000001513227c10 */ /* 0x000fe2000fffe1ff */
[----:B------:R-:W-:Y:S02]  /*1b90*/  UIMAD.WIDE.U32 UR24, UR9, UR4, URZ ;  /* 0x00000004091872a5 */ /* 0x000fe4000f8e003f */
[----:B------:R-:W-:Y:S01]  /*1ba0*/  UIMAD UR8, UR9, UR5, UR8 ;  /* 0x00000005090872a4 */ /* 0x000fe2000f8e0208 */
[C---:B------:R-:W-:Y:S01]  /*1bb0*/  ISETP.GE.AND P2, PT, R34.reuse, 0x1, PT ;  /* 0x000000012200780c */ /* 0x040fe20003f46270 */
[----:B--2---:R-:W-:Y:S01]  /*1bc0*/  IMAD.WIDE.U32 R6, R49, c[0x0][0x1e0], RZ ;  /* 0x0000780031067a25 */ /* 0x004fe200078e00ff */
[C---:B------:R-:W-:Y:S01]  /*1bd0*/  ISETP.GE.AND P1, PT, R34.reuse, 0x11, PT ;  /* 0x000000112200780c */ /* 0x040fe20003f26270 */
[----:B------:R-:W-:Y:S01]  /*1be0*/  UIADD3 UR8, UR25, UR8, URZ ;  /* 0x0000000819087290 */ /* 0x000fe2000fffe03f */
[C---:B------:R-:W-:Y:S01]  /*1bf0*/  ISETP.GE.AND P6, PT, R34.reuse, 0x31, PT ;  /* 0x000000312200780c */ /* 0x040fe20003fc6270 */
[----:B------:R-:W-:Y:S01]  /*1c00*/  IMAD.IADD R7, R7, 0x1, R0 ;  /* 0x0000000107077824 */ /* 0x000fe200078e0200 */
[C---:B------:R-:W-:Y:S01]  /*1c10*/  ISETP.GE.AND P5, PT, R34.reuse, 0x41, PT ;  /* 0x000000412200780c */ /* 0x040fe20003fa6270 */
[----:B------:R-:W-:Y:S01]  /*1c20*/  UISETP.GE.AND UP0, UPT, UR6, 0x2, UPT ;  /* 0x000000020600788c */ /* 0x000fe2000bf06270 */
[----:B------:R-:W-:-:S02]  /*1c30*/  ISETP.GE.AND P3, PT, R34, 0x51, PT ;  /* 0x000000512200780c */ /* 0x000fc40003f66270 */
        /* <DEDUP_REMOVED lines=11> */
[----:B-1----:R-:W-:Y:S04]  /*1cf0*/  SHFL.IDX PT, R8, R3, 0x1, 0x181f ;  /* 0x00381f0003087f89 */ /* 0x002fe800000e0000 */
        /* <DEDUP_REMOVED lines=9> */
[----:B------:R-:W2:Y:S01]  /*1d90*/  SHFL.IDX PT, R5, R0, 0x3, 0x181f ;  /* 0x00781f0000057f89 */ /* 0x000ea200000e0000 */
[----:B------:R-:W-:-:S03]  /*1da0*/  ISETP.GE.AND P0, PT, R34, 0x21, PT ;  /* 0x000000212200780c */ /* 0x000fc60003f06270 */
[----:B------:R1:W-:Y:S04]  /*1db0*/  @P2 LDGSTS.E.BYPASS.LTC128B.128 [R118+0x3900], [R6.64], !P4 ;  /* 0x0390000006762fae */ /* 0x0003e8000e101d4e */
[----:B------:R-:W2:Y:S04]  /*1dc0*/  SHFL.IDX PT, R3, R3, 0x5, 0x181f ;  /* 0x00b81f0003037f89 */ /* 0x000ea800000e0000 */
[----:B------:R-:W2:Y:S04]  /*1dd0*/  SHFL.IDX PT, R18, R0, 0x4, 0x181f ;  /* 0x00981f0000127f89 */ /* 0x000ea800000e0000 */
[----:B------:R-:W-:Y:S04]  /*1de0*/  SHFL.IDX PT, R15, R15, 0x6, 0x181f ;  /* 0x00d81f000f0f7f89 */ /* 0x000fe800000e0000 */
[----:B------:R-:W2:Y:S04]  /*1df0*/  SHFL.IDX PT, R17, R0, 0x5, 0x181f ;  /* 0x00b81f0000117f89 */ /* 0x000ea800000e0000 */
[----:B------:R2:W4:Y:S01]  /*1e00*/  SHFL.IDX PT, R16, R0, 0x6, 0x181f ;  /* 0x00d81f0000107f89 */ /* 0x00052200000e0000 */
[----:B-1----:R-:W-:-:S04]  /*1e10*/  @P1 LEA R6, P2, R33, R8, 0x1 ;  /* 0x0000000821061211 */ /* 0x002fc800078408ff */
[----:B---3--:R-:W-:Y:S02]  /*1e20*/  @P1 LEA.HI.X R7, R33, R13, R241, 0x1, P2 ;  /* 0x0000000d21071211 */ /* 0x008fe400010f0cf1 */
[----:B------:R-:W-:-:S03]  /*1e30*/  ISETP.GE.AND P2, PT, R34, 0x61, PT ;  /* 0x000000612200780c */ /* 0x000fc60003f46270 */
[----:B------:R4:W-:Y:S01]  /*1e40*/  @P1 LDGSTS.E.BYPASS.LTC128B.128 [R118+0x4100], [R6.64], !P4 ;  /* 0x0410000006761fae */ /* 0x0009e2000e101d4e */
[----:B--2---:R-:W-:-:S04]  /*1e50*/  LEA.HI R0, R22, R14, RZ, 0x1 ;  /* 0x0000000e16007211 */ /* 0x004fc800078f08ff */
[----:B------:R-:W-:-:S05]  /*1e60*/  LOP3.LUT R0, R0, 0xfffffffe, RZ, 0xc0, !PT ;  /* 0xfffffffe00007812 */ /* 0x000fca00078ec0ff */
[----:B------:R-:W-:Y:S02]  /*1e70*/  IMAD.IADD R14, R14, 0x1, -R0 ;  /* 0x000000010e0e7824 */ /* 0x000fe400078e0a00 */
[----:B------:R-:W-:-:S05]  /*1e80*/  IMAD.SHL.U32 R0, R32, 0x40, RZ ;  /* 0x0000004020007824 */ /* 0x000fca00078e00ff */
[----:B------:R-:W-:Y:S02]  /*1e90*/  LOP3.LUT R0, R0, 0x1c0, RZ, 0xc0, !PT ;  /* 0x000001c000007812 */ /* 0x000fe400078ec0ff */
[----:B----4-:R-:W-:-:S04]  /*1ea0*/  @P0 LEA R6, P1, R33, R9, 0x1 ;  /* 0x0000000921060211 */ /* 0x010fc800078208ff */
[C---:B-----5:R-:W-:Y:S02]  /*1eb0*/  @P0 LEA.HI.X R7, R33.reuse, R11, R241, 0x1, P1 ;  /* 0x0000000b21070211 */ /* 0x060fe400008f0cf1 */
[----:B------:R-:W-:-:S03]  /*1ec0*/  @P6 LEA R12, P1, R33, R12, 0x1 ;  /* 0x0000000c210c6211 */ /* 0x000fc600078208ff */
[----:B------:R1:W-:Y:S01]  /*1ed0*/  @P0 LDGSTS.E.BYPASS.LTC128B.128 [R118+0x4900], [R6.64], !P4 ;  /* 0x0490000006760fae */ /* 0x0003e2000e101d4e */
[C---:B------:R-:W-:Y:S02]  /*1ee0*/  @P5 LEA R10, P0, R33.reuse, R10, 0x1 ;  /* 0x0000000a210a5211 */ /* 0x040fe400078008ff */
[--C-:B------:R-:W-:Y:S01]  /*1ef0*/  @P6 LEA.HI.X R13, R33, R5, R241.reuse, 0x1, P1 ;  /* 0x00000005210d6211 */ /* 0x100fe200008f0cf1 */
[----:B------:R-:W-:Y:S01]  /*1f00*/  IMAD.SHL.U32 R5, R21, 0x40, RZ ;  /* 0x0000004015057824 */ /* 0x000fe200078e00ff */
[C---:B------:R-:W-:Y:S01]  /*1f10*/  @P3 LEA R8, P1, R33.reuse, R3, 0x1 ;  /* 0x0000000321083211 */ /* 0x040fe200078208ff */
[----:B------:R-:W-:Y:S01]  /*1f20*/  IMAD.SHL.U32 R3, R20, 0x40, RZ ;  /* 0x0000004014037824 */ /* 0x000fe200078e00ff */
[C-C-:B------:R-:W-:Y:S01]  /*1f30*/  @P5 LEA.HI.X R11, R33.reuse, R18, R241.reuse, 0x1, P0 ;  /* 0x00000012210b5211 */ /* 0x140fe200000f0cf1 */
[----:B------:R2:W-:Y:S01]  /*1f40*/  @P6 LDGSTS.E.BYPASS.LTC128B.128 [R118+0x5100], [R12.64], !P4 ;  /* 0x051000000c766fae */ /* 0x0005e2000e101d4e */
[----:B------:R-:W-:Y:S02]  /*1f50*/  @P3 LEA.HI.X R9, R33, R17, R241, 0x1, P1 ;  /* 0x0000001121093211 */ /* 0x000fe400008f0cf1 */
[----:B------:R-:W-:Y:S01]  /*1f60*/  LOP3.LUT R3, R3, 0x1c0, RZ, 0xc0, !PT ;  /* 0x000001c003037812 */ /* 0x000fe200078ec0ff */
[----:B------:R3:W-:Y:S01]  /*1f70*/  @P5 LDGSTS.E.BYPASS.LTC128B.128 [R118+0x5900], [R10.64], !P4 ;  /* 0x059000000a765fae */ /* 0x0007e2000e101d4e */
[----:B------:R-:W-:-:S03]  /*1f80*/  LOP3.LUT R117, R5, 0xfffffe00, RZ, 0xc0, !PT ;  /* 0xfffffe0005757812 */ /* 0x000fc600078ec0ff */
[----:B------:R3:W-:Y:S01]  /*1f90*/  @P3 LDGSTS.E.BYPASS.LTC128B.128 [R118+0x6100], [R8.64], !P4 ;  /* 0x0610000008763fae */ /* 0x0007e2000e101d4e */
[----:B-1----:R-:W-:-:S04]  /*1fa0*/  @P2 LEA R6, P0, R33, R15, 0x1 ;  /* 0x0000000f21062211 */ /* 0x002fc800078008ff */
[C-C-:B------:R-:W-:Y:S02]  /*1fb0*/  @P2 LEA.HI.X R7, R33.reuse, R16, R241.reuse, 0x1, P0 ;  /* 0x0000001021072211 */ /* 0x140fe400000f0cf1 */
[----:B------:R-:W-:Y:S02]  /*1fc0*/  LOP3.LUT P0, RZ, R32, 0x2, RZ, 0xc0, !PT ;  /* 0x0000000220ff7812 */ /* 0x000fe4000780c0ff */
[C---:B------:R-:W-:Y:S01]  /*1fd0*/  SHF.L.U64.HI R241, R33.reuse, 0x1, R241 ;  /* 0x0000000121f17819 */ /* 0x040fe200000102f1 */
[----:B------:R1:W-:Y:S01]  /*1fe0*/  @P2 LDGSTS.E.BYPASS.LTC128B.128 [R118+0x6900], [R6.64], !P4 ;  /* 0x0690000006762fae */ /* 0x0003e2000e101d4e */
[----:B------:R-:W-:-:S03]  /*1ff0*/  ISETP.GE.AND P2, PT, R33, c[0x0][0x1d4], PT ;  /* 0x0000750021007a0c */ /* 0x000fc60003f46270 */
[----:B------:R-:W0:Y:S01]  /*2000*/  LDGDEPBAR ;  /* 0x00000000000079af */ /* 0x000e220000000000 */
[C---:B------:R-:W-:Y:S02]  /*2010*/  ISETP.LT.OR P5, PT, R34.reuse, 0x11, P2 ;  /* 0x000000112200780c */ /* 0x040fe400017a1670 */
        /* <DEDUP_REMOVED lines=19> */
[C---:B------:R-:W-:Y:S01]  /*2150*/  IADD3 R0, R119.reuse, 0x3900, RZ ;  /* 0x0000390077007810 */ /* 0x040fe20007ffe0ff */
[----:B------:R-:W-:Y:S01]  /*2160*/  IMAD R233, R2, 0x2, R230 ;  /* 0x0000000202e97824 */ /* 0x000fe200078e02e6 */
[----:B------:R-:W-:Y:S01]  /*2170*/  IADD3 R234, R119, 0x3920, RZ ;  /* 0x0000392077ea7810 */ /* 0x000fe20007ffe0ff */
[----:B------:R-:W-:Y:S01]  /*2180*/  IMAD R3, R245, c[0x0][0x21c], R3 ;  /* 0x00008700f5037a24 */ /* 0x000fe200078e0203 */
[----:B------:R-:W-:Y:S01]  /*2190*/  @P0 IADD3 R234, R0, -0x20, RZ ;  /* 0xffffffe000ea0810 */ /* 0x000fe20007ffe0ff */
[----:B------:R-:W-:-:S02]  /*21a0*/  IMAD R0, R35, c[0x0][0x208], RZ ;  /* 0x0000820023007a24 */ /* 0x000fc400078e02ff */
[----:B------:R-:W-:Y:S01]  /*21b0*/  IMAD R231, R4, 0x2, R230 ;  /* 0x0000000204e77824 */ /* 0x000fe200078e02e6 */
[C---:B------:R-:W-:Y:S01]  /*21c0*/  IADD3 R240, R234.reuse, 0x800, RZ ;  /* 0x00000800eaf07810 */ /* 0x040fe20007ffe0ff */
[----:B------:R-:W-:Y:S01]  /*21d0*/  IMAD R0, R49, c[0x0][0x20c], R0 ;  /* 0x0000830031007a24 */ /* 0x000fe200078e0200 */
[----:B------:R-:W-:Y:S01]  /*21e0*/  IADD3 R239, R234, 0x1000, RZ ;  /* 0x00001000eaef7810 */ /* 0x000fe20007ffe0ff */
[----:B------:R-:W-:Y:S01]  /*21f0*/  IMAD R232, R2, 0x2, R231 ;  /* 0x0000000202e87824 */ /* 0x000fe200078e02e7 */
[C---:B------:R-:W-:Y:S01]  /*2200*/  IADD3 R238, R234.reuse, 0x1800, RZ ;  /* 0x00001800eaee7810 */ /* 0x040fe20007ffe0ff */
[----:B------:R-:W-:Y:S01]  /*2210*/  IMAD.IADD R7, R7, 0x1, R0 ;  /* 0x0000000107077824 */ /* 0x000fe200078e0200 */
[C---:B------:R-:W-:Y:S02]  /*2220*/  IADD3 R237, R234.reuse, 0x2000, RZ ;  /* 0x00002000eaed7810 */ /* 0x040fe40007ffe0ff */
[C---:B------:R-:W-:Y:S01]  /*2230*/  IADD3 R236, R234.reuse, 0x2800, RZ ;  /* 0x00002800eaec7810 */ /* 0x040fe20007ffe0ff */
[----:B------:R-:W-:Y:S01]  /*2240*/  IMAD.WIDE.U32 R6, R245, c[0x0][0x218], R6 ;  /* 0x00008600f5067a25 */ /* 0x000fe200078e0006 */
[----:B------:R-:W-:Y:S01]  /*2250*/  IADD3 R235, R234, 0x3000, RZ ;  /* 0x00003000eaeb7810 */ /* 0x000fe20007ffe0ff */
[----:B------:R-:W-:Y:S03]  /*2260*/  LDSM.16.M88.4 R28, [R119+0x3900] ;  /* 0x00390000771c783b */ /* 0x000fe60000000200 */
[----:B------:R-:W-:Y:S01]  /*2270*/  IADD3 R0, P0, R6, UR24, RZ ;  /* 0x0000001806007c10 */ /* 0x000fe2000ff1e0ff */
[----:B------:R-:W-:Y:S03]  /*2280*/  LDSM.16.M88.4 R24, [R119+0x4100] ;  /* 0x004100007718783b */ /* 0x000fe60000000200 */
[----:B------:R-:W-:Y:S01]  /*2290*/  IADD3.X R6, R7, UR8, R3, P0, !PT ;  /* 0x0000000807067c10 */ /* 0x000fe200087fe403 */
[----:B------:R-:W-:Y:S01]  /*22a0*/  LDSM.16.M88.4 R20, [R119+0x4900] ;  /* 0x004900007714783b */ /* 0x000fe20000000200 */
[----:B------:R-:W-:-:S03]  /*22b0*/  LEA R3, P0, R0, c[0x0][0x1f8], 0x1 ;  /* 0x00007e0000037a11 */ /* 0x000fc600078008ff */
[----:B------:R-:W-:Y:S01]  /*22c0*/  LDSM.16.M88.4 R16, [R119+0x5100] ;  /* 0x005100007710783b */ /* 0x000fe20000000200 */
[----:B------:R-:W-:Y:S02]  /*22d0*/  LEA.HI.X R0, R0, c[0x0][0x1fc], R6, 0x1, P0 ;  /* 0x00007f0000007a11 */ /* 0x000fe400000f0c06 */
[----:B------:R-:W-:Y:S01]  /*22e0*/  ISETP.LT.OR P0, PT, R34, 0x1, P2 ;  /* 0x000000012200780c */ /* 0x000fe20001701670 */
[----:B------:R-:W-:Y:S04]  /*22f0*/  LDSM.16.M88.4 R36, [R119+0x5900] ;  /* 0x005900007724783b */ /* 0x000fe80000000200 */
[----:B------:R-:W-:Y:S04]  /*2300*/  LDSM.16.M88.4 R40, [R119+0x6100] ;  /* 0x006100007728783b */ /* 0x000fe80000000200 */
[----:B------:R-:W-:Y:S04]  /*2310*/  LDSM.16.M88.4 R44, [R119+0x6900] ;  /* 0x00690000772c783b */ /* 0x000fe80000000200 */
[----:B--2---:R-:W-:Y:S04]  /*2320*/  LDSM.16.M88.4 R12, [R230+0x7100] ;  /* 0x00710000e60c783b */ /* 0x004fe80000000200 */
[----:B---3--:R-:W-:Y:S04]  /*2330*/  LDSM.16.M88.4 R8, [R230+0x9100] ;  /* 0x00910000e608783b */ /* 0x008fe80000000200 */
[----:B------:R-:W1:Y:S04]  /*2340*/  SHFL.IDX PT, R6, R3, RZ, 0x181f ;  /* 0x00181fff03067589 */ /* 0x000e6800000e0000 */
[----:B------:R-:W2:Y:S04]  /*2350*/  SHFL.IDX PT, R5, R0, RZ, 0x181f ;  /* 0x00181fff00057589 */ /* 0x000ea800000e0000 */
[----:B------:R-:W-:Y:S04]  /*2360*/  SHFL.IDX PT, R35, R0, 0x3, 0x181f ;  /* 0x00781f0000237f89 */ /* 0x000fe800000e0000 */
[----:B------:R-:W-:Y:S04]  /*2370*/  SHFL.IDX PT, R33, R3, 0x4, 0x181f ;  /* 0x00981f0003217f89 */ /* 0x000fe800000e0000 */
[----:B------:R-:W-:Y:S04]  /*2380*/  LDSM.16.M88.4 R84, [R234] ;  /* 0x00000000ea54783b */ /* 0x000fe80000000200 */
[----:B------:R-:W-:Y:S01]  /*2390*/  LDSM.16.M88.4 R80, [R234+0x800] ;  /* 0x00080000ea50783b */ /* 0x000fe20000000200 */
[----:B-1----:R-:W-:-:S03]  /*23a0*/  IADD3 R6, P1, R6, R242, RZ ;  /* 0x000000f206067210 */ /* 0x002fc60007f3e0ff */
[----:B------:R-:W-:Y:S02]  /*23b0*/  LDSM.16.M88.4 R76, [R234+0x1000] ;  /* 0x00100000ea4c783b */ /* 0x000fe40000000200 */
[--C-:B--2---:R-:W-:Y:S02]  /*23c0*/  IMAD.X R7, R5, 0x1, R241.reuse, P1 ;  /* 0x0000000105077824 */ /* 0x104fe400008e06f1 */
[----:B------:R-:W-:Y:S01]  /*23d0*/  LDSM.16.M88.4 R48, [R234+0x1800] ;  /* 0x00180000ea30783b */ /* 0x000fe20000000200 */
[----:B------:R-:W-:Y:S01]  /*23e0*/  LOP3.LUT P1, RZ, R32, 0x4, RZ, 0xc0, !PT ;  /* 0x0000000420ff7812 */ /* 0x000fe2000782c0ff */
[C---:B------:R-:W-:Y:S02]  /*23f0*/  HMMA.16816.F32 R168, R12.reuse, R28, RZ ;  /* 0x0000001c0ca8723c */ /* 0x040fe400000018ff */
[----:B------:R-:W-:Y:S06]  /*2400*/  SHFL.IDX PT, R5, R3, 0x6, 0x181f ;  /* 0x00d81f0003057f89 */ /* 0x000fec00000e0000 */
        /* <DEDUP_REMOVED lines=13> */
[----:B------:R-:W1:Y:S04]  /*24e0*/  SHFL.IDX PT, R12, R3, 0x1, 0x181f ;  /* 0x00381f00030c7f89 */ /* 0x000e6800000e0000 */
[----:B------:R-:W-:Y:S03]  /*24f0*/  SHFL.IDX PT, R13, R3, 0x2, 0x181f ;  /* 0x00581f00030d7f89 */ /* 0x000fe600000e0000 */
[C---:B------:R-:W-:Y:S01]  /*2500*/  HMMA.16816.F32 R108, R8.reuse, R22, RZ ;  /* 0x00000016086c723c */ /* 0x040fe200000018ff */
[----:B------:R-:W-:Y:S04]  /*2510*/  SHFL.IDX PT, R23, R0, 0x2, 0x181f ;  /* 0x00581f0000177f89 */ /* 0x000fe800000e0000 */
[----:B------:R-:W2:Y:S03]  /*2520*/  SHFL.IDX PT, R15, R0, 0x1, 0x181f ;  /* 0x00381f00000f7f89 */ /* 0x000ea600000e0000 */
[C---:B------:R-:W-:Y:S01]  /*2530*/  HMMA.16816.F32 R56, R8.reuse, R24, RZ ;  /* 0x000000180838723c */ /* 0x040fe200000018ff */
[----:B------:R-:W3:Y:S04]  /*2540*/  SHFL.IDX PT, R14, R3, 0x3, 0x181f ;  /* 0x00781f00030e7f89 */ /* 0x000ee800000e0000 */
[----:B------:R-:W-:Y:S03]  /*2550*/  SHFL.IDX PT, R22, R3, 0x5, 0x181f ;  /* 0x00b81f0003167f89 */ /* 0x000fe600000e0000 */
[C---:B------:R-:W-:Y:S01]  /*2560*/  HMMA.16816.F32 R64, R8.reuse, R16, RZ ;  /* 0x000000100840723c */ /* 0x040fe200000018ff */
[----:B------:R-:W-:Y:S07]  /*2570*/  SHFL.IDX PT, R3, R0, 0x5, 0x181f ;  /* 0x00b81f0000037f89 */ /* 0x000fee00000e0000 */
[C---:B------:R-:W-:Y:S01]  /*2580*/  HMMA.16816.F32 R104, R8.reuse, R26, RZ ;  /* 0x0000001a0868723c */ /* 0x040fe200000018ff */
[----:B------:R-:W-:Y:S07]  /*2590*/  LDSM.16.M88.4 R24, [R234+0x3000] ;  /* 0x00300000ea18783b */ /* 0x000fee0000000200 */
[C---:B------:R-:W-:Y:S01]  /*25a0*/  HMMA.16816.F32 R120, R8.reuse, R18, RZ ;  /* 0x000000120878723c */ /* 0x040fe200000018ff */
[----:B------:R-:W4:Y:S07]  /*25b0*/  LDSM.16.M88.4 R16, [R233+0x9100] ;  /* 0x00910000e910783b */ /* 0x000f2e0000000200 */
[C---:B------:R-:W-:Y:S01]  /*25c0*/  HMMA.16816.F32 R68, R8.reuse, R36, RZ ;  /* 0x000000240844723c */ /* 0x040fe200000018ff */
[----:B------:R-:W5:Y:S07]  /*25d0*/  SHFL.IDX PT, R36, R0, 0x4, 0x181f ;  /* 0x00981f0000247f89 */ /* 0x000f6e00000e0000 */
[C---:B------:R-:W-:Y:S08]  /*25e0*/  HMMA.16816.F32 R52, R8.reuse, R28, RZ ;  /* 0x0000001c0834723c */ /* 0x040ff000000018ff */
[C---:B------:R-:W-:Y:S07]  /*25f0*/  HMMA.16816.F32 R60, R8.reuse, R20, RZ ;  /* 0x00000014083c723c */ /* 0x040fee00000018ff */
[-C--:B-1----:R-:W-:Y:S01]  /*2600*/  IADD3 R20, P3, R12, R242.reuse, RZ ;  /* 0x000000f20c147210 */ /* 0x082fe20007f7e0ff */
[----:B------:R-:W-:Y:S04]  /*2610*/  HMMA.16816.F32 R92, R8, R40, RZ ;  /* 0x00000028085c723c */ /* 0x000fe800000018ff */
[----:B--2---:R-:W-:Y:S01]  /*2620*/  IMAD.X R21, R15, 0x1, R241, P3 ;  /* 0x000000010f157824 */ /* 0x004fe200018e06f1 */
[----:B---3--:R-:W-:-:S03]  /*2630*/  IADD3 R14, P3, R14, R242, RZ ;  /* 0x000000f20e0e7210 */ /* 0x008fc60007f7e0ff */
[----:B------:R-:W-:Y:S02]  /*2640*/  HMMA.16816.F32 R72, R8, R44, RZ ;  /* 0x0000002c0848723c */ /* 0x000fe400000018ff */
[----:B------:R-:W-:-:S06]  /*2650*/  IMAD.X R15, R35, 0x1, R241, P3 ;  /* 0x00000001230f7824 */ /* 0x000fcc00018e06f1 */
[C---:B------:R-:W-:Y:S01]  /*2660*/  HMMA.16816.F32 R88, R8.reuse, R30, RZ ;  /* 0x0000001e0858723c */ /* 0x040fe200000018ff */
[----:B------:R-:W-:Y:S07]  /*2670*/  LDSM.16.M88.4 R28, [R234+0x2800] ;  /* 0x00280000ea1c783b */ /* 0x000fee0000000200 */
[C---:B------:R-:W-:Y:S08]  /*2680*/  HMMA.16816.F32 R124, R8.reuse, R38, RZ ;  /* 0x00000026087c723c */ /* 0x040ff000000018ff */
[C---:B------:R-:W-:Y:S01]  /*2690*/  HMMA.16816.F32 R128, R8.reuse, R42, RZ ;  /* 0x0000002a0880723c */ /* 0x040fe200000018ff */
[----:B------:R-:W1:Y:S07]  /*26a0*/  LDSM.16.M88.4 R40, [R234+0x2000] ;  /* 0x00200000ea28783b */ /* 0x000e6e0000000200 */
[----:B------:R-:W-:Y:S01]  /*26b0*/  HMMA.16816.F32 R160, R8, R46, RZ ;  /* 0x0000002e08a0723c */ /* 0x000fe200000018ff */
[----:B------:R-:W-:Y:S04]  /*26c0*/  LDSM.16.M88.4 R8, [R233+0x7100] ;  /* 0x00710000e908783b */ /* 0x000fe80000000200 */
[----:B------:R-:W-:Y:S01]  /*26d0*/  @!PT LDS RZ, [RZ] ;  /* 0x00000000fffff984 */ /* 0x000fe20000000800 */
[----:B------:R-:W-:Y:S01]  /*26e0*/  @!PT LDS RZ, [RZ] ;  /* 0x00000000fffff984 */ /* 0x000fe20000000800 */
[----:B------:R-:W-:Y:S01]  /*26f0*/  @!PT LDS RZ, [RZ] ;  /* 0x00000000fffff984 */ /* 0x000fe20000000800 */
[----:B------:R2:W-:Y:S01]  /*2700*/  LDGSTS.E.BYPASS.LTC128B.128 [R118+0x100], [R6.64], !P0 ;  /* 0x0010000006767fae */ /* 0x0005e2000c101d4e */
[----:B------:R-:W-:-:S02]  /*2710*/  IADD3 R12, P0, R13, R242, RZ ;  /* 0x000000f20d0c7210 */ /* 0x000fc40007f1e0ff */
[C---:B----4-:R-:W-:Y:S01]  /*2720*/  HMMA.16816.F32 R44, R16.reuse, R24, R72 ;  /* 0x00000018102c723c */ /* 0x050fe20000001848 */
[----:B------:R3:W-:Y:S01]  /*2730*/  LDGSTS.E.BYPASS.LTC128B.128 [R118+0x900], [R20.64], !P5 ;  /* 0x0090000014767fae */ /* 0x0007e2000e901d4e */
[C---:B------:R-:W-:Y:S01]  /*2740*/  ISETP.LT.OR P5, PT, R34.reuse, 0x41, P2 ;  /* 0x000000412200780c */ /* 0x040fe200017a1670 */
[----:B------:R-:W-:Y:S01]  /*2750*/  IMAD.X R13, R23, 0x1, R241, P0 ;  /* 0x00000001170d7824 */ /* 0x000fe200000e06f1 */
[----:B------:R-:W-:Y:S01]  /*2760*/  ISETP.LT.OR P0, PT, R34, 0x21, P2 ;  /* 0x000000212200780c */ /* 0x000fe20001701670 */
[----:B------:R4:W1:Y:S03]  /*2770*/  SHFL.IDX PT, R23, R0, 0x6, 0x181f ;  /* 0x00d81f0000177f89 */ /* 0x00086600000e0000 */
[C---:B------:R-:W-:Y:S08]  /*2780*/  HMMA.16816.F32 R220, R16.reuse, R82, R104 ;  /* 0x0000005210dc723c */ /* 0x040ff00000001868 */
[----:B------:R-:W-:Y:S01]  /*2790*/  HMMA.16816.F32 R212, R16, R78, R108 ;  /* 0x0000004e10d4723c */ /* 0x000fe2000000186c */
[----:B------:R1:W-:Y:S04]  /*27a0*/  LDGSTS.E.BYPASS.LTC128B.128 [R118+0x1100], [R12.64], !P0 ;  /* 0x011000000c767fae */ /* 0x0003e8000c101d4e */
[----:B------:R3:W-:Y:S01]  /*27b0*/  LDGSTS.E.BYPASS.LTC128B.128 [R118+0x1900], [R14.64], !P6 ;  /* 0x019000000e767fae */ /* 0x0007e2000f101d4e */
[----:B--2---:R-:W-:-:S02]  /*27c0*/  IADD3 R6, P3, R33, R242, RZ ;  /* 0x000000f221067210 */ /* 0x004fc40007f7e0ff */
[C---:B------:R-:W-:Y:S01]  /*27d0*/  HMMA.16816.F32 R132, R16.reuse, R80, R56 ;  /* 0x000000501084723c */ /* 0x040fe20000001838 */
[----:B----4-:R-:W-:Y:S02]  /*27e0*/  IMAD.MOV.U32 R0, RZ, RZ, 0x40 ;  /* 0x00000040ff007424 */ /* 0x010fe400078e00ff */
[----:B-----5:R-:W-:Y:S01]  /*27f0*/  IMAD.X R7, R36, 0x1, R241, P3 ;  /* 0x0000000124077824 */ /* 0x020fe200018e06f1 */
[C---:B------:R-:W-:Y:S02]  /*2800*/  ISETP.LT.OR P3, PT, R34.reuse, 0x51, P2 ;  /* 0x000000512200780c */ /* 0x040fe40001761670 */
[----:B------:R-:W-:Y:S02]  /*2810*/  ISETP.LT.OR P2, PT, R34, 0x61, P2 ;  /* 0x000000612200780c */ /* 0x000fe40001741670 */
[----:B------:R-:W-:Y:S01]  /*2820*/  HMMA.16816.F32 R36, R16, R86, R88 ;  /* 0x000000561024723c */ /* 0x000fe20000001858 */
[----:B------:R-:W-:Y:S01]  /*2830*/  SEL R0, R0, 0xffffffc0, !P1 ;  /* 0xffffffc000007807 */ /* 0x000fe20004800000 */
[----:B------:R2:W-:Y:S01]  /*2840*/  LDGSTS.E.BYPASS.LTC128B.128 [R118+0x2100], [R6.64], !P5 ;  /* 0x0210000006767fae */ /* 0x0005e2000e901d4e */
[----:B------:R-:W-:-:S03]  /*2850*/  ISETP.GT.AND P5, PT, R248, 0x6f, PT ;  /* 0x0000006ff800780c */ /* 0x000fc60003fa4270 */
[----:B------:R-:W-:Y:S02]  /*2860*/  IMAD.IADD R229, R119, 0x1, R0 ;  /* 0x0000000177e57824 */ /* 0x000fe400078e0200 */
[----:B------:R-:W-:Y:S01]  /*2870*/  HMMA.16816.F32 R108, R16, R50, R120 ;  /* 0x00000032106c723c */ /* 0x000fe20000001878 */
[----:B------:R-:W-:Y:S01]  /*2880*/  IMAD.IADD R228, R0, 0x1, R234 ;  /* 0x0000000100e47824 */ /* 0x000fe200078e02ea */
[----:B-1----:R-:W-:Y:S02]  /*2890*/  IADD3 R12, P0, R22, R242, RZ ;  /* 0x000000f2160c7210 */ /* 0x002fe40007f1e0ff */
[----:B------:R-:W-:-:S03]  /*28a0*/  LOP3.LUT R0, R116, R117, RZ, 0xfc, !PT ;  /* 0x0000007574007212 */ /* 0x000fc600078efcff */
[--C-:B------:R-:W-:Y:S01]  /*28b0*/  IMAD.X R13, R3, 0x1, R241.reuse, P0 ;  /* 0x00000001030d7824 */ /* 0x100fe200000e06f1 */
[----:B---3--:R-:W-:Y:S01]  /*28c0*/  IADD3 R14, P0, R5, R242, RZ ;  /* 0x000000f2050e7210 */ /* 0x008fe20007f1e0ff */
[C---:B------:R-:W-:Y:S01]  /*28d0*/  HMMA.16816.F32 R104, R16.reuse, R42, R124 ;  /* 0x0000002a1068723c */ /* 0x040fe2000000187c */
[----:B------:R-:W-:Y:S02]  /*28e0*/  IADD3 R3, R118, 0x100, RZ ;  /* 0x0000010076037810 */ /* 0x000fe40007ffe0ff */
[----:B------:R1:W-:Y:S01]  /*28f0*/  LDGSTS.E.BYPASS.LTC128B.128 [R118+0x2900], [R12.64], !P3 ;  /* 0x029000000c767fae */ /* 0x0003e2000d901d4e */
[----:B------:R-:W-:Y:S01]  /*2900*/  IMAD.X R15, R23, 0x1, R241, P0 ;  /* 0x00000001170f7824 */ /* 0x000fe200000e06f1 */
[----:B------:R-:W-:Y:S02]  /*2910*/  PLOP3.LUT P0, PT, PT, PT, UP0, 0x80, 0x0 ;  /* 0x000000000000781c */ /* 0x000fe40003f0f008 */
[----:B------:R-:W-:Y:S01]  /*2920*/  STL [R1+0x14], R3 ;  /* 0x0000140301007387 */ /* 0x000fe20000100800 */
[C---:B------:R-:W-:Y:S03]  /*2930*/  HMMA.16816.F32 R136, R16.reuse, R84, R52 ;  /* 0x000000541088723c */ /* 0x040fe60000001834 */
[----:B------:R1:W-:Y:S04]  /*2940*/  LDGSTS.E.BYPASS.LTC128B.128 [R118+0x3100], [R14.64], !P2 ;  /* 0x031000000e767fae */ /* 0x0003e8000d101d4e */
[----:B------:R-:W-:Y:S01]  /*2950*/  LDSM.16.M88.4 R20, [R231+0x9100] ;  /* 0x00910000e714783b */ /* 0x000fe20000000200 */
[C---:B------:R-:W-:Y:S03]  /*2960*/  HMMA.16816.F32 R112, R16.reuse, R76, R60 ;  /* 0x0000004c1070723c */ /* 0x040fe6000000183c */
[----:B------:R-:W3:Y:S04]  /*2970*/  LDSM.16.M88.4 R72, [R229+0x3900] ;  /* 0x00390000e548783b */ /* 0x000ee80000000200 */
[----:B------:R-:W4:Y:S01]  /*2980*/  LDSM.16.M88.4 R88, [R229+0x6900] ;  /* 0x00690000e558783b */ /* 0x000f220000000200 */
[C---:B------:R-:W-:Y:S03]  /*2990*/  HMMA.16816.F32 R100, R16.reuse, R48, R64 ;  /* 0x000000301064723c */ /* 0x040fe60000001840 */
[----:B------:R-:W5:Y:S04]  /*29a0*/  LDSM.16.M88.4 R56, [R229+0x5900] ;  /* 0x00590000e538783b */ /* 0x000f680000000200 */
[----:B------:R-:W2:Y:S01]  /*29b0*/  LDSM.16.M88.4 R60, [R229+0x5100] ;  /* 0x00510000e53c783b */ /* 0x000ea20000000200 */
[C---:B------:R-:W-:Y:S03]  /*29c0*/  HMMA.16816.F32 R96, R16.reuse, R40, R68 ;  /* 0x000000281060723c */ /* 0x040fe60000001844 */
[----:B------:R-:W2:Y:S04]  /*29d0*/  LDSM.16.M88.4 R52, [R229+0x6100] ;  /* 0x00610000e534783b */ /* 0x000ea80000000200 */
[----:B------:R-:W-:Y:S01]  /*29e0*/  LDSM.16.M88.4 R68, [R229+0x4100] ;  /* 0x00410000e544783b */ /* 0x000fe20000000200 */
[C---:B------:R-:W-:Y:S03]  /*29f0*/  HMMA.16816.F32 R92, R16.reuse, R28, R92 ;  /* 0x0000001c105c723c */ /* 0x040fe6000000185c */
[----:B------:R-:W-:Y:S04]  /*2a00*/  LDSM.16.M88.4 R64, [R229+0x4900] ;  /* 0x00490000e540783b */ /* 0x000fe80000000200 */
[----:B-1----:R-:W-:Y:S01]  /*2a10*/  LDSM.16.M88.4 R12, [R232+0x7100] ;  /* 0x00710000e80c783b */ /* 0x002fe20000000200 */
[C---:B------:R-:W-:Y:S03]  /*2a20*/  HMMA.16816.F32 R124, R16.reuse, R30, R128 ;  /* 0x0000001e107c723c */ /* 0x040fe60000001880 */
[----:B------:R-:W-:Y:S04]  /*2a30*/  LDSM.16.M88.4 R32, [R228+0x2000] ;  /* 0x00200000e420783b */ /* 0x000fe80000000200 */
[----:B------:R-:W0:Y:S01]  /*2a40*/  LDGDEPBAR ;  /* 0x00000000000079af */ /* 0x000e220000000000 */
[----:B------:R-:W-:Y:S03]  /*2a50*/  HMMA.16816.F32 R120, R16, R26, R160 ;  /* 0x0000001a1078723c */ /* 0x000fe600000018a0 */
[----:B------:R-:W1:Y:S05]  /*2a60*/  LDSM.16.M88.4 R16, [R231+0x7100] ;  /* 0x00710000e710783b */ /* 0x000e6a0000000200 */
[C---:B------:R-:W-:Y:S08]  /*2a70*/  HMMA.16816.F32 R128, R8.reuse, R84, R168 ;  /* 0x000000540880723c */ /* 0x040ff000000018a8 */
[C---:B------:R-:W-:Y:S08]  /*2a80*/  HMMA.16816.F32 R192, R8.reuse, R80, R192 ;  /* 0x0000005008c0723c */ /* 0x040ff000000018c0 */
[C---:B------:R-:W-:Y:S08]  /*2a90*/  HMMA.16816.F32 R84, R8.reuse, R86, R224 ;  /* 0x000000560854723c */ /* 0x040ff000000018e0 */
[C---:B------:R-:W-:Y:S08]  /*2aa0*/  HMMA.16816.F32 R196, R8.reuse, R76, R164 ;  /* 0x0000004c08c4723c */ /* 0x040ff000000018a4 */
        /* <DEDUP_REMOVED lines=8> */
[C---:B------:R-:W-:Y:S08]  /*2b30*/  HMMA.16816.F32 R208, R8.reuse, R28, R148 ;  /* 0x0000001c08d0723c */ /* 0x040ff00000001894 */
[C---:B------:R-:W-:Y:S08]  /*2b40*/  HMMA.16816.F32 R216, R8.reuse, R24, R140 ;  /* 0x0000001808d8723c */ /* 0x040ff0000000188c */
[C---:B------:R-:W-:Y:S01]  /*2b50*/  HMMA.16816.F32 R188, R8.reuse, R30, R188 ;  /* 0x0000001e08bc723c */ /* 0x040fe200000018bc */
[----:B------:R-:W-:Y:S07]  /*2b60*/  LDSM.16.M88.4 R28, [R228+0x2800] ;  /* 0x00280000e41c783b */ /* 0x000fee0000000200 */
[----:B------:R-:W-:Y:S01]  /*2b70*/  HMMA.16816.F32 R184, R8, R26, R144 ;  /* 0x0000001a08b8723c */ /* 0x000fe20000001890 */
[----:B------:R-:W-:Y:S04]  /*2b80*/  LDSM.16.M88.4 R8, [R232+0x9100] ;  /* 0x00910000e808783b */ /* 0x000fe80000000200 */
[----:B------:R-:W-:Y:S03]  /*2b90*/  LDSM.16.M88.4 R24, [R228+0x3000] ;  /* 0x00300000e418783b */ /* 0x000fe60000000200 */
[C---:B---3--:R-:W-:Y:S01]  /*2ba0*/  HMMA.16816.F32 R144, R20.reuse, R74, R36 ;  /* 0x0000004a1490723c */ /* 0x048fe20000001824 */
[----:B------:R-:W3:Y:S07]  /*2bb0*/  LDSM.16.M88.4 R36, [R228+0x1800] ;  /* 0x00180000e424783b */ /* 0x000eee0000000200 */
[----:B----4-:R-:W-:Y:S01]  /*2bc0*/  HMMA.16816.F32 R148, R20, R88, R44 ;  /* 0x000000581494723c */ /* 0x010fe2000000182c */
[----:B------:R-:W4:Y:S01]  /*2bd0*/  LDSM.16.M88.4 R44, [R228+0x800] ;  /* 0x00080000e42c783b */ /* 0x000f220000000200 */
[----:B------:R-:W-:-:S06]  /*2be0*/  DEPBAR.LE SB0, 0x0 ;  /* 0x000080000000791a */ /* 0x000fcc0000000000 */
[C---:B-----5:R-:W-:Y:S08]  /*2bf0*/  HMMA.16816.F32 R156, R20.reuse, R56, R96 ;  /* 0x00000038149c723c */ /* 0x060ff00000001860 */
[C---:B--2---:R-:W-:Y:S08]  /*2c00*/  HMMA.16816.F32 R160, R20.reuse, R60, R100 ;  /* 0x0000003c14a0723c */ /* 0x044ff00000001864 */
[----:B------:R-:W-:Y:S08]  /*2c10*/  HMMA.16816.F32 R152, R20, R52, R92 ;  /* 0x000000341498723c */ /* 0x000ff0000000185c */
[----:B-1----:R-:W-:Y:S08]  /*2c20*/  HMMA.16816.F32 R96, R16, R74, R84 ;  /* 0x0000004a1060723c */ /* 0x002ff00000001854 */
[C---:B------:R-:W-:Y:S08]  /*2c30*/  HMMA.16816.F32 R180, R20.reuse, R72, R136 ;  /* 0x0000004814b4723c */ /* 0x040ff00000001888 */
[C---:B------:R-:W-:Y:S08]  /*2c40*/  HMMA.16816.F32 R172, R20.reuse, R68, R132 ;  /* 0x0000004414ac723c */ /* 0x040ff00000001884 */
[----:B------:R-:W-:Y:S08]  /*2c50*/  HMMA.16816.F32 R140, R20, R70, R220 ;  /* 0x00000046148c723c */ /* 0x000ff000000018dc */
        /* <DEDUP_REMOVED lines=12> */
[----:B------:R-:W-:Y:S08]  /*2d20*/  HMMA.16816.F32 R60, R16, R58, R176 ;  /* 0x0000003a103c723c */ /* 0x000ff000000018b0 */
[C---:B------:R-:W-:Y:S08]  /*2d30*/  HMMA.16816.F32 R108, R20.reuse, R54, R124 ;  /* 0x00000036146c723c */ /* 0x040ff0000000187c */
[----:B------:R-:W-:Y:S08]  /*2d40*/  HMMA.16816.F32 R104, R20, R90, R120 ;  /* 0x0000005a1468723c */ /* 0x000ff00000001878 */
[C---:B------:R-:W-:Y:S08]  /*2d50*/  HMMA.16816.F32 R56, R16.reuse, R52, R208 ;  /* 0x000000341038723c */ /* 0x040ff000000018d0 */
[C---:B------:R-:W-:Y:S08]  /*2d60*/  HMMA.16816.F32 R52, R16.reuse, R54, R188 ;  /* 0x000000361034723c */ /* 0x040ff000000018bc */
[C---:B------:R-:W-:Y:S08]  /*2d70*/  HMMA.16816.F32 R20, R16.reuse, R88, R216 ;  /* 0x000000581014723c */ /* 0x040ff000000018d8 */
[----:B------:R-:W-:Y:S08]  /*2d80*/  HMMA.16816.F32 R16, R16, R90, R184 ;  /* 0x0000005a1010723c */ /* 0x000ff000000018b8 */
[C---:B---3--:R-:W-:Y:S08]  /*2d90*/  HMMA.16816.F32 R160, R8.reuse, R36, R160 ;  /* 0x0000002408a0723c */ /* 0x048ff000000018a0 */
[----:B------:R-:W-:Y:S08]  /*2da0*/  HMMA.16816.F32 R132, R8, R38, R132 ;  /* 0x000000260884723c */ /* 0x000ff00000001884 */
[C---:B------:R-:W-:Y:S08]  /*2db0*/  HMMA.16816.F32 R72, R12.reuse, R36, R72 ;  /* 0x000000240c48723c */ /* 0x040ff00000001848 */
[C---:B------:R-:W-:Y:S08]  /*2dc0*/  HMMA.16816.F32 R68, R12.reuse, R38, R68 ;  /* 0x000000260c44723c */ /* 0x040ff00000001844 */
[----:B------:R-:W-:Y:S08]  /*2dd0*/  HMMA.16816.F32 R36, R12, R24, R20 ;  /* 0x000000180c24723c */ /* 0x000ff00000001814 */
[C---:B------:R-:W-:Y:S08]  /*2de0*/  HMMA.16816.F32 R180, R8.reuse, R48, R180 ;  /* 0x0000003008b4723c */ /* 0x040ff000000018b4 */
[C---:B------:R-:W-:Y:S08]  /*2df0*/  HMMA.16816.F32 R144, R8.reuse, R50, R144 ;  /* 0x000000320890723c */ /* 0x040ff00000001890 */
[C---:B----4-:R-:W-:Y:S08]  /*2e00*/  HMMA.16816.F32 R172, R8.reuse, R44, R172 ;  /* 0x0000002c08ac723c */ /* 0x050ff000000018ac */
        /* <DEDUP_REMOVED lines=21> */
[----:B------:R-:W-:Y:S07]  /*2f60*/  @!P0 BRA `(.L_x_658) ;  /* 0x0000041000008947 */ /* 0x000fee0003800000 */
[----:B------:R-:W-:Y:S01]  /*2f70*/  IMAD.U32 R3, RZ, RZ, UR11 ;  /* 0x0000000bff037e24 */ /* 0x000fe2000f8e00ff */
[----:B------:R-:W-:Y:S01]  /*2f80*/  PLOP3.LUT P1, PT, PT, PT, UP2, 0x80, 0x0 ;  /* 0x000000000000781c */ /* 0x000fe20003f2f028 */
[----:B------:R-:W-:Y:S01]  /*2f90*/  IMAD.MOV.U32 R245, RZ, RZ, RZ ;  /* 0x000000fffff57224 */ /* 0x000fe200078e00ff */
[----:B------:R-:W-:-:S02]  /*2fa0*/  PLOP3.LUT P0, PT, PT, PT, UP2, 0x80, 0x0 ;  /* 0x000000000000781c */ /* 0x000fc40003f0f028 */
        /* <DEDUP_REMOVED lines=25> */
[----:B------:R-:W-:Y:S03]  /*3140*/  SHFL.IDX PT, R10, R5, 0x2, 0x181f ;  /* 0x00581f00050a7f89 */ /* 0x000fe600000e0000 */
[----:B------:R-:W-:Y:S01]  /*3150*/  LEA.HI.X R3, R3, c[0x0][0x1cc], R6, 0x1, P0 ;  /* 0x0000730003037a11 */ /* 0x000fe200000f0c06 */
[----:B------:R-:W1:Y:S04]  /*3160*/  SHFL.IDX PT, R7, R5, RZ, 0x181f ;  /* 0x00181fff05077589 */ /* 0x000e6800000e0000 */
[----:B------:R-:W2:Y:S04]  /*3170*/  SHFL.IDX PT, R6, R5, 0x1, 0x181f ;  /* 0x00381f0005067f89 */ /* 0x000ea800000e0000 */
[----:B------:R-:W3:Y:S04]  /*3180*/  SHFL.IDX PT, R9, R3, RZ, 0x181f ;  /* 0x00181fff03097589 */ /* 0x000ee800000e0000 */
[----:B------:R-:W4:Y:S04]  /*3190*/  SHFL.IDX PT, R11, R3, 0x1, 0x181f ;  /* 0x00381f00030b7f89 */ /* 0x000f2800000e0000 */
[----:B------:R-:W5:Y:S04]  /*31a0*/  SHFL.IDX PT, R12, R5, 0x3, 0x181f ;  /* 0x00781f00050c7f89 */ /* 0x000f6800000e0000 */
[----:B------:R-:W5:Y:S04]  /*31b0*/  SHFL.IDX PT, R13, R5, 0x4, 0x181f ;  /* 0x00981f00050d7f89 */ /* 0x000f6800000e0000 */
[----:B------:R-:W5:Y:S01]  /*31c0*/  SHFL.IDX PT, R15, R3, 0x2, 0x181f ;  /* 0x00581f00030f7f89 */ /* 0x000f6200000e0000 */
[----:B-1----:R-:W-:-:S03]  /*31d0*/  IADD3 R8, P1, R7, R242, RZ ;  /* 0x000000f207087210 */ /* 0x002fc60007f3e0ff */
[----:B------:R-:W-:Y:S01]  /*31e0*/  SHFL.IDX PT, R16, R5, 0x5, 0x181f ;  /* 0x00b81f0005107f89 */ /* 0x000fe200000e0000 */
[----:B--2---:R-:W-:-:S03]  /*31f0*/  IADD3 R6, P0, R6, R242, RZ ;  /* 0x000000f206067210 */ /* 0x004fc60007f1e0ff */
[----:B------:R-:W-:Y:S01]  /*3200*/  SHFL.IDX PT, R5, R5, 0x6, 0x181f ;  /* 0x00d81f0005057f89 */ /* 0x000fe200000e0000 */
[----:B---3--:R-:W-:-:S03]  /*3210*/  IMAD.X R9, R9, 0x1, R241, P1 ;  /* 0x0000000109097824 */ /* 0x008fc600008e06f1 */
[----:B------:R-:W1:Y:S01]  /*3220*/  SHFL.IDX PT, R19, R3, 0x3, 0x181f ;  /* 0x00781f0003137f89 */ /* 0x000e6200000e0000 */
[----:B----4-:R-:W-:Y:S01]  /*3230*/  IMAD.X R7, R11, 0x1, R241, P0 ;  /* 0x000000010b077824 */ /* 0x010fe200000e06f1 */
[-C--:B------:R-:W-:Y:S02]  /*3240*/  IADD3 R14, P0, R10, R242.reuse, RZ ;  /* 0x000000f20a0e7210 */ /* 0x080fe40007f1e0ff */
[----:B------:R-:W2:Y:S01]  /*3250*/  SHFL.IDX PT, R18, R3, 0x4, 0x181f ;  /* 0x00981f0003127f89 */ /* 0x000ea200000e0000 */
[----:B-----5:R-:W-:-:S03]  /*3260*/  IADD3 R12, P3, R12, R242, RZ ;  /* 0x000000f20c0c7210 */ /* 0x020fc60007f7e0ff */
[----:B------:R-:W3:Y:S01]  /*3270*/  SHFL.IDX PT, R17, R3, 0x5, 0x181f ;  /* 0x00b81f0003117f89 */ /* 0x000ee200000e0000 */
[----:B------:R-:W-:-:S03]  /*3280*/  IADD3 R10, P2, R13, R242, RZ ;  /* 0x000000f20d0a7210 */ /* 0x000fc60007f5e0ff */
[----:B------:R-:W4:Y:S01]  /*3290*/  SHFL.IDX PT, R3, R3, 0x6, 0x181f ;  /* 0x00d81f0003037f89 */ /* 0x000f2200000e0000 */
[----:B------:R-:W-:-:S03]  /*32a0*/  IMAD.X R15, R15, 0x1, R241, P0 ;  /* 0x000000010f0f7824 */ /* 0x000fc600000e06f1 */
[----:B------:R5:W-:Y:S04]  /*32b0*/  LDGSTS.E.BYPASS.LTC128B.128 [R118+0x3900], [R8.64], !P4 ;  /* 0x0390000008767fae */ /* 0x000be8000e101d4e */
[----:B------:R3:W-:Y:S01]  /*32c0*/  LDGSTS.E.BYPASS.LTC128B.128 [R118+0x4100], [R6.64], !P4 ;  /* 0x0410000006767fae */ /* 0x0007e2000e101d4e */
[----:B-1----:R-:W-:-:S03]  /*32d0*/  IMAD.X R13, R19, 0x1, R241, P3 ;  /* 0x00000001130d7824 */ /* 0x002fc600018e06f1 */
[----:B------:R1:W-:Y:S01]  /*32e0*/  LDGSTS.E.BYPASS.LTC128B.128 [R118+0x4900], [R14.64], !P4 ;  /* 0x049000000e767fae */ /* 0x0003e2000e101d4e */
[----:B--2---:R-:W-:-:S03]  /*32f0*/  IMAD.X R11, R18, 0x1, R241, P2 ;  /* 0x00000001120b7824 */ /* 0x004fc600010e06f1 */
[----:B------:R1:W-:Y:S04]  /*3300*/  LDGSTS.E.BYPASS.LTC128B.128 [R118+0x5100], [R12.64], !P4 ;  /* 0x051000000c767fae */ /* 0x0003e8000e101d4e */
[----:B------:R1:W-:Y:S01]  /*3310*/  LDGSTS.E.BYPASS.LTC128B.128 [R118+0x5900], [R10.64], !P4 ;  /* 0x059000000a767fae */ /* 0x0003e2000e101d4e */
[-C--:B-----5:R-:W-:Y:S02]  /*3320*/  IADD3 R8, P1, R16, R242.reuse, RZ ;  /* 0x000000f210087210 */ /* 0x0a0fe40007f3e0ff */
[----:B---3--:R-:W-:-:S03]  /*3330*/  IADD3 R6, P0, R5, R242, RZ ;  /* 0x000000f205067210 */ /* 0x008fc60007f1e0ff */
[--C-:B------:R-:W-:Y:S02]  /*3340*/  IMAD.X R9, R17, 0x1, R241.reuse, P1 ;  /* 0x0000000111097824 */ /* 0x100fe400008e06f1 */
[----:B----4-:R-:W-:-:S03]  /*3350*/  IMAD.X R7, R3, 0x1, R241, P0 ;  /* 0x0000000103077824 */ /* 0x010fc600000e06f1 */
[----:B------:R1:W-:Y:S04]  /*3360*/  LDGSTS.E.BYPASS.LTC128B.128 [R118+0x6100], [R8.64], !P4 ;  /* 0x0610000008767fae */ /* 0x0003e8000e101d4e */
[----:B------:R1:W-:Y:S02]  /*3370*/  LDGSTS.E.BYPASS.LTC128B.128 [R118+0x6900], [R6.64], !P4 ;  /* 0x0690000006767fae */ /* 0x0003e4000e101d4e */
.L_x_658:
[----:B------:R-:W-:Y:S01]  /*3380*/  FMUL.FTZ R3, R69, c[0x0][0x320] ;  /* 0x0000c80045037a20 */ /* 0x000fe20000410000 */
[----:B------:R-:W-:Y:S01]  /*3390*/  LOP3.LUT R5, R244, 0xffffffe0, RZ, 0xc0, !PT ;  /* 0xffffffe0f4057812 */ /* 0x000fe200078ec0ff */
[----:B-1----:R-:W-:Y:S01]  /*33a0*/  FMUL.FTZ R8, R182, c[0x0][0x320] ;  /* 0x0000c800b6087a20 */ /* 0x002fe20000410000 */
[----:B------:R-:W-:Y:S01]  /*33b0*/  SHF.R.S32.HI R7, RZ, 0x1f, R243 ;  /* 0x0000001fff077819 */ /* 0x000fe200000114f3 */
[----:B------:R1:W-:Y:S01]  /*33c0*/  MUFU.TANH R124, R3 ;  /* 0x00000003007c7308 */ /* 0x0003e20000002400 */
[----:B------:R-:W-:Y:S01]  /*33d0*/  LEA.HI R6, R247, R246, RZ, 0x2 ;  /* 0x000000f6f7067211 */ /* 0x000fe200078f10ff */
[----:B------:R-:W-:Y:S01]  /*33e0*/  IMAD.IADD R5, R246, 0x1, -R5 ;  /* 0x00000001f6057824 */ /* 0x000fe200078e0a05 */
[----:B------:R-:W-:Y:S01]  /*33f0*/  PLOP3.LUT P1, PT, PT, PT, UP1, 0x80, 0x0 ;  /* 0x000000000000781c */ /* 0x000fe20003f2f018 */
[----:B------:R-:W-:Y:S01]  /*3400*/  FMUL.FTZ R33, R54, c[0x0][0x320] ;  /* 0x0000c80036217a20 */ /* 0x000fe20000410000 */
[----:B------:R-:W-:Y:S01]  /*3410*/  LOP3.LUT R6, R6, 0xfffffffc, RZ, 0xc0, !PT ;  /* 0xfffffffc06067812 */ /* 0x000fe200078ec0ff */
[----:B------:R-:W-:Y:S01]  /*3420*/  FMUL.FTZ R48, R23, c[0x0][0x320] ;  /* 0x0000c80017307a20 */ /* 0x000fe20000410000 */
[----:B------:R-:W-:Y:S01]  /*3430*/  PLOP3.LUT P0, PT, PT, PT, UP1, 0x80, 0x0 ;  /* 0x000000000000781c */ /* 0x000fe20003f0f018 */
[----:B------:R-:W-:Y:S01]  /*3440*/  MUFU.TANH R31, R8 ;  /* 0x00000008001f7308 */ /* 0x000fe20000002400 */
[----:B------:R-:W-:Y:S01]  /*3450*/  FMUL.FTZ R10, R148, c[0x0][0x320] ;  /* 0x0000c800940a7a20 */ /* 0x000fe20000410000 */
[----:B------:R-:W-:Y:S01]  /*3460*/  ULDC.64 UR4, c[0x0][0x2c8] ;  /* 0x0000b20000047ab9 */ /* 0x000fe20000000a00 */
[----:B------:R-:W-:Y:S01]  /*3470*/  IMAD.IADD R6, R246, 0x1, -R6 ;  /* 0x00000001f6067824 */ /* 0x000fe200078e0a06 */
[----:B------:R-:W-:Y:S01]  /*3480*/  UIMAD.WIDE.U32 UR26, UR10, UR4, URZ ;  /* 0x000000040a1a72a5 */ /* 0x000fe2000f8e003f */
[----:B------:R-:W-:Y:S01]  /*3490*/  FMUL.FTZ R29, R86, c[0x0][0x320] ;  /* 0x0000c800561d7a20 */ /* 0x000fe20000410000 */
[----:B------:R-:W-:Y:S01]  /*34a0*/  UIADD3 UR6, UR6, -0x2, URZ ;  /* 0xfffffffe06067890 */ /* 0x000fe2000fffe03f */
[----:B------:R-:W-:Y:S01]  /*34b0*/  FMUL.FTZ R30, R59, c[0x0][0x320] ;  /* 0x0000c8003b1e7a20 */ /* 0x000fe20000410000 */
[----:B------:R2:W-:Y:S01]  /*34c0*/  MUFU.TANH R28, R10 ;  /* 0x0000000a001c7308 */ /* 0x0005e20000002400 */
[----:B-1----:R-:W-:Y:S01]  /*34d0*/  FMUL.FTZ R3, R100, c[0x0][0x320] ;  /* 0x0000c80064037a20 */ /* 0x002fe20000410000 */
[----:B------:R-:W-:Y:S01]  /*34e0*/  UMOV UR4, URZ ;  /* 0x0000003f00047c82 */ /* 0x000fe20008000000 */
[----:B------:R-:W-:Y:S01]  /*34f0*/  FMUL.FTZ R35, R55, c[0x0][0x320] ;  /* 0x0000c80037237a20 */ /* 0x000fe20000410000 */
[----:B------:R-:W0:Y:S01]  /*3500*/  LDGDEPBAR ;  /* 0x00000000000079af */ /* 0x000e220000000000 */
[----:B------:R-:W-:-:S02]  /*3510*/  FMUL.FTZ R39, R39, c[0x0][0x320] ;  /* 0x0000c80027277a20 */ /* 0x000fc40000410000 */
[----:B------:R-:W-:Y:S01]  /*3520*/  IMAD.SHL.U32 R224, R0, 0x2, RZ ;  /* 0x0000000200e07824 */ /* 0x000fe200078e00ff */
[----:B------:R1:W3:Y:S03]  /*3530*/  MUFU.TANH R123, R3 ;  /* 0x00000003007b7308 */ /* 0x0002e60000002400 */
[--C-:B------:R-:W-:Y:S02]  /*3540*/  IMAD R225, R4, 0x2, R224.reuse ;  /* 0x0000000204e17824 */ /* 0x100fe400078e02e0 */
[C---:B------:R-:W-:Y:S02]  /*3550*/  IMAD R227, R2.reuse, 0x2, R224 ;  /* 0x0000000202e37824 */ /* 0x040fe400078e02e0 */
[----:B------:R-:W-:Y:S02]  /*3560*/  IMAD R226, R2, 0x2, R225 ;  /* 0x0000000202e27824 */ /* 0x000fe400078e02e1 */
[----:B--2---:R-:W-:-:S04]  /*3570*/  FMUL.FTZ R10, R149, c[0x0][0x320] ;  /* 0x0000c800950a7a20 */ /* 0x004fc80000410000 */
[----:B------:R2:W-:Y:S01]  /*3580*/  MUFU.TANH R24, R10 ;  /* 0x0000000a00187308 */ /* 0x0005e20000002400 */
[----:B-1----:R-:W-:-:S07]  /*3590*/  FMUL.FTZ R3, R101, c[0x0][0x320] ;  /* 0x0000c80065037a20 */ /* 0x002fce0000410000 */
[----:B------:R1:W4:Y:S01]  /*35a0*/  MUFU.TANH R18, R3 ;  /* 0x0000000300127308 */ /* 0x0003220000002400 */
[----:B--2---:R-:W-:-:S07]  /*35b0*/  FMUL.FTZ R10, R107, c[0x0][0x320] ;  /* 0x0000c8006b0a7a20 */ /* 0x004fce0000410000 */
[----:B------:R-:W-:Y:S01]  /*35c0*/  MUFU.TANH R10, R10 ;  /* 0x0000000a000a7308 */ /* 0x000fe20000002400 */
[----:B-1----:R-:W-:-:S07]  /*35d0*/  FMUL.FTZ R3, R96, c[0x0][0x320] ;  /* 0x0000c80060037a20 */ /* 0x002fce0000410000 */
[----:B------:R1:W-:Y:S02]  /*35e0*/  MUFU.TANH R19, R3 ;  /* 0x0000000300137308 */ /* 0x0003e40000002400 */
[----:B-1----:R-:W-:-:S06]  /*35f0*/  FMUL.FTZ R3, R97, c[0x0][0x320] ;  /* 0x0000c80061037a20 */ /* 0x002fcc0000410000 */
[----:B------:R1:W-:Y:S02]  /*3600*/  MUFU.TANH R122, R3 ;  /* 0x00000003007a7308 */ /* 0x0003e40000002400 */
[----:B-1----:R-:W-:-:S06]  /*3610*/  FMUL.FTZ R3, R92, c[0x0][0x320] ;  /* 0x0000c8005c037a20 */ /* 0x002fcc0000410000 */
[----:B------:R1:W2:Y:S02]  /*3620*/  MUFU.TANH R121, R3 ;  /* 0x0000000300797308 */ /* 0x0002a40000002400 */
[----:B-1----:R-:W-:-:S06]  /*3630*/  FMUL.FTZ R3, R93, c[0x0][0x320] ;  /* 0x0000c8005d037a20 */ /* 0x002fcc0000410000 */
[----:B------:R1:W5:Y:S02]  /*3640*/  MUFU.TANH R40, R3 ;  /* 0x0000000300287308 */ /* 0x0003640000002400 */
[----:B-1----:R-:W-:-:S06]  /*3650*/  FMUL.FTZ R3, R84, c[0x0][0x320] ;  /* 0x0000c80054037a20 */ /* 0x002fcc0000410000 */
[----:B------:R1:W1:Y:S02]  /*3660*/  MUFU.TANH R41, R3 ;  /* 0x0000000300297308 */ /* 0x0002640000002400 */
[----:B-1----:R-:W-:-:S06]  /*3670*/  FMUL.FTZ R3, R85, c[0x0][0x320] ;  /* 0x0000c80055037a20 */ /* 0x002fcc0000410000 */
[----:B------:R1:W-:Y:S02]  /*3680*/  MUFU.TANH R42, R3 ;  /* 0x00000003002a7308 */ /* 0x0003e40000002400 */
[----:B-1----:R-:W-:-:S06]  /*3690*/  FMUL.FTZ R3, R80, c[0x0][0x320] ;  /* 0x0000c80050037a20 */ /* 0x002fcc0000410000 */
[----:B------:R1:W-:Y:S02]  /*36a0*/  MUFU.TANH R130, R3 ;  /* 0x0000000300827308 */ /* 0x0003e40000002400 */
[----:B-1----:R-:W-:-:S06]  /*36b0*/  FMUL.FTZ R3, R81, c[0x0][0x320] ;  /* 0x0000c80051037a20 */ /* 0x002fcc0000410000 */
[----:B------:R1:W1:Y:S02]  /*36c0*/  MUFU.TANH R120, R3 ;  /* 0x0000000300787308 */ /* 0x0002640000002400 */
[----:B-1----:R-:W-:-:S06]  /*36d0*/  FMUL.FTZ R3, R76, c[0x0][0x320] ;  /* 0x0000c8004c037a20 */ /* 0x002fcc0000410000 */
[----:B------:R1:W1:Y:S02]  /*36e0*/  MUFU.TANH R118, R3 ;  /* 0x0000000300767308 */ /* 0x0002640000002400 */
        /* <DEDUP_REMOVED lines=24> */
[----:B-1----:R-:W-:Y:S02]  /*3870*/  FMUL.FTZ R3, R36, c[0x0][0x320] ;  /* 0x0000c80024037a20 */ /* 0x002fe40000410000 */
[----:B------:R-:W-:-:S04]  /*3880*/  FMUL.FTZ R36, R38, c[0x0][0x320] ;  /* 0x0000c80026247a20 */ /* 0x000fc80000410000 */
[----:B------:R1:W1:Y:S01]  /*3890*/  MUFU.TANH R88, R3 ;  /* 0x0000000300587308 */ /* 0x0002620000002400 */
[----:B------:R-:W-:Y:S02]  /*38a0*/  FMUL.FTZ R38, R22, c[0x0][0x320] ;  /* 0x0000c80016267a20 */ /* 0x000fe40000410000 */
[----:B-1----:R-:W-:-:S05]  /*38b0*/  FMUL.FTZ R3, R37, c[0x0][0x320] ;  /* 0x0000c80025037a20 */ /* 0x002fca0000410000 */
        /* <DEDUP_REMOVED lines=135> */
[----:B-1----:R-:W-:Y:S02]  /*4130*/  LEA.HI R3, R7, R243, RZ, 0x2 ;  /* 0x000000f307037211 */ /* 0x002fe400078f10ff */
[----:B------:R-:W-:Y:S02]  /*4140*/  SHF.R.S32.HI R7, RZ, 0x1f, R5 ;  /* 0x0000001fff077819 */ /* 0x000fe40000011405 */
[----:B------:R-:W-:Y:S02]  /*4150*/  LOP3.LUT R3, R3, 0xffffffc, RZ, 0xc0, !PT ;  /* 0x0ffffffc03037812 */ /* 0x000fe400078ec0ff */
[----:B------:R-:W-:-:S03]  /*4160*/  LEA.HI R7, R7, R5, RZ, 0x2 ;  /* 0x0000000507077211 */ /* 0x000fc600078f10ff */
[----:B------:R-:W-:Y:S01]  /*4170*/  IMAD.IADD R9, R243, 0x1, -R3 ;  /* 0x00000001f3097824 */ /* 0x000fe200078e0a03 */
[----:B------:R-:W-:Y:S02]  /*4180*/  LEA.HI.SX32 R8, R7, UR10, 0x1e ;  /* 0x0000000a07087c11 */ /* 0x000fe4000f8ff2ff */
[----:B------:R-:W-:-:S03]  /*4190*/  LEA.HI R3, R6, R6, RZ, 0x1 ;  /* 0x0000000606037211 */ /* 0x000fc600078f08ff */
[----:B------:R-:W-:Y:S01]  /*41a0*/  IMAD R11, R9, 0x10, R8 ;  /* 0x00000010090b7824 */ /* 0x000fe200078e0208 */
[C---:B------:R-:W-:Y:S01]  /*41b0*/  LOP3.LUT R9, R3.reuse, 0x1ffffffe, RZ, 0xc0, !PT ;  /* 0x1ffffffe03097812 */ /* 0x040fe200078ec0ff */
[----:B------:R-:W-:-:S04]  /*41c0*/  IMAD.SHL.U32 R8, R3, 0x20, RZ ;  /* 0x0000002003087824 */ /* 0x000fc800078e00ff */
[----:B------:R-:W-:Y:S01]  /*41d0*/  IMAD.IADD R6, R6, 0x1, -R9 ;  /* 0x0000000106067824 */ /* 0x000fe200078e0a09 */
[----:B------:R-:W-:Y:S01]  /*41e0*/  LOP3.LUT R3, R8, 0xffffffc0, RZ, 0xc0, !PT ;  /* 0xffffffc008037812 */ /* 0x000fe200078ec0ff */
[----:B------:R-:W-:-:S04]  /*41f0*/  FMUL.FTZ R9, R163, c[0x0][0x320] ;  /* 0x0000c800a3097a20 */ /* 0x000fc80000410000 */
[----:B------:R-:W-:Y:S02]  /*4200*/  IMAD.IADD R3, R3, 0x1, R11 ;  /* 0x0000000103037824 */ /* 0x000fe400078e020b */
[----:B------:R-:W-:Y:S01]  /*4210*/  FMUL.FTZ R11, R106, c[0x0][0x320] ;  /* 0x0000c8006a0b7a20 */ /* 0x000fe20000410000 */
[----:B------:R-:W-:Y:S01]  /*4220*/  MUFU.TANH R9, R9 ;  /* 0x0000000900097308 */ /* 0x000fe20000002400 */
[----:B------:R-:W-:Y:S02]  /*4230*/  IMAD R12, R6, 0x8, R3 ;  /* 0x00000008060c7824 */ /* 0x000fe400078e0203 */
[----:B------:R-:W-:Y:S02]  /*4240*/  FMUL.FTZ R3, R150, c[0x0][0x320] ;  /* 0x0000c80096037a20 */ /* 0x000fe40000410000 */
[----:B------:R-:W-:Y:S01]  /*4250*/  @P1 IMAD.HI.U32 R8, R12, c[0x0][0x2c8], RZ ;  /* 0x0000b2000c081a27 */ /* 0x000fe200078e00ff */
[----:B------:R-:W-:Y:S02]  /*4260*/  STL [R1+0x20], R12 ;  /* 0x0000200c01007387 */ /* 0x000fe40000100800 */
[----:B------:R1:W-:Y:S01]  /*4270*/  MUFU.TANH R58, R3 ;  /* 0x00000003003a7308 */ /* 0x0003e20000002400 */
[----:B------:R-:W-:-:S07]  /*4280*/  FMUL.FTZ R6, R151, c[0x0][0x320] ;  /* 0x0000c80097067a20 */ /* 0x000fce0000410000 */
[----:B------:R2:W-:Y:S01]  /*4290*/  MUFU.TANH R54, R6 ;  /* 0x0000000600367308 */ /* 0x0005e20000002400 */
[----:B-1----:R-:W-:Y:S01]  /*42a0*/  IMAD.MOV.U32 R3, RZ, RZ, R12 ;  /* 0x000000ffff037224 */ /* 0x002fe200078e000c */
[----:B------:R-:W-:-:S05]  /*42b0*/  @P0 SHF.R.U32.HI R3, RZ, c[0x0][0x2cc], R8 ;  /* 0x0000b300ff030a19 */ /* 0x000fca0000011608 */
[----:B------:R-:W1:Y:S01]  /*42c0*/  SHFL.IDX PT, R12, R3, RZ, 0x1c1f ;  /* 0x001c1fff030c7589 */ /* 0x000e6200000e0000 */
[----:B--2---:R-:W-:-:S03]  /*42d0*/  FMUL.FTZ R6, R183, c[0x0][0x320] ;  /* 0x0000c800b7067a20 */ /* 0x004fc60000410000 */
[----:B------:R-:W2:Y:S01]  /*42e0*/  SHFL.IDX PT, R13, R3, 0x1, 0x1c1f ;  /* 0x003c1f00030d7f89 */ /* 0x000ea200000e0000 */
[----:B------:R1:W-:Y:S03]  /*42f0*/  MUFU.TANH R27, R6 ;  /* 0x00000006001b7308 */ /* 0x0003e60000002400 */
[----:B------:R-:W1:Y:S04]  /*4300*/  SHFL.IDX PT, R15, R3, 0x2, 0x1c1f ;  /* 0x005c1f00030f7f89 */ /* 0x000e6800000e0000 */
[----:B------:R1:W2:Y:S02]  /*4310*/  SHFL.IDX PT, R14, R3, 0x3, 0x1c1f ;  /* 0x007c1f00030e7f89 */ /* 0x0002a400000e0000 */
[----:B-1----:R-:W-:-:S05]  /*4320*/  LOP3.LUT R3, R7, 0x7ffffffc, RZ, 0xc0, !PT ;  /* 0x7ffffffc07037812 */ /* 0x002fca00078ec0ff */
[----:B------:R-:W-:Y:S01]  /*4330*/  IMAD.IADD R6, R5, 0x1, -R3 ;  /* 0x0000000105067824 */ /* 0x000fe200078e0a03 */
[----:B------:R-:W-:Y:S01]  /*4340*/  MOV R3, UR21 ;  /* 0x0000001500037c02 */ /* 0x000fe20008000f00 */
[----:B------:R-:W-:Y:S02]  /*4350*/  FMUL.FTZ R5, R104, c[0x0][0x320] ;  /* 0x0000c80068057a20 */ /* 0x000fe40000410000 */
[----:B------:R-:W-:Y:S02]  /*4360*/  IMAD.SHL.U32 R20, R6, 0x2, RZ ;  /* 0x0000000206147824 */ /* 0x000fe400078e00ff */
[----:B------:R1:W1:Y:S03]  /*4370*/  MUFU.TANH R17, R5 ;  /* 0x0000000500117308 */ /* 0x0002660000002400 */
[C---:B------:R-:W-:Y:S01]  /*4380*/  IADD3 R3, -R20.reuse, 0x1, R3 ;  /* 0x0000000114037810 */ /* 0x040fe20007ffe103 */
[----:B------:R3:W-:Y:S01]  /*4390*/  STL [R1+0x24], R20 ;  /* 0x0000241401007387 */ /* 0x0007e20000100800 */
[----:B------:R-:W-:Y:S01]  /*43a0*/  IADD3 R8, -R20, UR21, RZ ;  /* 0x0000001514087c10 */ /* 0x000fe2000fffe1ff */
[----:B------:R-:W-:Y:S01]  /*43b0*/  @UP1 UMOV UR21, UR27 ;  /* 0x0000001b00151c82 */ /* 0x000fe20008000000 */
[----:B------:R-:W-:Y:S01]  /*43c0*/  IADD3 R3, R3, -UR12, RZ ;  /* 0x8000000c03037c10 */ /* 0x000fe2000fffe0ff */
[----:B------:R-:W-:-:S04]  /*43d0*/  @UP1 USHF.R.U32.HI UR10, URZ, UR5, UR21 ;  /* 0x000000053f0a1299 */ /* 0x000fc80008011615 */
[C---:B------:R-:W-:Y:S01]  /*43e0*/  IMAD.IADD R6, R3.reuse, 0x1, R12 ;  /* 0x0000000103067824 */ /* 0x040fe200078e020c */
[----:B------:R-:W-:Y:S01]  /*43f0*/  UIADD3 UR5, UR10, UR7, -UR12 ;  /* 0x000000070a057290 */ /* 0x000fe2000fffe80c */
[----:B------:R3:W-:Y:S01]  /*4400*/  MUFU.TANH R12, R11 ;  /* 0x0000000b000c7308 */ /* 0x0007e20000002400 */
[----:B--2---:R-:W-:Y:S02]  /*4410*/  IMAD.IADD R7, R3, 0x1, R13 ;  /* 0x0000000103077824 */ /* 0x004fe400078e020d */
[C---:B------:R-:W-:Y:S01]  /*4420*/  IMNMX R6, R8.reuse, R6, PT ;  /* 0x0000000608067217 */ /* 0x040fe20003800200 */
[----:B-1----:R-:W-:Y:S01]  /*4430*/  FMUL.FTZ R5, R105, c[0x0][0x320] ;  /* 0x0000c80069057a20 */ /* 0x002fe20000410000 */
[----:B------:R-:W-:Y:S01]  /*4440*/  UIMAD.WIDE UR4, UR5, -0x6db6db6d, UR4 ;  /* 0x92492493050478a5 */ /* 0x000fe2000f8e0204 */
[----:B------:R-:W-:Y:S02]  /*4450*/  IMNMX R7, R8, R7, PT ;  /* 0x0000000708077217 */ /* 0x000fe40003800200 */
[C---:B------:R-:W-:Y:S01]  /*4460*/  ISETP.GT.AND P2, PT, R6.reuse, RZ, PT ;  /* 0x000000ff0600720c */ /* 0x040fe20003f44270 */
[----:B------:R1:W2:Y:S01]  /*4470*/  MUFU.TANH R16, R5 ;  /* 0x0000000500107308 */ /* 0x0002a20000002400 */
[C---:B------:R-:W-:Y:S01]  /*4480*/  ISETP.GT.AND P3, PT, R6.reuse, 0x1, PT ;  /* 0x000000010600780c */ /* 0x040fe20003f64270 */
[----:B------:R-:W-:Y:S01]  /*4490*/  USHF.R.U32.HI UR4, URZ, 0x1f, UR5 ;  /* 0x0000001f3f047899 */ /* 0x000fe20008011605 */
[----:B------:R-:W-:-:S02]  /*44a0*/  ISETP.GT.AND P6, PT, R6, 0x10, PT ;  /* 0x000000100600780c */ /* 0x000fc40003fc4270 */
[C---:B------:R-:W-:Y:S01]  /*44b0*/  ISETP.GT.AND P1, PT, R6.reuse, 0x8, PT ;  /* 0x000000080600780c */ /* 0x040fe20003f24270 */
[----:B------:R-:W-:Y:S01]  /*44c0*/  ULEA.HI.SX32 UR4, UR5, UR4, 0x1a ;  /* 0x0000000405047291 */ /* 0x000fe2000f8fd23f */
[----:B---3--:R-:W-:Y:S02]  /*44d0*/  FSEL R11, R123, -INF , P2 ;  /* 0xff8000007b0b7808 */ /* 0x008fe40001000000 */
[C---:B------:R-:W-:Y:S01]  /*44e0*/  ISETP.GT.AND P0, PT, R6.reuse, 0x9, PT ;  /* 0x000000090600780c */ /* 0x040fe20003f04270 */
[----:B------:R-:W-:Y:S01]  /*44f0*/  UISETP.LT.AND UP0, UPT, URZ, UR4, UPT ;  /* 0x000000043f00728c */ /* 0x000fe2000bf01270 */
[----:B------:R-:W-:Y:S02]  /*4500*/  ISETP.GT.AND P2, PT, R6, 0x11, PT ;  /* 0x000000110600780c */ /* 0x000fe40003f44270 */
[----:B----4-:R-:W-:Y:S01]  /*4510*/  FSEL R18, R18, -INF , P3 ;  /* 0xff80000012127808 */ /* 0x010fe20001800000 */
[----:B------:R-:W-:Y:S01]  /*4520*/  USEL UR4, URZ, UR4, !UP0 ;  /* 0x000000043f047287 */ /* 0x000fe2000c000000 */
[----:B------:R-:W-:Y:S01]  /*4530*/  FSEL R21, R121, -INF , P6 ;  /* 0xff80000079157808 */ /* 0x000fe20003000000 */
[C---:B-1----:R-:W-:Y:S01]  /*4540*/  IMAD.IADD R5, R3.reuse, 0x1, R15 ;  /* 0x0000000103057824 */ /* 0x042fe200078e020f */
[----:B------:R-:W-:Y:S01]  /*4550*/  ISETP.GT.AND P3, PT, R6, 0x18, PT ;  /* 0x000000180600780c */ /* 0x000fe20003f64270 */
[----:B------:R-:W-:Y:S01]  /*4560*/  IMAD.IADD R3, R3, 0x1, R14 ;  /* 0x0000000103037824 */ /* 0x000fe200078e020e */
[----:B------:R-:W-:Y:S01]  /*4570*/  FSEL R19, R19, -INF , P1 ;  /* 0xff80000013137808 */ /* 0x000fe20000800000 */
[----:B------:R-:W-:Y:S01]  /*4580*/  UISETP.GE.AND UP0, UPT, UR6, UR4, UPT ;  /* 0x000000040600728c */ /* 0x000fe2000bf06270 */
[----:B------:R-:W-:-:S02]  /*4590*/  FSEL R20, R122, -INF , P0 ;  /* 0xff8000007a147808 */ /* 0x000fc40000000000 */
[----:B------:R-:W-:Y:S02]  /*45a0*/  ISETP.GT.AND P6, PT, R6, 0x21, PT ;  /* 0x000000210600780c */ /* 0x000fe40003fc4270 */
[----:B-----5:R-:W-:Y:S02]  /*45b0*/  FSEL R40, R40, -INF , P2 ;  /* 0xff80000028287808 */ /* 0x020fe40001000000 */
[C---:B------:R-:W-:Y:S02]  /*45c0*/  ISETP.GT.AND P1, PT, R6.reuse, 0x19, PT ;  /* 0x000000190600780c */ /* 0x040fe40003f24270 */
[C---:B------:R-:W-:Y:S02]  /*45d0*/  ISETP.GT.AND P0, PT, R6.reuse, 0x20, PT ;  /* 0x000000200600780c */ /* 0x040fe40003f04270 */
[----:B------:R-:W-:Y:S02]  /*45e0*/  ISETP.GT.AND P2, PT, R6, 0x28, PT ;  /* 0x000000280600780c */ /* 0x000fe40003f44270 */
[----:B------:R-:W-:-:S02]  /*45f0*/  FSEL R41, R41, -INF , P3 ;  /* 0xff80000029297808 */ /* 0x000fc40001800000 */
[----:B------:R-:W-:Y:S02]  /*4600*/  FSEL R134, R120, -INF , P6 ;  /* 0xff80000078867808 */ /* 0x000fe40003000000 */
[----:B------:R-:W-:Y:S02]  /*4610*/  ISETP.GT.AND P3, PT, R6, 0x29, PT ;  /* 0x000000290600780c */ /* 0x000fe40003f64270 */
[----:B------:R-:W-:Y:S02]  /*4620*/  FSEL R42, R42, -INF , P1 ;  /* 0xff8000002a2a7808 */ /* 0x000fe40000800000 */
[----:B------:R-:W-:Y:S02]  /*4630*/  FSEL R130, R130, -INF , P0 ;  /* 0xff80000082827808 */ /* 0x000fe40000000000 */
[----:B------:R-:W-:Y:S02]  /*4640*/  ISETP.GT.AND P6, PT, R6, 0x38, PT ;  /* 0x000000380600780c */ /* 0x000fe40003fc4270 */
[----:B------:R-:W-:-:S02]  /*4650*/  FSEL R139, R118, -INF , P2 ;  /* 0xff800000768b7808 */ /* 0x000fc40001000000 */
[C---:B------:R-:W-:Y:S02]  /*4660*/  ISETP.GT.AND P1, PT, R6.reuse, 0x30, PT ;  /* 0x000000300600780c */ /* 0x040fe40003f24270 */
[C---:B------:R-:W-:Y:S02]  /*4670*/  ISETP.GT.AND P0, PT, R6.reuse, 0x31, PT ;  /* 0x000000310600780c */ /* 0x040fe40003f04270 */
[----:B------:R-:W-:Y:S02]  /*4680*/  ISETP.GT.AND P2, PT, R6, 0x39, PT ;  /* 0x000000390600780c */ /* 0x000fe40003f44270 */
[----:B------:R-:W-:Y:S02]  /*4690*/  FSEL R140, R117, -INF , P3 ;  /* 0xff800000758c7808 */ /* 0x000fe40001800000 */
[----:B------:R-:W-:Y:S02]  /*46a0*/  FSEL R147, R100, -INF , P6 ;  /* 0xff80000064937808 */ /* 0x000fe40003000000 */
[----:B------:R-:W-:-:S02]  /*46b0*/  ISETP.GT.AND P3, PT, R6, 0x40, PT ;  /* 0x000000400600780c */ /* 0x000fc40003f64270 */
[----:B------:R-:W-:Y:S02]  /*46c0*/  FSEL R141, R116, -INF , P1 ;  /* 0xff800000748d7808 */ /* 0x000fe40000800000 */
[----:B------:R-:W-:Y:S02]  /*46d0*/  FSEL R142, R101, -INF , P0 ;  /* 0xff800000658e7808 */ /* 0x000fe40000000000 */
[----:B------:R-:W-:Y:S02]  /*46e0*/  ISETP.GT.AND P6, PT, R6, 0x49, PT ;  /* 0x000000490600780c */ /* 0x000fe40003fc4270 */
[----:B------:R-:W-:Y:S02]  /*46f0*/  FSEL R154, R124, -INF , P2 ;  /* 0xff8000007c9a7808 */ /* 0x000fe40001000000 */
[C---:B------:R-:W-:Y:S02]  /*4700*/  ISETP.GT.AND P1, PT, R6.reuse, 0x41, PT ;  /* 0x000000410600780c */ /* 0x040fe40003f24270 */
[----:B------:R-:W-:-:S02]  /*4710*/  ISETP.GT.AND P0, PT, R6, 0x48, PT ;  /* 0x000000480600780c */ /* 0x000fc40003f04270 */
[C---:B------:R-:W-:Y:S02]  /*4720*/  ISETP.GT.AND P2, PT, R6.reuse, 0x50, PT ;  /* 0x000000500600780c */ /* 0x040fe40003f44270 */
[----:B------:R-:W-:Y:S02]  /*4730*/  FSEL R161, R97, -INF , P3 ;  /* 0xff80000061a17808 */ /* 0x000fe40001800000 */
[----:B------:R-:W-:Y:S02]  /*4740*/  FSEL R165, R165, -INF , P6 ;  /* 0xff800000a5a57808 */ /* 0x000fe40003000000 */
[----:B------:R-:W-:Y:S02]  /*4750*/  ISETP.GT.AND P3, PT, R6, 0x51, PT ;  /* 0x000000510600780c */ /* 0x000fe40003f64270 */
[----:B------:R-:W-:Y:S02]  /*4760*/  FSEL R162, R96, -INF , P1 ;  /* 0xff80000060a27808 */ /* 0x000fe40000800000 */
[----:B------:R-:W-:-:S02]  /*4770*/  FSEL R163, R93, -INF , P0 ;  /* 0xff8000005da37808 */ /* 0x000fc40000000000 */
[----:B------:R-:W-:Y:S02]  /*4780*/  ISETP.GT.AND P6, PT, R6, 0x60, PT ;  /* 0x000000600600780c */ /* 0x000fe40003fc4270 */
[----:B------:R-:W-:Y:S02]  /*4790*/  FSEL R199, R92, -INF , P2 ;  /* 0xff8000005cc77808 */ /* 0x000fe40001000000 */
[----:B------:R-:W-:Y:S02]  /*47a0*/  IMNMX R5, R8, R5, PT ;  /* 0x0000000508057217 */ /* 0x000fe40003800200 */
[C---:B------:R-:W-:Y:S02]  /*47b0*/  ISETP.GT.AND P1, PT, R6.reuse, 0x58, PT ;  /* 0x000000580600780c */ /* 0x040fe40003f24270 */
[C---:B------:R-:W-:Y:S02]  /*47c0*/  ISETP.GT.AND P0, PT, R6.reuse, 0x59, PT ;  /* 0x000000590600780c */ /* 0x040fe40003f04270 */
[----:B------:R-:W-:-:S02]  /*47d0*/  ISETP.GT.AND P2, PT, R6, 0x61, PT ;  /* 0x000000610600780c */ /* 0x000fc40003f44270 */
[----:B------:R-:W-:Y:S02]  /*47e0*/  FSEL R204, R91, -INF , P3 ;  /* 0xff8000005bcc7808 */ /* 0x000fe40001800000 */
[----:B------:R-:W-:Y:S02]  /*47f0*/  FSEL R201, R88, -INF , P6 ;  /* 0xff80000058c97808 */ /* 0x000fe40003000000 */
[----:B------:R-:W-:Y:S02]  /*4800*/  ISETP.GT.AND P3, PT, R6, 0x68, PT ;  /* 0x000000680600780c */ /* 0x000fe40003f64270 */
[----:B------:R-:W-:Y:S02]  /*4810*/  FSEL R205, R90, -INF , P1 ;  /* 0xff8000005acd7808 */ /* 0x000fe40000800000 */
[----:B------:R-:W-:Y:S02]  /*4820*/  FSEL R192, R89, -INF , P0 ;  /* 0xff80000059c07808 */ /* 0x000fe40000000000 */
[----:B------:R-:W-:-:S02]  /*4830*/  ISETP.GT.AND P6, PT, R5, 0x1, PT ;  /* 0x000000010500780c */ /* 0x000fc40003fc4270 */
[----:B------:R-:W-:Y:S02]  /*4840*/  FSEL R197, R85, -INF , P2 ;  /* 0xff80000055c57808 */ /* 0x000fe40001000000 */
[----:B------:R-:W-:Y:S02]  /*4850*/  ISETP.GT.AND P1, PT, R6, 0x69, PT ;  /* 0x000000690600780c */ /* 0x000fe40003f24270 */
[C---:B------:R-:W-:Y:S02]  /*4860*/  ISETP.GT.AND P0, PT, R5.reuse, RZ, PT ;  /* 0x000000ff0500720c */ /* 0x040fe40003f04270 */
[----:B------:R-:W-:Y:S02]  /*4870*/  ISETP.GT.AND P2, PT, R5, 0x8, PT ;  /* 0x000000080500780c */ /* 0x000fe40003f44270 */
[----:B------:R-:W-:Y:S02]  /*4880*/  FSEL R202, R84, -INF , P3 ;  /* 0xff80000054ca7808 */ /* 0x000fe40001800000 */
[----:B------:R-:W-:-:S02]  /*4890*/  FSEL R23, R25, -INF , P6 ;  /* 0xff80000019177808 */ /* 0x000fc40003000000 */
[----:B------:R-:W-:Y:S02]  /*48a0*/  ISETP.GT.AND P3, PT, R5, 0x9, PT ;  /* 0x000000090500780c */ /* 0x000fe40003f64270 */
[----:B------:R-:W-:Y:S02]  /*48b0*/  FSEL R156, R47, -INF , P1 ;  /* 0xff8000002f9c7808 */ /* 0x000fe40000800000 */
[----:B------:R-:W-:Y:S02]  /*48c0*/  FSEL R22, R26, -INF , P0 ;  /* 0xff8000001a167808 */ /* 0x000fe40000000000 */
[----:B------:R-:W-:Y:S02]  /*48d0*/  FSEL R25, R46, -INF , P2 ;  /* 0xff8000002e197808 */ /* 0x000fe40001000000 */
[C---:B------:R-:W-:Y:S02]  /*48e0*/  ISETP.GT.AND P1, PT, R5.reuse, 0x10, PT ;  /* 0x000000100500780c */ /* 0x040fe40003f24270 */
[----:B------:R-:W-:-:S02]  /*48f0*/  ISETP.GT.AND P0, PT, R5, 0x11, PT ;  /* 0x000000110500780c */ /* 0x000fc40003f04270 */
[C---:B------:R-:W-:Y:S02]  /*4900*/  ISETP.GT.AND P6, PT, R5.reuse, 0x18, PT ;  /* 0x000000180500780c */ /* 0x040fe40003fc4270 */
[----:B------:R-:W-:Y:S02]  /*4910*/  ISETP.GT.AND P2, PT, R5, 0x19, PT ;  /* 0x000000190500780c */ /* 0x000fe40003f44270 */
[----:B------:R-:W-:Y:S02]  /*4920*/  FSEL R26, R45, -INF , P3 ;  /* 0xff8000002d1a7808 */ /* 0x000fe40001800000 */
[----:B------:R-:W-:Y:S02]  /*4930*/  FSEL R43, R43, -INF , P1 ;  /* 0xff8000002b2b7808 */ /* 0x000fe40000800000 */
[----:B------:R-:W-:Y:S02]  /*4940*/  FSEL R45, R37, -INF , P0 ;  /* 0xff800000252d7808 */ /* 0x000fe40000000000 */
[----:B------:R-:W-:-:S02]  /*4950*/  FSEL R46, R81, -INF , P6 ;  /* 0xff800000512e7808 */ /* 0x000fc40003000000 */
[----:B------:R-:W-:Y:S02]  /*4960*/  FSEL R47, R80, -INF , P2 ;  /* 0xff800000502f7808 */ /* 0x000fe40001000000 */
[C---:B------:R-:W-:Y:S02]  /*4970*/  ISETP.GT.AND P3, PT, R5.reuse, 0x20, PT ;  /* 0x000000200500780c */ /* 0x040fe40003f64270 */
[C---:B------:R-:W-:Y:S02]  /*4980*/  ISETP.GT.AND P1, PT, R5.reuse, 0x21, PT ;  /* 0x000000210500780c */ /* 0x040fe40003f24270 */
[C---:B------:R-:W-:Y:S02]  /*4990*/  ISETP.GT.AND P0, PT, R5.reuse, 0x28, PT ;  /* 0x000000280500780c */ /* 0x040fe40003f04270 */
[C---:B------:R-:W-:Y:S02]  /*49a0*/  ISETP.GT.AND P6, PT, R5.reuse, 0x29, PT ;  /* 0x000000290500780c */ /* 0x040fe40003fc4270 */
[----:B------:R-:W-:-:S02]  /*49b0*/  ISETP.GT.AND P2, PT, R5, 0x30, PT ;  /* 0x000000300500780c */ /* 0x000fc40003f44270 */
[----:B------:R-:W-:Y:S02]  /*49c0*/  FSEL R112, R77, -INF , P3 ;  /* 0xff8000004d707808 */ /* 0x000fe40001800000 */
[----:B------:R-:W-:Y:S02]  /*49d0*/  FSEL R113, R76, -INF , P1 ;  /* 0xff8000004c717808 */ /* 0x000fe40000800000 */
[----:B------:R-:W-:Y:S02]  /*49e0*/  FSEL R114, R72, -INF , P0 ;  /* 0xff80000048727808 */ /* 0x000fe40000000000 */
[----:B------:R-:W-:Y:S02]  /*49f0*/  FSEL R115, R69, -INF , P6 ;  /* 0xff80000045737808 */ /* 0x000fe40003000000 */
[----:B------:R-:W-:Y:S02]  /*4a00*/  FSEL R143, R65, -INF , P2 ;  /* 0xff800000418f7808 */ /* 0x000fe40001000000 */
[----:B------:R-:W-:-:S02]  /*4a10*/  ISETP.GT.AND P3, PT, R5, 0x31, PT ;  /* 0x000000310500780c */ /* 0x000fc40003f64270 */
[C---:B------:R-:W-:Y:S02]  /*4a20*/  ISETP.GT.AND P1, PT, R5.reuse, 0x38, PT ;  /* 0x000000380500780c */ /* 0x040fe40003f24270 */
[C---:B------:R-:W-:Y:S02]  /*4a30*/  ISETP.GT.AND P0, PT, R5.reuse, 0x39, PT ;  /* 0x000000390500780c */ /* 0x040fe40003f04270 */
[C---:B------:R-:W-:Y:S02]  /*4a40*/  ISETP.GT.AND P6, PT, R5.reuse, 0x40, PT ;  /* 0x000000400500780c */ /* 0x040fe40003fc4270 */
[----:B------:R-:W-:Y:S02]  /*4a50*/  ISETP.GT.AND P2, PT, R5, 0x41, PT ;  /* 0x000000410500780c */ /* 0x000fe40003f44270 */
[----:B------:R-:W-:Y:S02]  /*4a60*/  FSEL R144, R64, -INF , P3 ;  /* 0xff80000040907808 */ /* 0x000fe40001800000 */
[----:B------:R-:W-:-:S02]  /*4a70*/  FSEL R145, R61, -INF , P1 ;  /* 0xff8000003d917808 */ /* 0x000fc40000800000 */
[----:B------:R-:W-:Y:S02]  /*4a80*/  FSEL R146, R60, -INF , P0 ;  /* 0xff8000003c927808 */ /* 0x000fe40000000000 */
[----:B------:R-:W-:Y:S02]  /*4a90*/  FSEL R164, R57, -INF , P6 ;  /* 0xff80000039a47808 */ /* 0x000fe40003000000 */
[----:B------:R-:W-:Y:S02]  /*4aa0*/  FSEL R166, R56, -INF , P2 ;  /* 0xff80000038a67808 */ /* 0x000fe40001000000 */
[C---:B------:R-:W-:Y:S02]  /*4ab0*/  ISETP.GT.AND P3, PT, R5.reuse, 0x48, PT ;  /* 0x000000480500780c */ /* 0x040fe40003f64270 */
        /* <DEDUP_REMOVED lines=26> */
[----:B------:R-:W-:Y:S02]  /*4c60*/  IMNMX R3, R8, R3, PT ;  /* 0x0000000308037217 */ /* 0x000fe40003800200 */
[----:B------:R-:W-:Y:S02]  /*4c70*/  FMNMX.FTZ R5, R42, R5, !PT ;  /* 0x000000052a057209 */ /* 0x000fe40007810000 */
[----:B------:R-:W-:Y:S02]  /*4c80*/  FMNMX.FTZ R6, R47, R6, !PT ;  /* 0x000000062f067209 */ /* 0x000fe40007810000 */
[----:B------:R-:W-:Y:S02]  /*4c90*/  FSEL R159, R28, -INF , P1 ;  /* 0xff8000001c9f7808 */ /* 0x000fe40000800000 */
[----:B------:R-:W-:Y:S02]  /*4ca0*/  FSEL R200, R24, -INF , P0 ;  /* 0xff80000018c87808 */ /* 0x000fe40000000000 */
[----:B------:R-:W-:-:S02]  /*4cb0*/  ISETP.GT.AND P1, PT, R3, RZ, PT ;  /* 0x000000ff0300720c */ /* 0x000fc40003f24270 */
[----:B------:R-:W-:Y:S02]  /*4cc0*/  ISETP.GT.AND P0, PT, R3, 0x1, PT ;  /* 0x000000010300780c */ /* 0x000fe40003f04270 */
[----:B------:R-:W-:Y:S02]  /*4cd0*/  FMNMX.FTZ R5, R130, R5, !PT ;  /* 0x0000000582057209 */ /* 0x000fe40007810000 */
[----:B------:R-:W-:Y:S02]  /*4ce0*/  FMNMX.FTZ R6, R112, R6, !PT ;  /* 0x0000000670067209 */ /* 0x000fe40007810000 */
[----:B------:R-:W-:Y:S02]  /*4cf0*/  FSEL R157, R17, -INF , P6 ;  /* 0xff800000119d7808 */ /* 0x000fe40003000000 */
[----:B--2---:R-:W-:Y:S02]  /*4d00*/  FSEL R198, R16, -INF , P2 ;  /* 0xff80000010c67808 */ /* 0x004fe40001000000 */
[----:B------:R-:W-:-:S02]  /*4d10*/  ISETP.GT.AND P6, PT, R3, 0x8, PT ;  /* 0x000000080300780c */ /* 0x000fc40003fc4270 */
[----:B------:R-:W-:Y:S02]  /*4d20*/  FSEL R16, R31, -INF , P1 ;  /* 0xff8000001f107808 */ /* 0x000fe40000800000 */
[----:B------:R-:W-:Y:S01]  /*4d30*/  FSEL R17, R27, -INF , P0 ;  /* 0xff8000001b117808 */ /* 0x000fe20000000000 */
[----:B------:R-:W-:Y:S01]  /*4d40*/  MUFU.TANH R31, R33 ;  /* 0x00000021001f7308 */ /* 0x000fe20000002400 */
[----:B------:R-:W-:Y:S02]  /*4d50*/  FMNMX.FTZ R5, R134, R5, !PT ;  /* 0x0000000586057209 */ /* 0x000fe40007810000 */
[----:B------:R-:W-:Y:S02]  /*4d60*/  FMNMX.FTZ R6, R113, R6, !PT ;  /* 0x0000000671067209 */ /* 0x000fe40007810000 */
[----:B------:R-:W-:Y:S02]  /*4d70*/  ISETP.GT.AND P2, PT, R3, 0x9, PT ;  /* 0x000000090300780c */ /* 0x000fe40003f44270 */
[----:B------:R-:W-:Y:S01]  /*4d80*/  FSEL R24, R73, -INF , P6 ;  /* 0xff80000049187808 */ /* 0x000fe20003000000 */
[----:B------:R-:W-:Y:S01]  /*4d90*/  MUFU.TANH R27, R39 ;  /* 0x00000027001b7308 */ /* 0x000fe20000002400 */
[----:B------:R-:W-:-:S02]  /*4da0*/  FMNMX.FTZ R5, R139, R5, !PT ;  /* 0x000000058b057209 */ /* 0x000fc40007810000 */
[----:B------:R-:W-:Y:S02]  /*4db0*/  FMNMX.FTZ R6, R114, R6, !PT ;  /* 0x0000000672067209 */ /* 0x000fe40007810000 */
[----:B------:R-:W-:Y:S02]  /*4dc0*/  FMNMX.FTZ R8, R16, R17, !PT ;  /* 0x0000001110087209 */ /* 0x000fe40007810000 */
[----:B------:R-:W-:Y:S02]  /*4dd0*/  ISETP.GT.AND P1, PT, R3, 0x10, PT ;  /* 0x000000100300780c */ /* 0x000fe40003f24270 */
[----:B------:R-:W-:Y:S02]  /*4de0*/  FSEL R28, R68, -INF , P2 ;  /* 0xff800000441c7808 */ /* 0x000fe40001000000 */
[----:B------:R-:W-:Y:S02]  /*4df0*/  FMNMX.FTZ R5, R140, R5, !PT ;  /* 0x000000058c057209 */ /* 0x000fe40007810000 */
[----:B------:R-:W-:-:S02]  /*4e00*/  FMNMX.FTZ R6, R115, R6, !PT ;  /* 0x0000000673067209 */ /* 0x000fc40007810000 */
[----:B------:R-:W-:Y:S02]  /*4e10*/  FMNMX.FTZ R8, R24, R8, !PT ;  /* 0x0000000818087209 */ /* 0x000fe40007810000 */
[----:B------:R-:W-:Y:S02]  /*4e20*/  ISETP.GT.AND P0, PT, R3, 0x11, PT ;  /* 0x000000110300780c */ /* 0x000fe40003f04270 */
[----:B------:R-:W-:Y:S02]  /*4e30*/  FSEL R44, R53, -INF , P1 ;  /* 0xff800000352c7808 */ /* 0x000fe40000800000 */
[----:B------:R-:W-:Y:S02]  /*4e40*/  FMNMX.FTZ R5, R141, R5, !PT ;  /* 0x000000058d057209 */ /* 0x000fe40007810000 */
[----:B------:R-:W-:Y:S02]  /*4e50*/  FMNMX.FTZ R6, R143, R6, !PT ;  /* 0x000000068f067209 */ /* 0x000fe40007810000 */
[----:B------:R-:W-:-:S02]  /*4e60*/  FMNMX.FTZ R8, R28, R8, !PT ;  /* 0x000000081c087209 */ /* 0x000fc40007810000 */
[C---:B------:R-:W-:Y:S02]  /*4e70*/  ISETP.GT.AND P6, PT, R3.reuse, 0x18, PT ;  /* 0x000000180300780c */ /* 0x040fe40003fc4270 */
[----:B------:R-:W-:Y:S02]  /*4e80*/  FSEL R96, R52, -INF , P0 ;  /* 0xff80000034607808 */ /* 0x000fe40000000000 */
[----:B------:R-:W-:Y:S02]  /*4e90*/  FMNMX.FTZ R5, R142, R5, !PT ;  /* 0x000000058e057209 */ /* 0x000fe40007810000 */
[----:B------:R-:W-:Y:S02]  /*4ea0*/  FMNMX.FTZ R6, R144, R6, !PT ;  /* 0x0000000690067209 */ /* 0x000fe40007810000 */
[----:B------:R-:W-:Y:S02]  /*4eb0*/  FMNMX.FTZ R8, R44, R8, !PT ;  /* 0x000000082c087209 */ /* 0x000fe40007810000 */
[----:B------:R-:W-:-:S02]  /*4ec0*/  ISETP.GT.AND P2, PT, R3, 0x19, PT ;  /* 0x000000190300780c */ /* 0x000fc40003f44270 */
[----:B------:R-:W-:Y:S02]  /*4ed0*/  FSEL R97, R87, -INF , P6 ;  /* 0xff80000057617808 */ /* 0x000fe40003000000 */
[----:B------:R-:W-:Y:S02]  /*4ee0*/  FMNMX.FTZ R5, R147, R5, !PT ;  /* 0x0000000593057209 */ /* 0x000fe40007810000 */
[----:B------:R-:W-:Y:S02]  /*4ef0*/  FMNMX.FTZ R6, R145, R6, !PT ;  /* 0x0000000691067209 */ /* 0x000fe40007810000 */
[----:B------:R-:W-:Y:S02]  /*4f00*/  FMNMX.FTZ R8, R96, R8, !PT ;  /* 0x0000000860087209 */ /* 0x000fe40007810000 */
[----:B------:R-:W-:Y:S02]  /*4f10*/  ISETP.GT.AND P1, PT, R3, 0x20, PT ;  /* 0x000000200300780c */ /* 0x000fe40003f24270 */
[----:B------:R-:W-:-:S02]  /*4f20*/  FSEL R98, R125, -INF , P2 ;  /* 0xff8000007d627808 */ /* 0x000fc40001000000 */
[----:B------:R-:W-:Y:S02]  /*4f30*/  FMNMX.FTZ R5, R154, R5, !PT ;  /* 0x000000059a057209 */ /* 0x000fe40007810000 */
[----:B------:R-:W-:Y:S02]  /*4f40*/  FMNMX.FTZ R6, R146, R6, !PT ;  /* 0x0000000692067209 */ /* 0x000fe40007810000 */
[----:B------:R-:W-:Y:S02]  /*4f50*/  FMNMX.FTZ R8, R97, R8, !PT ;  /* 0x0000000861087209 */ /* 0x000fe40007810000 */
[----:B------:R-:W-:Y:S02]  /*4f60*/  ISETP.GT.AND P0, PT, R3, 0x21, PT ;  /* 0x000000210300780c */ /* 0x000fe40003f04270 */
[----:B------:R-:W-:Y:S02]  /*4f70*/  FSEL R122, R82, -INF , P1 ;  /* 0xff800000527a7808 */ /* 0x000fe40000800000 */
        /* <DEDUP_REMOVED lines=13> */
[----:B------:R-:W-:Y:S02]  /*5050*/  ISETP.GT.AND P1, PT, R3, 0x30, PT ;  /* 0x000000300300780c */ /* 0x000fe40003f24270 */
[----:B------:R-:W-:Y:S02]  /*5060*/  FMNMX.FTZ R5, R165, R5, !PT ;  /* 0x00000005a5057209 */ /* 0x000fe40007810000 */
[----:B------:R-:W-:Y:S02]  /*5070*/  FSEL R128, R128, -INF , P2 ;  /* 0xff80000080807808 */ /* 0x000fe40001000000 */
[----:B------:R-:W-:Y:S02]  /*5080*/  FMNMX.FTZ R6, R168, R6, !PT ;  /* 0x00000006a8067209 */ /* 0x000fe40007810000 */
[----:B------:R-:W-:Y:S02]  /*5090*/  FMNMX.FTZ R8, R123, R8, !PT ;  /* 0x000000087b087209 */ /* 0x000fe40007810000 */
[----:B------:R-:W-:-:S02]  /*50a0*/  ISETP.GT.AND P0, PT, R3, 0x31, PT ;  /* 0x000000310300780c */ /* 0x000fc40003f04270 */
[----:B------:R-:W-:Y:S02]  /*50b0*/  FMNMX.FTZ R5, R199, R5, !PT ;  /* 0x00000005c7057209 */ /* 0x000fe40007810000 */
[----:B------:R-:W-:Y:S02]  /*50c0*/  FMNMX.FTZ R6, R179, R6, !PT ;  /* 0x00000006b3067209 */ /* 0x000fe40007810000 */
[----:B------:R-:W-:Y:S02]  /*50d0*/  FSEL R131, R131, -INF , P1 ;  /* 0xff80000083837808 */ /* 0x000fe40000800000 */
[----:B------:R-:W-:Y:S02]  /*50e0*/  FMNMX.FTZ R8, R128, R8, !PT ;  /* 0x0000000880087209 */ /* 0x000fe40007810000 */
[----:B------:R-:W-:Y:S02]  /*50f0*/  ISETP.GT.AND P6, PT, R3, 0x38, PT ;  /* 0x000000380300780c */ /* 0x000fe40003fc4270 */
[----:B------:R-:W-:-:S02]  /*5100*/  FMNMX.FTZ R5, R204, R5, !PT ;  /* 0x00000005cc057209 */ /* 0x000fc40007810000 */
[----:B------:R-:W-:Y:S02]  /*5110*/  FMNMX.FTZ R6, R180, R6, !PT ;  /* 0x00000006b4067209 */ /* 0x000fe40007810000 */
[----:B------:R-:W-:Y:S02]  /*5120*/  FSEL R136, R9, -INF , P0 ;  /* 0xff80000009887808 */ /* 0x000fe40000000000 */
[----:B------:R-:W-:Y:S02]  /*5130*/  FMNMX.FTZ R8, R131, R8, !PT ;  /* 0x0000000883087209 */ /* 0x000fe40007810000 */
[----:B------:R-:W-:Y:S02]  /*5140*/  FSEL R182, R32, -INF , P3 ;  /* 0xff80000020b67808 */ /* 0x000fe40001800000 */
[----:B------:R-:W-:Y:S01]  /*5150*/  ISETP.GT.AND P2, PT, R3, 0x39, PT ;  /* 0x000000390300780c */ /* 0x000fe20003f44270 */
[----:B------:R-:W-:Y:S01]  /*5160*/  MUFU.TANH R32, R30 ;  /* 0x0000001e00207308 */ /* 0x000fe20000002400 */
[----:B------:R-:W-:-:S02]  /*5170*/  FMNMX.FTZ R5, R205, R5, !PT ;  /* 0x00000005cd057209 */ /* 0x000fc40007810000 */
[----:B------:R-:W-:Y:S02]  /*5180*/  FMNMX.FTZ R6, R181, R6, !PT ;  /* 0x00000006b5067209 */ /* 0x000fe40007810000 */
[----:B------:R-:W-:Y:S02]  /*5190*/  FSEL R129, R129, -INF , P6 ;  /* 0xff80000081817808 */ /* 0x000fe40003000000 */
[----:B------:R-:W-:Y:S01]  /*51a0*/  FMNMX.FTZ R8, R136, R8, !PT ;  /* 0x0000000888087209 */ /* 0x000fe20007810000 */
[----:B------:R-:W-:Y:S01]  /*51b0*/  MUFU.TANH R30, R35 ;  /* 0x00000023001e7308 */ /* 0x000fe20000002400 */
[----:B------:R-:W-:Y:S02]  /*51c0*/  ISETP.GT.AND P1, PT, R3, 0x40, PT ;  /* 0x000000400300780c */ /* 0x000fe40003f24270 */
[----:B------:R-:W-:Y:S02]  /*51d0*/  FMNMX.FTZ R5, R192, R5, !PT ;  /* 0x00000005c0057209 */ /* 0x000fe40007810000 */
[----:B------:R-:W-:-:S02]  /*51e0*/  FMNMX.FTZ R6, R182, R6, !PT ;  /* 0x00000006b6067209 */ /* 0x000fc40007810000 */
[----:B------:R-:W-:Y:S02]  /*51f0*/  FSEL R137, R137, -INF , P2 ;  /* 0xff80000089897808 */ /* 0x000fe40001000000 */
[----:B------:R-:W-:Y:S02]  /*5200*/  FMNMX.FTZ R8, R129, R8, !PT ;  /* 0x0000000881087209 */ /* 0x000fe40007810000 */
[----:B------:R-:W-:Y:S02]  /*5210*/  FMNMX.FTZ R5, R201, R5, !PT ;  /* 0x00000005c9057209 */ /* 0x000fe40007810000 */
[----:B------:R-:W-:Y:S02]  /*5220*/  ISETP.GT.AND P0, PT, R3, 0x41, PT ;  /* 0x000000410300780c */ /* 0x000fe40003f04270 */
[----:B------:R-:W-:Y:S02]  /*5230*/  FMNMX.FTZ R6, R159, R6, !PT ;  /* 0x000000069f067209 */ /* 0x000fe40007810000 */
        /* <DEDUP_REMOVED lines=14> */
[----:B------:R-:W-:Y:S01]  /*5320*/  ISETP.GT.AND P2, PT, R3, 0x50, PT ;  /* 0x000000500300780c */ /* 0x000fe20003f44270 */
[----:B------:R-:W1:Y:S01]  /*5330*/  SHFL.BFLY PT, R73, R5, 0x2, 0x1f ;  /* 0x0c401f0005497f89 */ /* 0x000e6200000e0000 */
[----:B------:R-:W-:Y:S02]  /*5340*/  FSEL R160, R160, -INF , P0 ;  /* 0xff800000a0a07808 */ /* 0x000fe40000000000 */
[----:B------:R-:W-:Y:S01]  /*5350*/  FMNMX.FTZ R8, R155, R8, !PT ;  /* 0x000000089b087209 */ /* 0x000fe20007810000 */
[----:B------:R-:W2:Y:S01]  /*5360*/  SHFL.BFLY PT, R9, R6, 0x2, 0x1f ;  /* 0x0c401f0006097f89 */ /* 0x000ea200000e0000 */
[----:B------:R-:W-:Y:S02]  /*5370*/  ISETP.GT.AND P1, PT, R3, 0x51, PT ;  /* 0x000000510300780c */ /* 0x000fe40003f24270 */
[----:B------:R-:W-:-:S02]  /*5380*/  FSEL R169, R169, -INF , P2 ;  /* 0xff800000a9a97808 */ /* 0x000fc40001000000 */
[----:B------:R-:W-:Y:S02]  /*5390*/  FMNMX.FTZ R8, R160, R8, !PT ;  /* 0x00000008a0087209 */ /* 0x000fe40007810000 */
[----:B------:R-:W-:Y:S02]  /*53a0*/  ISETP.GT.AND P0, PT, R3, 0x58, PT ;  /* 0x000000580300780c */ /* 0x000fe40003f04270 */
[----:B------:R-:W-:Y:S02]  /*53b0*/  FSEL R172, R172, -INF , P1 ;  /* 0xff800000acac7808 */ /* 0x000fe40000800000 */
[----:B------:R-:W-:Y:S02]  /*53c0*/  FMNMX.FTZ R8, R169, R8, !PT ;  /* 0x00000008a9087209 */ /* 0x000fe40007810000 */
[----:B------:R-:W-:Y:S02]  /*53d0*/  ISETP.GT.AND P3, PT, R7, RZ, PT ;  /* 0x000000ff0700720c */ /* 0x000fe40003f64270 */
[----:B------:R-:W-:-:S02]  /*53e0*/  ISETP.GT.AND P6, PT, R3, 0x59, PT ;  /* 0x000000590300780c */ /* 0x000fc40003fc4270 */
[----:B------:R-:W-:Y:S02]  /*53f0*/  FSEL R171, R63, -INF , P0 ;  /* 0xff8000003fab7808 */ /* 0x000fe40000000000 */
[----:B------:R-:W-:Y:S02]  /*5400*/  FMNMX.FTZ R8, R172, R8, !PT ;  /* 0x00000008ac087209 */ /* 0x000fe40007810000 */
[----:B------:R-:W-:Y:S02]  /*5410*/  FSEL R15, R126, -INF , P3 ;  /* 0xff8000007e0f7808 */ /* 0x000fe40001800000 */
[C---:B------:R-:W-:Y:S02]  /*5420*/  ISETP.GT.AND P3, PT, R3.reuse, 0x60, PT ;  /* 0x000000600300780c */ /* 0x040fe40003f64270 */
[C---:B------:R-:W-:Y:S02]  /*5430*/  ISETP.GT.AND P2, PT, R3.reuse, 0x61, PT ;  /* 0x000000610300780c */ /* 0x040fe40003f44270 */
[----:B------:R-:W-:-:S02]  /*5440*/  ISETP.GT.AND P1, PT, R3, 0x68, PT ;  /* 0x000000680300780c */ /* 0x000fc40003f24270 */
[----:B------:R-:W-:Y:S02]  /*5450*/  ISETP.GT.AND P0, PT, R3, 0x69, PT ;  /* 0x000000690300780c */ /* 0x000fe40003f04270 */
[----:B------:R-:W-:Y:S02]  /*5460*/  FSEL R175, R62, -INF , P6 ;  /* 0xff8000003eaf7808 */ /* 0x000fe40003000000 */
[----:B------:R-:W-:Y:S02]  /*5470*/  FMNMX.FTZ R3, R171, R8, !PT ;  /* 0x00000008ab037209 */ /* 0x000fe40007810000 */
[----:B------:R-:W-:Y:S02]  /*5480*/  FSEL R219, R58, -INF , P3 ;  /* 0xff8000003adb7808 */ /* 0x000fe40001800000 */
[----:B------:R-:W-:Y:S02]  /*5490*/  FMNMX.FTZ R3, R175, R3, !PT ;  /* 0x00000003af037209 */ /* 0x000fe40007810000 */
[----:B------:R-:W-:-:S02]  /*54a0*/  ISETP.GT.AND P6, PT, R7, 0x1, PT ;  /* 0x000000010700780c */ /* 0x000fc40003fc4270 */
[----:B------:R-:W-:Y:S02]  /*54b0*/  FSEL R218, R54, -INF , P2 ;  /* 0xff80000036da7808 */ /* 0x000fe40001000000 */
[----:B------:R-:W-:Y:S02]  /*54c0*/  FMNMX.FTZ R3, R219, R3, !PT ;  /* 0x00000003db037209 */ /* 0x000fe40007810000 */
[----:B------:R-:W-:Y:S02]  /*54d0*/  ISETP.GT.AND P3, PT, R7, 0x8, PT ;  /* 0x000000080700780c */ /* 0x000fe40003f64270 */
[----:B------:R-:W-:Y:S02]  /*54e0*/  FSEL R14, R177, -INF , P6 ;  /* 0xff800000b10e7808 */ /* 0x000fe40003000000 */
[----:B------:R-:W-:Y:S02]  /*54f0*/  FSEL R221, R12, -INF , P1 ;  /* 0xff8000000cdd7808 */ /* 0x000fe40000800000 */
[----:B------:R-:W-:-:S02]  /*5500*/  FMNMX.FTZ R3, R218, R3, !PT ;  /* 0x00000003da037209 */ /* 0x000fc40007810000 */
[----:B-1----:R-:W-:Y:S02]  /*5510*/  FMNMX.FTZ R73, R73, R5, !PT ;  /* 0x0000000549497209 */ /* 0x002fe40007810000 */
[----:B--2---:R-:W-:Y:S02]  /*5520*/  FMNMX.FTZ R6, R6, R9, !PT ;  /* 0x0000000906067209 */ /* 0x004fe40007810000 */
[----:B------:R-:W1:Y:S01]  /*5530*/  MUFU.TANH R9, R29 ;  /* 0x0000001d00097308 */ /* 0x000e620000002400 */
[----:B------:R-:W-:Y:S02]  /*5540*/  ISETP.GT.AND P2, PT, R7, 0x9, PT ;  /* 0x000000090700780c */ /* 0x000fe40003f44270 */
[----:B------:R-:W-:Y:S02]  /*5550*/  FSEL R13, R103, -INF , P3 ;  /* 0xff800000670d7808 */ /* 0x000fe40001800000 */
[----:B------:R-:W-:Y:S02]  /*5560*/  FMNMX.FTZ R5, R15, R14, !PT ;  /* 0x0000000e0f057209 */ /* 0x000fe40007810000 */
[----:B------:R-:W-:Y:S01]  /*5570*/  FSEL R251, R10, -INF , P0 ;  /* 0xff8000000afb7808 */ /* 0x000fe20000000000 */
[----:B------:R-:W2:Y:S01]  /*5580*/  MUFU.TANH R29, R36 ;  /* 0x00000024001d7308 */ /* 0x000ea20000002400 */
[----:B------:R-:W-:-:S02]  /*5590*/  FMNMX.FTZ R3, R221, R3, !PT ;  /* 0x00000003dd037209 */ /* 0x000fc40007810000 */
[----:B------:R-:W-:Y:S02]  /*55a0*/  ISETP.GT.AND P1, PT, R7, 0x10, PT ;  /* 0x000000100700780c */ /* 0x000fe40003f24270 */
[----:B------:R-:W-:Y:S02]  /*55b0*/  FSEL R12, R127, -INF , P2 ;  /* 0xff8000007f0c7808 */ /* 0x000fe40001000000 */
[----:B------:R-:W-:Y:S02]  /*55c0*/  FMNMX.FTZ R5, R13, R5, !PT ;  /* 0x000000050d057209 */ /* 0x000fe40007810000 */
[----:B------:R-:W-:Y:S02]  /*55d0*/  FMNMX.FTZ R3, R251, R3, !PT ;  /* 0x00000003fb037209 */ /* 0x000fe40007810000 */
[----:B------:R-:W-:Y:S02]  /*55e0*/  ISETP.GT.AND P0, PT, R7, 0x11, PT ;  /* 0x000000110700780c */ /* 0x000fe40003f04270 */
[----:B------:R-:W-:Y:S01]  /*55f0*/  FSEL R68, R74, -INF , P1 ;  /* 0xff8000004a447808 */ /* 0x000fe20000800000 */
[----:B------:R-:W3:Y:S01]  /*5600*/  SHFL.BFLY PT, R8, R3, 0x2, 0x1f ;  /* 0x0c401f0003087f89 */ /* 0x000ee200000e0000 */
[----:B------:R-:W-:-:S02]  /*5610*/  FMNMX.FTZ R5, R12, R5, !PT ;  /* 0x000000050c057209 */ /* 0x000fc40007810000 */
[----:B------:R-:W-:Y:S02]  /*5620*/  ISETP.GT.AND P1, PT, R7, 0x18, PT ;  /* 0x000000180700780c */ /* 0x000fe40003f24270 */
[----:B------:R-:W-:Y:S02]  /*5630*/  FSEL R69, R71, -INF , P0 ;  /* 0xff80000047457808 */ /* 0x000fe40000000000 */
[----:B------:R-:W-:Y:S01]  /*5640*/  FMNMX.FTZ R5, R68, R5, !PT ;  /* 0x0000000544057209 */ /* 0x000fe20007810000 */
[----:B------:R-:W-:Y:S01]  /*5650*/  SHFL.BFLY PT, R71, R6, 0x1, 0x1f ;  /* 0x0c201f0006477f89 */ /* 0x000fe200000e0000 */
[----:B------:R-:W-:Y:S02]  /*5660*/  ISETP.GT.AND P0, PT, R7, 0x19, PT ;  /* 0x000000190700780c */ /* 0x000fe40003f04270 */
[----:B-1----:R-:W-:Y:S02]  /*5670*/  FSEL R75, R9, -INF , P1 ;  /* 0xff800000094b7808 */ /* 0x002fe40000800000 */
[----:B------:R-:W-:Y:S01]  /*5680*/  FMNMX.FTZ R5, R69, R5, !PT ;  /* 0x0000000545057209 */ /* 0x000fe20007810000 */
[----:B------:R-:W1:Y:S01]  /*5690*/  SHFL.BFLY PT, R9, R73, 0x1, 0x1f ;  /* 0x0c201f0049097f89 */ /* 0x000e6200000e0000 */
[----:B------:R-:W-:-:S02]  /*56a0*/  ISETP.GT.AND P1, PT, R7, 0x20, PT ;  /* 0x000000200700780c */ /* 0x000fc40003f24270 */
[----:B------:R-:W-:Y:S01]  /*56b0*/  FSEL R74, R189, -INF , P0 ;  /* 0xff800000bd4a7808 */ /* 0x000fe20000000000 */
[----:B------:R-:W-:Y:S01]  /*56c0*/  IMAD.MOV.U32 R189, RZ, RZ, R202 ;  /* 0x000000ffffbd7224 */ /* 0x000fe200078e00ca */
[----:B------:R-:W-:Y:S02]  /*56d0*/  FMNMX.FTZ R5, R75, R5, !PT ;  /* 0x000000054b057209 */ /* 0x000fe40007810000 */
[----:B------:R-:W-:Y:S02]  /*56e0*/  ISETP.GT.AND P0, PT, R7, 0x21, PT ;  /* 0x000000210700780c */ /* 0x000fe40003f04270 */
[----:B------:R-:W-:Y:S01]  /*56f0*/  FSEL R116, R187, -INF , P1 ;  /* 0xff800000bb747808 */ /* 0x000fe20000800000 */
[----:B------:R-:W-:Y:S01]  /*5700*/  IMAD.MOV.U32 R187, RZ, RZ, R201 ;  /* 0x000000ffffbb7224 */ /* 0x000fe200078e00c9 */
[----:B------:R-:W-:Y:S02]  /*5710*/  FMNMX.FTZ R5, R74, R5, !PT ;  /* 0x000000054a057209 */ /* 0x000fe40007810000 */
[----:B------:R-:W-:-:S02]  /*5720*/  ISETP.GT.AND P1, PT, R7, 0x28, PT ;  /* 0x000000280700780c */ /* 0x000fc40003f24270 */
[----:B------:R-:W-:Y:S01]  /*5730*/  FSEL R117, R188, -INF , P0 ;  /* 0xff800000bc757808 */ /* 0x000fe20000000000 */
[----:B------:R-:W-:Y:S01]  /*5740*/  IMAD.MOV.U32 R188, RZ, RZ, R200 ;  /* 0x000000ffffbc7224 */ /* 0x000fe200078e00c8 */
[----:B------:R-:W-:Y:S02]  /*5750*/  FMNMX.FTZ R5, R116, R5, !PT ;  /* 0x0000000574057209 */ /* 0x000fe40007810000 */
[----:B------:R-:W-:Y:S02]  /*5760*/  ISETP.GT.AND P0, PT, R7, 0x29, PT ;  /* 0x000000290700780c */ /* 0x000fe40003f04270 */
[----:B------:R-:W-:Y:S02]  /*5770*/  FSEL R118, R185, -INF , P1 ;  /* 0xff800000b9767808 */ /* 0x000fe40000800000 */
[----:B------:R-:W-:Y:S02]  /*5780*/  FMNMX.FTZ R5, R117, R5, !PT ;  /* 0x0000000575057209 */ /* 0x000fe40007810000 */
[----:B---3--:R-:W-:-:S02]  /*5790*/  FMNMX.FTZ R10, R3, R8, !PT ;  /* 0x00000008030a7209 */ /* 0x008fc40007810000 */
[C---:B------:R-:W-:Y:S01]  /*57a0*/  ISETP.GT.AND P1, PT, R7.reuse, 0x30, PT ;  /* 0x000000300700780c */ /* 0x040fe20003f24270 */
[----:B------:R3:W4:Y:S01]  /*57b0*/  MUFU.TANH R8, R38 ;  /* 0x0000002600087308 */ /* 0x0007220000002400 */
[----:B------:R-:W-:Y:S01]  /*57c0*/  FSEL R120, R186, -INF , P0 ;  /* 0xff800000ba787808 */ /* 0x000fe20000000000 */
[----:B------:R-:W5:Y:S01]  /*57d0*/  SHFL.BFLY PT, R70, R10, 0x1, 0x1f ;  /* 0x0c201f000a467f89 */ /* 0x000f6200000e0000 */
[----:B------:R-:W-:Y:S01]  /*57e0*/  FMNMX.FTZ R3, R118, R5, !PT ;  /* 0x0000000576037209 */ /* 0x000fe20007810000 */
[----:B------:R-:W-:Y:S01]  /*57f0*/  IMAD.MOV.U32 R186, RZ, RZ, R199 ;  /* 0x000000ffffba7224 */ /* 0x000fe200078e00c7 */
[----:B------:R-:W-:Y:S02]  /*5800*/  ISETP.GT.AND P0, PT, R7, 0x31, PT ;  /* 0x000000310700780c */ /* 0x000fe40003f04270 */
[----:B------:R-:W-:Y:S02]  /*5810*/  FSEL R132, R178, -INF , P1 ;  /* 0xff800000b2847808 */ /* 0x000fe40000800000 */
[----:B------:R-:W-:-:S02]  /*5820*/  FMNMX.FTZ R3, R120, R3, !PT ;  /* 0x0000000378037209 */ /* 0x000fc40007810000 */
[C---:B------:R-:W-:Y:S02]  /*5830*/  ISETP.GT.AND P1, PT, R7.reuse, 0x38, PT ;  /* 0x000000380700780c */ /* 0x040fe40003f24270 */
[----:B------:R-:W-:Y:S02]  /*5840*/  FSEL R133, R184, -INF , P0 ;  /* 0xff800000b8857808 */ /* 0x000fe40000000000 */
[----:B------:R-:W-:Y:S01]  /*5850*/  FMNMX.FTZ R3, R132, R3, !PT ;  /* 0x0000000384037209 */ /* 0x000fe20007810000 */
[----:B---3--:R-:W-:Y:S01]  /*5860*/  LDSM.16.MT88.4 R36, [R226+0x100] ;  /* 0x00010000e224783b */ /* 0x008fe20000004200 */
[----:B------:R-:W-:Y:S02]  /*5870*/  ISETP.GT.AND P0, PT, R7, 0x39, PT ;  /* 0x000000390700780c */ /* 0x000fe40003f04270 */
[----:B------:R-:W-:Y:S02]  /*5880*/  FSEL R135, R138, -INF , P1 ;  /* 0xff8000008a877808 */ /* 0x000fe40000800000 */
[----:B------:R-:W-:-:S02]  /*5890*/  FMNMX.FTZ R3, R133, R3, !PT ;  /* 0x0000000385037209 */ /* 0x000fc40007810000 */
[----:B------:R-:W-:Y:S02]  /*58a0*/  ISETP.GT.AND P1, PT, R7, 0x40, PT ;  /* 0x000000400700780c */ /* 0x000fe40003f24270 */
[----:B------:R-:W-:Y:S02]  /*58b0*/  FSEL R138, R176, -INF , P0 ;  /* 0xff800000b08a7808 */ /* 0x000fe40000000000 */
[----:B------:R-:W-:Y:S02]  /*58c0*/  FMNMX.FTZ R3, R135, R3, !PT ;  /* 0x0000000387037209 */ /* 0x000fe40007810000 */
[----:B------:R-:W-:Y:S02]  /*58d0*/  ISETP.GT.AND P0, PT, R7, 0x41, PT ;  /* 0x000000410700780c */ /* 0x000fe40003f04270 */
[----:B------:R-:W-:Y:S02]  /*58e0*/  FSEL R148, R102, -INF , P1 ;  /* 0xff80000066947808 */ /* 0x000fe40000800000 */
[----:B------:R-:W-:-:S02]  /*58f0*/  FMNMX.FTZ R3, R138, R3, !PT ;  /* 0x000000038a037209 */ /* 0x000fc40007810000 */
[----:B------:R-:W-:Y:S02]  /*5900*/  ISETP.GT.AND P3, PT, R7, 0x48, PT ;  /* 0x000000480700780c */ /* 0x000fe40003f64270 */
[----:B------:R-:W-:Y:S02]  /*5910*/  FSEL R149, R99, -INF , P0 ;  /* 0xff80000063957808 */ /* 0x000fe40000000000 */
[----:B------:R-:W-:Y:S02]  /*5920*/  FMNMX.FTZ R3, R148, R3, !PT ;  /* 0x0000000394037209 */ /* 0x000fe40007810000 */
[----:B-1----:R-:W-:Y:S02]  /*5930*/  FMNMX.FTZ R73, R73, R9, !PT ;  /* 0x0000000949497209 */ /* 0x002fe40007810000 */
[----:B------:R-:W-:Y:S01]  /*5940*/  ISETP.GT.AND P2, PT, R7, 0x49, PT ;  /* 0x000000490700780c */ /* 0x000fe20003f44270 */
[----:B------:R-:W1:Y:S01]  /*5950*/  MUFU.TANH R9, R48 ;  /* 0x0000003000097308 */ /* 0x000e620000002400 */
[----:B------:R-:W-:-:S02]  /*5960*/  FSEL R150, R79, -INF , P3 ;  /* 0xff8000004f967808 */ /* 0x000fc40001800000 */
[----:B------:R-:W-:Y:S02]  /*5970*/  FMNMX.FTZ R3, R149, R3, !PT ;  /* 0x0000000395037209 */ /* 0x000fe40007810000 */
[----:B------:R-:W-:Y:S01]  /*5980*/  FMNMX.FTZ R71, R6, R71, !PT ;  /* 0x0000004706477209 */ /* 0x000fe20007810000 */
[C---:B------:R-:W-:Y:S01]  /*5990*/  FMUL.FTZ R6, R73.reuse, c[0x0][0x2d0] ;  /* 0x0000b40049067a20 */ /* 0x040fe20000410000 */
[----:B------:R-:W-:Y:S02]  /*59a0*/  FSETP.NEU.FTZ.AND P0, PT, R73, -INF , PT ;  /* 0xff8000004900780b */ /* 0x000fe40003f1d000 */
[----:B------:R-:W-:Y:S02]  /*59b0*/  ISETP.GT.AND P1, PT, R7, 0x50, PT ;  /* 0x000000500700780c */ /* 0x000fe40003f24270 */
[----:B------:R-:W-:Y:S02]  /*59c0*/  FSEL R152, R94, -INF , P2 ;  /* 0xff8000005e987808 */ /* 0x000fe40001000000 */
[----:B------:R-:W-:-:S02]  /*59d0*/  FMNMX.FTZ R3, R150, R3, !PT ;  /* 0x0000000396037209 */ /* 0x000fc40007810000 */
[----:B------:R-:W-:Y:S02]  /*59e0*/  FSEL R6, R6, RZ, P0 ;  /* 0x000000ff06067208 */ /* 0x000fe40000000000 */
[----:B------:R-:W-:Y:S02]  /*59f0*/  ISETP.GT.AND P0, PT, R7, 0x51, PT ;  /* 0x000000510700780c */ /* 0x000fe40003f04270 */
[----:B------:R-:W-:Y:S01]  /*5a00*/  FSEL R170, R170, -INF , P1 ;  /* 0xff800000aaaa7808 */ /* 0x000fe20000800000 */
[----:B------:R-:W-:Y:S01]  /*5a10*/  FFMA.FTZ R5, R11, c[0x0][0x2d0], -R6 ;  /* 0x0000b4000b057a23 */ /* 0x000fe20000010806 */
[----:B------:R-:W-:Y:S02]  /*5a20*/  FMNMX.FTZ R3, R152, R3, !PT ;  /* 0x0000000398037209 */ /* 0x000fe40007810000 */
[----:B------:R-:W-:Y:S01]  /*5a30*/  ISETP.GT.AND P2, PT, R7, 0x58, PT ;  /* 0x000000580700780c */ /* 0x000fe20003f44270 */
[----:B------:R3:W-:Y:S01]  /*5a40*/  MUFU.EX2 R220, R5 ;  /* 0x0000000500dc7308 */ /* 0x0007e20000000800 */
[----:B------:R-:W-:-:S02]  /*5a50*/  FSEL R173, R32, -INF , P0 ;  /* 0xff80000020ad7808 */ /* 0x000fc40000000000 */
[----:B------:R-:W-:Y:S01]  /*5a60*/  FMNMX.FTZ R3, R170, R3, !PT ;  /* 0x00000003aa037209 */ /* 0x000fe20007810000 */
[----:B------:R-:W-:Y:S01]  /*5a70*/  LDSM.16.MT88.4 R32, [R225+0x100] ;  /* 0x00010000e120783b */ /* 0x000fe20000004200 */
[----:B------:R-:W-:Y:S02]  /*5a80*/  ISETP.GT.AND P1, PT, R7, 0x59, PT ;  /* 0x000000590700780c */ /* 0x000fe40003f24270 */
[----:B------:R-:W-:Y:S02]  /*5a90*/  FSEL R174, R31, -INF , P2 ;  /* 0xff8000001fae7808 */ /* 0x000fe40001000000 */
[----:B------:R-:W-:Y:S02]  /*5aa0*/  FMNMX.FTZ R3, R173, R3, !PT ;  /* 0x00000003ad037209 */ /* 0x000fe40007810000 */
[----:B------:R-:W-:Y:S02]  /*5ab0*/  ISETP.GT.AND P0, PT, R7, 0x60, PT ;  /* 0x000000600700780c */ /* 0x000fe40003f04270 */
[----:B------:R-:W-:-:S02]  /*5ac0*/  FSEL R176, R30, -INF , P1 ;  /* 0xff8000001eb07808 */ /* 0x000fc40000800000 */
[----:B------:R-:W-:Y:S01]  /*5ad0*/  FMNMX.FTZ R3, R174, R3, !PT ;  /* 0x00000003ae037209 */ /* 0x000fe20007810000 */
[----:B---3--:R-:W-:Y:S01]  /*5ae0*/  FFMA.FTZ R5, R18, c[0x0][0x2d0], -R6 ;  /* 0x0000b40012057a23 */ /* 0x008fe20000010806 */
[----:B------:R-:W-:Y:S02]  /*5af0*/  ISETP.GT.AND P2, PT, R7, 0x61, PT ;  /* 0x000000610700780c */ /* 0x000fe40003f44270 */
[----:B--2---:R-:W-:Y:S01]  /*5b00*/  FSEL R216, R29, -INF , P0 ;  /* 0xff8000001dd87808 */ /* 0x004fe20000000000 */
[----:B------:R2:W-:Y:S01]  /*5b10*/  MUFU.EX2 R217, R5 ;  /* 0x0000000500d97308 */ /* 0x0005e20000000800 */
[----:B------:R-:W-:Y:S02]  /*5b20*/  FMNMX.FTZ R3, R176, R3, !PT ;  /* 0x00000003b0037209 */ /* 0x000fe40007810000 */
[----:B------:R-:W-:Y:S02]  /*5b30*/  ISETP.GT.AND P1, PT, R7, 0x68, PT ;  /* 0x000000680700780c */ /* 0x000fe40003f24270 */
[----:B------:R-:W-:-:S02]  /*5b40*/  FSEL R214, R27, -INF , P2 ;  /* 0xff8000001bd67808 */ /* 0x000fc40001000000 */
[----:B------:R-:W-:Y:S02]  /*5b50*/  ISETP.GT.AND P0, PT, R7, 0x69, PT ;  /* 0x000000690700780c */ /* 0x000fe40003f04270 */
[----:B----4-:R-:W-:Y:S01]  /*5b60*/  FSEL R208, R8, -INF , P1 ;  /* 0xff80000008d07808 */ /* 0x010fe20000800000 */
[----:B------:R-:W-:Y:S01]  /*5b70*/  FMUL.FTZ R8, R71, c[0x0][0x2d0] ;  /* 0x0000b40047087a20 */ /* 0x000fe20000410000 */
[----:B-1----:R-:W-:Y:S02]  /*5b80*/  FSEL R183, R9, -INF , P0 ;  /* 0xff80000009b77808 */ /* 0x002fe40000000000 */
[----:B------:R-:W-:Y:S02]  /*5b90*/  FSETP.NEU.FTZ.AND P1, PT, R71, -INF , PT ;  /* 0xff8000004700780b */ /* 0x000fe40003f3d000 */
[----:B-----5:R-:W-:Y:S01]  /*5ba0*/  FMNMX.FTZ R70, R70, R10, !PT ;  /* 0x0000000a46467209 */ /* 0x020fe20007810000 */
[----:B--2---:R-:W-:-:S03]  /*5bb0*/  FFMA.FTZ R5, R19, c[0x0][0x2d0], -R6 ;  /* 0x0000b40013057a23 */ /* 0x004fc60000010806 */
[----:B------:R-:W-:Y:S01]  /*5bc0*/  FSETP.NEU.FTZ.AND P0, PT, R70, -INF , PT ;  /* 0xff8000004600780b */ /* 0x000fe20003f1d000 */
[----:B------:R1:W-:Y:S02]  /*5bd0*/  MUFU.EX2 R203, R5 ;  /* 0x0000000500cb7308 */ /* 0x0003e40000000800 */
[----:B-1----:R-:W-:Y:S01]  /*5be0*/  FMNMX.FTZ R5, R216, R3, !PT ;  /* 0x00000003d8057209 */ /* 0x002fe20007810000 */
[----:B------:R-:W-:-:S03]  /*5bf0*/  FFMA.FTZ R3, R20, c[0x0][0x2d0], -R6 ;  /* 0x0000b40014037a23 */ /* 0x000fc60000010806 */
[----:B------:R-:W-:Y:S02]  /*5c00*/  FMNMX.FTZ R5, R214, R5, !PT ;  /* 0x00000005d6057209 */ /* 0x000fe40007810000 */
[----:B------:R1:W-:Y:S02]  /*5c10*/  MUFU.EX2 R158, R3 ;  /* 0x00000003009e7308 */ /* 0x0003e40000000800 */
[----:B------:R-:W-:Y:S02]  /*5c20*/  FMNMX.FTZ R7, R208, R5, !PT ;  /* 0x00000005d0077209 */ /* 0x000fe40007810000 */
[----:B------:R-:W-:Y:S02]  /*5c30*/  FSEL R5, R8, RZ, P1 ;  /* 0x000000ff08057208 */ /* 0x000fe40000800000 */
[----:B------:R-:W-:-:S03]  /*5c40*/  FMNMX.FTZ R7, R183, R7, !PT ;  /* 0x00000007b7077209 */ /* 0x000fc60007810000 */
[----:B------:R-:W-:Y:S02]  /*5c50*/  FFMA.FTZ R8, R25, c[0x0][0x2d0], -R5 ;  /* 0x0000b40019087a23 */ /* 0x000fe40000010805 */
[----:B------:R-:W2:Y:S02]  /*5c60*/  SHFL.BFLY PT, R9, R7, 0x2, 0x1f ;  /* 0x0c401f0007097f89 */ /* 0x000ea400000e0000 */
[----:B------:R3:W-:Y:S01]  /*5c70*/  MUFU.EX2 R252, R8 ;  /* 0x0000000800fc7308 */ /* 0x0007e20000000800 */
[----:B-1----:R-:W-:-:S07]  /*5c80*/  FFMA.FTZ R3, R21, c[0x0][0x2d0], -R6 ;  /* 0x0000b40015037a23 */ /* 0x002fce0000010806 */
[----:B------:R1:W-:Y:S01]  /*5c90*/  MUFU.EX2 R195, R3 ;  /* 0x0000000300c37308 */ /* 0x0003e20000000800 */
[----:B---3--:R-:W-:-:S07]  /*5ca0*/  FFMA.FTZ R8, R26, c[0x0][0x2d0], -R5 ;  /* 0x0000b4001a087a23 */ /* 0x008fce0000010805 */
[----:B------:R-:W3:Y:S01]  /*5cb0*/  MUFU.EX2 R193, R8 ;  /* 0x0000000800c17308 */ /* 0x000ee20000000800 */
[----:B--2---:R-:W-:Y:S01]  /*5cc0*/  FMNMX.FTZ R7, R7, R9, !PT ;  /* 0x0000000907077209 */ /* 0x004fe20007810000 */
[----:B-1----:R-:W-:-:S06]  /*5cd0*/  FFMA.FTZ R3, R22, c[0x0][0x2d0], -R5 ;  /* 0x0000b40016037a23 */ /* 0x002fcc0000010805 */
[----:B------:R1:W-:Y:S01]  /*5ce0*/  MUFU.EX2 R250, R3 ;  /* 0x0000000300fa7308 */ /* 0x0003e20000000800 */
[----:B---3--:R-:W-:Y:S01]  /*5cf0*/  F2FP.PACK_AB R10, R193, R252 ;  /* 0x000000fcc10a723e */ /* 0x008fe200000000ff */
[----:B-1----:R-:W-:Y:S02]  /*5d00*/  FFMA.FTZ R3, R23, c[0x0][0x2d0], -R5 ;  /* 0x0000b40017037a23 */ /* 0x002fe40000010805 */
[----:B------:R-:W-:Y:S04]  /*5d10*/  LDSM.16.MT88.4 R20, [R224+0x100] ;  /* 0x00010000e014783b */ /* 0x000fe80000004200 */
[----:B------:R1:W-:Y:S02]  /*5d20*/  MUFU.EX2 R249, R3 ;  /* 0x0000000300f97308 */ /* 0x0003e40000000800 */
[----:B-1----:R-:W-:-:S05]  /*5d30*/  FMUL.FTZ R3, R70, c[0x0][0x2d0] ;  /* 0x0000b40046037a20 */ /* 0x002fca0000410000 */
[----:B------:R-:W-:-:S05]  /*5d40*/  FSEL R3, R3, RZ, P0 ;  /* 0x000000ff03037208 */ /* 0x000fca0000000000 */
[--C-:B------:R-:W-:Y:S02]  /*5d50*/  FFMA.FTZ R8, R16, c[0x0][0x2d0], -R3.reuse ;  /* 0x0000b40010087a23 */ /* 0x100fe40000010803 */
[--C-:B------:R-:W-:Y:S02]  /*5d60*/  FFMA.FTZ R0, R17, c[0x0][0x2d0], -R3.reuse ;  /* 0x0000b40011007a23 */ /* 0x100fe40000010803 */
[----:B------:R1:W-:Y:S01]  /*5d70*/  MUFU.EX2 R248, R8 ;  /* 0x0000000800f87308 */ /* 0x0003e20000000800 */
[----:B------:R-:W-:Y:S07]  /*5d80*/  LDSM.16.MT88.4 R16, [R227+0x100] ;  /* 0x00010000e310783b */ /* 0x000fee0000004200 */
[----:B------:R2:W3:Y:S01]  /*5d90*/  MUFU.EX2 R222, R0 ;  /* 0x0000000000de7308 */ /* 0x0004e20000000800 */
[----:B-1----:R-:W1:Y:S01]  /*5da0*/  SHFL.BFLY PT, R8, R7, 0x1, 0x1f ;  /* 0x0c201f0007087f89 */ /* 0x002e6200000e0000 */
[----:B--2---:R-:W-:Y:S01]  /*5db0*/  FFMA.FTZ R0, R24, c[0x0][0x2d0], -R3 ;  /* 0x0000b40018007a23 */ /* 0x004fe20000010803 */
[----:B---3--:R-:W-:-:S02]  /*5dc0*/  F2FP.PACK_AB R9, R222, R248 ;  /* 0x000000f8de09723e */ /* 0x008fc400000000ff */
[----:B------:R-:W-:Y:S03]  /*5dd0*/  LDSM.16.MT88.4 R24, [R227+0x900] ;  /* 0x00090000e318783b */ /* 0x000fe60000004200 */
[----:B------:R2:W-:Y:S01]  /*5de0*/  MUFU.EX2 R244, R0 ;  /* 0x0000000000f47308 */ /* 0x0005e20000000800 */
[----:B-1----:R-:W-:Y:S02]  /*5df0*/  FMNMX.FTZ R72, R7, R8, !PT ;  /* 0x0000000807487209 */ /* 0x002fe40007810000 */
[----:B------:R-:W-:Y:S01]  /*5e00*/  F2FP.PACK_AB R8, R249, R250 ;  /* 0x000000faf908723e */ /* 0x000fe200000000ff */
[----:B--2---:R-:W-:Y:S01]  /*5e10*/  FFMA.FTZ R0, R28, c[0x0][0x2d0], -R3 ;  /* 0x0000b4001c007a23 */ /* 0x004fe20000010803 */
[C---:B------:R-:W-:Y:S01]  /*5e20*/  FSETP.NEU.FTZ.AND P0, PT, R72.reuse, -INF , PT ;  /* 0xff8000004800780b */ /* 0x040fe20003f1d000 */
[----:B------:R-:W-:Y:S01]  /*5e30*/  FMUL.FTZ R2, R72, c[0x0][0x2d0] ;  /* 0x0000b40048027a20 */ /* 0x000fe20000410000 */
[----:B------:R-:W1:Y:S01]  /*5e40*/  LDSM.16.MT88.4 R28, [R224+0x900] ;  /* 0x00090000e01c783b */ /* 0x000e620000004200 */
[----:B------:R2:W3:Y:S02]  /*5e50*/  MUFU.EX2 R194, R0 ;  /* 0x0000000000c27308 */ /* 0x0004e40000000800 */
[----:B--2---:R-:W-:Y:S01]  /*5e60*/  FFMA.FTZ R0, R40, c[0x0][0x2d0], -R6 ;  /* 0x0000b40028007a23 */ /* 0x004fe20000010806 */
[----:B---3--:R-:W-:-:S05]  /*5e70*/  F2FP.PACK_AB R11, R194, R244 ;  /* 0x000000f4c20b723e */ /* 0x008fca00000000ff */
[----:B------:R2:W-:Y:S02]  /*5e80*/  MUFU.EX2 R184, R0 ;  /* 0x0000000000b87308 */ /* 0x0005e40000000800 */
[C---:B------:R-:W-:Y:S08]  /*5e90*/  HMMA.16816.F32 R88, R8.reuse, R20, RZ ;  /* 0x000000140858723c */ /* 0x040ff000000018ff */
[----:B------:R-:W-:Y:S01]  /*5ea0*/  HMMA.16816.F32 R84, R8, R16, RZ ;  /* 0x000000100854723c */ /* 0x000fe200000018ff */
[----:B--2---:R-:W-:-:S04]  /*5eb0*/  FFMA.FTZ R0, R41, c[0x0][0x2d0], -R6 ;  /* 0x0000b40029007a23 */ /* 0x004fc80000010806 */
[----:B------:R2:W-:Y:S03]  /*5ec0*/  MUFU.EX2 R4, R0 ;  /* 0x0000000000047308 */ /* 0x0005e60000000800 */
[C---:B------:R-:W-:Y:S08]  /*5ed0*/  HMMA.16816.F32 R64, R8.reuse, R22, RZ ;  /* 0x000000160840723c */ /* 0x040ff000000018ff */
[----:B------:R-:W-:Y:S01]  /*5ee0*/  HMMA.16816.F32 R60, R8, R18, RZ ;  /* 0x00000012083c723c */ /* 0x000fe200000018ff */
[----:B--2---:R-:W-:Y:S01]  /*5ef0*/  FSEL R0, R2, RZ, P0 ;  /* 0x000000ff02007208 */ /* 0x004fe20000000000 */
[----:B------:R-:W-:-:S06]  /*5f00*/  FFMA.FTZ R2, R42, c[0x0][0x2d0], -R6 ;  /* 0x0000b4002a027a23 */ /* 0x000fcc0000010806 */
[C---:B------:R-:W-:Y:S01]  /*5f10*/  HMMA.16816.F32 R80, R8.reuse, R32, RZ ;  /* 0x000000200850723c */ /* 0x040fe200000018ff */
[----:B------:R-:W-:Y:S01]  /*5f20*/  PLOP3.LUT P0, PT, PT, PT, UP0, 0x80, 0x0 ;  /* 0x000000000000781c */ /* 0x000fe20003f0f008 */
[----:B------:R2:W-:Y:S06]  /*5f30*/  MUFU.EX2 R190, R2 ;  /* 0x0000000200be7308 */ /* 0x0005ec0000000800 */
[C---:B------:R-:W-:Y:S08]  /*5f40*/  HMMA.16816.F32 R76, R8.reuse, R36, RZ ;  /* 0x00000024084c723c */ /* 0x040ff000000018ff */
[----:B------:R-:W-:Y:S01]  /*5f50*/  HMMA.16816.F32 R56, R8, R34, RZ ;  /* 0x000000220838723c */ /* 0x000fe200000018ff */
[----:B--2---:R-:W-:-:S04]  /*5f60*/  FFMA.FTZ R2, R15, c[0x0][0x2d0], -R0 ;  /* 0x0000b4000f027a23 */ /* 0x004fc80000010800 */
[----:B------:R2:W-:Y:S03]  /*5f70*/  MUFU.EX2 R178, R2 ;  /* 0x0000000200b27308 */ /* 0x0005e60000000800 */
[----:B------:R-:W-:Y:S01]  /*5f80*/  HMMA.16816.F32 R48, R8, R38, RZ ;  /* 0x000000260830723c */ /* 0x000fe200000018ff */
[----:B--2---:R-:W-:Y:S01]  /*5f90*/  FFMA.FTZ R2, R14, c[0x0][0x2d0], -R0 ;  /* 0x0000b4000e027a23 */ /* 0x004fe20000010800 */
[----:B------:R-:W-:-:S03]  /*5fa0*/  F2FP.PACK_AB R14, R158, R203 ;  /* 0x000000cb9e0e723e */ /* 0x000fc600000000ff */
[----:B------:R2:W3:Y:S02]  /*5fb0*/  MUFU.EX2 R177, R2 ;  /* 0x0000000200b17308 */ /* 0x0004e40000000800 */
[----:B--2---:R-:W-:Y:S01]  /*5fc0*/  FFMA.FTZ R2, R13, c[0x0][0x2d0], -R0 ;  /* 0x0000b4000d027a23 */ /* 0x004fe20000010800 */
[----:B---3--:R-:W-:-:S05]  /*5fd0*/  F2FP.PACK_AB R13, R177, R178 ;  /* 0x000000b2b10d723e */ /* 0x008fca00000000ff */
[----:B------:R2:W-:Y:S02]  /*5fe0*/  MUFU.EX2 R213, R2 ;  /* 0x0000000200d57308 */ /* 0x0005e40000000800 */
[----:B--2---:R-:W-:Y:S01]  /*5ff0*/  FFMA.FTZ R2, R12, c[0x0][0x2d0], -R0 ;  /* 0x0000b4000c027a23 */ /* 0x004fe20000010800 */
[----:B------:R-:W-:-:S05]  /*6000*/  F2FP.PACK_AB R12, R217, R220 ;  /* 0x000000dcd90c723e */ /* 0x000fca00000000ff */
[----:B------:R2:W3:Y:S02]  /*6010*/  MUFU.EX2 R215, R2 ;  /* 0x0000000200d77308 */ /* 0x0004e40000000800 */
[----:B--2---:R-:W-:Y:S01]  /*6020*/  FFMA.FTZ R2, R43, c[0x0][0x2d0], -R5 ;  /* 0x0000b4002b027a23 */ /* 0x004fe20000010805 */
[----:B---3--:R-:W-:-:S05]  /*6030*/  F2FP.PACK_AB R15, R215, R213 ;  /* 0x000000d5d70f723e */ /* 0x008fca00000000ff */
[----:B------:R2:W-:Y:S02]  /*6040*/  MUFU.EX2 R196, R2 ;  /* 0x0000000200c47308 */ /* 0x0005e40000000800 */
[C---:B------:R-:W-:Y:S08]  /*6050*/  HMMA.16816.F32 R52, R12.reuse, R20, RZ ;  /* 0x000000140c34723c */ /* 0x040ff000000018ff */
[----:B------:R-:W-:Y:S01]  /*6060*/  HMMA.16816.F32 R92, R12, R22, RZ ;  /* 0x000000160c5c723c */ /* 0x000fe200000018ff */
[----:B------:R-:W3:Y:S01]  /*6070*/  LDSM.16.MT88.4 R20, [R225+0x900] ;  /* 0x00090000e114783b */ /* 0x000ee20000004200 */
[----:B--2---:R-:W-:-:S04]  /*6080*/  FFMA.FTZ R2, R45, c[0x0][0x2d0], -R5 ;  /* 0x0000b4002d027a23 */ /* 0x004fc80000010805 */
[----:B------:R2:W4:Y:S02]  /*6090*/  MUFU.EX2 R185, R2 ;  /* 0x0000000200b97308 */ /* 0x0005240000000800 */
[C---:B------:R-:W-:Y:S08]  /*60a0*/  HMMA.16816.F32 R104, R12.reuse, R18, RZ ;  /* 0x000000120c68723c */ /* 0x040ff000000018ff */
[----:B------:R-:W-:Y:S01]  /*60b0*/  HMMA.16816.F32 R40, R12, R32, RZ ;  /* 0x000000200c28723c */ /* 0x000fe200000018ff */
[----:B--2---:R-:W-:-:S07]  /*60c0*/  FFMA.FTZ R2, R46, c[0x0][0x2d0], -R5 ;  /* 0x0000b4002e027a23 */ /* 0x004fce0000010805 */
[C---:B------:R-:W-:Y:S01]  /*60d0*/  HMMA.16816.F32 R108, R12.reuse, R34, RZ ;  /* 0x000000220c6c723c */ /* 0x040fe200000018ff */
[----:B----4-:R-:W-:Y:S01]  /*60e0*/  F2FP.PACK_AB R8, R185, R196 ;  /* 0x000000c4b908723e */ /* 0x010fe200000000ff */
[----:B------:R2:W-:Y:S06]  /*60f0*/  MUFU.EX2 R191, R2 ;  /* 0x0000000200bf7308 */ /* 0x0005ec0000000800 */
[C---:B------:R-:W-:Y:S08]  /*6100*/  HMMA.16816.F32 R32, R12.reuse, R36, RZ ;  /* 0x000000240c20723c */ /* 0x040ff000000018ff */
[----:B------:R-:W-:Y:S01]  /*6110*/  HMMA.16816.F32 R100, R12, R38, RZ ;  /* 0x000000260c64723c */ /* 0x000fe200000018ff */
[----:B--2---:R-:W-:-:S04]  /*6120*/  FFMA.FTZ R2, R47, c[0x0][0x2d0], -R5 ;  /* 0x0000b4002f027a23 */ /* 0x004fc80000010805 */
[----:B------:R2:W4:Y:S02]  /*6130*/  MUFU.EX2 R7, R2 ;  /* 0x0000000200077308 */ /* 0x0005240000000800 */
[--C-:B--2---:R-:W-:Y:S01]  /*6140*/  FFMA.FTZ R2, R44, c[0x0][0x2d0], -R3.reuse ;  /* 0x0000b4002c027a23 */ /* 0x104fe20000010803 */
[----:B----4-:R-:W-:Y:S01]  /*6150*/  F2FP.PACK_AB R10, R7, R191 ;  /* 0x000000bf070a723e */ /* 0x010fe200000000ff */
[----:B------:R-:W-:Y:S01]  /*6160*/  HMMA.16816.F32 R44, R12, R16, RZ ;  /* 0x000000100c2c723c */ /* 0x000fe200000018ff */
[----:B------:R-:W2:Y:S03]  /*6170*/  LDSM.16.MT88.4 R16, [R226+0x900] ;  /* 0x00090000e210783b */ /* 0x000ea60000004200 */
[----:B------:R4:W-:Y:S01]  /*6180*/  MUFU.EX2 R243, R2 ;  /* 0x0000000200f37308 */ /* 0x0009e20000000800 */
[----:B------:R-:W-:Y:S01]  /*6190*/  LDSM.16.MT88.4 R12, [R224+0x1100] ;  /* 0x00110000e00c783b */ /* 0x000fe20000004200 */
[----:B----4-:R-:W-:-:S06]  /*61a0*/  FFMA.FTZ R2, R96, c[0x0][0x2d0], -R3 ;  /* 0x0000b40060027a23 */ /* 0x010fcc0000010803 */
[----:B------:R4:W5:Y:S02]  /*61b0*/  MUFU.EX2 R223, R2 ;  /* 0x0000000200df7308 */ /* 0x0009640000000800 */
[----:B----4-:R-:W-:Y:S01]  /*61c0*/  FFMA.FTZ R2, R97, c[0x0][0x2d0], -R3 ;  /* 0x0000b40061027a23 */ /* 0x010fe20000010803 */
[----:B-----5:R-:W-:-:S05]  /*61d0*/  F2FP.PACK_AB R9, R223, R243 ;  /* 0x000000f3df09723e */ /* 0x020fca00000000ff */
[----:B------:R4:W-:Y:S02]  /*61e0*/  MUFU.EX2 R247, R2 ;  /* 0x0000000200f77308 */ /* 0x0009e40000000800 */
[----:B----4-:R-:W-:-:S06]  /*61f0*/  FFMA.FTZ R2, R98, c[0x0][0x2d0], -R3 ;  /* 0x0000b40062027a23 */ /* 0x010fcc0000010803 */
[----:B------:R4:W5:Y:S02]  /*6200*/  MUFU.EX2 R246, R2 ;  /* 0x0000000200f67308 */ /* 0x0009640000000800 */
[----:B----4-:R-:W-:Y:S01]  /*6210*/  FFMA.FTZ R2, R68, c[0x0][0x2d0], -R0 ;  /* 0x0000b40044027a23 */ /* 0x010fe20000010800 */
[----:B------:R-:W-:Y:S02]  /*6220*/  MOV R68, R205 ;  /* 0x000000cd00447202 */ /* 0x000fe40000000f00 */
[----:B-----5:R-:W-:-:S03]  /*6230*/  F2FP.PACK_AB R11, R246, R247 ;  /* 0x000000f7f60b723e */ /* 0x020fc600000000ff */
[----:B------:R4:W-:Y:S04]  /*6240*/  MUFU.EX2 R211, R2 ;  /* 0x0000000200d37308 */ /* 0x0009e80000000800 */
[C---:B-1----:R-:W-:Y:S08]  /*6250*/  HMMA.16816.F32 R124, R8.reuse, R28, R88 ;  /* 0x0000001c087c723c */ /* 0x042ff00000001858 */
[----:B------:R-:W-:Y:S01]  /*6260*/  HMMA.16816.F32 R96, R8, R24, R84 ;  /* 0x000000180860723c */ /* 0x000fe20000001854 */
[----:B----4-:R-:W-:-:S02]  /*6270*/  FFMA.FTZ R2, R69, c[0x0][0x2d0], -R0 ;  /* 0x0000b40045027a23 */ /* 0x010fc40000010800 */
[----:B------:R-:W-:Y:S02]  /*6280*/  IMAD.MOV.U32 R69, RZ, RZ, R204 ;  /* 0x000000ffff457224 */ /* 0x000fe400078e00cc */
[----:B------:R1:W4:Y:S03]  /*6290*/  MUFU.EX2 R210, R2 ;  /* 0x0000000200d27308 */ /* 0x0003260000000800 */
[C---:B---3--:R-:W-:Y:S08]  /*62a0*/  HMMA.16816.F32 R80, R8.reuse, R20, R80 ;  /* 0x000000140850723c */ /* 0x048ff00000001850 */
[----:B--2---:R-:W-:Y:S01]  /*62b0*/  HMMA.16816.F32 R76, R8, R16, R76 ;  /* 0x00000010084c723c */ /* 0x004fe2000000184c */
        /* <DEDUP_REMOVED lines=11> */
[----:B----4-:R-:W-:Y:S02]  /*6370*/  F2FP.PACK_AB R9, R210, R211 ;  /* 0x000000d3d209723e */ /* 0x010fe400000000ff */
[----:B------:R-:W-:Y:S01]  /*6380*/  F2FP.PACK_AB R10, R190, R4 ;  /* 0x00000004be0a723e */ /* 0x000fe200000000ff */
[----:B-1----:R-:W-:Y:S01]  /*6390*/  FFMA.FTZ R2, R112, c[0x0][0x2d0], -R5 ;  /* 0x0000b40070027a23 */ /* 0x002fe20000010805 */
[----:B--2---:R-:W-:-:S03]  /*63a0*/  F2FP.PACK_AB R11, R209, R212 ;  /* 0x000000d4d10b723e */ /* 0x004fc600000000ff */
[----:B------:R1:W-:Y:S04]  /*63b0*/  MUFU.EX2 R207, R2 ;  /* 0x0000000200cf7308 */ /* 0x0003e80000000800 */
[C---:B------:R-:W-:Y:S08]  /*63c0*/  HMMA.16816.F32 R84, R8.reuse, R20, R40 ;  /* 0x000000140854723c */ /* 0x040ff00000001828 */
[----:B------:R-:W-:Y:S01]  /*63d0*/  HMMA.16816.F32 R40, R8, R22, R108 ;  /* 0x000000160828723c */ /* 0x000fe2000000186c */
[----:B------:R-:W2:Y:S01]  /*63e0*/  LDSM.16.MT88.4 R20, [R226+0x1100] ;  /* 0x00110000e214783b */ /* 0x000ea20000004200 */
[----:B-1----:R-:W-:-:S05]  /*63f0*/  FFMA.FTZ R2, R113, c[0x0][0x2d0], -R5 ;  /* 0x0000b40071027a23 */ /* 0x002fca0000010805 */
[----:B------:R-:W-:Y:S01]  /*6400*/  IMAD.MOV.U32 R108, RZ, RZ, R197 ;  /* 0x000000ffff6c7224 */ /* 0x000fe200078e00c5 */
[----:B------:R1:W3:Y:S01]  /*6410*/  MUFU.EX2 R206, R2 ;  /* 0x0000000200ce7308 */ /* 0x0002e20000000800 */
[----:B------:R-:W-:Y:S01]  /*6420*/  IMAD.MOV.U32 R109, RZ, RZ, R196 ;  /* 0x000000ffff6d7224 */ /* 0x000fe200078e00c4 */
[----:B------:R-:W-:Y:S01]  /*6430*/  HMMA.16816.F32 R44, R8, R24, R44 ;  /* 0x00000018082c723c */ /* 0x000fe2000000182c */
[----:B------:R-:W-:Y:S02]  /*6440*/  IMAD.MOV.U32 R110, RZ, RZ, R195 ;  /* 0x000000ffff6e7224 */ /* 0x000fe400078e00c3 */
[----:B------:R-:W-:-:S05]  /*6450*/  IMAD.MOV.U32 R111, RZ, RZ, R194 ;  /* 0x000000ffff6f7224 */ /* 0x000fca00078e00c2 */
[----:B------:R-:W-:Y:S01]  /*6460*/  HMMA.16816.F32 R52, R8, R28, R52 ;  /* 0x0000001c0834723c */ /* 0x000fe20000001834 */
[----:B-1----:R-:W-:-:S07]  /*6470*/  FFMA.FTZ R2, R114, c[0x0][0x2d0], -R5 ;  /* 0x0000b40072027a23 */ /* 0x002fce0000010805 */
[C---:B------:R-:W-:Y:S01]  /*6480*/  HMMA.16816.F32 R36, R8.reuse, R30, R92 ;  /* 0x0000001e0824723c */ /* 0x040fe2000000185c */
[----:B------:R-:W-:Y:S01]  /*6490*/  LDSM.16.MT88.4 R28, [R227+0x1100] ;  /* 0x00110000e31c783b */ /* 0x000fe20000004200 */
[----:B------:R1:W-:Y:S06]  /*64a0*/  MUFU.EX2 R205, R2 ;  /* 0x0000000200cd7308 */ /* 0x0003ec0000000800 */
[----:B------:R-:W-:Y:S07]  /*64b0*/  HMMA.16816.F32 R88, R8, R18, R100 ;  /* 0x000000120858723c */ /* 0x000fee0000001864 */
[----:B------:R-:W-:-:S02]  /*64c0*/  IMAD.MOV.U32 R103, RZ, RZ, R108 ;  /* 0x000000ffff677224 */ /* 0x000fc400078e006c */
[----:B------:R-:W-:Y:S02]  /*64d0*/  IMAD.MOV.U32 R108, RZ, RZ, R184 ;  /* 0x000000ffff6c7224 */ /* 0x000fe400078e00b8 */
[----:B-1----:R-:W-:Y:S02]  /*64e0*/  FFMA.FTZ R2, R115, c[0x0][0x2d0], -R5 ;  /* 0x0000b40073027a23 */ /* 0x002fe40000010805 */
[----:B------:R-:W-:Y:S01]  /*64f0*/  HMMA.16816.F32 R112, R8, R16, R32 ;  /* 0x000000100870723c */ /* 0x000fe20000001820 */
[----:B------:R-:W-:Y:S01]  /*6500*/  IMAD.MOV.U32 R102, RZ, RZ, R109 ;  /* 0x000000ffff667224 */ /* 0x000fe200078e006d */
[----:B------:R1:W4:Y:S01]  /*6510*/  MUFU.EX2 R204, R2 ;  /* 0x0000000200cc7308 */ /* 0x0003220000000800 */
[----:B------:R-:W-:-:S04]  /*6520*/  IMAD.MOV.U32 R101, RZ, RZ, R108 ;  /* 0x000000ffff657224 */ /* 0x000fc800078e006c */
[----:B------:R-:W-:Y:S01]  /*6530*/  IMAD.MOV.U32 R16, RZ, RZ, R188 ;  /* 0x000000ffff107224 */ /* 0x000fe200078e00bc */
[----:B------:R-:W-:Y:S01]  /*6540*/  HMMA.16816.F32 R32, R8, R26, R104 ;  /* 0x0000001a0820723c */ /* 0x000fe20000001868 */
[----:B------:R-:W5:Y:S01]  /*6550*/  LDSM.16.MT88.4 R24, [R225+0x1100] ;  /* 0x00110000e118783b */ /* 0x000f620000004200 */
[----:B------:R-:W-:-:S05]  /*6560*/  IMAD.MOV.U32 R17, RZ, RZ, R185 ;  /* 0x000000ffff117224 */ /* 0x000fca00078e00b9 */
[----:B------:R-:W-:Y:S01]  /*6570*/  MOV R105, R192 ;  /* 0x000000c000697202 */ /* 0x000fe20000000f00 */
[----:B------:R-:W-:Y:S01]  /*6580*/  IMAD.MOV.U32 R107, RZ, RZ, R4 ;  /* 0x000000ffff6b7224 */ /* 0x000fe200078e0004 */
[----:B---3--:R-:W-:Y:S01]  /*6590*/  F2FP.PACK_AB R8, R206, R207 ;  /* 0x000000cfce08723e */ /* 0x008fe200000000ff */
[----:B-1----:R-:W-:Y:S01]  /*65a0*/  FFMA.FTZ R2, R122, c[0x0][0x2d0], -R3 ;  /* 0x0000b4007a027a23 */ /* 0x002fe20000010803 */
[----:B----4-:R-:W-:Y:S01]  /*65b0*/  F2FP.PACK_AB R10, R204, R205 ;  /* 0x000000cdcc0a723e */ /* 0x010fe200000000ff */
[----:B------:R-:W-:Y:S02]  /*65c0*/  IMAD.MOV.U32 R4, RZ, RZ, R189 ;  /* 0x000000ffff047224 */ /* 0x000fe400078e00bd */
[----:B------:R1:W-:Y:S01]  /*65d0*/  MUFU.EX2 R203, R2 ;  /* 0x0000000200cb7308 */ /* 0x0003e20000000800 */
[----:B------:R-:W-:Y:S02]  /*65e0*/  IMAD.MOV.U32 R106, RZ, RZ, R187 ;  /* 0x000000ffff6a7224 */ /* 0x000fe400078e00bb */
[----:B------:R-:W-:-:S02]  /*65f0*/  IMAD.MOV.U32 R104, RZ, RZ, R159 ;  /* 0x000000ffff687224 */ /* 0x000fc400078e009f */
[----:B------:R-:W-:Y:S02]  /*6600*/  IMAD.MOV.U32 R122, RZ, RZ, R158 ;  /* 0x000000ffff7a7224 */ /* 0x000fe400078e009e */
[----:B------:R-:W-:Y:S02]  /*6610*/  FFMA.FTZ R4, R4, c[0x0][0x2d0], -R6 ;  /* 0x0000b40004047a23 */ /* 0x000fe40000010806 */
        /* <DEDUP_REMOVED lines=10> */
[----:B------:R-:W-:Y:S01]  /*66c0*/  MOV R108, R128 ;  /* 0x00000080006c7202 */ /* 0x000fe20000000f00 */
[----:B-1----:R-:W-:Y:S01]  /*66d0*/  FFMA.FTZ R2, R130, c[0x0][0x2d0], -R6 ;  /* 0x0000b40082027a23 */ /* 0x002fe20000010806 */
[----:B---3--:R-:W-:Y:S01]  /*66e0*/  F2FP.PACK_AB R11, R200, R201 ;  /* 0x000000c9c80b723e */ /* 0x008fe200000000ff */
[----:B------:R-:W-:-:S04]  /*66f0*/  IMAD.MOV.U32 R130, RZ, RZ, R157 ;  /* 0x000000ffff827224 */ /* 0x000fc800078e009d */
[----:B------:R1:W-:Y:S02]  /*6700*/  MUFU.EX2 R199, R2 ;  /* 0x0000000200c77308 */ /* 0x0003e40000000800 */
[C---:B--2---:R-:W-:Y:S08]  /*6710*/  HMMA.16816.F32 R92, R8.reuse, R20, R76 ;  /* 0x00000014085c723c */ /* 0x044ff0000000184c */
[----:B------:R-:W-:Y:S01]  /*6720*/  HMMA.16816.F32 R124, R8, R12, R124 ;  /* 0x0000000c087c723c */ /* 0x000fe2000000187c */
[----:B-1----:R-:W-:-:S02]  /*6730*/  FFMA.FTZ R2, R134, c[0x0][0x2d0], -R6 ;  /* 0x0000b40086027a23 */ /* 0x002fc40000010806 */
[----:B------:R-:W-:Y:S02]  /*6740*/  IMAD.MOV.U32 R134, RZ, RZ, R156 ;  /* 0x000000ffff867224 */ /* 0x000fe400078e009c */
[----:B------:R1:W2:Y:S03]  /*6750*/  MUFU.EX2 R198, R2 ;  /* 0x0000000200c67308 */ /* 0x0002a60000000800 */
[C---:B-----5:R-:W-:Y:S08]  /*6760*/  HMMA.16816.F32 R156, R8.reuse, R24, R80 ;  /* 0x00000018089c723c */ /* 0x060ff00000001850 */
        /* <DEDUP_REMOVED lines=8> */
[----:B-1----:R-:W-:-:S04]  /*67f0*/  FFMA.FTZ R2, R140, c[0x0][0x2d0], -R6 ;  /* 0x0000b4008c027a23 */ /* 0x002fc80000010806 */
[----:B------:R1:W3:Y:S03]  /*6800*/  MUFU.EX2 R196, R2 ;  /* 0x0000000200c47308 */ /* 0x0002e60000000800 */
[----:B------:R-:W-:Y:S07]  /*6810*/  HMMA.16816.F32 R56, R8, R22, R48 ;  /* 0x000000160838723c */ /* 0x000fee0000001830 */
[----:B--2---:R-:W-:Y:S01]  /*6820*/  F2FP.PACK_AB R8, R198, R199 ;  /* 0x000000c7c608723e */ /* 0x004fe200000000ff */
[----:B-1----:R-:W-:Y:S01]  /*6830*/  FFMA.FTZ R2, R116, c[0x0][0x2d0], -R0 ;  /* 0x0000b40074027a23 */ /* 0x002fe20000010800 */
[----:B---3--:R-:W-:-:S03]  /*6840*/  F2FP.PACK_AB R10, R196, R197 ;  /* 0x000000c5c40a723e */ /* 0x008fc600000000ff */
        /* <DEDUP_REMOVED lines=15> */
[C---:B------:R-:W-:Y:S07]  /*6940*/  HMMA.16816.F32 R36, R8.reuse, R24, R84 ;  /* 0x000000180824723c */ /* 0x040fee0000001854 */
[----:B------:R-:W-:Y:S01]  /*6950*/  IMAD.MOV.U32 R87, RZ, RZ, R134 ;  /* 0x000000ffff577224 */ /* 0x000fe200078e0086 */
[----:B------:R-:W-:Y:S01]  /*6960*/  MOV R134, R16 ;  /* 0x0000001000867202 */ /* 0x000fe20000000f00 */
[----:B------:R-:W-:Y:S01]  /*6970*/  HMMA.16816.F32 R52, R8, R12, R52 ;  /* 0x0000000c0834723c */ /* 0x000fe20000001834 */
[----:B------:R-:W2:Y:S01]  /*6980*/  LDSM.16.MT88.4 R12, [R227+0x1900] ;  /* 0x00190000e30c783b */ /* 0x000ea20000004200 */
[----:B------:R-:W-:-:S02]  /*6990*/  IMAD.MOV.U32 R86, RZ, RZ, R130 ;  /* 0x000000ffff567224 */ /* 0x000fc400078e0082 */
[----:B------:R-:W-:Y:S02]  /*69a0*/  IMAD.MOV.U32 R120, RZ, RZ, R134 ;  /* 0x000000ffff787224 */ /* 0x000fe400078e0086 */
[----:B-1----:R-:W-:Y:S02]  /*69b0*/  FFMA.FTZ R2, R143, c[0x0][0x2d0], -R5 ;  /* 0x0000b4008f027a23 */ /* 0x002fe40000010805 */
[----:B------:R-:W-:Y:S01]  /*69c0*/  IMAD.MOV.U32 R134, RZ, RZ, R111 ;  /* 0x000000ffff867224 */ /* 0x000fe200078e006f */
[----:B------:R-:W-:Y:S01]  /*69d0*/  HMMA.16816.F32 R44, R8, R28, R44 ;  /* 0x0000001c082c723c */ /* 0x000fe2000000182c */
[----:B------:R1:W-:Y:S01]  /*69e0*/  MUFU.EX2 R189, R2 ;  /* 0x0000000200bd7308 */ /* 0x0003e20000000800 */
[----:B------:R-:W-:Y:S02]  /*69f0*/  IMAD.MOV.U32 R130, RZ, RZ, R17 ;  /* 0x000000ffff827224 */ /* 0x000fe400078e0011 */
[----:B------:R-:W3:Y:S02]  /*6a00*/  LDSM.16.MT88.4 R16, [R224+0x1900] ;  /* 0x00190000e010783b */ /* 0x000ee40000004200 */
[----:B------:R-:W-:-:S02]  /*6a10*/  IMAD.MOV.U32 R100, RZ, RZ, R130 ;  /* 0x000000ffff647224 */ /* 0x000fc400078e0082 */
[C---:B------:R-:W-:Y:S01]  /*6a20*/  HMMA.16816.F32 R28, R8.reuse, R30, R32 ;  /* 0x0000001e081c723c */ /* 0x040fe20000001820 */
[----:B------:R-:W4:Y:S07]  /*6a30*/  LDSM.16.MT88.4 R32, [R226+0x1900] ;  /* 0x00190000e220783b */ /* 0x000f2e0000004200 */
[C---:B------:R-:W-:Y:S01]  /*6a40*/  HMMA.16816.F32 R40, R8.reuse, R26, R40 ;  /* 0x0000001a0828723c */ /* 0x040fe20000001828 */
[--C-:B-1----:R-:W-:Y:S01]  /*6a50*/  FFMA.FTZ R2, R144, c[0x0][0x2d0], -R5.reuse ;  /* 0x0000b40090027a23 */ /* 0x102fe20000010805 */
[----:B------:R-:W1:Y:S03]  /*6a60*/  LDSM.16.MT88.4 R24, [R225+0x1900] ;  /* 0x00190000e118783b */ /* 0x000e660000004200 */
[----:B------:R5:W2:Y:S03]  /*6a70*/  MUFU.EX2 R188, R2 ;  /* 0x0000000200bc7308 */ /* 0x000aa60000000800 */
[----:B------:R-:W-:Y:S01]  /*6a80*/  HMMA.16816.F32 R88, R8, R22, R88 ;  /* 0x000000160858723c */ /* 0x000fe20000001858 */
[----:B------:R-:W1:Y:S01]  /*6a90*/  LDSM.16.MT88.4 R20, [R224+0x2100] ;  /* 0x00210000e014783b */ /* 0x000e620000004200 */
[----:B-----5:R-:W-:-:S05]  /*6aa0*/  FFMA.FTZ R2, R145, c[0x0][0x2d0], -R5 ;  /* 0x0000b40091027a23 */ /* 0x020fca0000010805 */
[----:B--2---:R-:W-:Y:S01]  /*6ab0*/  F2FP.PACK_AB R8, R188, R189 ;  /* 0x000000bdbc08723e */ /* 0x004fe200000000ff */
[----:B------:R2:W-:Y:S02]  /*6ac0*/  MUFU.EX2 R187, R2 ;  /* 0x0000000200bb7308 */ /* 0x0005e40000000800 */
[----:B--2---:R-:W-:-:S06]  /*6ad0*/  FFMA.FTZ R2, R146, c[0x0][0x2d0], -R5 ;  /* 0x0000b40092027a23 */ /* 0x004fcc0000010805 */
[----:B------:R2:W5:Y:S02]  /*6ae0*/  MUFU.EX2 R186, R2 ;  /* 0x0000000200ba7308 */ /* 0x0005640000000800 */
[----:B--2---:R-:W-:Y:S01]  /*6af0*/  FFMA.FTZ R2, R131, c[0x0][0x2d0], -R3 ;  /* 0x0000b40083027a23 */ /* 0x004fe20000010803 */
[----:B-----5:R-:W-:-:S05]  /*6b00*/  F2FP.PACK_AB R10, R186, R187 ;  /* 0x000000bbba0a723e */ /* 0x020fca00000000ff */
[----:B------:R2:W-:Y:S02]  /*6b10*/  MUFU.EX2 R185, R2 ;  /* 0x0000000200b97308 */ /* 0x0005e40000000800 */
[----:B--2---:R-:W-:-:S06]  /*6b20*/  FFMA.FTZ R2, R136, c[0x0][0x2d0], -R3 ;  /* 0x0000b40088027a23 */ /* 0x004fcc0000010803 */
[----:B------:R2:W5:Y:S02]  /*6b30*/  MUFU.EX2 R184, R2 ;  /* 0x0000000200b87308 */ /* 0x0005640000000800 */
[----:B--2---:R-:W-:Y:S01]  /*6b40*/  FFMA.FTZ R2, R129, c[0x0][0x2d0], -R3 ;  /* 0x0000b40081027a23 */ /* 0x004fe20000010803 */
[----:B-----5:R-:W-:-:S05]  /*6b50*/  F2FP.PACK_AB R9, R184, R185 ;  /* 0x000000b9b809723e */ /* 0x020fca00000000ff */
[----:B------:R2:W-:Y:S02]  /*6b60*/  MUFU.EX2 R117, R2 ;  /* 0x0000000200757308 */ /* 0x0005e40000000800 */
[----:B--2---:R-:W-:Y:S02]  /*6b70*/  FFMA.FTZ R2, R137, c[0x0][0x2d0], -R3 ;  /* 0x0000b40089027a23 */ /* 0x004fe40000010803 */
[----:B------:R-:W-:-:S04]  /*6b80*/  IMAD.MOV.U32 R137, RZ, RZ, R102 ;  /* 0x000000ffff897224 */ /* 0x000fc800078e0066 */
[----:B------:R2:W5:Y:S02]  /*6b90*/  MUFU.EX2 R118, R2 ;  /* 0x0000000200767308 */ /* 0x0005640000000800 */
[----:B--2---:R-:W-:Y:S01]  /*6ba0*/  FFMA.FTZ R2, R147, c[0x0][0x2d0], -R6 ;  /* 0x0000b40093027a23 */ /* 0x004fe20000010806 */
[----:B-----5:R-:W-:-:S05]  /*6bb0*/  F2FP.PACK_AB R11, R118, R117 ;  /* 0x00000075760b723e */ /* 0x020fca00000000ff */
[----:B------:R2:W-:Y:S02]  /*6bc0*/  MUFU.EX2 R116, R2 ;  /* 0x0000000200747308 */ /* 0x0005e40000000800 */
[C---:B------:R-:W-:Y:S08]  /*6bd0*/  HMMA.16816.F32 R140, R8.reuse, R12, R96 ;  /* 0x0000000c088c723c */ /* 0x040ff00000001860 */
[----:B---3--:R-:W-:Y:S01]  /*6be0*/  HMMA.16816.F32 R128, R8, R18, R80 ;  /* 0x000000120880723c */ /* 0x008fe20000001850 */
[----:B--2---:R-:W-:-:S02]  /*6bf0*/  FFMA.FTZ R2, R154, c[0x0][0x2d0], -R6 ;  /* 0x0000b4009a027a23 */ /* 0x004fc40000010806 */
[----:B------:R-:W-:Y:S02]  /*6c00*/  IMAD.MOV.U32 R154, RZ, RZ, R101 ;  /* 0x000000ffff9a7224 */ /* 0x000fe400078e0065 */
[----:B------:R2:W-:Y:S03]  /*6c10*/  MUFU.EX2 R115, R2 ;  /* 0x0000000200737308 */ /* 0x0005e60000000800 */
[C---:B------:R-:W-:Y:S08]  /*6c20*/  HMMA.16816.F32 R144, R8.reuse, R14, R76 ;  /* 0x0000000e0890723c */ /* 0x040ff0000000184c */
[----:B----4-:R-:W-:Y:S01]  /*6c30*/  HMMA.16816.F32 R80, R8, R32, R92 ;  /* 0x000000200850723c */ /* 0x010fe2000000185c */
[----:B--2---:R-:W-:-:S07]  /*6c40*/  FFMA.FTZ R2, R161, c[0x0][0x2d0], -R6 ;  /* 0x0000b400a1027a23 */ /* 0x004fce0000010806 */
[C---:B------:R-:W-:Y:S01]  /*6c50*/  HMMA.16816.F32 R124, R8.reuse, R16, R124 ;  /* 0x00000010087c723c */ /* 0x040fe2000000187c */
[----:B------:R-:W-:Y:S01]  /*6c60*/  IMAD.MOV.U32 R161, RZ, RZ, R106 ;  /* 0x000000ffffa17224 */ /* 0x000fe200078e006a */
[----:B------:R2:W-:Y:S06]  /*6c70*/  MUFU.EX2 R114, R2 ;  /* 0x0000000200727308 */ /* 0x0005ec0000000800 */
[C---:B-1----:R-:W-:Y:S08]  /*6c80*/  HMMA.16816.F32 R156, R8.reuse, R24, R156 ;  /* 0x00000018089c723c */ /* 0x042ff0000000189c */
[----:B------:R-:W-:Y:S01]  /*6c90*/  HMMA.16816.F32 R76, R8, R34, R56 ;  /* 0x00000022084c723c */ /* 0x000fe20000001838 */
[----:B--2---:R-:W-:-:S02]  /*6ca0*/  FFMA.FTZ R2, R162, c[0x0][0x2d0], -R6 ;  /* 0x0000b400a2027a23 */ /* 0x004fc40000010806 */
[----:B------:R-:W-:Y:S02]  /*6cb0*/  IMAD.MOV.U32 R162, RZ, RZ, R103 ;  /* 0x000000ffffa27224 */ /* 0x000fe400078e0067 */
[----:B------:R1:W-:Y:S01]  /*6cc0*/  MUFU.EX2 R113, R2 ;  /* 0x0000000200717308 */ /* 0x0003e20000000800 */
[----:B------:R-:W-:-:S04]  /*6cd0*/  IMAD.MOV.U32 R103, RZ, RZ, R110 ;  /* 0x000000ffff677224 */ /* 0x000fc800078e006e */
[----:B------:R-:W-:Y:S02]  /*6ce0*/  IMAD.MOV.U32 R136, RZ, RZ, R103 ;  /* 0x000000ffff887224 */ /* 0x000fe400078e0067 */
[----:B-1----:R-:W-:Y:S02]  /*6cf0*/  FFMA.FTZ R2, R132, c[0x0][0x2d0], -R0 ;  /* 0x0000b40084027a23 */ /* 0x002fe40000010800 */
[----:B------:R-:W-:Y:S02]  /*6d00*/  IMAD.MOV.U32 R132, RZ, RZ, R100 ;  /* 0x000000ffff847224 */ /* 0x000fe400078e0064 */
[----:B------:R1:W-:Y:S02]  /*6d10*/  MUFU.EX2 R111, R2 ;  /* 0x00000002006f7308 */ /* 0x0003e40000000800 */
[----:B-1----:R-:W-:Y:S02]  /*6d20*/  FFMA.FTZ R2, R133, c[0x0][0x2d0], -R0 ;  /* 0x0000b40085027a23 */ /* 0x002fe40000010800 */
[----:B------:R-:W-:-:S04]  /*6d30*/  IMAD.MOV.U32 R133, RZ, RZ, R107 ;  /* 0x000000ffff857224 */ /* 0x000fc800078e006b */
[----:B------:R1:W2:Y:S02]  /*6d40*/  MUFU.EX2 R110, R2 ;  /* 0x00000002006e7308 */ /* 0x0002a40000000800 */
[----:B-1----:R-:W-:Y:S02]  /*6d50*/  FFMA.FTZ R2, R135, c[0x0][0x2d0], -R0 ;  /* 0x0000b40087027a23 */ /* 0x002fe40000010800 */
[----:B------:R-:W-:-:S04]  /*6d60*/  IMAD.MOV.U32 R135, RZ, RZ, R87 ;  /* 0x000000ffff877224 */ /* 0x000fc800078e0057 */
[----:B------:R1:W-:Y:S02]  /*6d70*/  MUFU.EX2 R109, R2 ;  /* 0x00000002006d7308 */ /* 0x0003e40000000800 */
[----:B-1----:R-:W-:Y:S02]  /*6d80*/  FFMA.FTZ R2, R138, c[0x0][0x2d0], -R0 ;  /* 0x0000b4008a027a23 */ /* 0x002fe40000010800 */
[----:B------:R-:W-:-:S04]  /*6d90*/  IMAD.MOV.U32 R138, RZ, RZ, R86 ;  /* 0x000000ffff8a7224 */ /* 0x000fc800078e0056 */
[----:B------:R1:W3:Y:S01]  /*6da0*/  MUFU.EX2 R107, R2 ;  /* 0x00000002006b7308 */ /* 0x0002e20000000800 */
[----:B------:R-:W-:Y:S07]  /*6db0*/  HMMA.16816.F32 R84, R8, R26, R64 ;  /* 0x0000001a0854723c */ /* 0x000fee0000001840 */
[----:B------:R-:W-:Y:S02]  /*6dc0*/  F2FP.PACK_AB R8, R190, R191 ;  /* 0x000000bfbe08723e */ /* 0x000fe400000000ff */
[----:B--2---:R-:W-:-:S02]  /*6dd0*/  F2FP.PACK_AB R9, R110, R111 ;  /* 0x0000006f6e09723e */ /* 0x004fc400000000ff */
[----:B------:R-:W-:Y:S01]  /*6de0*/  F2FP.PACK_AB R10, R115, R116 ;  /* 0x00000074730a723e */ /* 0x000fe200000000ff */
[----:B-1----:R-:W-:Y:S01]  /*6df0*/  FFMA.FTZ R2, R163, c[0x0][0x2d0], -R6 ;  /* 0x0000b400a3027a23 */ /* 0x002fe20000010806 */
[----:B---3--:R-:W-:Y:S01]  /*6e00*/  F2FP.PACK_AB R11, R107, R109 ;  /* 0x0000006d6b0b723e */ /* 0x008fe200000000ff */
[----:B------:R-:W-:Y:S02]  /*6e10*/  IMAD.MOV.U32 R163, RZ, RZ, R120 ;  /* 0x000000ffffa37224 */ /* 0x000fe400078e0078 */
[----:B------:R1:W-:Y:S01]  /*6e20*/  MUFU.EX2 R112, R2 ;  /* 0x0000000200707308 */ /* 0x0003e20000000800 */
[----:B------:R-:W-:Y:S01]  /*6e30*/  IMAD.MOV.U32 R120, RZ, RZ, R134 ;  /* 0x000000ffff787224 */ /* 0x000fe200078e0086 */
[----:B------:R-:W-:Y:S02]  /*6e40*/  MOV R134, R108 ;  /* 0x0000006c00867202 */ /* 0x000fe40000000f00 */
[C---:B------:R-:W-:Y:S08]  /*6e50*/  HMMA.16816.F32 R64, R8.reuse, R16, R52 ;  /* 0x000000100840723c */ /* 0x040ff00000001834 */
[----:B------:R-:W-:Y:S01]  /*6e60*/  HMMA.16816.F32 R56, R8, R18, R48 ;  /* 0x000000120838723c */ /* 0x000fe20000001830 */
[----:B------:R-:W2:Y:S01]  /*6e70*/  LDSM.16.MT88.4 R16, [R227+0x2100] ;  /* 0x00210000e310783b */ /* 0x000ea20000004200 */
[----:B-1----:R-:W-:-:S02]  /*6e80*/  FFMA.FTZ R2, R165, c[0x0][0x2d0], -R6 ;  /* 0x0000b400a5027a23 */ /* 0x002fc40000010806 */
[----:B------:R-:W-:Y:S02]  /*6e90*/  IMAD.MOV.U32 R165, RZ, RZ, R104 ;  /* 0x000000ffffa57224 */ /* 0x000fe400078e0068 */
[----:B------:R1:W-:Y:S02]  /*6ea0*/  MUFU.EX2 R108, R2 ;  /* 0x00000002006c7308 */ /* 0x0003e40000000800 */
[C---:B------:R-:W-:Y:S08]  /*6eb0*/  HMMA.16816.F32 R52, R8.reuse, R12, R44 ;  /* 0x0000000c0834723c */ /* 0x040ff0000000182c */
[----:B------:R-:W-:Y:S01]  /*6ec0*/  HMMA.16816.F32 R48, R8, R14, R28 ;  /* 0x0000000e0830723c */ /* 0x000fe2000000181c */
[----:B------:R-:W3:Y:S04]  /*6ed0*/  LDSM.16.MT88.4 R12, [R225+0x2100] ;  /* 0x00210000e10c783b */ /* 0x000ee80000004200 */
[----:B------:R-:W4:Y:S01]  /*6ee0*/  LDSM.16.MT88.4 R28, [R226+0x2100] ;  /* 0x00210000e21c783b */ /* 0x000f220000004200 */
[----:B-1----:R-:W-:-:S02]  /*6ef0*/  FFMA.FTZ R2, R164, c[0x0][0x2d0], -R5 ;  /* 0x0000b400a4027a23 */ /* 0x002fc40000010805 */
[C---:B------:R-:W-:Y:S01]  /*6f00*/  HMMA.16816.F32 R44, R8.reuse, R32, R60 ;  /* 0x00000020082c723c */ /* 0x040fe2000000183c */
[----:B------:R-:W-:Y:S01]  /*6f10*/  IMAD.MOV.U32 R164, RZ, RZ, R105 ;  /* 0x000000ffffa47224 */ /* 0x000fe200078e0069 */
[----:B------:R1:W-:Y:S06]  /*6f20*/  MUFU.EX2 R106, R2 ;  /* 0x00000002006a7308 */ /* 0x0003ec0000000800 */
[C---:B------:R-:W-:Y:S08]  /*6f30*/  HMMA.16816.F32 R32, R8.reuse, R34, R88 ;  /* 0x000000220820723c */ /* 0x040ff00000001858 */
[----:B------:R-:W-:Y:S01]  /*6f40*/  HMMA.16816.F32 R36, R8, R24, R36 ;  /* 0x000000180824723c */ /* 0x000fe20000001824 */
[----:B-1----:R-:W-:-:S02]  /*6f50*/  FFMA.FTZ R2, R166, c[0x0][0x2d0], -R5 ;  /* 0x0000b400a6027a23 */ /* 0x002fc40000010805 */
[----:B------:R-:W-:Y:S02]  /*6f60*/  IMAD.MOV.U32 R166, RZ, RZ, R75 ;  /* 0x000000ffffa67224 */ /* 0x000fe400078e004b */
[----:B------:R1:W5:Y:S03]  /*6f70*/  MUFU.EX2 R105, R2 ;  /* 0x0000000200697308 */ /* 0x0003660000000800 */
[----:B------:R-:W-:Y:S01]  /*6f80*/  HMMA.16816.F32 R40, R8, R26, R40 ;  /* 0x0000001a0828723c */ /* 0x000fe20000001828 */
[----:B------:R-:W2:Y:S01]  /*6f90*/  LDSM.16.MT88.4 R24, [R224+0x2900] ;  /* 0x00290000e018783b */ /* 0x000ea20000004200 */
[----:B-1----:R-:W-:-:S05]  /*6fa0*/  FFMA.FTZ R2, R167, c[0x0][0x2d0], -R5 ;  /* 0x0000b400a7027a23 */ /* 0x002fca0000010805 */
[----:B-----5:R-:W-:Y:S01]  /*6fb0*/  F2FP.PACK_AB R8, R105, R106 ;  /* 0x0000006a6908723e */ /* 0x020fe200000000ff */
[----:B------:R1:W-:Y:S02]  /*6fc0*/  MUFU.EX2 R104, R2 ;  /* 0x0000000200687308 */ /* 0x0003e40000000800 */
[----:B-1----:R-:W-:-:S06]  /*6fd0*/  FFMA.FTZ R2, R168, c[0x0][0x2d0], -R5 ;  /* 0x0000b400a8027a23 */ /* 0x002fcc0000010805 */
[----:B------:R1:W5:Y:S02]  /*6fe0*/  MUFU.EX2 R103, R2 ;  /* 0x0000000200677308 */ /* 0x0003640000000800 */
[----:B-1----:R-:W-:Y:S01]  /*6ff0*/  FFMA.FTZ R2, R151, c[0x0][0x2d0], -R3 ;  /* 0x0000b40097027a23 */ /* 0x002fe20000010803 */
[----:B-----5:R-:W-:-:S05]  /*7000*/  F2FP.PACK_AB R10, R103, R104 ;  /* 0x00000068670a723e */ /* 0x020fca00000000ff */
[----:B------:R1:W-:Y:S02]  /*7010*/  MUFU.EX2 R102, R2 ;  /* 0x0000000200667308 */ /* 0x0003e40000000800 */
[----:B-1----:R-:W-:Y:S02]  /*7020*/  FFMA.FTZ R2, R153, c[0x0][0x2d0], -R3 ;  /* 0x0000b40099027a23 */ /* 0x002fe40000010803 */
[----:B------:R-:W-:-:S04]  /*7030*/  IMAD.MOV.U32 R153, RZ, RZ, R132 ;  /* 0x000000ffff997224 */ /* 0x000fc800078e0084 */
[----:B------:R1:W5:Y:S02]  /*7040*/  MUFU.EX2 R101, R2 ;  /* 0x0000000200657308 */ /* 0x0003640000000800 */
[----:B-1----:R-:W-:Y:S01]  /*7050*/  FFMA.FTZ R2, R155, c[0x0][0x2d0], -R3 ;  /* 0x0000b4009b027a23 */ /* 0x002fe20000010803 */
[----:B-----5:R-:W-:Y:S01]  /*7060*/  F2FP.PACK_AB R9, R101, R102 ;  /* 0x000000666509723e */ /* 0x020fe200000000ff */
[----:B------:R-:W-:-:S04]  /*7070*/  IMAD.MOV.U32 R155, RZ, RZ, R135 ;  /* 0x000000ffff9b7224 */ /* 0x000fc800078e0087 */
[----:B------:R1:W-:Y:S02]  /*7080*/  MUFU.EX2 R100, R2 ;  /* 0x0000000200647308 */ /* 0x0003e40000000800 */
[----:B-1----:R-:W-:-:S06]  /*7090*/  FFMA.FTZ R2, R160, c[0x0][0x2d0], -R3 ;  /* 0x0000b400a0027a23 */ /* 0x002fcc0000010803 */
[----:B------:R1:W5:Y:S02]  /*70a0*/  MUFU.EX2 R99, R2 ;  /* 0x0000000200637308 */ /* 0x0003640000000800 */
[----:B-1----:R-:W-:Y:S01]  /*70b0*/  FFMA.FTZ R2, R148, c[0x0][0x2d0], -R0 ;  /* 0x0000b40094027a23 */ /* 0x002fe20000010800 */
[----:B-----5:R-:W-:-:S05]  /*70c0*/  F2FP.PACK_AB R11, R99, R100 ;  /* 0x00000064630b723e */ /* 0x020fca00000000ff */
[----:B------:R1:W-:Y:S02]  /*70d0*/  MUFU.EX2 R98, R2 ;  /* 0x0000000200627308 */ /* 0x0003e40000000800 */
[C---:B------:R-:W-:Y:S08]  /*70e0*/  HMMA.16816.F32 R124, R8.reuse, R20, R124 ;  /* 0x00000014087c723c */ /* 0x040ff0000000187c */
[----:B------:R-:W-:Y:S01]  /*70f0*/  HMMA.16816.F32 R128, R8, R22, R128 ;  /* 0x000000160880723c */ /* 0x000fe20000001880 */
[----:B-1----:R-:W-:-:S04]  /*7100*/  FFMA.FTZ R2, R149, c[0x0][0x2d0], -R0 ;  /* 0x0000b40095027a23 */ /* 0x002fc80000010800 */
[----:B------:R1:W5:Y:S03]  /*7110*/  MUFU.EX2 R97, R2 ;  /* 0x0000000200617308 */ /* 0x0003660000000800 */
[C---:B--2---:R-:W-:Y:S08]  /*7120*/  HMMA.16816.F32 R140, R8.reuse, R16, R140 ;  /* 0x00000010088c723c */ /* 0x044ff0000000188c */
[----:B------:R-:W-:Y:S01]  /*7130*/  HMMA.16816.F32 R144, R8, R18, R144 ;  /* 0x000000120890723c */ /* 0x000fe20000001890 */
[----:B-1----:R-:W-:-:S07]  /*7140*/  FFMA.FTZ R2, R150, c[0x0][0x2d0], -R0 ;  /* 0x0000b40096027a23 */ /* 0x002fce0000010800 */
[C---:B---3--:R-:W-:Y:S01]  /*7150*/  HMMA.16816.F32 R156, R8.reuse, R12, R156 ;  /* 0x0000000c089c723c */ /* 0x048fe2000000189c */
[----:B------:R-:W-:Y:S01]  /*7160*/  LDSM.16.MT88.4 R148, [R227+0x3100] ;  /* 0x00310000e394783b */ /* 0x000fe20000004200 */
[----:B------:R1:W-:Y:S06]  /*7170*/  MUFU.EX2 R96, R2 ;  /* 0x0000000200607308 */ /* 0x0003ec0000000800 */
[C---:B------:R-:W-:Y:S08]  /*7180*/  HMMA.16816.F32 R84, R8.reuse, R14, R84 ;  /* 0x0000000e0854723c */ /* 0x040ff00000001854 */
[----:B----4-:R-:W-:Y:S01]  /*7190*/  HMMA.16816.F32 R80, R8, R28, R80 ;  /* 0x0000001c0850723c */ /* 0x010fe20000001850 */
[----:B-1----:R-:W-:-:S04]  /*71a0*/  FFMA.FTZ R2, R152, c[0x0][0x2d0], -R0 ;  /* 0x0000b40098027a23 */ /* 0x002fc80000010800 */
[----:B------:R1:W2:Y:S03]  /*71b0*/  MUFU.EX2 R95, R2 ;  /* 0x00000002005f7308 */ /* 0x0002a60000000800 */
[----:B------:R-:W-:Y:S07]  /*71c0*/  HMMA.16816.F32 R76, R8, R30, R76 ;  /* 0x0000001e084c723c */ /* 0x000fee000000184c */
[----:B------:R-:W-:-:S02]  /*71d0*/  F2FP.PACK_AB R8, R113, R114 ;  /* 0x000000727108723e */ /* 0x000fc400000000ff */
[----:B-----5:R-:W-:Y:S02]  /*71e0*/  F2FP.PACK_AB R9, R97, R98 ;  /* 0x000000626109723e */ /* 0x020fe400000000ff */
        /* <DEDUP_REMOVED lines=16> */
[----:B------:R-:W5:Y:S07]  /*72f0*/  LDSM.16.MT88.4 R12, [R226+0x2900] ;  /* 0x00290000e20c783b */ /* 0x000f6e0000004200 */
[----:B------:R-:W-:Y:S01]  /*7300*/  HMMA.16816.F32 R32, R8, R30, R32 ;  /* 0x0000001e0820723c */ /* 0x000fe20000001820 */
[----:B-1----:R-:W-:-:S04]  /*7310*/  FFMA.FTZ R2, R182, c[0x0][0x2d0], -R5 ;  /* 0x0000b400b6027a23 */ /* 0x002fc80000010805 */
[----:B------:R1:W1:Y:S03]  /*7320*/  MUFU.EX2 R91, R2 ;  /* 0x00000002005b7308 */ /* 0x0002660000000800 */
[----:B------:R-:W-:Y:S07]  /*7330*/  HMMA.16816.F32 R44, R8, R28, R44 ;  /* 0x0000001c082c723c */ /* 0x000fee000000182c */
[----:B---3--:R-:W-:Y:S01]  /*7340*/  F2FP.PACK_AB R8, R93, R94 ;  /* 0x0000005e5d08723e */ /* 0x008fe200000000ff */
[----:B-1----:R-:W-:Y:S01]  /*7350*/  FFMA.FTZ R2, R169, c[0x0][0x2d0], -R3 ;  /* 0x0000b400a9027a23 */ /* 0x002fe20000010803 */
[----:B------:R-:W-:Y:S01]  /*7360*/  F2FP.PACK_AB R10, R91, R92 ;  /* 0x0000005c5b0a723e */ /* 0x000fe200000000ff */
[----:B------:R-:W-:-:S02]  /*7370*/  IMAD.MOV.U32 R169, RZ, RZ, R153 ;  /* 0x000000ffffa97224 */ /* 0x000fc400078e0099 */
        /* <DEDUP_REMOVED lines=10> */
[----:B------:R-:W-:Y:S02]  /*7420*/  IMAD.MOV.U32 R166, RZ, RZ, R164 ;  /* 0x000000ffffa67224 */ /* 0x000fe400078e00a4 */
[----:B------:R-:W-:Y:S02]  /*7430*/  IMAD.MOV.U32 R164, RZ, RZ, R165 ;  /* 0x000000ffffa47224 */ /* 0x000fe400078e00a5 */
[----:B------:R-:W-:Y:S02]  /*7440*/  IMAD.MOV.U32 R165, RZ, RZ, R163 ;  /* 0x000000ffffa57224 */ /* 0x000fe400078e00a3 */
[----:B------:R-:W-:Y:S01]  /*7450*/  IMAD.MOV.U32 R163, RZ, RZ, R138 ;  /* 0x000000ffffa37224 */ /* 0x000fe200078e008a */
[----:B------:R-:W-:Y:S01]  /*7460*/  HMMA.16816.F32 R124, R8, R24, R124 ;  /* 0x00000018087c723c */ /* 0x000fe2000000187c */
[----:B------:R-:W-:Y:S01]  /*7470*/  IMAD.MOV.U32 R138, RZ, RZ, R162 ;  /* 0x000000ffff8a7224 */ /* 0x000fe200078e00a2 */
[----:B------:R-:W-:Y:S01]  /*7480*/  MOV R162, R139 ;  /* 0x0000008b00a27202 */ /* 0x000fe20000000f00 */
[----:B------:R-:W-:-:S02]  /*7490*/  IMAD.MOV.U32 R139, RZ, RZ, R74 ;  /* 0x000000ffff8b7224 */ /* 0x000fc400078e004a */
[----:B------:R1:W-:Y:S01]  /*74a0*/  MUFU.EX2 R74, R2 ;  /* 0x00000002004a7308 */ /* 0x0003e20000000800 */
[----:B------:R-:W-:Y:S02]  /*74b0*/  IMAD.MOV.U32 R168, RZ, RZ, R164 ;  /* 0x000000ffffa87224 */ /* 0x000fe400078e00a4 */
[----:B------:R-:W-:Y:S01]  /*74c0*/  IMAD.MOV.U32 R167, RZ, RZ, R165 ;  /* 0x000000ffffa77224 */ /* 0x000fe200078e00a5 */
[C---:B------:R-:W-:Y:S01]  /*74d0*/  HMMA.16816.F32 R128, R8.reuse, R26, R128 ;  /* 0x0000001a0880723c */ /* 0x040fe20000001880 */
[----:B------:R-:W-:Y:S02]  /*74e0*/  IMAD.MOV.U32 R164, RZ, RZ, R162 ;  /* 0x000000ffffa47224 */ /* 0x000fe400078e00a2 */
[----:B------:R-:W-:Y:S02]  /*74f0*/  IMAD.MOV.U32 R165, RZ, RZ, R161 ;  /* 0x000000ffffa57224 */ /* 0x000fe400078e00a1 */
[----:B------:R-:W-:Y:S02]  /*7500*/  IMAD.MOV.U32 R152, RZ, RZ, R138 ;  /* 0x000000ffff987224 */ /* 0x000fe400078e008a */
[----:B------:R-:W-:Y:S01]  /*7510*/  IMAD.MOV.U32 R138, RZ, RZ, R154 ;  /* 0x000000ffff8a7224 */ /* 0x000fe200078e009a */
[----:B--2---:R-:W-:Y:S01]  /*7520*/  HMMA.16816.F32 R140, R8, R20, R140 ;  /* 0x00000014088c723c */ /* 0x004fe2000000188c */
[----:B------:R-:W-:-:S02]  /*7530*/  IMAD.MOV.U32 R179, RZ, RZ, R165 ;  /* 0x000000ffffb37224 */ /* 0x000fc400078e00a5 */
[----:B------:R-:W-:Y:S02]  /*7540*/  IMAD.MOV.U32 R154, RZ, RZ, R137 ;  /* 0x000000ffff9a7224 */ /* 0x000fe400078e0089 */
[----:B-1----:R-:W-:Y:S02]  /*7550*/  FFMA.FTZ R2, R69, c[0x0][0x2d0], -R6 ;  /* 0x0000b40045027a23 */ /* 0x002fe40000010806 */
[----:B------:R-:W-:Y:S01]  /*7560*/  IMAD.MOV.U32 R137, RZ, RZ, R136 ;  /* 0x000000ffff897224 */ /* 0x000fe200078e0088 */
[----:B------:R-:W-:Y:S01]  /*7570*/  HMMA.16816.F32 R144, R8, R22, R144 ;  /* 0x000000160890723c */ /* 0x000fe20000001890 */
[----:B------:R1:W2:Y:S01]  /*7580*/  MUFU.EX2 R69, R2 ;  /* 0x0000000200457308 */ /* 0x0002a20000000800 */
[----:B------:R-:W-:Y:S02]  /*7590*/  IMAD.MOV.U32 R136, RZ, RZ, R120 ;  /* 0x000000ffff887224 */ /* 0x000fe400078e0078 */
[----:B------:R-:W-:Y:S02]  /*75a0*/  IMAD.MOV.U32 R120, RZ, RZ, R134 ;  /* 0x000000ffff787224 */ /* 0x000fe400078e0086 */
[----:B------:R-:W-:-:S02]  /*75b0*/  IMAD.MOV.U32 R171, RZ, RZ, R138 ;  /* 0x000000ffffab7224 */ /* 0x000fc400078e008a */
[C---:B----4-:R-:W-:Y:S08]  /*75c0*/  HMMA.16816.F32 R156, R8.reuse, R16, R156 ;  /* 0x00000010089c723c */ /* 0x050ff0000000189c */
[----:B-----5:R-:W-:Y:S01]  /*75d0*/  HMMA.16816.F32 R80, R8, R12, R80 ;  /* 0x0000000c0850723c */ /* 0x020fe20000001850 */
[----:B-1----:R-:W-:-:S04]  /*75e0*/  FFMA.FTZ R2, R68, c[0x0][0x2d0], -R6 ;  /* 0x0000b40044027a23 */ /* 0x002fc80000010806 */
[----:B------:R1:W-:Y:S03]  /*75f0*/  MUFU.EX2 R68, R2 ;  /* 0x0000000200447308 */ /* 0x0003e60000000800 */
[C---:B------:R-:W-:Y:S01]  /*7600*/  HMMA.16816.F32 R76, R8.reuse, R14, R76 ;  /* 0x0000000e084c723c */ /* 0x040fe2000000184c */
[----:B-1----:R-:W-:Y:S02]  /*7610*/  FFMA.FTZ R2, R166, c[0x0][0x2d0], -R6 ;  /* 0x0000b400a6027a23 */ /* 0x002fe40000010806 */
[----:B------:R-:W-:Y:S02]  /*7620*/  IMAD.MOV.U32 R166, RZ, RZ, R163 ;  /* 0x000000ffffa67224 */ /* 0x000fe400078e00a3 */
[----:B------:R1:W3:Y:S03]  /*7630*/  MUFU.EX2 R63, R2 ;  /* 0x00000002003f7308 */ /* 0x0002e60000000800 */
[----:B------:R-:W-:Y:S07]  /*7640*/  HMMA.16816.F32 R160, R8, R18, R84 ;  /* 0x0000001208a0723c */ /* 0x000fee0000001854 */
[----:B--2---:R-:W-:Y:S01]  /*7650*/  F2FP.PACK_AB R8, R69, R74 ;  /* 0x0000004a4508723e */ /* 0x004fe200000000ff */
[----:B------:R-:W-:Y:S01]  /*7660*/  IMAD.MOV.U32 R85, RZ, RZ, R123 ;  /* 0x000000ffff557224 */ /* 0x000fe200078e007b */
[----:B------:R-:W-:Y:S01]  /*7670*/  MOV R84, R137 ;  /* 0x0000008900547202 */ /* 0x000fe20000000f00 */
[----:B------:R-:W-:-:S02]  /*7680*/  IMAD.MOV.U32 R86, RZ, RZ, R121 ;  /* 0x000000ffff567224 */ /* 0x000fc400078e0079 */
[----:B-1----:R-:W-:Y:S01]  /*7690*/  FFMA.FTZ R2, R170, c[0x0][0x2d0], -R0 ;  /* 0x0000b400aa027a23 */ /* 0x002fe20000010800 */
[----:B---3--:R-:W-:Y:S01]  /*76a0*/  F2FP.PACK_AB R10, R63, R68 ;  /* 0x000000443f0a723e */ /* 0x008fe200000000ff */
[----:B------:R-:W-:Y:S02]  /*76b0*/  IMAD.MOV.U32 R170, RZ, RZ, R154 ;  /* 0x000000ffffaa7224 */ /* 0x000fe400078e009a */
        /* <DEDUP_REMOVED lines=9> */
[----:B--2---:R-:W-:Y:S02]  /*7750*/  F2FP.PACK_AB R11, R31, R60 ;  /* 0x0000003c1f0b723e */ /* 0x004fe400000000ff */
[----:B------:R-:W-:-:S03]  /*7760*/  MOV R168, R133 ;  /* 0x0000008500a87202 */ /* 0x000fc60000000f00 */
[----:B------:R1:W-:Y:S01]  /*7770*/  MUFU.EX2 R29, R2 ;  /* 0x00000002001d7308 */ /* 0x0003e20000000800 */
[----:B------:R-:W2:Y:S01]  /*7780*/  LDSM.16.MT88.4 R132, [R224+0x3100] ;  /* 0x00310000e084783b */ /* 0x000ea20000004200 */
[C---:B------:R-:W-:Y:S07]  /*7790*/  HMMA.16816.F32 R56, R8.reuse, R26, R56 ;  /* 0x0000001a0838723c */ /* 0x040fee0000001838 */
[----:B------:R-:W-:Y:S01]  /*77a0*/  IMAD.MOV.U32 R27, RZ, RZ, R136 ;  /* 0x000000ffff1b7224 */ /* 0x000fe200078e0088 */
[----:B------:R-:W-:Y:S01]  /*77b0*/  HMMA.16816.F32 R64, R8, R24, R64 ;  /* 0x000000180840723c */ /* 0x000fe20000001840 */
[----:B-1----:R-:W-:-:S04]  /*77c0*/  FFMA.FTZ R2, R167, c[0x0][0x2d0], -R5 ;  /* 0x0000b400a7027a23 */ /* 0x002fc80000010805 */
[----:B------:R1:W3:Y:S03]  /*77d0*/  MUFU.EX2 R30, R2 ;  /* 0x00000002001e7308 */ /* 0x0002e60000000800 */
[C---:B------:R-:W-:Y:S08]  /*77e0*/  HMMA.16816.F32 R48, R8.reuse, R22, R48 ;  /* 0x000000160830723c */ /* 0x040ff00000001830 */
[----:B------:R-:W-:Y:S01]  /*77f0*/  HMMA.16816.F32 R52, R8, R20, R52 ;  /* 0x000000140834723c */ /* 0x000fe20000001834 */
[----:B-1----:R-:W-:-:S07]  /*7800*/  FFMA.FTZ R2, R166, c[0x0][0x2d0], -R5 ;  /* 0x0000b400a6027a23 */ /* 0x002fce0000010805 */
[C---:B------:R-:W-:Y:S01]  /*7810*/  HMMA.16816.F32 R44, R8.reuse, R12, R44 ;  /* 0x0000000c082c723c */ /* 0x040fe2000000182c */
[----:B---3--:R-:W-:Y:S01]  /*7820*/  F2FP.PACK_AB R176, R30, R29 ;  /* 0x0000001d1eb0723e */ /* 0x008fe200000000ff */
[----:B------:R1:W-:Y:S05]  /*7830*/  MUFU.EX2 R28, R2 ;  /* 0x00000002001c7308 */ /* 0x0003ea0000000800 */
[----:B------:R-:W-:Y:S01]  /*7840*/  FADD.FTZ R12, R220, R217 ;  /* 0x000000d9dc0c7221 */ /* 0x000fe20000010000 */
[C---:B------:R-:W-:Y:S01]  /*7850*/  HMMA.16816.F32 R32, R8.reuse, R14, R32 ;  /* 0x0000000e0820723c */ /* 0x040fe20000001820 */
[----:B------:R-:W-:Y:S01]  /*7860*/  FADD.FTZ R13, R178, R177 ;  /* 0x000000b1b20d7221 */ /* 0x000fe20000010000 */
[----:B------:R3:W-:Y:S06]  /*7870*/  MUFU.EX2 R15, R4 ;  /* 0x00000004000f7308 */ /* 0x0007ec0000000800 */
[----:B------:R-:W-:Y:S01]  /*7880*/  HMMA.16816.F32 R36, R8, R16, R36 ;  /* 0x000000100824723c */ /* 0x000fe20000001824 */
[----:B-1----:R-:W-:-:S02]  /*7890*/  FFMA.FTZ R2, R164, c[0x0][0x2d0], -R5 ;  /* 0x0000b400a4027a23 */ /* 0x002fc40000010805 */
[----:B------:R-:W-:Y:S01]  /*78a0*/  FFMA.FTZ R5, R214, c[0x0][0x2d0], -R0 ;  /* 0x0000b400d6057a23 */ /* 0x000fe20000010800 */
[----:B------:R-:W1:Y:S01]  /*78b0*/  LDSM.16.MT88.4 R164, [R225+0x3100] ;  /* 0x00310000e1a4783b */ /* 0x000e620000004200 */
[----:B------:R4:W5:Y:S03]  /*78c0*/  MUFU.EX2 R26, R2 ;  /* 0x00000002001a7308 */ /* 0x0009660000000800 */
[----:B------:R-:W-:Y:S01]  /*78d0*/  HMMA.16816.F32 R40, R8, R18, R40 ;  /* 0x000000120828723c */ /* 0x000fe20000001828 */
[----:B------:R-:W1:Y:S01]  /*78e0*/  LDSM.16.MT88.4 R16, [R226+0x3100] ;  /* 0x00310000e210783b */ /* 0x000e620000004200 */
[----:B---3--:R-:W-:-:S03]  /*78f0*/  FADD.FTZ R4, R250, R249 ;  /* 0x000000f9fa047221 */ /* 0x008fc60000010000 */
[----:B------:R-:W-:Y:S01]  /*7900*/  MUFU.EX2 R9, R5 ;  /* 0x0000000500097308 */ /* 0x000fe20000000800 */
[----:B----4-:R-:W-:Y:S01]  /*7910*/  FFMA.FTZ R2, R219, c[0x0][0x2d0], -R3 ;  /* 0x0000b400db027a23 */ /* 0x010fe20000010803 */
[----:B-----5:R-:W-:Y:S01]  /*7920*/  F2FP.PACK_AB R178, R26, R28 ;  /* 0x0000001c1ab2723e */ /* 0x020fe200000000ff */
[----:B------:R-:W-:-:S05]  /*7930*/  IMAD.MOV.U32 R219, RZ, RZ, R120 ;  /* 0x000000ffffdb7224 */ /* 0x000fca00078e0078 */
[----:B------:R3:W-:Y:S01]  /*7940*/  MUFU.EX2 R25, R2 ;  /* 0x0000000200197308 */ /* 0x0007e20000000800 */
[----:B------:R-:W-:Y:S02]  /*7950*/  IMAD.MOV.U32 R120, RZ, RZ, R139 ;  /* 0x000000ffff787224 */ /* 0x000fe400078e008b */
[----:B------:R-:W-:Y:S02]  /*7960*/  IMAD.MOV.U32 R139, RZ, RZ, R7 ;  /* 0x000000ffff8b7224 */ /* 0x000fe400078e0007 */
[----:B------:R-:W-:Y:S02]  /*7970*/  FFMA.FTZ R7, R208, c[0x0][0x2d0], -R0 ;  /* 0x0000b400d0077a23 */ /* 0x000fe40000010800 */
[----:B------:R-:W-:Y:S02]  /*7980*/  IMAD.MOV.U32 R87, RZ, RZ, R139 ;  /* 0x000000ffff577224 */ /* 0x000fe400078e008b */
[----:B------:R4:W-:Y:S01]  /*7990*/  MUFU.EX2 R10, R7 ;  /* 0x00000007000a7308 */ /* 0x0009e20000000800 */
[----:B---3--:R-:W-:-:S07]  /*79a0*/  FFMA.FTZ R2, R218, c[0x0][0x2d0], -R3 ;  /* 0x0000b400da027a23 */ /* 0x008fce0000010803 */
[----:B------:R3:W5:Y:S01]  /*79b0*/  MUFU.EX2 R24, R2 ;  /* 0x0000000200187308 */ /* 0x0007620000000800 */
[----:B----4-:R-:W-:Y:S02]  /*79c0*/  FADD.FTZ R7, R252, R4 ;  /* 0x00000004fc077221 */ /* 0x010fe40000010000 */
[--C-:B---3--:R-:W-:Y:S01]  /*79d0*/  FFMA.FTZ R2, R221, c[0x0][0x2d0], -R3.reuse ;  /* 0x0000b400dd027a23 */ /* 0x108fe20000010803 */
[----:B-----5:R-:W-:Y:S01]  /*79e0*/  F2FP.PACK_AB R177, R24, R25 ;  /* 0x0000001918b1723e */ /* 0x020fe200000000ff */
[----:B------:R-:W-:-:S03]  /*79f0*/  FFMA.FTZ R3, R251, c[0x0][0x2d0], -R3 ;  /* 0x0000b400fb037a23 */ /* 0x000fc60000010803 */
[----:B------:R3:W-:Y:S08]  /*7a00*/  MUFU.EX2 R23, R2 ;  /* 0x0000000200177308 */ /* 0x0007f00000000800 */
[----:B------:R4:W5:Y:S01]  /*7a10*/  MUFU.EX2 R22, R3 ;  /* 0x0000000300167308 */ /* 0x0009620000000800 */
[----:B---3--:R-:W-:-:S07]  /*7a20*/  FFMA.FTZ R2, R152, c[0x0][0x2d0], -R6 ;  /* 0x0000b40098027a23 */ /* 0x008fce0000010806 */
[----:B------:R3:W-:Y:S01]  /*7a30*/  MUFU.EX2 R20, R2 ;  /* 0x0000000200147308 */ /* 0x0007e20000000800 */
[--C-:B----4-:R-:W-:Y:S01]  /*7a40*/  FFMA.FTZ R3, R179, c[0x0][0x2d0], -R6.reuse ;  /* 0x0000b400b3037a23 */ /* 0x110fe20000010806 */
[----:B-----5:R-:W-:Y:S01]  /*7a50*/  F2FP.PACK_AB R179, R22, R23 ;  /* 0x0000001716b3723e */ /* 0x020fe200000000ff */
[----:B------:R-:W-:-:S05]  /*7a60*/  FFMA.FTZ R6, R155, c[0x0][0x2d0], -R6 ;  /* 0x0000b4009b067a23 */ /* 0x000fca0000010806 */
[----:B------:R4:W5:Y:S01]  /*7a70*/  MUFU.EX2 R21, R3 ;  /* 0x0000000300157308 */ /* 0x0009620000000800 */
[----:B--2---:R-:W-:Y:S01]  /*7a80*/  HMMA.16816.F32 R124, R176, R132, R124 ;  /* 0x00000084b07c723c */ /* 0x004fe2000000187c */
[----:B---3--:R-:W-:-:S06]  /*7a90*/  FADD.FTZ R2, R120, R12 ;  /* 0x0000000c78027221 */ /* 0x008fcc0000010000 */
[----:B------:R-:W2:Y:S01]  /*7aa0*/  MUFU.EX2 R14, R6 ;  /* 0x00000006000e7308 */ /* 0x000ea20000000800 */
[----:B------:R-:W-:Y:S01]  /*7ab0*/  FADD.FTZ R5, R122, R2 ;  /* 0x000000027a057221 */ /* 0x000fe20000010000 */
[----:B------:R-:W-:Y:S01]  /*7ac0*/  HMMA.16816.F32 R128, R176, R134, R128 ;  /* 0x00000086b080723c */ /* 0x000fe20000001880 */
[--C-:B----4-:R-:W-:Y:S01]  /*7ad0*/  FFMA.FTZ R3, R216, c[0x0][0x2d0], -R0.reuse ;  /* 0x0000b400d8037a23 */ /* 0x110fe20000010800 */
[----:B-----5:R-:W-:Y:S01]  /*7ae0*/  F2FP.PACK_AB R180, R20, R21 ;  /* 0x0000001514b4723e */ /* 0x020fe200000000ff */
[----:B------:R-:W-:-:S03]  /*7af0*/  FFMA.FTZ R0, R183, c[0x0][0x2d0], -R0 ;  /* 0x0000b400b7007a23 */ /* 0x000fc60000010800 */
[----:B------:R3:W4:Y:S02]  /*7b00*/  MUFU.EX2 R8, R3 ;  /* 0x0000000300087308 */ /* 0x0007240000000800 */
[----:B------:R-:W-:Y:S01]  /*7b10*/  HMMA.16816.F32 R140, R176, R148, R140 ;  /* 0x00000094b08c723c */ /* 0x000fe2000000188c */
[----:B--2---:R-:W-:-:S05]  /*7b20*/  F2FP.PACK_AB R182, R14, R15 ;  /* 0x0000000f0eb6723e */ /* 0x004fca00000000ff */
[----:B------:R2:W5:Y:S02]  /*7b30*/  MUFU.EX2 R11, R0 ;  /* 0x00000000000b7308 */ /* 0x0005640000000800 */
[----:B------:R-:W-:Y:S01]  /*7b40*/  HMMA.16816.F32 R144, R176, R150, R144 ;  /* 0x00000096b090723c */ /* 0x000fe20000001890 */
[----:B---3--:R-:W-:Y:S01]  /*7b50*/  FADD.FTZ R3, R248, R222 ;  /* 0x000000def8037221 */ /* 0x008fe20000010000 */
[----:B----4-:R-:W-:-:S06]  /*7b60*/  F2FP.PACK_AB R181, R9, R8 ;  /* 0x0000000809b5723e */ /* 0x010fcc00000000ff */
[C---:B-1----:R-:W-:Y:S01]  /*7b70*/  HMMA.16816.F32 R156, R176.reuse, R164, R156 ;  /* 0x000000a4b09c723c */ /* 0x042fe2000000189c */
[----:B------:R-:W-:Y:S02]  /*7b80*/  FADD.FTZ R6, R244, R3 ;  /* 0x00000003f4067221 */ /* 0x000fe40000010000 */
[----:B------:R-:W-:Y:S02]  /*7b90*/  FADD.FTZ R3, R219, R7 ;  /* 0x00000007db037221 */ /* 0x000fe40000010000 */
[----:B--2---:R-:W-:Y:S01]  /*7ba0*/  FADD.FTZ R0, R213, R13 ;  /* 0x0000000dd5007221 */ /* 0x004fe20000010000 */
[----:B-----5:R-:W-:Y:S01]  /*7bb0*/  F2FP.PACK_AB R183, R11, R10 ;  /* 0x0000000a0bb7723e */ /* 0x020fe200000000ff */
        /* <DEDUP_REMOVED lines=114> */
[----:B------:R-:W2:Y:S01]  /*82e0*/  LDL R87, [R1+0x20] ;  /* 0x0000200001577983 */ /* 0x000ea20000100800 */
[----:B------:R-:W-:Y:S01]  /*82f0*/  PLOP3.LUT P1, PT, PT, PT, UP1, 0x80, 0x0 ;  /* 0x000000000000781c */ /* 0x000fe20003f2f018 */
[----:B------:R-:W-:Y:S01]  /*8300*/  IMAD.MOV.U32 R116, RZ, RZ, R72 ;  /* 0x000000ffff747224 */ /* 0x000fe200078e0048 */
[----:B------:R-:W-:Y:S01]  /*8310*/  PLOP3.LUT P0, PT, PT, PT, UP1, 0x80, 0x0 ;  /* 0x000000000000781c */ /* 0x000fe20003f0f018 */
[----:B-1----:R-:W-:Y:S01]  /*8320*/  IMAD.MOV.U32 R3, RZ, RZ, R73 ;  /* 0x000000ffff037224 */ /* 0x002fe200078e0049 */
[----:B------:R-:W-:Y:S01]  /*8330*/  MOV R118, R70 ;  /* 0x0000004600767202 */ /* 0x000fe20000000f00 */
[----:B------:R-:W-:-:S08]  /*8340*/  IMAD.MOV.U32 R117, RZ, RZ, R71 ;  /* 0x000000ffff757224 */ /* 0x000fd000078e0047 */
[----:B--2---:R-:W-:-:S05]  /*8350*/  @P1 IMAD.HI.U32 R0, R87, c[0x0][0x2c8], RZ ;  /* 0x0000b20057001a27 */ /* 0x004fca00078e00ff */
[----:B------:R-:W-:-:S05]  /*8360*/  @P0 SHF.R.U32.HI R0, RZ, c[0x0][0x2cc], R0 ;  /* 0x0000b300ff000a19 */ /* 0x000fca0000011600 */
[----:B------:R1:W-:Y:S02]  /*8370*/  @P0 STL [R1+0x1c], R0 ;  /* 0x00001c0001000387 */ /* 0x0003e40000100800 */
.L_x_662:
[----:B------:R-:W-:Y:S04]  /*8380*/  DEPBAR.LE SB0, 0x0 ;  /* 0x000080000000791a */ /* 0x000fe80000000000 */
[----:B------:R-:W-:Y:S01]  /*8390*/  BAR.SYNC.DEFER_BLOCKING 0x0 ;  /* 0x0000000000007b1d */ /* 0x000fe20000010000 */
[----:B------:R-:W-:Y:S05]  /*83a0*/  ISETP.LE.AND P0, PT, RZ, UR6, PT ;  /* 0x00000006ff007c0c */ /* 0x000fea000bf03270 */
[----:B--2--5:R2:W3:Y:S04]  /*83b0*/  LDSM.16.M88.4 R112, [R230+0x7100] ;  /* 0x00710000e670783b */ /* 0x0244e80000000200 */
        /* <DEDUP_REMOVED lines=18> */
[----:B---34-:R-:W3:Y:S04]  /*84e0*/  LDL R2, [R1+0x8] ;  /* 0x0000080001027983 */ /* 0x018ee80000100800 */
[----:B------:R-:W4:Y:S01]  /*84f0*/  LDL R21, [R1+0x14] ;  /* 0x0000140001157983 */ /* 0x000f220000100800 */
[----:B-1-3--:R-:W-:Y:S01]  /*8500*/  SHF.R.S32.HI R0, RZ, 0x1f, R2 ;  /* 0x0000001fff007819 */ /* 0x00afe20000011402 */
[----:B------:R-:W-:Y:S04]  /*8510*/  IMAD.WIDE.U32 R4, R2, c[0x0][0x208], RZ ;  /* 0x0000820002047a25 */ /* 0x000fe800078e00ff */
[----:B------:R-:W-:Y:S04]  /*8520*/  IMAD R0, R0, c[0x0][0x208], RZ ;  /* 0x0000820000007a24 */ /* 0x000fe800078e02ff */
[----:B------:R-:W-:Y:S01]  /*8530*/  IMAD R0, R2, c[0x0][0x20c], R0 ;  /* 0x0000830002007a24 */ /* 0x000fe200078e0200 */
[----:B------:R-:W-:Y:S03]  /*8540*/  SHF.R.S32.HI R2, RZ, 0x1f, R245 ;  /* 0x0000001fff027819 */ /* 0x000fe600000114f5 */
[----:B------:R-:W-:Y:S02]  /*8550*/  IMAD.IADD R5, R5, 0x1, R0 ;  /* 0x0000000105057824 */ /* 0x000fe400078e0200 */
[----:B------:R-:W-:Y:S02]  /*8560*/  IMAD R2, R2, c[0x0][0x218], RZ ;  /* 0x0000860002027a24 */ /* 0x000fe400078e02ff */
[C---:B------:R-:W-:Y:S05]  /*8570*/  IMAD.WIDE.U32 R4, R245.reuse, c[0x0][0x218], R4 ;  /* 0x00008600f5047a25 */ /* 0x040fea00078e0004 */
[----:B------:R-:W-:Y:S01]  /*8580*/  IADD3 R0, P1, R4, UR24, RZ ;  /* 0x0000001804007c10 */ /* 0x000fe2000ff3e0ff */
[----:B------:R-:W-:Y:S03]  /*8590*/  IMAD R4, R245, c[0x0][0x21c], R2 ;  /* 0x00008700f5047a24 */ /* 0x000fe600078e0202 */
[C---:B------:R-:W-:Y:S02]  /*85a0*/  LEA R2, P0, R0.reuse, c[0x0][0x1f8], 0x1 ;  /* 0x00007e0000027a11 */ /* 0x040fe400078008ff */
[----:B------:R-:W-:Y:S03]  /*85b0*/  IADD3.X R4, R5, UR8, R4, P1, !PT ;  /* 0x0000000805047c10 */ /* 0x000fe60008ffe404 */
[----:B------:R-:W1:Y:S01]  /*85c0*/  SHFL.IDX PT, R6, R2, RZ, 0x181f ;  /* 0x00181fff02067589 */ /* 0x000e6200000e0000 */
[----:B------:R-:W-:Y:S03]  /*85d0*/  LEA.HI.X R0, R0, c[0x0][0x1fc], R4, 0x1, P0 ;  /* 0x00007f0000007a11 */ /* 0x000fe600000f0c04 */
[----:B------:R-:W3:Y:S04]  /*85e0*/  SHFL.IDX PT, R4, R2, 0x1, 0x181f ;  /* 0x00381f0002047f89 */ /* 0x000ee800000e0000 */
[----:B------:R-:W5:Y:S04]  /*85f0*/  SHFL.IDX PT, R7, R0, RZ, 0x181f ;  /* 0x00181fff00077589 */ /* 0x000f6800000e0000 */
[----:B------:R-:W2:Y:S04]  /*8600*/  SHFL.IDX PT, R5, R0, 0x1, 0x181f ;  /* 0x00381f0000057f89 */ /* 0x000ea800000e0000 */
[----:B------:R-:W4:Y:S04]  /*8610*/  SHFL.IDX PT, R12, R2, 0x2, 0x181f ;  /* 0x00581f00020c7f89 */ /* 0x000f2800000e0000 */
[----:B------:R-:W4:Y:S04]  /*8620*/  SHFL.IDX PT, R10, R2, 0x3, 0x181f ;  /* 0x00781f00020a7f89 */ /* 0x000f2800000e0000 */
[----:B------:R-:W4:Y:S01]  /*8630*/  SHFL.IDX PT, R9, R0, 0x2, 0x181f ;  /* 0x00581f0000097f89 */ /* 0x000f2200000e0000 */
[-C--:B-1----:R-:W-:Y:S03]  /*8640*/  IADD3 R6, P1, R6, R242.reuse, RZ ;  /* 0x000000f206067210 */ /* 0x082fe60007f3e0ff */
[----:B------:R-:W1:Y:S01]  /*8650*/  SHFL.IDX PT, R8, R2, 0x4, 0x181f ;  /* 0x00981f0002087f89 */ /* 0x000e6200000e0000 */
[-C--:B---3--:R-:W-:Y:S03]  /*8660*/  IADD3 R4, P0, R4, R242.reuse, RZ ;  /* 0x000000f204047210 */ /* 0x088fe60007f1e0ff */
[----:B------:R-:W3:Y:S01]  /*8670*/  SHFL.IDX PT, R11, R2, 0x5, 0x181f ;  /* 0x00b81f00020b7f89 */ /* 0x000ee200000e0000 */
[--C-:B-----5:R-:W-:Y:S03]  /*8680*/  IMAD.X R7, R7, 0x1, R241.reuse, P1 ;  /* 0x0000000107077824 */ /* 0x120fe600008e06f1 */
[----:B------:R-:W-:Y:S01]  /*8690*/  SHFL.IDX PT, R20, R0, 0x3, 0x181f ;  /* 0x00781f0000147f89 */ /* 0x000fe200000e0000 */
[--C-:B--2---:R-:W-:Y:S03]  /*86a0*/  IMAD.X R5, R5, 0x1, R241.reuse, P0 ;  /* 0x0000000105057824 */ /* 0x104fe600000e06f1 */
[----:B----4-:R3:W-:Y:S01]  /*86b0*/  LDGSTS.E.BYPASS.LTC128B.128 [R21], [R6.64], !P4 ;  /* 0x0000000006157fae */ /* 0x0107e2000e101d4e */
[-C--:B------:R-:W-:Y:S03]  /*86c0*/  IADD3 R12, P0, R12, R242.reuse, RZ ;  /* 0x000000f20c0c7210 */ /* 0x080fe60007f1e0ff */
[----:B------:R-:W2:Y:S01]  /*86d0*/  SHFL.IDX PT, R15, R0, 0x4, 0x181f ;  /* 0x00981f00000f7f89 */ /* 0x000ea200000e0000 */
[-C--:B------:R-:W-:Y:S03]  /*86e0*/  IADD3 R10, P3, R10, R242.reuse, RZ ;  /* 0x000000f20a0a7210 */ /* 0x080fe60007f7e0ff */
[----:B------:R4:W-:Y:S01]  /*86f0*/  LDGSTS.E.BYPASS.LTC128B.128 [R21+0x800], [R4.64], !P4 ;  /* 0x0080000004157fae */ /* 0x0009e2000e101d4e */
[--C-:B------:R-:W-:Y:S03]  /*8700*/  IMAD.X R13, R9, 0x1, R241.reuse, P0 ;  /* 0x00000001090d7824 */ /* 0x100fe600000e06f1 */
[----:B------:R-:W4:Y:S01]  /*8710*/  SHFL.IDX PT, R2, R2, 0x6, 0x181f ;  /* 0x00d81f0002027f89 */ /* 0x000f2200000e0000 */
[-C--:B-1----:R-:W-:Y:S03]  /*8720*/  IADD3 R8, P2, R8, R242.reuse, RZ ;  /* 0x000000f208087210 */ /* 0x082fe60007f5e0ff */
[----:B------:R-:W1:Y:S04]  /*8730*/  SHFL.IDX PT, R14, R0, 0x5, 0x181f ;  /* 0x00b81f00000e7f89 */ /* 0x000e6800000e0000 */
[----:B------:R-:W5:Y:S04]  /*8740*/  SHFL.IDX PT, R0, R0, 0x6, 0x181f ;  /* 0x00d81f0000007f89 */ /* 0x000f6800000e0000 */
[----:B------:R5:W-:Y:S01]  /*8750*/  LDGSTS.E.BYPASS.LTC128B.128 [R21+0x1000], [R12.64], !P4 ;  /* 0x010000000c157fae */ /* 0x000be2000e101d4e */
[-C--:B---3--:R-:W-:Y:S01]  /*8760*/  IADD3 R6, P1, R11, R242.reuse, RZ ;  /* 0x000000f20b067210 */ /* 0x088fe20007f3e0ff */
[--C-:B--2---:R-:W-:Y:S01]  /*8770*/  IMAD.X R9, R15, 0x1, R241.reuse, P2 ;  /* 0x000000010f097824 */ /* 0x104fe200010e06f1 */
[-C--:B------:R-:W-:Y:S05]  /*8780*/  IADD3.X R11, R20, R241.reuse, RZ, P3, !PT ;  /* 0x000000f1140b7210 */ /* 0x080fea0001ffe4ff */
[----:B------:R2:W-:Y:S01]  /*8790*/  LDGSTS.E.BYPASS.LTC128B.128 [R21+0x1800], [R10.64], !P4 ;  /* 0x018000000a157fae */ /* 0x0005e2000e101d4e */
[----:B----4-:R-:W-:Y:S03]  /*87a0*/  IADD3 R4, P0, R2, R242, RZ ;  /* 0x000000f202047210 */ /* 0x010fe60007f1e0ff */
[----:B------:R2:W-:Y:S01]  /*87b0*/  LDGSTS.E.BYPASS.LTC128B.128 [R21+0x2000], [R8.64], !P4 ;  /* 0x0200000008157fae */ /* 0x0005e2000e101d4e */
[----:B-1----:R-:W-:Y:S01]  /*87c0*/  IMAD.X R7, R14, 0x1, R241, P1 ;  /* 0x000000010e077824 */ /* 0x002fe200008e06f1 */
[----:B-----5:R-:W-:Y:S04]  /*87d0*/  IADD3.X R5, R0, R241, RZ, P0, !PT ;  /* 0x000000f100057210 */ /* 0x020fe800007fe4ff */
[----:B------:R2:W-:Y:S04]  /*87e0*/  LDGSTS.E.BYPASS.LTC128B.128 [R21+0x2800], [R6.64], !P4 ;  /* 0x0280000006157fae */ /* 0x0005e8000e101d4e */
[----:B------:R2:W-:Y:S02]  /*87f0*/  LDGSTS.E.BYPASS.LTC128B.128 [R21+0x3000], [R4.64], !P4 ;  /* 0x0300000004157fae */ /* 0x0005e4000e101d4e */
.L_x_660:
[----:B---34-:R-:W0:Y:S01]  /*8800*/  LDGDEPBAR ;  /* 0x00000000000079af */ /* 0x018e220000000000 */
[-C--:B-12---:R-:W-:Y:S01]  /*8810*/  HMMA.16816.F32 R4, R112, R16.reuse, RZ ;  /* 0x000000107004723c */ /* 0x086fe200000018ff */
[----:B------:R-:W-:Y:S06]  /*8820*/  UISETP.GE.AND UP0, UPT, UR6, 0x1, UPT ;  /* 0x000000010600788c */ /* 0x000fec000bf06270 */
[----:B------:R-:W-:Y:S01]  /*8830*/  PLOP3.LUT P0, PT, PT, PT, UP0, 0x80, 0x0 ;  /* 0x000000000000781c */ /* 0x000fe20003f0f008 */
        /* <DEDUP_REMOVED lines=130> */
[----:B----4-:R-:W-:Y:S01]  /*9060*/  STL [R1+0x4], R0 ;  /* 0x0000040001007387 */ /* 0x010fe20000100800 */
[C---:B------:R-:W-:Y:S08]  /*9070*/  HMMA.16816.F32 R24, R188.reuse, R4, R24 ;  /* 0x00000004bc18723c */ /* 0x040ff00000001818 */
        /* <DEDUP_REMOVED lines=42> */
[----:B------:R-:W5:Y:S03]  /*9320*/  LDSM.16.M88.4 R4, [R228+0x2800] ;  /* 0x00280000e404783b */ /* 0x000f660000000200 */
[----:B------:R-:W-:Y:S02]  /*9330*/  FMUL.FTZ R50, R50, c[0x0][0x320] ;  /* 0x0000c80032327a20 */ /* 0x000fe40000410000 */
[----:B------:R-:W-:Y:S02]  /*9340*/  FMUL.FTZ R52, R52, c[0x0][0x320] ;  /* 0x0000c80034347a20 */ /* 0x000fe40000410000 */
[----:B------:R-:W-:Y:S01]  /*9350*/  FMUL.FTZ R53, R53, c[0x0][0x320] ;  /* 0x0000c80035357a20 */ /* 0x000fe20000410000 */
[----:B------:R4:W2:Y:S01]  /*9360*/  MUFU.TANH R220, R24 ;  /* 0x0000001800dc7308 */ /* 0x0008a20000002400 */
[-C--:B-1----:R-:W-:Y:S03]  /*9370*/  HMMA.16816.F32 R68, R204, R8.reuse, R68 ;  /* 0x00000008cc44723c */ /* 0x082fe60000001844 */
[----:B------:R-:W-:Y:S02]  /*9380*/  FMUL.FTZ R54, R54, c[0x0][0x320] ;  /* 0x0000c80036367a20 */ /* 0x000fe40000410000 */
[----:B------:R-:W-:Y:S02]  /*9390*/  FMUL.FTZ R55, R55, c[0x0][0x320] ;  /* 0x0000c80037377a20 */ /* 0x000fe40000410000 */
[----:B------:R-:W-:Y:S01]  /*93a0*/  FMUL.FTZ R56, R56, c[0x0][0x320] ;  /* 0x0000c80038387a20 */ /* 0x000fe20000410000 */
[C---:B------:R-:W-:Y:S01]  /*93b0*/  HMMA.16816.F32 R72, R188.reuse, R8, R72 ;  /* 0x00000008bc48723c */ /* 0x040fe20000001848 */
[----:B------:R4:W1:Y:S03]  /*93c0*/  MUFU.TANH R219, R25 ;  /* 0x0000001900db7308 */ /* 0x0008660000002400 */
[----:B------:R-:W-:Y:S02]  /*93d0*/  FMUL.FTZ R58, R58, c[0x0][0x320] ;  /* 0x0000c8003a3a7a20 */ /* 0x000fe40000410000 */
[----:B------:R-:W-:Y:S02]  /*93e0*/  FMUL.FTZ R60, R60, c[0x0][0x320] ;  /* 0x0000c8003c3c7a20 */ /* 0x000fe40000410000 */
[-C--:B------:R-:W-:Y:S03]  /*93f0*/  HMMA.16816.F32 R76, R188, R10.reuse, R76 ;  /* 0x0000000abc4c723c */ /* 0x080fe6000000184c */
[----:B------:R4:W1:Y:S01]  /*9400*/  MUFU.TANH R246, R26 ;  /* 0x0000001a00f67308 */ /* 0x0008620000002400 */
[----:B------:R-:W-:Y:S02]  /*9410*/  FMUL.FTZ R64, R64, c[0x0][0x320] ;  /* 0x0000c80040407a20 */ /* 0x000fe40000410000 */
[----:B------:R-:W-:Y:S02]  /*9420*/  FMUL.FTZ R65, R65, c[0x0][0x320] ;  /* 0x0000c80041417a20 */ /* 0x000fe40000410000 */
[C---:B------:R-:W-:Y:S01]  /*9430*/  HMMA.16816.F32 R80, R204.reuse, R10, R80 ;  /* 0x0000000acc50723c */ /* 0x040fe20000001850 */
[----:B------:R-:W1:Y:S01]  /*9440*/  LDSM.16.M88.4 R8, [R228+0x3000] ;  /* 0x00300000e408783b */ /* 0x000e620000000200 */
[----:B------:R-:W-:Y:S04]  /*9450*/  DEPBAR.LE SB0, 0x0 ;  /* 0x000080000000791a */ /* 0x000fe80000000000 */
[----:B------:R4:W1:Y:S01]  /*9460*/  MUFU.TANH R247, R27 ;  /* 0x0000001b00f77308 */ /* 0x0008620000002400 */
[----:B------:R-:W-:Y:S01]  /*9470*/  FMUL.FTZ R66, R66, c[0x0][0x320] ;  /* 0x0000c80042427a20 */ /* 0x000fe20000410000 */
[-C--:B-----5:R-:W-:Y:S01]  /*9480*/  HMMA.16816.F32 R84, R204, R4.reuse, R84 ;  /* 0x00000004cc54723c */ /* 0x0a0fe20000001854 */
[----:B------:R-:W-:Y:S04]  /*9490*/  BAR.SYNC.DEFER_BLOCKING 0x0 ;  /* 0x0000000000007b1d */ /* 0x000fe80000010000 */
[----:B------:R-:W-:Y:S02]  /*94a0*/  FMUL.FTZ R67, R67, c[0x0][0x320] ;  /* 0x0000c80043437a20 */ /* 0x000fe40000410000 */
[----:B------:R-:W-:Y:S01]  /*94b0*/  FMUL.FTZ R68, R68, c[0x0][0x320] ;  /* 0x0000c80044447a20 */ /* 0x000fe20000410000 */
[----:B------:R4:W1:Y:S01]  /*94c0*/  MUFU.TANH R218, R28 ;  /* 0x0000001c00da7308 */ /* 0x0008620000002400 */
        /* <DEDUP_REMOVED lines=83> */
[----:B------:R-:W-:Y:S07]  /*9a00*/  FMUL.FTZ R111, R111, c[0x0][0x320] ;  /* 0x0000c8006f6f7a20 */ /* 0x000fee0000410000 */
        /* <DEDUP_REMOVED lines=71> */
[----:B------:R-:W1:Y:S01]  /*9e80*/  MUFU.TANH R115, R115 ;  /* 0x0000007300737308 */ /* 0x000e620000002400 */
[----:B------:R-:W-:-:S05]  /*9e90*/  @!P0 BRA `(.L_x_661) ;  /* 0x0000043000008947 */ /* 0x000fca0003800000 */
[----:B--234-:R-:W2:Y:S01]  /*9ea0*/  LDL R0, [R1+0x18] ;  /* 0x0000180001007983 */ /* 0x01cea20000100800 */
[----:B------:R-:W-:Y:S01]  /*9eb0*/  UIMAD UR5, UR6, 0x70, UR11 ;  /* 0x00000070060578a4 */ /* 0x000fe2000f8e020b */
[----:B------:R-:W-:Y:S01]  /*9ec0*/  PLOP3.LUT P1, PT, PT, PT, UP2, 0x80, 0x0 ;  /* 0x000000000000781c */ /* 0x000fe20003f2f028 */
[----:B------:R-:W-:Y:S01]  /*9ed0*/  IMAD.MOV.U32 R245, RZ, RZ, RZ ;  /* 0x000000fffff57224 */ /* 0x000fe200078e00ff */
[----:B------:R-:W3:Y:S01]  /*9ee0*/  LDL R19, [R1+0xc] ;  /* 0x00000c0001137983 */ /* 0x000ee20000100800 */
[----:B------:R-:W-:Y:S02]  /*9ef0*/  PLOP3.LUT P0, PT, PT, PT, UP2, 0x80, 0x0 ;  /* 0x000000000000781c */ /* 0x000fe40003f0f028 */
        /* <DEDUP_REMOVED lines=13> */
[----:B------:R2:W4:Y:S02]  /*9fd0*/  @!P5 LDG.E R245, [R4.64] ;  /* 0x0000000e04f5d981 */ /* 0x000524000c1e1900 */
[----:B------:R-:W-:Y:S04]  /*9fe0*/  IMAD R0, R0, c[0x0][0x1e0], RZ ;  /* 0x0000780000007a24 */ /* 0x000fe800078e02ff */
[C---:B------:R-:W-:Y:S02]  /*9ff0*/  IMAD R0, R7.reuse, c[0x0][0x1e4], R0 ;  /* 0x0000790007007a24 */ /* 0x040fe400078e0200 */
[----:B--2---:R-:W-:Y:S04]  /*a000*/  IMAD.WIDE.U32 R4, R7, c[0x0][0x1e0], RZ ;  /* 0x0000780007047a25 */ /* 0x004fe800078e00ff */
[----:B------:R-:W-:Y:S01]  /*a010*/  IMAD.IADD R5, R5, 0x1, R0 ;  /* 0x0000000105057824 */ /* 0x000fe200078e0200 */
[----:B----4-:R-:W-:Y:S03]  /*a020*/  SHF.R.S32.HI R2, RZ, 0x1f, R245 ;  /* 0x0000001fff027819 */ /* 0x010fe600000114f5 */
[C---:B------:R-:W-:Y:S04]  /*a030*/  IMAD.WIDE.U32 R4, R245.reuse, c[0x0][0x1f0], R4 ;  /* 0x00007c00f5047a25 */ /* 0x040fe800078e0004 */
[----:B------:R-:W-:Y:S01]  /*a040*/  IMAD R2, R2, c[0x0][0x1f0], RZ ;  /* 0x00007c0002027a24 */ /* 0x000fe200078e02ff */
[----:B------:R-:W-:Y:S03]  /*a050*/  IADD3 R0, P1, R4, UR22, RZ ;  /* 0x0000001604007c10 */ /* 0x000fe6000ff3e0ff */
[----:B------:R-:W-:Y:S01]  /*a060*/  IMAD R4, R245, c[0x0][0x1f4], R2 ;  /* 0x00007d00f5047a24 */ /* 0x000fe200078e0202 */
[C---:B------:R-:W-:Y:S04]  /*a070*/  LEA R2, P0, R0.reuse, c[0x0][0x1c8], 0x1 ;  /* 0x0000720000027a11 */ /* 0x040fe800078008ff */
[----:B------:R-:W-:Y:S01]  /*a080*/  IADD3.X R4, R5, UR20, R4, P1, !PT ;  /* 0x0000001405047c10 */ /* 0x000fe20008ffe404 */
[----:B------:R-:W2:Y:S03]  /*a090*/  SHFL.IDX PT, R6, R2, RZ, 0x181f ;  /* 0x00181fff02067589 */ /* 0x000ea600000e0000 */
[----:B------:R-:W-:Y:S01]  /*a0a0*/  LEA.HI.X R0, R0, c[0x0][0x1cc], R4, 0x1, P0 ;  /* 0x0000730000007a11 */ /* 0x000fe200000f0c04 */
[----:B------:R-:W-:Y:S04]  /*a0b0*/  SHFL.IDX PT, R12, R2, 0x2, 0x181f ;  /* 0x00581f00020c7f89 */ /* 0x000fe800000e0000 */
[----:B------:R-:W4:Y:S04]  /*a0c0*/  SHFL.IDX PT, R7, R0, RZ, 0x181f ;  /* 0x00181fff00077589 */ /* 0x000f2800000e0000 */
[----:B------:R-:W5:Y:S04]  /*a0d0*/  SHFL.IDX PT, R4, R2, 0x1, 0x181f ;  /* 0x00381f0002047f89 */ /* 0x000f6800000e0000 */
[----:B------:R-:W1:Y:S04]  /*a0e0*/  SHFL.IDX PT, R5, R0, 0x1, 0x181f ;  /* 0x00381f0000057f89 */ /* 0x000e6800000e0000 */
[----:B------:R-:W1:Y:S04]  /*a0f0*/  SHFL.IDX PT, R10, R2, 0x3, 0x181f ;  /* 0x00781f00020a7f89 */ /* 0x000e6800000e0000 */
[----:B------:R-:W1:Y:S01]  /*a100*/  SHFL.IDX PT, R9, R0, 0x2, 0x181f ;  /* 0x00581f0000097f89 */ /* 0x000e6200000e0000 */
[-C--:B--2---:R-:W-:Y:S03]  /*a110*/  IADD3 R6, P1, R6, R242.reuse, RZ ;  /* 0x000000f206067210 */ /* 0x084fe60007f3e0ff */
[----:B------:R-:W2:Y:S04]  /*a120*/  SHFL.IDX PT, R8, R2, 0x4, 0x181f ;  /* 0x00981f0002087f89 */ /* 0x000ea800000e0000 */
[----:B------:R-:W2:Y:S01]  /*a130*/  SHFL.IDX PT, R11, R2, 0x5, 0x181f ;  /* 0x00b81f00020b7f89 */ /* 0x000ea200000e0000 */
[--C-:B----4-:R-:W-:Y:S03]  /*a140*/  IMAD.X R7, R7, 0x1, R241.reuse, P1 ;  /* 0x0000000107077824 */ /* 0x110fe600008e06f1 */
[----:B------:R-:W4:Y:S01]  /*a150*/  SHFL.IDX PT, R16, R0, 0x3, 0x181f ;  /* 0x00781f0000107f89 */ /* 0x000f2200000e0000 */
[-C--:B-----5:R-:W-:Y:S03]  /*a160*/  IADD3 R4, P0, R4, R242.reuse, RZ ;  /* 0x000000f204047210 */ /* 0x0a0fe60007f1e0ff */
[----:B---3--:R3:W-:Y:S02]  /*a170*/  LDGSTS.E.BYPASS.LTC128B.128 [R19+0x3900], [R6.64], !P4 ;  /* 0x0390000006137fae */ /* 0x0087e4000e101d4e */
[--C-:B-1----:R-:W-:Y:S01]  /*a180*/  IMAD.X R5, R5, 0x1, R241.reuse, P0 ;  /* 0x0000000105057824 */ /* 0x102fe200000e06f1 */
[-C--:B------:R-:W-:Y:S01]  /*a190*/  IADD3 R12, P0, R12, R242.reuse, RZ ;  /* 0x000000f20c0c7210 */ /* 0x080fe20007f1e0ff */
[----:B------:R-:W1:Y:S01]  /*a1a0*/  SHFL.IDX PT, R15, R0, 0x4, 0x181f ;  /* 0x00981f00000f7f89 */ /* 0x000e6200000e0000 */
[-C--:B------:R-:W-:Y:S03]  /*a1b0*/  IADD3 R10, P3, R10, R242.reuse, RZ ;  /* 0x000000f20a0a7210 */ /* 0x080fe60007f7e0ff */
[----:B------:R5:W-:Y:S01]  /*a1c0*/  LDGSTS.E.BYPASS.LTC128B.128 [R19+0x4100], [R4.64], !P4 ;  /* 0x0410000004137fae */ /* 0x000be2000e101d4e */
[--C-:B------:R-:W-:Y:S03]  /*a1d0*/  IMAD.X R13, R9, 0x1, R241.reuse, P0 ;  /* 0x00000001090d7824 */ /* 0x100fe600000e06f1 */
[----:B------:R-:W5:Y:S01]  /*a1e0*/  SHFL.IDX PT, R2, R2, 0x6, 0x181f ;  /* 0x00d81f0002027f89 */ /* 0x000f6200000e0000 */
[-C--:B--2---:R-:W-:Y:S03]  /*a1f0*/  IADD3 R8, P2, R8, R242.reuse, RZ ;  /* 0x000000f208087210 */ /* 0x084fe60007f5e0ff */
[----:B------:R-:W2:Y:S04]  /*a200*/  SHFL.IDX PT, R14, R0, 0x5, 0x181f ;  /* 0x00b81f00000e7f89 */ /* 0x000ea800000e0000 */
[----:B------:R-:W2:Y:S04]  /*a210*/  SHFL.IDX PT, R0, R0, 0x6, 0x181f ;  /* 0x00d81f0000007f89 */ /* 0x000ea800000e0000 */
[----:B------:R2:W-:Y:S01]  /*a220*/  LDGSTS.E.BYPASS.LTC128B.128 [R19+0x4900], [R12.64], !P4 ;  /* 0x049000000c137fae */ /* 0x0005e2000e101d4e */
[-C--:B---3--:R-:W-:Y:S01]  /*a230*/  IADD3 R6, P1, R11, R242.reuse, RZ ;  /* 0x000000f20b067210 */ /* 0x088fe20007f3e0ff */
[--C-:B----4-:R-:W-:Y:S02]  /*a240*/  IMAD.X R11, R16, 0x1, R241.reuse, P3 ;  /* 0x00000001100b7824 */ /* 0x110fe400018e06f1 */
[--C-:B-1----:R-:W-:Y:S03]  /*a250*/  IMAD.X R9, R15, 0x1, R241.reuse, P2 ;  /* 0x000000010f097824 */ /* 0x102fe600010e06f1 */
[----:B------:R1:W-:Y:S01]  /*a260*/  LDGSTS.E.BYPASS.LTC128B.128 [R19+0x5100], [R10.64], !P4 ;  /* 0x051000000a137fae */ /* 0x0003e2000e101d4e */
[----:B-----5:R-:W-:Y:S03]  /*a270*/  IADD3 R4, P0, R2, R242, RZ ;  /* 0x000000f202047210 */ /* 0x020fe60007f1e0ff */
[----:B------:R1:W-:Y:S01]  /*a280*/  LDGSTS.E.BYPASS.LTC128B.128 [R19+0x5900], [R8.64], !P4 ;  /* 0x0590000008137fae */ /* 0x0003e2000e101d4e */
[--C-:B--2---:R-:W-:Y:S02]  /*a290*/  IMAD.X R7, R14, 0x1, R241.reuse, P1 ;  /* 0x000000010e077824 */ /* 0x104fe400008e06f1 */
[----:B------:R-:W-:Y:S03]  /*a2a0*/  IMAD.X R5, R0, 0x1, R241, P0 ;  /* 0x0000000100057824 */ /* 0x000fe600000e06f1 */
[----:B------:R1:W-:Y:S04]  /*a2b0*/  LDGSTS.E.BYPASS.LTC128B.128 [R19+0x6100], [R6.64], !P4 ;  /* 0x0610000006137fae */ /* 0x0003e8000e101d4e */
[----:B------:R1:W-:Y:S02]  /*a2c0*/  LDGSTS.E.BYPASS.LTC128B.128 [R19+0x6900], [R4.64], !P4 ;  /* 0x0690000004137fae */ /* 0x0003e4000e101d4e */
.L_x_661:
[----:B-1234-:R-:W2:Y:S01]  /*a2d0*/  LDL.LU R4, [R1] ;  /* 0x0000000001047983 */ /* 0x01eea20000300800 */
[----:B------:R-:W-:Y:S01]  /*a2e0*/  PLOP3.LUT P0, PT, PT, PT, UP1, 0x80, 0x0 ;  /* 0x000000000000781c */ /* 0x000fe20003f0f018 */
[----:B------:R-:W-:Y:S01]  /*a2f0*/  UIMAD UR5, UR6, -0x70, URZ ;  /* 0xffffff90060578a4 */ /* 0x000fe2000f8e023f */
[----:B------:R-:W-:Y:S01]  /*a300*/  IMAD.U32 R5, RZ, RZ, UR12 ;  /* 0x0000000cff057e24 */ /* 0x000fe2000f8e00ff */
[----:B------:R-:W3:Y:S01]  /*a310*/  LDL.LU R0, [R1+0x4] ;  /* 0x0000040001007983 */ /* 0x000ee20000300800 */
[----:B------:R-:W-:Y:S02]  /*a320*/  UISETP.GT.AND UP0, UPT, UR6, UR4, UPT ;  /* 0x000000040600728c */ /* 0x000fe4000bf04270 */
[----:B------:R-:W-:Y:S01]  /*a330*/  UIADD3 UR6, UR6, -0x1, URZ ;  /* 0xffffffff06067890 */ /* 0x000fe2000fffe03f */
[----:B------:R-:W4:Y:S04]  /*a340*/  LDL R2, [R1+0x1c] ;  /* 0x00001c0001027983 */ /* 0x000f280000100800 */
[----:B------:R-:W4:Y:S04]  /*a350*/  LDL R10, [R1+0x24] ;  /* 0x00002400010a7983 */ /* 0x000f280000100800 */
[----:B------:R-:W-:Y:S04]  /*a360*/  STL [R1+0x74], R242 ;  /* 0x000074f201007387 */ /* 0x000fe80000100800 */
        /* <DEDUP_REMOVED lines=15> */
[----:B------:R-:W0:Y:S01]  /*a460*/  LDGDEPBAR ;  /* 0x00000000000079af */ /* 0x000e220000000000 */
[----:B--2---:R-:W-:Y:S02]  /*a470*/  IMAD.MOV.U32 R9, RZ, RZ, R4 ;  /* 0x000000ffff097224 */ /* 0x004fe400078e0004 */
[----:B---3--:R-:W-:Y:S05]  /*a480*/  IMAD.MOV.U32 R8, RZ, RZ, R0 ;  /* 0x000000ffff087224 */ /* 0x008fea00078e0000 */
[----:B------:R1:W4:Y:S01]  /*a490*/  LDL R0, [R1+0x20] ;  /* 0x0000200001007983 */ /* 0x0003220000100800 */
[----:B------:R-:W-:Y:S04]  /*a4a0*/  IMAD.MOV.U32 R13, RZ, RZ, R8 ;  /* 0x000000ffff0d7224 */ /* 0x000fe800078e0008 */
[----:B------:R-:W-:Y:S02]  /*a4b0*/  IMAD.MOV.U32 R48, RZ, RZ, R13 ;  /* 0x000000ffff307224 */ /* 0x000fe400078e000d */
[----:B----4-:R-:W-:Y:S05]  /*a4c0*/  @P0 IMAD.MOV.U32 R0, RZ, RZ, R2 ;  /* 0x000000ffff000224 */ /* 0x010fea00078e0002 */
[----:B------:R-:W-:Y:S08]  /*a4d0*/  SHFL.IDX PT, R2, R0, 0x1, 0x1c1f ;  /* 0x003c1f0000027f89 */ /* 0x000ff000000e0000 */
[----:B------:R-:W2:Y:S08]  /*a4e0*/  SHFL.IDX PT, R4, R0, RZ, 0x1c1f ;  /* 0x001c1fff00047589 */ /* 0x000eb000000e0000 */
[----:B------:R-:W3:Y:S08]  /*a4f0*/  SHFL.IDX PT, R7, R0, 0x2, 0x1c1f ;  /* 0x005c1f0000077f89 */ /* 0x000ef000000e0000 */
[----:B------:R4:W1:Y:S02]  /*a500*/  SHFL.IDX PT, R6, R0, 0x3, 0x1c1f ;  /* 0x007c1f0000067f89 */ /* 0x00086400000e0000 */
[----:B----4-:R-:W-:Y:S05]  /*a510*/  IMAD.U32 R0, RZ, RZ, UR5 ;  /* 0x00000005ff007e24 */ /* 0x010fea000f8e00ff */
[----:B------:R-:W-:Y:S01]  /*a520*/  IADD3 R0, -R10, 0x1, R0 ;  /* 0x000000010a007810 */ /* 0x000fe20007ffe100 */
[----:B------:R-:W-:Y:S03]  /*a530*/  IMAD.MOV.U32 R10, RZ, RZ, R9 ;  /* 0x000000ffff0a7224 */ /* 0x000fe600078e0009 */
[----:B------:R-:W-:Y:S05]  /*a540*/  IADD3 R5, -R5, UR7, R0 ;  /* 0x0000000705057c10 */ /* 0x000fea000fffe100 */
[C---:B--2---:R-:W-:Y:S02]  /*a550*/  IMAD.IADD R4, R5.reuse, 0x1, R4 ;  /* 0x0000000105047824 */ /* 0x044fe400078e0204 */
[C---:B------:R-:W-:Y:S02]  /*a560*/  IMAD.IADD R2, R5.reuse, 0x1, R2 ;  /* 0x0000000105027824 */ /* 0x040fe400078e0202 */
[C---:B---3--:R-:W-:Y:S01]  /*a570*/  IMAD.IADD R0, R5.reuse, 0x1, R7 ;  /* 0x0000000105007824 */ /* 0x048fe200078e0207 */
[C---:B------:R-:W-:Y:S01]  /*a580*/  ISETP.GT.AND P3, PT, R4.reuse, RZ, PT ;  /* 0x000000ff0400720c */ /* 0x040fe20003f64270 */
[----:B-1----:R-:W-:Y:S01]  /*a590*/  IMAD.IADD R5, R5, 0x1, R6 ;  /* 0x0000000105057824 */ /* 0x002fe200078e0206 */
[C---:B------:R-:W-:Y:S02]  /*a5a0*/  ISETP.GT.AND P6, PT, R4.reuse, 0x1, PT ;  /* 0x000000010400780c */ /* 0x040fe40003fc4270 */
[----:B------:R-:W-:Y:S02]  /*a5b0*/  FSEL R9, R193, -INF , P3 ;  /* 0xff800000c1097808 */ /* 0x000fe40001800000 */
[----:B------:R-:W-:Y:S02]  /*a5c0*/  ISETP.GT.AND P2, PT, R4, 0x8, PT ;  /* 0x000000080400780c */ /* 0x000fe40003f44270 */
[----:B------:R-:W-:Y:S02]  /*a5d0*/  FSEL R19, R192, -INF , P6 ;  /* 0xff800000c0137808 */ /* 0x000fe40003000000 */
[----:B------:R-:W-:Y:S02]  /*a5e0*/  FMNMX.FTZ R6, R9, R3, !PT ;  /* 0x0000000309067209 */ /* 0x000fe40007810000 */
[----:B------:R-:W-:Y:S02]  /*a5f0*/  FSEL R23, R187, -INF , P2 ;  /* 0xff800000bb177808 */ /* 0x000fe40001000000 */
[----:B------:R-:W-:Y:S02]  /*a600*/  FMNMX.FTZ R6, R19, R6, !PT ;  /* 0x0000000613067209 */ /* 0x000fe40007810000 */
[C---:B------:R-:W-:Y:S02]  /*a610*/  ISETP.GT.AND P1, PT, R4.reuse, 0x9, PT ;  /* 0x000000090400780c */ /* 0x040fe40003f24270 */
[----:B------:R-:W-:Y:S02]  /*a620*/  FMNMX.FTZ R6, R23, R6, !PT ;  /* 0x0000000617067209 */ /* 0x000fe40007810000 */
[----:B------:R-:W-:Y:S02]  /*a630*/  ISETP.GT.AND P0, PT, R4, 0x10, PT ;  /* 0x000000100400780c */ /* 0x000fe40003f04270 */
[----:B------:R-:W-:Y:S02]  /*a640*/  FSEL R28, R186, -INF , P1 ;  /* 0xff800000ba1c7808 */ /* 0x000fe40000800000 */
[----:B------:R-:W-:Y:S02]  /*a650*/  FSEL R39, R184, -INF , P0 ;  /* 0xff800000b8277808 */ /* 0x000fe40000000000 */
[----:B------:R-:W-:Y:S02]  /*a660*/  FMNMX.FTZ R6, R28, R6, !PT ;  /* 0x000000061c067209 */ /* 0x000fe40007810000 */
[----:B------:R-:W-:Y:S02]  /*a670*/  ISETP.GT.AND P3, PT, R4, 0x11, PT ;  /* 0x000000110400780c */ /* 0x000fe40003f64270 */
[----:B------:R-:W-:Y:S02]  /*a680*/  FMNMX.FTZ R6, R39, R6, !PT ;  /* 0x0000000627067209 */ /* 0x000fe40007810000 */
[----:B------:R-:W-:Y:S02]  /*a690*/  FSEL R40, R20, -INF , P3 ;  /* 0xff80000014287808 */ /* 0x000fe40001800000 */
[C---:B------:R-:W-:Y:S02]  /*a6a0*/  ISETP.GT.AND P6, PT, R4.reuse, 0x18, PT ;  /* 0x000000180400780c */ /* 0x040fe40003fc4270 */
[----:B------:R-:W-:Y:S02]  /*a6b0*/  ISETP.GT.AND P2, PT, R4, 0x19, PT ;  /* 0x000000190400780c */ /* 0x000fe40003f44270 */
[----:B------:R-:W-:Y:S02]  /*a6c0*/  FSEL R41, R32, -INF , P6 ;  /* 0xff80000020297808 */ /* 0x000fe40003000000 */
[----:B------:R-:W-:Y:S02]  /*a6d0*/  FMNMX.FTZ R6, R40, R6, !PT ;  /* 0x0000000628067209 */ /* 0x000fe40007810000 */
[----:B------:R-:W-:Y:S02]  /*a6e0*/  ISETP.GT.AND P1, PT, R4, 0x20, PT ;  /* 0x000000200400780c */ /* 0x000fe40003f24270 */
[----:B------:R-:W-:Y:S02]  /*a6f0*/  FSEL R42, R33, -INF , P2 ;  /* 0xff800000212a7808 */ /* 0x000fe40001000000 */
[----:B------:R-:W-:Y:S02]  /*a700*/  FMNMX.FTZ R6, R41, R6, !PT ;  /* 0x0000000629067209 */ /* 0x000fe40007810000 */
[----:B------:R-:W-:Y:S02]  /*a710*/  FSEL R43, R36, -INF , P1 ;  /* 0xff800000242b7808 */ /* 0x000fe40000800000 */
[C---:B------:R-:W-:Y:S02]  /*a720*/  ISETP.GT.AND P0, PT, R4.reuse, 0x21, PT ;  /* 0x000000210400780c */ /* 0x040fe40003f04270 */
[C---:B------:R-:W-:Y:S02]  /*a730*/  ISETP.GT.AND P3, PT, R4.reuse, 0x28, PT ;  /* 0x000000280400780c */ /* 0x040fe40003f64270 */
[C---:B------:R-:W-:Y:S02]  /*a740*/  ISETP.GT.AND P6, PT, R4.reuse, 0x29, PT ;  /* 0x000000290400780c */ /* 0x040fe40003fc4270 */
[----:B------:R-:W-:Y:S02]  /*a750*/  ISETP.GT.AND P2, PT, R4, 0x30, PT ;  /* 0x000000300400780c */ /* 0x000fe40003f44270 */
[----:B------:R-:W-:Y:S02]  /*a760*/  FMNMX.FTZ R6, R42, R6, !PT ;  /* 0x000000062a067209 */ /* 0x000fe40007810000 */
        /* <DEDUP_REMOVED lines=9> */
[----:B------:R-:W-:Y:S02]  /*a800*/  FMNMX.FTZ R6, R43, R6, !PT ;  /* 0x000000062b067209 */ /* 0x000fe40007810000 */
[----:B------:R-:W-:Y:S02]  /*a810*/  FSEL R86, R17, -INF , P1 ;  /* 0xff80000011567808 */ /* 0x000fe40000800000 */
[----:B------:R-:W-:Y:S02]  /*a820*/  FSEL R88, R64, -INF , P0 ;  /* 0xff80000040587808 */ /* 0x000fe40000000000 */
[----:B------:R-:W-:Y:S02]  /*a830*/  FSEL R89, R65, -INF , P3 ;  /* 0xff80000041597808 */ /* 0x000fe40001800000 */
[----:B------:R-:W-:Y:S02]  /*a840*/  FSEL R186, R68, -INF , P6 ;  /* 0xff80000044ba7808 */ /* 0x000fe40003000000 */
[C---:B------:R-:W-:Y:S02]  /*a850*/  ISETP.GT.AND P1, PT, R4.reuse, 0x48, PT ;  /* 0x000000480400780c */ /* 0x040fe40003f24270 */
[C---:B------:R-:W-:Y:S02]  /*a860*/  ISETP.GT.AND P0, PT, R4.reuse, 0x49, PT ;  /* 0x000000490400780c */ /* 0x040fe40003f04270 */
[C---:B------:R-:W-:Y:S02]  /*a870*/  ISETP.GT.AND P3, PT, R4.reuse, 0x50, PT ;  /* 0x000000500400780c */ /* 0x040fe40003f64270 */
[C---:B------:R-:W-:Y:S02]  /*a880*/  ISETP.GT.AND P6, PT, R4.reuse, 0x51, PT ;  /* 0x000000510400780c */ /* 0x040fe40003fc4270 */
[----:B------:R-:W-:Y:S02]  /*a890*/  FSEL R187, R69, -INF , P2 ;  /* 0xff80000045bb7808 */ /* 0x000fe40001000000 */
[----:B------:R-:W-:Y:S02]  /*a8a0*/  ISETP.GT.AND P2, PT, R4, 0x58, PT ;  /* 0x000000580400780c */ /* 0x000fe40003f44270 */
[----:B------:R-:W-:Y:S02]  /*a8b0*/  FMNMX.FTZ R6, R44, R6, !PT ;  /* 0x000000062c067209 */ /* 0x000fe40007810000 */
[----:B------:R-:W-:Y:S02]  /*a8c0*/  FSEL R192, R80, -INF , P1 ;  /* 0xff80000050c07808 */ /* 0x000fe40000800000 */
[----:B------:R-:W-:Y:S02]  /*a8d0*/  FSEL R193, R81, -INF , P0 ;  /* 0xff80000051c17808 */ /* 0x000fe40000000000 */
[----:B------:R-:W-:Y:S02]  /*a8e0*/  FSEL R205, R84, -INF , P3 ;  /* 0xff80000054cd7808 */ /* 0x000fe40001800000 */
[----:B------:R-:W-:Y:S02]  /*a8f0*/  FSEL R14, R85, -INF , P6 ;  /* 0xff800000550e7808 */ /* 0x000fe40003000000 */
[----:B------:R-:W-:Y:S02]  /*a900*/  ISETP.GT.AND P6, PT, R4, 0x68, PT ;  /* 0x000000680400780c */ /* 0x000fe40003fc4270 */
[----:B------:R-:W-:Y:S02]  /*a910*/  FSEL R8, R96, -INF , P2 ;  /* 0xff80000060087808 */ /* 0x000fe40001000000 */
[C---:B------:R-:W-:Y:S02]  /*a920*/  ISETP.GT.AND P2, PT, R4.reuse, 0x69, PT ;  /* 0x000000690400780c */ /* 0x040fe40003f44270 */
[C---:B------:R-:W-:Y:S02]  /*a930*/  ISETP.GT.AND P1, PT, R4.reuse, 0x59, PT ;  /* 0x000000590400780c */ /* 0x040fe40003f24270 */
[C---:B------:R-:W-:Y:S02]  /*a940*/  ISETP.GT.AND P0, PT, R4.reuse, 0x60, PT ;  /* 0x000000600400780c */ /* 0x040fe40003f04270 */
[----:B------:R-:W-:Y:S02]  /*a950*/  ISETP.GT.AND P3, PT, R4, 0x61, PT ;  /* 0x000000610400780c */ /* 0x000fe40003f64270 */
[----:B------:R-:W-:Y:S02]  /*a960*/  FMNMX.FTZ R4, R45, R6, !PT ;  /* 0x000000062d047209 */ /* 0x000fe40007810000 */
[----:B------:R-:W-:Y:S02]  /*a970*/  FSEL R57, R97, -INF , P1 ;  /* 0xff80000061397808 */ /* 0x000fe40000800000 */
[----:B------:R-:W-:Y:S02]  /*a980*/  FMNMX.FTZ R4, R47, R4, !PT ;  /* 0x000000042f047209 */ /* 0x000fe40007810000 */
[----:B------:R-:W-:Y:S02]  /*a990*/  ISETP.GT.AND P1, PT, R2, RZ, PT ;  /* 0x000000ff0200720c */ /* 0x000fe40003f24270 */
[----:B------:R-:W-:Y:S02]  /*a9a0*/  FMNMX.FTZ R4, R62, R4, !PT ;  /* 0x000000043e047209 */ /* 0x000fe40007810000 */
[----:B------:R-:W-:Y:S02]  /*a9b0*/  FSEL R12, R100, -INF , P0 ;  /* 0xff800000640c7808 */ /* 0x000fe40000000000 */
[----:B------:R-:W-:Y:S02]  /*a9c0*/  FMNMX.FTZ R4, R86, R4, !PT ;  /* 0x0000000456047209 */ /* 0x000fe40007810000 */
[C---:B------:R-:W-:Y:S02]  /*a9d0*/  ISETP.GT.AND P0, PT, R2.reuse, 0x1, PT ;  /* 0x000000010200780c */ /* 0x040fe40003f04270 */
[----:B------:R-:W-:Y:S02]  /*a9e0*/  FSEL R15, R101, -INF , P3 ;  /* 0xff800000650f7808 */ /* 0x000fe40001800000 */
[----:B------:R-:W-:Y:S02]  /*a9f0*/  ISETP.GT.AND P3, PT, R2, 0x8, PT ;  /* 0x000000080200780c */ /* 0x000fe40003f64270 */
[----:B------:R-:W-:Y:S02]  /*aa00*/  FMNMX.FTZ R4, R88, R4, !PT ;  /* 0x0000000458047209 */ /* 0x000fe40007810000 */
[----:B------:R-:W-:Y:S02]  /*aa10*/  FSEL R80, R113, -INF , P2 ;  /* 0xff80000071507808 */ /* 0x000fe40001000000 */
[----:B------:R-:W-:Y:S02]  /*aa20*/  FSEL R20, R217, -INF , P3 ;  /* 0xff800000d9147808 */ /* 0x000fe40001800000 */
[C---:B------:R-:W-:Y:S02]  /*aa30*/  ISETP.GT.AND P2, PT, R2.reuse, 0x10, PT ;  /* 0x000000100200780c */ /* 0x040fe40003f44270 */
[----:B------:R-:W-:Y:S02]  /*aa40*/  ISETP.GT.AND P3, PT, R2, 0x19, PT ;  /* 0x000000190200780c */ /* 0x000fe40003f64270 */
[----:B------:R-:W-:Y:S02]  /*aa50*/  FSEL R11, R222, -INF , P1 ;  /* 0xff800000de0b7808 */ /* 0x000fe40000800000 */
[C---:B------:R-:W-:Y:S02]  /*aa60*/  ISETP.GT.AND P1, PT, R2.reuse, 0x11, PT ;  /* 0x000000110200780c */ /* 0x040fe40003f24270 */
[----:B------:R-:W-:Y:S02]  /*aa70*/  FSEL R18, R221, -INF , P0 ;  /* 0xff800000dd127808 */ /* 0x000fe40000000000 */
[----:B------:R-:W-:Y:S02]  /*aa80*/  ISETP.GT.AND P0, PT, R2, 0x18, PT ;  /* 0x000000180200780c */ /* 0x000fe40003f04270 */
[----:B------:R-:W-:Y:S02]  /*aa90*/  FMNMX.FTZ R4, R89, R4, !PT ;  /* 0x0000000459047209 */ /* 0x000fe40007810000 */
[----:B------:R-:W-:Y:S02]  /*aaa0*/  FSEL R81, R112, -INF , P6 ;  /* 0xff80000070517808 */ /* 0x000fe40003000000 */
[----:B------:R-:W-:Y:S02]  /*aab0*/  FSEL R36, R27, -INF , P0 ;  /* 0xff8000001b247808 */ /* 0x000fe40000000000 */
[C---:B------:R-:W-:Y:S02]  /*aac0*/  ISETP.GT.AND P6, PT, R2.reuse, 0x9, PT ;  /* 0x000000090200780c */ /* 0x040fe40003fc4270 */
[C---:B------:R-:W-:Y:S02]  /*aad0*/  ISETP.GT.AND P0, PT, R2.reuse, 0x29, PT ;  /* 0x000000290200780c */ /* 0x040fe40003f04270 */
[----:B------:R-:W-:Y:S02]  /*aae0*/  FSEL R35, R35, -INF , P3 ;  /* 0xff80000023237808 */ /* 0x000fe40001800000 */
[C---:B------:R-:W-:Y:S02]  /*aaf0*/  ISETP.GT.AND P3, PT, R2.reuse, 0x30, PT ;  /* 0x000000300200780c */ /* 0x040fe40003f64270 */
[----:B------:R-:W-:Y:S02]  /*ab00*/  FSEL R33, R211, -INF , P2 ;  /* 0xff800000d3217808 */ /* 0x000fe40001000000 */
[----:B------:R-:W-:Y:S02]  /*ab10*/  ISETP.GT.AND P2, PT, R2, 0x21, PT ;  /* 0x000000210200780c */ /* 0x000fe40003f44270 */
[----:B------:R-:W-:Y:S01]  /*ab20*/  FSEL R34, R210, -INF , P1 ;  /* 0xff800000d2227808 */ /* 0x000fe20000800000 */
[----:B------:R-:W-:Y:S01]  /*ab30*/  IMAD.MOV.U32 R210, RZ, RZ, R14 ;  /* 0x000000ffffd27224 */ /* 0x000fe200078e000e */
[----:B------:R-:W-:Y:S01]  /*ab40*/  ISETP.GT.AND P1, PT, R2, 0x28, PT ;  /* 0x000000280200780c */ /* 0x000fe20003f24270 */
[----:B------:R-:W-:Y:S01]  /*ab50*/  IMAD.MOV.U32 R14, RZ, RZ, R10 ;  /* 0x000000ffff0e7224 */ /* 0x000fe200078e000a */
[----:B------:R-:W-:Y:S02]  /*ab60*/  FMNMX.FTZ R4, R186, R4, !PT ;  /* 0x00000004ba047209 */ /* 0x000fe40007810000 */
[----:B------:R-:W-:Y:S02]  /*ab70*/  FSEL R22, R214, -INF , P6 ;  /* 0xff800000d6167808 */ /* 0x000fe40003000000 */
[----:B------:R-:W-:Y:S02]  /*ab80*/  FSEL R37, R26, -INF , P2 ;  /* 0xff8000001a257808 */ /* 0x000fe40001000000 */
[C---:B------:R-:W-:Y:S02]  /*ab90*/  ISETP.GT.AND P6, PT, R2.reuse, 0x20, PT ;  /* 0x000000200200780c */ /* 0x040fe40003fc4270 */
[----:B------:R-:W-:Y:S02]  /*aba0*/  ISETP.GT.AND P2, PT, R2, 0x38, PT ;  /* 0x000000380200780c */ /* 0x000fe40003f44270 */
[----:B------:R-:W-:Y:S02]  /*abb0*/  FSEL R46, R46, -INF , P1 ;  /* 0xff8000002e2e7808 */ /* 0x000fe40000800000 */
[----:B------:R-:W-:Y:S02]  /*abc0*/  ISETP.GT.AND P1, PT, R2, 0x39, PT ;  /* 0x000000390200780c */ /* 0x000fe40003f24270 */
[----:B------:R-:W-:Y:S02]  /*abd0*/  FSEL R50, R50, -INF , P0 ;  /* 0xff80000032327808 */ /* 0x000fe40000000000 */
[----:B------:R-:W-:Y:S02]  /*abe0*/  ISETP.GT.AND P0, PT, R2, 0x40, PT ;  /* 0x000000400200780c */ /* 0x000fe40003f04270 */
[----:B------:R-:W-:Y:S02]  /*abf0*/  FSEL R61, R25, -INF , P3 ;  /* 0xff800000193d7808 */ /* 0x000fe40001800000 */
[----:B------:R-:W-:Y:S02]  /*ac00*/  ISETP.GT.AND P3, PT, R0, RZ, PT ;  /* 0x000000ff0000720c */ /* 0x000fe40003f64270 */
[----:B------:R-:W-:Y:S02]  /*ac10*/  FMNMX.FTZ R4, R187, R4, !PT ;  /* 0x00000004bb047209 */ /* 0x000fe40007810000 */
[----:B------:R-:W-:Y:S02]  /*ac20*/  FSEL R38, R38, -INF , P6 ;  /* 0xff80000026267808 */ /* 0x000fe40003000000 */
[----:B------:R-:W-:Y:S02]  /*ac30*/  FSEL R93, R66, -INF , P2 ;  /* 0xff800000425d7808 */ /* 0x000fe40001000000 */
[----:B------:R-:W-:Y:S02]  /*ac40*/  FSEL R94, R67, -INF , P1 ;  /* 0xff800000435e7808 */ /* 0x000fe40000800000 */
[C---:B------:R-:W-:Y:S02]  /*ac50*/  ISETP.GT.AND P6, PT, R2.reuse, 0x31, PT ;  /* 0x000000310200780c */ /* 0x040fe40003fc4270 */
[----:B------:R-:W-:Y:S02]  /*ac60*/  ISETP.GT.AND P1, PT, R2, 0x48, PT ;  /* 0x000000480200780c */ /* 0x000fe40003f24270 */
[----:B------:R-:W-:Y:S02]  /*ac70*/  FSEL R10, R250, -INF , P3 ;  /* 0xff800000fa0a7808 */ /* 0x000fe40001800000 */
[----:B------:R-:W-:Y:S02]  /*ac80*/  ISETP.GT.AND P3, PT, R2, 0x49, PT ;  /* 0x000000490200780c */ /* 0x000fe40003f64270 */
[----:B------:R-:W-:Y:S02]  /*ac90*/  ISETP.GT.AND P2, PT, R0, 0x1, PT ;  /* 0x000000010000780c */ /* 0x000fe40003f44270 */
[----:B------:R-:W-:Y:S02]  /*aca0*/  FSEL R112, R70, -INF , P0 ;  /* 0xff80000046707808 */ /* 0x000fe40000000000 */
[----:B------:R-:W-:Y:S02]  /*acb0*/  ISETP.GT.AND P0, PT, R0, 0x8, PT ;  /* 0x000000080000780c */ /* 0x000fe40003f04270 */
[----:B------:R-:W-:Y:S02]  /*acc0*/  FMNMX.FTZ R4, R192, R4, !PT ;  /* 0x00000004c0047209 */ /* 0x000fe40007810000 */
[----:B------:R-:W-:Y:S01]  /*acd0*/  FSEL R188, R82, -INF , P1 ;  /* 0xff80000052bc7808 */ /* 0x000fe20000800000 */
[----:B------:R-:W-:Y:S01]  /*ace0*/  IMAD.MOV.U32 R82, RZ, RZ, R15 ;  /* 0x000000ffff527224 */ /* 0x000fe200078e000f */
[----:B------:R-:W-:Y:S01]  /*acf0*/  FSEL R189, R83, -INF , P3 ;  /* 0xff80000053bd7808 */ /* 0x000fe20001800000 */
[----:B------:R-:W-:Y:S01]  /*ad00*/  IMAD.MOV.U32 R83, RZ, RZ, R12 ;  /* 0x000000ffff537224 */ /* 0x000fe200078e000c */
[----:B------:R-:W-:Y:S02]  /*ad10*/  FMNMX.FTZ R6, R11, R116, !PT ;  /* 0x000000740b067209 */ /* 0x000fe40007810000 */
[----:B------:R-:W-:Y:S02]  /*ad20*/  FSEL R63, R24, -INF , P6 ;  /* 0xff800000183f7808 */ /* 0x000fe40003000000 */
[C---:B------:R-:W-:Y:S02]  /*ad30*/  ISETP.GT.AND P6, PT, R2.reuse, 0x41, PT ;  /* 0x000000410200780c */ /* 0x040fe40003fc4270 */
[----:B------:R-:W-:Y:S02]  /*ad40*/  FSEL R13, R249, -INF , P2 ;  /* 0xff800000f90d7808 */ /* 0x000fe40001000000 */
[C---:B------:R-:W-:Y:S02]  /*ad50*/  ISETP.GT.AND P2, PT, R2.reuse, 0x50, PT ;  /* 0x000000500200780c */ /* 0x040fe40003f44270 */
[----:B------:R-:W-:Y:S02]  /*ad60*/  FSEL R16, R223, -INF , P0 ;  /* 0xff800000df107808 */ /* 0x000fe40000000000 */
[----:B------:R-:W-:Y:S02]  /*ad70*/  ISETP.GT.AND P0, PT, R2, 0x51, PT ;  /* 0x000000510200780c */ /* 0x000fe40003f04270 */
[C---:B------:R-:W-:Y:S02]  /*ad80*/  ISETP.GT.AND P3, PT, R0.reuse, 0x11, PT ;  /* 0x000000110000780c */ /* 0x040fe40003f64270 */
[----:B------:R-:W-:Y:S02]  /*ad90*/  ISETP.GT.AND P1, PT, R0, 0x10, PT ;  /* 0x000000100000780c */ /* 0x000fe40003f24270 */
[----:B------:R-:W-:Y:S02]  /*ada0*/  FMNMX.FTZ R4, R193, R4, !PT ;  /* 0x00000004c1047209 */ /* 0x000fe40007810000 */
[----:B------:R-:W-:Y:S02]  /*adb0*/  FSEL R214, R21, -INF , P2 ;  /* 0xff80000015d67808 */ /* 0x000fe40001000000 */
[----:B------:R-:W-:Y:S01]  /*adc0*/  FSEL R223, R87, -INF , P0 ;  /* 0xff80000057df7808 */ /* 0x000fe20000000000 */
[----:B------:R-:W-:Y:S01]  /*add0*/  IMAD.MOV.U32 R87, RZ, RZ, R8 ;  /* 0x000000ffff577224 */ /* 0x000fe200078e0008 */
[----:B------:R-:W-:Y:S02]  /*ade0*/  ISETP.GT.AND P0, PT, R2, 0x59, PT ;  /* 0x000000590200780c */ /* 0x000fe40003f04270 */
[----:B------:R-:W-:Y:S02]  /*adf0*/  FMNMX.FTZ R6, R18, R6, !PT ;  /* 0x0000000612067209 */ /* 0x000fe40007810000 */
[----:B------:R-:W-:Y:S02]  /*ae00*/  FSEL R184, R71, -INF , P6 ;  /* 0xff80000047b87808 */ /* 0x000fe40003000000 */
[----:B------:R-:W-:Y:S02]  /*ae10*/  ISETP.GT.AND P6, PT, R0, 0x9, PT ;  /* 0x000000090000780c */ /* 0x000fe40003fc4270 */
[----:B------:R-:W-:Y:S02]  /*ae20*/  ISETP.GT.AND P2, PT, R5, RZ, PT ;  /* 0x000000ff0500720c */ /* 0x000fe40003f44270 */
[----:B------:R-:W-:Y:S02]  /*ae30*/  FSEL R30, R220, -INF , P1 ;  /* 0xff800000dc1e7808 */ /* 0x000fe40000800000 */
[----:B------:R-:W-:Y:S02]  /*ae40*/  ISETP.GT.AND P1, PT, R0, 0x18, PT ;  /* 0x000000180000780c */ /* 0x000fe40003f24270 */
        /* <DEDUP_REMOVED lines=28> */
[----:B------:R-:W-:Y:S01]  /*b010*/  FSEL R249, R98, -INF , P6 ;  /* 0xff80000062f97808 */ /* 0x000fe20003000000 */
[----:B------:R-:W1:Y:S01]  /*b020*/  SHFL.BFLY PT, R7, R4, 0x2, 0x1f ;  /* 0x0c401f0004077f89 */ /* 0x000e6200000e0000 */
[----:B------:R-:W-:Y:S02]  /*b030*/  FMNMX.FTZ R2, R46, R2, !PT ;  /* 0x000000022e027209 */ /* 0x000fe40007810000 */
[----:B------:R-:W-:Y:S02]  /*b040*/  ISETP.GT.AND P6, PT, R0, 0x19, PT ;  /* 0x000000190000780c */ /* 0x000fe40003fc4270 */
[----:B------:R-:W-:Y:S02]  /*b050*/  FMNMX.FTZ R2, R50, R2, !PT ;  /* 0x0000000232027209 */ /* 0x000fe40007810000 */
[----:B------:R-:W-:Y:S02]  /*b060*/  FMNMX.FTZ R6, R14, R118, !PT ;  /* 0x000000760e067209 */ /* 0x000fe40007810000 */
[----:B------:R-:W-:Y:S02]  /*b070*/  FMNMX.FTZ R2, R61, R2, !PT ;  /* 0x000000023d027209 */ /* 0x000fe40007810000 */
[----:B------:R-:W-:Y:S02]  /*b080*/  FSEL R29, R29, -INF , P6 ;  /* 0xff8000001d1d7808 */ /* 0x000fe40003000000 */
[----:B------:R-:W-:Y:S02]  /*b090*/  FMNMX.FTZ R2, R63, R2, !PT ;  /* 0x000000023f027209 */ /* 0x000fe40007810000 */
[----:B------:R-:W-:Y:S02]  /*b0a0*/  ISETP.GT.AND P6, PT, R5, 0x8, PT ;  /* 0x000000080500780c */ /* 0x000fe40003fc4270 */
[----:B------:R-:W-:Y:S02]  /*b0b0*/  FMNMX.FTZ R2, R93, R2, !PT ;  /* 0x000000025d027209 */ /* 0x000fe40007810000 */
[----:B------:R-:W-:Y:S02]  /*b0c0*/  FMNMX.FTZ R6, R21, R6, !PT ;  /* 0x0000000615067209 */ /* 0x000fe40007810000 */
[----:B------:R-:W-:Y:S02]  /*b0d0*/  FSEL R222, R102, -INF , P2 ;  /* 0xff80000066de7808 */ /* 0x000fe40001000000 */
[----:B------:R-:W-:Y:S02]  /*b0e0*/  FSEL R15, R251, -INF , P6 ;  /* 0xff800000fb0f7808 */ /* 0x000fe40003000000 */
[----:B------:R-:W-:Y:S02]  /*b0f0*/  ISETP.GT.AND P6, PT, R5, 0x9, PT ;  /* 0x000000090500780c */ /* 0x000fe40003fc4270 */
[----:B------:R-:W-:Y:S02]  /*b100*/  ISETP.GT.AND P2, PT, R0, 0x20, PT ;  /* 0x000000200000780c */ /* 0x000fe40003f44270 */
[----:B------:R-:W-:Y:S02]  /*b110*/  FMNMX.FTZ R2, R94, R2, !PT ;  /* 0x000000025e027209 */ /* 0x000fe40007810000 */
[----:B-1----:R-:W-:Y:S02]  /*b120*/  FMNMX.FTZ R7, R7, R4, !PT ;  /* 0x0000000407077209 */ /* 0x002fe40007810000 */
[----:B------:R-:W-:Y:S02]  /*b130*/  FSEL R48, R209, -INF , P2 ;  /* 0xff800000d1307808 */ /* 0x000fe40001000000 */
[----:B------:R-:W-:Y:S02]  /*b140*/  FSEL R221, R103, -INF , P1 ;  /* 0xff80000067dd7808 */ /* 0x000fe40000800000 */
[----:B------:R-:W-:Y:S02]  /*b150*/  ISETP.GT.AND P1, PT, R5, 0x10, PT ;  /* 0x000000100500780c */ /* 0x000fe40003f24270 */
[----:B------:R-:W-:Y:S02]  /*b160*/  FSEL R12, R252, -INF , P6 ;  /* 0xff800000fc0c7808 */ /* 0x000fe40003000000 */
[----:B------:R-:W-:Y:S02]  /*b170*/  FMNMX.FTZ R4, R10, R117, !PT ;  /* 0x000000750a047209 */ /* 0x000fe40007810000 */
[----:B------:R-:W-:Y:S02]  /*b180*/  ISETP.GT.AND P2, PT, R0, 0x21, PT ;  /* 0x000000210000780c */ /* 0x000fe40003f44270 */
[----:B------:R-:W-:Y:S02]  /*b190*/  FMNMX.FTZ R6, R15, R6, !PT ;  /* 0x000000060f067209 */ /* 0x000fe40007810000 */
[----:B------:R-:W-:Y:S02]  /*b1a0*/  FMNMX.FTZ R2, R112, R2, !PT ;  /* 0x0000000270027209 */ /* 0x000fe40007810000 */
[----:B------:R-:W-:Y:S01]  /*b1b0*/  FSEL R51, R208, -INF , P2 ;  /* 0xff800000d0337808 */ /* 0x000fe20001000000 */
[----:B------:R-:W-:Y:S01]  /*b1c0*/  IMAD.MOV.U32 R208, RZ, RZ, R57 ;  /* 0x000000ffffd07224 */ /* 0x000fe200078e0039 */
[----:B------:R-:W-:Y:S02]  /*b1d0*/  ISETP.GT.AND P2, PT, R5, 0x11, PT ;  /* 0x000000110500780c */ /* 0x000fe40003f44270 */
[----:B------:R-:W-:Y:S02]  /*b1e0*/  FSEL R27, R246, -INF , P1 ;  /* 0xff800000f61b7808 */ /* 0x000fe40000800000 */
[----:B------:R-:W-:Y:S02]  /*b1f0*/  FMNMX.FTZ R4, R13, R4, !PT ;  /* 0x000000040d047209 */ /* 0x000fe40007810000 */
[----:B------:R-:W-:Y:S02]  /*b200*/  FMNMX.FTZ R6, R12, R6, !PT ;  /* 0x000000060c067209 */ /* 0x000fe40007810000 */
[----:B------:R-:W-:Y:S02]  /*b210*/  FMNMX.FTZ R2, R184, R2, !PT ;  /* 0x00000002b8027209 */ /* 0x000fe40007810000 */
[----:B------:R-:W-:Y:S02]  /*b220*/  ISETP.GT.AND P1, PT, R5, 0x18, PT ;  /* 0x000000180500780c */ /* 0x000fe40003f24270 */
[----:B------:R-:W-:Y:S02]  /*b230*/  FSEL R26, R247, -INF , P2 ;  /* 0xff800000f71a7808 */ /* 0x000fe40001000000 */
[----:B------:R-:W-:Y:S02]  /*b240*/  FMNMX.FTZ R4, R16, R4, !PT ;  /* 0x0000000410047209 */ /* 0x000fe40007810000 */
[----:B------:R-:W-:Y:S02]  /*b250*/  FMNMX.FTZ R6, R27, R6, !PT ;  /* 0x000000061b067209 */ /* 0x000fe40007810000 */
[----:B------:R-:W-:Y:S02]  /*b260*/  FMNMX.FTZ R2, R188, R2, !PT ;  /* 0x00000002bc027209 */ /* 0x000fe40007810000 */
[----:B------:R-:W-:Y:S02]  /*b270*/  FSEL R220, R114, -INF , P0 ;  /* 0xff80000072dc7808 */ /* 0x000fe40000000000 */
[----:B------:R-:W-:Y:S02]  /*b280*/  FSEL R219, R115, -INF , P3 ;  /* 0xff80000073db7808 */ /* 0x000fe40001800000 */
[C---:B------:R-:W-:Y:S02]  /*b290*/  ISETP.GT.AND P6, PT, R0.reuse, 0x28, PT ;  /* 0x000000280000780c */ /* 0x040fe40003fc4270 */
[----:B------:R-:W-:Y:S02]  /*b2a0*/  ISETP.GT.AND P3, PT, R5, 0x19, PT ;  /* 0x000000190500780c */ /* 0x000fe40003f64270 */
[----:B------:R-:W-:Y:S02]  /*b2b0*/  FSEL R25, R243, -INF , P1 ;  /* 0xff800000f3197808 */ /* 0x000fe40000800000 */
[----:B------:R-:W-:Y:S02]  /*b2c0*/  FMNMX.FTZ R4, R17, R4, !PT ;  /* 0x0000000411047209 */ /* 0x000fe40007810000 */
[----:B------:R-:W-:Y:S02]  /*b2d0*/  ISETP.GT.AND P0, PT, R0, 0x29, PT ;  /* 0x000000290000780c */ /* 0x000fe40003f04270 */
[----:B------:R-:W-:Y:S02]  /*b2e0*/  FMNMX.FTZ R6, R26, R6, !PT ;  /* 0x000000061a067209 */ /* 0x000fe40007810000 */
[----:B------:R-:W-:Y:S02]  /*b2f0*/  FMNMX.FTZ R2, R189, R2, !PT ;  /* 0x00000002bd027209 */ /* 0x000fe40007810000 */
[----:B------:R-:W-:Y:S02]  /*b300*/  FSEL R57, R201, -INF , P6 ;  /* 0xff800000c9397808 */ /* 0x000fe40003000000 */
[C---:B------:R-:W-:Y:S02]  /*b310*/  ISETP.GT.AND P6, PT, R0.reuse, 0x30, PT ;  /* 0x000000300000780c */ /* 0x040fe40003fc4270 */
[----:B------:R-:W-:Y:S02]  /*b320*/  ISETP.GT.AND P2, PT, R0, 0x31, PT ;  /* 0x000000310000780c */ /* 0x000fe40003f44270 */
[----:B------:R-:W-:Y:S02]  /*b330*/  FSEL R59, R203, -INF , P0 ;  /* 0xff800000cb3b7808 */ /* 0x000fe40000000000 */
        /* <DEDUP_REMOVED lines=14> */
[----:B------:R-:W-:Y:S02]  /*b420*/  ISETP.GT.AND P0, PT, R0, 0x40, PT ;  /* 0x000000400000780c */ /* 0x000fe40003f04270 */
[----:B------:R-:W-:Y:S02]  /*b430*/  FSEL R104, R56, -INF , P1 ;  /* 0xff80000038687808 */ /* 0x000fe40000800000 */
[----:B------:R-:W-:Y:S02]  /*b440*/  FMNMX.FTZ R4, R32, R4, !PT ;  /* 0x0000000420047209 */ /* 0x000fe40007810000 */
[C---:B------:R-:W-:Y:S02]  /*b450*/  ISETP.GT.AND P2, PT, R5.reuse, 0x28, PT ;  /* 0x000000280500780c */ /* 0x040fe40003f44270 */
[C---:B------:R-:W-:Y:S02]  /*b460*/  ISETP.GT.AND P1, PT, R5.reuse, 0x29, PT ;  /* 0x000000290500780c */ /* 0x040fe40003f24270 */
        /* <DEDUP_REMOVED lines=9> */
[----:B------:R-:W-:Y:S02]  /*b500*/  FSEL R58, R212, -INF , P2 ;  /* 0xff800000d43a7808 */ /* 0x000fe40001000000 */
[C---:B------:R-:W-:Y:S02]  /*b510*/  ISETP.GT.AND P2, PT, R0.reuse, 0x48, PT ;  /* 0x000000480000780c */ /* 0x040fe40003f44270 */
[----:B------:R-:W-:Y:S02]  /*b520*/  FSEL R60, R213, -INF , P1 ;  /* 0xff800000d53c7808 */ /* 0x000fe40000800000 */
[C---:B------:R-:W-:Y:S02]  /*b530*/  ISETP.GT.AND P1, PT, R0.reuse, 0x49, PT ;  /* 0x000000490000780c */ /* 0x040fe40003f24270 */
[----:B------:R-:W-:Y:S02]  /*b540*/  FSEL R185, R185, -INF , P6 ;  /* 0xff800000b9b97808 */ /* 0x000fe40003000000 */
[----:B------:R-:W-:Y:S02]  /*b550*/  ISETP.GT.AND P6, PT, R5, 0x38, PT ;  /* 0x000000380500780c */ /* 0x000fe40003fc4270 */
[----:B------:R-:W-:Y:S02]  /*b560*/  ISETP.GT.AND P3, PT, R0, 0x50, PT ;  /* 0x000000500000780c */ /* 0x000fe40003f64270 */
[----:B------:R-:W-:Y:S02]  /*b570*/  FMNMX.FTZ R4, R29, R4, !PT ;  /* 0x000000041d047209 */ /* 0x000fe40007810000 */
[----:B------:R-:W-:Y:S02]  /*b580*/  FMNMX.FTZ R6, R56, R6, !PT ;  /* 0x0000000638067209 */ /* 0x000fe40007810000 */
[----:B------:R-:W-:Y:S02]  /*b590*/  FMNMX.FTZ R2, R248, R2, !PT ;  /* 0x00000002f8027209 */ /* 0x000fe40007810000 */
[----:B------:R-:W-:Y:S02]  /*b5a0*/  FSEL R97, R199, -INF , P0 ;  /* 0xff800000c7617808 */ /* 0x000fe40000000000 */
[----:B------:R-:W-:Y:S02]  /*b5b0*/  FSEL R103, R200, -INF , P6 ;  /* 0xff800000c8677808 */ /* 0x000fe40003000000 */
[----:B------:R-:W-:Y:S02]  /*b5c0*/  FSEL R191, R73, -INF , P2 ;  /* 0xff80000049bf7808 */ /* 0x000fe40001000000 */
[----:B------:R-:W-:Y:S01]  /*b5d0*/  ISETP.GT.AND P2, PT, R5, 0x39, PT ;  /* 0x000000390500780c */ /* 0x000fe20003f44270 */
[----:B------:R-:W-:Y:S01]  /*b5e0*/  SHFL.BFLY PT, R73, R7, 0x1, 0x1f ;  /* 0x0c201f0007497f89 */ /* 0x000fe200000e0000 */
[----:B------:R-:W-:Y:S02]  /*b5f0*/  ISETP.GT.AND P0, PT, R0, 0x51, PT ;  /* 0x000000510000780c */ /* 0x000fe40003f04270 */
[----:B------:R-:W-:Y:S02]  /*b600*/  FSEL R190, R77, -INF , P1 ;  /* 0xff8000004dbe7808 */ /* 0x000fe40000800000 */
[C---:B------:R-:W-:Y:S02]  /*b610*/  ISETP.GT.AND P1, PT, R5.reuse, 0x40, PT ;  /* 0x000000400500780c */ /* 0x040fe40003f24270 */
[----:B------:R-:W-:Y:S02]  /*b620*/  FMNMX.FTZ R4, R48, R4, !PT ;  /* 0x0000000430047209 */ /* 0x000fe40007810000 */
[----:B------:R-:W-:Y:S02]  /*b630*/  ISETP.GT.AND P6, PT, R0, 0x58, PT ;  /* 0x000000580000780c */ /* 0x000fe40003fc4270 */
        /* <DEDUP_REMOVED lines=9> */
[----:B------:R-:W-:Y:S02]  /*b6d0*/  FSEL R207, R76, -INF , P0 ;  /* 0xff8000004ccf7808 */ /* 0x000fe40000000000 */
[C---:B------:R-:W-:Y:S02]  /*b6e0*/  ISETP.GT.AND P0, PT, R0.reuse, 0x60, PT ;  /* 0x000000600000780c */ /* 0x040fe40003f04270 */
[----:B------:R-:W-:Y:S02]  /*b6f0*/  FSEL R206, R75, -INF , P6 ;  /* 0xff8000004bce7808 */ /* 0x000fe40003000000 */
[----:B------:R-:W-:Y:S02]  /*b700*/  FSEL R111, R197, -INF , P3 ;  /* 0xff800000c56f7808 */ /* 0x000fe40001800000 */
[C---:B------:R-:W-:Y:S02]  /*b710*/  ISETP.GT.AND P6, PT, R0.reuse, 0x68, PT ;  /* 0x000000680000780c */ /* 0x040fe40003fc4270 */
        /* <DEDUP_REMOVED lines=20> */
[----:B------:R-:W-:Y:S02]  /*b860*/  ISETP.GT.AND P2, PT, R5, 0x49, PT ;  /* 0x000000490500780c */ /* 0x000fe40003f44270 */
[----:B------:R-:W-:Y:S02]  /*b870*/  FMNMX.FTZ R0, R111, R0, !PT ;  /* 0x000000006f007209 */ /* 0x000fe40007810000 */
[----:B------:R-:W-:Y:S02]  /*b880*/  FMNMX.FTZ R4, R115, R4, !PT ;  /* 0x0000000473047209 */ /* 0x000fe40007810000 */
[----:B------:R-:W-:Y:S02]  /*b890*/  FSEL R201, R52, -INF , P0 ;  /* 0xff80000034c97808 */ /* 0x000fe40000000000 */
[----:B------:R-:W-:Y:S02]  /*b8a0*/  FSEL R113, R79, -INF , P2 ;  /* 0xff8000004f717808 */ /* 0x000fe40001000000 */
[----:B------:R-:W-:Y:S02]  /*b8b0*/  FMNMX.FTZ R0, R114, R0, !PT ;  /* 0x0000000072007209 */ /* 0x000fe40007810000 */
[----:B------:R-:W-:Y:S02]  /*b8c0*/  ISETP.GT.AND P0, PT, R5, 0x50, PT ;  /* 0x000000500500780c */ /* 0x000fe40003f04270 */
[----:B------:R-:W-:Y:S02]  /*b8d0*/  FMNMX.FTZ R0, R113, R0, !PT ;  /* 0x0000000071007209 */ /* 0x000fe40007810000 */
[----:B------:R-:W-:Y:S02]  /*b8e0*/  FSEL R215, R90, -INF , P0 ;  /* 0xff8000005ad77808 */ /* 0x000fe40000000000 */
[----:B------:R-:W-:Y:S02]  /*b8f0*/  ISETP.GT.AND P2, PT, R5, 0x51, PT ;  /* 0x000000510500780c */ /* 0x000fe40003f44270 */
[----:B------:R-:W-:Y:S02]  /*b900*/  FMNMX.FTZ R4, R185, R4, !PT ;  /* 0x00000004b9047209 */ /* 0x000fe40007810000 */
[----:B------:R-:W-:Y:S02]  /*b910*/  FSEL R200, R53, -INF , P1 ;  /* 0xff80000035c87808 */ /* 0x000fe40000800000 */
[----:B------:R-:W-:Y:S02]  /*b920*/  FSEL R218, R91, -INF , P2 ;  /* 0xff8000005bda7808 */ /* 0x000fe40001000000 */
[----:B------:R-:W-:Y:S02]  /*b930*/  FMNMX.FTZ R0, R215, R0, !PT ;  /* 0x00000000d7007209 */ /* 0x000fe40007810000 */
[----:B------:R-:W-:Y:S02]  /*b940*/  ISETP.GT.AND P1, PT, R5, 0x58, PT ;  /* 0x000000580500780c */ /* 0x000fe40003f24270 */
[----:B------:R-:W-:Y:S02]  /*b950*/  FMNMX.FTZ R4, R191, R4, !PT ;  /* 0x00000004bf047209 */ /* 0x000fe40007810000 */
[----:B-1----:R-:W-:Y:S02]  /*b960*/  FMNMX.FTZ R2, R2, R8, !PT ;  /* 0x0000000802027209 */ /* 0x002fe40007810000 */
[C---:B------:R-:W-:Y:S02]  /*b970*/  ISETP.GT.AND P0, PT, R5.reuse, 0x59, PT ;  /* 0x000000590500780c */ /* 0x040fe40003f04270 */
[----:B------:R-:W-:Y:S01]  /*b980*/  FSEL R198, R108, -INF , P6 ;  /* 0xff8000006cc67808 */ /* 0x000fe20003000000 */
[----:B------:R-:W1:Y:S01]  /*b990*/  SHFL.BFLY PT, R72, R2, 0x1, 0x1f ;  /* 0x0c201f0002487f89 */ /* 0x000e6200000e0000 */
[----:B------:R-:W-:Y:S02]  /*b9a0*/  FSEL R108, R78, -INF , P1 ;  /* 0xff8000004e6c7808 */ /* 0x000fe40000800000 */
[----:B------:R-:W-:Y:S02]  /*b9b0*/  FMNMX.FTZ R0, R218, R0, !PT ;  /* 0x00000000da007209 */ /* 0x000fe40007810000 */
[----:B------:R-:W-:Y:S02]  /*b9c0*/  FMNMX.FTZ R4, R190, R4, !PT ;  /* 0x00000004be047209 */ /* 0x000fe40007810000 */
[----:B------:R-:W-:Y:S02]  /*b9d0*/  ISETP.GT.AND P1, PT, R5, 0x60, PT ;  /* 0x000000600500780c */ /* 0x000fe40003f24270 */
[----:B------:R-:W-:Y:S02]  /*b9e0*/  FSEL R252, R95, -INF , P0 ;  /* 0xff8000005ffc7808 */ /* 0x000fe40000000000 */
[----:B------:R-:W-:Y:S02]  /*b9f0*/  FMNMX.FTZ R0, R108, R0, !PT ;  /* 0x000000006c007209 */ /* 0x000fe40007810000 */
[----:B------:R-:W-:Y:S02]  /*ba00*/  FMNMX.FTZ R4, R209, R4, !PT ;  /* 0x00000004d1047209 */ /* 0x000fe40007810000 */
[----:B------:R-:W-:Y:S02]  /*ba10*/  FSEL R250, R54, -INF , P1 ;  /* 0xff80000036fa7808 */ /* 0x000fe40000800000 */
[----:B------:R-:W-:Y:S01]  /*ba20*/  FMNMX.FTZ R0, R252, R0, !PT ;  /* 0x00000000fc007209 */ /* 0x000fe20007810000 */
[----:B------:R-:W-:Y:S01]  /*ba30*/  LDSM.16.MT88.4 R52, [R225+0x100] ;  /* 0x00010000e134783b */ /* 0x000fe20000004200 */
[----:B------:R-:W-:Y:S02]  /*ba40*/  ISETP.GT.AND P0, PT, R5, 0x61, PT ;  /* 0x000000610500780c */ /* 0x000fe40003f04270 */
[----:B------:R-:W-:Y:S02]  /*ba50*/  FMNMX.FTZ R4, R207, R4, !PT ;  /* 0x00000004cf047209 */ /* 0x000fe40007810000 */
[----:B------:R-:W-:Y:S02]  /*ba60*/  FMNMX.FTZ R0, R250, R0, !PT ;  /* 0x00000000fa007209 */ /* 0x000fe40007810000 */
[----:B------:R-:W-:Y:S02]  /*ba70*/  FMNMX.FTZ R4, R206, R4, !PT ;  /* 0x00000004ce047209 */ /* 0x000fe40007810000 */
[----:B------:R-:W-:Y:S02]  /*ba80*/  ISETP.GT.AND P1, PT, R5, 0x68, PT ;  /* 0x000000680500780c */ /* 0x000fe40003f24270 */
[----:B------:R-:W-:Y:S02]  /*ba90*/  FSEL R246, R107, -INF , P0 ;  /* 0xff8000006bf67808 */ /* 0x000fe40000000000 */
[----:B------:R-:W-:Y:S02]  /*baa0*/  FMNMX.FTZ R4, R204, R4, !PT ;  /* 0x00000004cc047209 */ /* 0x000fe40007810000 */
[----:B------:R-:W-:Y:S02]  /*bab0*/  ISETP.GT.AND P0, PT, R5, 0x69, PT ;  /* 0x000000690500780c */ /* 0x000fe40003f04270 */
[----:B------:R-:W-:Y:S02]  /*bac0*/  FSEL R243, R110, -INF , P1 ;  /* 0xff8000006ef37808 */ /* 0x000fe40000800000 */
[----:B------:R-:W-:Y:S02]  /*bad0*/  FMNMX.FTZ R0, R246, R0, !PT ;  /* 0x00000000f6007209 */ /* 0x000fe40007810000 */
[----:B------:R-:W-:Y:S02]  /*bae0*/  FSEL R74, R74, -INF , P0 ;  /* 0xff8000004a4a7808 */ /* 0x000fe40000000000 */
[----:B------:R-:W-:Y:S02]  /*baf0*/  FMNMX.FTZ R4, R201, R4, !PT ;  /* 0x00000004c9047209 */ /* 0x000fe40007810000 */
[----:B------:R-:W-:Y:S02]  /*bb00*/  FMNMX.FTZ R0, R243, R0, !PT ;  /* 0x00000000f3007209 */ /* 0x000fe40007810000 */
[----:B------:R-:W-:Y:S02]  /*bb10*/  FMNMX.FTZ R4, R200, R4, !PT ;  /* 0x00000004c8047209 */ /* 0x000fe40007810000 */
[----:B------:R-:W-:Y:S02]  /*bb20*/  FMNMX.FTZ R0, R74, R0, !PT ;  /* 0x000000004a007209 */ /* 0x000fe40007810000 */
[----:B-1----:R-:W-:Y:S02]  /*bb30*/  FMNMX.FTZ R72, R2, R72, !PT ;  /* 0x0000004802487209 */ /* 0x002fe40007810000 */
[----:B------:R-:W-:Y:S01]  /*bb40*/  FSEL R199, R109, -INF , P3 ;  /* 0xff8000006dc77808 */ /* 0x000fe20001800000 */
[----:B------:R-:W1:Y:S01]  /*bb50*/  SHFL.BFLY PT, R2, R0, 0x2, 0x1f ;  /* 0x0c401f0000027f89 */ /* 0x000e6200000e0000 */
[----:B------:R-:W-:Y:S01]  /*bb60*/  FMNMX.FTZ R4, R198, R4, !PT ;  /* 0x00000004c6047209 */ /* 0x000fe20007810000 */
[C---:B------:R-:W-:Y:S01]  /*bb70*/  FMUL.FTZ R100, R72.reuse, c[0x0][0x2d0] ;  /* 0x0000b40048647a20 */ /* 0x040fe20000410000 */
[----:B------:R-:W-:Y:S02]  /*bb80*/  FMNMX.FTZ R73, R7, R73, !PT ;  /* 0x0000004907497209 */ /* 0x000fe40007810000 */
[----:B------:R-:W-:Y:S02]  /*bb90*/  FMNMX.FTZ R4, R199, R4, !PT ;  /* 0x00000004c7047209 */ /* 0x000fe40007810000 */
[----:B------:R-:W-:Y:S01]  /*bba0*/  FSETP.NEU.FTZ.AND P1, PT, R72, -INF , PT ;  /* 0xff8000004800780b */ /* 0x000fe20003f3d000 */
[C---:B------:R-:W-:Y:S01]  /*bbb0*/  FMUL.FTZ R75, R73.reuse, c[0x0][0x2d0] ;  /* 0x0000b400494b7a20 */ /* 0x040fe20000410000 */
[----:B------:R-:W-:Y:S01]  /*bbc0*/  FSETP.NEU.FTZ.AND P2, PT, R73, -INF , PT ;  /* 0xff8000004900780b */ /* 0x000fe20003f5d000 */
[----:B------:R-:W2:Y:S01]  /*bbd0*/  SHFL.BFLY PT, R7, R4, 0x2, 0x1f ;  /* 0x0c401f0004077f89 */ /* 0x000ea200000e0000 */
[----:B------:R-:W-:Y:S02]  /*bbe0*/  FSEL R100, R100, RZ, P1 ;  /* 0x000000ff64647208 */ /* 0x000fe40000800000 */
[----:B------:R-:W-:Y:S05]  /*bbf0*/  FSEL R75, R75, RZ, P2 ;  /* 0x000000ff4b4b7208 */ /* 0x000fea0001000000 */
[--C-:B------:R-:W-:Y:S02]  /*bc00*/  FFMA.FTZ R5, R19, c[0x0][0x2d0], -R75.reuse ;  /* 0x0000b40013057a23 */ /* 0x100fe4000001084b */
[--C-:B------:R-:W-:Y:S02]  /*bc10*/  FFMA.FTZ R6, R9, c[0x0][0x2d0], -R75.reuse ;  /* 0x0000b40009067a23 */ /* 0x100fe4000001084b */
[----:B------:R3:W-:Y:S01]  /*bc20*/  MUFU.EX2 R247, R5 ;  /* 0x0000000500f77308 */ /* 0x0007e20000000800 */
[----:B-1----:R-:W-:Y:S01]  /*bc30*/  FMNMX.FTZ R0, R0, R2, !PT ;  /* 0x0000000200007209 */ /* 0x002fe20007810000 */
[--C-:B------:R-:W-:Y:S08]  /*bc40*/  FFMA.FTZ R2, R20, c[0x0][0x2d0], -R100.reuse ;  /* 0x0000b40014027a23 */ /* 0x100ff00000010864 */
[----:B------:R1:W-:Y:S01]  /*bc50*/  MUFU.EX2 R240, R2 ;  /* 0x0000000200f07308 */ /* 0x0003e20000000800 */
[----:B--2---:R-:W-:Y:S01]  /*bc60*/  FMNMX.FTZ R4, R4, R7, !PT ;  /* 0x0000000704047209 */ /* 0x004fe20007810000 */
[--C-:B------:R-:W-:Y:S04]  /*bc70*/  FFMA.FTZ R7, R39, c[0x0][0x2d0], -R75.reuse ;  /* 0x0000b40027077a23 */ /* 0x100fe8000001084b */
[----:B------:R-:W2:Y:S04]  /*bc80*/  SHFL.BFLY PT, R71, R4, 0x1, 0x1f ;  /* 0x0c201f0004477f89 */ /* 0x000ea800000e0000 */
[----:B------:R4:W4:Y:S01]  /*bc90*/  MUFU.EX2 R251, R6 ;  /* 0x0000000600fb7308 */ /* 0x0009220000000800 */
[--C-:B---3--:R-:W-:Y:S09]  /*bca0*/  FFMA.FTZ R5, R23, c[0x0][0x2d0], -R75.reuse ;  /* 0x0000b40017057a23 */ /* 0x108ff2000001084b */
[----:B------:R3:W-:Y:S01]  /*bcb0*/  MUFU.EX2 R241, R5 ;  /* 0x0000000500f17308 */ /* 0x0007e20000000800 */
[----:B-1----:R-:W1:Y:S09]  /*bcc0*/  SHFL.BFLY PT, R2, R0, 0x1, 0x1f ;  /* 0x0c201f0000027f89 */ /* 0x002e7200000e0000 */
[----:B------:R-:W-:Y:S01]  /*bcd0*/  MUFU.EX2 R233, R7 ;  /* 0x0000000700e97308 */ /* 0x000fe20000000800 */
[----:B--2---:R-:W-:Y:S01]  /*bce0*/  FMNMX.FTZ R71, R4, R71, !PT ;  /* 0x0000004704477209 */ /* 0x004fe20007810000 */
[--C-:B------:R-:W-:Y:S02]  /*bcf0*/  FFMA.FTZ R4, R22, c[0x0][0x2d0], -R100.reuse ;  /* 0x0000b40016047a23 */ /* 0x100fe40000010864 */
[--C-:B----4-:R-:W-:Y:S01]  /*bd00*/  FFMA.FTZ R6, R40, c[0x0][0x2d0], -R75.reuse ;  /* 0x0000b40028067a23 */ /* 0x110fe2000001084b */
[C---:B------:R-:W-:Y:S01]  /*bd10*/  FSETP.NEU.FTZ.AND P0, PT, R71.reuse, -INF , PT ;  /* 0xff8000004700780b */ /* 0x040fe20003f1d000 */
[----:B------:R-:W-:Y:S01]  /*bd20*/  FMUL.FTZ R101, R71, c[0x0][0x2d0] ;  /* 0x0000b40047657a20 */ /* 0x000fe20000410000 */
[----:B------:R-:W-:Y:S03]  /*bd30*/  F2FP.PACK_AB R76, R247, R251 ;  /* 0x000000fbf74c723e */ /* 0x000fe600000000ff */
[----:B------:R-:W2:Y:S01]  /*bd40*/  MUFU.EX2 R236, R4 ;  /* 0x0000000400ec7308 */ /* 0x000ea20000000800 */
[----:B------:R-:W-:Y:S01]  /*bd50*/  FSEL R101, R101, RZ, P0 ;  /* 0x000000ff65657208 */ /* 0x000fe20000000000 */
[----:B---3--:R-:W-:Y:S01]  /*bd60*/  FFMA.FTZ R5, R28, c[0x0][0x2d0], -R75 ;  /* 0x0000b4001c057a23 */ /* 0x008fe2000001084b */
[----:B-1----:R-:W-:Y:S03]  /*bd70*/  FMNMX.FTZ R70, R2, R0, !PT ;  /* 0x0000000002467209 */ /* 0x002fe60007810000 */
[--C-:B------:R-:W-:Y:S04]  /*bd80*/  FFMA.FTZ R0, R16, c[0x0][0x2d0], -R101.reuse ;  /* 0x0000b40010007a23 */ /* 0x100fe80000010865 */
[----:B------:R1:W3:Y:S01]  /*bd90*/  MUFU.EX2 R237, R5 ;  /* 0x0000000500ed7308 */ /* 0x0002e20000000800 */
[--C-:B------:R-:W-:Y:S01]  /*bda0*/  FFMA.FTZ R2, R33, c[0x0][0x2d0], -R100.reuse ;  /* 0x0000b40021027a23 */ /* 0x100fe20000010864 */
[C---:B------:R-:W-:Y:S01]  /*bdb0*/  FSETP.NEU.FTZ.AND P3, PT, R70.reuse, -INF , PT ;  /* 0xff8000004600780b */ /* 0x040fe20003f7d000 */
[----:B------:R-:W-:Y:S05]  /*bdc0*/  FMUL.FTZ R102, R70, c[0x0][0x2d0] ;  /* 0x0000b40046667a20 */ /* 0x000fea0000410000 */
[----:B------:R-:W-:Y:S02]  /*bdd0*/  FSEL R102, R102, RZ, P3 ;  /* 0x000000ff66667208 */ /* 0x000fe40001800000 */
[----:B------:R4:W-:Y:S01]  /*bde0*/  MUFU.EX2 R239, R0 ;  /* 0x0000000000ef7308 */ /* 0x0009e20000000800 */
[----:B--2---:R-:W-:Y:S01]  /*bdf0*/  F2FP.PACK_AB R79, R236, R240 ;  /* 0x000000f0ec4f723e */ /* 0x004fe200000000ff */
[--C-:B------:R-:W-:Y:S08]  /*be00*/  FFMA.FTZ R4, R10, c[0x0][0x2d0], -R101.reuse ;  /* 0x0000b4000a047a23 */ /* 0x100ff00000010865 */
[----:B------:R2:W-:Y:S01]  /*be10*/  MUFU.EX2 R232, R2 ;  /* 0x0000000200e87308 */ /* 0x0005e20000000800 */
[--C-:B-1----:R-:W-:Y:S01]  /*be20*/  FFMA.FTZ R5, R11, c[0x0][0x2d0], -R100.reuse ;  /* 0x0000b4000b057a23 */ /* 0x102fe20000010864 */
[----:B---3--:R-:W-:Y:S08]  /*be30*/  F2FP.PACK_AB R78, R237, R241 ;  /* 0x000000f1ed4e723e */ /* 0x008ff000000000ff */
[----:B------:R1:W-:Y:S01]  /*be40*/  MUFU.EX2 R216, R5 ;  /* 0x0000000500d87308 */ /* 0x0003e20000000800 */
[----:B----4-:R-:W-:Y:S09]  /*be50*/  FFMA.FTZ R0, R17, c[0x0][0x2d0], -R101 ;  /* 0x0000b40011007a23 */ /* 0x010ff20000010865 */
[----:B------:R3:W4:Y:S01]  /*be60*/  MUFU.EX2 R235, R0 ;  /* 0x0000000000eb7308 */ /* 0x0007220000000800 */
[--C-:B--2---:R-:W-:Y:S09]  /*be70*/  FFMA.FTZ R2, R44, c[0x0][0x2d0], -R75.reuse ;  /* 0x0000b4002c027a23 */ /* 0x104ff2000001084b */
[----:B------:R2:W-:Y:S01]  /*be80*/  MUFU.EX2 R33, R2 ;  /* 0x0000000200217308 */ /* 0x0005e20000000800 */
[----:B-1----:R-:W-:Y:S09]  /*be90*/  FFMA.FTZ R5, R18, c[0x0][0x2d0], -R100 ;  /* 0x0000b40012057a23 */ /* 0x002ff20000010864 */
[----:B------:R1:W1:Y:S01]  /*bea0*/  MUFU.EX2 R244, R5 ;  /* 0x0000000500f47308 */ /* 0x0002620000000800 */
[--C-:B---3--:R-:W-:Y:S01]  /*beb0*/  FFMA.FTZ R0, R14, c[0x0][0x2d0], -R102.reuse ;  /* 0x0000b4000e007a23 */ /* 0x108fe20000010866 */
[----:B----4-:R-:W-:Y:S08]  /*bec0*/  F2FP.PACK_AB R66, R235, R239 ;  /* 0x000000efeb42723e */ /* 0x010ff000000000ff */
[----:B------:R3:W-:Y:S01]  /*bed0*/  MUFU.EX2 R211, R0 ;  /* 0x0000000000d37308 */ /* 0x0007e20000000800 */
[--C-:B--2---:R-:W-:Y:S09]  /*bee0*/  FFMA.FTZ R2, R47, c[0x0][0x2d0], -R75.reuse ;  /* 0x0000b4002f027a23 */ /* 0x104ff2000001084b */
[----:B------:R2:W-:Y:S01]  /*bef0*/  MUFU.EX2 R212, R2 ;  /* 0x0000000200d47308 */ /* 0x0005e20000000800 */
[----:B-1----:R-:W-:Y:S01]  /*bf00*/  FFMA.FTZ R5, R41, c[0x0][0x2d0], -R75 ;  /* 0x0000b40029057a23 */ /* 0x002fe2000001084b */
[----:B------:R-:W-:Y:S08]  /*bf10*/  F2FP.PACK_AB R77, R244, R216 ;  /* 0x000000d8f44d723e */ /* 0x000ff000000000ff */
[----:B------:R1:W-:Y:S01]  /*bf20*/  MUFU.EX2 R213, R4 ;  /* 0x0000000400d57308 */ /* 0x0003e20000000800 */
[--C-:B---3--:R-:W-:Y:S02]  /*bf30*/  FFMA.FTZ R0, R21, c[0x0][0x2d0], -R102.reuse ;  /* 0x0000b40015007a23 */ /* 0x108fe40000010866 */
[----:B------:R-:W3:Y:S07]  /*bf40*/  LDSM.16.MT88.4 R20, [R224+0x100] ;  /* 0x00010000e014783b */ /* 0x000eee0000004200 */
[----:B------:R4:W4:Y:S01]  /*bf50*/  MUFU.EX2 R242, R0 ;  /* 0x0000000000f27308 */ /* 0x0009220000000800 */
[----:B--2---:R-:W-:Y:S09]  /*bf60*/  FSEL R2, R72, RZ, P1 ;  /* 0x000000ff48027208 */ /* 0x004ff20000800000 */
[----:B------:R2:W-:Y:S01]  /*bf70*/  MUFU.EX2 R91, R5 ;  /* 0x00000005005b7308 */ /* 0x0005e20000000800 */
[----:B-1----:R-:W-:Y:S09]  /*bf80*/  FFMA.FTZ R4, R13, c[0x0][0x2d0], -R101 ;  /* 0x0000b4000d047a23 */ /* 0x002ff20000010865 */
[----:B------:R1:W1:Y:S01]  /*bf90*/  MUFU.EX2 R217, R4 ;  /* 0x0000000400d97308 */ /* 0x0002620000000800 */
[--C-:B----4-:R-:W-:Y:S01]  /*bfa0*/  FFMA.FTZ R0, R15, c[0x0][0x2d0], -R102.reuse ;  /* 0x0000b4000f007a23 */ /* 0x110fe20000010866 */
[----:B------:R-:W-:Y:S08]  /*bfb0*/  F2FP.PACK_AB R65, R242, R211 ;  /* 0x000000d3f241723e */ /* 0x000ff000000000ff */
[----:B------:R4:W-:Y:S01]  /*bfc0*/  MUFU.EX2 R238, R0 ;  /* 0x0000000000ee7308 */ /* 0x0009e20000000800 */
[--C-:B--2---:R-:W-:Y:S09]  /*bfd0*/  FFMA.FTZ R5, R43, c[0x0][0x2d0], -R75.reuse ;  /* 0x0000b4002b057a23 */ /* 0x104ff2000001084b */
[----:B------:R-:W-:Y:S01]  /*bfe0*/  MUFU.EX2 R229, R6 ;  /* 0x0000000600e57308 */ /* 0x000fe20000000800 */
[----:B-1----:R-:W-:Y:S01]  /*bff0*/  FFMA.FTZ R4, R42, c[0x0][0x2d0], -R75 ;  /* 0x0000b4002a047a23 */ /* 0x002fe2000001084b */
[----:B------:R-:W-:Y:S08]  /*c000*/  F2FP.PACK_AB R64, R217, R213 ;  /* 0x000000d5d940723e */ /* 0x000ff000000000ff */
[----:B------:R1:W-:Y:S01]  /*c010*/  MUFU.EX2 R197, R4 ;  /* 0x0000000400c57308 */ /* 0x0003e20000000800 */
[----:B----4-:R-:W-:Y:S09]  /*c020*/  FFMA.FTZ R0, R12, c[0x0][0x2d0], -R102 ;  /* 0x0000b4000c007a23 */ /* 0x010ff20000010866 */
[----:B------:R2:W4:Y:S10]  /*c030*/  MUFU.EX2 R234, R0 ;  /* 0x0000000000ea7308 */ /* 0x0005340000000800 */
[----:B------:R-:W-:Y:S01]  /*c040*/  MUFU.EX2 R40, R5 ;  /* 0x0000000500287308 */ /* 0x000fe20000000800 */
[--C-:B-1----:R-:W-:Y:S09]  /*c050*/  FFMA.FTZ R4, R38, c[0x0][0x2d0], -R100.reuse ;  /* 0x0000b40026047a23 */ /* 0x102ff20000010864 */
[----:B------:R-:W-:Y:S01]  /*c060*/  MUFU.EX2 R195, R4 ;  /* 0x0000000400c37308 */ /* 0x000fe20000000800 */
[--C-:B--2---:R-:W-:Y:S01]  /*c070*/  FFMA.FTZ R0, R34, c[0x0][0x2d0], -R100.reuse ;  /* 0x0000b40022007a23 */ /* 0x104fe20000010864 */
[----:B----4-:R-:W-:Y:S08]  /*c080*/  F2FP.PACK_AB R67, R234, R238 ;  /* 0x000000eeea43723e */ /* 0x010ff000000000ff */
[----:B------:R1:W-:Y:S02]  /*c090*/  MUFU.EX2 R228, R0 ;  /* 0x0000000000e47308 */ /* 0x0003e40000000800 */
[--C-:B-1----:R-:W-:Y:S08]  /*c0a0*/  FFMA.FTZ R0, R36, c[0x0][0x2d0], -R100.reuse ;  /* 0x0000b40024007a23 */ /* 0x102ff00000010864 */
[----:B------:R1:W-:Y:S02]  /*c0b0*/  MUFU.EX2 R109, R0 ;  /* 0x00000000006d7308 */ /* 0x0003e40000000800 */
[----:B-1----:R-:W-:Y:S08]  /*c0c0*/  FFMA.FTZ R0, R35, c[0x0][0x2d0], -R100 ;  /* 0x0000b40023007a23 */ /* 0x002ff00000010864 */
[----:B------:R1:W-:Y:S02]  /*c0d0*/  MUFU.EX2 R95, R0 ;  /* 0x00000000005f7308 */ /* 0x0003e40000000800 */
[--C-:B-1----:R-:W-:Y:S08]  /*c0e0*/  FFMA.FTZ R0, R30, c[0x0][0x2d0], -R101.reuse ;  /* 0x0000b4001e007a23 */ /* 0x102ff00000010865 */
[----:B------:R1:W-:Y:S02]  /*c0f0*/  MUFU.EX2 R231, R0 ;  /* 0x0000000000e77308 */ /* 0x0003e40000000800 */
[--C-:B-1----:R-:W-:Y:S08]  /*c100*/  FFMA.FTZ R0, R31, c[0x0][0x2d0], -R101.reuse ;  /* 0x0000b4001f007a23 */ /* 0x102ff00000010865 */
        /* <DEDUP_REMOVED lines=13> */
[----:B-1----:R-:W-:Y:S02]  /*c1e0*/  FFMA.FTZ R0, R37, c[0x0][0x2d0], -R100 ;  /* 0x0000b40025007a23 */ /* 0x002fe40000010864 */
[----:B------:R-:W1:Y:S06]  /*c1f0*/  LDSM.16.MT88.4 R36, [R227+0x100] ;  /* 0x00010000e324783b */ /* 0x000e6c0000004200 */
[----:B------:R2:W-:Y:S02]  /*c200*/  MUFU.EX2 R34, R0 ;  /* 0x0000000000227308 */ /* 0x0005e40000000800 */
[----:B--2---:R-:W-:Y:S08]  /*c210*/  FFMA.FTZ R0, R45, c[0x0][0x2d0], -R75 ;  /* 0x0000b4002d007a23 */ /* 0x004ff0000001084b */
[----:B------:R2:W-:Y:S02]  /*c220*/  MUFU.EX2 R202, R0 ;  /* 0x0000000000ca7308 */ /* 0x0005e40000000800 */
[----:B--2---:R-:W-:Y:S05]  /*c230*/  FSEL R0, R73, RZ, P2 ;  /* 0x000000ff49007208 */ /* 0x004fea0001000000 */
[----:B------:R-:W-:Y:S04]  /*c240*/  FADD.FTZ R0, -R0, R3 ;  /* 0x0000000300007221 */ /* 0x000fe80000010100 */
[----:B------:R-:W-:Y:S04]  /*c250*/  FMUL.FTZ R0, R0, c[0x0][0x2d0] ;  /* 0x0000b40000007a20 */ /* 0x000fe80000410000 */
[----:B------:R2:W4:Y:S02]  /*c260*/  MUFU.EX2 R69, R0 ;  /* 0x0000000000457308 */ /* 0x0005240000000800 */
[----:B--2---:R-:W-:Y:S01]  /*c270*/  FADD.FTZ R0, -R2, R116 ;  /* 0x0000007402007221 */ /* 0x004fe20000010100 */
[----:B------:R-:W-:Y:S01]  /*c280*/  FSEL R2, R71, RZ, P0 ;  /* 0x000000ff47027208 */ /* 0x000fe20000000000 */
[C---:B----4-:R-:W-:Y:S01]  /*c290*/  FMUL.FTZ R4, R69.reuse, R120 ;  /* 0x0000007845047220 */ /* 0x050fe20000410000 */
[----:B------:R-:W-:Y:S01]  /*c2a0*/  PLOP3.LUT P0, PT, PT, PT, UP0, 0x80, 0x0 ;  /* 0x000000000000781c */ /* 0x000fe20003f0f008 */
[----:B------:R-:W-:Y:S02]  /*c2b0*/  FMUL.FTZ R0, R0, c[0x0][0x2d0] ;  /* 0x0000b40000007a20 */ /* 0x000fe40000410000 */
[C---:B------:R-:W-:Y:S02]  /*c2c0*/  FMUL.FTZ R5, R69.reuse, R121 ;  /* 0x0000007945057220 */ /* 0x040fe40000410000 */
[----:B------:R2:W4:Y:S01]  /*c2d0*/  MUFU.EX2 R68, R0 ;  /* 0x0000000000447308 */ /* 0x0005220000000800 */
[C---:B------:R-:W-:Y:S02]  /*c2e0*/  FMUL.FTZ R16, R69.reuse, R132 ;  /* 0x0000008445107220 */ /* 0x040fe40000410000 */
[C---:B------:R-:W-:Y:S02]  /*c2f0*/  FMUL.FTZ R17, R69.reuse, R133 ;  /* 0x0000008545117220 */ /* 0x040fe40000410000 */
[----:B------:R-:W-:Y:S02]  /*c300*/  FMUL.FTZ R32, R69, R148 ;  /* 0x0000009445207220 */ /* 0x000fe40000410000 */
[----:B--2---:R-:W-:Y:S01]  /*c310*/  FADD.FTZ R0, -R2, R117 ;  /* 0x0000007502007221 */ /* 0x004fe20000010100 */
[----:B------:R-:W-:Y:S01]  /*c320*/  FSEL R2, R70, RZ, P3 ;  /* 0x000000ff46027208 */ /* 0x000fe20001800000 */
[----:B----4-:R-:W-:Y:S02]  /*c330*/  FMUL.FTZ R6, R68, R122 ;  /* 0x0000007a44067220 */ /* 0x010fe40000410000 */
[----:B------:R-:W-:Y:S02]  /*c340*/  FMUL.FTZ R0, R0, c[0x0][0x2d0] ;  /* 0x0000b40000007a20 */ /* 0x000fe40000410000 */
[C---:B------:R-:W-:Y:S02]  /*c350*/  FMUL.FTZ R7, R68.reuse, R123 ;  /* 0x0000007b44077220 */ /* 0x040fe40000410000 */
[----:B------:R2:W4:Y:S01]  /*c360*/  MUFU.EX2 R3, R0 ;  /* 0x0000000000037308 */ /* 0x0005220000000800 */
[C---:B------:R-:W-:Y:S02]  /*c370*/  FMUL.FTZ R35, R68.reuse, R151 ;  /* 0x0000009744237220 */ /* 0x040fe40000410000 */
[C---:B------:R-:W-:Y:S02]  /*c380*/  FMUL.FTZ R18, R68.reuse, R134 ;  /* 0x0000008644127220 */ /* 0x040fe40000410000 */
[-C--:B---3--:R-:W-:Y:S01]  /*c390*/  HMMA.16816.F32 R4, R76, R20.reuse, R4 ;  /* 0x000000144c04723c */ /* 0x088fe20000001804 */
[----:B------:R-:W-:Y:S02]  /*c3a0*/  FMUL.FTZ R19, R68, R135 ;  /* 0x0000008744137220 */ /* 0x000fe40000410000 */
[----:B------:R-:W-:Y:S02]  /*c3b0*/  IMAD.MOV.U32 R134, RZ, RZ, R210 ;  /* 0x000000ffff867224 */ /* 0x000fe400078e00d2 */
[----:B------:R-:W-:Y:S02]  /*c3c0*/  IMAD.MOV.U32 R135, RZ, RZ, R205 ;  /* 0x000000ffff877224 */ /* 0x000fe400078e00cd */
[----:B--2---:R-:W-:Y:S02]  /*c3d0*/  FADD.FTZ R0, -R2, R118 ;  /* 0x0000007602007221 */ /* 0x004fe40000010100 */
[----:B------:R-:W-:Y:S03]  /*c3e0*/  FFMA.FTZ R2, R46, c[0x0][0x2d0], -R100 ;  /* 0x0000b4002e027a23 */ /* 0x000fe60000010864 */
[----:B------:R-:W-:Y:S01]  /*c3f0*/  FMUL.FTZ R0, R0, c[0x0][0x2d0] ;  /* 0x0000b40000007a20 */ /* 0x000fe20000410000 */
[----:B------:R2:W-:Y:S01]  /*c400*/  MUFU.EX2 R196, R2 ;  /* 0x0000000200c47308 */ /* 0x0005e20000000800 */
[C---:B----4-:R-:W-:Y:S02]  /*c410*/  FMUL.FTZ R8, R3.reuse, R124 ;  /* 0x0000007c03087220 */ /* 0x050fe40000410000 */
[C---:B------:R-:W-:Y:S02]  /*c420*/  FMUL.FTZ R9, R3.reuse, R125 ;  /* 0x0000007d03097220 */ /* 0x040fe40000410000 */
[C---:B------:R-:W-:Y:S02]  /*c430*/  FMUL.FTZ R12, R3.reuse, R128 ;  /* 0x00000080030c7220 */ /* 0x040fe40000410000 */
[C---:B------:R-:W-:Y:S02]  /*c440*/  FMUL.FTZ R13, R3.reuse, R129 ;  /* 0x00000081030d7220 */ /* 0x040fe40000410000 */
[C---:B------:R-:W-:Y:S01]  /*c450*/  FMUL.FTZ R24, R3.reuse, R140 ;  /* 0x0000008c03187220 */ /* 0x040fe20000410000 */
[----:B------:R-:W3:Y:S01]  /*c460*/  MUFU.EX2 R0, R0 ;  /* 0x0000000000007308 */ /* 0x000ee20000000800 */
[C---:B------:R-:W-:Y:S02]  /*c470*/  FMUL.FTZ R25, R3.reuse, R141 ;  /* 0x0000008d03197220 */ /* 0x040fe40000410000 */
[C---:B------:R-:W-:Y:S02]  /*c480*/  FMUL.FTZ R28, R3.reuse, R144 ;  /* 0x00000090031c7220 */ /* 0x040fe40000410000 */
[C---:B------:R-:W-:Y:S02]  /*c490*/  FMUL.FTZ R29, R3.reuse, R145 ;  /* 0x00000091031d7220 */ /* 0x040fe40000410000 */
[----:B------:R-:W-:Y:S02]  /*c4a0*/  IMAD.MOV.U32 R141, RZ, RZ, R110 ;  /* 0x000000ffff8d7224 */ /* 0x000fe400078e006e */
[----:B------:R-:W-:Y:S02]  /*c4b0*/  IMAD.MOV.U32 R125, RZ, RZ, R202 ;  /* 0x000000ffff7d7224 */ /* 0x000fe400078e00ca */
[----:B------:R-:W-:Y:S02]  /*c4c0*/  IMAD.MOV.U32 R202, RZ, RZ, R80 ;  /* 0x000000ffffca7224 */ /* 0x000fe400078e0050 */
[----:B------:R-:W-:Y:S02]  /*c4d0*/  IMAD.MOV.U32 R128, RZ, RZ, R212 ;  /* 0x000000ffff807224 */ /* 0x000fe400078e00d4 */
[----:B--2---:R-:W-:Y:S02]  /*c4e0*/  FFMA.FTZ R2, R50, c[0x0][0x2d0], -R100 ;  /* 0x0000b40032027a23 */ /* 0x004fe40000010864 */
[----:B------:R-:W-:Y:S02]  /*c4f0*/  IMAD.MOV.U32 R212, RZ, RZ, R81 ;  /* 0x000000ffffd47224 */ /* 0x000fe400078e0051 */
[----:B------:R2:W4:Y:S01]  /*c500*/  MUFU.EX2 R194, R2 ;  /* 0x0000000200c27308 */ /* 0x0005220000000800 */
[----:B------:R-:W-:Y:S02]  /*c510*/  IMAD.MOV.U32 R140, RZ, RZ, R40 ;  /* 0x000000ffff8c7224 */ /* 0x000fe400078e0028 */
[C---:B------:R-:W-:Y:S02]  /*c520*/  FMUL.FTZ R40, R3.reuse, R156 ;  /* 0x0000009c03287220 */ /* 0x040fe40000410000 */
[C---:B---3--:R-:W-:Y:S02]  /*c530*/  FMUL.FTZ R15, R0.reuse, R131 ;  /* 0x00000083000f7220 */ /* 0x048fe40000410000 */
[C---:B------:R-:W-:Y:S02]  /*c540*/  FMUL.FTZ R10, R0.reuse, R126 ;  /* 0x0000007e000a7220 */ /* 0x040fe40000410000 */
[C---:B------:R-:W-:Y:S02]  /*c550*/  FMUL.FTZ R14, R0.reuse, R130 ;  /* 0x00000082000e7220 */ /* 0x040fe40000410000 */
[C---:B------:R-:W-:Y:S02]  /*c560*/  FMUL.FTZ R11, R0.reuse, R127 ;  /* 0x0000007f000b7220 */ /* 0x040fe40000410000 */
[C---:B------:R-:W-:Y:S02]  /*c570*/  FMUL.FTZ R27, R0.reuse, R143 ;  /* 0x0000008f001b7220 */ /* 0x040fe40000410000 */
[----:B------:R-:W-:Y:S02]  /*c580*/  IMAD.MOV.U32 R143, RZ, RZ, R95 ;  /* 0x000000ffff8f7224 */ /* 0x000fe400078e005f */
[----:B------:R-:W-:Y:S01]  /*c590*/  FMUL.FTZ R44, R3, R160 ;  /* 0x000000a0032c7220 */ /* 0x000fe20000410000 */
[C---:B------:R-:W-:Y:S01]  /*c5a0*/  HMMA.16816.F32 R8, R64.reuse, R20, R8 ;  /* 0x000000144008723c */ /* 0x040fe20000001808 */
[C---:B------:R-:W-:Y:S02]  /*c5b0*/  FMUL.FTZ R26, R0.reuse, R142 ;  /* 0x0000008e001a7220 */ /* 0x040fe40000410000 */
[----:B------:R-:W-:Y:S02]  /*c5c0*/  IMAD.MOV.U32 R142, RZ, RZ, R107 ;  /* 0x000000ffff8e7224 */ /* 0x000fe400078e006b */
[----:B------:R-:W-:Y:S02]  /*c5d0*/  FMUL.FTZ R47, R0, R163 ;  /* 0x000000a3002f7220 */ /* 0x000fe40000410000 */
[----:B--2---:R-:W-:Y:S01]  /*c5e0*/  FFMA.FTZ R2, R48, c[0x0][0x2d0], -R101 ;  /* 0x0000b40030027a23 */ /* 0x004fe20000010865 */
[-C--:B------:R-:W-:Y:S01]  /*c5f0*/  HMMA.16816.F32 R12, R64, R22.reuse, R12 ;  /* 0x00000016400c723c */ /* 0x080fe2000000180c */
[C---:B------:R-:W-:Y:S02]  /*c600*/  FMUL.FTZ R21, R69.reuse, R137 ;  /* 0x0000008945157220 */ /* 0x040fe40000410000 */
[----:B------:R2:W3:Y:S01]  /*c610*/  MUFU.EX2 R203, R2 ;  /* 0x0000000200cb7308 */ /* 0x0004e20000000800 */
[----:B------:R-:W-:Y:S02]  /*c620*/  IMAD.MOV.U32 R137, RZ, RZ, R91 ;  /* 0x000000ffff897224 */ /* 0x000fe400078e005b */
[----:B----4-:R-:W-:Y:S02]  /*c630*/  IMAD.MOV.U32 R129, RZ, RZ, R194 ;  /* 0x000000ffff817224 */ /* 0x010fe400078e00c2 */
[C---:B------:R-:W-:Y:S01]  /*c640*/  HMMA.16816.F32 R16, R76.reuse, R22, R16 ;  /* 0x000000164c10723c */ /* 0x040fe20000001810 */
[----:B------:R-:W-:Y:S03]  /*c650*/  FMUL.FTZ R20, R69, R136 ;  /* 0x0000008845147220 */ /* 0x000fe60000410000 */
[C---:B------:R-:W-:Y:S02]  /*c660*/  FMUL.FTZ R30, R0.reuse, R146 ;  /* 0x00000092001e7220 */ /* 0x040fe40000410000 */
[----:B------:R-:W-:Y:S02]  /*c670*/  FMUL.FTZ R31, R0, R147 ;  /* 0x00000093001f7220 */ /* 0x000fe40000410000 */
[C---:B------:R-:W-:Y:S04]  /*c680*/  FMUL.FTZ R22, R68.reuse, R138 ;  /* 0x0000008a44167220 */ /* 0x040fe80000410000 */
[C---:B------:R-:W-:Y:S02]  /*c690*/  FMUL.FTZ R23, R68.reuse, R139 ;  /* 0x0000008b44177220 */ /* 0x040fe40000410000 */
[----:B------:R-:W-:Y:S02]  /*c6a0*/  IMAD.MOV.U32 R194, RZ, RZ, R82 ;  /* 0x000000ffffc27224 */ /* 0x000fe400078e0052 */
[----:B------:R-:W-:Y:S02]  /*c6b0*/  IMAD.MOV.U32 R138, RZ, RZ, R90 ;  /* 0x000000ffff8a7224 */ /* 0x000fe400078e005a */
[----:B------:R-:W-:Y:S01]  /*c6c0*/  IMAD.MOV.U32 R146, RZ, RZ, R34 ;  /* 0x000000ffff927224 */ /* 0x000fe200078e0022 */
[-C--:B-1----:R-:W-:Y:S01]  /*c6d0*/  HMMA.16816.F32 R20, R76, R36.reuse, R20 ;  /* 0x000000244c14723c */ /* 0x082fe20000001814 */
[----:B--2---:R-:W-:Y:S02]  /*c6e0*/  FFMA.FTZ R2, R51, c[0x0][0x2d0], -R101 ;  /* 0x0000b40033027a23 */ /* 0x004fe40000010865 */
[C---:B------:R-:W-:Y:S02]  /*c6f0*/  FMUL.FTZ R34, R68.reuse, R150 ;  /* 0x0000009644227220 */ /* 0x040fe40000410000 */
[----:B------:R1:W2:Y:S01]  /*c700*/  MUFU.EX2 R41, R2 ;  /* 0x0000000200297308 */ /* 0x0002a20000000800 */
[----:B------:R-:W-:Y:S02]  /*c710*/  IMAD.MOV.U32 R147, RZ, RZ, R33 ;  /* 0x000000ffff937224 */ /* 0x000fe400078e0021 */
[C---:B------:R-:W-:Y:S01]  /*c720*/  HMMA.16816.F32 R24, R64.reuse, R36, R24 ;  /* 0x000000244018723c */ /* 0x040fe20000001818 */
[C---:B------:R-:W-:Y:S02]  /*c730*/  FMUL.FTZ R33, R69.reuse, R149 ;  /* 0x0000009545217220 */ /* 0x040fe40000410000 */
[----:B------:R-:W-:Y:S01]  /*c740*/  LDSM.16.MT88.4 R148, [R227+0x3100] ;  /* 0x00310000e394783b */ /* 0x000fe20000004200 */
[C---:B------:R-:W-:Y:S02]  /*c750*/  FMUL.FTZ R48, R69.reuse, R164 ;  /* 0x000000a445307220 */ /* 0x040fe40000410000 */
[----:B------:R-:W-:Y:S02]  /*c760*/  IMAD.MOV.U32 R164, RZ, RZ, R195 ;  /* 0x000000ffffa47224 */ /* 0x000fe400078e00c3 */
[-C--:B------:R-:W-:Y:S01]  /*c770*/  HMMA.16816.F32 R28, R64, R38.reuse, R28 ;  /* 0x00000026401c723c */ /* 0x080fe2000000181c */
[----:B---3--:R-:W-:Y:S03]  /*c780*/  IMAD.MOV.U32 R139, RZ, RZ, R203 ;  /* 0x000000ffff8b7224 */ /* 0x008fe600078e00cb */
[----:B------:R-:W-:Y:S02]  /*c790*/  IMAD.MOV.U32 R203, RZ, RZ, R83 ;  /* 0x000000ffffcb7224 */ /* 0x000fe400078e0053 */
[----:B------:R-:W3:Y:S01]  /*c7a0*/  LDSM.16.MT88.4 R80, [R226+0x100] ;  /* 0x00010000e250783b */ /* 0x000ee20000004200 */
[----:B------:R-:W-:Y:S01]  /*c7b0*/  FMUL.FTZ R51, R68, R167 ;  /* 0x000000a744337220 */ /* 0x000fe20000410000 */
[C---:B------:R-:W-:Y:S01]  /*c7c0*/  HMMA.16816.F32 R32, R76.reuse, R38, R32 ;  /* 0x000000264c20723c */ /* 0x040fe20000001820 */
[----:B------:R-:W-:Y:S03]  /*c7d0*/  FMUL.FTZ R37, R69, R153 ;  /* 0x0000009945257220 */ /* 0x000fe60000410000 */
[----:B------:R-:W-:Y:S02]  /*c7e0*/  FMUL.FTZ R43, R0, R159 ;  /* 0x0000009f002b7220 */ /* 0x000fe40000410000 */
[----:B-1----:R-:W-:Y:S02]  /*c7f0*/  FFMA.FTZ R2, R49, c[0x0][0x2d0], -R102 ;  /* 0x0000b40031027a23 */ /* 0x002fe40000010866 */
[C---:B------:R-:W-:Y:S02]  /*c800*/  FMUL.FTZ R39, R68.reuse, R155 ;  /* 0x0000009b44277220 */ /* 0x040fe40000410000 */
[----:B------:R1:W-:Y:S02]  /*c810*/  MUFU.EX2 R131, R2 ;  /* 0x0000000200837308 */ /* 0x0003e40000000800 */
[----:B------:R-:W-:Y:S02]  /*c820*/  FMUL.FTZ R38, R68, R154 ;  /* 0x0000009a44267220 */ /* 0x000fe40000410000 */
[----:B------:R-:W-:Y:S02]  /*c830*/  FMUL.FTZ R36, R69, R152 ;  /* 0x0000009845247220 */ /* 0x000fe40000410000 */
[----:B------:R-:W-:Y:S02]  /*c840*/  IMAD.MOV.U32 R195, RZ, RZ, R202 ;  /* 0x000000ffffc37224 */ /* 0x000fe400078e00ca */
[----:B------:R-:W-:Y:S02]  /*c850*/  IMAD.MOV.U32 R202, RZ, RZ, R212 ;  /* 0x000000ffffca7224 */ /* 0x000fe400078e00d4 */
[----:B------:R-:W-:Y:S01]  /*c860*/  IMAD.MOV.U32 R212, RZ, RZ, R194 ;  /* 0x000000ffffd47224 */ /* 0x000fe200078e00c2 */
[-C--:B------:R-:W-:Y:S01]  /*c870*/  HMMA.16816.F32 R36, R76, R52.reuse, R36 ;  /* 0x000000344c24723c */ /* 0x080fe20000001824 */
[----:B------:R-:W-:Y:S02]  /*c880*/  IMAD.MOV.U32 R194, RZ, RZ, R203 ;  /* 0x000000ffffc27224 */ /* 0x000fe400078e00cb */
[----:B------:R-:W-:Y:S02]  /*c890*/  IMAD.MOV.U32 R122, RZ, RZ, R212 ;  /* 0x000000ffff7a7224 */ /* 0x000fe400078e00d4 */
[----:B------:R-:W-:Y:S02]  /*c8a0*/  IMAD.MOV.U32 R203, RZ, RZ, R208 ;  /* 0x000000ffffcb7224 */ /* 0x000fe400078e00d0 */
[----:B------:R-:W-:Y:S02]  /*c8b0*/  IMAD.MOV.U32 R208, RZ, RZ, R87 ;  /* 0x000000ffffd07224 */ /* 0x000fe400078e0057 */
[----:B------:R-:W-:Y:S03]  /*c8c0*/  FMUL.FTZ R46, R0, R162 ;  /* 0x000000a2002e7220 */ /* 0x000fe60000410000 */
[----:B------:R-:W-:Y:S02]  /*c8d0*/  IMAD.MOV.U32 R132, RZ, RZ, R208 ;  /* 0x000000ffff847224 */ /* 0x000fe400078e00d0 */
[----:B-1----:R-:W-:Y:S02]  /*c8e0*/  FFMA.FTZ R2, R56, c[0x0][0x2d0], -R102 ;  /* 0x0000b40038027a23 */ /* 0x002fe40000010866 */
[----:B------:R-:W-:Y:S02]  /*c8f0*/  IMAD.MOV.U32 R123, RZ, RZ, R203 ;  /* 0x000000ffff7b7224 */ /* 0x000fe400078e00cb */
[----:B------:R1:W4:Y:S01]  /*c900*/  MUFU.EX2 R42, R2 ;  /* 0x00000002002a7308 */ /* 0x0003220000000800 */
[----:B------:R-:W-:Y:S02]  /*c910*/  IMAD.MOV.U32 R121, RZ, RZ, R202 ;  /* 0x000000ffff797224 */ /* 0x000fe400078e00ca */
[----:B------:R-:W-:Y:S02]  /*c920*/  IMAD.MOV.U32 R124, RZ, RZ, R196 ;  /* 0x000000ffff7c7224 */ /* 0x000fe400078e00c4 */
[C---:B------:R-:W-:Y:S02]  /*c930*/  FMUL.FTZ R45, R3.reuse, R161 ;  /* 0x000000a1032d7220 */ /* 0x040fe40000410000 */
[----:B------:R-:W-:Y:S02]  /*c940*/  IMAD.MOV.U32 R120, RZ, RZ, R195 ;  /* 0x000000ffff787224 */ /* 0x000fe400078e00c3 */
[----:B------:R-:W-:Y:S02]  /*c950*/  IMAD.MOV.U32 R136, RZ, RZ, R109 ;  /* 0x000000ffff887224 */ /* 0x000fe400078e006d */
[----:B------:R-:W-:Y:S02]  /*c960*/  IMAD.MOV.U32 R109, RZ, RZ, R194 ;  /* 0x000000ffff6d7224 */ /* 0x000fe400078e00c2 */
[----:B--2---:R-:W-:Y:S02]  /*c970*/  IMAD.MOV.U32 R145, RZ, RZ, R41 ;  /* 0x000000ffff917224 */ /* 0x004fe400078e0029 */
[----:B------:R-:W-:Y:S02]  /*c980*/  FMUL.FTZ R41, R3, R157 ;  /* 0x0000009d03297220 */ /* 0x000fe40000410000 */
[----:B------:R-:W-:Y:S02]  /*c990*/  FMUL.FTZ R49, R69, R165 ;  /* 0x000000a545317220 */ /* 0x000fe40000410000 */
[----:B------:R-:W-:Y:S02]  /*c9a0*/  FMUL.FTZ R56, R3, R172 ;  /* 0x000000ac03387220 */ /* 0x000fe40000410000 */
[----:B------:R-:W-:Y:S02]  /*c9b0*/  IMAD.MOV.U32 R167, RZ, RZ, R84 ;  /* 0x000000ffffa77224 */ /* 0x000fe400078e0054 */
[----:B------:R-:W-:Y:S02]  /*c9c0*/  FFMA.FTZ R109, R109, c[0x0][0x2d0], -R75 ;  /* 0x0000b4006d6d7a23 */ /* 0x000fe4000001084b */
[--C-:B-1----:R-:W-:Y:S02]  /*c9d0*/  FFMA.FTZ R2, R57, c[0x0][0x2d0], -R101.reuse ;  /* 0x0000b40039027a23 */ /* 0x102fe40000010865 */
[----:B----4-:R-:W-:Y:S02]  /*c9e0*/  IMAD.MOV.U32 R144, RZ, RZ, R42 ;  /* 0x000000ffff907224 */ /* 0x010fe400078e002a */
[----:B------:R1:W-:Y:S01]  /*c9f0*/  MUFU.EX2 R126, R2 ;  /* 0x00000002007e7308 */ /* 0x0003e20000000800 */
[C---:B------:R-:W-:Y:S02]  /*ca00*/  FMUL.FTZ R42, R0.reuse, R158 ;  /* 0x0000009e002a7220 */ /* 0x040fe40000410000 */
[----:B------:R-:W-:Y:S05]  /*ca10*/  FMUL.FTZ R57, R3, R173 ;  /* 0x000000ad03397220 */ /* 0x000fea0000410000 */
[C---:B------:R-:W-:Y:S07]  /*ca20*/  HMMA.16816.F32 R40, R64.reuse, R52, R40 ;  /* 0x000000344028723c */ /* 0x040fee0000001828 */
[C---:B------:R-:W-:Y:S01]  /*ca30*/  FMUL.FTZ R52, R69.reuse, R168 ;  /* 0x000000a845347220 */ /* 0x040fe20000410000 */
[-C--:B------:R-:W-:Y:S01]  /*ca40*/  HMMA.16816.F32 R44, R64, R54.reuse, R44 ;  /* 0x00000036402c723c */ /* 0x080fe2000000182c */
[----:B------:R-:W-:Y:S03]  /*ca50*/  FMUL.FTZ R53, R69, R169 ;  /* 0x000000a945357220 */ /* 0x000fe60000410000 */
[----:B-1----:R-:W-:Y:S04]  /*ca60*/  FFMA.FTZ R2, R59, c[0x0][0x2d0], -R101 ;  /* 0x0000b4003b027a23 */ /* 0x002fe80000010865 */
[----:B------:R1:W-:Y:S01]  /*ca70*/  MUFU.EX2 R130, R2 ;  /* 0x0000000200827308 */ /* 0x0003e20000000800 */
[----:B------:R-:W-:Y:S03]  /*ca80*/  FMUL.FTZ R59, R0, R175 ;  /* 0x000000af003b7220 */ /* 0x000fe60000410000 */
[--C-:B-1----:R-:W-:Y:S02]  /*ca90*/  FFMA.FTZ R2, R58, c[0x0][0x2d0], -R102.reuse ;  /* 0x0000b4003a027a23 */ /* 0x102fe40000010866 */
[----:B------:R-:W-:Y:S04]  /*caa0*/  FMUL.FTZ R58, R0, R174 ;  /* 0x000000ae003a7220 */ /* 0x000fe80000410000 */
[----:B------:R1:W-:Y:S02]  /*cab0*/  MUFU.EX2 R127, R2 ;  /* 0x00000002007f7308 */ /* 0x0003e40000000800 */
[----:B-1----:R-:W-:Y:S02]  /*cac0*/  FFMA.FTZ R2, R60, c[0x0][0x2d0], -R102 ;  /* 0x0000b4003c027a23 */ /* 0x002fe40000010866 */
[----:B------:R-:W-:Y:S06]  /*cad0*/  FMUL.FTZ R60, R3, R176 ;  /* 0x000000b0033c7220 */ /* 0x000fec0000410000 */
[----:B------:R1:W2:Y:S01]  /*cae0*/  MUFU.EX2 R50, R2 ;  /* 0x0000000200327308 */ /* 0x0002a20000000800 */
[----:B------:R-:W-:Y:S02]  /*caf0*/  IMAD.MOV.U32 R176, RZ, RZ, R197 ;  /* 0x000000ffffb07224 */ /* 0x000fe400078e00c5 */
[----:B-1----:R-:W-:Y:S02]  /*cb00*/  FFMA.FTZ R2, R62, c[0x0][0x2d0], -R75 ;  /* 0x0000b4003e027a23 */ /* 0x002fe4000001084b */
[----:B--2---:R-:W-:Y:S05]  /*cb10*/  IMAD.MOV.U32 R165, RZ, RZ, R50 ;  /* 0x000000ffffa57224 */ /* 0x004fea00078e0032 */
[----:B------:R1:W-:Y:S01]  /*cb20*/  MUFU.EX2 R107, R2 ;  /* 0x00000002006b7308 */ /* 0x0003e20000000800 */
[----:B------:R-:W-:Y:S02]  /*cb30*/  FMUL.FTZ R50, R68, R166 ;  /* 0x000000a644327220 */ /* 0x000fe40000410000 */
[----:B------:R-:W-:Y:S02]  /*cb40*/  IMAD.MOV.U32 R166, RZ, RZ, R85 ;  /* 0x000000ffffa67224 */ /* 0x000fe400078e0055 */
[----:B------:R-:W-:Y:S03]  /*cb50*/  FMUL.FTZ R62, R0, R178 ;  /* 0x000000b2003e7220 */ /* 0x000fe60000410000 */
[C---:B------:R-:W-:Y:S07]  /*cb60*/  HMMA.16816.F32 R48, R76.reuse, R54, R48 ;  /* 0x000000364c30723c */ /* 0x040fee0000001830 */
[C---:B------:R-:W-:Y:S02]  /*cb70*/  FMUL.FTZ R55, R68.reuse, R171 ;  /* 0x000000ab44377220 */ /* 0x040fe40000410000 */
[----:B------:R-:W-:Y:S07]  /*cb80*/  FMUL.FTZ R54, R68, R170 ;  /* 0x000000aa44367220 */ /* 0x000fee0000410000 */
[-C--:B---3--:R-:W-:Y:S01]  /*cb90*/  HMMA.16816.F32 R52, R76, R80.reuse, R52 ;  /* 0x000000504c34723c */ /* 0x088fe20000001834 */
[--C-:B-1----:R-:W-:Y:S02]  /*cba0*/  FFMA.FTZ R2, R86, c[0x0][0x2d0], -R75.reuse ;  /* 0x0000b40056027a23 */ /* 0x102fe4000001084b */
[----:B------:R-:W1:Y:S02]  /*cbb0*/  LDSM.16.MT88.4 R84, [R224+0x900] ;  /* 0x00090000e054783b */ /* 0x000e640000004200 */
[----:B------:R2:W-:Y:S03]  /*cbc0*/  MUFU.EX2 R116, R2 ;  /* 0x0000000200747308 */ /* 0x0005e60000000800 */
[C---:B------:R-:W-:Y:S07]  /*cbd0*/  HMMA.16816.F32 R56, R64.reuse, R80, R56 ;  /* 0x000000504038723c */ /* 0x040fee0000001838 */
[----:B------:R-:W-:Y:S02]  /*cbe0*/  F2FP.PACK_AB R80, R119, R231 ;  /* 0x000000e77750723e */ /* 0x000fe400000000ff */
[----:B------:R-:W-:Y:S03]  /*cbf0*/  F2FP.PACK_AB R81, R138, R230 ;  /* 0x000000e68a51723e */ /* 0x000fe600000000ff */
[--C-:B--2---:R-:W-:Y:S02]  /*cc00*/  FFMA.FTZ R2, R61, c[0x0][0x2d0], -R100.reuse ;  /* 0x0000b4003d027a23 */ /* 0x104fe40000010864 */
[----:B------:R-:W-:Y:S02]  /*cc10*/  FMUL.FTZ R61, R3, R177 ;  /* 0x000000b1033d7220 */ /* 0x000fe40000410000 */
[----:B------:R2:W-:Y:S02]  /*cc20*/  MUFU.EX2 R155, R2 ;  /* 0x00000002009b7308 */ /* 0x0005e40000000800 */
[--C-:B--2---:R-:W-:Y:S02]  /*cc30*/  FFMA.FTZ R2, R63, c[0x0][0x2d0], -R100.reuse ;  /* 0x0000b4003f027a23 */ /* 0x104fe40000010864 */
[----:B------:R-:W-:Y:S06]  /*cc40*/  FMUL.FTZ R63, R0, R179 ;  /* 0x000000b3003f7220 */ /* 0x000fec0000410000 */
[----:B------:R2:W-:Y:S01]  /*cc50*/  MUFU.EX2 R154, R2 ;  /* 0x00000002009a7308 */ /* 0x0005e20000000800 */
[-C--:B------:R-:W-:Y:S07]  /*cc60*/  HMMA.16816.F32 R60, R64, R82.reuse, R60 ;  /* 0x00000052403c723c */ /* 0x080fee000000183c */
[C---:B------:R-:W-:Y:S02]  /*cc70*/  FMUL.FTZ R64, R69.reuse, R180 ;  /* 0x000000b445407220 */ /* 0x040fe40000410000 */
[----:B------:R-:W-:Y:S03]  /*cc80*/  FMUL.FTZ R65, R69, R181 ;  /* 0x000000b545417220 */ /* 0x000fe60000410000 */
[C---:B------:R-:W-:Y:S02]  /*cc90*/  FMUL.FTZ R66, R68.reuse, R182 ;  /* 0x000000b644427220 */ /* 0x040fe40000410000 */
[----:B------:R-:W-:Y:S02]  /*cca0*/  FMUL.FTZ R67, R68, R183 ;  /* 0x000000b744437220 */ /* 0x000fe40000410000 */
[--C-:B--2---:R-:W-:Y:S05]  /*ccb0*/  FFMA.FTZ R2, R88, c[0x0][0x2d0], -R75.reuse ;  /* 0x0000b40058027a23 */ /* 0x104fea000001084b */
[----:B------:R-:W-:Y:S01]  /*ccc0*/  HMMA.16816.F32 R64, R76, R82, R64 ;  /* 0x000000524c40723c */ /* 0x000fe20000001840 */
[----:B------:R2:W-:Y:S06]  /*ccd0*/  MUFU.EX2 R110, R2 ;  /* 0x00000002006e7308 */ /* 0x0005ec0000000800 */
[----:B------:R-:W-:Y:S02]  /*cce0*/  F2FP.PACK_AB R76, R229, R233 ;  /* 0x000000e9e54c723e */ /* 0x000fe400000000ff */
[----:B------:R-:W-:Y:S03]  /*ccf0*/  F2FP.PACK_AB R77, R228, R232 ;  /* 0x000000e8e44d723e */ /* 0x000fe600000000ff */
[----:B------:R-:W-:Y:S02]  /*cd00*/  F2FP.PACK_AB R78, R176, R137 ;  /* 0x00000089b04e723e */ /* 0x000fe400000000ff */
[----:B------:R-:W-:Y:S02]  /*cd10*/  F2FP.PACK_AB R79, R143, R136 ;  /* 0x000000888f4f723e */ /* 0x000fe400000000ff */
[----:B------:R-:W-:Y:S02]  /*cd20*/  F2FP.PACK_AB R82, R142, R166 ;  /* 0x000000a68e52723e */ /* 0x000fe400000000ff */
[----:B------:R-:W-:Y:S03]  /*cd30*/  F2FP.PACK_AB R83, R141, R167 ;  /* 0x000000a78d53723e */ /* 0x000fe600000000ff */
[-C--:B-1----:R-:W-:Y:S01]  /*cd40*/  HMMA.16816.F32 R4, R76, R84.reuse, R4 ;  /* 0x000000544c04723c */ /* 0x082fe20000001804 */
[----:B--2---:R-:W-:Y:S02]  /*cd50*/  FFMA.FTZ R2, R89, c[0x0][0x2d0], -R75 ;  /* 0x0000b40059027a23 */ /* 0x004fe4000001084b */
[----:B------:R-:W1:Y:S05]  /*cd60*/  LDSM.16.MT88.4 R88, [R227+0x900] ;  /* 0x00090000e358783b */ /* 0x000e6a0000004200 */
[C---:B------:R-:W-:Y:S01]  /*cd70*/  HMMA.16816.F32 R8, R80.reuse, R84, R8 ;  /* 0x000000545008723c */ /* 0x040fe20000001808 */
[----:B------:R2:W-:Y:S07]  /*cd80*/  MUFU.EX2 R118, R2 ;  /* 0x0000000200767308 */ /* 0x0005ee0000000800 */
[-C--:B------:R-:W-:Y:S08]  /*cd90*/  HMMA.16816.F32 R12, R80, R86.reuse, R12 ;  /* 0x00000056500c723c */ /* 0x080ff0000000180c */
[C---:B------:R-:W-:Y:S01]  /*cda0*/  HMMA.16816.F32 R16, R76.reuse, R86, R16 ;  /* 0x000000564c10723c */ /* 0x040fe20000001810 */
[----:B------:R-:W-:Y:S03]  /*cdb0*/  LDSM.16.MT88.4 R84, [R226+0x900] ;  /* 0x00090000e254783b */ /* 0x000fe60000004200 */
[--C-:B--2---:R-:W-:Y:S04]  /*cdc0*/  FFMA.FTZ R2, R93, c[0x0][0x2d0], -R100.reuse ;  /* 0x0000b4005d027a23 */ /* 0x104fe80000010864 */
[----:B------:R2:W3:Y:S01]  /*cdd0*/  MUFU.EX2 R117, R2 ;  /* 0x0000000200757308 */ /* 0x0004e20000000800 */
[-C--:B-1----:R-:W-:Y:S08]  /*cde0*/  HMMA.16816.F32 R20, R76, R88.reuse, R20 ;  /* 0x000000584c14723c */ /* 0x082ff00000001814 */
[C---:B------:R-:W-:Y:S01]  /*cdf0*/  HMMA.16816.F32 R24, R80.reuse, R88, R24 ;  /* 0x000000585018723c */ /* 0x040fe20000001818 */
[--C-:B--2---:R-:W-:Y:S07]  /*ce00*/  FFMA.FTZ R2, R94, c[0x0][0x2d0], -R100.reuse ;  /* 0x0000b4005e027a23 */ /* 0x104fee0000010864 */
[-C--:B------:R-:W-:Y:S01]  /*ce10*/  HMMA.16816.F32 R28, R80, R90.reuse, R28 ;  /* 0x0000005a501c723c */ /* 0x080fe2000000181c */
[----:B------:R-:W-:Y:S01]  /*ce20*/  FFMA.FTZ R88, R104, c[0x0][0x2d0], -R101 ;  /* 0x0000b40068587a23 */ /* 0x000fe20000010865 */
[----:B------:R1:W-:Y:S02]  /*ce30*/  MUFU.EX2 R133, R2 ;  /* 0x0000000200857308 */ /* 0x0003e40000000800 */
[----:B------:R-:W-:Y:S02]  /*ce40*/  FFMA.FTZ R104, R249, c[0x0][0x2d0], -R100 ;  /* 0x0000b400f9687a23 */ /* 0x000fe40000010864 */
[----:B---3--:R-:W-:Y:S02]  /*ce50*/  IMAD.MOV.U32 R249, RZ, RZ, R117 ;  /* 0x000000fffff97224 */ /* 0x008fe400078e0075 */
[C---:B------:R-:W-:Y:S01]  /*ce60*/  HMMA.16816.F32 R32, R76.reuse, R90, R32 ;  /* 0x0000005a4c20723c */ /* 0x040fe20000001820 */
[----:B------:R-:W-:Y:S03]  /*ce70*/  IMAD.MOV.U32 R117, RZ, RZ, R108 ;  /* 0x000000ffff757224 */ /* 0x000fe600078e006c */
[----:B------:R2:W-:Y:S01]  /*ce80*/  MUFU.EX2 R157, R88 ;  /* 0x00000058009d7308 */ /* 0x0005e20000000800 */
[--C-:B------:R-:W-:Y:S02]  /*ce90*/  FFMA.FTZ R108, R204, c[0x0][0x2d0], -R101.reuse ;  /* 0x0000b400cc6c7a23 */ /* 0x100fe40000010865 */
[----:B------:R-:W-:Y:S02]  /*cea0*/  IMAD.MOV.U32 R204, RZ, RZ, R126 ;  /* 0x000000ffffcc7224 */ /* 0x000fe400078e007e */
[--C-:B-1----:R-:W-:Y:S02]  /*ceb0*/  FFMA.FTZ R2, R92, c[0x0][0x2d0], -R101.reuse ;  /* 0x0000b4005c027a23 */ /* 0x102fe40000010865 */
[----:B------:R-:W1:Y:S03]  /*cec0*/  LDSM.16.MT88.4 R92, [R225+0x900] ;  /* 0x00090000e15c783b */ /* 0x000e660000004200 */
[----:B------:R3:W-:Y:S05]  /*ced0*/  MUFU.EX2 R153, R2 ;  /* 0x0000000200997308 */ /* 0x0007ea0000000800 */
[----:B--2---:R-:W2:Y:S01]  /*cee0*/  LDSM.16.MT88.4 R88, [R224+0x1100] ;  /* 0x00110000e058783b */ /* 0x004ea20000004200 */
[----:B---3--:R-:W-:Y:S04]  /*cef0*/  FFMA.FTZ R2, R98, c[0x0][0x2d0], -R101 ;  /* 0x0000b40062027a23 */ /* 0x008fe80000010865 */
[----:B------:R3:W4:Y:S01]  /*cf00*/  MUFU.EX2 R159, R2 ;  /* 0x00000002009f7308 */ /* 0x0007220000000800 */
[-C--:B-1----:R-:W-:Y:S08]  /*cf10*/  HMMA.16816.F32 R36, R76, R92.reuse, R36 ;  /* 0x0000005c4c24723c */ /* 0x082ff00000001824 */
[C---:B------:R-:W-:Y:S01]  /*cf20*/  HMMA.16816.F32 R40, R80.reuse, R92, R40 ;  /* 0x0000005c5028723c */ /* 0x040fe20000001828 */
[--C-:B---3--:R-:W-:Y:S07]  /*cf30*/  FFMA.FTZ R2, R96, c[0x0][0x2d0], -R102.reuse ;  /* 0x0000b40060027a23 */ /* 0x108fee0000010866 */
[-C--:B------:R-:W-:Y:S01]  /*cf40*/  HMMA.16816.F32 R44, R80, R94.reuse, R44 ;  /* 0x0000005e502c723c */ /* 0x080fe2000000182c */
[----:B------:R-:W-:Y:S01]  /*cf50*/  FFMA.FTZ R92, R186, c[0x0][0x2d0], -R75 ;  /* 0x0000b400ba5c7a23 */ /* 0x000fe2000001084b */
[----:B------:R1:W-:Y:S02]  /*cf60*/  MUFU.EX2 R152, R2 ;  /* 0x0000000200987308 */ /* 0x0003e40000000800 */
[----:B------:R-:W-:Y:S02]  /*cf70*/  FFMA.FTZ R96, R106, c[0x0][0x2d0], -R102 ;  /* 0x0000b4006a607a23 */ /* 0x000fe40000010866 */
[--C-:B------:R-:W-:Y:S02]  /*cf80*/  FFMA.FTZ R106, R207, c[0x0][0x2d0], -R101.reuse ;  /* 0x0000b400cf6a7a23 */ /* 0x100fe40000010865 */
[C---:B------:R-:W-:Y:S01]  /*cf90*/  HMMA.16816.F32 R48, R76.reuse, R94, R48 ;  /* 0x0000005e4c30723c */ /* 0x040fe20000001830 */
[----:B------:R-:W-:Y:S03]  /*cfa0*/  IMAD.MOV.U32 R207, RZ, RZ, R128 ;  /* 0x000000ffffcf7224 */ /* 0x000fe600078e0080 */
[----:B------:R3:W-:Y:S04]  /*cfb0*/  MUFU.EX2 R163, R92 ;  /* 0x0000005c00a37308 */ /* 0x0007e80000000800 */
[-C--:B------:R-:W-:Y:S06]  /*cfc0*/  HMMA.16816.F32 R52, R76, R84.reuse, R52 ;  /* 0x000000544c34723c */ /* 0x080fec0000001834 */
[----:B------:R-:W-:Y:S02]  /*cfd0*/  MUFU.EX2 R160, R96 ;  /* 0x0000006000a07308 */ /* 0x000fe40000000800 */
[C---:B------:R-:W-:Y:S01]  /*cfe0*/  HMMA.16816.F32 R56, R80.reuse, R84, R56 ;  /* 0x000000545038723c */ /* 0x040fe20000001838 */
[----:B-1----:R-:W-:Y:S07]  /*cff0*/  FFMA.FTZ R2, R97, c[0x0][0x2d0], -R102 ;  /* 0x0000b40061027a23 */ /* 0x002fee0000010866 */
[-C--:B------:R-:W-:Y:S01]  /*d000*/  HMMA.16816.F32 R60, R80, R86.reuse, R60 ;  /* 0x00000056503c723c */ /* 0x080fe2000000183c */
[----:B------:R1:W1:Y:S01]  /*d010*/  MUFU.EX2 R158, R2 ;  /* 0x00000002009e7308 */ /* 0x0002620000000800 */
[----:B---3--:R-:W3:Y:S05]  /*d020*/  LDSM.16.MT88.4 R92, [R227+0x1100] ;  /* 0x00110000e35c783b */ /* 0x008eea0000004200 */
[----:B------:R-:W-:Y:S01]  /*d030*/  F2FP.PACK_AB R83, R165, R127 ;  /* 0x0000007fa553723e */ /* 0x000fe200000000ff */
[----:B------:R-:W-:Y:S01]  /*d040*/  HMMA.16816.F32 R64, R76, R86, R64 ;  /* 0x000000564c40723c */ /* 0x000fe20000001840 */
[----:B------:R-:W-:Y:S02]  /*d050*/  F2FP.PACK_AB R80, R145, R139 ;  /* 0x0000008b9150723e */ /* 0x000fe400000000ff */
[----:B------:R-:W-:Y:S01]  /*d060*/  MUFU.EX2 R174, R106 ;  /* 0x0000006a00ae7308 */ /* 0x000fe20000000800 */
[----:B------:R-:W-:Y:S01]  /*d070*/  F2FP.PACK_AB R81, R144, R131 ;  /* 0x000000839051723e */ /* 0x000fe200000000ff */
[----:B------:R-:W3:Y:S01]  /*d080*/  LDSM.16.MT88.4 R84, [R225+0x1100] ;  /* 0x00110000e154783b */ /* 0x000ee20000004200 */
[----:B------:R-:W-:Y:S02]  /*d090*/  F2FP.PACK_AB R82, R130, R126 ;  /* 0x0000007e8252723e */ /* 0x000fe400000000ff */
[----:B------:R-:W-:Y:S04]  /*d0a0*/  F2FP.PACK_AB R77, R146, R164 ;  /* 0x000000a4924d723e */ /* 0x000fe800000000ff */
[----:B------:R-:W-:Y:S02]  /*d0b0*/  F2FP.PACK_AB R76, R147, R140 ;  /* 0x0000008c934c723e */ /* 0x000fe400000000ff */
[----:B------:R-:W-:Y:S02]  /*d0c0*/  F2FP.PACK_AB R78, R128, R125 ;  /* 0x0000007d804e723e */ /* 0x000fe400000000ff */
[----:B------:R-:W-:Y:S01]  /*d0d0*/  F2FP.PACK_AB R79, R129, R124 ;  /* 0x0000007c814f723e */ /* 0x000fe200000000ff */
[----:B-1----:R-:W-:Y:S02]  /*d0e0*/  FFMA.FTZ R2, R105, c[0x0][0x2d0], -R101 ;  /* 0x0000b40069027a23 */ /* 0x002fe40000010865 */
[----:B------:R-:W-:Y:S02]  /*d0f0*/  FFMA.FTZ R105, R248, c[0x0][0x2d0], -R100 ;  /* 0x0000b400f8697a23 */ /* 0x000fe40000010864 */
[----:B------:R1:W1:Y:S01]  /*d100*/  MUFU.EX2 R212, R2 ;  /* 0x0000000200d47308 */ /* 0x0002620000000800 */
[----:B------:R-:W-:Y:S01]  /*d110*/  IMAD.MOV.U32 R248, RZ, RZ, R110 ;  /* 0x000000fffff87224 */ /* 0x000fe200078e006e */
[-C--:B--2---:R-:W-:Y:S01]  /*d120*/  HMMA.16816.F32 R4, R76, R88.reuse, R4 ;  /* 0x000000584c04723c */ /* 0x084fe20000001804 */
[----:B------:R-:W-:Y:S02]  /*d130*/  FFMA.FTZ R110, R222, c[0x0][0x2d0], -R100 ;  /* 0x0000b400de6e7a23 */ /* 0x000fe40000010864 */
[----:B------:R-:W-:Y:S05]  /*d140*/  IMAD.MOV.U32 R222, RZ, RZ, R116 ;  /* 0x000000ffffde7224 */ /* 0x000fea00078e0074 */
[C---:B------:R-:W-:Y:S01]  /*d150*/  HMMA.16816.F32 R8, R80.reuse, R88, R8 ;  /* 0x000000585008723c */ /* 0x040fe20000001808 */
[----:B------:R-:W-:Y:S07]  /*d160*/  MUFU.EX2 R186, R105 ;  /* 0x0000006900ba7308 */ /* 0x000fee0000000800 */
[-C--:B------:R-:W-:Y:S01]  /*d170*/  HMMA.16816.F32 R12, R80, R90.reuse, R12 ;  /* 0x0000005a500c723c */ /* 0x080fe2000000180c */
[--C-:B-1----:R-:W-:Y:S07]  /*d180*/  FFMA.FTZ R2, R103, c[0x0][0x2d0], -R102.reuse ;  /* 0x0000b40067027a23 */ /* 0x102fee0000010866 */
[C---:B------:R-:W-:Y:S01]  /*d190*/  HMMA.16816.F32 R16, R76.reuse, R90, R16 ;  /* 0x0000005a4c10723c */ /* 0x040fe20000001810 */
[----:B------:R-:W1:Y:S01]  /*d1a0*/  LDSM.16.MT88.4 R88, [R226+0x1100] ;  /* 0x00110000e258783b */ /* 0x000e620000004200 */
[----:B------:R2:W-:Y:S02]  /*d1b0*/  MUFU.EX2 R156, R2 ;  /* 0x00000002009c7308 */ /* 0x0005e40000000800 */
[----:B------:R-:W-:Y:S02]  /*d1c0*/  FFMA.FTZ R103, R123, c[0x0][0x2d0], -R75 ;  /* 0x0000b4007b677a23 */ /* 0x000fe4000001084b */
[----:B------:R-:W-:Y:S02]  /*d1d0*/  FFMA.FTZ R123, R198, c[0x0][0x2d0], -R101 ;  /* 0x0000b400c67b7a23 */ /* 0x000fe40000010865 */
[-C--:B---3--:R-:W-:Y:S01]  /*d1e0*/  HMMA.16816.F32 R20, R76, R92.reuse, R20 ;  /* 0x0000005c4c14723c */ /* 0x088fe20000001814 */
[----:B------:R-:W-:Y:S07]  /*d1f0*/  IMAD.MOV.U32 R198, RZ, RZ, R131 ;  /* 0x000000ffffc67224 */ /* 0x000fee00078e0083 */
[C---:B------:R-:W-:Y:S08]  /*d200*/  HMMA.16816.F32 R24, R80.reuse, R92, R24 ;  /* 0x0000005c5018723c */ /* 0x040ff00000001818 */
[-C--:B------:R-:W-:Y:S01]  /*d210*/  HMMA.16816.F32 R28, R80, R94.reuse, R28 ;  /* 0x0000005e501c723c */ /* 0x080fe2000000181c */
[--C-:B--2---:R-:W-:Y:S02]  /*d220*/  FFMA.FTZ R2, R99, c[0x0][0x2d0], -R102.reuse ;  /* 0x0000b40063027a23 */ /* 0x104fe40000010866 */
[----:B------:R-:W-:Y:S05]  /*d230*/  LDSM.16.MT88.4 R96, [R225+0x1900] ;  /* 0x00190000e160783b */ /* 0x000fea0000004200 */
[C---:B------:R-:W-:Y:S01]  /*d240*/  HMMA.16816.F32 R32, R76.reuse, R94, R32 ;  /* 0x0000005e4c20723c */ /* 0x040fe20000001820 */
[----:B------:R2:W3:Y:S02]  /*d250*/  MUFU.EX2 R210, R2 ;  /* 0x0000000200d27308 */ /* 0x0004e40000000800 */
[----:B------:R-:W-:Y:S05]  /*d260*/  LDSM.16.MT88.4 R92, [R227+0x1900] ;  /* 0x00190000e35c783b */ /* 0x000fea0000004200 */
[-C--:B------:R-:W-:Y:S08]  /*d270*/  HMMA.16816.F32 R36, R76, R84.reuse, R36 ;  /* 0x000000544c24723c */ /* 0x080ff00000001824 */
[C---:B------:R-:W-:Y:S08]  /*d280*/  HMMA.16816.F32 R40, R80.reuse, R84, R40 ;  /* 0x000000545028723c */ /* 0x040ff00000001828 */
[-C--:B------:R-:W-:Y:S01]  /*d290*/  HMMA.16816.F32 R44, R80, R86.reuse, R44 ;  /* 0x00000056502c723c */ /* 0x080fe2000000182c */
[--C-:B--2---:R-:W-:Y:S02]  /*d2a0*/  FFMA.FTZ R2, R187, c[0x0][0x2d0], -R75.reuse ;  /* 0x0000b400bb027a23 */ /* 0x104fe4000001084b */
[----:B------:R2:W-:Y:S05]  /*d2b0*/  MUFU.EX2 R187, R104 ;  /* 0x0000006800bb7308 */ /* 0x0005ea0000000800 */
[C---:B------:R-:W-:Y:S01]  /*d2c0*/  HMMA.16816.F32 R48, R76.reuse, R86, R48 ;  /* 0x000000564c30723c */ /* 0x040fe20000001830 */
[----:B------:R-:W3:Y:S04]  /*d2d0*/  LDSM.16.MT88.4 R84, [R224+0x1900] ;  /* 0x00190000e054783b */ /* 0x000ee80000004200 */
[----:B------:R4:W-:Y:S03]  /*d2e0*/  MUFU.EX2 R208, R2 ;  /* 0x0000000200d07308 */ /* 0x0009e60000000800 */
[-C--:B-1----:R-:W-:Y:S08]  /*d2f0*/  HMMA.16816.F32 R52, R76, R88.reuse, R52 ;  /* 0x000000584c34723c */ /* 0x082ff00000001834 */
[C---:B------:R-:W-:Y:S01]  /*d300*/  HMMA.16816.F32 R56, R80.reuse, R88, R56 ;  /* 0x000000585038723c */ /* 0x040fe20000001838 */
[----:B--2---:R-:W-:Y:S03]  /*d310*/  FFMA.FTZ R104, R250, c[0x0][0x2d0], -R102 ;  /* 0x0000b400fa687a23 */ /* 0x004fe60000010866 */
[----:B------:R-:W-:Y:S04]  /*d320*/  IMAD.MOV.U32 R250, RZ, RZ, R166 ;  /* 0x000000fffffa7224 */ /* 0x000fe800078e00a6 */
[-C--:B------:R-:W-:Y:S01]  /*d330*/  HMMA.16816.F32 R60, R80, R90.reuse, R60 ;  /* 0x0000005a503c723c */ /* 0x080fe2000000183c */
[----:B------:R-:W-:Y:S03]  /*d340*/  FFMA.FTZ R88, R132, c[0x0][0x2d0], -R75 ;  /* 0x0000b40084587a23 */ /* 0x000fe6000001084b */
[--C-:B----4-:R-:W-:Y:S03]  /*d350*/  FFMA.FTZ R2, R112, c[0x0][0x2d0], -R100.reuse ;  /* 0x0000b40070027a23 */ /* 0x110fe60000010864 */
[----:B------:R-:W-:Y:S01]  /*d360*/  F2FP.PACK_AB R80, R159, R153 ;  /* 0x000000999f50723e */ /* 0x000fe200000000ff */
[----:B------:R-:W-:Y:S01]  /*d370*/  HMMA.16816.F32 R64, R76, R90, R64 ;  /* 0x0000005a4c40723c */ /* 0x000fe20000001840 */
[----:B------:R1:W-:Y:S03]  /*d380*/  MUFU.EX2 R162, R2 ;  /* 0x0000000200a27308 */ /* 0x0003e60000000800 */
[--C-:B------:R-:W-:Y:S01]  /*d390*/  FFMA.FTZ R112, R221, c[0x0][0x2d0], -R100.reuse ;  /* 0x0000b400dd707a23 */ /* 0x100fe20000010864 */
[----:B------:R-:W-:Y:S01]  /*d3a0*/  F2FP.PACK_AB R81, R158, R152 ;  /* 0x000000989e51723e */ /* 0x000fe200000000ff */
[----:B------:R-:W-:Y:S01]  /*d3b0*/  IMAD.MOV.U32 R221, RZ, RZ, R107 ;  /* 0x000000ffffdd7224 */ /* 0x000fe200078e006b */
[----:B------:R-:W-:Y:S01]  /*d3c0*/  F2FP.PACK_AB R77, R154, R155 ;  /* 0x0000009b9a4d723e */ /* 0x000fe200000000ff */
[----:B------:R-:W-:Y:S01]  /*d3d0*/  FFMA.FTZ R107, R206, c[0x0][0x2d0], -R101 ;  /* 0x0000b400ce6b7a23 */ /* 0x000fe20000010865 */
[----:B------:R-:W-:Y:S03]  /*d3e0*/  F2FP.PACK_AB R82, R212, R157 ;  /* 0x0000009dd452723e */ /* 0x000fe600000000ff */
[----:B------:R-:W-:Y:S01]  /*d3f0*/  F2FP.PACK_AB R76, R222, R221 ;  /* 0x000000ddde4c723e */ /* 0x000fe200000000ff */
[----:B------:R-:W-:Y:S01]  /*d400*/  IMAD.MOV.U32 R206, RZ, RZ, R127 ;  /* 0x000000ffffce7224 */ /* 0x000fe200078e007f */
[----:B---3--:R-:W-:Y:S01]  /*d410*/  F2FP.PACK_AB R83, R210, R156 ;  /* 0x0000009cd253723e */ /* 0x008fe200000000ff */
[--C-:B-1----:R-:W-:Y:S02]  /*d420*/  FFMA.FTZ R2, R184, c[0x0][0x2d0], -R100.reuse ;  /* 0x0000b400b8027a23 */ /* 0x102fe40000010864 */
[----:B------:R-:W-:Y:S10]  /*d430*/  MUFU.EX2 R184, R108 ;  /* 0x0000006c00b87308 */ /* 0x000ff40000000800 */
[----:B------:R1:W-:Y:S02]  /*d440*/  MUFU.EX2 R205, R2 ;  /* 0x0000000200cd7308 */ /* 0x0003e40000000800 */
[--C-:B-1----:R-:W-:Y:S08]  /*d450*/  FFMA.FTZ R2, R192, c[0x0][0x2d0], -R75.reuse ;  /* 0x0000b400c0027a23 */ /* 0x102ff0000001084b */
[----:B------:R1:W-:Y:S02]  /*d460*/  MUFU.EX2 R203, R2 ;  /* 0x0000000200cb7308 */ /* 0x0003e40000000800 */
[----:B-1----:R-:W-:Y:S08]  /*d470*/  FFMA.FTZ R2, R193, c[0x0][0x2d0], -R75 ;  /* 0x0000b400c1027a23 */ /* 0x002ff0000001084b */
[----:B------:R1:W-:Y:S02]  /*d480*/  MUFU.EX2 R202, R2 ;  /* 0x0000000200ca7308 */ /* 0x0003e40000000800 */
[--C-:B-1----:R-:W-:Y:S08]  /*d490*/  FFMA.FTZ R2, R188, c[0x0][0x2d0], -R100.reuse ;  /* 0x0000b400bc027a23 */ /* 0x102ff00000010864 */
[----:B------:R1:W-:Y:S10]  /*d4a0*/  MUFU.EX2 R188, R88 ;  /* 0x0000005800bc7308 */ /* 0x0003f40000000800 */
[----:B------:R2:W-:Y:S01]  /*d4b0*/  MUFU.EX2 R197, R2 ;  /* 0x0000000200c57308 */ /* 0x0005e20000000800 */
[----:B-1----:R-:W1:Y:S01]  /*d4c0*/  LDSM.16.MT88.4 R88, [R226+0x1900] ;  /* 0x00190000e258783b */ /* 0x002e620000004200 */
[----:B--2---:R-:W-:Y:S08]  /*d4d0*/  FFMA.FTZ R2, R189, c[0x0][0x2d0], -R100 ;  /* 0x0000b400bd027a23 */ /* 0x004ff00000010864 */
[----:B------:R-:W-:Y:S10]  /*d4e0*/  MUFU.EX2 R189, R103 ;  /* 0x0000006700bd7308 */ /* 0x000ff40000000800 */
[----:B------:R2:W-:Y:S02]  /*d4f0*/  MUFU.EX2 R196, R2 ;  /* 0x0000000200c47308 */ /* 0x0005e40000000800 */
[--C-:B--2---:R-:W-:Y:S08]  /*d500*/  FFMA.FTZ R2, R115, c[0x0][0x2d0], -R101.reuse ;  /* 0x0000b40073027a23 */ /* 0x104ff00000010865 */
[----:B------:R2:W-:Y:S02]  /*d510*/  MUFU.EX2 R161, R2 ;  /* 0x0000000200a17308 */ /* 0x0005e40000000800 */
[----:B--2---:R-:W-:Y:S08]  /*d520*/  FFMA.FTZ R2, R185, c[0x0][0x2d0], -R101 ;  /* 0x0000b400b9027a23 */ /* 0x004ff00000010865 */
[----:B------:R2:W-:Y:S10]  /*d530*/  MUFU.EX2 R185, R107 ;  /* 0x0000006b00b97308 */ /* 0x0005f40000000800 */
[----:B------:R3:W-:Y:S01]  /*d540*/  MUFU.EX2 R195, R2 ;  /* 0x0000000200c37308 */ /* 0x0007e20000000800 */
[--C-:B--2---:R-:W-:Y:S02]  /*d550*/  FFMA.FTZ R107, R246, c[0x0][0x2d0], -R102.reuse ;  /* 0x0000b400f66b7a23 */ /* 0x104fe40000010866 */
[--C-:B---3--:R-:W-:Y:S02]  /*d560*/  FFMA.FTZ R2, R111, c[0x0][0x2d0], -R102.reuse ;  /* 0x0000b4006f027a23 */ /* 0x108fe40000010866 */
[----:B------:R-:W-:Y:S05]  /*d570*/  FFMA.FTZ R111, R122, c[0x0][0x2d0], -R75 ;  /* 0x0000b4007a6f7a23 */ /* 0x000fea000001084b */
[----:B------:R2:W-:Y:S01]  /*d580*/  MUFU.EX2 R194, R2 ;  /* 0x0000000200c27308 */ /* 0x0005e20000000800 */
[----:B------:R-:W-:Y:S02]  /*d590*/  FFMA.FTZ R122, R200, c[0x0][0x2d0], -R101 ;  /* 0x0000b400c87a7a23 */ /* 0x000fe40000010865 */
[----:B------:R-:W-:Y:S02]  /*d5a0*/  IMAD.MOV.U32 R200, RZ, RZ, R125 ;  /* 0x000000ffffc87224 */ /* 0x000fe400078e007d */
[--C-:B--2---:R-:W-:Y:S05]  /*d5b0*/  FFMA.FTZ R2, R191, c[0x0][0x2d0], -R101.reuse ;  /* 0x0000b400bf027a23 */ /* 0x104fea0000010865 */
[----:B------:R2:W-:Y:S02]  /*d5c0*/  MUFU.EX2 R192, R2 ;  /* 0x0000000200c07308 */ /* 0x0005e40000000800 */
[----:B--2---:R-:W-:Y:S08]  /*d5d0*/  FFMA.FTZ R2, R190, c[0x0][0x2d0], -R101 ;  /* 0x0000b400be027a23 */ /* 0x004ff00000010865 */
[----:B------:R2:W-:Y:S02]  /*d5e0*/  MUFU.EX2 R193, R2 ;  /* 0x0000000200c17308 */ /* 0x0005e40000000800 */
[----:B--2---:R-:W-:Y:S02]  /*d5f0*/  FFMA.FTZ R2, R114, c[0x0][0x2d0], -R102 ;  /* 0x0000b40072027a23 */ /* 0x004fe40000010866 */
[----:B------:R-:W-:Y:S06]  /*d600*/  FFMA.FTZ R114, R121, c[0x0][0x2d0], -R75 ;  /* 0x0000b40079727a23 */ /* 0x000fec000001084b */
[----:B------:R2:W-:Y:S01]  /*d610*/  MUFU.EX2 R171, R2 ;  /* 0x0000000200ab7308 */ /* 0x0005e20000000800 */
[----:B------:R-:W-:Y:S02]  /*d620*/  FFMA.FTZ R121, R201, c[0x0][0x2d0], -R101 ;  /* 0x0000b400c9797a23 */ /* 0x000fe40000010865 */
[----:B------:R-:W-:Y:S07]  /*d630*/  IMAD.MOV.U32 R201, RZ, RZ, R124 ;  /* 0x000000ffffc97224 */ /* 0x000fee00078e007c */
[----:B------:R-:W-:Y:S01]  /*d640*/  MUFU.EX2 R103, R121 ;  /* 0x0000007900677308 */ /* 0x000fe20000000800 */
[----:B--2---:R-:W-:Y:S09]  /*d650*/  FFMA.FTZ R2, R113, c[0x0][0x2d0], -R102 ;  /* 0x0000b40071027a23 */ /* 0x004ff20000010866 */
[----:B------:R2:W-:Y:S02]  /*d660*/  MUFU.EX2 R170, R2 ;  /* 0x0000000200aa7308 */ /* 0x0005e40000000800 */
[--C-:B--2---:R-:W-:Y:S08]  /*d670*/  FFMA.FTZ R2, R135, c[0x0][0x2d0], -R75.reuse ;  /* 0x0000b40087027a23 */ /* 0x104ff0000001084b */
[----:B------:R2:W-:Y:S02]  /*d680*/  MUFU.EX2 R169, R2 ;  /* 0x0000000200a97308 */ /* 0x0005e40000000800 */
[--C-:B--2---:R-:W-:Y:S02]  /*d690*/  FFMA.FTZ R2, R134, c[0x0][0x2d0], -R75.reuse ;  /* 0x0000b40086027a23 */ /* 0x104fe4000001084b */
[----:B------:R-:W-:Y:S06]  /*d6a0*/  FFMA.FTZ R75, R120, c[0x0][0x2d0], -R75 ;  /* 0x0000b400784b7a23 */ /* 0x000fec000001084b */
[----:B------:R2:W-:Y:S01]  /*d6b0*/  MUFU.EX2 R191, R2 ;  /* 0x0000000200bf7308 */ /* 0x0005e20000000800 */
[--C-:B------:R-:W-:Y:S02]  /*d6c0*/  FFMA.FTZ R120, R220, c[0x0][0x2d0], -R100.reuse ;  /* 0x0000b400dc787a23 */ /* 0x100fe40000010864 */
[----:B------:R-:W-:Y:S07]  /*d6d0*/  IMAD.MOV.U32 R220, RZ, RZ, R165 ;  /* 0x000000ffffdc7224 */ /* 0x000fee00078e00a5 */
[----:B------:R-:W-:Y:S10]  /*d6e0*/  MUFU.EX2 R108, R75 ;  /* 0x0000004b006c7308 */ /* 0x000ff40000000800 */
[----:B------:R-:W-:Y:S01]  /*d6f0*/  MUFU.EX2 R106, R120 ;  /* 0x00000078006a7308 */ /* 0x000fe20000000800 */
[--C-:B--2---:R-:W-:Y:S02]  /*d700*/  FFMA.FTZ R2, R214, c[0x0][0x2d0], -R100.reuse ;  /* 0x0000b400d6027a23 */ /* 0x104fe40000010864 */
[----:B------:R-:W-:Y:S02]  /*d710*/  IMAD.MOV.U32 R214, RZ, RZ, R133 ;  /* 0x000000ffffd67224 */ /* 0x000fe400078e0085 */
[----:B------:R-:W-:Y:S05]  /*d720*/  LDSM.16.MT88.4 R132, [R224+0x3100] ;  /* 0x00310000e084783b */ /* 0x000fea0000004200 */
[----:B------:R2:W-:Y:S01]  /*d730*/  MUFU.EX2 R168, R2 ;  /* 0x0000000200a87308 */ /* 0x0005e20000000800 */
[----:B------:R-:W-:Y:S01]  /*d740*/  F2FP.PACK_AB R79, R214, R249 ;  /* 0x000000f9d64f723e */ /* 0x000fe200000000ff */
[----:B--2---:R-:W-:Y:S02]  /*d750*/  FFMA.FTZ R2, R223, c[0x0][0x2d0], -R100 ;  /* 0x0000b400df027a23 */ /* 0x004fe40000010864 */
[----:B------:R-:W-:Y:S02]  /*d760*/  IMAD.MOV.U32 R223, RZ, RZ, R118 ;  /* 0x000000ffffdf7224 */ /* 0x000fe400078e0076 */
[----:B------:R-:W2:Y:S01]  /*d770*/  LDL.LU R118, [R1+0x28] ;  /* 0x0000280001767983 */ /* 0x000ea20000300800 */
[----:B------:R-:W-:Y:S03]  /*d780*/  FFMA.FTZ R100, R219, c[0x0][0x2d0], -R100 ;  /* 0x0000b400db647a23 */ /* 0x000fe60000010864 */
[----:B------:R3:W-:Y:S01]  /*d790*/  MUFU.EX2 R190, R2 ;  /* 0x0000000200be7308 */ /* 0x0007e20000000800 */
[----:B------:R-:W-:Y:S01]  /*d7a0*/  F2FP.PACK_AB R78, R223, R248 ;  /* 0x000000f8df4e723e */ /* 0x000fe200000000ff */
[----:B------:R-:W4:Y:S01]  /*d7b0*/  LDL.LU R116, [R1+0x2c] ;  /* 0x00002c0001747983 */ /* 0x000f220000300800 */
[----:B------:R-:W-:Y:S03]  /*d7c0*/  IMAD.MOV.U32 R219, RZ, RZ, R130 ;  /* 0x000000ffffdb7224 */ /* 0x000fe600078e0082 */
[----:B------:R-:W4:Y:S02]  /*d7d0*/  LDL.LU R115, [R1+0x34] ;  /* 0x0000340001737983 */ /* 0x000f240000300800 */
[-C--:B------:R-:W-:Y:S02]  /*d7e0*/  HMMA.16816.F32 R4, R76, R84.reuse, R4 ;  /* 0x000000544c04723c */ /* 0x080fe40000001804 */
[----:B------:R-:W4:Y:S01]  /*d7f0*/  LDL.LU R113, [R1+0x30] ;  /* 0x0000300001717983 */ /* 0x000f220000300800 */
[----:B------:R-:W1:Y:S05]  /*d800*/  MUFU.EX2 R105, R100 ;  /* 0x0000006400697308 */ /* 0x000e6a0000000800 */
[C---:B------:R-:W-:Y:S05]  /*d810*/  HMMA.16816.F32 R8, R80.reuse, R84, R8 ;  /* 0x000000545008723c */ /* 0x040fea0000001808 */
[----:B------:R-:W1:Y:S03]  /*d820*/  MUFU.EX2 R100, R122 ;  /* 0x0000007a00647308 */ /* 0x000e660000000800 */
[-C--:B------:R-:W-:Y:S01]  /*d830*/  HMMA.16816.F32 R12, R80, R86.reuse, R12 ;  /* 0x00000056500c723c */ /* 0x080fe2000000180c */
[--C-:B---3--:R-:W-:Y:S03]  /*d840*/  FFMA.FTZ R2, R209, c[0x0][0x2d0], -R101.reuse ;  /* 0x0000b400d1027a23 */ /* 0x108fe60000010865 */
[----:B------:R-:W-:Y:S02]  /*d850*/  FFMA.FTZ R101, R199, c[0x0][0x2d0], -R101 ;  /* 0x0000b400c7657a23 */ /* 0x000fe40000010865 */
[----:B------:R-:W-:Y:S01]  /*d860*/  IMAD.MOV.U32 R199, RZ, RZ, R139 ;  /* 0x000000ffffc77224 */ /* 0x000fe200078e008b */
[----:B------:R3:W-:Y:S01]  /*d870*/  MUFU.EX2 R175, R2 ;  /* 0x0000000200af7308 */ /* 0x0007e20000000800 */
[C---:B------:R-:W-:Y:S01]  /*d880*/  HMMA.16816.F32 R16, R76.reuse, R86, R16 ;  /* 0x000000564c10723c */ /* 0x040fe20000001810 */
[----:B------:R-:W3:Y:S03]  /*d890*/  LDSM.16.MT88.4 R84, [R224+0x2100] ;  /* 0x00210000e054783b */ /* 0x000ee60000004200 */
[----:B-1----:R-:W-:Y:S01]  /*d8a0*/  F2FP.PACK_AB R183, R105, R106 ;  /* 0x0000006a69b7723e */ /* 0x002fe200000000ff */
[----:B------:R-:W-:Y:S03]  /*d8b0*/  IMAD.MOV.U32 R209, RZ, RZ, R129 ;  /* 0x000000ffffd17224 */ /* 0x000fe600078e0081 */
[-C--:B------:R-:W-:Y:S01]  /*d8c0*/  HMMA.16816.F32 R20, R76, R92.reuse, R20 ;  /* 0x0000005c4c14723c */ /* 0x080fe20000001814 */
[----:B------:R-:W-:Y:S07]  /*d8d0*/  MUFU.EX2 R101, R101 ;  /* 0x0000006500657308 */ /* 0x000fee0000000800 */
[C---:B------:R-:W-:Y:S01]  /*d8e0*/  HMMA.16816.F32 R24, R80.reuse, R92, R24 ;  /* 0x0000005c5018723c */ /* 0x040fe20000001818 */
[----:B---3--:R-:W-:Y:S07]  /*d8f0*/  FFMA.FTZ R2, R215, c[0x0][0x2d0], -R102 ;  /* 0x0000b400d7027a23 */ /* 0x008fee0000010866 */
[-C--:B------:R-:W-:Y:S01]  /*d900*/  HMMA.16816.F32 R28, R80, R94.reuse, R28 ;  /* 0x0000005e501c723c */ /* 0x080fe2000000181c */
[----:B------:R-:W-:Y:S01]  /*d910*/  IMAD.MOV.U32 R215, RZ, RZ, R164 ;  /* 0x000000ffffd77224 */ /* 0x000fe200078e00a4 */
[----:B------:R1:W-:Y:S06]  /*d920*/  MUFU.EX2 R173, R2 ;  /* 0x0000000200ad7308 */ /* 0x0003ec0000000800 */
[C---:B------:R-:W-:Y:S01]  /*d930*/  HMMA.16816.F32 R32, R76.reuse, R94, R32 ;  /* 0x0000005e4c20723c */ /* 0x040fe20000001820 */
[----:B------:R-:W3:Y:S07]  /*d940*/  LDSM.16.MT88.4 R92, [R227+0x2100] ;  /* 0x00210000e35c783b */ /* 0x000eee0000004200 */
[-C--:B------:R-:W-:Y:S08]  /*d950*/  HMMA.16816.F32 R36, R76, R96.reuse, R36 ;  /* 0x000000604c24723c */ /* 0x080ff00000001824 */
[C---:B------:R-:W-:Y:S01]  /*d960*/  HMMA.16816.F32 R40, R80.reuse, R96, R40 ;  /* 0x000000605028723c */ /* 0x040fe20000001828 */
[----:B-1----:R-:W-:Y:S03]  /*d970*/  FFMA.FTZ R2, R218, c[0x0][0x2d0], -R102 ;  /* 0x0000b400da027a23 */ /* 0x002fe60000010866 */
[----:B------:R-:W-:Y:S01]  /*d980*/  IMAD.MOV.U32 R218, RZ, RZ, R176 ;  /* 0x000000ffffda7224 */ /* 0x000fe200078e00b0 */
[----:B------:R-:W-:Y:S03]  /*d990*/  F2FP.PACK_AB R176, R100, R103 ;  /* 0x0000006764b0723e */ /* 0x000fe600000000ff */
[-C--:B------:R-:W-:Y:S01]  /*d9a0*/  HMMA.16816.F32 R44, R80, R98.reuse, R44 ;  /* 0x00000062502c723c */ /* 0x080fe2000000182c */
[----:B------:R1:W-:Y:S07]  /*d9b0*/  MUFU.EX2 R172, R2 ;  /* 0x0000000200ac7308 */ /* 0x0003ee0000000800 */
[C---:B------:R-:W-:Y:S01]  /*d9c0*/  HMMA.16816.F32 R48, R76.reuse, R98, R48 ;  /* 0x000000624c30723c */ /* 0x040fe20000001830 */
[----:B------:R-:W2:Y:S07]  /*d9d0*/  LDSM.16.MT88.4 R96, [R225+0x2100] ;  /* 0x00210000e160783b */ /* 0x000eae0000004200 */
[-C--:B------:R-:W-:Y:S08]  /*d9e0*/  HMMA.16816.F32 R52, R76, R88.reuse, R52 ;  /* 0x000000584c34723c */ /* 0x080ff00000001834 */
[C---:B------:R-:W-:Y:S01]  /*d9f0*/  HMMA.16816.F32 R56, R80.reuse, R88, R56 ;  /* 0x000000585038723c */ /* 0x040fe20000001838 */
[--C-:B-1----:R-:W-:Y:S03]  /*da00*/  FFMA.FTZ R2, R117, c[0x0][0x2d0], -R102.reuse ;  /* 0x0000b40075027a23 */ /* 0x102fe60000010866 */
[--C-:B------:R-:W-:Y:S04]  /*da10*/  FFMA.FTZ R117, R243, c[0x0][0x2d0], -R102.reuse ;  /* 0x0000b400f3757a23 */ /* 0x100fe80000010866 */
[-C--:B------:R-:W-:Y:S07]  /*da20*/  HMMA.16816.F32 R60, R80, R90.reuse, R60 ;  /* 0x0000005a503c723c */ /* 0x080fee000000183c */
[--C-:B------:R-:W-:Y:S01]  /*da30*/  FFMA.FTZ R80, R252, c[0x0][0x2d0], -R102.reuse ;  /* 0x0000b400fc507a23 */ /* 0x100fe20000010866 */
[----:B------:R-:W-:Y:S01]  /*da40*/  HMMA.16816.F32 R64, R76, R90, R64 ;  /* 0x0000005a4c40723c */ /* 0x000fe20000001840 */
[----:B------:R-:W-:Y:S01]  /*da50*/  F2FP.PACK_AB R81, R194, R160 ;  /* 0x000000a0c251723e */ /* 0x000fe200000000ff */
[----:B------:R-:W1:Y:S02]  /*da60*/  LDSM.16.MT88.4 R88, [R226+0x2100] ;  /* 0x00210000e258783b */ /* 0x000e640000004200 */
[----:B------:R-:W-:Y:S01]  /*da70*/  F2FP.PACK_AB R82, R193, R192 ;  /* 0x000000c0c152723e */ /* 0x000fe200000000ff */
[----:B------:R-:W-:Y:S01]  /*da80*/  IMAD.MOV.U32 R252, RZ, RZ, R167 ;  /* 0x000000fffffc7224 */ /* 0x000fe200078e00a7 */
[----:B------:R-:W-:Y:S01]  /*da90*/  F2FP.PACK_AB R83, R170, R171 ;  /* 0x000000abaa53723e */ /* 0x000fe200000000ff */
[----:B------:R-:W-:Y:S01]  /*daa0*/  FFMA.FTZ R102, R74, c[0x0][0x2d0], -R102 ;  /* 0x0000b4004a667a23 */ /* 0x000fe20000010866 */
[----:B------:R-:W-:Y:S02]  /*dab0*/  F2FP.PACK_AB R76, R208, R163 ;  /* 0x000000a3d04c723e */ /* 0x000fe400000000ff */
[----:B------:R-:W-:Y:S02]  /*dac0*/  LDSM.16.MT88.4 R164, [R225+0x3100] ;  /* 0x00310000e1a4783b */ /* 0x000fe40000004200 */
[----:B------:R-:W-:Y:S01]  /*dad0*/  F2FP.PACK_AB R77, R205, R162 ;  /* 0x000000a2cd4d723e */ /* 0x000fe200000000ff */
[----:B------:R-:W-:Y:S01]  /*dae0*/  MUFU.EX2 R102, R102 ;  /* 0x0000006600667308 */ /* 0x000fe20000000800 */
[----:B------:R-:W-:Y:S02]  /*daf0*/  F2FP.PACK_AB R78, R202, R203 ;  /* 0x000000cbca4e723e */ /* 0x000fe400000000ff */
[----:B------:R-:W-:Y:S07]  /*db00*/  F2FP.PACK_AB R79, R196, R197 ;  /* 0x000000c5c44f723e */ /* 0x000fee00000000ff */
[-C--:B------:R-:W-:Y:S01]  /*db10*/  HMMA.16816.F32 R4, R76, R84.reuse, R4 ;  /* 0x000000544c04723c */ /* 0x080fe20000001804 */
[----:B--2---:R-:W-:Y:S02]  /*db20*/  FFMA.FTZ R69, R69, R118, R251 ;  /* 0x0000007645457223 */ /* 0x004fe400000100fb */
[----:B------:R2:W-:Y:S01]  /*db30*/  MUFU.EX2 R118, R2 ;  /* 0x0000000200767308 */ /* 0x0005e20000000800 */
[----:B----4-:R-:W-:Y:S02]  /*db40*/  FFMA.FTZ R68, R68, R116, R216 ;  /* 0x0000007444447223 */ /* 0x010fe400000100d8 */
[----:B------:R-:W-:Y:S02]  /*db50*/  FADD.FTZ R69, R247, R69 ;  /* 0x00000045f7457221 */ /* 0x000fe40000010000 */
[----:B------:R-:W-:Y:S04]  /*db60*/  FADD.FTZ R68, R244, R68 ;  /* 0x00000044f4447221 */ /* 0x000fe80000010000 */
[----:B------:R-:W-:Y:S01]  /*db70*/  FFMA.FTZ R3, R3, R115, R213 ;  /* 0x0000007303037223 */ /* 0x000fe200000100d5 */
[----:B------:R4:W-:Y:S01]  /*db80*/  MUFU.EX2 R116, R80 ;  /* 0x0000005000747308 */ /* 0x0009e20000000800 */
[----:B------:R-:W-:Y:S02]  /*db90*/  FADD.FTZ R68, R240, R68 ;  /* 0x00000044f0447221 */ /* 0x000fe40000010000 */
[----:B------:R-:W-:Y:S02]  /*dba0*/  FFMA.FTZ R0, R0, R113, R211 ;  /* 0x0000007100007223 */ /* 0x000fe400000100d3 */
[----:B------:R-:W-:Y:S04]  /*dbb0*/  FADD.FTZ R3, R217, R3 ;  /* 0x00000003d9037221 */ /* 0x000fe80000010000 */
[----:B------:R-:W-:Y:S01]  /*dbc0*/  FADD.FTZ R3, R239, R3 ;  /* 0x00000003ef037221 */ /* 0x000fe20000010000 */
[----:B------:R-:W-:Y:S01]  /*dbd0*/  MUFU.EX2 R113, R111 ;  /* 0x0000006f00717308 */ /* 0x000fe20000000800 */
[----:B--2---:R-:W-:Y:S02]  /*dbe0*/  FADD.FTZ R2, R242, R0 ;  /* 0x00000000f2027221 */ /* 0x004fe40000010000 */
[----:B------:R2:W5:Y:S01]  /*dbf0*/  LDL.LU R242, [R1+0x74] ;  /* 0x0000740001f27983 */ /* 0x0005620000300800 */
[----:B------:R-:W-:Y:S02]  /*dc00*/  FADD.FTZ R0, R241, R69 ;  /* 0x00000045f1007221 */ /* 0x000fe40000010000 */
[----:B------:R-:W-:Y:S01]  /*dc10*/  FADD.FTZ R75, R238, R2 ;  /* 0x00000002ee4b7221 */ /* 0x000fe20000010000 */
[----:B------:R2:W5:Y:S01]  /*dc20*/  LDL.LU R241, [R1+0x70] ;  /* 0x0000700001f17983 */ /* 0x0005620000300800 */
[----:B------:R-:W-:Y:S02]  /*dc30*/  FADD.FTZ R74, R237, R0 ;  /* 0x00000000ed4a7221 */ /* 0x000fe40000010000 */
[----:B------:R-:W-:Y:S01]  /*dc40*/  MUFU.EX2 R111, R110 ;  /* 0x0000006e006f7308 */ /* 0x000fe20000000800 */
[----:B------:R-:W-:Y:S01]  /*dc50*/  FADD.FTZ R69, R236, R68 ;  /* 0x00000044ec457221 */ /* 0x000fe20000010000 */
[----:B----4-:R-:W-:Y:S01]  /*dc60*/  F2FP.PACK_AB R80, R195, R161 ;  /* 0x000000a1c350723e */ /* 0x010fe200000000ff */
[----:B------:R2:W5:Y:S01]  /*dc70*/  LDL.LU R240, [R1+0x6c] ;  /* 0x00006c0001f07983 */ /* 0x0005620000300800 */
[----:B------:R-:W-:Y:S02]  /*dc80*/  FADD.FTZ R2, R235, R3 ;  /* 0x00000003eb027221 */ /* 0x000fe40000010000 */
[----:B------:R-:W-:Y:S01]  /*dc90*/  FADD.FTZ R0, R234, R75 ;  /* 0x0000004bea007221 */ /* 0x000fe20000010000 */
[----:B------:R2:W5:Y:S01]  /*dca0*/  LDL.LU R239, [R1+0x68] ;  /* 0x0000680001ef7983 */ /* 0x0005620000300800 */
[----:B------:R-:W-:Y:S01]  /*dcb0*/  FADD.FTZ R68, R233, R74 ;  /* 0x0000004ae9447221 */ /* 0x000fe20000010000 */
[C---:B------:R-:W-:Y:S01]  /*dcc0*/  HMMA.16816.F32 R8, R80.reuse, R84, R8 ;  /* 0x000000545008723c */ /* 0x040fe20000001808 */
[----:B------:R-:W-:Y:S01]  /*dcd0*/  FADD.FTZ R3, R232, R69 ;  /* 0x00000045e8037221 */ /* 0x000fe20000010000 */
[----:B------:R2:W5:Y:S01]  /*dce0*/  LDL.LU R238, [R1+0x64] ;  /* 0x0000640001ee7983 */ /* 0x0005620000300800 */
[----:B------:R-:W-:Y:S01]  /*dcf0*/  FADD.FTZ R2, R231, R2 ;  /* 0x00000002e7027221 */ /* 0x000fe20000010000 */
[----:B------:R-:W4:Y:S01]  /*dd00*/  MUFU.EX2 R110, R114 ;  /* 0x00000072006e7308 */ /* 0x000f220000000800 */
[----:B------:R-:W-:Y:S01]  /*dd10*/  FADD.FTZ R69, R230, R0 ;  /* 0x00000000e6457221 */ /* 0x000fe20000010000 */
[----:B------:R2:W5:Y:S01]  /*dd20*/  LDL.LU R237, [R1+0x60] ;  /* 0x0000600001ed7983 */ /* 0x0005620000300800 */
[----:B------:R-:W-:Y:S01]  /*dd30*/  FADD.FTZ R0, R229, R68 ;  /* 0x00000044e5007221 */ /* 0x000fe20000010000 */
[-C--:B------:R-:W-:Y:S01]  /*dd40*/  HMMA.16816.F32 R12, R80, R86.reuse, R12 ;  /* 0x00000056500c723c */ /* 0x080fe2000000180c */
[----:B------:R-:W-:Y:S01]  /*dd50*/  FADD.FTZ R3, R228, R3 ;  /* 0x00000003e4037221 */ /* 0x000fe20000010000 */
[----:B------:R2:W5:Y:S02]  /*dd60*/  LDL.LU R236, [R1+0x5c] ;  /* 0x00005c0001ec7983 */ /* 0x0005640000300800 */
[----:B------:R-:W-:Y:S02]  /*dd70*/  FADD.FTZ R68, R119, R2 ;  /* 0x0000000277447221 */ /* 0x000fe40000010000 */
[----:B------:R2:W5:Y:S01]  /*dd80*/  LDL.LU R235, [R1+0x58] ;  /* 0x0000580001eb7983 */ /* 0x0005620000300800 */
[----:B------:R-:W-:Y:S01]  /*dd90*/  FADD.FTZ R2, R138, R69 ;  /* 0x000000458a027221 */ /* 0x000fe20000010000 */
[C---:B------:R-:W-:Y:S01]  /*dda0*/  HMMA.16816.F32 R16, R76.reuse, R86, R16 ;  /* 0x000000564c10723c */ /* 0x040fe20000001810 */
[----:B------:R-:W-:Y:S01]  /*ddb0*/  FADD.FTZ R0, R137, R0 ;  /* 0x0000000089007221 */ /* 0x000fe20000010000 */
[----:B------:R-:W1:Y:S01]  /*ddc0*/  LDSM.16.MT88.4 R84, [R224+0x2900] ;  /* 0x00290000e054783b */ /* 0x000e620000004200 */
[----:B------:R-:W2:Y:S01]  /*ddd0*/  MUFU.EX2 R115, R109 ;  /* 0x0000006d00737308 */ /* 0x000ea20000000800 */
[----:B------:R-:W-:Y:S02]  /*dde0*/  FADD.FTZ R2, R252, R2 ;  /* 0x00000002fc027221 */ /* 0x000fe40000010000 */
[----:B------:R-:W-:Y:S02]  /*ddf0*/  FADD.FTZ R0, R218, R0 ;  /* 0x00000000da007221 */ /* 0x000fe40000010000 */
[-C--:B---3--:R-:W-:Y:S02]  /*de00*/  HMMA.16816.F32 R20, R76, R92.reuse, R20 ;  /* 0x0000005c4c14723c */ /* 0x088fe40000001814 */
[----:B------:R3:W5:Y:S02]  /*de10*/  LDL.LU R234, [R1+0x54] ;  /* 0x0000540001ea7983 */ /* 0x0007640000300800 */
[----:B----4-:R-:W-:Y:S01]  /*de20*/  F2FP.PACK_AB R182, R108, R110 ;  /* 0x0000006e6cb6723e */ /* 0x010fe200000000ff */
[----:B------:R-:W4:Y:S01]  /*de30*/  MUFU.EX2 R109, R112 ;  /* 0x00000070006d7308 */ /* 0x000f220000000800 */
[----:B------:R3:W5:Y:S02]  /*de40*/  LDL.LU R233, [R1+0x50] ;  /* 0x0000500001e97983 */ /* 0x0007640000300800 */
[C---:B------:R-:W-:Y:S02]  /*de50*/  HMMA.16816.F32 R24, R80.reuse, R92, R24 ;  /* 0x0000005c5018723c */ /* 0x040fe40000001818 */
[----:B------:R3:W5:Y:S04]  /*de60*/  LDL.LU R232, [R1+0x4c] ;  /* 0x00004c0001e87983 */ /* 0x0007680000300800 */
[----:B------:R3:W5:Y:S02]  /*de70*/  LDL.LU R231, [R1+0x48] ;  /* 0x0000480001e77983 */ /* 0x0007640000300800 */
[-C--:B------:R-:W-:Y:S02]  /*de80*/  HMMA.16816.F32 R28, R80, R94.reuse, R28 ;  /* 0x0000005e501c723c */ /* 0x080fe4000000181c */
[----:B------:R3:W5:Y:S02]  /*de90*/  LDL.LU R230, [R1+0x44] ;  /* 0x0000440001e67983 */ /* 0x0007640000300800 */
[----:B--2---:R-:W-:Y:S02]  /*dea0*/  F2FP.PACK_AB R180, R113, R115 ;  /* 0x0000007371b4723e */ /* 0x004fe400000000ff */
[----:B------:R3:W5:Y:S02]  /*deb0*/  LDL.LU R229, [R1+0x40] ;  /* 0x0000400001e57983 */ /* 0x0007640000300800 */
[C---:B------:R-:W-:Y:S02]  /*dec0*/  HMMA.16816.F32 R32, R76.reuse, R94, R32 ;  /* 0x0000005e4c20723c */ /* 0x040fe40000001820 */
[----:B------:R-:W2:Y:S02]  /*ded0*/  LDSM.16.MT88.4 R92, [R227+0x2900] ;  /* 0x00290000e35c783b */ /* 0x000ea40000004200 */
[----:B----4-:R-:W-:Y:S04]  /*dee0*/  F2FP.PACK_AB R181, R109, R111 ;  /* 0x0000006f6db5723e */ /* 0x010fe800000000ff */
[-C--:B------:R-:W-:Y:S02]  /*def0*/  HMMA.16816.F32 R36, R76, R96.reuse, R36 ;  /* 0x000000604c24723c */ /* 0x080fe40000001824 */
[----:B------:R3:W5:Y:S04]  /*df00*/  LDL.LU R228, [R1+0x3c] ;  /* 0x00003c0001e47983 */ /* 0x0007680000300800 */
[----:B------:R3:W5:Y:S02]  /*df10*/  LDL.LU R119, [R1+0x38] ;  /* 0x0000380001777983 */ /* 0x0007640000300800 */
[C---:B------:R-:W-:Y:S08]  /*df20*/  HMMA.16816.F32 R40, R80.reuse, R96, R40 ;  /* 0x000000605028723c */ /* 0x040ff00000001828 */
[-C--:B------:R-:W-:Y:S08]  /*df30*/  HMMA.16816.F32 R44, R80, R98.reuse, R44 ;  /* 0x00000062502c723c */ /* 0x080ff0000000182c */
[C---:B------:R-:W-:Y:S01]  /*df40*/  HMMA.16816.F32 R48, R76.reuse, R98, R48 ;  /* 0x000000624c30723c */ /* 0x040fe20000001830 */
[----:B------:R-:W4:Y:S07]  /*df50*/  LDSM.16.MT88.4 R96, [R225+0x2900] ;  /* 0x00290000e160783b */ /* 0x000f2e0000004200 */
[-C--:B-1----:R-:W-:Y:S08]  /*df60*/  HMMA.16816.F32 R52, R76, R88.reuse, R52 ;  /* 0x000000584c34723c */ /* 0x082ff00000001834 */
[C---:B------:R-:W-:Y:S08]  /*df70*/  HMMA.16816.F32 R56, R80.reuse, R88, R56 ;  /* 0x000000585038723c */ /* 0x040ff00000001838 */
[-C--:B------:R-:W-:Y:S07]  /*df80*/  HMMA.16816.F32 R60, R80, R90.reuse, R60 ;  /* 0x0000005a503c723c */ /* 0x080fee000000183c */
[----:B------:R-:W-:Y:S01]  /*df90*/  F2FP.PACK_AB R80, R174, R175 ;  /* 0x000000afae50723e */ /* 0x000fe200000000ff */
[----:B------:R-:W-:Y:S01]  /*dfa0*/  HMMA.16816.F32 R64, R76, R90, R64 ;  /* 0x0000005a4c40723c */ /* 0x000fe20000001840 */
[----:B------:R-:W-:Y:S01]  /*dfb0*/  F2FP.PACK_AB R81, R172, R173 ;  /* 0x000000adac51723e */ /* 0x000fe200000000ff */
[----:B------:R-:W1:Y:S02]  /*dfc0*/  LDSM.16.MT88.4 R88, [R226+0x2900] ;  /* 0x00290000e258783b */ /* 0x000e640000004200 */
[----:B------:R-:W-:Y:S02]  /*dfd0*/  F2FP.PACK_AB R82, R184, R185 ;  /* 0x000000b9b852723e */ /* 0x000fe400000000ff */
[----:B------:R-:W-:Y:S02]  /*dfe0*/  F2FP.PACK_AB R83, R116, R118 ;  /* 0x000000767453723e */ /* 0x000fe400000000ff */
[----:B------:R-:W-:Y:S04]  /*dff0*/  F2FP.PACK_AB R76, R191, R169 ;  /* 0x000000a9bf4c723e */ /* 0x000fe800000000ff */
[----:B------:R-:W-:Y:S02]  /*e000*/  F2FP.PACK_AB R77, R190, R168 ;  /* 0x000000a8be4d723e */ /* 0x000fe400000000ff */
[----:B------:R-:W-:Y:S02]  /*e010*/  F2FP.PACK_AB R78, R189, R188 ;  /* 0x000000bcbd4e723e */ /* 0x000fe400000000ff */
[----:B------:R-:W-:Y:S07]  /*e020*/  F2FP.PACK_AB R79, R186, R187 ;  /* 0x000000bbba4f723e */ /* 0x000fee00000000ff */
[-C--:B------:R-:W-:Y:S08]  /*e030*/  HMMA.16816.F32 R4, R76, R84.reuse, R4 ;  /* 0x000000544c04723c */ /* 0x080ff00000001804 */
[C---:B------:R-:W-:Y:S01]  /*e040*/  HMMA.16816.F32 R8, R80.reuse, R84, R8 ;  /* 0x000000545008723c */ /* 0x040fe20000001808 */
[----:B------:R-:W1:Y:S07]  /*e050*/  MUFU.EX2 R85, R123 ;  /* 0x0000007b00557308 */ /* 0x000e6e0000000800 */
[-C--:B------:R-:W-:Y:S03]  /*e060*/  HMMA.16816.F32 R12, R80, R86.reuse, R12 ;  /* 0x00000056500c723c */ /* 0x080fe6000000180c */
[----:B------:R-:W3:Y:S05]  /*e070*/  MUFU.EX2 R84, R117 ;  /* 0x0000007500547308 */ /* 0x000eea0000000800 */
[C---:B------:R-:W-:Y:S05]  /*e080*/  HMMA.16816.F32 R16, R76.reuse, R86, R16 ;  /* 0x000000564c10723c */ /* 0x040fea0000001810 */
[----:B------:R-:W-:Y:S03]  /*e090*/  MUFU.EX2 R87, R104 ;  /* 0x0000006800577308 */ /* 0x000fe60000000800 */
[-C--:B--2---:R-:W-:Y:S01]  /*e0a0*/  HMMA.16816.F32 R20, R76, R92.reuse, R20 ;  /* 0x0000005c4c14723c */ /* 0x084fe20000001814 */
[----:B-1----:R-:W-:Y:S06]  /*e0b0*/  F2FP.PACK_AB R178, R101, R85 ;  /* 0x0000005565b2723e */ /* 0x002fec00000000ff */
[----:B------:R-:W1:Y:S01]  /*e0c0*/  MUFU.EX2 R86, R107 ;  /* 0x0000006b00567308 */ /* 0x000e620000000800 */
[C---:B------:R-:W-:Y:S01]  /*e0d0*/  HMMA.16816.F32 R24, R80.reuse, R92, R24 ;  /* 0x0000005c5018723c */ /* 0x040fe20000001818 */
[----:B---3--:R-:W-:Y:S03]  /*e0e0*/  F2FP.PACK_AB R179, R102, R84 ;  /* 0x0000005466b3723e */ /* 0x008fe600000000ff */
[----:B------:R-:W-:Y:S04]  /*e0f0*/  IMAD.MOV.U32 R117, RZ, RZ, R71 ;  /* 0x000000ffff757224 */ /* 0x000fe800078e0047 */
[-C--:B------:R-:W-:Y:S08]  /*e100*/  HMMA.16816.F32 R28, R80, R94.reuse, R28 ;  /* 0x0000005e501c723c */ /* 0x080ff0000000181c */
[C---:B------:R-:W-:Y:S01]  /*e110*/  HMMA.16816.F32 R32, R76.reuse, R94, R32 ;  /* 0x0000005e4c20723c */ /* 0x040fe20000001820 */
[----:B-1----:R-:W-:Y:S07]  /*e120*/  F2FP.PACK_AB R177, R86, R87 ;  /* 0x0000005756b1723e */ /* 0x002fee00000000ff */
[-C--:B----4-:R-:W-:Y:S08]  /*e130*/  HMMA.16816.F32 R36, R76, R96.reuse, R36 ;  /* 0x000000604c24723c */ /* 0x090ff00000001824 */
[C---:B------:R-:W-:Y:S08]  /*e140*/  HMMA.16816.F32 R40, R80.reuse, R96, R40 ;  /* 0x000000605028723c */ /* 0x040ff00000001828 */
[-C--:B------:R-:W-:Y:S08]  /*e150*/  HMMA.16816.F32 R44, R80, R98.reuse, R44 ;  /* 0x00000062502c723c */ /* 0x080ff0000000182c */
[C---:B------:R-:W-:Y:S08]  /*e160*/  HMMA.16816.F32 R48, R76.reuse, R98, R48 ;  /* 0x000000624c30723c */ /* 0x040ff00000001830 */
[-C--:B------:R-:W-:Y:S08]  /*e170*/  HMMA.16816.F32 R52, R76, R88.reuse, R52 ;  /* 0x000000584c34723c */ /* 0x080ff00000001834 */
[C---:B------:R-:W-:Y:S08]  /*e180*/  HMMA.16816.F32 R56, R80.reuse, R88, R56 ;  /* 0x000000585038723c */ /* 0x040ff00000001838 */
[-C--:B------:R-:W-:Y:S08]  /*e190*/  HMMA.16816.F32 R60, R80, R90.reuse, R60 ;  /* 0x0000005a503c723c */ /* 0x080ff0000000183c */
[----:B------:R-:W-:Y:S08]  /*e1a0*/  HMMA.16816.F32 R64, R76, R90, R64 ;  /* 0x0000005a4c40723c */ /* 0x000ff00000001840 */
[-C--:B------:R-:W-:Y:S07]  /*e1b0*/  HMMA.16816.F32 R120, R180, R132.reuse, R4 ;  /* 0x00000084b478723c */ /* 0x080fee0000001804 */
[----:B------:R-:W-:Y:S01]  /*e1c0*/  FADD.FTZ R4, R136, R3 ;  /* 0x0000000388047221 */ /* 0x000fe20000010000 */
[C---:B------:R-:W-:Y:S01]  /*e1d0*/  HMMA.16816.F32 R124, R176.reuse, R132, R8 ;  /* 0x00000084b07c723c */ /* 0x040fe20000001808 */
[----:B------:R-:W-:Y:S03]  /*e1e0*/  FADD.FTZ R3, R250, R68 ;  /* 0x00000044fa037221 */ /* 0x000fe60000010000 */
[----:B------:R-:W-:Y:S02]  /*e1f0*/  FADD.FTZ R7, R143, R4 ;  /* 0x000000048f077221 */ /* 0x000fe40000010000 */
[----:B------:R-:W-:Y:S02]  /*e200*/  FADD.FTZ R6, R142, R3 ;  /* 0x000000038e067221 */ /* 0x000fe40000010000 */
[----:B------:R-:W-:Y:S01]  /*e210*/  FADD.FTZ R5, R141, R2 ;  /* 0x000000028d057221 */ /* 0x000fe20000010000 */
[-C--:B------:R-:W-:Y:S03]  /*e220*/  HMMA.16816.F32 R128, R176, R134.reuse, R12 ;  /* 0x00000086b080723c */ /* 0x080fe6000000180c */
[----:B------:R-:W-:Y:S02]  /*e230*/  FADD.FTZ R4, R140, R0 ;  /* 0x000000008c047221 */ /* 0x000fe40000010000 */
[----:B------:R-:W-:Y:S02]  /*e240*/  FADD.FTZ R3, R215, R7 ;  /* 0x00000007d7037221 */ /* 0x000fe40000010000 */
        /* <DEDUP_REMOVED lines=13> */
[----:B------:R-:W-:Y:S01]  /*e320*/  FADD.FTZ R9, R209, R2 ;  /* 0x00000002d1097221 */ /* 0x000fe20000010000 */
[----:B------:R-:W1:Y:S01]  /*e330*/  LDSM.16.MT88.4 R4, [R226+0x3100] ;  /* 0x00310000e204783b */ /* 0x000e620000004200 */
        /* <DEDUP_REMOVED lines=9> */
[----:B------:R-:W-:Y:S02]  /*e3d0*/  FADD.FTZ R8, R154, R0 ;  /* 0x000000009a087221 */ /* 0x000fe40000010000 */
[-C--:B------:R-:W-:Y:S02]  /*e3e0*/  HMMA.16816.F32 R152, R180, R164.reuse, R36 ;  /* 0x000000a4b498723c */ /* 0x080fe40000001824 */
        /* <DEDUP_REMOVED lines=35> */
[----:B------:R-:W-:Y:S02]  /*e620*/  FADD.FTZ R0, R191, R9 ;  /* 0x00000009bf007221 */ /* 0x000fe40000010000 */
[----:B------:R-:W-:Y:S02]  /*e630*/  FADD.FTZ R10, R174, R3 ;  /* 0x00000003ae0a7221 */ /* 0x000fe40000010000 */
[----:B------:R-:W-:Y:S02]  /*e640*/  FADD.FTZ R9, R172, R2 ;  /* 0x00000002ac097221 */ /* 0x000fe40000010000 */
[----:B------:R-:W-:Y:S01]  /*e650*/  FADD.FTZ R11, R190, R8 ;  /* 0x00000008be0b7221 */ /* 0x000fe20000010000 */
[C---:B------:R-:W-:Y:S02]  /*e660*/  HMMA.16816.F32 R172, R176.reuse, R4, R56 ;  /* 0x00000004b0ac723c */ /* 0x040fe40000001838 */
        /* <DEDUP_REMOVED lines=8> */
[----:B------:R-:W-:Y:S01]  /*e6f0*/  HMMA.16816.F32 R180, R180, R6, R64 ;  /* 0x00000006b4b4723c */ /* 0x000fe20000001840 */
        /* <DEDUP_REMOVED lines=15> */
[----:B------:R-:W-:Y:S01]  /*e7f0*/  FADD.FTZ R0, R84, R0 ;  /* 0x0000000054007221 */ /* 0x000fe20000010000 */
[----:B------:R1:W-:Y:S01]  /*e800*/  STL [R1+0x2c], R3 ;  /* 0x00002c0301007387 */ /* 0x0003e20000100800 */
[----:B------:R-:W-:Y:S02]  /*e810*/  FADD.FTZ R2, R101, R2 ;  /* 0x0000000265027221 */ /* 0x000fe40000010000 */
[----:B------:R-:W-:Y:S02]  /*e820*/  FADD.FTZ R0, R102, R0 ;  /* 0x0000000066007221 */ /* 0x000fe40000010000 */
[----:B------:R-:W-:Y:S01]  /*e830*/  IMAD.MOV.U32 R118, RZ, RZ, R70 ;  /* 0x000000ffff767224 */ /* 0x000fe200078e0046 */
[----:B------:R2:W-:Y:S01]  /*e840*/  STL [R1+0x34], R2 ;  /* 0x0000340201007387 */ /* 0x0005e20000100800 */
[----:B------:R-:W-:Y:S03]  /*e850*/  IMAD.MOV.U32 R116, RZ, RZ, R72 ;  /* 0x000000ffff747224 */ /* 0x000fe600078e0048 */
[----:B------:R2:W-:Y:S01]  /*e860*/  STL [R1+0x30], R0 ;  /* 0x0000300001007387 */ /* 0x0005e20000100800 */
[----:B-1----:R-:W-:Y:S01]  /*e870*/  IMAD.MOV.U32 R3, RZ, RZ, R73 ;  /* 0x000000ffff037224 */ /* 0x002fe200078e0049 */
[----:B------:R-:W-:-:S05]  /*e880*/  @P0 BRA `(.L_x_662) ;  /* 0xffff9af000000947 */ /* 0x000fca000383ffff */
.L_x_659:
[----:B------:R-:W-:-:S13]  /*e890*/  ISETP.LE.AND P0, PT, RZ, UR6, PT ;  /* 0x00000006ff007c0c */ /* 0x000fda000bf03270 */
[----:B------:R-:W-:Y:S05]  /*e8a0*/  @!P0 BRA `(.L_x_663) ;  /* 0x0000587000008947 */ /* 0x000fea0003800000 */
[----:B-1----:R-:W-:Y:S01]  /*e8b0*/  IMAD.MOV.U32 R3, RZ, RZ, R72 ;  /* 0x000000ffff037224 */ /* 0x002fe200078e0048 */
[----:B------:R-:W-:Y:S01]  /*e8c0*/  MOV R117, R70 ;  /* 0x0000004600757202 */ /* 0x000fe20000000f00 */
[----:B--2---:R-:W-:Y:S01]  /*e8d0*/  IMAD.MOV.U32 R2, RZ, RZ, R73 ;  /* 0x000000ffff027224 */ /* 0x004fe200078e0049 */
[----:B------:R-:W-:Y:S01]  /*e8e0*/  MOV R116, R71 ;  /* 0x0000004700747202 */ /* 0x000fe20000000f00 */
[----:B------:R-:W-:Y:S05]  /*e8f0*/  BRA `(.L_x_664) ;  /* 0x0000044000007947 */ /* 0x000fea0003800000 */
.L_x_666:
[----:B------:R-:W2:Y:S01]  /*e900*/  LDL R5, [R1+0x18] ;  /* 0x0000180001057983 */ /* 0x000ea20000100800 */
        /* <DEDUP_REMOVED lines=17> */
[----:B------:R-:W-:Y:S01]  /*ea20*/  STL [R1+0x8], R8 ;  /* 0x0000080801007387 */ /* 0x000fe20000100800 */
[----:B------:R-:W-:Y:S03]  /*ea30*/  SHF.R.S32.HI R0, RZ, 0x1f, R8 ;  /* 0x0000001fff007819 */ /* 0x000fe60000011408 */
[----:B------:R-:W2:Y:S02]  /*ea40*/  @!P5 LDG.E R245, [R6.64] ;  /* 0x0000000e06f5d981 */ /* 0x000ea4000c1e1900 */
[----:B------:R-:W-:Y:S04]  /*ea50*/  IMAD R0, R0, c[0x0][0x1e0], RZ ;  /* 0x0000780000007a24 */ /* 0x000fe800078e02ff */
[----:B------:R-:W-:Y:S04]  /*ea60*/  IMAD R0, R8, c[0x0][0x1e4], R0 ;  /* 0x0000790008007a24 */ /* 0x000fe800078e0200 */
        /* <DEDUP_REMOVED lines=8> */
[----:B------:R-:W-:Y:S03]  /*eaf0*/  SHFL.IDX PT, R12, R4, 0x2, 0x181f ;  /* 0x00581f00040c7f89 */ /* 0x000fe600000e0000 */
[----:B------:R-:W-:Y:S01]  /*eb00*/  LEA.HI.X R0, R0, c[0x0][0x1cc], R5, 0x1, P0 ;  /* 0x0000730000007a11 */ /* 0x000fe200000f0c05 */
[----:B------:R-:W1:Y:S04]  /*eb10*/  SHFL.IDX PT, R6, R4, RZ, 0x181f ;  /* 0x00181fff04067589 */ /* 0x000e6800000e0000 */
[----:B------:R-:W-:Y:S04]  /*eb20*/  SHFL.IDX PT, R5, R4, 0x1, 0x181f ;  /* 0x00381f0004057f89 */ /* 0x000fe800000e0000 */
[----:B------:R-:W2:Y:S04]  /*eb30*/  SHFL.IDX PT, R7, R0, RZ, 0x181f ;  /* 0x00181fff00077589 */ /* 0x000ea800000e0000 */
[----:B------:R-:W4:Y:S04]  /*eb40*/  SHFL.IDX PT, R10, R4, 0x3, 0x181f ;  /* 0x00781f00040a7f89 */ /* 0x000f2800000e0000 */
[----:B------:R-:W-:Y:S04]  /*eb50*/  SHFL.IDX PT, R9, R4, 0x4, 0x181f ;  /* 0x00981f0004097f89 */ /* 0x000fe800000e0000 */
[----:B------:R-:W-:Y:S04]  /*eb60*/  SHFL.IDX PT, R14, R4, 0x5, 0x181f ;  /* 0x00b81f00040e7f89 */ /* 0x000fe800000e0000 */
[----:B------:R5:W-:Y:S01]  /*eb70*/  SHFL.IDX PT, R15, R4, 0x6, 0x181f ;  /* 0x00d81f00040f7f89 */ /* 0x000be200000e0000 */
[-C--:B-1----:R-:W-:Y:S03]  /*eb80*/  IADD3 R6, P1, R6, R242.reuse, RZ ;  /* 0x000000f206067210 */ /* 0x082fe60007f3e0ff */
[----:B------:R-:W1:Y:S04]  /*eb90*/  SHFL.IDX PT, R8, R0, 0x1, 0x181f ;  /* 0x00381f0000087f89 */ /* 0x000e6800000e0000 */
[----:B------:R-:W1:Y:S01]  /*eba0*/  SHFL.IDX PT, R11, R0, 0x2, 0x181f ;  /* 0x00581f00000b7f89 */ /* 0x000e6200000e0000 */
[--C-:B--2---:R-:W-:Y:S03]  /*ebb0*/  IMAD.X R7, R7, 0x1, R241.reuse, P1 ;  /* 0x0000000107077824 */ /* 0x104fe600008e06f1 */
[----:B------:R-:W2:Y:S01]  /*ebc0*/  SHFL.IDX PT, R18, R0, 0x3, 0x181f ;  /* 0x00781f0000127f89 */ /* 0x000ea200000e0000 */
[-C--:B----4-:R-:W-:Y:S03]  /*ebd0*/  IADD3 R10, P3, R10, R242.reuse, RZ ;  /* 0x000000f20a0a7210 */ /* 0x090fe60007f7e0ff */
[----:B---3--:R3:W-:Y:S04]  /*ebe0*/  LDGSTS.E.BYPASS.LTC128B.128 [R67+0x3900], [R6.64], !P4 ;  /* 0x0390000006437fae */ /* 0x0087e8000e101d4e */
[----:B------:R-:W4:Y:S01]  /*ebf0*/  SHFL.IDX PT, R17, R0, 0x4, 0x181f ;  /* 0x00981f0000117f89 */ /* 0x000f2200000e0000 */
[-C--:B-----5:R-:W-:Y:S03]  /*ec00*/  IADD3 R4, P0, R5, R242.reuse, RZ ;  /* 0x000000f205047210 */ /* 0x0a0fe60007f1e0ff */
[----:B------:R-:W5:Y:S04]  /*ec10*/  SHFL.IDX PT, R16, R0, 0x5, 0x181f ;  /* 0x00b81f0000107f89 */ /* 0x000f6800000e0000 */
[----:B------:R-:W5:Y:S01]  /*ec20*/  SHFL.IDX PT, R0, R0, 0x6, 0x181f ;  /* 0x00d81f0000007f89 */ /* 0x000f6200000e0000 */
[--C-:B-1----:R-:W-:Y:S01]  /*ec30*/  IMAD.X R5, R8, 0x1, R241.reuse, P0 ;  /* 0x0000000108057824 */ /* 0x102fe200000e06f1 */
[-C--:B------:R-:W-:Y:S02]  /*ec40*/  IADD3 R12, P0, R12, R242.reuse, RZ ;  /* 0x000000f20c0c7210 */ /* 0x080fe40007f1e0ff */
[-C--:B------:R-:W-:Y:S02]  /*ec50*/  IADD3 R8, P2, R9, R242.reuse, RZ ;  /* 0x000000f209087210 */ /* 0x080fe40007f5e0ff */
[----:B------:R1:W-:Y:S01]  /*ec60*/  LDGSTS.E.BYPASS.LTC128B.128 [R67+0x4100], [R4.64], !P4 ;  /* 0x0410000004437fae */ /* 0x0003e2000e101d4e */
[--C-:B------:R-:W-:Y:S02]  /*ec70*/  IMAD.X R13, R11, 0x1, R241.reuse, P0 ;  /* 0x000000010b0d7824 */ /* 0x100fe400000e06f1 */
[--C-:B--2---:R-:W-:Y:S03]  /*ec80*/  IMAD.X R11, R18, 0x1, R241.reuse, P3 ;  /* 0x00000001120b7824 */ /* 0x104fe600018e06f1 */
[----:B------:R2:W-:Y:S01]  /*ec90*/  LDGSTS.E.BYPASS.LTC128B.128 [R67+0x4900], [R12.64], !P4 ;  /* 0x049000000c437fae */ /* 0x0005e2000e101d4e */
[-C--:B---3--:R-:W-:Y:S03]  /*eca0*/  IADD3 R6, P1, R14, R242.reuse, RZ ;  /* 0x000000f20e067210 */ /* 0x088fe60007f3e0ff */
[----:B------:R2:W-:Y:S01]  /*ecb0*/  LDGSTS.E.BYPASS.LTC128B.128 [R67+0x5100], [R10.64], !P4 ;  /* 0x051000000a437fae */ /* 0x0005e2000e101d4e */
[--C-:B----4-:R-:W-:Y:S02]  /*ecc0*/  IMAD.X R9, R17, 0x1, R241.reuse, P2 ;  /* 0x0000000111097824 */ /* 0x110fe400010e06f1 */
[--C-:B-----5:R-:W-:Y:S03]  /*ecd0*/  IMAD.X R7, R16, 0x1, R241.reuse, P1 ;  /* 0x0000000110077824 */ /* 0x120fe600008e06f1 */
[----:B------:R2:W-:Y:S04]  /*ece0*/  LDGSTS.E.BYPASS.LTC128B.128 [R67+0x5900], [R8.64], !P4 ;  /* 0x0590000008437fae */ /* 0x0005e8000e101d4e */
[----:B------:R2:W-:Y:S01]  /*ecf0*/  LDGSTS.E.BYPASS.LTC128B.128 [R67+0x6100], [R6.64], !P4 ;  /* 0x0610000006437fae */ /* 0x0005e2000e101d4e */
[----:B-1----:R-:W-:Y:S05]  /*ed00*/  IADD3 R4, P0, R15, R242, RZ ;  /* 0x000000f20f047210 */ /* 0x002fea0007f1e0ff */
[----:B------:R-:W-:Y:S05]  /*ed10*/  IMAD.X R5, R0, 0x1, R241, P0 ;  /* 0x0000000100057824 */ /* 0x000fea00000e06f1 */
[----:B------:R2:W-:Y:S01]  /*ed20*/  LDGSTS.E.BYPASS.LTC128B.128 [R67+0x6900], [R4.64], !P4 ;  /* 0x0690000004437fae */ /* 0x0005e2000e101d4e */
[----:B------:R-:W-:-:S05]  /*ed30*/  BRA `(.L_x_665) ;  /* 0x00001b0000007947 */ /* 0x000fca0003800000 */
.L_x_664:
[----:B------:R-:W2:Y:S01]  /*ed40*/  LDL R56, [R1+0x8] ;  /* 0x0000080001387983 */ /* 0x000ea20000100800 */
[----:B------:R-:W-:Y:S04]  /*ed50*/  DEPBAR.LE SB0, 0x0 ;  /* 0x000080000000791a */ /* 0x000fe80000000000 */
[----:B------:R-:W3:Y:S01]  /*ed60*/  LDL R246, [R1+0x14] ;  /* 0x0000140001f67983 */ /* 0x000ee20000100800 */
[----:B------:R-:W-:Y:S03]  /*ed70*/  UISETP.GE.AND UP0, UPT, UR6, 0x1, UPT ;  /* 0x000000010600788c */ /* 0x000fe6000bf06270 */
[----:B------:R-:W-:Y:S08]  /*ed80*/  BAR.SYNC.DEFER_BLOCKING 0x0 ;  /* 0x0000000000007b1d */ /* 0x000ff00000010000 */
[----:B-----5:R-:W-:Y:S08]  /*ed90*/  LDSM.16.M88.4 R112, [R230+0x7100] ;  /* 0x00710000e670783b */ /* 0x020ff00000000200 */
[----:B------:R-:W1:Y:S08]  /*eda0*/  LDSM.16.M88.4 R16, [R119+0x3900] ;  /* 0x003900007710783b */ /* 0x000e700000000200 */
[----:B------:R-:W4:Y:S08]  /*edb0*/  LDSM.16.M88.4 R108, [R230+0x9100] ;  /* 0x00910000e66c783b */ /* 0x000f300000000200 */
[----:B------:R-:W1:Y:S08]  /*edc0*/  LDSM.16.M88.4 R32, [R119+0x4100] ;  /* 0x004100007720783b */ /* 0x000e700000000200 */
        /* <DEDUP_REMOVED lines=35> */
[----:B------:R-:W-:Y:S02]  /*f000*/  SHF.R.S32.HI R0, RZ, 0x1f, R245 ;  /* 0x0000001fff007819 */ /* 0x000fe400000114f5 */
[C---:B------:R-:W-:Y:S02]  /*f010*/  IMAD.WIDE.U32 R72, R245.reuse, c[0x0][0x218], R64 ;  /* 0x00008600f5487a25 */ /* 0x040fe400078e0040 */
        /* <DEDUP_REMOVED lines=12> */
[----:B------:R-:W4:Y:S01]  /*f0e0*/  SHFL.IDX PT, R92, R100, 0x1, 0x181f ;  /* 0x00381f00645c7f89 */ /* 0x000f2200000e0000 */
[C---:B------:R-:W-:Y:S04]  /*f0f0*/  HMMA.16816.F32 R80, R112.reuse, R82, RZ ;  /* 0x000000527050723c */ /* 0x040fe800000018ff */
[-C--:B-1----:R-:W-:Y:S03]  /*f100*/  IADD3 R94, P0, R94, R242.reuse, RZ ;  /* 0x000000f25e5e7210 */ /* 0x082fe60007f1e0ff */
[----:B------:R-:W1:Y:S01]  /*f110*/  SHFL.IDX PT, R93, R0, 0x1, 0x181f ;  /* 0x00381f00005d7f89 */ /* 0x000e6200000e0000 */
[-C--:B------:R-:W-:Y:S01]  /*f120*/  HMMA.16816.F32 R84, R112, R96.reuse, RZ ;  /* 0x000000607054723c */ /* 0x080fe200000018ff */
[-C--:B--2---:R-:W-:Y:S06]  /*f130*/  IADD3.X R95, R88, R241.reuse, RZ, P0, !PT ;  /* 0x000000f1585f7210 */ /* 0x084fec00007fe4ff */
[----:B------:R-:W2:Y:S01]  /*f140*/  SHFL.IDX PT, R102, R100, 0x2, 0x181f ;  /* 0x00581f0064667f89 */ /* 0x000ea200000e0000 */
[C---:B------:R-:W-:Y:S04]  /*f150*/  HMMA.16816.F32 R88, R108.reuse, R96, RZ ;  /* 0x000000606c58723c */ /* 0x040fe800000018ff */
[-C--:B----4-:R-:W-:Y:S03]  /*f160*/  IADD3 R92, P1, R92, R242.reuse, RZ ;  /* 0x000000f25c5c7210 */ /* 0x090fe60007f3e0ff */
[----:B---3--:R3:W-:Y:S01]  /*f170*/  LDGSTS.E.BYPASS.LTC128B.128 [R246], [R94.64], !P4 ;  /* 0x000000005ef67fae */ /* 0x0087e2000e101d4e */
        /* <DEDUP_REMOVED lines=21> */
[----:B------:R4:W3:Y:S01]  /*f2d0*/  SHFL.IDX PT, R244, R100, 0x6, 0x181f ;  /* 0x00d81f0064f47f89 */ /* 0x0008e200000e0000 */
[-C--:B-1----:R-:W-:Y:S07]  /*f2e0*/  IADD3.X R105, R243, R241.reuse, RZ, P0, !PT ;  /* 0x000000f1f3697210 */ /* 0x082fee00007fe4ff */
[----:B------:R-:W1:Y:S08]  /*f2f0*/  SHFL.IDX PT, R0, R0, 0x6, 0x181f ;  /* 0x00d81f0000007f89 */ /* 0x000e7000000e0000 */
[----:B------:R2:W-:Y:S01]  /*f300*/  LDGSTS.E.BYPASS.LTC128B.128 [R246+0x2800], [R104.64], !P4 ;  /* 0x0280000068f67fae */ /* 0x0005e2000e101d4e */
[-C--:B----4-:R-:W-:Y:S08]  /*f310*/  HMMA.16816.F32 R100, R112, R184.reuse, RZ ;  /* 0x000000b87064723c */ /* 0x090ff000000018ff */
[C---:B--2---:R-:W-:Y:S07]  /*f320*/  HMMA.16816.F32 R104, R108.reuse, R184, RZ ;  /* 0x000000b86c68723c */ /* 0x044fee00000018ff */
[----:B---3--:R-:W-:Y:S01]  /*f330*/  IADD3 R184, P0, R244, R242, RZ ;  /* 0x000000f2f4b87210 */ /* 0x008fe20007f1e0ff */
        /* <DEDUP_REMOVED lines=336> */
.L_x_665:
[----:B------:R-:W3:Y:S01]  /*10840*/  LDL.LU R108, [R1+0x10] ;  /* 0x00001000016c7983 */ /* 0x000ee20000300800 */
[----:B------:R-:W-:Y:S02]  /*10850*/  FMNMX.FTZ R0, R187, R2, !PT ;  /* 0x00000002bb007209 */ /* 0x000fe40007810000 */
[----:B--2---:R-:W-:Y:S01]  /*10860*/  FMNMX.FTZ R5, R188, R3, !PT ;  /* 0x00000003bc057209 */ /* 0x004fe20007810000 */
        /* <DEDUP_REMOVED lines=121> */
[----:B------:R-:W-:Y:S02]  /*11000*/  FMNMX.FTZ R6, R111, R6, !PT ;  /* 0x000000066f067209 */ /* 0x000fe40007810000 */
[----:B------:R-:W-:Y:S02]  /*11010*/  FMNMX.FTZ R4, R94, R4, !PT ;  /* 0x000000045e047209 */ /* 0x000fe40007810000 */
[----:B------:R-:W-:Y:S01]  /*11020*/  ISETP.LT.AND P0, PT, RZ, UR6, PT ;  /* 0x00000006ff007c0c */ /* 0x000fe2000bf01270 */
[----:B------:R-:W-:Y:S01]  /*11030*/  UIADD3 UR6, UR6, -0x1, URZ ;  /* 0xffffffff06067890 */ /* 0x000fe2000fffe03f */
[----:B------:R-:W-:Y:S04]  /*11040*/  FMNMX.FTZ R4, R43, R4, !PT ;  /* 0x000000042b047209 */ /* 0x000fe80007810000 */
[----:B------:R-:W-:Y:S04]  /*11050*/  FMNMX.FTZ R4, R60, R4, !PT ;  /* 0x000000043c047209 */ /* 0x000fe80007810000 */
[----:B------:R-:W-:Y:S04]  /*11060*/  FMNMX.FTZ R4, R57, R4, !PT ;  /* 0x0000000439047209 */ /* 0x000fe80007810000 */
[----:B---3--:R-:W-:Y:S02]  /*11070*/  FMNMX.FTZ R4, R108, R4, !PT ;  /* 0x000000046c047209 */ /* 0x008fe40007810000 */
[----:B-1----:R-:W-:Y:S02]  /*11080*/  FMNMX.FTZ R0, R0, R9, !PT ;  /* 0x0000000900007209 */ /* 0x002fe40007810000 */
[----:B--2---:R-:W-:Y:S02]  /*11090*/  FMNMX.FTZ R5, R5, R8, !PT ;  /* 0x0000000805057209 */ /* 0x004fe40007810000 */
[----:B------:R-:W-:Y:S01]  /*110a0*/  FMNMX.FTZ R4, R206, R4, !PT ;  /* 0x00000004ce047209 */ /* 0x000fe20007810000 */
[----:B------:R-:W1:Y:S03]  /*110b0*/  SHFL.BFLY PT, R73, R0, 0x1, 0x1f ;  /* 0x0c201f0000497f89 */ /* 0x000e6600000e0000 */
[----:B------:R-:W-:Y:S04]  /*110c0*/  FMNMX.FTZ R4, R205, R4, !PT ;  /* 0x00000004cd047209 */ /* 0x000fe80007810000 */
[----:B------:R-:W-:Y:S01]  /*110d0*/  FMNMX.FTZ R4, R204, R4, !PT ;  /* 0x00000004cc047209 */ /* 0x000fe20007810000 */
[----:B------:R-:W2:Y:S03]  /*110e0*/  SHFL.BFLY PT, R72, R5, 0x1, 0x1f ;  /* 0x0c201f0005487f89 */ /* 0x000ea600000e0000 */
[----:B------:R-:W-:Y:S05]  /*110f0*/  FMNMX.FTZ R4, R109, R4, !PT ;  /* 0x000000046d047209 */ /* 0x000fea0007810000 */
[----:B------:R-:W3:Y:S01]  /*11100*/  SHFL.BFLY PT, R7, R4, 0x2, 0x1f ;  /* 0x0c401f0004077f89 */ /* 0x000ee200000e0000 */
[----:B-1----:R-:W-:Y:S05]  /*11110*/  FMNMX.FTZ R73, R0, R73, !PT ;  /* 0x0000004900497209 */ /* 0x002fea0007810000 */
[C---:B------:R-:W-:Y:S02]  /*11120*/  FADD.FTZ R0, -R73.reuse, R2 ;  /* 0x0000000249007221 */ /* 0x040fe40000010100 */
[----:B------:R-:W-:Y:S01]  /*11130*/  FMUL.FTZ R105, R73, c[0x0][0x2d0] ;  /* 0x0000b40049697a20 */ /* 0x000fe20000410000 */
[----:B--2---:R-:W-:Y:S01]  /*11140*/  FMNMX.FTZ R72, R5, R72, !PT ;  /* 0x0000004805487209 */ /* 0x004fe20007810000 */
[----:B------:R-:W-:Y:S01]  /*11150*/  FMUL.FTZ R2, R0, c[0x0][0x2d0] ;  /* 0x0000b40000027a20 */ /* 0x000fe20000410000 */
[----:B------:R-:W-:Y:S01]  /*11160*/  FMNMX.FTZ R0, R207, R6, !PT ;  /* 0x00000006cf007209 */ /* 0x000fe20007810000 */
[--C-:B------:R-:W-:Y:S02]  /*11170*/  FFMA.FTZ R9, R20, c[0x0][0x2d0], -R105.reuse ;  /* 0x0000b40014097a23 */ /* 0x100fe40000010869 */
[----:B------:R1:W2:Y:S01]  /*11180*/  MUFU.EX2 R70, R2 ;  /* 0x0000000200467308 */ /* 0x0002a20000000800 */
[----:B------:R-:W-:Y:S01]  /*11190*/  FMNMX.FTZ R0, R75, R0, !PT ;  /* 0x000000004b007209 */ /* 0x000fe20007810000 */
[----:B------:R-:W-:Y:S01]  /*111a0*/  FMUL.FTZ R107, R72, c[0x0][0x2d0] ;  /* 0x0000b400486b7a20 */ /* 0x000fe20000410000 */
[----:B---3--:R-:W-:Y:S01]  /*111b0*/  FMNMX.FTZ R4, R4, R7, !PT ;  /* 0x0000000704047209 */ /* 0x008fe20007810000 */
[--C-:B------:R-:W-:Y:S01]  /*111c0*/  FFMA.FTZ R7, R32, c[0x0][0x2d0], -R105.reuse ;  /* 0x0000b40020077a23 */ /* 0x100fe20000010869 */
[----:B------:R-:W-:Y:S01]  /*111d0*/  FMNMX.FTZ R0, R74, R0, !PT ;  /* 0x000000004a007209 */ /* 0x000fe20007810000 */
[----:B------:R-:W-:Y:S02]  /*111e0*/  FFMA.FTZ R8, R21, c[0x0][0x2d0], -R105 ;  /* 0x0000b40015087a23 */ /* 0x000fe40000010869 */
[----:B------:R-:W3:Y:S01]  /*111f0*/  SHFL.BFLY PT, R71, R4, 0x1, 0x1f ;  /* 0x0c201f0004477f89 */ /* 0x000ee200000e0000 */
[----:B------:R-:W-:Y:S01]  /*11200*/  FFMA.FTZ R5, R22, c[0x0][0x2d0], -R107 ;  /* 0x0000b40016057a23 */ /* 0x000fe2000001086b */
[----:B------:R4:W-:Y:S01]  /*11210*/  MUFU.EX2 R228, R9 ;  /* 0x0000000900e47308 */ /* 0x0009e20000000800 */
[--C-:B------:R-:W-:Y:S02]  /*11220*/  FFMA.FTZ R16, R48, c[0x0][0x2d0], -R105.reuse ;  /* 0x0000b40030107a23 */ /* 0x100fe40000010869 */
[--C-:B------:R-:W-:Y:S02]  /*11230*/  FFMA.FTZ R6, R33, c[0x0][0x2d0], -R105.reuse ;  /* 0x0000b40021067a23 */ /* 0x100fe40000010869 */
[--C-:B------:R-:W-:Y:S02]  /*11240*/  FFMA.FTZ R100, R100, c[0x0][0x2d0], -R105.reuse ;  /* 0x0000b40064647a23 */ /* 0x100fe40000010869 */
[----:B------:R-:W-:Y:S02]  /*11250*/  FFMA.FTZ R101, R101, c[0x0][0x2d0], -R105 ;  /* 0x0000b40065657a23 */ /* 0x000fe40000010869 */
[--C-:B------:R-:W-:Y:S01]  /*11260*/  FFMA.FTZ R102, R102, c[0x0][0x2d0], -R107.reuse ;  /* 0x0000b40066667a23 */ /* 0x100fe2000001086b */
[----:B------:R-:W-:Y:S01]  /*11270*/  MUFU.EX2 R88, R8 ;  /* 0x0000000800587308 */ /* 0x000fe20000000800 */
[----:B------:R-:W-:Y:S02]  /*11280*/  FFMA.FTZ R103, R103, c[0x0][0x2d0], -R107 ;  /* 0x0000b40067677a23 */ /* 0x000fe4000001086b */
[----:B-1----:R-:W-:Y:S02]  /*11290*/  FADD.FTZ R2, -R72, R3 ;  /* 0x0000000348027221 */ /* 0x002fe40000010100 */
[----:B------:R-:W1:Y:S01]  /*112a0*/  SHFL.BFLY PT, R3, R0, 0x2, 0x1f ;  /* 0x0c401f0000037f89 */ /* 0x000e6200000e0000 */
[----:B--2---:R-:W-:Y:S02]  /*112b0*/  FMUL.FTZ R17, R70, R133 ;  /* 0x0000008546117220 */ /* 0x004fe40000410000 */
[----:B------:R-:W-:Y:S02]  /*112c0*/  FMUL.FTZ R2, R2, c[0x0][0x2d0] ;  /* 0x0000b40002027a20 */ /* 0x000fe40000410000 */
[----:B------:R2:W-:Y:S01]  /*112d0*/  MUFU.EX2 R119, R5 ;  /* 0x0000000500777308 */ /* 0x0005e20000000800 */
[----:B---3--:R-:W-:Y:S01]  /*112e0*/  FMNMX.FTZ R71, R4, R71, !PT ;  /* 0x0000004704477209 */ /* 0x008fe20007810000 */
[--C-:B------:R-:W-:Y:S02]  /*112f0*/  FFMA.FTZ R4, R187, c[0x0][0x2d0], -R105.reuse ;  /* 0x0000b400bb047a23 */ /* 0x100fe40000010869 */
[--C-:B----4-:R-:W-:Y:S02]  /*11300*/  FFMA.FTZ R9, R36, c[0x0][0x2d0], -R105.reuse ;  /* 0x0000b40024097a23 */ /* 0x110fe40000010869 */
[----:B------:R-:W-:Y:S04]  /*11310*/  FMUL.FTZ R96, R71, c[0x0][0x2d0] ;  /* 0x0000b40047607a20 */ /* 0x000fe80000410000 */
[----:B------:R3:W4:Y:S01]  /*11320*/  MUFU.EX2 R68, R2 ;  /* 0x0000000200447308 */ /* 0x0007220000000800 */
[--C-:B------:R-:W-:Y:S02]  /*11330*/  FFMA.FTZ R32, R40, c[0x0][0x2d0], -R96.reuse ;  /* 0x0000b40028207a23 */ /* 0x100fe40000010860 */
[----:B------:R-:W-:Y:S07]  /*11340*/  FFMA.FTZ R48, R203, c[0x0][0x2d0], -R96 ;  /* 0x0000b400cb307a23 */ /* 0x000fee0000010860 */
[----:B------:R-:W-:Y:S01]  /*11350*/  MUFU.EX2 R106, R4 ;  /* 0x00000004006a7308 */ /* 0x000fe20000000800 */
[----:B-1----:R-:W-:Y:S01]  /*11360*/  FMNMX.FTZ R0, R0, R3, !PT ;  /* 0x0000000300007209 */ /* 0x002fe20007810000 */
[----:B------:R-:W-:Y:S02]  /*11370*/  FFMA.FTZ R3, R118, c[0x0][0x2d0], -R105 ;  /* 0x0000b40076037a23 */ /* 0x000fe40000010869 */
[----:B--2---:R-:W-:Y:S06]  /*11380*/  FMUL.FTZ R5, R70, R121 ;  /* 0x0000007946057220 */ /* 0x004fec0000410000 */
[----:B------:R1:W-:Y:S01]  /*11390*/  MUFU.EX2 R11, R3 ;  /* 0x00000003000b7308 */ /* 0x0003e20000000800 */
[----:B---3--:R-:W-:Y:S02]  /*113a0*/  FADD.FTZ R2, -R71, R116 ;  /* 0x0000007447027221 */ /* 0x008fe40000010100 */
[----:B----4-:R-:W-:Y:S02]  /*113b0*/  FMUL.FTZ R18, R68, R134 ;  /* 0x0000008644127220 */ /* 0x010fe40000410000 */
[----:B------:R-:W-:Y:S05]  /*113c0*/  FMUL.FTZ R2, R2, c[0x0][0x2d0] ;  /* 0x0000b40002027a20 */ /* 0x000fea0000410000 */
[----:B------:R-:W-:Y:S10]  /*113d0*/  MUFU.EX2 R63, R9 ;  /* 0x00000009003f7308 */ /* 0x000ff40000000800 */
[----:B------:R2:W3:Y:S01]  /*113e0*/  MUFU.EX2 R69, R2 ;  /* 0x0000000200457308 */ /* 0x0004e20000000800 */
[----:B-1----:R-:W-:Y:S09]  /*113f0*/  FFMA.FTZ R3, R188, c[0x0][0x2d0], -R107 ;  /* 0x0000b400bc037a23 */ /* 0x002ff2000001086b */
[----:B------:R1:W-:Y:S10]  /*11400*/  MUFU.EX2 R104, R3 ;  /* 0x0000000300687308 */ /* 0x0003f40000000800 */
[----:B------:R-:W-:Y:S01]  /*11410*/  MUFU.EX2 R100, R100 ;  /* 0x0000006400647308 */ /* 0x000fe20000000800 */
[----:B--2---:R-:W-:Y:S02]  /*11420*/  FFMA.FTZ R2, R199, c[0x0][0x2d0], -R105 ;  /* 0x0000b400c7027a23 */ /* 0x004fe40000010869 */
[C---:B---3--:R-:W-:Y:S02]  /*11430*/  FMUL.FTZ R13, R69.reuse, R129 ;  /* 0x00000081450d7220 */ /* 0x048fe40000410000 */
[C---:B------:R-:W-:Y:S05]  /*11440*/  FMUL.FTZ R8, R69.reuse, R124 ;  /* 0x0000007c45087220 */ /* 0x040fea0000410000 */
[----:B------:R2:W3:Y:S01]  /*11450*/  MUFU.EX2 R116, R2 ;  /* 0x0000000200747308 */ /* 0x0004e20000000800 */
[----:B------:R-:W-:Y:S01]  /*11460*/  FMUL.FTZ R9, R69, R125 ;  /* 0x0000007d45097220 */ /* 0x000fe20000410000 */
[----:B------:R-:W-:Y:S01]  /*11470*/  MOV R125, R63 ;  /* 0x0000003f007d7202 */ /* 0x000fe20000000f00 */
[----:B-1----:R-:W-:Y:S01]  /*11480*/  FFMA.FTZ R3, R200, c[0x0][0x2d0], -R107 ;  /* 0x0000b400c8037a23 */ /* 0x002fe2000001086b */
[----:B------:R-:W-:Y:S06]  /*11490*/  MOV R200, R60 ;  /* 0x0000003c00c87202 */ /* 0x000fec0000000f00 */
[----:B------:R1:W4:Y:S10]  /*114a0*/  MUFU.EX2 R235, R3 ;  /* 0x0000000300eb7308 */ /* 0x0003340000000800 */
[----:B------:R-:W-:Y:S01]  /*114b0*/  MUFU.EX2 R101, R101 ;  /* 0x0000006500657308 */ /* 0x000fe20000000800 */
[----:B--2---:R-:W-:Y:S01]  /*114c0*/  FFMA.FTZ R2, R186, c[0x0][0x2d0], -R105 ;  /* 0x0000b400ba027a23 */ /* 0x004fe20000010869 */
[----:B---3--:R-:W-:Y:S08]  /*114d0*/  F2FP.PACK_AB R76, R116, R106 ;  /* 0x0000006a744c723e */ /* 0x008ff000000000ff */
[----:B------:R2:W-:Y:S01]  /*114e0*/  MUFU.EX2 R232, R2 ;  /* 0x0000000200e87308 */ /* 0x0005e20000000800 */
[--C-:B-1----:R-:W-:Y:S01]  /*114f0*/  FFMA.FTZ R3, R185, c[0x0][0x2d0], -R107.reuse ;  /* 0x0000b400b9037a23 */ /* 0x102fe2000001086b */
[----:B----4-:R-:W-:Y:S08]  /*11500*/  F2FP.PACK_AB R77, R235, R104 ;  /* 0x00000068eb4d723e */ /* 0x010ff000000000ff */
[----:B------:R1:W-:Y:S10]  /*11510*/  MUFU.EX2 R231, R3 ;  /* 0x0000000300e77308 */ /* 0x0003f40000000800 */
[----:B------:R-:W-:Y:S01]  /*11520*/  MUFU.EX2 R185, R7 ;  /* 0x0000000700b97308 */ /* 0x000fe20000000800 */
[----:B--2---:R-:W2:Y:S09]  /*11530*/  SHFL.BFLY PT, R2, R0, 0x1, 0x1f ;  /* 0x0c201f0000027f89 */ /* 0x004eb200000e0000 */
[----:B------:R3:W-:Y:S01]  /*11540*/  MUFU.EX2 R186, R6 ;  /* 0x0000000600ba7308 */ /* 0x0007e20000000800 */
[--C-:B-1----:R-:W-:Y:S01]  /*11550*/  FFMA.FTZ R3, R198, c[0x0][0x2d0], -R96.reuse ;  /* 0x0000b400c6037a23 */ /* 0x102fe20000010860 */
[----:B------:R-:W-:Y:S08]  /*11560*/  MOV R198, R81 ;  /* 0x0000005100c67202 */ /* 0x000ff00000000f00 */
[----:B------:R1:W-:Y:S01]  /*11570*/  MUFU.EX2 R110, R3 ;  /* 0x00000003006e7308 */ /* 0x0003e20000000800 */
[----:B--2---:R-:W-:Y:S01]  /*11580*/  FMNMX.FTZ R2, R2, R0, !PT ;  /* 0x0000000002027209 */ /* 0x004fe20007810000 */
[----:B------:R-:W-:Y:S08]  /*11590*/  FFMA.FTZ R0, R184, c[0x0][0x2d0], -R107 ;  /* 0x0000b400b8007a23 */ /* 0x000ff0000001086b */
[----:B------:R-:W-:Y:S01]  /*115a0*/  MUFU.EX2 R102, R102 ;  /* 0x0000006600667308 */ /* 0x000fe20000000800 */
[----:B---3--:R-:W-:Y:S09]  /*115b0*/  FMUL.FTZ R6, R68, R122 ;  /* 0x0000007a44067220 */ /* 0x008ff20000410000 */
[----:B------:R2:W3:Y:S01]  /*115c0*/  MUFU.EX2 R10, R0 ;  /* 0x00000000000a7308 */ /* 0x0004e20000000800 */
[--C-:B-1----:R-:W-:Y:S09]  /*115d0*/  FFMA.FTZ R3, R201, c[0x0][0x2d0], -R96.reuse ;  /* 0x0000b400c9037a23 */ /* 0x102ff20000010860 */
[----:B------:R1:W4:Y:S10]  /*115e0*/  MUFU.EX2 R234, R3 ;  /* 0x0000000300ea7308 */ /* 0x0003340000000800 */
[----:B------:R-:W-:Y:S01]  /*115f0*/  MUFU.EX2 R103, R103 ;  /* 0x0000006700677308 */ /* 0x000fe20000000800 */
[----:B--2---:R-:W-:Y:S01]  /*11600*/  FADD.FTZ R0, -R2, R117 ;  /* 0x0000007502007221 */ /* 0x004fe20000010100 */
[----:B------:R-:W-:Y:S02]  /*11610*/  MOV R117, R11 ;  /* 0x0000000b00757202 */ /* 0x000fe40000000f00 */
[----:B---3--:R-:W-:Y:S01]  /*11620*/  MOV R124, R10 ;  /* 0x0000000a007c7202 */ /* 0x008fe20000000f00 */
[----:B------:R-:W-:Y:S01]  /*11630*/  FMUL.FTZ R0, R0, c[0x0][0x2d0] ;  /* 0x0000b40000007a20 */ /* 0x000fe20000410000 */
[----:B------:R-:W-:Y:S02]  /*11640*/  F2FP.PACK_AB R78, R117, R232 ;  /* 0x000000e8754e723e */ /* 0x000fe400000000ff */
[----:B------:R-:W-:Y:S03]  /*11650*/  F2FP.PACK_AB R79, R124, R231 ;  /* 0x000000e77c4f723e */ /* 0x000fe600000000ff */
[----:B------:R-:W2:Y:S01]  /*11660*/  MUFU.EX2 R0, R0 ;  /* 0x0000000000007308 */ /* 0x000ea20000000800 */
[--C-:B-1----:R-:W-:Y:S01]  /*11670*/  FFMA.FTZ R3, R196, c[0x0][0x2d0], -R96.reuse ;  /* 0x0000b400c4037a23 */ /* 0x102fe20000010860 */
[----:B----4-:R-:W-:Y:S02]  /*11680*/  F2FP.PACK_AB R64, R234, R110 ;  /* 0x0000006eea40723e */ /* 0x010fe400000000ff */
[----:B------:R-:W-:Y:S06]  /*11690*/  MOV R196, R58 ;  /* 0x0000003a00c47202 */ /* 0x000fec0000000f00 */
[----:B------:R1:W-:Y:S01]  /*116a0*/  MUFU.EX2 R230, R3 ;  /* 0x0000000300e67308 */ /* 0x0003e20000000800 */
[C---:B--2---:R-:W-:Y:S09]  /*116b0*/  FMUL.FTZ R15, R0.reuse, R131 ;  /* 0x00000083000f7220 */ /* 0x044ff20000410000 */
[----:B------:R2:W-:Y:S01]  /*116c0*/  MUFU.EX2 R131, R16 ;  /* 0x0000001000837308 */ /* 0x0005e20000000800 */
[C---:B------:R-:W-:Y:S01]  /*116d0*/  FMUL.FTZ R10, R0.reuse, R126 ;  /* 0x0000007e000a7220 */ /* 0x040fe20000410000 */
[----:B------:R-:W-:Y:S01]  /*116e0*/  MOV R126, R88 ;  /* 0x00000058007e7202 */ /* 0x000fe20000000f00 */
[C---:B------:R-:W-:Y:S02]  /*116f0*/  FMUL.FTZ R14, R0.reuse, R130 ;  /* 0x00000082000e7220 */ /* 0x040fe40000410000 */
[C---:B------:R-:W-:Y:S02]  /*11700*/  FMUL.FTZ R58, R0.reuse, R174 ;  /* 0x000000ae003a7220 */ /* 0x040fe40000410000 */
[----:B------:R-:W-:Y:S02]  /*11710*/  FMUL.FTZ R63, R0, R179 ;  /* 0x000000b3003f7220 */ /* 0x000fe40000410000 */
[--C-:B-1----:R-:W-:Y:S01]  /*11720*/  FFMA.FTZ R3, R190, c[0x0][0x2d0], -R96.reuse ;  /* 0x0000b400be037a23 */ /* 0x102fe20000010860 */
[----:B------:R-:W-:Y:S01]  /*11730*/  MOV R190, R47 ;  /* 0x0000002f00be7202 */ /* 0x000fe20000000f00 */
[----:B------:R-:W-:Y:S02]  /*11740*/  FMUL.FTZ R47, R0, R163 ;  /* 0x000000a3002f7220 */ /* 0x000fe40000410000 */
[----:B------:R1:W3:Y:S01]  /*11750*/  MUFU.EX2 R11, R3 ;  /* 0x00000003000b7308 */ /* 0x0002e20000000800 */
[----:B--2---:R-:W-:Y:S02]  /*11760*/  FMUL.FTZ R16, R70, R132 ;  /* 0x0000008446107220 */ /* 0x004fe40000410000 */
[----:B-1----:R-:W-:Y:S04]  /*11770*/  FMUL.FTZ R3, R2, c[0x0][0x2d0] ;  /* 0x0000b40002037a20 */ /* 0x002fe80000410000 */
[--C-:B------:R-:W-:Y:S01]  /*11780*/  FFMA.FTZ R4, R189, c[0x0][0x2d0], -R3.reuse ;  /* 0x0000b400bd047a23 */ /* 0x100fe20000010803 */
[----:B------:R-:W-:Y:S01]  /*11790*/  MOV R189, R43 ;  /* 0x0000002b00bd7202 */ /* 0x000fe20000000f00 */
[--C-:B------:R-:W-:Y:S02]  /*117a0*/  FFMA.FTZ R7, R31, c[0x0][0x2d0], -R3.reuse ;  /* 0x0000b4001f077a23 */ /* 0x100fe40000010803 */
[----:B------:R1:W-:Y:S01]  /*117b0*/  MUFU.EX2 R201, R4 ;  /* 0x0000000400c97308 */ /* 0x0003e20000000800 */
[----:B------:R-:W-:Y:S02]  /*117c0*/  FMUL.FTZ R31, R0, R147 ;  /* 0x00000093001f7220 */ /* 0x000fe40000410000 */
[--C-:B------:R-:W-:Y:S02]  /*117d0*/  FFMA.FTZ R40, R42, c[0x0][0x2d0], -R3.reuse ;  /* 0x0000b4002a287a23 */ /* 0x100fe40000010803 */
[C---:B------:R-:W-:Y:S02]  /*117e0*/  FMUL.FTZ R42, R0.reuse, R158 ;  /* 0x0000009e002a7220 */ /* 0x040fe40000410000 */
[----:B------:R-:W-:Y:S02]  /*117f0*/  FMUL.FTZ R43, R0, R159 ;  /* 0x0000009f002b7220 */ /* 0x000fe40000410000 */
[--C-:B------:R-:W-:Y:S01]  /*11800*/  FFMA.FTZ R60, R217, c[0x0][0x2d0], -R3.reuse ;  /* 0x0000b400d93c7a23 */ /* 0x100fe20000010803 */
[----:B------:R2:W-:Y:S01]  /*11810*/  MUFU.EX2 R199, R7 ;  /* 0x0000000700c77308 */ /* 0x0005e20000000800 */
[--C-:B------:R-:W-:Y:S09]  /*11820*/  FFMA.FTZ R75, R75, c[0x0][0x2d0], -R3.reuse ;  /* 0x0000b4004b4b7a23 */ /* 0x100ff20000010803 */
[----:B------:R4:W-:Y:S01]  /*11830*/  MUFU.EX2 R217, R60 ;  /* 0x0000003c00d97308 */ /* 0x0009e20000000800 */
[--C-:B-1----:R-:W-:Y:S01]  /*11840*/  FFMA.FTZ R4, R202, c[0x0][0x2d0], -R3.reuse ;  /* 0x0000b400ca047a23 */ /* 0x102fe20000010803 */
[----:B------:R-:W-:Y:S01]  /*11850*/  MOV R202, R44 ;  /* 0x0000002c00ca7202 */ /* 0x000fe20000000f00 */
[--C-:B------:R-:W-:Y:S07]  /*11860*/  FFMA.FTZ R44, R208, c[0x0][0x2d0], -R3.reuse ;  /* 0x0000b400d02c7a23 */ /* 0x100fee0000010803 */
        /* <DEDUP_REMOVED lines=10> */
[--C-:B------:R-:W-:Y:S09]  /*11910*/  FFMA.FTZ R56, R210, c[0x0][0x2d0], -R3.reuse ;  /* 0x0000b400d2387a23 */ /* 0x100ff20000010803 */
[----:B------:R2:W-:Y:S01]  /*11920*/  MUFU.EX2 R133, R56 ;  /* 0x0000003800857308 */ /* 0x0005e20000000800 */
[----:B-1----:R-:W-:Y:S01]  /*11930*/  FFMA.FTZ R4, R191, c[0x0][0x2d0], -R3 ;  /* 0x0000b400bf047a23 */ /* 0x002fe20000010803 */
[----:B------:R-:W-:Y:S01]  /*11940*/  MOV R191, R61 ;  /* 0x0000003d00bf7202 */ /* 0x000fe20000000f00 */
[C---:B------:R-:W-:Y:S07]  /*11950*/  FMUL.FTZ R61, R69.reuse, R177 ;  /* 0x000000b1453d7220 */ /* 0x040fee0000410000 */
[----:B------:R1:W3:Y:S01]  /*11960*/  MUFU.EX2 R12, R4 ;  /* 0x00000004000c7308 */ /* 0x0002e20000000800 */
[----:B--2---:R-:W-:Y:S02]  /*11970*/  FMUL.FTZ R56, R69, R172 ;  /* 0x000000ac45387220 */ /* 0x004fe40000410000 */
[--C-:B-1----:R-:W-:Y:S01]  /*11980*/  FFMA.FTZ R4, R23, c[0x0][0x2d0], -R107.reuse ;  /* 0x0000b40017047a23 */ /* 0x102fe2000001086b */
[----:B---3--:R-:W-:Y:S01]  /*11990*/  MOV R122, R12 ;  /* 0x0000000c007a7202 */ /* 0x008fe20000000f00 */
[----:B------:R-:W1:Y:S01]  /*119a0*/  LDSM.16.MT88.4 R20, [R224+0x100] ;  /* 0x00010000e014783b */ /* 0x000e620000004200 */
[--C-:B------:R-:W-:Y:S04]  /*119b0*/  FFMA.FTZ R12, R19, c[0x0][0x2d0], -R107.reuse ;  /* 0x0000b400130c7a23 */ /* 0x100fe8000001086b */
[----:B------:R2:W-:Y:S01]  /*119c0*/  MUFU.EX2 R91, R4 ;  /* 0x00000004005b7308 */ /* 0x0005e20000000800 */
[----:B------:R-:W-:Y:S01]  /*119d0*/  F2FP.PACK_AB R67, R122, R229 ;  /* 0x000000e57a43723e */ /* 0x000fe200000000ff */
[----:B------:R-:W-:Y:S02]  /*119e0*/  FMUL.FTZ R19, R68, R135 ;  /* 0x0000008744137220 */ /* 0x000fe40000410000 */
[--C-:B--2---:R-:W-:Y:S06]  /*119f0*/  FFMA.FTZ R4, R34, c[0x0][0x2d0], -R107.reuse ;  /* 0x0000b40022047a23 */ /* 0x104fec000001086b */
[----:B------:R2:W3:Y:S02]  /*11a00*/  MUFU.EX2 R87, R4 ;  /* 0x0000000400577308 */ /* 0x0004e40000000800 */
[--C-:B--2---:R-:W-:Y:S01]  /*11a10*/  FFMA.FTZ R4, R35, c[0x0][0x2d0], -R107.reuse ;  /* 0x0000b40023047a23 */ /* 0x104fe2000001086b */
[----:B---3--:R-:W-:Y:S01]  /*11a20*/  MOV R127, R87 ;  /* 0x00000057007f7202 */ /* 0x008fe20000000f00 */
[----:B------:R-:W-:Y:S06]  /*11a30*/  FMUL.FTZ R35, R68, R151 ;  /* 0x0000009744237220 */ /* 0x000fec0000410000 */
        /* <DEDUP_REMOVED lines=8> */
[----:B--2---:R-:W-:Y:S01]  /*11ac0*/  FFMA.FTZ R4, R25, c[0x0][0x2d0], -R96 ;  /* 0x0000b40019047a23 */ /* 0x004fe20000010860 */
[----:B----4-:R-:W-:Y:S01]  /*11ad0*/  MOV R121, R89 ;  /* 0x0000005900797202 */ /* 0x010fe20000000f00 */
[C---:B------:R-:W-:Y:S07]  /*11ae0*/  FMUL.FTZ R25, R69.reuse, R141 ;  /* 0x0000008d45197220 */ /* 0x040fee0000410000 */
[----:B------:R2:W-:Y:S01]  /*11af0*/  MUFU.EX2 R118, R4 ;  /* 0x0000000400767308 */ /* 0x0005e20000000800 */
[----:B---3--:R-:W-:Y:S01]  /*11b00*/  FMUL.FTZ R24, R69, R140 ;  /* 0x0000008c45187220 */ /* 0x008fe20000410000 */
[----:B------:R-:W-:Y:S02]  /*11b10*/  MOV R140, R199 ;  /* 0x000000c7008c7202 */ /* 0x000fe40000000f00 */
[----:B------:R-:W-:Y:S01]  /*11b20*/  MOV R199, R80 ;  /* 0x0000005000c77202 */ /* 0x000fe20000000f00 */
[--C-:B--2---:R-:W-:Y:S02]  /*11b30*/  FFMA.FTZ R4, R26, c[0x0][0x2d0], -R3.reuse ;  /* 0x0000b4001a047a23 */ /* 0x104fe40000010803 */
[C---:B------:R-:W-:Y:S01]  /*11b40*/  FMUL.FTZ R26, R0.reuse, R142 ;  /* 0x0000008e001a7220 */ /* 0x040fe20000410000 */
[----:B------:R-:W-:Y:S02]  /*11b50*/  MOV R142, R187 ;  /* 0x000000bb008e7202 */ /* 0x000fe40000000f00 */
[----:B------:R2:W-:Y:S01]  /*11b60*/  MUFU.EX2 R90, R4 ;  /* 0x00000004005a7308 */ /* 0x0005e20000000800 */
[----:B------:R-:W-:Y:S02]  /*11b70*/  IMAD.MOV.U32 R187, RZ, RZ, R82 ;  /* 0x000000ffffbb7224 */ /* 0x000fe400078e0052 */
[----:B--2---:R-:W-:Y:S02]  /*11b80*/  FFMA.FTZ R4, R27, c[0x0][0x2d0], -R3 ;  /* 0x0000b4001b047a23 */ /* 0x004fe40000010803 */
[----:B------:R-:W-:Y:S01]  /*11b90*/  FMUL.FTZ R27, R0, R143 ;  /* 0x0000008f001b7220 */ /* 0x000fe20000410000 */
[----:B------:R-:W-:Y:S04]  /*11ba0*/  MOV R143, R186 ;  /* 0x000000ba008f7202 */ /* 0x000fe80000000f00 */
[----:B------:R2:W-:Y:S01]  /*11bb0*/  MUFU.EX2 R184, R4 ;  /* 0x0000000400b87308 */ /* 0x0005e20000000800 */
[----:B------:R-:W-:Y:S01]  /*11bc0*/  MOV R186, R84 ;  /* 0x0000005400ba7202 */ /* 0x000fe20000000f00 */
[--C-:B--2---:R-:W-:Y:S08]  /*11bd0*/  FFMA.FTZ R4, R28, c[0x0][0x2d0], -R96.reuse ;  /* 0x0000b4001c047a23 */ /* 0x104ff00000010860 */
[----:B------:R2:W3:Y:S10]  /*11be0*/  MUFU.EX2 R28, R12 ;  /* 0x0000000c001c7308 */ /* 0x0004f40000000800 */
[----:B------:R4:W1:Y:S01]  /*11bf0*/  MUFU.EX2 R86, R4 ;  /* 0x0000000400567308 */ /* 0x0008620000000800 */
[----:B--2---:R-:W-:Y:S01]  /*11c00*/  FMUL.FTZ R12, R69, R128 ;  /* 0x00000080450c7220 */ /* 0x004fe20000410000 */
[----:B---3--:R-:W-:Y:S01]  /*11c10*/  MOV R130, R28 ;  /* 0x0000001c00827202 */ /* 0x008fe20000000f00 */
[----:B------:R-:W-:Y:S02]  /*11c20*/  FFMA.FTZ R28, R51, c[0x0][0x2d0], -R107 ;  /* 0x0000b400331c7a23 */ /* 0x000fe4000001086b */
[----:B------:R-:W-:Y:S05]  /*11c30*/  FMUL.FTZ R51, R68, R167 ;  /* 0x000000a744337220 */ /* 0x000fea0000410000 */
[----:B------:R2:W-:Y:S01]  /*11c40*/  MUFU.EX2 R33, R28 ;  /* 0x0000001c00217308 */ /* 0x0005e20000000800 */
[----:B----4-:R-:W-:Y:S01]  /*11c50*/  FFMA.FTZ R4, R29, c[0x0][0x2d0], -R96 ;  /* 0x0000b4001d047a23 */ /* 0x010fe20000010860 */
[----:B-1----:R-:W-:Y:S01]  /*11c60*/  MOV R128, R86 ;  /* 0x0000005600807202 */ /* 0x002fe20000000f00 */
[C---:B------:R-:W-:Y:S07]  /*11c70*/  FMUL.FTZ R29, R69.reuse, R145 ;  /* 0x00000091451d7220 */ /* 0x040fee0000410000 */
[----:B------:R1:W3:Y:S01]  /*11c80*/  MUFU.EX2 R188, R4 ;  /* 0x0000000400bc7308 */ /* 0x0002e20000000800 */
[C---:B--2---:R-:W-:Y:S09]  /*11c90*/  FMUL.FTZ R28, R69.reuse, R144 ;  /* 0x00000090451c7220 */ /* 0x044ff20000410000 */
[----:B------:R2:W-:Y:S01]  /*11ca0*/  MUFU.EX2 R144, R40 ;  /* 0x0000002800907308 */ /* 0x0005e20000000800 */
[----:B-1----:R-:W-:Y:S02]  /*11cb0*/  FFMA.FTZ R4, R30, c[0x0][0x2d0], -R3 ;  /* 0x0000b4001e047a23 */ /* 0x002fe40000010803 */
[C---:B------:R-:W-:Y:S07]  /*11cc0*/  FMUL.FTZ R30, R0.reuse, R146 ;  /* 0x00000092001e7220 */ /* 0x040fee0000410000 */
[----:B------:R1:W4:Y:S01]  /*11cd0*/  MUFU.EX2 R85, R4 ;  /* 0x0000000400557308 */ /* 0x0003220000000800 */
[----:B---3--:R-:W-:Y:S01]  /*11ce0*/  IMAD.MOV.U32 R141, RZ, RZ, R188 ;  /* 0x000000ffff8d7224 */ /* 0x008fe200078e00bc */
[----:B------:R-:W-:Y:S01]  /*11cf0*/  MOV R188, R59 ;  /* 0x0000003b00bc7202 */ /* 0x000fe20000000f00 */
[----:B------:R-:W-:Y:S07]  /*11d00*/  FMUL.FTZ R59, R0, R175 ;  /* 0x000000af003b7220 */ /* 0x000fee0000410000 */
[----:B------:R3:W-:Y:S01]  /*11d10*/  MUFU.EX2 R146, R32 ;  /* 0x0000002000927308 */ /* 0x0007e20000000800 */
[----:B--2---:R-:W-:Y:S02]  /*11d20*/  FMUL.FTZ R40, R69, R156 ;  /* 0x0000009c45287220 */ /* 0x004fe40000410000 */
[----:B-1----:R-:W-:Y:S01]  /*11d30*/  FFMA.FTZ R4, R37, c[0x0][0x2d0], -R105 ;  /* 0x0000b40025047a23 */ /* 0x002fe20000010869 */
[----:B----4-:R-:W-:Y:S02]  /*11d40*/  MOV R129, R85 ;  /* 0x0000005500817202 */ /* 0x010fe40000000f00 */
[----:B------:R-:W-:Y:S04]  /*11d50*/  LDSM.16.MT88.4 R84, [R224+0x900] ;  /* 0x00090000e054783b */ /* 0x000fe80000004200 */
[----:B------:R1:W2:Y:S01]  /*11d60*/  MUFU.EX2 R46, R4 ;  /* 0x00000004002e7308 */ /* 0x0002a20000000800 */
[C---:B---3--:R-:W-:Y:S01]  /*11d70*/  FMUL.FTZ R32, R70.reuse, R148 ;  /* 0x0000009446207220 */ /* 0x048fe20000410000 */
[----:B------:R-:W-:Y:S01]  /*11d80*/  MOV R148, R33 ;  /* 0x0000002100947202 */ /* 0x000fe20000000f00 */
[----:B------:R-:W-:Y:S07]  /*11d90*/  FMUL.FTZ R33, R70, R149 ;  /* 0x0000009546217220 */ /* 0x000fee0000410000 */
[----:B------:R3:W-:Y:S01]  /*11da0*/  MUFU.EX2 R149, R44 ;  /* 0x0000002c00957308 */ /* 0x0007e20000000800 */
[----:B-1----:R-:W-:Y:S01]  /*11db0*/  FFMA.FTZ R4, R38, c[0x0][0x2d0], -R107 ;  /* 0x0000b40026047a23 */ /* 0x002fe2000001086b */
[----:B--2---:R-:W-:Y:S01]  /*11dc0*/  MOV R134, R46 ;  /* 0x0000002e00867202 */ /* 0x004fe20000000f00 */
[----:B------:R-:W1:Y:S01]  /*11dd0*/  LDSM.16.MT88.4 R36, [R227+0x100] ;  /* 0x00010000e324783b */ /* 0x000e620000004200 */
[----:B------:R-:W-:Y:S06]  /*11de0*/  FMUL.FTZ R46, R0, R162 ;  /* 0x000000a2002e7220 */ /* 0x000fec0000410000 */
[----:B------:R2:W4:Y:S01]  /*11df0*/  MUFU.EX2 R45, R4 ;  /* 0x00000004002d7308 */ /* 0x0005220000000800 */
[C---:B---3--:R-:W-:Y:S02]  /*11e00*/  FMUL.FTZ R44, R69.reuse, R160 ;  /* 0x000000a0452c7220 */ /* 0x048fe40000410000 */
[C---:B--2---:R-:W-:Y:S01]  /*11e10*/  FMUL.FTZ R4, R70.reuse, R120 ;  /* 0x0000007846047220 */ /* 0x044fe20000410000 */
[----:B------:R-:W-:Y:S02]  /*11e20*/  MOV R120, R90 ;  /* 0x0000005a00787202 */ /* 0x000fe40000000f00 */
[----:B----4-:R-:W-:Y:S01]  /*11e30*/  MOV R135, R45 ;  /* 0x0000002d00877202 */ /* 0x010fe20000000f00 */
[----:B------:R-:W-:Y:S03]  /*11e40*/  FMUL.FTZ R45, R69, R161 ;  /* 0x000000a1452d7220 */ /* 0x000fe60000410000 */
[-C--:B------:R-:W-:Y:S08]  /*11e50*/  HMMA.16816.F32 R4, R76, R20.reuse, R4 ;  /* 0x000000144c04723c */ /* 0x080ff00000001804 */
[C---:B------:R-:W-:Y:S07]  /*11e60*/  HMMA.16816.F32 R8, R64.reuse, R20, R8 ;  /* 0x000000144008723c */ /* 0x040fee0000001808 */
[--C-:B------:R-:W-:Y:S01]  /*11e70*/  FFMA.FTZ R20, R49, c[0x0][0x2d0], -R105.reuse ;  /* 0x0000b40031147a23 */ /* 0x100fe20000010869 */
[-C--:B------:R-:W-:Y:S03]  /*11e80*/  HMMA.16816.F32 R12, R64, R22.reuse, R12 ;  /* 0x00000016400c723c */ /* 0x080fe6000000180c */
[----:B------:R2:W3:Y:S01]  /*11e90*/  MUFU.EX2 R34, R20 ;  /* 0x0000001400227308 */ /* 0x0004e20000000800 */
[C---:B------:R-:W-:Y:S02]  /*11ea0*/  FMUL.FTZ R49, R70.reuse, R165 ;  /* 0x000000a546317220 */ /* 0x040fe40000410000 */
[----:B------:R-:W-:Y:S01]  /*11eb0*/  LDSM.16.MT88.4 R164, [R225+0x3100] ;  /* 0x00310000e1a4783b */ /* 0x000fe20000004200 */
[----:B------:R-:W-:Y:S01]  /*11ec0*/  FMUL.FTZ R21, R70, R137 ;  /* 0x0000008946157220 */ /* 0x000fe20000410000 */
[C---:B------:R-:W-:Y:S04]  /*11ed0*/  HMMA.16816.F32 R16, R76.reuse, R22, R16 ;  /* 0x000000164c10723c */ /* 0x040fe80000001810 */
[----:B------:R-:W-:Y:S02]  /*11ee0*/  MOV R137, R184 ;  /* 0x000000b800897202 */ /* 0x000fe40000000f00 */
[----:B------:R-:W-:Y:S01]  /*11ef0*/  MOV R184, R57 ;  /* 0x0000003900b87202 */ /* 0x000fe20000000f00 */
[C---:B------:R-:W-:Y:S01]  /*11f00*/  FMUL.FTZ R22, R68.reuse, R138 ;  /* 0x0000008a44167220 */ /* 0x040fe20000410000 */
[----:B------:R-:W-:Y:S01]  /*11f10*/  MOV R138, R118 ;  /* 0x00000076008a7202 */ /* 0x000fe20000000f00 */
[----:B------:R-:W-:Y:S03]  /*11f20*/  FMUL.FTZ R23, R68, R139 ;  /* 0x0000008b44177220 */ /* 0x000fe60000410000 */
[----:B------:R-:W-:Y:S01]  /*11f30*/  FMUL.FTZ R57, R69, R173 ;  /* 0x000000ad45397220 */ /* 0x000fe20000410000 */
[----:B------:R-:W-:Y:S01]  /*11f40*/  MOV R118, R62 ;  /* 0x0000003e00767202 */ /* 0x000fe20000000f00 */
[----:B------:R-:W-:Y:S01]  /*11f50*/  FMUL.FTZ R62, R0, R178 ;  /* 0x000000b2003e7220 */ /* 0x000fe20000410000 */
[----:B------:R-:W-:Y:S01]  /*11f60*/  MOV R139, R91 ;  /* 0x0000005b008b7202 */ /* 0x000fe20000000f00 */
[----:B--2---:R-:W-:Y:S01]  /*11f70*/  FMUL.FTZ R20, R70, R136 ;  /* 0x0000008846147220 */ /* 0x004fe20000410000 */
[----:B------:R-:W-:Y:S01]  /*11f80*/  MOV R136, R185 ;  /* 0x000000b900887202 */ /* 0x000fe20000000f00 */
[----:B---3--:R-:W-:Y:S01]  /*11f90*/  IMAD.MOV.U32 R147, RZ, RZ, R34 ;  /* 0x000000ffff937224 */ /* 0x008fe200078e0022 */
[----:B------:R-:W-:Y:S01]  /*11fa0*/  MOV R185, R83 ;  /* 0x0000005300b97202 */ /* 0x000fe20000000f00 */
[----:B------:R-:W-:Y:S01]  /*11fb0*/  FMUL.FTZ R34, R68, R150 ;  /* 0x0000009644227220 */ /* 0x000fe20000410000 */
[----:B------:R-:W2:Y:S02]  /*11fc0*/  LDSM.16.MT88.4 R80, [R226+0x100] ;  /* 0x00010000e250783b */ /* 0x000ea40000004200 */
[-C--:B-1----:R-:W-:Y:S08]  /*11fd0*/  HMMA.16816.F32 R20, R76, R36.reuse, R20 ;  /* 0x000000244c14723c */ /* 0x082ff00000001814 */
        /* <DEDUP_REMOVED lines=9> */
[C---:B-1----:R-:W-:Y:S07]  /*12070*/  FMUL.FTZ R36, R70.reuse, R152 ;  /* 0x0000009846247220 */ /* 0x042fee0000410000 */
[-C--:B------:R-:W-:Y:S08]  /*12080*/  HMMA.16816.F32 R36, R76, R52.reuse, R36 ;  /* 0x000000344c24723c */ /* 0x080ff00000001824 */
[C---:B------:R-:W-:Y:S07]  /*12090*/  HMMA.16816.F32 R40, R64.reuse, R52, R40 ;  /* 0x000000344028723c */ /* 0x040fee0000001828 */
[----:B------:R-:W-:Y:S01]  /*120a0*/  FFMA.FTZ R52, R209, c[0x0][0x2d0], -R96 ;  /* 0x0000b400d1347a23 */ /* 0x000fe20000010860 */
[-C--:B------:R-:W-:Y:S03]  /*120b0*/  HMMA.16816.F32 R44, R64, R54.reuse, R44 ;  /* 0x00000036402c723c */ /* 0x080fe6000000182c */
[----:B------:R1:W3:Y:S01]  /*120c0*/  MUFU.EX2 R88, R52 ;  /* 0x0000003400587308 */ /* 0x0002e20000000800 */
[----:B------:R-:W-:Y:S04]  /*120d0*/  FMUL.FTZ R53, R70, R169 ;  /* 0x000000a946357220 */ /* 0x000fe80000410000 */
[C---:B------:R-:W-:Y:S07]  /*120e0*/  HMMA.16816.F32 R48, R76.reuse, R54, R48 ;  /* 0x000000364c30723c */ /* 0x040fee0000001830 */
[C---:B------:R-:W-:Y:S02]  /*120f0*/  FMUL.FTZ R54, R68.reuse, R170 ;  /* 0x000000aa44367220 */ /* 0x040fe40000410000 */
[----:B------:R-:W-:Y:S03]  /*12100*/  FMUL.FTZ R55, R68, R171 ;  /* 0x000000ab44377220 */ /* 0x000fe60000410000 */
[C---:B-1----:R-:W-:Y:S07]  /*12110*/  FMUL.FTZ R52, R70.reuse, R168 ;  /* 0x000000a846347220 */ /* 0x042fee0000410000 */
[-C--:B--2---:R-:W-:Y:S08]  /*12120*/  HMMA.16816.F32 R52, R76, R80.reuse, R52 ;  /* 0x000000504c34723c */ /* 0x084ff00000001834 */
        /* <DEDUP_REMOVED lines=18> */
[----:B---3--:R-:W-:Y:S02]  /*12250*/  MOV R214, R88 ;  /* 0x0000005800d67202 */ /* 0x008fe40000000f00 */
        /* <DEDUP_REMOVED lines=9> */
[----:B------:R-:W-:Y:S02]  /*122f0*/  MOV R134, R131 ;  /* 0x0000008300867202 */ /* 0x000fe40000000f00 */
[----:B------:R-:W-:Y:S02]  /*12300*/  MOV R131, R130 ;  /* 0x0000008200837202 */ /* 0x000fe40000000f00 */
[----:B------:R-:W-:Y:S01]  /*12310*/  MOV R130, R125 ;  /* 0x0000007d00827202 */ /* 0x000fe20000000f00 */
[----:B------:R-:W-:Y:S01]  /*12320*/  IMAD.MOV.U32 R150, RZ, RZ, R134 ;  /* 0x000000ffff967224 */ /* 0x000fe200078e0086 */
[----:B------:R-:W-:Y:S02]  /*12330*/  MOV R125, R198 ;  /* 0x000000c6007d7202 */ /* 0x000fe40000000f00 */
[----:B------:R-:W-:Y:S01]  /*12340*/  MOV R198, R92 ;  /* 0x0000005c00c67202 */ /* 0x000fe20000000f00 */
[----:B------:R-:W-:Y:S01]  /*12350*/  FFMA.FTZ R92, R219, c[0x0][0x2d0], -R107 ;  /* 0x0000b400db5c7a23 */ /* 0x000fe2000001086b */
[----:B------:R-:W-:Y:S02]  /*12360*/  MOV R134, R131 ;  /* 0x0000008300867202 */ /* 0x000fe40000000f00 */
[----:B------:R-:W-:Y:S01]  /*12370*/  MOV R219, R148 ;  /* 0x0000009400db7202 */ /* 0x000fe20000000f00 */
[----:B------:R3:W-:Y:S01]  /*12380*/  MUFU.EX2 R210, R92 ;  /* 0x0000005c00d27308 */ /* 0x0007e20000000800 */
[----:B------:R-:W-:Y:S02]  /*12390*/  MOV R148, R147 ;  /* 0x0000009300947202 */ /* 0x000fe40000000f00 */
[----:B------:R-:W-:Y:S02]  /*123a0*/  MOV R147, R132 ;  /* 0x0000008400937202 */ /* 0x000fe40000000f00 */
[----:B------:R-:W-:Y:S02]  /*123b0*/  MOV R132, R125 ;  /* 0x0000007d00847202 */ /* 0x000fe40000000f00 */
[----:B------:R-:W-:Y:S02]  /*123c0*/  MOV R125, R189 ;  /* 0x000000bd007d7202 */ /* 0x000fe40000000f00 */
[----:B-1----:R-:W-:Y:S02]  /*123d0*/  F2FP.PACK_AB R80, R138, R121 ;  /* 0x000000798a50723e */ /* 0x002fe400000000ff */
[----:B------:R-:W-:Y:S02]  /*123e0*/  MOV R189, R93 ;  /* 0x0000005d00bd7202 */ /* 0x000fe40000000f00 */
[----:B------:R-:W-:Y:S02]  /*123f0*/  MOV R131, R191 ;  /* 0x000000bf00837202 */ /* 0x000fe40000000f00 */
[----:B------:R-:W-:Y:S01]  /*12400*/  MOV R191, R202 ;  /* 0x000000ca00bf7202 */ /* 0x000fe20000000f00 */
[C---:B------:R-:W-:Y:S04]  /*12410*/  HMMA.16816.F32 R8, R80.reuse, R84, R8 ;  /* 0x000000545008723c */ /* 0x040fe80000001808 */
[----:B------:R-:W-:Y:S03]  /*12420*/  MOV R202, R94 ;  /* 0x0000005e00ca7202 */ /* 0x000fe60000000f00 */
[--C-:B------:R-:W-:Y:S01]  /*12430*/  FFMA.FTZ R84, R212, c[0x0][0x2d0], -R105.reuse ;  /* 0x0000b400d4547a23 */ /* 0x100fe20000010869 */
[-C--:B------:R-:W-:Y:S03]  /*12440*/  HMMA.16816.F32 R12, R80, R86.reuse, R12 ;  /* 0x00000056500c723c */ /* 0x080fe6000000180c */
[----:B------:R1:W-:Y:S01]  /*12450*/  MUFU.EX2 R208, R84 ;  /* 0x0000005400d07308 */ /* 0x0003e20000000800 */
[----:B------:R-:W-:Y:S02]  /*12460*/  MOV R212, R133 ;  /* 0x0000008500d47202 */ /* 0x000fe40000000f00 */
[----:B------:R-:W-:Y:S02]  /*12470*/  MOV R133, R130 ;  /* 0x0000008200857202 */ /* 0x000fe40000000f00 */
[C---:B------:R-:W-:Y:S04]  /*12480*/  HMMA.16816.F32 R16, R76.reuse, R86, R16 ;  /* 0x000000564c10723c */ /* 0x040fe80000001810 */
[----:B------:R-:W-:Y:S02]  /*12490*/  MOV R130, R197 ;  /* 0x000000c500827202 */ /* 0x000fe40000000f00 */
[----:B------:R-:W-:Y:S02]  /*124a0*/  MOV R197, R95 ;  /* 0x0000005f00c57202 */ /* 0x000fe40000000f00 */
[-C--:B--2---:R-:W-:Y:S01]  /*124b0*/  HMMA.16816.F32 R20, R76, R88.reuse, R20 ;  /* 0x000000584c14723c */ /* 0x084fe20000001814 */
[----:B---3--:R-:W2:Y:S07]  /*124c0*/  LDSM.16.MT88.4 R92, [R225+0x900] ;  /* 0x00090000e15c783b */ /* 0x008eae0000004200 */
[C---:B------:R-:W-:Y:S04]  /*124d0*/  HMMA.16816.F32 R24, R80.reuse, R88, R24 ;  /* 0x000000585018723c */ /* 0x040fe80000001818 */
[----:B-1----:R-:W-:Y:S01]  /*124e0*/  FFMA.FTZ R84, R213, c[0x0][0x2d0], -R105 ;  /* 0x0000b400d5547a23 */ /* 0x002fe20000010869 */
[----:B------:R-:W-:Y:S02]  /*124f0*/  MOV R213, R151 ;  /* 0x0000009700d57202 */ /* 0x000fe40000000f00 */
[----:B------:R-:W-:Y:S01]  /*12500*/  FFMA.FTZ R88, R221, c[0x0][0x2d0], -R96 ;  /* 0x0000b400dd587a23 */ /* 0x000fe20000010860 */
[-C--:B------:R-:W-:Y:S01]  /*12510*/  HMMA.16816.F32 R28, R80, R90.reuse, R28 ;  /* 0x0000005a501c723c */ /* 0x080fe2000000181c */
[----:B------:R1:W-:Y:S03]  /*12520*/  MUFU.EX2 R209, R84 ;  /* 0x0000005400d17308 */ /* 0x0003e60000000800 */
[----:B------:R-:W-:Y:S04]  /*12530*/  MOV R221, R149 ;  /* 0x0000009500dd7202 */ /* 0x000fe80000000f00 */
[C---:B------:R-:W-:Y:S03]  /*12540*/  HMMA.16816.F32 R32, R76.reuse, R90, R32 ;  /* 0x0000005a4c20723c */ /* 0x040fe60000001820 */
[----:B------:R3:W-:Y:S05]  /*12550*/  MUFU.EX2 R153, R88 ;  /* 0x0000005800997308 */ /* 0x0007ea0000000800 */
[-C--:B--2---:R-:W-:Y:S04]  /*12560*/  HMMA.16816.F32 R36, R76, R92.reuse, R36 ;  /* 0x0000005c4c24723c */ /* 0x084fe80000001824 */
[----:B-1----:R-:W-:Y:S01]  /*12570*/  FFMA.FTZ R84, R215, c[0x0][0x2d0], -R107 ;  /* 0x0000b400d7547a23 */ /* 0x002fe2000001086b */
[----:B------:R-:W-:Y:S01]  /*12580*/  MOV R215, R147 ;  /* 0x0000009300d77202 */ /* 0x000fe20000000f00 */
[----:B------:R-:W-:Y:S01]  /*12590*/  IMAD.MOV.U32 R147, RZ, RZ, R134 ;  /* 0x000000ffff937224 */ /* 0x000fe200078e0086 */
[----:B------:R-:W-:Y:S01]  /*125a0*/  MOV R134, R133 ;  /* 0x0000008500867202 */ /* 0x000fe20000000f00 */
[C---:B------:R-:W-:Y:S04]  /*125b0*/  HMMA.16816.F32 R40, R80.reuse, R92, R40 ;  /* 0x0000005c5028723c */ /* 0x040fe80000001828 */
[----:B------:R-:W-:Y:S01]  /*125c0*/  MOV R133, R132 ;  /* 0x0000008400857202 */ /* 0x000fe20000000f00 */
[--C-:B---3--:R-:W-:Y:S01]  /*125d0*/  FFMA.FTZ R88, R220, c[0x0][0x2d0], -R96.reuse ;  /* 0x0000b400dc587a23 */ /* 0x108fe20000010860 */
[----:B------:R-:W-:Y:S01]  /*125e0*/  MOV R132, R131 ;  /* 0x0000008300847202 */ /* 0x000fe20000000f00 */
[--C-:B------:R-:W-:Y:S01]  /*125f0*/  FFMA.FTZ R92, R250, c[0x0][0x2d0], -R96.reuse ;  /* 0x0000b400fa5c7a23 */ /* 0x100fe20000010860 */
[-C--:B------:R-:W-:Y:S01]  /*12600*/  HMMA.16816.F32 R44, R80, R94.reuse, R44 ;  /* 0x0000005e502c723c */ /* 0x080fe2000000182c */
[----:B------:R1:W-:Y:S03]  /*12610*/  MUFU.EX2 R159, R88 ;  /* 0x00000058009f7308 */ /* 0x0003e60000000800 */
[----:B------:R-:W-:Y:S02]  /*12620*/  MOV R131, R130 ;  /* 0x0000008200837202 */ /* 0x000fe40000000f00 */
[----:B------:R-:W-:Y:S02]  /*12630*/  MOV R130, R125 ;  /* 0x0000007d00827202 */ /* 0x000fe40000000f00 */
[C---:B------:R-:W-:Y:S04]  /*12640*/  HMMA.16816.F32 R48, R76.reuse, R94, R48 ;  /* 0x0000005e4c30723c */ /* 0x040fe80000001830 */
[----:B------:R-:W-:Y:S02]  /*12650*/  MOV R125, R197 ;  /* 0x000000c5007d7202 */ /* 0x000fe40000000f00 */
[----:B------:R-:W-:Y:S02]  /*12660*/  MOV R197, R202 ;  /* 0x000000ca00c57202 */ /* 0x000fe40000000f00 */
[----:B------:R2:W-:Y:S01]  /*12670*/  MUFU.EX2 R202, R84 ;  /* 0x0000005400ca7308 */ /* 0x0005e20000000800 */
[----:B------:R-:W-:Y:S03]  /*12680*/  MOV R220, R148 ;  /* 0x0000009400dc7202 */ /* 0x000fe60000000f00 */
[----:B------:R-:W-:Y:S01]  /*12690*/  MOV R250, R128 ;  /* 0x0000008000fa7202 */ /* 0x000fe20000000f00 */
[----:B-1----:R-:W-:Y:S01]  /*126a0*/  FFMA.FTZ R88, R223, c[0x0][0x2d0], -R3 ;  /* 0x0000b400df587a23 */ /* 0x002fe20000010803 */
[----:B------:R-:W-:Y:S02]  /*126b0*/  MOV R223, R135 ;  /* 0x0000008700df7202 */ /* 0x000fe40000000f00 */
[----:B------:R-:W-:Y:S02]  /*126c0*/  MOV R135, R198 ;  /* 0x000000c600877202 */ /* 0x000fe40000000f00 */
[----:B------:R1:W-:Y:S01]  /*126d0*/  MUFU.EX2 R152, R88 ;  /* 0x0000005800987308 */ /* 0x0003e20000000800 */
[----:B--2---:R-:W-:Y:S01]  /*126e0*/  FFMA.FTZ R84, R216, c[0x0][0x2d0], -R107 ;  /* 0x0000b400d8547a23 */ /* 0x004fe2000001086b */
[----:B------:R-:W-:Y:S08]  /*126f0*/  MOV R216, R150 ;  /* 0x0000009600d87202 */ /* 0x000ff00000000f00 */
[----:B------:R2:W-:Y:S01]  /*12700*/  MUFU.EX2 R203, R84 ;  /* 0x0000005400cb7308 */ /* 0x0005e20000000800 */
[----:B-1----:R-:W-:Y:S01]  /*12710*/  FFMA.FTZ R88, R246, c[0x0][0x2d0], -R3 ;  /* 0x0000b400f6587a23 */ /* 0x002fe20000010803 */
[----:B------:R-:W-:Y:S02]  /*12720*/  MOV R246, R134 ;  /* 0x0000008600f67202 */ /* 0x000fe40000000f00 */
[----:B------:R-:W-:Y:S06]  /*12730*/  MOV R134, R133 ;  /* 0x0000008500867202 */ /* 0x000fec0000000f00 */
[----:B------:R1:W3:Y:S01]  /*12740*/  MUFU.EX2 R158, R88 ;  /* 0x00000058009e7308 */ /* 0x0002e20000000800 */
[----:B------:R-:W-:Y:S01]  /*12750*/  MOV R133, R132 ;  /* 0x0000008400857202 */ /* 0x000fe20000000f00 */
[----:B------:R-:W-:Y:S01]  /*12760*/  IMAD.MOV.U32 R132, RZ, RZ, R131 ;  /* 0x000000ffff847224 */ /* 0x000fe200078e0083 */
[----:B------:R-:W-:Y:S02]  /*12770*/  MOV R131, R130 ;  /* 0x0000008200837202 */ /* 0x000fe40000000f00 */
[----:B------:R-:W-:Y:S02]  /*12780*/  MOV R130, R125 ;  /* 0x0000007d00827202 */ /* 0x000fe40000000f00 */
[----:B------:R-:W-:Y:S02]  /*12790*/  MOV R125, R197 ;  /* 0x000000c5007d7202 */ /* 0x000fe40000000f00 */
[----:B------:R-:W-:Y:S01]  /*127a0*/  MOV R197, R189 ;  /* 0x000000bd00c57202 */ /* 0x000fe20000000f00 */
[----:B--2---:R-:W2:Y:S01]  /*127b0*/  LDSM.16.MT88.4 R84, [R226+0x900] ;  /* 0x00090000e254783b */ /* 0x004ea20000004200 */
[----:B------:R-:W-:Y:S02]  /*127c0*/  MOV R189, R200 ;  /* 0x000000c800bd7202 */ /* 0x000fe40000000f00 */
[----:B------:R4:W-:Y:S01]  /*127d0*/  MUFU.EX2 R200, R92 ;  /* 0x0000005c00c87308 */ /* 0x0009e20000000800 */
[----:B-1----:R-:W-:Y:S01]  /*127e0*/  FFMA.FTZ R88, R222, c[0x0][0x2d0], -R96 ;  /* 0x0000b400de587a23 */ /* 0x002fe20000010860 */
[----:B------:R-:W-:Y:S08]  /*127f0*/  MOV R222, R129 ;  /* 0x0000008100de7202 */ /* 0x000ff00000000f00 */
[----:B------:R1:W1:Y:S01]  /*12800*/  MUFU.EX2 R157, R88 ;  /* 0x00000058009d7308 */ /* 0x0002620000000800 */
[--C-:B----4-:R-:W-:Y:S01]  /*12810*/  FFMA.FTZ R92, R252, c[0x0][0x2d0], -R3.reuse ;  /* 0x0000b400fc5c7a23 */ /* 0x110fe20000010803 */
[----:B------:R-:W-:Y:S08]  /*12820*/  MOV R252, R127 ;  /* 0x0000007f00fc7202 */ /* 0x000ff00000000f00 */
[----:B------:R4:W-:Y:S01]  /*12830*/  MUFU.EX2 R156, R92 ;  /* 0x0000005c009c7308 */ /* 0x0009e20000000800 */
[-C--:B--2---:R-:W-:Y:S01]  /*12840*/  HMMA.16816.F32 R52, R76, R84.reuse, R52 ;  /* 0x000000544c34723c */ /* 0x084fe20000001834 */
[----:B-1----:R-:W1:Y:S07]  /*12850*/  LDSM.16.MT88.4 R88, [R224+0x1100] ;  /* 0x00110000e058783b */ /* 0x002e6e0000004200 */
[C---:B------:R-:W-:Y:S07]  /*12860*/  HMMA.16816.F32 R56, R80.reuse, R84, R56 ;  /* 0x000000545038723c */ /* 0x040fee0000001838 */
[----:B------:R-:W-:Y:S01]  /*12870*/  FFMA.FTZ R84, R134, c[0x0][0x2d0], -R3 ;  /* 0x0000b40086547a23 */ /* 0x000fe20000010803 */
[-C--:B------:R-:W-:Y:S03]  /*12880*/  HMMA.16816.F32 R60, R80, R86.reuse, R60 ;  /* 0x00000056503c723c */ /* 0x080fe6000000183c */
[----:B------:R2:W1:Y:S01]  /*12890*/  MUFU.EX2 R163, R84 ;  /* 0x0000005400a37308 */ /* 0x0004620000000800 */
[----:B------:R-:W-:Y:S02]  /*128a0*/  MOV R134, R133 ;  /* 0x0000008500867202 */ /* 0x000fe40000000f00 */
[----:B------:R-:W-:Y:S01]  /*128b0*/  MOV R133, R132 ;  /* 0x0000008400857202 */ /* 0x000fe20000000f00 */
[----:B------:R-:W-:Y:S01]  /*128c0*/  FFMA.FTZ R80, R243, c[0x0][0x2d0], -R105 ;  /* 0x0000b400f3507a23 */ /* 0x000fe20000010869 */
[----:B------:R-:W-:Y:S04]  /*128d0*/  HMMA.16816.F32 R64, R76, R86, R64 ;  /* 0x000000564c40723c */ /* 0x000fe80000001840 */
[----:B------:R-:W-:Y:S01]  /*128e0*/  MOV R132, R131 ;  /* 0x0000008300847202 */ /* 0x000fe20000000f00 */
[----:B------:R1:W-:Y:S01]  /*128f0*/  MUFU.EX2 R162, R80 ;  /* 0x0000005000a27308 */ /* 0x0003e20000000800 */
[----:B------:R-:W-:Y:S01]  /*12900*/  MOV R131, R130 ;  /* 0x0000008200837202 */ /* 0x000fe20000000f00 */
[----:B----4-:R-:W-:Y:S01]  /*12910*/  FFMA.FTZ R92, R134, c[0x0][0x2d0], -R107 ;  /* 0x0000b400865c7a23 */ /* 0x010fe2000001086b */
[----:B------:R-:W-:Y:S04]  /*12920*/  MOV R130, R125 ;  /* 0x0000007d00827202 */ /* 0x000fe80000000f00 */
[----:B------:R-:W-:Y:S01]  /*12930*/  MOV R125, R197 ;  /* 0x000000c5007d7202 */ /* 0x000fe20000000f00 */
[----:B------:R-:W-:Y:S01]  /*12940*/  IMAD.MOV.U32 R148, RZ, RZ, R130 ;  /* 0x000000ffff947224 */ /* 0x000fe200078e0082 */
[----:B------:R-:W-:Y:S01]  /*12950*/  MOV R197, R189 ;  /* 0x000000bd00c57202 */ /* 0x000fe20000000f00 */
[----:B------:R4:W-:Y:S01]  /*12960*/  MUFU.EX2 R161, R92 ;  /* 0x0000005c00a17308 */ /* 0x0009e20000000800 */
[----:B------:R-:W-:Y:S02]  /*12970*/  MOV R189, R188 ;  /* 0x000000bc00bd7202 */ /* 0x000fe40000000f00 */
[----:B------:R-:W-:Y:S01]  /*12980*/  MOV R188, R199 ;  /* 0x000000c700bc7202 */ /* 0x000fe20000000f00 */
[----:B--2---:R-:W2:Y:S01]  /*12990*/  LDSM.16.MT88.4 R84, [R227+0x1100] ;  /* 0x00110000e354783b */ /* 0x004ea20000004200 */
[----:B------:R-:W-:Y:S02]  /*129a0*/  F2FP.PACK_AB R76, R220, R246 ;  /* 0x000000f6dc4c723e */ /* 0x000fe400000000ff */
[----:B------:R-:W-:Y:S02]  /*129b0*/  F2FP.PACK_AB R77, R147, R223 ;  /* 0x000000df934d723e */ /* 0x000fe400000000ff */
[----:B------:R-:W-:Y:S02]  /*129c0*/  F2FP.PACK_AB R78, R219, R216 ;  /* 0x000000d8db4e723e */ /* 0x000fe400000000ff */
[----:B------:R-:W-:Y:S02]  /*129d0*/  F2FP.PACK_AB R79, R218, R215 ;  /* 0x000000d7da4f723e */ /* 0x000fe400000000ff */
[----:B------:R-:W-:Y:S01]  /*129e0*/  F2FP.PACK_AB R81, R221, R144 ;  /* 0x00000090dd51723e */ /* 0x000fe200000000ff */
[----:B-1----:R-:W-:Y:S01]  /*129f0*/  FFMA.FTZ R80, R249, c[0x0][0x2d0], -R105 ;  /* 0x0000b400f9507a23 */ /* 0x002fe20000010869 */
[----:B------:R-:W-:Y:S02]  /*12a00*/  F2FP.PACK_AB R82, R214, R213 ;  /* 0x000000d5d652723e */ /* 0x000fe400000000ff */
[----:B------:R-:W-:Y:S01]  /*12a10*/  F2FP.PACK_AB R83, R217, R212 ;  /* 0x000000d4d953723e */ /* 0x000fe200000000ff */
[-C--:B------:R-:W-:Y:S01]  /*12a20*/  HMMA.16816.F32 R4, R76, R88.reuse, R4 ;  /* 0x000000584c04723c */ /* 0x080fe20000001804 */
[----:B------:R1:W-:Y:S02]  /*12a30*/  MUFU.EX2 R199, R80 ;  /* 0x0000005000c77308 */ /* 0x0003e40000000800 */
[----:B------:R-:W-:Y:S02]  /*12a40*/  MOV R130, R197 ;  /* 0x000000c500827202 */ /* 0x000fe40000000f00 */
[----:B------:R-:W-:Y:S01]  /*12a50*/  MOV R134, R194 ;  /* 0x000000c200867202 */ /* 0x000fe20000000f00 */
[----:B----4-:R-:W4:Y:S01]  /*12a60*/  LDSM.16.MT88.4 R92, [R225+0x1100] ;  /* 0x00110000e15c783b */ /* 0x010f220000004200 */
[----:B------:R-:W-:Y:S02]  /*12a70*/  MOV R149, R131 ;  /* 0x0000008300957202 */ /* 0x000fe40000000f00 */
[----:B------:R-:W-:Y:S03]  /*12a80*/  MOV R131, R125 ;  /* 0x0000007d00837202 */ /* 0x000fe60000000f00 */
[----:B------:R-:W-:Y:S02]  /*12a90*/  MOV R125, R196 ;  /* 0x000000c4007d7202 */ /* 0x000fe40000000f00 */
[----:B------:R-:W-:Y:S02]  /*12aa0*/  MOV R243, R126 ;  /* 0x0000007e00f37202 */ /* 0x000fe40000000f00 */
[----:B-1----:R-:W-:Y:S07]  /*12ab0*/  F2FP.PACK_AB R80, R145, R146 ;  /* 0x000000929150723e */ /* 0x002fee00000000ff */
[C---:B------:R-:W-:Y:S07]  /*12ac0*/  HMMA.16816.F32 R8, R80.reuse, R88, R8 ;  /* 0x000000585008723c */ /* 0x040fee0000001808 */
[----:B------:R-:W-:Y:S01]  /*12ad0*/  FFMA.FTZ R88, R133, c[0x0][0x2d0], -R107 ;  /* 0x0000b40085587a23 */ /* 0x000fe2000001086b */
[-C--:B------:R-:W-:Y:S03]  /*12ae0*/  HMMA.16816.F32 R12, R80, R90.reuse, R12 ;  /* 0x0000005a500c723c */ /* 0x080fe6000000180c */
[----:B------:R1:W-:Y:S01]  /*12af0*/  MUFU.EX2 R198, R88 ;  /* 0x0000005800c67308 */ /* 0x0003e20000000800 */
[----:B------:R-:W-:Y:S02]  /*12b00*/  MOV R133, R187 ;  /* 0x000000bb00857202 */ /* 0x000fe40000000f00 */
[----:B------:R-:W-:Y:S02]  /*12b10*/  MOV R187, R195 ;  /* 0x000000c300bb7202 */ /* 0x000fe40000000f00 */
[C---:B------:R-:W-:Y:S08]  /*12b20*/  HMMA.16816.F32 R16, R76.reuse, R90, R16 ;  /* 0x0000005a4c10723c */ /* 0x040ff00000001810 */
[-C--:B--2---:R-:W-:Y:S08]  /*12b30*/  HMMA.16816.F32 R20, R76, R84.reuse, R20 ;  /* 0x000000544c14723c */ /* 0x084ff00000001814 */
[C---:B------:R-:W-:Y:S04]  /*12b40*/  HMMA.16816.F32 R24, R80.reuse, R84, R24 ;  /* 0x000000545018723c */ /* 0x040fe80000001818 */
[----:B-1----:R-:W-:Y:S03]  /*12b50*/  FFMA.FTZ R88, R247, c[0x0][0x2d0], -R105 ;  /* 0x0000b400f7587a23 */ /* 0x002fe60000010869 */
[----:B------:R-:W-:Y:S01]  /*12b60*/  FFMA.FTZ R84, R251, c[0x0][0x2d0], -R107 ;  /* 0x0000b400fb547a23 */ /* 0x000fe2000001086b */
[-C--:B------:R-:W-:Y:S01]  /*12b70*/  HMMA.16816.F32 R28, R80, R86.reuse, R28 ;  /* 0x00000056501c723c */ /* 0x080fe2000000181c */
[----:B------:R1:W-:Y:S07]  /*12b80*/  MUFU.EX2 R197, R88 ;  /* 0x0000005800c57308 */ /* 0x0003ee0000000800 */
[C---:B------:R-:W-:Y:S03]  /*12b90*/  HMMA.16816.F32 R32, R76.reuse, R86, R32 ;  /* 0x000000564c20723c */ /* 0x040fe60000001820 */
[----:B------:R2:W-:Y:S05]  /*12ba0*/  MUFU.EX2 R194, R84 ;  /* 0x0000005400c27308 */ /* 0x0005ea0000000800 */
[-C--:B----4-:R-:W-:Y:S08]  /*12bb0*/  HMMA.16816.F32 R36, R76, R92.reuse, R36 ;  /* 0x0000005c4c24723c */ /* 0x090ff00000001824 */
[C---:B------:R-:W-:Y:S04]  /*12bc0*/  HMMA.16816.F32 R40, R80.reuse, R92, R40 ;  /* 0x0000005c5028723c */ /* 0x040fe80000001828 */
[----:B-1----:R-:W-:Y:S03]  /*12bd0*/  FFMA.FTZ R88, R244, c[0x0][0x2d0], -R105 ;  /* 0x0000b400f4587a23 */ /* 0x002fe60000010869 */
[--C-:B------:R-:W-:Y:S01]  /*12be0*/  FFMA.FTZ R92, R190, c[0x0][0x2d0], -R96.reuse ;  /* 0x0000b400be5c7a23 */ /* 0x100fe20000010860 */
[-C--:B------:R-:W-:Y:S01]  /*12bf0*/  HMMA.16816.F32 R44, R80, R94.reuse, R44 ;  /* 0x0000005e502c723c */ /* 0x080fe2000000182c */
[----:B------:R1:W-:Y:S03]  /*12c00*/  MUFU.EX2 R196, R88 ;  /* 0x0000005800c47308 */ /* 0x0003e60000000800 */
[--C-:B--2---:R-:W-:Y:S01]  /*12c10*/  FFMA.FTZ R84, R149, c[0x0][0x2d0], -R96.reuse ;  /* 0x0000b40095547a23 */ /* 0x104fe20000010860 */
        /* <DEDUP_REMOVED lines=8> */
[----:B------:R-:W-:Y:S08]  /*12ca0*/  MOV R134, R193 ;  /* 0x000000c100867202 */ /* 0x000ff00000000f00 */
[----:B------:R2:W-:Y:S01]  /*12cb0*/  MUFU.EX2 R193, R84 ;  /* 0x0000005400c17308 */ /* 0x0005e20000000800 */
[--C-:B----4-:R-:W-:Y:S02]  /*12cc0*/  FFMA.FTZ R92, R148, c[0x0][0x2d0], -R96.reuse ;  /* 0x0000b400945c7a23 */ /* 0x110fe40000010860 */
[----:B------:R-:W4:Y:S07]  /*12cd0*/  LDL.LU R148, [R1+0x28] ;  /* 0x0000280001947983 */ /* 0x000f2e0000300800 */
[----:B------:R3:W-:Y:S01]  /*12ce0*/  MUFU.EX2 R171, R92 ;  /* 0x0000005c00ab7308 */ /* 0x0007e20000000800 */
[----:B-1----:R-:W1:Y:S09]  /*12cf0*/  LDSM.16.MT88.4 R88, [R226+0x1100] ;  /* 0x00110000e258783b */ /* 0x002e720000004200 */
[----:B------:R-:W-:Y:S01]  /*12d00*/  MUFU.EX2 R106, R106 ;  /* 0x0000006a006a7308 */ /* 0x000fe20000000800 */
[----:B--2---:R-:W-:Y:S01]  /*12d10*/  FFMA.FTZ R84, R133, c[0x0][0x2d0], -R3 ;  /* 0x0000b40085547a23 */ /* 0x004fe20000010803 */
[----:B------:R-:W-:Y:S08]  /*12d20*/  MOV R133, R192 ;  /* 0x000000c000857202 */ /* 0x000ff00000000f00 */
[----:B------:R2:W-:Y:S01]  /*12d30*/  MUFU.EX2 R192, R84 ;  /* 0x0000005400c07308 */ /* 0x0005e20000000800 */
[----:B---3--:R-:W-:Y:S01]  /*12d40*/  FFMA.FTZ R92, R131, c[0x0][0x2d0], -R105 ;  /* 0x0000b400835c7a23 */ /* 0x008fe20000010869 */
        /* <DEDUP_REMOVED lines=17> */
[----:B------:R-:W-:Y:S03]  /*12e60*/  FFMA.FTZ R112, R204, c[0x0][0x2d0], -R96 ;  /* 0x0000b400cc707a23 */ /* 0x000fe60000010860 */
        /* <DEDUP_REMOVED lines=8> */
[----:B------:R1:W-:Y:S01]  /*12ef0*/  MUFU.EX2 R189, R92 ;  /* 0x0000005c00bd7308 */ /* 0x0003e20000000800 */
[----:B---3--:R-:W-:Y:S01]  /*12f00*/  FFMA.FTZ R80, R133, c[0x0][0x2d0], -R105 ;  /* 0x0000b40085507a23 */ /* 0x008fe20000010869 */
[----:B------:R-:W-:Y:S02]  /*12f10*/  MOV R133, R130 ;  /* 0x0000008200857202 */ /* 0x000fe40000000f00 */
[----:B------:R-:W-:Y:S06]  /*12f20*/  MOV R130, R185 ;  /* 0x000000b900827202 */ /* 0x000fec0000000f00 */
[----:B------:R3:W-:Y:S01]  /*12f30*/  MUFU.EX2 R168, R80 ;  /* 0x0000005000a87308 */ /* 0x0007e20000000800 */
[----:B------:R-:W-:Y:S01]  /*12f40*/  IMAD.MOV.U32 R151, RZ, RZ, R130 ;  /* 0x000000ffff977224 */ /* 0x000fe200078e0082 */
[----:B------:R-:W-:Y:S08]  /*12f50*/  MOV R130, R116 ;  /* 0x0000007400827202 */ /* 0x000ff00000000f00 */
[----:B------:R-:W-:Y:S01]  /*12f60*/  MUFU.EX2 R112, R112 ;  /* 0x0000007000707308 */ /* 0x000fe20000000800 */
[-C--:B-1----:R-:W-:Y:S01]  /*12f70*/  HMMA.16816.F32 R4, R76, R84.reuse, R4 ;  /* 0x000000544c04723c */ /* 0x082fe20000001804 */
[----:B------:R-:W1:Y:S02]  /*12f80*/  LDSM.16.MT88.4 R92, [R225+0x1900] ;  /* 0x00190000e15c783b */ /* 0x000e640000004200 */
[----:B---3--:R-:W-:Y:S07]  /*12f90*/  F2FP.PACK_AB R80, R159, R153 ;  /* 0x000000999f50723e */ /* 0x008fee00000000ff */
[C---:B------:R-:W-:Y:S07]  /*12fa0*/  HMMA.16816.F32 R8, R80.reuse, R84, R8 ;  /* 0x000000545008723c */ /* 0x040fee0000001808 */
[--C-:B------:R-:W-:Y:S01]  /*12fb0*/  FFMA.FTZ R84, R188, c[0x0][0x2d0], -R107.reuse ;  /* 0x0000b400bc547a23 */ /* 0x100fe2000001086b */
[-C--:B------:R-:W-:Y:S03]  /*12fc0*/  HMMA.16816.F32 R12, R80, R86.reuse, R12 ;  /* 0x00000056500c723c */ /* 0x080fe6000000180c */
[----:B------:R3:W-:Y:S05]  /*12fd0*/  MUFU.EX2 R188, R84 ;  /* 0x0000005400bc7308 */ /* 0x0007ea0000000800 */
[C---:B------:R-:W-:Y:S08]  /*12fe0*/  HMMA.16816.F32 R16, R76.reuse, R86, R16 ;  /* 0x000000564c10723c */ /* 0x040ff00000001810 */
[-C--:B--2---:R-:W-:Y:S08]  /*12ff0*/  HMMA.16816.F32 R20, R76, R88.reuse, R20 ;  /* 0x000000584c14723c */ /* 0x084ff00000001814 */
[C---:B------:R-:W-:Y:S04]  /*13000*/  HMMA.16816.F32 R24, R80.reuse, R88, R24 ;  /* 0x000000585018723c */ /* 0x040fe80000001818 */
[--C-:B---3--:R-:W-:Y:S01]  /*13010*/  FFMA.FTZ R84, R125, c[0x0][0x2d0], -R107.reuse ;  /* 0x0000b4007d547a23 */ /* 0x108fe2000001086b */
        /* <DEDUP_REMOVED lines=14> */
[--C-:B---3--:R-:W-:Y:S02]  /*13100*/  FFMA.FTZ R88, R99, c[0x0][0x2d0], -R107.reuse ;  /* 0x0000b40063587a23 */ /* 0x108fe4000001086b */
        /* <DEDUP_REMOVED lines=13> */
[----:B---3--:R-:W-:Y:S09]  /*131e0*/  LDSM.16.MT88.4 R92, [R227+0x2100] ;  /* 0x00210000e35c783b */ /* 0x008ff20000004200 */
[----:B------:R-:W3:Y:S01]  /*131f0*/  MUFU.EX2 R105, R105 ;  /* 0x0000006900697308 */ /* 0x000ee20000000800 */
[----:B-1----:R-:W1:Y:S09]  /*13200*/  LDSM.16.MT88.4 R84, [R226+0x1900] ;  /* 0x00190000e254783b */ /* 0x002e720000004200 */
[----:B------:R-:W4:Y:S01]  /*13210*/  MUFU.EX2 R107, R107 ;  /* 0x0000006b006b7308 */ /* 0x000f220000000800 */
[--C-:B------:R-:W-:Y:S01]  /*13220*/  FFMA.FTZ R88, R133, c[0x0][0x2d0], -R96.reuse ;  /* 0x0000b40085587a23 */ /* 0x100fe20000010860 */
[----:B------:R-:W-:Y:S01]  /*13230*/  MOV R133, R110 ;  /* 0x0000006e00857202 */ /* 0x000fe20000000f00 */
[--C-:B------:R-:W-:Y:S07]  /*13240*/  FFMA.FTZ R110, R205, c[0x0][0x2d0], -R96.reuse ;  /* 0x0000b400cd6e7a23 */ /* 0x100fee0000010860 */
[----:B------:R1:W-:Y:S01]  /*13250*/  MUFU.EX2 R173, R88 ;  /* 0x0000005800ad7308 */ /* 0x0003e20000000800 */
[----:B---3--:R-:W-:Y:S09]  /*13260*/  F2FP.PACK_AB R182, R105, R104 ;  /* 0x0000006869b6723e */ /* 0x008ff200000000ff */
[----:B------:R-:W3:Y:S01]  /*13270*/  MUFU.EX2 R113, R113 ;  /* 0x0000007100717308 */ /* 0x000ee20000000800 */
[----:B----4-:R-:W-:Y:S09]  /*13280*/  F2FP.PACK_AB R183, R107, R106 ;  /* 0x0000006a6bb7723e */ /* 0x010ff200000000ff */
[----:B------:R-:W-:Y:S01]  /*13290*/  MUFU.EX2 R111, R111 ;  /* 0x0000006f006f7308 */ /* 0x000fe20000000800 */
[-C--:B-1----:R-:W-:Y:S03]  /*132a0*/  HMMA.16816.F32 R52, R76, R84.reuse, R52 ;  /* 0x000000544c34723c */ /* 0x082fe60000001834 */
[--C-:B------:R-:W-:Y:S02]  /*132b0*/  FFMA.FTZ R88, R132, c[0x0][0x2d0], -R3.reuse ;  /* 0x0000b40084587a23 */ /* 0x100fe40000010803 */
[----:B------:R-:W4:Y:S04]  /*132c0*/  LDL.LU R132, [R1+0x34] ;  /* 0x0000340001847983 */ /* 0x000f280000300800 */
[----:B------:R-:W-:Y:S01]  /*132d0*/  MUFU.EX2 R110, R110 ;  /* 0x0000006e006e7308 */ /* 0x000fe20000000800 */
[C---:B------:R-:W-:Y:S01]  /*132e0*/  HMMA.16816.F32 R56, R80.reuse, R84, R56 ;  /* 0x000000545038723c */ /* 0x040fe20000001838 */
[----:B------:R-:W4:Y:S03]  /*132f0*/  LDL.LU R131, [R1+0x30] ;  /* 0x0000300001837983 */ /* 0x000f260000300800 */
[----:B---3--:R-:W-:Y:S03]  /*13300*/  F2FP.PACK_AB R178, R113, R112 ;  /* 0x0000007071b2723e */ /* 0x008fe600000000ff */
        /* <DEDUP_REMOVED lines=9> */
[----:B------:R-:W-:Y:S02]  /*133a0*/  F2FP.PACK_AB R82, R171, R190 ;  /* 0x000000beab52723e */ /* 0x000fe400000000ff */
        /* <DEDUP_REMOVED lines=10> */
[----:B------:R-:W-:Y:S01]  /*13450*/  LDSM.16.MT88.4 R148, [R227+0x3100] ;  /* 0x00310000e394783b */ /* 0x000fe20000004200 */
[----:B---3--:R-:W-:Y:S08]  /*13460*/  F2FP.PACK_AB R80, R193, R160 ;  /* 0x000000a0c150723e */ /* 0x008ff000000000ff */
[----:B------:R3:W-:Y:S01]  /*13470*/  MUFU.EX2 R116, R84 ;  /* 0x0000005400747308 */ /* 0x0007e20000000800 */
[----:B------:R-:W-:Y:S09]  /*13480*/  F2FP.PACK_AB R81, R191, R192 ;  /* 0x000000c0bf51723e */ /* 0x000ff200000000ff */
[----:B------:R-:W3:Y:S01]  /*13490*/  MUFU.EX2 R108, R108 ;  /* 0x0000006c006c7308 */ /* 0x000ee20000000800 */
[----:B-1----:R-:W1:Y:S09]  /*134a0*/  LDSM.16.MT88.4 R88, [R224+0x2100] ;  /* 0x00210000e058783b */ /* 0x002e720000004200 */
[----:B------:R-:W1:Y:S01]  /*134b0*/  MUFU.EX2 R109, R109 ;  /* 0x0000006d006d7308 */ /* 0x000e620000000800 */
[----:B---3--:R-:W3:Y:S01]  /*134c0*/  LDSM.16.MT88.4 R84, [R226+0x2100] ;  /* 0x00210000e254783b */ /* 0x008ee20000004200 */
        /* <DEDUP_REMOVED lines=17> */
[-C--:B---3--:R-:W-:Y:S08]  /*135e0*/  HMMA.16816.F32 R52, R76, R84.reuse, R52 ;  /* 0x000000544c34723c */ /* 0x088ff00000001834 */
[C---:B------:R-:W-:Y:S08]  /*135f0*/  HMMA.16816.F32 R56, R80.reuse, R84, R56 ;  /* 0x000000545038723c */ /* 0x040ff00000001838 */
[-C--:B------:R-:W-:Y:S07]  /*13600*/  HMMA.16816.F32 R60, R80, R86.reuse, R60 ;  /* 0x00000056503c723c */ /* 0x080fee000000183c */
[----:B------:R-:W-:Y:S01]  /*13610*/  F2FP.PACK_AB R80, R173, R174 ;  /* 0x000000aead50723e */ /* 0x000fe200000000ff */
[----:B------:R-:W-:Y:S01]  /*13620*/  HMMA.16816.F32 R64, R76, R86, R64 ;  /* 0x000000564c40723c */ /* 0x000fe20000001840 */
[----:B------:R-:W3:Y:S03]  /*13630*/  LDSM.16.MT88.4 R84, [R226+0x2900] ;  /* 0x00290000e254783b */ /* 0x000ee60000004200 */
[----:B------:R-:W-:Y:S02]  /*13640*/  F2FP.PACK_AB R81, R118, R172 ;  /* 0x000000ac7651723e */ /* 0x000fe400000000ff */
[----:B------:R-:W-:Y:S02]  /*13650*/  F2FP.PACK_AB R82, R116, R117 ;  /* 0x000000757452723e */ /* 0x000fe400000000ff */
[----:B------:R-:W-:Y:S04]  /*13660*/  F2FP.PACK_AB R76, R189, R168 ;  /* 0x000000a8bd4c723e */ /* 0x000fe800000000ff */
[----:B------:R-:W-:Y:S01]  /*13670*/  F2FP.PACK_AB R77, R175, R188 ;  /* 0x000000bcaf4d723e */ /* 0x000fe200000000ff */
[----:B--2---:R-:W-:Y:S01]  /*13680*/  FFMA.FTZ R68, R68, R134, R135 ;  /* 0x0000008644447223 */ /* 0x004fe20000010087 */
[----:B------:R-:W-:Y:S02]  /*13690*/  F2FP.PACK_AB R78, R186, R187 ;  /* 0x000000bbba4e723e */ /* 0x000fe400000000ff */
[----:B------:R-:W-:Y:S01]  /*136a0*/  F2FP.PACK_AB R79, R184, R185 ;  /* 0x000000b9b84f723e */ /* 0x000fe200000000ff */
[----:B------:R-:W-:Y:S01]  /*136b0*/  FADD.FTZ R68, R235, R68 ;  /* 0x00000044eb447221 */ /* 0x000fe20000010000 */
[----:B------:R-:W-:Y:S01]  /*136c0*/  F2FP.PACK_AB R83, R114, R115 ;  /* 0x000000737253723e */ /* 0x000fe200000000ff */
[----:B------:R2:W5:Y:S04]  /*136d0*/  LDL.LU R235, [R1+0x58] ;  /* 0x0000580001eb7983 */ /* 0x0005680000300800 */
[-C--:B-1----:R-:W-:Y:S08]  /*136e0*/  HMMA.16816.F32 R4, R76, R88.reuse, R4 ;  /* 0x000000584c04723c */ /* 0x082ff00000001804 */
[C---:B------:R-:W-:Y:S01]  /*136f0*/  HMMA.16816.F32 R8, R80.reuse, R88, R8 ;  /* 0x000000585008723c */ /* 0x040fe20000001808 */
[----:B------:R-:W-:Y:S07]  /*13700*/  MUFU.EX2 R88, R75 ;  /* 0x0000004b00587308 */ /* 0x000fee0000000800 */
[-C--:B------:R-:W-:Y:S03]  /*13710*/  HMMA.16816.F32 R12, R80, R90.reuse, R12 ;  /* 0x0000005a500c723c */ /* 0x080fe6000000180c */
[----:B------:R-:W1:Y:S05]  /*13720*/  MUFU.EX2 R75, R3 ;  /* 0x00000003004b7308 */ /* 0x000e6a0000000800 */
[C---:B------:R-:W-:Y:S08]  /*13730*/  HMMA.16816.F32 R16, R76.reuse, R90, R16 ;  /* 0x0000005a4c10723c */ /* 0x040ff00000001810 */
[-C--:B------:R-:W-:Y:S08]  /*13740*/  HMMA.16816.F32 R20, R76, R92.reuse, R20 ;  /* 0x0000005c4c14723c */ /* 0x080ff00000001814 */
[C---:B------:R-:W-:Y:S04]  /*13750*/  HMMA.16816.F32 R24, R80.reuse, R92, R24 ;  /* 0x0000005c5018723c */ /* 0x040fe80000001818 */
[----:B-1----:R-:W-:Y:S04]  /*13760*/  F2FP.PACK_AB R179, R75, R88 ;  /* 0x000000584bb3723e */ /* 0x002fe800000000ff */
[-C--:B------:R-:W-:Y:S04]  /*13770*/  HMMA.16816.F32 R28, R80, R94.reuse, R28 ;  /* 0x0000005e501c723c */ /* 0x080fe8000000181c */
[----:B----4-:R-:W-:Y:S02]  /*13780*/  FFMA.FTZ R70, R69, R132, R133 ;  /* 0x0000008445467223 */ /* 0x010fe40000010085 */
[----:B------:R-:W-:Y:S01]  /*13790*/  FADD.FTZ R69, R130, R74 ;  /* 0x0000004a82457221 */ /* 0x000fe20000010000 */
[----:B------:R-:W1:Y:S01]  /*137a0*/  LDSM.16.MT88.4 R132, [R224+0x3100] ;  /* 0x00310000e084783b */ /* 0x000e620000004200 */
[----:B------:R-:W-:Y:S01]  /*137b0*/  FFMA.FTZ R0, R0, R131, R201 ;  /* 0x0000008300007223 */ /* 0x000fe200000100c9 */
[C---:B------:R-:W-:Y:S04]  /*137c0*/  HMMA.16816.F32 R32, R76.reuse, R94, R32 ;  /* 0x0000005e4c20723c */ /* 0x040fe80000001820 */
        /* <DEDUP_REMOVED lines=27> */
[-C--:B---3--:R-:W-:Y:S03]  /*13980*/  HMMA.16816.F32 R52, R76, R84.reuse, R52 ;  /* 0x000000544c34723c */ /* 0x088fe60000001834 */
[----:B------:R-:W-:Y:S04]  /*13990*/  FADD.FTZ R3, R138, R69 ;  /* 0x000000458a037221 */ /* 0x000fe80000010000 */
[----:B------:R-:W-:Y:S01]  /*139a0*/  FADD.FTZ R3, R250, R3 ;  /* 0x00000003fa037221 */ /* 0x000fe20000010000 */
[C---:B------:R-:W-:Y:S08]  /*139b0*/  HMMA.16816.F32 R56, R80.reuse, R84, R56 ;  /* 0x000000545038723c */ /* 0x040ff00000001838 */
[-C--:B------:R-:W-:Y:S08]  /*139c0*/  HMMA.16816.F32 R60, R80, R86.reuse, R60 ;  /* 0x00000056503c723c */ /* 0x080ff0000000183c */
[----:B------:R-:W-:Y:S08]  /*139d0*/  HMMA.16816.F32 R64, R76, R86, R64 ;  /* 0x000000564c40723c */ /* 0x000ff00000001840 */
[-C--:B-1----:R-:W-:Y:S07]  /*139e0*/  HMMA.16816.F32 R120, R180, R132.reuse, R4 ;  /* 0x00000084b478723c */ /* 0x082fee0000001804 */
[----:B------:R-:W-:Y:S01]  /*139f0*/  FADD.FTZ R4, R139, R70 ;  /* 0x000000468b047221 */ /* 0x000fe20000010000 */
[C---:B------:R-:W-:Y:S04]  /*13a00*/  HMMA.16816.F32 R124, R176.reuse, R132, R8 ;  /* 0x00000084b07c723c */ /* 0x040fe80000001808 */
[----:B------:R-:W-:Y:S01]  /*13a10*/  FADD.FTZ R6, R137, R68 ;  /* 0x0000004489067221 */ /* 0x000fe20000010000 */
[-C--:B------:R-:W-:Y:S01]  /*13a20*/  MOV R70, R2.reuse ;  /* 0x0000000200467202 */ /* 0x080fe20000000f00 */
        /* <DEDUP_REMOVED lines=26> */
[----:B------:R-:W1:Y:S03]  /*13bd0*/  LDSM.16.MT88.4 R4, [R226+0x3100] ;  /* 0x00310000e204783b */ /* 0x000e660000004200 */
        /* <DEDUP_REMOVED lines=50> */
[----:B------:R-:W-:Y:S01]  /*13f00*/  FADD.FTZ R0, R117, R9 ;  /* 0x0000000975007221 */ /* 0x000fe20000010000 */
[----:B------:R-:W-:Y:S01]  /*13f10*/  MOV R117, R2 ;  /* 0x0000000200757202 */ /* 0x000fe20000000f00 */
[----:B------:R-:W-:Y:S01]  /*13f20*/  FADD.FTZ R4, R187, R11 ;  /* 0x0000000bbb047221 */ /* 0x000fe20000010000 */
[-C--:B------:R-:W-:Y:S03]  /*13f30*/  HMMA.16816.F32 R176, R176, R6.reuse, R60 ;  /* 0x00000006b0b0723c */ /* 0x080fe6000000183c */
[----:B------:R-:W-:Y:S01]  /*13f40*/  FADD.FTZ R9, R186, R4 ;  /* 0x00000004ba097221 */ /* 0x000fe20000010000 */
[----:B------:R-:W-:Y:S01]  /*13f50*/  MOV R2, R73 ;  /* 0x0000004900027202 */ /* 0x000fe20000000f00 */
        /* <DEDUP_REMOVED lines=26> */
[----:B-1----:R-:W-:Y:S01]  /*14100*/  MOV R3, R72 ;  /* 0x0000004800037202 */ /* 0x002fe20000000f00 */
[----:B--2--5:R-:W-:-:S05]  /*14110*/  @P0 BRA `(.L_x_664) ;  /* 0xffffac2000000947 */ /* 0x024fca000383ffff */
.L_x_663:
        /* <DEDUP_REMOVED lines=26> */
[----:B------:R-:W-:Y:S01]  /*142c0*/  FSETP.NE.FTZ.AND P2, PT, R5, RZ, PT ;  /* 0x000000ff0500720b */ /* 0x000fe20003f55000 */
[----:B------:R-:W-:Y:S01]  /*142d0*/  CS2R R2, SRZ ;  /* 0x0000000000027805 */ /* 0x000fe2000001ff00 */
[----:B----4-:R-:W-:Y:S02]  /*142e0*/  FADD.FTZ R7, R8, R7 ;  /* 0x0000000708077221 */ /* 0x010fe40000010000 */
[----:B------:R-:W-:-:S03]  /*142f0*/  FSETP.NE.FTZ.AND P1, PT, R6, RZ, PT ;  /* 0x000000ff0600720b */ /* 0x000fc60003f35000 */
[----:B------:R-:W-:-:S04]  /*14300*/  FSETP.NE.FTZ.AND P0, PT, R7, RZ, PT ;  /* 0x000000ff0700720b */ /* 0x000fc80003f15000 */
        /* <DEDUP_REMOVED lines=89> */
.L_x_643:
        /* <DEDUP_REMOVED lines=135> */
.L_x_668:
        /* <DEDUP_REMOVED lines=48> */
[--C-:B------:R-:W-:Y:S01]  /*15410*/  IMAD.MOV.U32 R2, RZ, RZ, R3.reuse ;  /* 0x000000ffff027224 */ /* 0x100fe200078e0003 */
        /* <DEDUP_REMOVED lines=145> */
.L_x_667:
        /* <DEDUP_REMOVED lines=31> */
.L_x_669:
        /* <DEDUP_REMOVED lines=13> */
[----:B------:R-:W-:Y:S01]  /*15ff0*/  ULDC.64 UR4, c[0x0][0x490] ;  /* 0x0001240000047ab9 */ /* 0x000fe20000000a00 */
[----:B------:R-:W-:Y:S01]  /*16000*/  IMAD.MOV.U32 R2, RZ, RZ, R3 ;  /* 0x000000ffff027224 */ /* 0x000fe200078e0003 */
[----:B------:R-:W-:Y:S02]  /*16010*/  UIMAD UR7, UR8, UR4, URZ ;  /* 0x00000004080772a4 */ /* 0x000fe4000f8e023f */
[----:B------:R-:W-:Y:S01]  /*16020*/  ISETP.NE.AND P0, PT, R0, 0x1, PT ;  /* 0x000000010000780c */ /* 0x000fe20003f05270 */
[----:B------:R-:W-:Y:S02]  /*16030*/  UMOV UR16, UR10 ;  /* 0x0000000a00107c82 */ /* 0x000fe40008000000 */
        /* <DEDUP_REMOVED lines=19> */
[----:B------:R-:W-:-:S05]  /*16170*/  IMAD R4, R0, c[0x0][0x48c], R4 ;  /* 0x0001230000047a24 */ /* 0x000fca00078e0204 */
[----:B------:R-:W-:Y:S02]  /*16180*/  IADD3 R0, R3, R4, RZ ;  /* 0x0000000403007210 */ /* 0x000fe40007ffe0ff */
[----:B------:R-:W-:-:S04]  /*16190*/  LEA R4, P0, R2, c[0x0][0x450], 0x2 ;  /* 0x0001140002047a11 */ /* 0x000fc800078010ff */
[----:B------:R-:W-:Y:S01]  /*161a0*/  LEA.HI.X R5, R2, c[0x0][0x454], R0, 0x2, P0 ;  /* 0x0001150002057a11 */ /* 0x000fe200000f1400 */
[----:B------:R-:W-:-:S05]  /*161b0*/  IMAD.MOV.U32 R0, RZ, RZ, -0x800000 ;  /* 0xff800000ff007424 */ /* 0x000fca00078e00ff */
[----:B------:R1:W-:Y:S03]  /*161c0*/  STG.E [R4.64], R0 ;  /* 0x0000000004007986 */ /* 0x0003e6000c10190e */
.L_x_671:
[----:B------:R-:W-:Y:S05]  /*161d0*/  BSYNC B0 ;  /* 0x0000000000007941 */ /* 0x000fea0003800000 */
.L_x_670:
        /* <DEDUP_REMOVED lines=107> */
.L_x_672:
        /* <DEDUP_REMOVED lines=15> */
.L_x_1605:


//--------------------- .text._ZN7cutlass13device_kernelIN5flash19enable_sm80_to_sm89INS1_16FlashAttnFwdSm80INS1_25CollectiveMainloopFwdSm80ILi4ELi1ELb0EN4cute5tupleIJNS5_1CILi128EEENS7_ILi112EEENS7_ILi64EEEEEELi64ENS_6half_tEfNS_4arch4Sm80ELb1ELb0ELb1ELb1ELb1ELb1ELb1ELb0EEENS1_21CollectiveEpilogueFwdINS6_IJS8_SA_S9_EEENS6_IJNS7_ILi1EEESI_SI_EEESC_SE_Li128ELb1ELb1ELb0ELb0EEENS1_19SingleTileSchedulerILb1ELb0ELb1ELi128EEEEEEEEEvNT_6ParamsE --------------------------
	.section	.text._ZN7cutlass13device_kernelIN5flash19enable_sm80_to_sm89INS1_16FlashAttnFwdSm80INS1_25CollectiveMainloopFwdSm80ILi4ELi1ELb0EN4cute5tupleIJNS5_1CILi128EEENS7_ILi112EEENS7_ILi64EEEEEELi64ENS_6half_tEfNS_4arch4Sm80ELb1ELb0ELb1ELb1ELb1ELb1ELb1ELb0EEENS1_21CollectiveEpilogueFwdINS6_IJS8_SA_S9_EEENS6_IJNS7_ILi1EEESI_SI_EEESC_SE_Li128ELb1ELb1ELb0ELb0EEENS1_19SingleTileSchedulerILb1ELb0ELb1ELi128EEEEEEEEEvNT_6ParamsE,"ax",@progbits
	.sectioninfo	@"SHI_REGISTERS=255"
	.align	128
.text._ZN7cutlass13device_kernelIN5flash19enable_sm80_to_sm89INS1_16FlashAttnFwdSm80INS1_25CollectiveMainloopFwdSm80ILi4ELi1ELb0EN4cute5tupleIJNS5_1CILi128EEENS7_ILi112EEENS7_ILi64EEEEEELi64ENS_6half_tEfNS_4arch4Sm80ELb1ELb0ELb1ELb1ELb1ELb1ELb1ELb0EEENS1_21CollectiveEpilogueFwdINS6_IJS8_SA_S9_EEENS6_IJNS7_ILi1EEESI_SI_EEESC_SE_Li128ELb1ELb1ELb0ELb0EEENS1_19SingleTileSchedulerILb1ELb0ELb1ELi128EEEEEEEEEvNT_6ParamsE:
        .type           _ZN7cutlass13device_kernelIN5flash19enable_sm80_to_sm89INS1_16FlashAttnFwdSm80INS1_25CollectiveMainloopFwdSm80ILi4ELi1ELb0EN4cute5tupleIJNS5_1CILi128EEENS7_ILi112EEENS7_ILi64EEEEEELi64ENS_6half_tEfNS_4arch4Sm80ELb1ELb0ELb1ELb1ELb1ELb1ELb1ELb0EEENS1_21CollectiveEpilogueFwdINS6_IJS8_SA_S9_EEENS6_IJNS7_ILi1EEESI_SI_EEESC_SE_Li128ELb1ELb1ELb0ELb0EEENS1_19SingleTileSchedulerILb1ELb0ELb1ELi128EEEEEEEEEvNT_6ParamsE,@function
        .size           _ZN7cutlass13device_kernelIN5flash19enable_sm80_to_sm89INS1_16FlashAttnFwdSm80INS1_25CollectiveMainloopFwdSm80ILi4ELi1ELb0EN4cute5tupleIJNS5_1CILi128EEENS7_ILi112EEENS7_ILi64EEEEEELi64ENS_6half_tEfNS_4arch4Sm80ELb1ELb0ELb1ELb1ELb1ELb1ELb1ELb0EEENS1_21CollectiveEpilogueFwdINS6_IJS8_SA_S9_EEENS6_IJNS7_ILi1EEESI_SI_EEESC_SE_Li128ELb1ELb1ELb0ELb0EEENS1_19SingleTileSchedulerILb1ELb0ELb1ELi128EEEEEEEEEvNT_6ParamsE,(.L_x_1606 - _ZN7cutlass13device_kernelIN5flash19enable_sm80_to_sm89INS1_16FlashAttnFwdSm80INS1_25CollectiveMainloopFwdSm80ILi4ELi1ELb0EN4cute5tupleIJNS5_1CILi128EEENS7_ILi112EEENS7_ILi64EEEEEELi64ENS_6half_tEfNS_4arch4Sm80ELb1ELb0ELb1ELb1ELb1ELb1ELb1ELb0EEENS1_21CollectiveEpilogueFwdINS6_IJS8_SA_S9_EEENS6_IJNS7_ILi1EEESI_SI_EEESC_SE_Li128ELb1ELb1ELb0ELb0EEENS1_19SingleTileSchedulerILb1ELb0ELb1ELi128EEEEEEEEEvNT_6ParamsE)
        .other          _ZN7cutlass13device_kernelIN5flash19enable_sm80_to_sm89INS1_16FlashAttnFwdSm80INS1_25CollectiveMainloopFwdSm80ILi4ELi1ELb0EN4cute5tupleIJNS5_1CILi128EEENS7_ILi112EEENS7_ILi64EEEEEELi64ENS_6half_tEfNS_4arch4Sm80ELb1ELb0ELb1ELb1ELb1ELb1ELb1ELb0EEENS1_21CollectiveEpilogueFwdINS6_IJS8_SA_S9_EEENS6_IJNS7_ILi1EEESI_SI_EEESC_SE_Li128ELb1ELb1ELb0ELb0EEENS1_19SingleTileSchedulerILb1ELb0ELb1ELi128EEEEEEEEEvNT_6ParamsE,@"STO_CUDA_ENTRY STV_DEFAULT"
_ZN7cutlass13device_kernelIN5flash19enable_sm80_to_sm89INS1_16FlashAttnFwdSm80INS1_25CollectiveMainloopFwdSm80ILi4ELi1ELb0EN4cute5tupleIJNS5_1CILi128EEENS7_ILi112EEENS7_ILi64EEEEEELi64ENS_6half_tEfNS_4arch4Sm80ELb1ELb0ELb1ELb1ELb1ELb1ELb1ELb0EEENS1_21CollectiveEpilogueFwdINS6_IJS8_SA_S9_EEENS6_IJNS7_ILi1EEESI_SI_EEESC_SE_Li128ELb1ELb1ELb0ELb0EEENS1_19SingleTileSchedulerILb1ELb0ELb1ELi128EEEEEEEEEvNT_6ParamsE:
        /* <DEDUP_REMOVED lines=21> */
.L_x_674:
        /* <DEDUP_REMOVED lines=13> */
.L_x_676:
[----:B------:R-:W-:Y:S02]  /*0220*/  ULDC UR6, c[0x0][0x54c] ;  /* 0x0001530000067ab9 */ /* 0x000fe40000000800 */
.L_x_675:
[----:B------:R-:W-:Y:S02]  /*0230*/  ULDC UR4, c[0x0][0x548] ;  /* 0x0001520000047ab9 */ /* 0x000fe40000000800 */
[----:B------:R-:W-:-:S02]  /*0240*/  USHF.L.U32 UR17, UR17, 0x7, URZ ;  /* 0x0000000711117899 */ /* 0x000fc4000800063f */
[----:B------:R-:W-:-:S04]  /*0250*/  UIMAD UR4, UR6, UR4, URZ ;  /* 0x00000004060472a4 */ /* 0x000fc8000f8e023f */
[----:B------:R-:W-:-:S04]  /*0260*/  UISETP.GE.AND UP0, UPT, UR17, UR4, UPT ;  /* 0x000000041100728c */ /* 0x000fc8000bf06270 */
[----:B------:R-:W-:Y:S01]  /*0270*/  USEL UR21, UR21, 0xffffffff, !UP0 ;  /* 0xffffffff15157887 */ /* 0x000fe2000c000000 */
[----:B------:R-:W-:Y:S05]  /*0280*/  BRA `(.L_x_677) ;  /* 0x000001b000007947 */ /* 0x000fea0003800000 */
.L_x_673:
        /* <DEDUP_REMOVED lines=8> */
.L_x_678:
        /* <DEDUP_REMOVED lines=13> */
.L_x_680:
[----:B------:R-:W-:Y:S02]  /*03e0*/  ULDC UR6, c[0x0][0x54c] ;  /* 0x0001530000067ab9 */ /* 0x000fe40000000800 */
.L_x_679:
[----:B------:R-:W-:Y:S02]  /*03f0*/  ULDC UR4, c[0x0][0x548] ;  /* 0x0001520000047ab9 */ /* 0x000fe40000000800 */
[----:B------:R-:W-:-:S02]  /*0400*/  USHF.L.U32 UR17, UR17, 0x7, URZ ;  /* 0x0000000711117899 */ /* 0x000fc4000800063f */
[----:B------:R-:W-:-:S04]  /*0410*/  UIMAD UR4, UR6, UR4, URZ ;  /* 0x00000004060472a4 */ /* 0x000fc8000f8e023f */
[----:B------:R-:W-:-:S04]  /*0420*/  UISETP.GE.AND UP0, UPT, UR17, UR4, UPT ;  /* 0x000000041100728c */ /* 0x000fc8000bf06270 */
[----:B------:R-:W-:-:S06]  /*0430*/  USEL UR21, UR21, 0xffffffff, !UP0 ;  /* 0xffffffff15157887 */ /* 0x000fcc000c000000 */
.L_x_677:
        /* <DEDUP_REMOVED lines=16> */
[----:B------:R-:W-:Y:S01]  /*0540*/  UIMAD.WIDE UR8, UR21, UR5, UR8 ;  /* 0x00000005150872a5 */ /* 0x000fe2000f8e0208 */
[----:B------:R-:W-:Y:S02]  /*0550*/  ISETP.NE.U32.AND P4, PT, RZ, c[0x0][0x350], PT ;  /* 0x0000d400ff007a0c */ /* 0x000fe40003f85070 */
[----:B------:R-:W-:Y:S01]  /*0560*/  @UP1 UIMAD.WIDE UR10, UR21, UR5, UR10 ;  /* 0x00000005150a12a5 */ /* 0x000fe2000f8e020a */
[----:B------:R-:W-:Y:S01]  /*0570*/  IMAD.U32 R2, RZ, RZ, UR6 ;  /* 0x00000006ff027e24 */ /* 0x000fe2000f8e00ff */
[----:B------:R-:W-:Y:S01]  /*0580*/  MOV R3, UR7 ;  /* 0x0000000700037c02 */ /* 0x000fe20008000f00 */
[----:B------:R-:W-:Y:S01]  /*0590*/  ULDC.64 UR6, c[0x0][0x358] ;  /* 0x0000d60000067ab9 */ /* 0x000fe20000000a00 */
[----:B------:R-:W-:Y:S01]  /*05a0*/  IMAD.U32 R8, RZ, RZ, UR8 ;  /* 0x00000008ff087e24 */ /* 0x000fe2000f8e00ff */
[----:B------:R-:W-:Y:S01]  /*05b0*/  UISETP.NE.U32.AND UP3, UPT, URZ, UR6, UPT ;  /* 0x000000063f00728c */ /* 0x000fe2000bf65070 */
[----:B------:R-:W-:Y:S01]  /*05c0*/  IMAD.U32 R9, RZ, RZ, UR9 ;  /* 0x00000009ff097e24 */ /* 0x000fe2000f8e00ff */
[----:B------:R-:W-:Y:S01]  /*05d0*/  ISETP.NE.AND.EX P4, PT, RZ, c[0x0][0x354], PT, P4 ;  /* 0x0000d500ff007a0c */ /* 0x000fe20003f85340 */
[----:B------:R-:W-:Y:S01]  /*05e0*/  IMAD.U32 R4, RZ, RZ, UR10 ;  /* 0x0000000aff047e24 */ /* 0x000fe2000f8e00ff */
[----:B------:R-:W-:Y:S01]  /*05f0*/  UISETP.NE.AND.EX UP3, UPT, URZ, UR7, UPT, UP3 ;  /* 0x000000073f00728c */ /* 0x000fe2000bf65330 */
[----:B------:R-:W-:Y:S01]  /*0600*/  IMAD.U32 R5, RZ, RZ, UR11 ;  /* 0x0000000bff057e24 */ /* 0x000fe2000f8e00ff */
[----:B------:R-:W-:Y:S01]  /*0610*/  ULDC.64 UR8, c[0x0][0x350] ;  /* 0x0000d40000087ab9 */ /* 0x000fe20000000a00 */
[----:B------:R1:W2:Y:S01]  /*0620*/  @P1 LDG.E R0, [R2.64] ;  /* 0x0000001602001981 */ /* 0x0002a2000c1e1900 */
[----:B------:R-:W-:-:S02]  /*0630*/  ULDC.64 UR6, c[0x0][0x358] ;  /* 0x0000d60000067ab9 */ /* 0x000fc40000000a00 */
[----:B------:R-:W-:Y:S01]  /*0640*/  PLOP3.LUT P0, PT, PT, PT, UP3, 0x80, 0x0 ;  /* 0x000000000000781c */ /* 0x000fe20003f0f038 */
[----:B------:R-:W-:Y:S01]  /*0650*/  UIMAD.WIDE UR8, UR21, UR5, UR8 ;  /* 0x00000005150872a5 */ /* 0x000fe2000f8e0208 */
[----:B------:R3:W4:Y:S01]  /*0660*/  @P2 LDG.E R7, [R4.64] ;  /* 0x0000001604072981 */ /* 0x000722000c1e1900 */
[----:B------:R-:W-:Y:S01]  /*0670*/  UIMAD.WIDE UR6, UR21, UR5, UR6 ;  /* 0x00000005150672a5 */ /* 0x000fe2000f8e0206 */
[----:B------:R-:W-:Y:S01]  /*0680*/  MOV R23, RZ ;  /* 0x000000ff00177202 */ /* 0x000fe20000000f00 */
[----:B------:R-:W-:Y:S01]  /*0690*/  IMAD.MOV.U32 R10, RZ, RZ, RZ ;  /* 0x000000ffff0a7224 */ /* 0x000fe200078e00ff */
[----:B------:R-:W4:Y:S03]  /*06a0*/  @P3 LDG.E R6, [R8.64] ;  /* 0x0000001608063981 */ /* 0x000f26000c1e1900 */
[----:B-1----:R-:W-:Y:S01]  /*06b0*/  IMAD.U32 R2, RZ, RZ, UR6 ;  /* 0x00000006ff027e24 */ /* 0x002fe2000f8e00ff */
[----:B------:R-:W-:Y:S01]  /*06c0*/  MOV R3, UR7 ;  /* 0x0000000700037c02 */ /* 0x000fe20008000f00 */
[----:B---3--:R-:W-:Y:S01]  /*06d0*/  IMAD.U32 R4, RZ, RZ, UR8 ;  /* 0x00000008ff047e24 */ /* 0x008fe2000f8e00ff */
[----:B------:R-:W-:-:S03]  /*06e0*/  MOV R5, UR9 ;  /* 0x0000000900057c02 */ /* 0x000fc60008000f00 */
        /* <DEDUP_REMOVED lines=21> */
.L_x_681:
        /* <DEDUP_REMOVED lines=10> */
.L_x_682:
[----:B------:R-:W-:Y:S05]  /*08e0*/  @!P4 BRA `(.L_x_683) ;  /* 0x000000500000c947 */ /* 0x000fea0003800000 */
[----:B-1--4-:R1:W4:Y:S04]  /*08f0*/  LDG.E R0, [R4.64] ;  /* 0x0000001604007981 */ /* 0x012328000c1e1900 */
[----:B-1-3--:R-:W3:Y:S01]  /*0900*/  LDG.E R4, [R4.64+0x4] ;  /* 0x0000041604047981 */ /* 0x00aee2000c1e1900 */
[----:B----4-:R-:W1:Y:S08]  /*0910*/  R2UR UR24, R0 ;  /* 0x00000000001873c2 */ /* 0x010e7000000e0000 */
[----:B---3--:R-:W1:Y:S02]  /*0920*/  R2UR UR6, R4 ;  /* 0x00000000040673c2 */ /* 0x008e6400000e0000 */
[----:B-1----:R-:W-:-:S06]  /*0930*/  UIADD3 UR24, -UR24, UR6, URZ ;  /* 0x0000000618187290 */ /* 0x002fcc000fffe13f */
.L_x_683:
        /* <DEDUP_REMOVED lines=12> */
[----:B------:R-:W-:Y:S02]  /*0a00*/  ULDC UR10, c[0x0][0x2c4] ;  /* 0x0000b100000a7ab9 */ /* 0x000fe40000000800 */
[----:B------:R-:W-:Y:S02]  /*0a10*/  UISETP.NE.AND UP2, UPT, UR10, 0x1, UPT ;  /* 0x000000010a00788c */ /* 0x000fe4000bf45270 */
[----:B------:R-:W-:-:S09]  /*0a20*/  UIADD3 UR10, -UR18, UR24, URZ ;  /* 0x00000018120a7290 */ /* 0x000fd2000fffe13f */
[----:B------:R-:W-:Y:S01]  /*0a30*/  @UP2 UIADD3 UR26, UR17, 0x7f, URZ ;  /* 0x0000007f111a2890 */ /* 0x000fe2000fffe03f */
[----:B----4-:R-:W4:Y:S08]  /*0a40*/  @P0 R2UR UR6, R0 ;  /* 0x00000000000603c2 */ /* 0x010f3000000e0000 */
[----:B---3--:R-:W4:Y:S02]  /*0a50*/  @P0 R2UR UR7, R2 ;  /* 0x00000000020703c2 */ /* 0x008f2400000e0000 */
[----:B----4-:R-:W-:-:S03]  /*0a60*/  @UP3 UIADD3 UR4, -UR6, UR7, URZ ;  /* 0x0000000706043290 */ /* 0x010fc6000fffe13f */
[----:B------:R-:W-:Y:S02]  /*0a70*/  ULDC.64 UR6, c[0x0][0x2c8] ;  /* 0x0000b20000067ab9 */ /* 0x000fe40000000a00 */
[----:B------:R-:W-:Y:S02]  /*0a80*/  UIMAD.WIDE.U32 UR26, UR26, UR6, URZ ;  /* 0x000000061a1a72a5 */ /* 0x000fe4000f8e003f */
[----:B------:R-:W-:Y:S02]  /*0a90*/  UIADD3 UR14, UR10, UR4, URZ ;  /* 0x000000040a0e7290 */ /* 0x000fe4000fffe03f */
[----:B------:R-:W-:Y:S02]  /*0aa0*/  UIADD3 UR6, UR17, 0x7f, URZ ;  /* 0x0000007f11067890 */ /* 0x000fe4000fffe03f */
[----:B--2---:R-:W-:Y:S02]  /*0ab0*/  UIADD3 UR12, UR14, 0x70, -UR20 ;  /* 0x000000700e0c7890 */ /* 0x004fe4000fffe814 */
[----:B------:R-:W-:-:S02]  /*0ac0*/  @UP2 UMOV UR11, UR27 ;  /* 0x0000001b000b2c82 */ /* 0x000fc40008000000 */
[----:B------:R-:W-:Y:S02]  /*0ad0*/  @UP2 USHF.R.U32.HI UR6, URZ, UR7, UR11 ;  /* 0x000000073f062299 */ /* 0x000fe4000801160b */
[----:B------:R-:W-:Y:S02]  /*0ae0*/  UIADD3 UR27, UR14, 0x6f, URZ ;  /* 0x0000006f0e1b7890 */ /* 0x000fe4000fffe03f */
[----:B------:R-:W-:Y:S02]  /*0af0*/  UIADD3 UR7, UR12, UR6, URZ ;  /* 0x000000060c077290 */ /* 0x000fe4000fffe03f */
[----:B------:R-:W-:Y:S02]  /*0b00*/  UMOV UR26, URZ ;  /* 0x0000003f001a7c82 */ /* 0x000fe40008000000 */
[----:B------:R-:W-:Y:S02]  /*0b10*/  UMOV UR6, URZ ;  /* 0x0000003f00067c82 */ /* 0x000fe40008000000 */
[----:B------:R-:W-:-:S02]  /*0b20*/  UIMAD.WIDE UR26, UR27, -0x6db6db6d, UR26 ;  /* 0x924924931b1a78a5 */ /* 0x000fc4000f8e021a */
[----:B------:R-:W-:Y:S02]  /*0b30*/  UIMAD.WIDE UR6, UR7, -0x6db6db6d, UR6 ;  /* 0x92492493070678a5 */ /* 0x000fe4000f8e0206 */
[----:B------:R-:W-:-:S03]  /*0b40*/  UIADD3 UR6, -UR10, URZ, URZ ;  /* 0x0000003f0a067290 */ /* 0x000fc6000fffe13f */
[----:B------:R-:W-:Y:S02]  /*0b50*/  UMOV UR25, UR27 ;  /* 0x0000001b00197c82 */ /* 0x000fe40008000000 */
[----:B------:R-:W-:Y:S02]  /*0b60*/  UMOV UR11, UR7 ;  /* 0x00000007000b7c82 */ /* 0x000fe40008000000 */
[----:B------:R-:W-:Y:S02]  /*0b70*/  USHF.R.U32.HI UR13, URZ, 0x1f, UR25 ;  /* 0x0000001f3f0d7899 */ /* 0x000fe40008011619 */
[----:B------:R-:W-:Y:S02]  /*0b80*/  USHF.R.U32.HI UR7, URZ, 0x1f, UR11 ;  /* 0x0000001f3f077899 */ /* 0x000fe4000801160b */
[----:B------:R-:W-:Y:S02]  /*0b90*/  UISETP.LT.AND UP0, UPT, URZ, UR6, UPT ;  /* 0x000000063f00728c */ /* 0x000fe4000bf01270 */
[----:B------:R-:W-:-:S02]  /*0ba0*/  ULEA.HI.SX32 UR13, UR25, UR13, 0x1a ;  /* 0x0000000d190d7291 */ /* 0x000fc4000f8fd23f */
[----:B------:R-:W-:Y:S02]  /*0bb0*/  ULEA.HI.SX32 UR11, UR11, UR7, 0x1a ;  /* 0x000000070b0b7291 */ /* 0x000fe4000f8fd23f */
[----:B------:R-:W-:Y:S02]  /*0bc0*/  USEL UR7, URZ, UR6, !UP0 ;  /* 0x000000063f077287 */ /* 0x000fe4000c000000 */
[----:B------:R-:W-:Y:S02]  /*0bd0*/  UISETP.LT.AND UP1, UPT, UR13, UR11, UPT ;  /* 0x0000000b0d00728c */ /* 0x000fe4000bf21270 */
[----:B------:R-:W-:Y:S02]  /*0be0*/  USHF.R.U32.HI UR6, URZ, 0x4, UR7 ;  /* 0x000000043f067899 */ /* 0x000fe40008011607 */
[----:B------:R-:W-:-:S04]  /*0bf0*/  USEL UR11, UR13, UR11, UP1 ;  /* 0x0000000b0d0b7287 */ /* 0x000fc80008800000 */
[----:B------:R-:W-:Y:S01]  /*0c00*/  UIMAD UR11, UR11, 0x70, -UR10 ;  /* 0x000000700b0b78a4 */ /* 0x000fe2000f8e0a0a */
[----:B------:R-:W-:-:S03]  /*0c10*/  MOV R0, UR6 ;  /* 0x0000000600007c02 */ /* 0x000fc60008000f00 */
[----:B------:R-:W-:Y:S02]  /*0c20*/  UISETP.LT.AND UP0, UPT, UR11, UR4, UPT ;  /* 0x000000040b00728c */ /* 0x000fe4000bf01270 */
[----:B------:R-:W-:Y:S02]  /*0c30*/  IMAD.WIDE.U32 R2, R0, 0x24924925, RZ ;  /* 0x2492492500027825 */ /* 0x000fe400078e00ff */
[----:B------:R-:W-:Y:S02]  /*0c40*/  USEL UR6, UR11, UR4, UP0 ;  /* 0x000000040b067287 */ /* 0x000fe40008000000 */
[----:B------:R-:W2:Y:S02]  /*0c50*/  R2UR UR27, R3 ;  /* 0x00000000031b73c2 */ /* 0x000ea400000e0000 */
[----:B------:R-:W-:-:S06]  /*0c60*/  UISETP.GT.AND UP0, UPT, UR6, UR7, UPT ;  /* 0x000000070600728c */ /* 0x000fcc000bf04270 */
[----:B------:R1:W3:Y:S05]  /*0c70*/  R2UR UR26, R2 ;  /* 0x00000000021a73c2 */ /* 0x0002ea00000e0000 */
[----:B------:R-:W-:-:S03]  /*0c80*/  @UP0 UIADD3 UR7, UR6, 0x6f, URZ ;  /* 0x0000006f06070890 */ /* 0x000fc6000fffe03f */
[----:B------:R-:W-:Y:S02]  /*0c90*/  @UP0 UMOV UR6, URZ ;  /* 0x0000003f00060c82 */ /* 0x000fe40008000000 */
[----:B------:R-:W-:-:S04]  /*0ca0*/  @UP0 UIMAD.WIDE UR8, UR7, -0x6db6db6d, UR6 ;  /* 0x92492493070808a5 */ /* 0x000fc8000f8e0206 */
[----:B------:R-:W-:Y:S02]  /*0cb0*/  @UP0 USHF.R.U32.HI UR6, URZ, 0x1f, UR9 ;  /* 0x0000001f3f060899 */ /* 0x000fe40008011609 */
[----:B--2---:R-:W-:Y:S02]  /*0cc0*/  UMOV UR11, UR27 ;  /* 0x0000001b000b7c82 */ /* 0x004fe40008000000 */
[----:B------:R-:W-:Y:S02]  /*0cd0*/  @UP0 ULEA.HI.SX32 UR11, UR9, UR6, 0x1a ;  /* 0x00000006090b0291 */ /* 0x000fe4000f8fd23f */
[----:B------:R-:W-:Y:S02]  /*0ce0*/  UMOV UR7, UR27 ;  /* 0x0000001b00077c82 */ /* 0x000fe40008000000 */
[----:B------:R-:W-:-:S06]  /*0cf0*/  UISETP.GT.AND UP0, UPT, UR11, UR27, UPT ;  /* 0x0000001b0b00728c */ /* 0x000fcc000bf04270 */
[----:B------:R-:W-:-:S13]  /*0d00*/  PLOP3.LUT P0, PT, PT, PT, UP0, 0x80, 0x0 ;  /* 0x000000000000781c */ /* 0x000fda0003f0f008 */
[----:B-1-3--:R-:W-:Y:S05]  /*0d10*/  @!P0 BRA `(.L_x_684) ;  /* 0x0000762000008947 */ /* 0x00afea0003800000 */
        /* <DEDUP_REMOVED lines=9> */
[----:B------:R-:W-:-:S03]  /*0db0*/  ULDC.64 UR8, c[0x0][0x240] ;  /* 0x0000900000087ab9 */ /* 0x000fc60000000a00 */
[----:B------:R-:W-:Y:S01]  /*0dc0*/  LEA.HI R0, R28, R246, RZ, 0x3 ;  /* 0x000000f61c007211 */ /* 0x000fe200078f18ff */
[----:B------:R1:W2:Y:S01]  /*0dd0*/  @P5 LDG.E R17, [R2.64] ;  /* 0x0000001602115981 */ /* 0x0002a2000c1e1900 */
[----:B------:R-:W-:Y:S01]  /*0de0*/  UIADD3 UR6, UR11, -0x1, URZ ;  /* 0xffffffff0b067890 */ /* 0x000fe2000fffe03f */
[----:B------:R-:W-:Y:S01]  /*0df0*/  IMAD.MOV.U32 R148, RZ, RZ, c[0x0][0x238] ;  /* 0x00008e00ff947624 */ /* 0x000fe200078e00ff */
[----:B------:R-:W-:Y:S01]  /*0e00*/  SHF.R.S32.HI R8, RZ, 0x3, R0 ;  /* 0x00000003ff087819 */ /* 0x000fe20000011400 */
[----:B------:R-:W-:Y:S01]  /*0e10*/  UMOV UR5, 0x70 ;  /* 0x0000007000057882 */ /* 0x000fe20000000000 */
[----:B------:R-:W-:Y:S01]  /*0e20*/  LOP3.LUT R0, R0, 0x1ffffff8, RZ, 0xc0, !PT ;  /* 0x1ffffff800007812 */ /* 0x000fe200078ec0ff */
[----:B------:R-:W-:Y:S01]  /*0e30*/  ULDC.64 UR10, c[0x0][0x238] ;  /* 0x00008e00000a7ab9 */ /* 0x000fe20000000a00 */
        /* <DEDUP_REMOVED lines=9> */
[----:B------:R-:W-:Y:S01]  /*0ed0*/  IMAD.WIDE.U32 R12, R148, 0x20, RZ ;  /* 0x00000020940c7825 */ /* 0x000fe200078e00ff */
[----:B------:R-:W-:Y:S01]  /*0ee0*/  USEL UR28, UR21, URZ, !UP3 ;  /* 0x0000003f151c7287 */ /* 0x000fe2000d800000 */
[----:B------:R-:W-:Y:S01]  /*0ef0*/  LEA.HI R90, R28, R246, RZ, 0x6 ;  /* 0x000000f61c5a7211 */ /* 0x000fe200078f30ff */
[----:B------:R-:W-:Y:S01]  /*0f00*/  USEL UR25, UR10, URZ, !UP3 ;  /* 0x0000003f0a197287 */ /* 0x000fe2000d800000 */
[----:B------:R-:W-:Y:S01]  /*0f10*/  SHF.R.S32.HI R5, RZ, 0x1f, R4 ;  /* 0x0000001fff057819 */ /* 0x000fe20000011404 */
[----:B------:R-:W-:Y:S01]  /*0f20*/  ULDC.64 UR8, c[0x0][0x248] ;  /* 0x0000920000087ab9 */ /* 0x000fe20000000a00 */
[----:B------:R-:W-:Y:S01]  /*0f30*/  IMAD.U32 R6, RZ, RZ, UR26 ;  /* 0x0000001aff067e24 */ /* 0x000fe2000f8e00ff */
[----:B------:R-:W-:Y:S01]  /*0f40*/  UIMAD UR8, UR25, UR8, URZ ;  /* 0x00000008190872a4 */ /* 0x000fe2000f8e023f */
[----:B------:R-:W-:Y:S01]  /*0f50*/  IMAD.U32 R96, RZ, RZ, UR28 ;  /* 0x0000001cff607e24 */ /* 0x000fe2000f8e00ff */
[----:B-1----:R-:W-:Y:S01]  /*0f60*/  SHF.R.S32.HI R2, RZ, 0x1f, R10 ;  /* 0x0000001fff027819 */ /* 0x002fe2000001140a */
[----:B------:R-:W-:Y:S01]  /*0f70*/  UIMAD UR11, UR5, UR11, URZ ;  /* 0x0000000b050b72a4 */ /* 0x000fe2000f8e023f */
[----:B------:R-:W-:Y:S01]  /*0f80*/  IMAD.MOV.U32 R145, RZ, RZ, R6 ;  /* 0x000000ffff917224 */ /* 0x000fe200078e0006 */
[----:B------:R-:W-:Y:S01]  /*0f90*/  UIMAD UR8, UR28, UR9, UR8 ;  /* 0x000000091c0872a4 */ /* 0x000fe2000f8e0208 */
[----:B------:R-:W-:Y:S01]  /*0fa0*/  LEA.HI.X.SX32 R129, R8, R2, 0x1, P0 ;  /* 0x0000000208817211 */ /* 0x000fe200000f0eff */
[----:B------:R-:W-:Y:S01]  /*0fb0*/  IMAD.WIDE.U32 R2, R128, c[0x0][0x238], R4 ;  /* 0x00008e0080027a25 */ /* 0x000fe200078e0004 */
[----:B------:R-:W-:Y:S01]  /*0fc0*/  UIADD3 UR11, UR27, UR11, URZ ;  /* 0x0000000b1b0b7290 */ /* 0x000fe2000fffe03f */
[----:B------:R-:W-:-:S02]  /*0fd0*/  ISETP.GE.AND P6, PT, R4, c[0x0][0x1d4], PT ;  /* 0x0000750004007a0c */ /* 0x000fc40003fc6270 */
[----:B------:R-:W-:Y:S01]  /*0fe0*/  IMAD R0, R129, c[0x0][0x238], RZ ;  /* 0x00008e0081007a24 */ /* 0x000fe200078e02ff */
[----:B------:R-:W-:Y:S01]  /*0ff0*/  UIMAD UR9, UR11, UR6, URZ ;  /* 0x000000060b0972a4 */ /* 0x000fe2000f8e023f */
[----:B------:R-:W-:Y:S01]  /*1000*/  IMAD.U32 R7, RZ, RZ, UR27 ;  /* 0x0000001bff077e24 */ /* 0x000fe2000f8e00ff */
[----:B------:R-:W-:Y:S01]  /*1010*/  LEA.HI R22, R28, R246, RZ, 0x2 ;  /* 0x000000f61c167211 */ /* 0x000fe200078f10ff */
[----:B------:R-:W-:Y:S01]  /*1020*/  IMAD R0, R128, c[0x0][0x23c], R0 ;  /* 0x00008f0080007a24 */ /* 0x000fe200078e0200 */
[----:B------:R-:W-:Y:S01]  /*1030*/  IADD3 R146, R23, UR24, RZ ;  /* 0x0000001817927c10 */ /* 0x000fe2000fffe0ff */
[----:B------:R-:W-:Y:S01]  /*1040*/  IMAD.SHL.U32 R11, R29, 0x20, RZ ;  /* 0x000000201d0b7824 */ /* 0x000fe200078e00ff */
[----:B------:R-:W-:Y:S01]  /*1050*/  SHF.R.S32.HI R38, RZ, 0x2, R22 ;  /* 0x00000002ff267819 */ /* 0x000fe20000011416 */
[----:B------:R-:W-:Y:S01]  /*1060*/  IMAD.IADD R3, R3, 0x1, R0 ;  /* 0x0000000103037824 */ /* 0x000fe200078e0200 */
[----:B------:R-:W-:Y:S01]  /*1070*/  ULDC UR24, c[0x0][0x294] ;  /* 0x0000a50000187ab9 */ /* 0x000fe20000000800 */
[----:B------:R-:W-:Y:S01]  /*1080*/  IMAD.U32 R0, RZ, RZ, UR16 ;  /* 0x00000010ff007e24 */ /* 0x000fe2000f8e00ff */
[----:B------:R-:W-:Y:S01]  /*1090*/  IADD3 R157, R38, 0x40, RZ ;  /* 0x00000040269d7810 */ /* 0x000fe20007ffe0ff */
[----:B------:R-:W-:Y:S01]  /*10a0*/  IMAD.SHL.U32 R90, R90, 0x8, RZ ;  /* 0x000000085a5a7824 */ /* 0x000fe200078e00ff */
[----:B------:R-:W-:Y:S01]  /*10b0*/  IADD3 R158, R38, 0x20, RZ ;  /* 0x00000020269e7810 */ /* 0x000fe20007ffe0ff */
[----:B------:R-:W-:Y:S01]  /*10c0*/  IMAD.WIDE.U32 R2, R0, c[0x0][0x240], R2 ;  /* 0x0000900000027a25 */ /* 0x000fe200078e0002 */
[----:B------:R-:W-:Y:S01]  /*10d0*/  IADD3 R156, R38, 0x60, RZ ;  /* 0x00000060269c7810 */ /* 0x000fe20007ffe0ff */
[----:B------:R-:W-:Y:S01]  /*10e0*/  UIMAD UR24, UR5, UR24, URZ ;  /* 0x00000018051872a4 */ /* 0x000fe2000f8e023f */
[----:B------:R-:W-:Y:S01]  /*10f0*/  P2R R121, PR, RZ, 0x40 ;  /* 0x00000040ff797803 */ /* 0x000fe20000000000 */
[----:B------:R-:W-:Y:S01]  /*1100*/  IMAD.U32 R0, RZ, RZ, UR6 ;  /* 0x00000006ff007e24 */ /* 0x000fe2000f8e00ff */
[----:B------:R-:W-:Y:S01]  /*1110*/  IADD3 R3, R3, UR29, RZ ;  /* 0x0000001d03037c10 */ /* 0x000fe2000fffe0ff */
[----:B------:R-:W-:Y:S01]  /*1120*/  USHF.R.S32.HI UR29, URZ, 0x1f, UR6 ;  /* 0x0000001f3f1d7899 */ /* 0x000fe20008011406 */
[----:B------:R-:W-:-:S02]  /*1130*/  IMAD.MOV.U32 R153, RZ, RZ, 0x6 ;  /* 0x00000006ff997424 */ /* 0x000fc400078e00ff */
        /* <DEDUP_REMOVED lines=8> */
[----:B------:R-:W-:Y:S01]  /*11c0*/  IMAD.MOV.U32 R155, RZ, RZ, 0x5 ;  /* 0x00000005ff9b7424 */ /* 0x000fe200078e00ff */
[----:B------:R-:W-:Y:S01]  /*11d0*/  LOP3.LUT R0, R0, 0x1c0, RZ, 0xc0, !PT ;  /* 0x000001c000007812 */ /* 0x000fe200078ec0ff */
[----:B------:R-:W-:Y:S01]  /*11e0*/  IMAD.SHL.U32 R150, R148, 0x20, RZ ;  /* 0x0000002094967824 */ /* 0x000fe200078e00ff */
        /* <DEDUP_REMOVED lines=14> */
[----:B------:R-:W-:Y:S01]  /*12d0*/  IMAD.MOV.U32 R174, RZ, RZ, c[0x0][0x27c] ;  /* 0x00009f00ffae7624 */ /* 0x000fe200078e00ff */
[----:B------:R-:W-:Y:S01]  /*12e0*/  @P0 LEA R6, P2, R0, c[0x0][0x220], 0x1 ;  /* 0x0000880000060a11 */ /* 0x000fe200078408ff */
[----:B------:R-:W-:Y:S01]  /*12f0*/  IMAD.MOV.U32 R151, RZ, RZ, c[0x0][0x27c] ;  /* 0x00009f00ff977624 */ /* 0x000fe200078e00ff */
[----:B------:R-:W-:Y:S01]  /*1300*/  @P4 IADD3.X R11, R3, R13, R11, P3, !PT ;  /* 0x0000000d030b4210 */ /* 0x000fe20001ffe40b */
[----:B------:R-:W-:Y:S01]  /*1310*/  IMAD.WIDE.U32 R12, R12, c[0x0][0x260], R4 ;  /* 0x000098000c0c7a25 */ /* 0x000fe200078e0004 */
[----:B------:R-:W-:-:S02]  /*1320*/  LOP3.LUT R90, R9, 0xfffffe00, R90, 0xf8, !PT ;  /* 0xfffffe00095a7812 */ /* 0x000fc400078ef85a */
[----:B------:R-:W-:Y:S01]  /*1330*/  @P1 LEA R4, P3, R2, c[0x0][0x220], 0x1 ;  /* 0x0000880002041a11 */ /* 0x000fe200078608ff */
[----:B------:R-:W-:Y:S01]  /*1340*/  IMAD.SHL.U32 R151, R151, 0x2, RZ ;  /* 0x0000000297977824 */ /* 0x000fe200078e00ff */
[----:B------:R-:W-:Y:S01]  /*1350*/  @P0 LEA.HI.X R7, R0, c[0x0][0x224], R7, 0x1, P2 ;  /* 0x0000890000070a11 */ /* 0x000fe200010f0c07 */
[----:B------:R-:W-:Y:S01]  /*1360*/  IMAD.SHL.U32 R90, R90, 0x2, RZ ;  /* 0x000000025a5a7824 */ /* 0x000fe200078e00ff */
[----:B------:R-:W-:Y:S02]  /*1370*/  LOP3.LUT R0, R22, 0xfffffffc, RZ, 0xc0, !PT ;  /* 0xfffffffc16007812 */ /* 0x000fe400078ec0ff */
[----:B------:R-:W-:Y:S02]  /*1380*/  @P1 LEA.HI.X R5, R2, c[0x0][0x224], R3, 0x1, P3 ;  /* 0x0000890002051a11 */ /* 0x000fe400018f0c03 */
        /* <DEDUP_REMOVED lines=44> */
[C---:B---3--:R-:W-:Y:S01]  /*1650*/  IMAD.WIDE.U32 R6, R38.reuse, c[0x0][0x290], R36 ;  /* 0x0000a40026067a25 */ /* 0x048fe200078e0024 */
        /* <DEDUP_REMOVED lines=30> */
[----:B--2---:R1:W2:Y:S02]  /*1840*/  @P5 R2UR UR30, R17 ;  /* 0x00000000111e53c2 */ /* 0x0042a400000e0000 */
[----:B-1----:R-:W-:Y:S01]  /*1850*/  IMAD.IADD R17, R16, 0x1, R7 ;  /* 0x0000000110117824 */ /* 0x002fe200078e0207 */
[----:B--2---:R-:W-:Y:S01]  /*1860*/  @UP0 USHF.R.S32.HI UR39, URZ, 0x1f, UR30 ;  /* 0x0000001f3f270899 */ /* 0x004fe2000801141e */
[----:B------:R-:W-:Y:S01]  /*1870*/  IMAD.IADD R7, R20, 0x1, R8 ;  /* 0x0000000114077824 */ /* 0x000fe200078e0208 */
[----:B------:R-:W-:Y:S01]  /*1880*/  @UP0 UMOV UR38, UR30 ;  /* 0x0000001e00260c82 */ /* 0x000fe20008000000 */
[----:B------:R-:W-:Y:S01]  /*1890*/  IMAD.MOV.U32 R16, RZ, RZ, R6 ;  /* 0x000000ffff107224 */ /* 0x000fe200078e0006 */
[C---:B------:R-:W-:Y:S01]  /*18a0*/  @P3 LEA R6, P4, R148.reuse, R2, 0x6 ;  /* 0x0000000294063211 */ /* 0x040fe200078830ff */
[----:B------:R-:W-:Y:S01]  /*18b0*/  @!UP0 UMOV UR38, UR21 ;  /* 0x0000001500268c82 */ /* 0x000fe20008000000 */
[----:B----4-:R-:W-:Y:S01]  /*18c0*/  SHF.R.S32.HI R14, RZ, 0x1f, R7 ;  /* 0x0000001fff0e7819 */ /* 0x010fe20000011407 */
        /* <DEDUP_REMOVED lines=116> */
.L_x_731:
        /* <DEDUP_REMOVED lines=77> */
.L_x_689:
[----:B------:R-:W-:Y:S05]  /*24e0*/  BSYNC B0 ;  /* 0x0000000000007941 */ /* 0x000fea0003800000 */
.L_x_688:
        /* <DEDUP_REMOVED lines=39> */
.L_x_691:
[----:B------:R-:W-:Y:S05]  /*2760*/  BSYNC B0 ;  /* 0x0000000000007941 */ /* 0x000fea0003800000 */
.L_x_690:
        /* <DEDUP_REMOVED lines=40> */
.L_x_693:
[----:B------:R-:W-:Y:S05]  /*29f0*/  BSYNC B0 ;  /* 0x0000000000007941 */ /* 0x000fea0003800000 */
.L_x_692:
        /* <DEDUP_REMOVED lines=38> */
.L_x_695:
[----:B------:R-:W-:Y:S05]  /*2c60*/  BSYNC B0 ;  /* 0x0000000000007941 */ /* 0x000fea0003800000 */
.L_x_694:
        /* <DEDUP_REMOVED lines=74> */
.L_x_699:
[----:B------:R-:W-:Y:S05]  /*3110*/  BSYNC B0 ;  /* 0x0000000000007941 */ /* 0x000fea0003800000 */
.L_x_698:
        /* <DEDUP_REMOVED lines=57> */
.L_x_697:
[----:B------:R-:W-:Y:S05]  /*34b0*/  BSYNC B1 ;  /* 0x0000000000017941 */ /* 0x000fea0003800000 */
.L_x_696:
        /* <DEDUP_REMOVED lines=62> */
.L_x_703:
[----:B------:R-:W-:Y:S05]  /*38a0*/  BSYNC B0 ;  /* 0x0000000000007941 */ /* 0x000fea0003800000 */
.L_x_702:
        /* <DEDUP_REMOVED lines=57> */
.L_x_701:
[----:B------:R-:W-:Y:S05]  /*3c40*/  BSYNC B1 ;  /* 0x0000000000017941 */ /* 0x000fea0003800000 */
.L_x_700:
        /* <DEDUP_REMOVED lines=62> */
.L_x_707:
[----:B------:R-:W-:Y:S05]  /*4030*/  BSYNC B0 ;  /* 0x0000000000007941 */ /* 0x000fea0003800000 */
.L_x_706:
        /* <DEDUP_REMOVED lines=57> */
.L_x_705:
[----:B------:R-:W-:Y:S05]  /*43d0*/  BSYNC B1 ;  /* 0x0000000000017941 */ /* 0x000fea0003800000 */
.L_x_704:
        /* <DEDUP_REMOVED lines=61> */
.L_x_710:
[----:B------:R-:W-:Y:S05]  /*47b0*/  BSYNC B0 ;  /* 0x0000000000007941 */ /* 0x000fea0003800000 */
.L_x_709:
        /* <DEDUP_REMOVED lines=58> */
.L_x_687:
        /* <DEDUP_REMOVED lines=232> */
.L_x_712:
[----:B------:R-:W-:Y:S05]  /*59e0*/  BSYNC B0 ;  /* 0x0000000000007941 */ /* 0x000fea0003800000 */
.L_x_711:
        /* <DEDUP_REMOVED lines=118> */
.L_x_714:
[----:B------:R-:W-:Y:S05]  /*6150*/  BSYNC B0 ;  /* 0x0000000000007941 */ /* 0x000fea0003800000 */
.L_x_713:
        /* <DEDUP_REMOVED lines=118> */
.L_x_716:
[----:B------:R-:W-:Y:S05]  /*68c0*/  BSYNC B0 ;  /* 0x0000000000007941 */ /* 0x000fea0003800000 */
.L_x_715:
        /* <DEDUP_REMOVED lines=120> */
.L_x_686:
        /* <DEDUP_REMOVED lines=22> */
.L_x_718:
[----:B-123--:R-:W-:Y:S05]  /*71b0*/  BSYNC B0 ;  /* 0x0000000000007941 */ /* 0x00efea0003800000 */
.L_x_717:
        /* <DEDUP_REMOVED lines=17> */
.L_x_720:
[----:B------:R-:W-:Y:S05]  /*72d0*/  BSYNC B0 ;  /* 0x0000000000007941 */ /* 0x000fea0003800000 */
.L_x_719:
[----:B--2---:R2:W4:Y:S01]  /*72e0*/  SHFL.IDX PT, R5, R88, 0x2, 0x1c1f ;  /* 0x005c1f0058057f89 */ /* 0x00452200000e0000 */
[----:B------:R-:W-:Y:S01]  /*72f0*/  ISETP.GE.AND P0, PT, R12, 0x41, PT ;  /* 0x000000410c00780c */ /* 0x000fe20003f06270 */
[----:B------:R-:W-:Y:S02]  /*7300*/  BSSY B0, `(.L_x_721) ;  /* 0x000000f000007945 */ /* 0x000fe40003800000 */
[----:B------:R2:W1:Y:S10]  /*7310*/  SHFL.IDX PT, R4, R89, 0x2, 0x1c1f ;  /* 0x005c1f0059047f89 */ /* 0x00047400000e0000 */
[----:B------:R-:W-:-:S05]  /*7320*/  @!P0 BRA `(.L_x_722) ;  /* 0x000000c000008947 */ /* 0x000fca0003800000 */
[C---:B------:R-:W-:Y:S11]  /*7330*/  ISETP.GE.AND P1, PT, R20.reuse, c[0x0][0x1d4], PT ;  /* 0x0000750014007a0c */ /* 0x040ff60003f26270 */
[----:B------:R-:W-:Y:S02]  /*7340*/  @!UPT UIADD3 URZ, URZ, URZ, URZ ;  /* 0x0000003f3f3ff290 */ /* 0x000fe4000fffe03f */
[----:B------:R-:W5:Y:S01]  /*7350*/  @!P1 LDS.128 R8, [R91+0x5800] ;  /* 0x005800005b089984 */ /* 0x000f620000000c00 */
[CC--:B-1-3--:R-:W-:Y:S04]  /*7360*/  @!P1 LEA R2, P0, R20.reuse, R4.reuse, 0x1 ;  /* 0x0000000414029211 */ /* 0x0cafe800078008ff */
        /* <DEDUP_REMOVED lines=8> */
.L_x_722:
[----:B------:R-:W-:Y:S05]  /*73f0*/  BSYNC B0 ;  /* 0x0000000000007941 */ /* 0x000fea0003800000 */
.L_x_721:
[----:B-1--4-:R1:W4:Y:S01]  /*7400*/  SHFL.IDX PT, R5, R88, 0x3, 0x1c1f ;  /* 0x007c1f0058057f89 */ /* 0x01232200000e0000 */
[----:B------:R-:W-:Y:S03]  /*7410*/  ISETP.GE.AND P0, PT, R12, 0x61, PT ;  /* 0x000000610c00780c */ /* 0x000fe60003f06270 */
[----:B------:R1:W2:Y:S10]  /*7420*/  SHFL.IDX PT, R4, R89, 0x3, 0x1c1f ;  /* 0x007c1f0059047f89 */ /* 0x0002b400000e0000 */
[----:B------:R-:W-:-:S05]  /*7430*/  @!P0 BRA `(.L_x_708) ;  /* 0x000000c000008947 */ /* 0x000fca0003800000 */
[C---:B------:R-:W-:Y:S11]  /*7440*/  ISETP.GE.AND P1, PT, R20.reuse, c[0x0][0x1d4], PT ;  /* 0x0000750014007a0c */ /* 0x040ff60003f26270 */
[----:B------:R-:W-:Y:S02]  /*7450*/  @!UPT UIADD3 URZ, URZ, URZ, URZ ;  /* 0x0000003f3f3ff290 */ /* 0x000fe4000fffe03f */
[----:B------:R-:W5:Y:S01]  /*7460*/  @!P1 LDS.128 R8, [R91+0x6800] ;  /* 0x006800005b089984 */ /* 0x000f620000000c00 */
[CC--:B--23--:R-:W-:Y:S04]  /*7470*/  @!P1 LEA R2, P0, R20.reuse, R4.reuse, 0x1 ;  /* 0x0000000414029211 */ /* 0x0ccfe800078008ff */
[-C--:B----4-:R-:W-:Y:S02]  /*7480*/  @!P1 LEA.HI.X R3, R20, R5.reuse, R21, 0x1, P0 ;  /* 0x0000000514039211 */ /* 0x090fe400000f0c15 */
[----:B------:R-:W-:Y:S11]  /*7490*/  ISETP.GE.AND P0, PT, R94, c[0x0][0x1d4], PT ;  /* 0x000075005e007a0c */ /* 0x000ff60003f06270 */
[----:B------:R-:W-:Y:S02]  /*74a0*/  @!UPT UIADD3 URZ, URZ, URZ, URZ ;  /* 0x0000003f3f3ff290 */ /* 0x000fe4000fffe03f */
[C---:B------:R-:W-:Y:S04]  /*74b0*/  @!P0 LEA R4, P2, R83.reuse, R4, 0x1 ;  /* 0x0000000453048211 */ /* 0x040fe800078408ff */
[----:B------:R-:W-:Y:S01]  /*74c0*/  @!P0 LEA.HI.X R5, R83, R5, R93, 0x1, P2 ;  /* 0x0000000553058211 */ /* 0x000fe200010f0c5d */
[----:B-----5:R-:W-:Y:S04]  /*74d0*/  @!P1 ST.E.128 [R2.64], R8 ;  /* 0x0000000802009985 */ /* 0x020fe8000c101d16 */
[----:B------:R-:W2:Y:S04]  /*74e0*/  @!P0 LDS.128 R8, [R92+0x6800] ;  /* 0x006800005c088984 */ /* 0x000ea80000000c00 */
[----:B--2---:R2:W-:Y:S02]  /*74f0*/  @!P0 ST.E.128 [R4.64], R8 ;  /* 0x0000000804008985 */ /* 0x0045e4000c101d16 */
.L_x_708:
[----:B------:R-:W-:Y:S05]  /*7500*/  BSYNC B2 ;  /* 0x0000000000027941 */ /* 0x000fea0003800000 */
.L_x_685:
[----:B---3--:R-:W-:Y:S01]  /*7510*/  IMAD.U32 R2, RZ, RZ, UR6 ;  /* 0x00000006ff027e24 */ /* 0x008fe2000f8e00ff */
[----:B------:R-:W-:Y:S01]  /*7520*/  UIMAD UR5, UR6, -0x70, URZ ;  /* 0xffffff90060578a4 */ /* 0x000fe2000f8e023f */
[----:B------:R-:W-:Y:S02]  /*7530*/  BSSY B0, `(.L_x_723) ;  /* 0x0000085000007945 */ /* 0x000fe40003800000 */
[----:B------:R-:W-:Y:S03]  /*7540*/  IMAD.WIDE R2, R2, 0x70, R128 ;  /* 0x0000007002027825 */ /* 0x000fe600078e0280 */
[----:B--2-4-:R-:W-:Y:S01]  /*7550*/  IADD3 R4, R125, UR5, RZ ;  /* 0x000000057d047c10 */ /* 0x014fe2000fffe0ff */
        /* <DEDUP_REMOVED lines=8> */
[----:B------:R-:W-:Y:S03]  /*75e0*/  P2R R8, PR, RZ, 0x20 ;  /* 0x00000020ff087803 */ /* 0x000fe60000000000 */
        /* <DEDUP_REMOVED lines=89> */
[----:B------:R4:W-:Y:S08]  /*7b80*/  @P1 LDGSTS.E.BYPASS.LTC128B.128 [R90+0x2900], [R4.64], !P6 ;  /* 0x02900000045a1fae */ /* 0x0009f0000f101d56 */
[----:B------:R5:W-:Y:S08]  /*7b90*/  @P0 LDGSTS.E.BYPASS.LTC128B.128 [R90+0x3100], [R6.64], !P6 ;  /* 0x03100000065a0fae */ /* 0x000bf0000f101d56 */
[----:B------:R-:W0:Y:S01]  /*7ba0*/  LDGDEPBAR ;  /* 0x00000000000079af */ /* 0x000e220000000000 */
[C---:B----4-:R-:W-:Y:S02]  /*7bb0*/  IMAD R4, R100.reuse, c[0x0][0x20c], R2 ;  /* 0x0000830064047a24 */ /* 0x050fe400078e0202 */
[----:B------:R-:W-:Y:S04]  /*7bc0*/  IMAD.WIDE.U32 R2, R100, c[0x0][0x208], RZ ;  /* 0x0000820064027a25 */ /* 0x000fe800078e00ff */
[----:B------:R-:W-:Y:S02]  /*7bd0*/  IMAD.IADD R3, R3, 0x1, R4 ;  /* 0x0000000103037824 */ /* 0x000fe400078e0204 */
[----:B------:R-:W-:Y:S01]  /*7be0*/  IMAD R4, R118, c[0x0][0x218], RZ ;  /* 0x0000860076047a24 */ /* 0x000fe200078e02ff */
[----:B-----5:R-:W-:Y:S01]  /*7bf0*/  IADD3 R6, -R38, UR5, RZ ;  /* 0x0000000526067c10 */ /* 0x020fe2000fffe1ff */
[C---:B------:R-:W-:Y:S01]  /*7c00*/  IMAD.WIDE.U32 R2, R99.reuse, c[0x0][0x218], R2 ;  /* 0x0000860063027a25 */ /* 0x040fe200078e0002 */
[----:B------:R-:W-:Y:S04]  /*7c10*/  DEPBAR.LE SB0, 0x0 ;  /* 0x000080000000791a */ /* 0x000fe80000000000 */
[----:B------:R-:W-:Y:S01]  /*7c20*/  BAR.SYNC.DEFER_BLOCKING 0x0 ;  /* 0x0000000000007b1d */ /* 0x000fe20000010000 */
[----:B------:R-:W-:Y:S01]  /*7c30*/  IMAD R4, R99, c[0x0][0x21c], R4 ;  /* 0x0000870063047a24 */ /* 0x000fe200078e0204 */
[----:B------:R-:W-:Y:S04]  /*7c40*/  IADD3 R2, P0, R2, UR32, RZ ;  /* 0x0000002002027c10 */ /* 0x000fe8000ff1e0ff */
[----:B------:R-:W-:Y:S02]  /*7c50*/  IADD3.X R3, R3, UR29, R4, P0, !PT ;  /* 0x0000001d03037c10 */ /* 0x000fe400087fe404 */
[C---:B---3--:R-:W-:Y:S04]  /*7c60*/  LEA R12, P0, R2.reuse, c[0x0][0x1f8], 0x1 ;  /* 0x00007e00020c7a11 */ /* 0x048fe800078008ff */
[----:B------:R-:W-:Y:S01]  /*7c70*/  LEA.HI.X R7, R2, c[0x0][0x1fc], R3, 0x1, P0 ;  /* 0x00007f0002077a11 */ /* 0x000fe200000f0c03 */
[----:B------:R2:W3:Y:S01]  /*7c80*/  SHFL.IDX PT, R4, R12, RZ, 0x1c1f ;  /* 0x001c1fff0c047589 */ /* 0x0004e200000e0000 */
[----:B------:R-:W-:Y:S07]  /*7c90*/  ISETP.GE.AND P0, PT, R6, 0x1, PT ;  /* 0x000000010600780c */ /* 0x000fee0003f06270 */
[----:B------:R2:W4:Y:S06]  /*7ca0*/  SHFL.IDX PT, R5, R7, RZ, 0x1c1f ;  /* 0x001c1fff07057589 */ /* 0x00052c00000e0000 */
[----:B------:R-:W-:-:S05]  /*7cb0*/  @!P0 BRA `(.L_x_724) ;  /* 0x000000c000008947 */ /* 0x000fca0003800000 */
[C---:B------:R-:W-:Y:S11]  /*7cc0*/  ISETP.GE.AND P1, PT, R20.reuse, c[0x0][0x1d4], PT ;  /* 0x0000750014007a0c */ /* 0x040ff60003f26270 */
[----:B------:R-:W-:Y:S02]  /*7cd0*/  @!UPT UIADD3 URZ, URZ, URZ, URZ ;  /* 0x0000003f3f3ff290 */ /* 0x000fe4000fffe03f */
[----:B--2---:R-:W2:Y:S01]  /*7ce0*/  @!P1 LDS.128 R8, [R91] ;  /* 0x000000005b089984 */ /* 0x004ea20000000c00 */
[CC--:B---3--:R-:W-:Y:S04]  /*7cf0*/  @!P1 LEA R2, P0, R20.reuse, R4.reuse, 0x1 ;  /* 0x0000000414029211 */ /* 0x0c8fe800078008ff */
[-C--:B----4-:R-:W-:Y:S02]  /*7d00*/  @!P1 LEA.HI.X R3, R20, R5.reuse, R21, 0x1, P0 ;  /* 0x0000000514039211 */ /* 0x090fe400000f0c15 */
[----:B------:R-:W-:Y:S11]  /*7d10*/  ISETP.GE.AND P0, PT, R94, c[0x0][0x1d4], PT ;  /* 0x000075005e007a0c */ /* 0x000ff60003f06270 */
[----:B------:R-:W-:Y:S02]  /*7d20*/  @!UPT UIADD3 URZ, URZ, URZ, URZ ;  /* 0x0000003f3f3ff290 */ /* 0x000fe4000fffe03f */
[C---:B------:R-:W-:Y:S04]  /*7d30*/  @!P0 LEA R4, P2, R83.reuse, R4, 0x1 ;  /* 0x0000000453048211 */ /* 0x040fe800078408ff */
[----:B------:R-:W-:Y:S01]  /*7d40*/  @!P0 LEA.HI.X R5, R83, R5, R93, 0x1, P2 ;  /* 0x0000000553058211 */ /* 0x000fe200010f0c5d */
[----:B--2---:R-:W-:Y:S04]  /*7d50*/  @!P1 ST.E.128 [R2.64], R8 ;  /* 0x0000000802009985 */ /* 0x004fe8000c101d16 */
[----:B------:R-:W2:Y:S04]  /*7d60*/  @!P0 LDS.128 R8, [R92] ;  /* 0x000000005c088984 */ /* 0x000ea80000000c00 */
[----:B--2---:R2:W-:Y:S02]  /*7d70*/  @!P0 ST.E.128 [R4.64], R8 ;  /* 0x0000000804008985 */ /* 0x0045e4000c101d16 */
.L_x_724:
[----:B------:R-:W-:Y:S05]  /*7d80*/  BSYNC B0 ;  /* 0x0000000000007941 */ /* 0x000fea0003800000 */
.L_x_723:
[----:B--2-4-:R2:W4:Y:S01]  /*7d90*/  SHFL.IDX PT, R5, R7, 0x1, 0x1c1f ;  /* 0x003c1f0007057f89 */ /* 0x01452200000e0000 */
        /* <DEDUP_REMOVED lines=16> */
.L_x_726:
[----:B------:R-:W-:Y:S05]  /*7ea0*/  BSYNC B0 ;  /* 0x0000000000007941 */ /* 0x000fea0003800000 */
.L_x_725:
[----:B---34-:R3:W4:Y:S01]  /*7eb0*/  SHFL.IDX PT, R5, R7, 0x2, 0x1c1f ;  /* 0x005c1f0007057f89 */ /* 0x01872200000e0000 */
[----:B------:R-:W-:Y:S01]  /*7ec0*/  ISETP.GE.AND P0, PT, R6, 0x41, PT ;  /* 0x000000410600780c */ /* 0x000fe20003f06270 */
[----:B------:R-:W-:Y:S02]  /*7ed0*/  BSSY B0, `(.L_x_727) ;  /* 0x000000f000007945 */ /* 0x000fe40003800000 */
        /* <DEDUP_REMOVED lines=14> */
.L_x_728:
[----:B------:R-:W-:Y:S05]  /*7fc0*/  BSYNC B0 ;  /* 0x0000000000007941 */ /* 0x000fea0003800000 */
.L_x_727:
[----:B------:R2:W3:Y:S01]  /*7fd0*/  SHFL.IDX PT, R3, R7, 0x3, 0x1c1f ;  /* 0x007c1f0007037f89 */ /* 0x0004e200000e0000 */
[----:B------:R-:W-:Y:S01]  /*7fe0*/  ISETP.GE.AND P0, PT, R6, 0x61, PT ;  /* 0x000000610600780c */ /* 0x000fe20003f06270 */
[----:B------:R-:W-:Y:S02]  /*7ff0*/  BSSY B0, `(.L_x_729) ;  /* 0x000000f000007945 */ /* 0x000fe40003800000 */
[----:B------:R2:W4:Y:S10]  /*8000*/  SHFL.IDX PT, R2, R12, 0x3, 0x1c1f ;  /* 0x007c1f000c027f89 */ /* 0x00053400000e0000 */
[----:B------:R-:W-:-:S05]  /*8010*/  @!P0 BRA `(.L_x_730) ;  /* 0x000000c000008947 */ /* 0x000fca0003800000 */
[C---:B------:R-:W-:Y:S11]  /*8020*/  ISETP.GE.AND P1, PT, R20.reuse, c[0x0][0x1d4], PT ;  /* 0x0000750014007a0c */ /* 0x040ff60003f26270 */
[----:B------:R-:W-:Y:S02]  /*8030*/  @!UPT UIADD3 URZ, URZ, URZ, URZ ;  /* 0x0000003f3f3ff290 */ /* 0x000fe4000fffe03f */
[----:B-1----:R-:W1:Y:S01]  /*8040*/  @!P1 LDS.128 R8, [R91+0x3000] ;  /* 0x003000005b089984 */ /* 0x002e620000000c00 */
[CC--:B----4-:R-:W-:Y:S04]  /*8050*/  @!P1 LEA R4, P0, R20.reuse, R2.reuse, 0x1 ;  /* 0x0000000214049211 */ /* 0x0d0fe800078008ff */
[-C--:B---3--:R-:W-:Y:S02]  /*8060*/  @!P1 LEA.HI.X R5, R20, R3.reuse, R21, 0x1, P0 ;  /* 0x0000000314059211 */ /* 0x088fe400000f0c15 */
[----:B------:R-:W-:Y:S11]  /*8070*/  ISETP.GE.AND P0, PT, R94, c[0x0][0x1d4], PT ;  /* 0x000075005e007a0c */ /* 0x000ff60003f06270 */
[----:B------:R-:W-:Y:S02]  /*8080*/  @!UPT UIADD3 URZ, URZ, URZ, URZ ;  /* 0x0000003f3f3ff290 */ /* 0x000fe4000fffe03f */
[C---:B------:R-:W-:Y:S04]  /*8090*/  @!P0 LEA R2, P2, R83.reuse, R2, 0x1 ;  /* 0x0000000253028211 */ /* 0x040fe800078408ff */
[----:B------:R-:W-:Y:S01]  /*80a0*/  @!P0 LEA.HI.X R3, R83, R3, R93, 0x1, P2 ;  /* 0x0000000353038211 */ /* 0x000fe200010f0c5d */
[----:B-1----:R-:W-:Y:S04]  /*80b0*/  @!P1 ST.E.128 [R4.64], R8 ;  /* 0x0000000804009985 */ /* 0x002fe8000c101d16 */
[----:B--2---:R-:W1:Y:S04]  /*80c0*/  @!P0 LDS.128 R4, [R92+0x3000] ;  /* 0x003000005c048984 */ /* 0x004e680000000c00 */
[----:B-1----:R1:W-:Y:S02]  /*80d0*/  @!P0 ST.E.128 [R2.64], R4 ;  /* 0x0000000402008985 */ /* 0x0023e4000c101d16 */
.L_x_730:
[----:B------:R-:W-:Y:S05]  /*80e0*/  BSYNC B0 ;  /* 0x0000000000007941 */ /* 0x000fea0003800000 */
.L_x_729:
[----:B------:R-:W-:Y:S02]  /*80f0*/  UISETP.GT.AND UP0, UPT, UR6, UR7, UPT ;  /* 0x000000070600728c */ /* 0x000fe4000bf04270 */
[----:B------:R-:W-:Y:S04]  /*8100*/  UIADD3 UR6, UR6, -0x1, URZ ;  /* 0xffffffff06067890 */ /* 0x000fe8000fffe03f */
[----:B------:R-:W-:Y:S05]  /*8110*/  PLOP3.LUT P0, PT, PT, PT, UP0, 0x80, 0x0 ;  /* 0x000000000000781c */ /* 0x000fea0003f0f008 */
[----:B------:R-:W-:Y:S02]  /*8120*/  @UP0 USHF.R.S32.HI UR9, URZ, 0x1f, UR6 ;  /* 0x0000001f3f090899 */ /* 0x000fe40008011406 */
[----:B------:R-:W-:Y:S04]  /*8130*/  @UP0 UIMAD UR5, UR11, UR6, URZ ;  /* 0x000000060b0502a4 */ /* 0x000fe8000f8e023f */
[----:B------:R-:W-:Y:S02]  /*8140*/  @UP0 UIMAD UR5, UR9, UR26, UR5 ;  /* 0x0000001a090502a4 */ /* 0x000fe4000f8e0205 */
[----:B-1--4-:R-:W-:Y:S02]  /*8150*/  @P0 IMAD.MOV.U32 R2, RZ, RZ, R130 ;  /* 0x000000ffff020224 */ /* 0x012fe400078e0082 */
[----:B---3--:R-:W-:Y:S04]  /*8160*/  @P0 IMAD.MOV.U32 R3, RZ, RZ, R127 ;  /* 0x000000ffff030224 */ /* 0x008fe800078e007f */
[----:B------:R-:W-:Y:S05]  /*8170*/  @P0 IMAD.WIDE.U32 R2, R145, UR6, R2 ;  /* 0x0000000691020c25 */ /* 0x000fea000f8e0002 */
[C---:B--2---:R-:W-:Y:S02]  /*8180*/  @P0 LEA R12, P1, R2.reuse, c[0x0][0x220], 0x1 ;  /* 0x00008800020c0a11 */ /* 0x044fe400078208ff */
[----:B------:R-:W-:Y:S04]  /*8190*/  @P0 IADD3 R3, R3, UR5, RZ ;  /* 0x0000000503030c10 */ /* 0x000fe8000fffe0ff */
[----:B------:R-:W-:Y:S02]  /*81a0*/  @P0 LEA.HI.X R13, R2, c[0x0][0x224], R3, 0x1, P1 ;  /* 0x00008900020d0a11 */ /* 0x000fe400008f0c03 */
        /* <DEDUP_REMOVED lines=25> */
.L_x_684:
[----:B------:R-:W-:Y:S01]  /*8340*/  UIADD3 UR6, UR17, 0x7f, URZ ;  /* 0x0000007f11067890 */ /* 0x000fe2000fffe03f */
[----:B------:R-:W-:Y:S01]  /*8350*/  PLOP3.LUT P4, PT, PT, PT, PT, 0x80, 0x0 ;  /* 0x000000000000781c */ /* 0x000fe20003f8f070 */
[----:B------:R-:W-:Y:S01]  /*8360*/  ULDC.64 UR4, c[0x0][0x2c8] ;  /* 0x0000b20000047ab9 */ /* 0x000fe20000000a00 */
[----:B------:R-:W-:Y:S01]  /*8370*/  CS2R R178, SRZ ;  /* 0x0000000000b27805 */ /* 0x000fe2000001ff00 */
[----:B------:R-:W-:Y:S01]  /*8380*/  UIMAD.WIDE.U32 UR8, UR6, UR4, URZ ;  /* 0x00000004060872a5 */ /* 0x000fe2000f8e003f */
[----:B------:R-:W-:Y:S01]  /*8390*/  CS2R R176, SRZ ;  /* 0x0000000000b07805 */ /* 0x000fe2000001ff00 */
[----:B------:R-:W-:Y:S01]  /*83a0*/  CS2R R182, SRZ ;  /* 0x0000000000b67805 */ /* 0x000fe2000001ff00 */
[----:B------:R-:W-:Y:S01]  /*83b0*/  UMOV UR4, URZ ;  /* 0x0000003f00047c82 */ /* 0x000fe20008000000 */
[----:B------:R-:W-:Y:S01]  /*83c0*/  CS2R R180, SRZ ;  /* 0x0000000000b47805 */ /* 0x000fe2000001ff00 */
[----:B------:R-:W-:Y:S01]  /*83d0*/  @UP2 USHF.R.U32.HI UR6, URZ, UR5, UR9 ;  /* 0x000000053f062299 */ /* 0x000fe20008011609 */
[----:B-1----:R-:W-:Y:S01]  /*83e0*/  IMAD.MOV.U32 R15, RZ, RZ, RZ ;  /* 0x000000ffff0f7224 */ /* 0x002fe200078e00ff */
[----:B------:R-:W-:Y:S01]  /*83f0*/  MOV R11, RZ ;  /* 0x000000ff000b7202 */ /* 0x000fe20000000f00 */
[----:B------:R-:W-:Y:S01]  /*8400*/  IMAD.MOV.U32 R174, RZ, RZ, RZ ;  /* 0x000000ffffae7224 */ /* 0x000fe200078e00ff */
[----:B------:R-:W-:Y:S01]  /*8410*/  UIADD3 UR5, UR12, UR6, URZ ;  /* 0x000000060c057290 */ /* 0x000fe2000fffe03f */
[----:B------:R-:W-:Y:S01]  /*8420*/  IMAD.MOV.U32 R172, RZ, RZ, RZ ;  /* 0x000000ffffac7224 */ /* 0x000fe200078e00ff */
[----:B------:R-:W-:Y:S01]  /*8430*/  CS2R R16, SRZ ;  /* 0x0000000000107805 */ /* 0x000fe2000001ff00 */
[----:B------:R-:W-:Y:S01]  /*8440*/  MOV R170, RZ ;  /* 0x000000ff00aa7202 */ /* 0x000fe20000000f00 */
[----:B------:R-:W-:Y:S01]  /*8450*/  UIMAD.WIDE UR4, UR5, -0x6db6db6d, UR4 ;  /* 0x92492493050478a5 */ /* 0x000fe2000f8e0204 */
[----:B------:R-:W-:Y:S01]  /*8460*/  IMAD.MOV.U32 R168, RZ, RZ, RZ ;  /* 0x000000ffffa87224 */ /* 0x000fe200078e00ff */
[----:B------:R-:W-:Y:S01]  /*8470*/  CS2R R18, SRZ ;  /* 0x0000000000127805 */ /* 0x000fe2000001ff00 */
[----:B------:R-:W-:Y:S01]  /*8480*/  MOV R162, RZ ;  /* 0x000000ff00a27202 */ /* 0x000fe20000000f00 */
[----:B------:R-:W-:Y:S01]  /*8490*/  USHF.R.U32.HI UR4, URZ, 0x1f, UR5 ;  /* 0x0000001f3f047899 */ /* 0x000fe20008011605 */
[----:B------:R-:W-:Y:S01]  /*84a0*/  CS2R R12, SRZ ;  /* 0x00000000000c7805 */ /* 0x000fe2000001ff00 */
[----:B------:R-:W-:Y:S01]  /*84b0*/  IMAD.MOV.U32 R160, RZ, RZ, RZ ;  /* 0x000000ffffa07224 */ /* 0x000fe200078e00ff */
[----:B------:R-:W-:Y:S01]  /*84c0*/  MOV R166, RZ ;  /* 0x000000ff00a67202 */ /* 0x000fe20000000f00 */
[----:B------:R-:W-:Y:S01]  /*84d0*/  ULEA.HI.SX32 UR4, UR5, UR4, 0x1a ;  /* 0x0000000405047291 */ /* 0x000fe2000f8fd23f */
[----:B------:R-:W-:Y:S01]  /*84e0*/  IMAD.MOV.U32 R164, RZ, RZ, RZ ;  /* 0x000000ffffa47224 */ /* 0x000fe200078e00ff */
[----:B------:R-:W-:Y:S01]  /*84f0*/  CS2R R158, SRZ ;  /* 0x00000000009e7805 */ /* 0x000fe2000001ff00 */
[----:B-----5:R-:W-:Y:S01]  /*8500*/  CS2R R22, SRZ ;  /* 0x0000000000167805 */ /* 0x020fe2000001ff00 */
[----:B------:R-:W-:Y:S01]  /*8510*/  UISETP.LT.AND UP0, UPT, UR13, UR4, UPT ;  /* 0x000000040d00728c */ /* 0x000fe2000bf01270 */
[----:B------:R-:W-:Y:S01]  /*8520*/  MOV R156, RZ ;  /* 0x000000ff009c7202 */ /* 0x000fe20000000f00 */
[----:B------:R-:W-:Y:S01]  /*8530*/  IMAD.MOV.U32 R154, RZ, RZ, RZ ;  /* 0x000000ffff9a7224 */ /* 0x000fe200078e00ff */
[----:B------:R-:W-:Y:S01]  /*8540*/  CS2R R24, SRZ ;  /* 0x0000000000187805 */ /* 0x000fe2000001ff00 */
[----:B------:R-:W-:Y:S01]  /*8550*/  USEL UR13, UR13, UR4, UP0 ;  /* 0x000000040d0d7287 */ /* 0x000fe20008000000 */
[----:B------:R-:W-:Y:S01]  /*8560*/  MOV R152, RZ ;  /* 0x000000ff00987202 */ /* 0x000fe20000000f00 */
[----:B------:R-:W-:Y:S01]  /*8570*/  CS2R R146, SRZ ;  /* 0x0000000000927805 */ /* 0x000fe2000001ff00 */
[----:B------:R-:W-:Y:S01]  /*8580*/  IMAD.MOV.U32 R144, RZ, RZ, RZ ;  /* 0x000000ffff907224 */ /* 0x000fe200078e00ff */
[----:B------:R-:W-:Y:S01]  /*8590*/  UISETP.GE.AND UP0, UPT, UR13, 0x1, UPT ;  /* 0x000000010d00788c */ /* 0x000fe2000bf06270 */
[----:B------:R-:W-:Y:S01]  /*85a0*/  CS2R R20, SRZ ;  /* 0x0000000000147805 */ /* 0x000fe2000001ff00 */
[----:B------:R-:W-:Y:S01]  /*85b0*/  MOV R150, RZ ;  /* 0x000000ff00967202 */ /* 0x000fe20000000f00 */
[----:B------:R-:W-:Y:S01]  /*85c0*/  IMAD.MOV.U32 R148, RZ, RZ, RZ ;  /* 0x000000ffff947224 */ /* 0x000fe200078e00ff */
[----:B------:R-:W-:Y:S01]  /*85d0*/  CS2R R142, SRZ ;  /* 0x00000000008e7805 */ /* 0x000fe2000001ff00 */
[----:B------:R-:W-:Y:S01]  /*85e0*/  CS2R R28, SRZ ;  /* 0x00000000001c7805 */ /* 0x000fe2000001ff00 */
[----:B------:R-:W-:Y:S01]  /*85f0*/  PLOP3.LUT P0, PT, PT, PT, UP0, 0x80, 0x0 ;  /* 0x000000000000781c */ /* 0x000fe20003f0f008 */
[----:B------:R-:W-:Y:S01]  /*8600*/  IMAD.MOV.U32 R138, RZ, RZ, RZ ;  /* 0x000000ffff8a7224 */ /* 0x000fe200078e00ff */
[----:B------:R-:W-:Y:S01]  /*8610*/  MOV R140, RZ ;  /* 0x000000ff008c7202 */ /* 0x000fe20000000f00 */
        /* <DEDUP_REMOVED lines=24> */
[----:B------:R-:W-:Y:S01]  /*87a0*/  USHF.R.S32.HI UR6, URZ, 0x1f, UR19 ;  /* 0x0000001f3f067899 */ /* 0x000fe20008011413 */
[----:B------:R-:W-:Y:S01]  /*87b0*/  SHF.R.S32.HI R244, RZ, 0x1f, R246 ;  /* 0x0000001ffff47819 */ /* 0x000fe200000114f6 */
[----:B------:R-:W-:Y:S02]  /*87c0*/  ULDC.64 UR4, c[0x0][0x178] ;  /* 0x00005e0000047ab9 */ /* 0x000fe40000000a00 */
        /* <DEDUP_REMOVED lines=9> */
[----:B------:R-:W-:Y:S02]  /*8860*/  UISETP.NE.U32.AND UP0, UPT, URZ, UR6, UPT ;  /* 0x000000063f00728c */ /* 0x000fe4000bf05070 */
[----:B------:R-:W-:Y:S02]  /*8870*/  ULDC.64 UR4, c[0x0][0x1b8] ;  /* 0x00006e0000047ab9 */ /* 0x000fe40000000a00 */
[----:B------:R-:W-:Y:S02]  /*8880*/  UISETP.NE.AND.EX UP0, UPT, URZ, UR7, UPT, UP0 ;  /* 0x000000073f00728c */ /* 0x000fe4000bf05300 */
[----:B------:R-:W-:Y:S02]  /*8890*/  USHF.R.S32.HI UR7, URZ, 0x1f, UR21 ;  /* 0x0000001f3f077899 */ /* 0x000fe40008011415 */
[----:B------:R-:W-:Y:S02]  /*88a0*/  UIADD3 UR9, UR9, UR19, URZ ;  /* 0x0000001309097290 */ /* 0x000fe4000fffe03f */
[----:B------:R-:W-:-:S02]  /*88b0*/  UIMAD UR6, UR15, UR4, URZ ;  /* 0x000000040f0672a4 */ /* 0x000fc4000f8e023f */
[----:B------:R-:W-:Y:S02]  /*88c0*/  USEL UR7, UR7, URZ, !UP0 ;  /* 0x0000003f07077287 */ /* 0x000fe4000c000000 */
[----:B------:R-:W-:Y:S01]  /*88d0*/  UIMAD UR6, UR16, UR5, UR6 ;  /* 0x00000005100672a4 */ /* 0x000fe2000f8e0206 */
[----:B-1----:R-:W-:Y:S01]  /*88e0*/  LEA.HI R2, R244, R246, RZ, 0x3 ;  /* 0x000000f6f4027211 */ /* 0x002fe200078f18ff */
[----:B------:R-:W-:Y:S02]  /*88f0*/  UIMAD.WIDE.U32 UR10, UR16, UR4, UR8 ;  /* 0x00000004100a72a5 */ /* 0x000fe4000f8e0008 */
[----:B------:R-:W-:Y:S01]  /*8900*/  USEL UR8, UR21, URZ, !UP0 ;  /* 0x0000003f15087287 */ /* 0x000fe2000c000000 */
[----:B------:R-:W-:Y:S01]  /*8910*/  LOP3.LUT R0, R2, 0xfffffff8, RZ, 0xc0, !PT ;  /* 0xfffffff802007812 */ /* 0x000fe200078ec0ff */
[----:B------:R-:W-:Y:S01]  /*8920*/  ULDC.64 UR4, c[0x0][0x1c0] ;  /* 0x0000700000047ab9 */ /* 0x000fe20000000a00 */
[----:B------:R-:W-:Y:S01]  /*8930*/  SHF.R.S32.HI R77, RZ, 0x3, R2 ;  /* 0x00000003ff4d7819 */ /* 0x000fe20000011402 */
[----:B------:R-:W-:-:S02]  /*8940*/  UIMAD UR7, UR7, UR4, URZ ;  /* 0x00000004070772a4 */ /* 0x000fc4000f8e023f */
[----:B------:R-:W-:Y:S01]  /*8950*/  IMAD.IADD R6, R246, 0x1, -R0 ;  /* 0x00000001f6067824 */ /* 0x000fe200078e0a00 */
[----:B------:R-:W-:Y:S02]  /*8960*/  UIADD3 UR11, UR11, UR6, URZ ;  /* 0x000000060b0b7290 */ /* 0x000fe4000fffe03f */
[----:B------:R-:W-:Y:S01]  /*8970*/  UIMAD UR5, UR8, UR5, UR7 ;  /* 0x00000005080572a4 */ /* 0x000fe2000f8e0207 */
[C---:B------:R-:W-:Y:S01]  /*8980*/  IMAD R247, R6.reuse, 0x10, R77 ;  /* 0x0000001006f77824 */ /* 0x040fe200078e024d */
[----:B------:R-:W-:Y:S01]  /*8990*/  UIMAD.WIDE.U32 UR8, UR8, UR4, UR10 ;  /* 0x00000004080872a5 */ /* 0x000fe2000f8e000a */
[----:B------:R-:W-:Y:S02]  /*89a0*/  IMAD.SHL.U32 R6, R6, 0x8, RZ ;  /* 0x0000000806067824 */ /* 0x000fe400078e00ff */
[----:B------:R-:W-:Y:S01]  /*89b0*/  ULDC UR10, c[0x0][0x2c4] ;  /* 0x0000b100000a7ab9 */ /* 0x000fe20000000800 */
[----:B------:R-:W-:Y:S01]  /*89c0*/  IADD3 R4, R247, UR17, RZ ;  /* 0x00000011f7047c10 */ /* 0x000fe2000fffe0ff */
[----:B------:R-:W-:Y:S01]  /*89d0*/  UIADD3 UR5, UR9, UR5, URZ ;  /* 0x0000000509057290 */ /* 0x000fe2000fffe03f */
[----:B------:R-:W-:Y:S01]  /*89e0*/  IMAD.U32 R3, RZ, RZ, UR9 ;  /* 0x00000009ff037e24 */ /* 0x000fe2000f8e00ff */
[----:B------:R-:W-:Y:S01]  /*89f0*/  UIMAD UR10, UR20, UR10, URZ ;  /* 0x0000000a140a72a4 */ /* 0x000fe2000f8e023f */
[----:B------:R1:W-:Y:S01]  /*8a00*/  STL [R1+0x3c], R247 ;  /* 0x00003cf701007387 */ /* 0x0003e20000100800 */
[----:B------:R-:W-:Y:S01]  /*8a10*/  @P1 IMAD.HI.U32 R2, R4, c[0x0][0x2c8], RZ ;  /* 0x0000b20004021a27 */ /* 0x000fe200078e00ff */
[----:B------:R-:W-:-:S03]  /*8a20*/  ISETP.GE.AND P4, PT, R6, c[0x0][0x198], PT ;  /* 0x0000660006007a0c */ /* 0x000fc60003f86270 */
[----:B------:R-:W-:Y:S01]  /*8a30*/  IMAD.MOV.U32 R0, RZ, RZ, R4 ;  /* 0x000000ffff007224 */ /* 0x000fe200078e0004 */
[----:B------:R-:W-:Y:S01]  /*8a40*/  @P0 SHF.R.U32.HI R0, RZ, c[0x0][0x2cc], R2 ;  /* 0x0000b300ff000a19 */ /* 0x000fe20000011602 */
[----:B------:R-:W-:Y:S02]  /*8a50*/  IMAD.U32 R2, RZ, RZ, UR8 ;  /* 0x00000008ff027e24 */ /* 0x000fe4000f8e00ff */
[----:B------:R-:W-:Y:S01]  /*8a60*/  IMAD.U32 R3, RZ, RZ, UR5 ;  /* 0x00000005ff037e24 */ /* 0x000fe2000f8e00ff */
        /* <DEDUP_REMOVED lines=25> */
[----:B------:R-:W-:Y:S02]  /*8c00*/  LEA.HI R83, R2, R0, RZ, 0x3 ;  /* 0x0000000002537211 */ /* 0x000fe400078f18ff */
[----:B------:R-:W-:Y:S02]  /*8c10*/  IADD3 R5, R77, UR17, RZ ;  /* 0x000000114d057c10 */ /* 0x000fe4000fffe0ff */
[----:B------:R-:W-:Y:S02]  /*8c20*/  LOP3.LUT R2, R3, 0xfffffff8, RZ, 0xc0, !PT ;  /* 0xfffffff803027812 */ /* 0x000fe400078ec0ff */
[----:B------:R-:W-:-:S02]  /*8c30*/  LOP3.LUT R3, R83, 0xfffffff8, RZ, 0xc0, !PT ;  /* 0xfffffff853037812 */ /* 0x000fc400078ec0ff */
[----:B------:R-:W-:Y:S01]  /*8c40*/  ISETP.GE.AND P0, PT, R5, UR10, PT ;  /* 0x0000000a05007c0c */ /* 0x000fe2000bf06270 */
[----:B------:R-:W-:Y:S02]  /*8c50*/  IMAD.IADD R70, R246, 0x1, -R2 ;  /* 0x00000001f6467824 */ /* 0x000fe400078e0a02 */
[----:B------:R-:W-:Y:S02]  /*8c60*/  IMAD.IADD R82, R0, 0x1, -R3 ;  /* 0x0000000100527824 */ /* 0x000fe400078e0a03 */
[----:B------:R-:W-:Y:S02]  /*8c70*/  IMAD.SHL.U32 R71, R70, 0x8, RZ ;  /* 0x0000000846477824 */ /* 0x000fe400078e00ff */
[----:B------:R-:W-:Y:S02]  /*8c80*/  IMAD.MOV.U32 R2, RZ, RZ, 0x10 ;  /* 0x00000010ff027424 */ /* 0x000fe400078e00ff */
[----:B------:R-:W-:Y:S01]  /*8c90*/  IMAD.MOV.U32 R3, RZ, RZ, 0x20 ;  /* 0x00000020ff037424 */ /* 0x000fe200078e00ff */
        /* <DEDUP_REMOVED lines=15> */
.L_x_734:
[----:B-1-34-:R-:W-:Y:S05]  /*8d90*/  BSYNC B0 ;  /* 0x0000000000007941 */ /* 0x01afea0003800000 */
.L_x_733:
        /* <DEDUP_REMOVED lines=11> */
.L_x_736:
[----:B------:R-:W-:Y:S05]  /*8e50*/  BSYNC B0 ;  /* 0x0000000000007941 */ /* 0x000fea0003800000 */
.L_x_735:
        /* <DEDUP_REMOVED lines=11> */
.L_x_738:
[----:B------:R-:W-:Y:S05]  /*8f10*/  BSYNC B0 ;  /* 0x0000000000007941 */ /* 0x000fea0003800000 */
.L_x_737:
        /* <DEDUP_REMOVED lines=11> */
.L_x_740:
[----:B------:R-:W-:Y:S05]  /*8fd0*/  BSYNC B0 ;  /* 0x0000000000007941 */ /* 0x000fea0003800000 */
.L_x_739:
        /* <DEDUP_REMOVED lines=11> */
.L_x_742:
[----:B------:R-:W-:Y:S05]  /*9090*/  BSYNC B0 ;  /* 0x0000000000007941 */ /* 0x000fea0003800000 */
.L_x_741:
        /* <DEDUP_REMOVED lines=11> */
.L_x_744:
[----:B------:R-:W-:Y:S05]  /*9150*/  BSYNC B0 ;  /* 0x0000000000007941 */ /* 0x000fea0003800000 */
.L_x_743:
        /* <DEDUP_REMOVED lines=11> */
.L_x_746:
[----:B------:R-:W-:Y:S05]  /*9210*/  BSYNC B0 ;  /* 0x0000000000007941 */ /* 0x000fea0003800000 */
.L_x_745:
[----:B-123--:R-:W1:Y:S01]  /*9220*/  SHFL.IDX PT, R8, R8, 0x7, 0x181f ;  /* 0x00f81f0008087f89 */ /* 0x00ee6200000e0000 */
[----:B----4-:R-:W-:Y:S01]  /*9230*/  IADD3 R3, R5, 0x70, RZ ;  /* 0x0000007005037810 */ /* 0x010fe20007ffe0ff */
[----:B------:R-:W-:Y:S01]  /*9240*/  UMOV UR6, 0x70 ;  /* 0x0000007000067882 */ /* 0x000fe20000000000 */
[----:B------:R-:W-:Y:S01]  /*9250*/  IMAD.MOV.U32 R248, RZ, RZ, c[0x0][0x2b8] ;  /* 0x0000ae00fff87624 */ /* 0x000fe200078e00ff */
[----:B------:R-:W2:Y:S01]  /*9260*/  SHFL.IDX PT, R9, R9, 0x7, 0x181f ;  /* 0x00f81f0009097f89 */ /* 0x000ea200000e0000 */
[----:B------:R-:W-:Y:S01]  /*9270*/  ISETP.GE.AND P1, PT, R3, UR10, PT ;  /* 0x0000000a03007c0c */ /* 0x000fe2000bf26270 */
[----:B------:R-:W-:Y:S01]  /*9280*/  UIMAD UR6, UR13, UR6, -0x70 ;  /* 0xffffff900d0674a4 */ /* 0x000fe2000f8e0206 */
[----:B------:R-:W-:Y:S01]  /*9290*/  IMAD.MOV.U32 R98, RZ, RZ, RZ ;  /* 0x000000ffff627224 */ /* 0x000fe200078e00ff */
[----:B------:R-:W-:Y:S01]  /*92a0*/  ISETP.NE.AND P2, PT, R248, 0x1, PT ;  /* 0x00000001f800780c */ /* 0x000fe20003f45270 */
[----:B------:R-:W-:Y:S02]  /*92b0*/  USHF.R.S32.HI UR7, URZ, 0x1f, UR11 ;  /* 0x0000001f3f077899 */ /* 0x000fe4000801140b */
[----:B------:R-:W-:Y:S01]  /*92c0*/  ULDC.64 UR4, c[0x0][0x2b0] ;  /* 0x0000ac0000047ab9 */ /* 0x000fe20000000a00 */
[----:B------:R-:W-:Y:S01]  /*92d0*/  IADD3 R0, R247, UR6, RZ ;  /* 0x00000006f7007c10 */ /* 0x000fe2000fffe0ff */
[----:B------:R-:W-:-:S02]  /*92e0*/  UIMAD UR7, UR7, UR4, URZ ;  /* 0x00000004070772a4 */ /* 0x000fc4000f8e023f */
[----:B------:R-:W-:Y:S01]  /*92f0*/  UIMAD.WIDE.U32 UR8, UR11, UR4, URZ ;  /* 0x000000040b0872a5 */ /* 0x000fe2000f8e003f */
[C---:B------:R-:W-:Y:S01]  /*9300*/  ISETP.GE.AND P0, PT, R0.reuse, UR14, PT ;  /* 0x0000000e00007c0c */ /* 0x040fe2000bf06270 */
[----:B------:R-:W-:Y:S01]  /*9310*/  UIMAD UR7, UR11, UR5, UR7 ;  /* 0x000000050b0772a4 */ /* 0x000fe2000f8e0207 */
[----:B------:R-:W-:Y:S01]  /*9320*/  @!P1 IMAD.SHL.U32 R10, R69, 0x2, RZ ;  /* 0x00000002450a9824 */ /* 0x000fe200078e00ff */
[----:B------:R-:W-:Y:S01]  /*9330*/  IADD3 R5, R0, UR18, RZ ;  /* 0x0000001200057c10 */ /* 0x000fe2000fffe0ff */
[----:B------:R-:W-:Y:S01]  /*9340*/  ULDC.64 UR4, c[0x0][0x1e8] ;  /* 0x00007a0000047ab9 */ /* 0x000fe20000000a00 */
[----:B------:R-:W-:Y:S01]  /*9350*/  ISETP.GT.OR P0, PT, R247, 0x6f, P0 ;  /* 0x0000006ff700780c */ /* 0x000fe20000704670 */
[----:B------:R-:W-:Y:S01]  /*9360*/  UIADD3 UR7, UR9, UR7, URZ ;  /* 0x0000000709077290 */ /* 0x000fe2000fffe03f */
[----:B-1----:R-:W-:Y:S01]  /*9370*/  @!P1 LEA R8, P3, R71, R8, 0x1 ;  /* 0x0000000847089211 */ /* 0x002fe200078608ff */
[----:B------:R-:W-:-:S03]  /*9380*/  @P2 IMAD.HI.U32 R3, R5, c[0x0][0x2bc], RZ ;  /* 0x0000af0005032a27 */ /* 0x000fc600078e00ff */
[----:B--2---:R-:W-:Y:S01]  /*9390*/  @!P1 LEA.HI.X R9, R71, R9, R241, 0x1, P3 ;  /* 0x0000000947099211 */ /* 0x004fe200018f0cf1 */
[----:B------:R-:W-:Y:S01]  /*93a0*/  IMAD.MOV.U32 R0, RZ, RZ, R5 ;  /* 0x000000ffff007224 */ /* 0x000fe200078e0005 */
[----:B------:R-:W-:-:S03]  /*93b0*/  @P2 SHF.R.U32.HI R0, RZ, c[0x0][0x2c0], R3 ;  /* 0x0000b000ff002a19 */ /* 0x000fc60000011603 */
[----:B------:R-:W-:Y:S01]  /*93c0*/  @!PT LDS RZ, [RZ] ;  /* 0x00000000fffff984 */ /* 0x000fe20000000800 */
[----:B------:R1:W-:Y:S02]  /*93d0*/  @!P1 LDGSTS.E.BYPASS.LTC128B.128 [R10+0xa900], [R8.64], !P4 ;  /* 0x0a900000080a9fae */ /* 0x0003e4000e101d56 */
[C---:B------:R-:W-:Y:S02]  /*93e0*/  @!P0 IADD3 R3, P2, R0.reuse, UR8, RZ ;  /* 0x0000000800038c10 */ /* 0x040fe4000ff5e0ff */
[----:B------:R-:W0:Y:S02]  /*93f0*/  LDGDEPBAR ;  /* 0x00000000000079af */ /* 0x000e240000000000 */
[----:B------:R-:W-:Y:S02]  /*9400*/  @!P0 LEA.HI.X.SX32 R7, R0, UR7, 0x1, P2 ;  /* 0x0000000700078c11 */ /* 0x000fe400090f0eff */
[----:B------:R-:W-:-:S04]  /*9410*/  @!P0 LEA R6, P2, R3, c[0x0][0x2a0], 0x2 ;  /* 0x0000a80003068a11 */ /* 0x000fc800078410ff */
[----:B------:R-:W-:Y:S01]  /*9420*/  @!P0 LEA.HI.X R7, R3, c[0x0][0x2a4], R7, 0x2, P2 ;  /* 0x0000a90003078a11 */ /* 0x000fe200010f1407 */
[----:B------:R-:W-:Y:S06]  /*9430*/  BAR.SYNC.DEFER_BLOCKING 0x0 ;  /* 0x0000000000007b1d */ /* 0x000fec0000010000 */
[----:B------:R2:W3:Y:S01]  /*9440*/  @!P0 LDG.E R98, [R6.64] ;  /* 0x0000001606628981 */ /* 0x0004e2000c1e1900 */
[----:B------:R-:W-:Y:S01]  /*9450*/  IMAD.MOV R0, RZ, RZ, -R0 ;  /* 0x000000ffff007224 */ /* 0x000fe200078e0a00 */
[----:B------:R-:W-:Y:S01]  /*9460*/  UIMAD UR11, UR15, UR4, URZ ;  /* 0x000000040f0b72a4 */ /* 0x000fe2000f8e023f */
[----:B------:R-:W-:Y:S01]  /*9470*/  ISETP.GE.AND P5, PT, R71, c[0x0][0x1d4], PT ;  /* 0x0000750047007a0c */ /* 0x000fe20003fa6270 */
[----:B------:R-:W-:Y:S01]  /*9480*/  UIMAD.WIDE.U32 UR24, UR16, UR4, URZ ;  /* 0x00000004101872a5 */ /* 0x000fe2000f8e003f */
[----:B------:R-:W-:Y:S01]  /*9490*/  IMAD R99, R0, c[0x0][0x2b8], R5 ;  /* 0x0000ae0000637a24 */ /* 0x000fe200078e0205 */
[----:B------:R-:W-:Y:S01]  /*94a0*/  UIMAD UR11, UR16, UR5, UR11 ;  /* 0x00000005100b72a4 */ /* 0x000fe2000f8e020b */
[----:B-1----:R-:W-:Y:S01]  /*94b0*/  IMAD.U32 R10, RZ, RZ, UR16 ;  /* 0x00000010ff0a7e24 */ /* 0x002fe2000f8e00ff */
[----:B------:R-:W-:Y:S01]  /*94c0*/  UIADD3 UR12, UR13, -0x1, URZ ;  /* 0xffffffff0d0c7890 */ /* 0x000fe2000fffe03f */
[----:B------:R-:W-:Y:S01]  /*94d0*/  IMAD R8, R99, c[0x0][0x1e0], RZ ;  /* 0x0000780063087a24 */ /* 0x000fe200078e02ff */
[----:B------:R-:W-:Y:S01]  /*94e0*/  SHF.R.S32.HI R96, RZ, 0x1f, R99 ;  /* 0x0000001fff607819 */ /* 0x000fe20000011463 */
[----:B------:R-:W-:Y:S01]  /*94f0*/  UIADD3 UR11, UR25, UR11, URZ ;  /* 0x0000000b190b7290 */ /* 0x000fe2000fffe03f */
[----:B------:R-:W-:Y:S01]  /*9500*/  STL [R1+0x1c], R99 ;  /* 0x00001c6301007387 */ /* 0x000fe20000100800 */
[----:B------:R-:W-:Y:S01]  /*9510*/  UIMAD UR12, UR12, -0x70, UR14 ;  /* 0xffffff900c0c78a4 */ /* 0x000fe2000f8e020e */
[----:B------:R-:W-:Y:S01]  /*9520*/  LEA.HI R243, R244, R246, RZ, 0x5 ;  /* 0x000000f6f4f37211 */ /* 0x000fe200078f28ff */
[----:B------:R-:W-:Y:S01]  /*9530*/  IMAD R0, R96, c[0x0][0x1e0], RZ ;  /* 0x0000780060007a24 */ /* 0x000fe200078e02ff */
[----:B------:R-:W-:Y:S01]  /*9540*/  ULDC.64 UR4, c[0x0][0x210] ;  /* 0x0000840000047ab9 */ /* 0x000fe20000000a00 */
[----:B------:R-:W-:Y:S01]  /*9550*/  ISETP.GT.AND P6, PT, R247, 0x6f, PT ;  /* 0x0000006ff700780c */ /* 0x000fe20003fc4270 */
[----:B------:R-:W-:Y:S01]  /*9560*/  UIMAD UR15, UR15, UR4, URZ ;  /* 0x000000040f0f72a4 */ /* 0x000fe2000f8e023f */
[----:B------:R-:W-:Y:S01]  /*9570*/  IMAD R0, R99, c[0x0][0x1e4], R0 ;  /* 0x0000790063007a24 */ /* 0x000fe200078e0200 */
[----:B------:R-:W-:Y:S01]  /*9580*/  IADD3 R68, -R77, UR12, RZ ;  /* 0x0000000c4d447c10 */ /* 0x000fe2000fffe1ff */
[----:B------:R-:W-:Y:S01]  /*9590*/  UIMAD.WIDE.U32 UR26, UR16, UR4, URZ ;  /* 0x00000004101a72a5 */ /* 0x000fe2000f8e003f */
[----:B------:R-:W-:Y:S01]  /*95a0*/  SHF.R.S32.HI R245, RZ, 0x5, R243 ;  /* 0x00000005fff57819 */ /* 0x000fe200000114f3 */
[----:B------:R-:W-:Y:S01]  /*95b0*/  UIMAD UR15, UR16, UR5, UR15 ;  /* 0x00000005100f72a4 */ /* 0x000fe2000f8e020f */
[C---:B------:R-:W-:Y:S01]  /*95c0*/  ISETP.GE.AND P1, PT, R68.reuse, 0x1, PT ;  /* 0x000000014400780c */ /* 0x040fe20003f26270 */
[----:B--2---:R-:W-:Y:S01]  /*95d0*/  IMAD.WIDE.U32 R6, R99, c[0x0][0x1e0], RZ ;  /* 0x0000780063067a25 */ /* 0x004fe200078e00ff */
[C---:B------:R-:W-:Y:S01]  /*95e0*/  ISETP.GE.AND P3, PT, R68.reuse, 0x21, PT ;  /* 0x000000214400780c */ /* 0x040fe20003f66270 */
[----:B------:R-:W-:Y:S01]  /*95f0*/  UIADD3 UR15, UR27, UR15, URZ ;  /* 0x0000000f1b0f7290 */ /* 0x000fe2000fffe03f */
[----:B------:R-:W-:Y:S01]  /*9600*/  ISETP.GE.AND P4, PT, R68, 0x31, PT ;  /* 0x000000314400780c */ /* 0x000fe20003f86270 */
[----:B------:R-:W-:Y:S01]  /*9610*/  IMAD.IADD R7, R7, 0x1, R0 ;  /* 0x0000000107077824 */ /* 0x000fe200078e0200 */
[----:B---3--:R-:W-:-:S03]  /*9620*/  SHF.R.S32.HI R97, RZ, 0x1f, R98 ;  /* 0x0000001fff617819 */ /* 0x008fc60000011462 */
[----:B------:R-:W-:Y:S01]  /*9630*/  IMAD.WIDE.U32 R6, R98, c[0x0][0x1f0], R6 ;  /* 0x00007c0062067a25 */ /* 0x000fe200078e0006 */
[----:B------:R-:W-:Y:S03]  /*9640*/  STL [R1+0x18], R98 ;  /* 0x0000186201007387 */ /* 0x000fe60000100800 */
[----:B------:R-:W-:Y:S01]  /*9650*/  IMAD R3, R97, c[0x0][0x1f0], RZ ;  /* 0x00007c0061037a24 */ /* 0x000fe200078e02ff */
[----:B------:R-:W-:Y:S01]  /*9660*/  IADD3 R0, P0, R6, UR24, RZ ;  /* 0x0000001806007c10 */ /* 0x000fe2000ff1e0ff */
[C---:B------:R-:W-:Y:S02]  /*9670*/  IMAD R8, R98.reuse, c[0x0][0x1f0], R8 ;  /* 0x00007c0062087a24 */ /* 0x040fe400078e0208 */
[----:B------:R-:W-:Y:S02]  /*9680*/  IMAD R3, R98, c[0x0][0x1f4], R3 ;  /* 0x00007d0062037a24 */ /* 0x000fe400078e0203 */
[----:B------:R-:W-:-:S03]  /*9690*/  IMAD R8, R10, c[0x0][0x1e8], R8 ;  /* 0x00007a000a087a24 */ /* 0x000fc600078e0208 */
[----:B------:R-:W-:Y:S02]  /*96a0*/  IADD3.X R6, R7, UR11, R3, P0, !PT ;  /* 0x0000000b07067c10 */ /* 0x000fe400087fe403 */
[----:B------:R-:W-:-:S04]  /*96b0*/  LEA R3, P0, R0, c[0x0][0x1c8], 0x1 ;  /* 0x0000720000037a11 */ /* 0x000fc800078008ff */
[----:B------:R-:W-:Y:S01]  /*96c0*/  LEA.HI.X R0, R0, c[0x0][0x1cc], R6, 0x1, P0 ;  /* 0x0000730000007a11 */ /* 0x000fe200000f0c06 */
[----:B------:R-:W-:Y:S01]  /*96d0*/  SHFL.IDX PT, R9, R3, 0x1, 0x181f ;  /* 0x00381f0003097f89 */ /* 0x000fe200000e0000 */
[----:B------:R-:W-:-:S03]  /*96e0*/  ISETP.GE.AND P0, PT, R68, 0x11, PT ;  /* 0x000000114400780c */ /* 0x000fc60003f06270 */
[----:B------:R-:W1:Y:S04]  /*96f0*/  SHFL.IDX PT, R6, R3, RZ, 0x181f ;  /* 0x00181fff03067589 */ /* 0x000e6800000e0000 */
[----:B------:R-:W2:Y:S04]  /*9700*/  SHFL.IDX PT, R5, R0, RZ, 0x181f ;  /* 0x00181fff00057589 */ /* 0x000ea800000e0000 */
[----:B------:R-:W3:Y:S02]  /*9710*/  SHFL.IDX PT, R14, R3, 0x2, 0x181f ;  /* 0x00581f00030e7f89 */ /* 0x000ee400000e0000 */
[----:B------:R-:W-:-:S02]  /*9720*/  @P0 IMAD.SHL.U32 R10, R69, 0x2, RZ ;  /* 0x00000002450a0824 */ /* 0x000fc400078e00ff */
[----:B------:R-:W4:Y:S04]  /*9730*/  SHFL.IDX PT, R17, R0, 0x1, 0x181f ;  /* 0x00381f0000117f89 */ /* 0x000f2800000e0000 */
[----:B------:R-:W5:Y:S04]  /*9740*/  SHFL.IDX PT, R16, R0, 0x2, 0x181f ;  /* 0x00581f0000107f89 */ /* 0x000f6800000e0000 */
[----:B------:R-:W3:Y:S01]  /*9750*/  SHFL.IDX PT, R13, R3, 0x3, 0x181f ;  /* 0x00781f00030d7f89 */ /* 0x000ee200000e0000 */
[----:B-1----:R-:W-:-:S03]  /*9760*/  @P1 LEA R6, P2, R71, R6, 0x1 ;  /* 0x0000000647061211 */ /* 0x002fc600078408ff */
[----:B------:R-:W1:Y:S01]  /*9770*/  SHFL.IDX PT, R11, R0, 0x3, 0x181f ;  /* 0x00781f00000b7f89 */ /* 0x000e6200000e0000 */
[----:B--2---:R-:W-:Y:S01]  /*9780*/  @P1 LEA.HI.X R7, R71, R5, R241, 0x1, P2 ;  /* 0x0000000547071211 */ /* 0x004fe200010f0cf1 */
[C---:B------:R-:W-:Y:S02]  /*9790*/  @P1 IMAD.SHL.U32 R5, R69.reuse, 0x2, RZ ;  /* 0x0000000245051824 */ /* 0x040fe400078e00ff */
[----:B------:R-:W2:Y:S04]  /*97a0*/  SHFL.IDX PT, R12, R3, 0x4, 0x181f ;  /* 0x00981f00030c7f89 */ /* 0x000ea800000e0000 */
[----:B------:R1:W-:Y:S04]  /*97b0*/  @P1 LDGSTS.E.BYPASS.LTC128B.128 [R5+0x3900], [R6.64], !P5 ;  /* 0x0390000006051fae */ /* 0x0003e8000e901d56 */
[----:B------:R-:W2:Y:S04]  /*97c0*/  SHFL.IDX PT, R3, R3, 0x5, 0x181f ;  /* 0x00b81f0003037f89 */ /* 0x000ea800000e0000 */
[----:B------:R-:W2:Y:S01]  /*97d0*/  SHFL.IDX PT, R15, R0, 0x4, 0x181f ;  /* 0x00981f00000f7f89 */ /* 0x000ea200000e0000 */
[----:B-1----:R-:W-:Y:S01]  /*97e0*/  LEA R7, R8, c[0x0][0x1c8], 0x1 ;  /* 0x0000720008077a11 */ /* 0x002fe200078e08ff */
[----:B------:R-:W-:Y:S01]  /*97f0*/  @P3 IMAD.SHL.U32 R5, R69, 0x2, RZ ;  /* 0x0000000245053824 */ /* 0x000fe200078e00ff */
[----:B------:R-:W-:-:S02]  /*9800*/  @P0 LEA R8, P2, R71, R9, 0x1 ;  /* 0x0000000947080211 */ /* 0x000fc400078408ff */
[C---:B---3--:R-:W-:Y:S02]  /*9810*/  @P3 LEA R6, P1, R71.reuse, R14, 0x1 ;  /* 0x0000000e47063211 */ /* 0x048fe400078208ff */
[----:B------:R5:W-:Y:S01]  /*9820*/  SHFL.IDX PT, R14, R7, 0x6, 0x181f ;  /* 0x00d81f00070e7f89 */ /* 0x000be200000e0000 */
[----:B----4-:R-:W-:Y:S02]  /*9830*/  @P0 LEA.HI.X R9, R71, R17, R241, 0x1, P2 ;  /* 0x0000001147090211 */ /* 0x010fe400010f0cf1 */
[C---:B------:R-:W-:Y:S01]  /*9840*/  ISETP.GE.AND P2, PT, R68.reuse, 0x41, PT ;  /* 0x000000414400780c */ /* 0x040fe20003f46270 */
[----:B------:R-:W1:Y:S04]  /*9850*/  SHFL.IDX PT, R17, R0, 0x5, 0x181f ;  /* 0x00b81f0000117f89 */ /* 0x000e6800000e0000 */
[----:B------:R2:W-:Y:S01]  /*9860*/  @P0 LDGSTS.E.BYPASS.LTC128B.128 [R10+0x4100], [R8.64], !P5 ;  /* 0x04100000080a0fae */ /* 0x0005e2000e901d56 */
[----:B------:R-:W-:-:S02]  /*9870*/  ISETP.GE.AND P0, PT, R68, 0x61, PT ;  /* 0x000000614400780c */ /* 0x000fc40003f06270 */
[----:B-----5:R-:W-:Y:S02]  /*9880*/  @P3 LEA.HI.X R7, R71, R16, R241, 0x1, P1 ;  /* 0x0000001047073211 */ /* 0x020fe400008f0cf1 */
[----:B------:R3:W4:Y:S01]  /*9890*/  SHFL.IDX PT, R16, R0, 0x6, 0x181f ;  /* 0x00d81f0000107f89 */ /* 0x00072200000e0000 */
[----:B------:R-:W-:-:S03]  /*98a0*/  ISETP.GE.AND P1, PT, R68, 0x51, PT ;  /* 0x000000514400780c */ /* 0x000fc60003f26270 */
[----:B------:R5:W-:Y:S01]  /*98b0*/  @P3 LDGSTS.E.BYPASS.LTC128B.128 [R5+0x4900], [R6.64], !P5 ;  /* 0x0490000006053fae */ /* 0x000be2000e901d56 */
[----:B---3--:R-:W-:Y:S01]  /*98c0*/  @P4 IMAD.SHL.U32 R0, R69, 0x2, RZ ;  /* 0x0000000245004824 */ /* 0x008fe200078e00ff */
[----:B-----5:R-:W-:Y:S01]  /*98d0*/  @P4 LEA R6, P3, R71, R13, 0x1 ;  /* 0x0000000d47064211 */ /* 0x020fe200078608ff */
[----:B------:R-:W-:-:S03]  /*98e0*/  @P2 IMAD.SHL.U32 R5, R69, 0x2, RZ ;  /* 0x0000000245052824 */ /* 0x000fc600078e00ff */
[C---:B------:R-:W-:Y:S02]  /*98f0*/  @P4 LEA.HI.X R7, R71.reuse, R11, R241, 0x1, P3 ;  /* 0x0000000b47074211 */ /* 0x040fe400018f0cf1 */
[----:B--2---:R-:W-:-:S03]  /*9900*/  @P2 LEA R10, P3, R71, R12, 0x1 ;  /* 0x0000000c470a2211 */ /* 0x004fc600078608ff */
[----:B------:R2:W-:Y:S01]  /*9910*/  @P4 LDGSTS.E.BYPASS.LTC128B.128 [R0+0x5100], [R6.64], !P5 ;  /* 0x0510000006004fae */ /* 0x0005e2000e901d56 */
[----:B------:R-:W-:Y:S01]  /*9920*/  @P1 LEA R8, P4, R71, R3, 0x1 ;  /* 0x0000000347081211 */ /* 0x000fe200078808ff */
[----:B------:R-:W-:Y:S01]  /*9930*/  @P1 IMAD.SHL.U32 R3, R69, 0x2, RZ ;  /* 0x0000000245031824 */ /* 0x000fe200078e00ff */
[C-C-:B------:R-:W-:Y:S02]  /*9940*/  @P2 LEA.HI.X R11, R71.reuse, R15, R241.reuse, 0x1, P3 ;  /* 0x0000000f470b2211 */ /* 0x140fe400018f0cf1 */
[----:B-1----:R-:W-:-:S03]  /*9950*/  @P1 LEA.HI.X R9, R71, R17, R241, 0x1, P4 ;  /* 0x0000001147091211 */ /* 0x002fc600020f0cf1 */
[----:B------:R1:W-:Y:S04]  /*9960*/  @P2 LDGSTS.E.BYPASS.LTC128B.128 [R5+0x5900], [R10.64], !P5 ;  /* 0x059000000a052fae */ /* 0x0003e8000e901d56 */
[----:B------:R1:W-:Y:S01]  /*9970*/  @P1 LDGSTS.E.BYPASS.LTC128B.128 [R3+0x6100], [R8.64], !P5 ;  /* 0x0610000008031fae */ /* 0x0003e2000e901d56 */
[----:B--2---:R-:W-:Y:S01]  /*9980*/  @P0 LEA R6, P3, R71, R14, 0x1 ;  /* 0x0000000e47060211 */ /* 0x004fe200078608ff */
[----:B------:R-:W-:-:S03]  /*9990*/  @P0 IMAD.SHL.U32 R0, R69, 0x2, RZ ;  /* 0x0000000245000824 */ /* 0x000fc600078e00ff */
[----:B----4-:R-:W-:-:S05]  /*99a0*/  @P0 LEA.HI.X R7, R71, R16, R241, 0x1, P3 ;  /* 0x0000001047070211 */ /* 0x010fca00018f0cf1 */
[----:B------:R1:W-:Y:S01]  /*99b0*/  @P0 LDGSTS.E.BYPASS.LTC128B.128 [R0+0x6900], [R6.64], !P5 ;  /* 0x0690000006000fae */ /* 0x0003e2000e901d56 */
[----:B------:R-:W-:-:S03]  /*99c0*/  ISETP.LT.AND P0, PT, RZ, c[0x0][0x27c], PT ;  /* 0x00009f00ff007a0c */ /* 0x000fc60003f01270 */
[----:B------:R-:W0:Y:S10]  /*99d0*/  LDGDEPBAR ;  /* 0x00000000000079af */ /* 0x000e340000000000 */
[----:B------:R-:W-:Y:S05]  /*99e0*/  @P0 BRA `(.L_x_747) ;  /* 0x0000002000000947 */ /* 0x000fea0003800000 */
[----:B------:R-:W-:-:S04]  /*99f0*/  DEPBAR.LE SB0, 0x1 ;  /* 0x000080400000791a */ /* 0x000fc80000000000 */
[----:B------:R-:W-:Y:S05]  /*9a00*/  BRA `(.L_x_748) ;  /* 0x00004b8000007947 */ /* 0x000fea0003800000 */
.L_x_747:
[----:B------:R-:W-:Y:S01]  /*9a10*/  ULDC.U8 UR4, c[0x0][0x298] ;  /* 0x0000a60000047ab9 */ /* 0x000fe20000000000 */
[----:B-1----:R-:W-:Y:S01]  /*9a20*/  SHF.R.S32.HI R0, RZ, 0x1f, R149 ;  /* 0x0000001fff007819 */ /* 0x002fe20000011495 */
        /* <DEDUP_REMOVED lines=18> */
[----:B------:R-:W-:Y:S01]  /*9b50*/  PLOP3.LUT P1, PT, PT, PT, UP2, 0x80, 0x0 ;  /* 0x000000000000781c */ /* 0x000fe20003f2f028 */
[----:B------:R-:W-:Y:S01]  /*9b60*/  IMAD.MOV.U32 R8, RZ, RZ, R12 ;  /* 0x000000ffff087224 */ /* 0x000fe200078e000c */
[----:B------:R-:W-:Y:S01]  /*9b70*/  PLOP3.LUT P0, PT, PT, PT, UP2, 0x80, 0x0 ;  /* 0x000000000000781c */ /* 0x000fe20003f0f028 */
[----:B------:R-:W-:Y:S01]  /*9b80*/  BSSY B0, `(.L_x_750) ;  /* 0x000002f000007945 */ /* 0x000fe20003800000 */
[----:B------:R-:W-:Y:S01]  /*9b90*/  MOV R6, R10 ;  /* 0x0000000a00067202 */ /* 0x000fe20000000f00 */
[----:B------:R-:W-:Y:S01]  /*9ba0*/  IMAD.SHL.U32 R16, R14, 0x4, RZ ;  /* 0x000000040e107824 */ /* 0x000fe200078e00ff */
[----:B------:R-:W-:Y:S01]  /*9bb0*/  CS2R R36, SRZ ;  /* 0x0000000000247805 */ /* 0x000fe2000001ff00 */
[----:B------:R-:W-:Y:S01]  /*9bc0*/  CS2R R26, SRZ ;  /* 0x00000000001a7805 */ /* 0x000fe2000001ff00 */
[----:B------:R-:W-:Y:S01]  /*9bd0*/  CS2R R14, SRZ ;  /* 0x00000000000e7805 */ /* 0x000fe2000001ff00 */
[----:B------:R-:W-:Y:S01]  /*9be0*/  CS2R R28, SRZ ;  /* 0x00000000001c7805 */ /* 0x000fe2000001ff00 */
[----:B------:R-:W-:-:S03]  /*9bf0*/  CS2R R18, SRZ ;  /* 0x0000000000127805 */ /* 0x000fc6000001ff00 */
        /* <DEDUP_REMOVED lines=39> */
.L_x_751:
[----:B------:R-:W-:Y:S05]  /*9e70*/  BSYNC B0 ;  /* 0x0000000000007941 */ /* 0x000fea0003800000 */
.L_x_750:
        /* <DEDUP_REMOVED lines=45> */
.L_x_753:
[----:B----4-:R-:W-:Y:S05]  /*a150*/  BSYNC B0 ;  /* 0x0000000000007941 */ /* 0x010fea0003800000 */
.L_x_752:
        /* <DEDUP_REMOVED lines=47> */
.L_x_755:
[----:B--2---:R-:W-:Y:S05]  /*a450*/  BSYNC B0 ;  /* 0x0000000000007941 */ /* 0x004fea0003800000 */
.L_x_754:
        /* <DEDUP_REMOVED lines=45> */
.L_x_757:
[----:B----4-:R-:W-:Y:S05]  /*a730*/  BSYNC B0 ;  /* 0x0000000000007941 */ /* 0x010fea0003800000 */
.L_x_756:
        /* <DEDUP_REMOVED lines=32> */
[----:B------:R-:W-:Y:S02]  /*a940*/  @P1 IADD3 R3, R0, -0x20, RZ ;  /* 0xffffffe000031810 */ /* 0x000fe40007ffe0ff */
        /* <DEDUP_REMOVED lines=49> */
.L_x_761:
[----:B------:R-:W-:Y:S05]  /*ac60*/  BSYNC B0 ;  /* 0x0000000000007941 */ /* 0x000fea0003800000 */
.L_x_760:
        /* <DEDUP_REMOVED lines=45> */
.L_x_759:
[----:B------:R-:W-:Y:S05]  /*af40*/  BSYNC B1 ;  /* 0x0000000000017941 */ /* 0x000fea0003800000 */
.L_x_758:
        /* <DEDUP_REMOVED lines=49> */
.L_x_765:
[----:B------:R-:W-:Y:S05]  /*b260*/  BSYNC B0 ;  /* 0x0000000000007941 */ /* 0x000fea0003800000 */
.L_x_764:
        /* <DEDUP_REMOVED lines=45> */
.L_x_763:
[----:B------:R-:W-:Y:S05]  /*b540*/  BSYNC B1 ;  /* 0x0000000000017941 */ /* 0x000fea0003800000 */
.L_x_762:
        /* <DEDUP_REMOVED lines=49> */
.L_x_769:
[----:B------:R-:W-:Y:S05]  /*b860*/  BSYNC B0 ;  /* 0x0000000000007941 */ /* 0x000fea0003800000 */
.L_x_768:
        /* <DEDUP_REMOVED lines=45> */
.L_x_767:
[----:B------:R-:W-:Y:S05]  /*bb40*/  BSYNC B1 ;  /* 0x0000000000017941 */ /* 0x000fea0003800000 */
.L_x_766:
        /* <DEDUP_REMOVED lines=48> */
.L_x_772:
[----:B------:R-:W-:Y:S05]  /*be50*/  BSYNC B0 ;  /* 0x0000000000007941 */ /* 0x000fea0003800000 */
.L_x_771:
        /* <DEDUP_REMOVED lines=46> */
.L_x_749:
[----:B------:R-:W-:Y:S01]  /*c140*/  PLOP3.LUT P1, PT, PT, PT, UP2, 0x80, 0x0 ;  /* 0x000000000000781c */ /* 0x000fe20003f2f028 */
[----:B------:R-:W-:Y:S01]  /*c150*/  IMAD.MOV.U32 R8, RZ, RZ, R12 ;  /* 0x000000ffff087224 */ /* 0x000fe200078e000c */
[----:B------:R-:W-:Y:S01]  /*c160*/  PLOP3.LUT P0, PT, PT, PT, UP2, 0x80, 0x0 ;  /* 0x000000000000781c */ /* 0x000fe20003f0f028 */
[----:B------:R-:W-:Y:S01]  /*c170*/  IMAD.MOV.U32 R6, RZ, RZ, R10 ;  /* 0x000000ffff067224 */ /* 0x000fe200078e000a */
[----:B------:R-:W-:Y:S01]  /*c180*/  SHF.R.S32.HI R26, RZ, 0x1f, R25 ;  /* 0x0000001fff1a7819 */ /* 0x000fe20000011419 */
[----:B------:R-:W-:Y:S01]  /*c190*/  CS2R R22, SRZ ;  /* 0x0000000000167805 */ /* 0x000fe2000001ff00 */
[----:B------:R-:W-:-:S07]  /*c1a0*/  CS2R R20, SRZ ;  /* 0x0000000000147805 */ /* 0x000fce000001ff00 */
[----:B------:R-:W-:Y:S01]  /*c1b0*/  @P1 IMAD.HI.U32 R3, R0, c[0x0][0x2c8], RZ ;  /* 0x0000b20000031a27 */ /* 0x000fe200078e00ff */
[----:B------:R-:W-:-:S04]  /*c1c0*/  ISETP.GE.AND P1, PT, R25, c[0x0][0x27c], PT ;  /* 0x00009f0019007a0c */ /* 0x000fc80003f26270 */
        /* <DEDUP_REMOVED lines=69> */
.L_x_774:
[----:B-1-3--:R-:W-:Y:S05]  /*c620*/  BSYNC B0 ;  /* 0x0000000000007941 */ /* 0x00afea0003800000 */
.L_x_773:
        /* <DEDUP_REMOVED lines=73> */
.L_x_776:
[----:B-1-3--:R-:W-:Y:S05]  /*cac0*/  BSYNC B0 ;  /* 0x0000000000007941 */ /* 0x00afea0003800000 */
.L_x_775:
        /* <DEDUP_REMOVED lines=83> */
[----:B------:R-:W-:Y:S01]  /*d000*/  HADD2.F32 R0, -RZ, R59.H0_H0 ;  /* 0x2000003bff007230 */ /* 0x000fe20000004100 */
        /* <DEDUP_REMOVED lines=35> */
.L_x_778:
[----:B------:R-:W-:Y:S05]  /*d240*/  BSYNC B0 ;  /* 0x0000000000007941 */ /* 0x000fea0003800000 */
.L_x_777:
        /* <DEDUP_REMOVED lines=102> */
.L_x_780:
[----:B------:R-:W-:Y:S05]  /*d8b0*/  BSYNC B0 ;  /* 0x0000000000007941 */ /* 0x000fea0003800000 */
.L_x_779:
        /* <DEDUP_REMOVED lines=102> */
.L_x_782:
[----:B------:R-:W-:Y:S05]  /*df20*/  BSYNC B0 ;  /* 0x0000000000007941 */ /* 0x000fea0003800000 */
.L_x_781:
        /* <DEDUP_REMOVED lines=39> */
[--C-:B------:R-:W-:Y:S01]  /*e1a0*/  HADD2.F32 R8, -RZ, R13.reuse.H0_H0 ;  /* 0x2000000dff087230 */ /* 0x100fe20000004100 */
        /* <DEDUP_REMOVED lines=61> */
.L_x_770:
[----:B------:R-:W-:Y:S05]  /*e580*/  BSYNC B2 ;  /* 0x0000000000027941 */ /* 0x000fea0003800000 */
.L_x_748:
[----:B-1----:R-:W-:Y:S01]  /*e590*/  SHF.R.S32.HI R7, RZ, 0x4, R84 ;  /* 0x00000004ff077819 */ /* 0x002fe20000011454 */
[----:B------:R-:W-:Y:S01]  /*e5a0*/  IMAD.SHL.U32 R6, R70, 0x40, RZ ;  /* 0x0000004046067824 */ /* 0x000fe200078e00ff */
[----:B------:R-:W-:-:S04]  /*e5b0*/  DEPBAR.LE SB0, 0x0 ;  /* 0x000080000000791a */ /* 0x000fc80000000000 */
[----:B------:R-:W-:Y:S01]  /*e5c0*/  LEA.HI R0, R84, R7, RZ, 0x1 ;  /* 0x0000000754007211 */ /* 0x000fe200078f08ff */
[----:B------:R-:W-:Y:S01]  /*e5d0*/  IMAD.SHL.U32 R3, R82, 0x40, RZ ;  /* 0x0000004052037824 */ /* 0x000fe200078e00ff */
[----:B------:R-:W-:Y:S01]  /*e5e0*/  LOP3.LUT P0, RZ, R70, 0x2, RZ, 0xc0, !PT ;  /* 0x0000000246ff7812 */ /* 0x000fe2000780c0ff */
[----:B------:R-:W-:Y:S01]  /*e5f0*/  IMAD.SHL.U32 R5, R83, 0x40, RZ ;  /* 0x0000004053057824 */ /* 0x000fe200078e00ff */
[----:B------:R-:W-:Y:S01]  /*e600*/  LOP3.LUT R0, R0, 0xfffffffe, RZ, 0xc0, !PT ;  /* 0xfffffffe00007812 */ /* 0x000fe200078ec0ff */
[----:B------:R-:W-:Y:S01]  /*e610*/  IMAD.SHL.U32 R8, R77, 0x8, RZ ;  /* 0x000000084d087824 */ /* 0x000fe200078e00ff */
        /* <DEDUP_REMOVED lines=9> */
[----:B------:R-:W-:Y:S01]  /*e6b0*/  UISETP.GE.AND UP0, UPT, UR13, 0x2, UPT ;  /* 0x000000020d00788c */ /* 0x000fe2000bf06270 */
[----:B------:R-:W-:Y:S01]  /*e6c0*/  SHF.R.U32.HI R0, RZ, 0x3, R0 ;  /* 0x00000003ff007819 */ /* 0x000fe20000011600 */
[----:B------:R-:W-:Y:S01]  /*e6d0*/  STL [R1+0x8], R118 ;  /* 0x0000087601007387 */ /* 0x000fe20000100800 */
[----:B------:R-:W-:-:S02]  /*e6e0*/  LOP3.LUT R8, R3, 0x8, R6, 0xf8, !PT ;  /* 0x0000000803087812 */ /* 0x000fc400078ef806 */
[----:B------:R-:W-:Y:S01]  /*e6f0*/  SHF.R.U32.HI R6, RZ, 0x3, R3 ;  /* 0x00000003ff067819 */ /* 0x000fe20000011603 */
[----:B------:R-:W-:Y:S01]  /*e700*/  IMAD R3, R245, 0x400, R117 ;  /* 0x00000400f5037824 */ /* 0x000fe200078e0275 */
[----:B------:R-:W-:Y:S02]  /*e710*/  LOP3.LUT R0, R5, R0, RZ, 0x3c, !PT ;  /* 0x0000000005007212 */ /* 0x000fe400078e3cff */
[----:B------:R-:W-:-:S03]  /*e720*/  LOP3.LUT R116, R8, R6, RZ, 0x3c, !PT ;  /* 0x0000000608747212 */ /* 0x000fc600078e3cff */
[----:B------:R-:W-:Y:S02]  /*e730*/  IMAD R0, R7, 0x200, R0 ;  /* 0x0000020007007824 */ /* 0x000fe400078e0200 */
[----:B------:R-:W-:Y:S02]  /*e740*/  IMAD.IADD R3, R116, 0x1, R3 ;  /* 0x0000000174037824 */ /* 0x000fe400078e0203 */
[----:B------:R-:W-:Y:S01]  /*e750*/  IMAD.SHL.U32 R119, R0, 0x2, RZ ;  /* 0x0000000200777824 */ /* 0x000fe200078e00ff */
[----:B------:R-:W-:Y:S01]  /*e760*/  BAR.SYNC.DEFER_BLOCKING 0x0 ;  /* 0x0000000000007b1d */ /* 0x000fe20000010000 */
[----:B------:R-:W-:Y:S02]  /*e770*/  IMAD.SHL.U32 R230, R3, 0x2, RZ ;  /* 0x0000000203e67824 */ /* 0x000fe400078e00ff */
[----:B------:R-:W-:Y:S01]  /*e780*/  IMAD.WIDE.U32 R6, R99, c[0x0][0x208], RZ ;  /* 0x0000820063067a25 */ /* 0x000fe200078e00ff */
[C---:B------:R-:W-:Y:S02]  /*e790*/  IADD3 R0, R119.reuse, 0x3900, RZ ;  /* 0x0000390077007810 */ /* 0x040fe40007ffe0ff */
[----:B------:R-:W-:Y:S01]  /*e7a0*/  IADD3 R234, R119, 0x3920, RZ ;  /* 0x0000392077ea7810 */ /* 0x000fe20007ffe0ff */
[----:B------:R-:W-:Y:S01]  /*e7b0*/  IMAD R3, R97, c[0x0][0x218], RZ ;  /* 0x0000860061037a24 */ /* 0x000fe200078e02ff */
[----:B------:R-:W-:Y:S01]  /*e7c0*/  @P0 IADD3 R234, R0, -0x20, RZ ;  /* 0xffffffe000ea0810 */ /* 0x000fe20007ffe0ff */
[----:B------:R-:W-:-:S02]  /*e7d0*/  IMAD R0, R96, c[0x0][0x208], RZ ;  /* 0x0000820060007a24 */ /* 0x000fc400078e02ff */
[----:B------:R-:W-:Y:S01]  /*e7e0*/  IMAD R3, R98, c[0x0][0x21c], R3 ;  /* 0x0000870062037a24 */ /* 0x000fe200078e0203 */
[C---:B------:R-:W-:Y:S01]  /*e7f0*/  IADD3 R240, R234.reuse, 0x800, RZ ;  /* 0x00000800eaf07810 */ /* 0x040fe20007ffe0ff */
[----:B------:R-:W-:Y:S01]  /*e800*/  IMAD R0, R99, c[0x0][0x20c], R0 ;  /* 0x0000830063007a24 */ /* 0x000fe200078e0200 */
[----:B------:R-:W-:Y:S01]  /*e810*/  IADD3 R235, R234, 0x3000, RZ ;  /* 0x00003000eaeb7810 */ /* 0x000fe20007ffe0ff */
[----:B------:R-:W-:Y:S02]  /*e820*/  IMAD R233, R2, 0x2, R230 ;  /* 0x0000000202e97824 */ /* 0x000fe400078e02e6 */
[----:B------:R-:W-:Y:S02]  /*e830*/  IMAD.IADD R7, R7, 0x1, R0 ;  /* 0x0000000107077824 */ /* 0x000fe400078e0200 */
[----:B------:R-:W-:Y:S02]  /*e840*/  IMAD R231, R4, 0x2, R230 ;  /* 0x0000000204e77824 */ /* 0x000fe400078e02e6 */
[----:B------:R-:W-:Y:S01]  /*e850*/  IMAD.WIDE.U32 R6, R98, c[0x0][0x218], R6 ;  /* 0x0000860062067a25 */ /* 0x000fe200078e0006 */
[----:B------:R-:W-:Y:S03]  /*e860*/  LDSM.16.M88.4 R24, [R119+0x3900] ;  /* 0x003900007718783b */ /* 0x000fe60000000200 */
[----:B------:R-:W-:Y:S01]  /*e870*/  IMAD R232, R2, 0x2, R231 ;  /* 0x0000000202e87824 */ /* 0x000fe200078e02e7 */
[----:B------:R-:W-:Y:S01]  /*e880*/  IADD3 R0, P0, R6, UR26, RZ ;  /* 0x0000001a06007c10 */ /* 0x000fe2000ff1e0ff */
[----:B------:R-:W1:Y:S03]  /*e890*/  LDSM.16.M88.4 R8, [R230+0x9100] ;  /* 0x00910000e608783b */ /* 0x000e660000000200 */
[----:B------:R-:W-:Y:S01]  /*e8a0*/  IADD3.X R6, R7, UR15, R3, P0, !PT ;  /* 0x0000000f07067c10 */ /* 0x000fe200087fe403 */
[----:B------:R-:W2:Y:S01]  /*e8b0*/  LDSM.16.M88.4 R20, [R119+0x4100] ;  /* 0x004100007714783b */ /* 0x000ea20000000200 */
[----:B------:R-:W-:-:S03]  /*e8c0*/  LEA R3, P0, R0, c[0x0][0x1f8], 0x1 ;  /* 0x00007e0000037a11 */ /* 0x000fc600078008ff */
[----:B------:R-:W3:Y:S01]  /*e8d0*/  LDSM.16.M88.4 R16, [R119+0x4900] ;  /* 0x004900007710783b */ /* 0x000ee20000000200 */
[----:B------:R-:W-:Y:S02]  /*e8e0*/  LEA.HI.X R0, R0, c[0x0][0x1fc], R6, 0x1, P0 ;  /* 0x00007f0000007a11 */ /* 0x000fe400000f0c06 */
[----:B------:R-:W-:Y:S01]  /*e8f0*/  ISETP.GE.AND P0, PT, R71, c[0x0][0x1d4], PT ;  /* 0x0000750047007a0c */ /* 0x000fe20003f06270 */
[----:B------:R-:W-:Y:S03]  /*e900*/  LDSM.16.M88.4 R28, [R119+0x5100] ;  /* 0x00510000771c783b */ /* 0x000fe60000000200 */
[C---:B------:R-:W-:Y:S01]  /*e910*/  ISETP.LT.OR P4, PT, R68.reuse, 0x1, P0 ;  /* 0x000000014400780c */ /* 0x040fe20000781670 */
[----:B------:R-:W-:Y:S01]  /*e920*/  LDSM.16.M88.4 R32, [R119+0x5900] ;  /* 0x005900007720783b */ /* 0x000fe20000000200 */
[----:B------:R-:W-:-:S03]  /*e930*/  ISETP.LT.OR P3, PT, R68, 0x21, P0 ;  /* 0x000000214400780c */ /* 0x000fc60000761670 */
[----:B------:R-:W-:Y:S04]  /*e940*/  LDSM.16.M88.4 R36, [R119+0x6100] ;  /* 0x006100007724783b */ /* 0x000fe80000000200 */
[----:B------:R-:W-:Y:S04]  /*e950*/  LDSM.16.M88.4 R40, [R119+0x6900] ;  /* 0x006900007728783b */ /* 0x000fe80000000200 */
[----:B------:R-:W-:Y:S04]  /*e960*/  LDSM.16.M88.4 R12, [R230+0x7100] ;  /* 0x00710000e60c783b */ /* 0x000fe80000000200 */
[----:B------:R-:W-:Y:S04]  /*e970*/  SHFL.IDX PT, R5, R3, RZ, 0x181f ;  /* 0x00181fff03057589 */ /* 0x000fe800000e0000 */
[----:B------:R-:W4:Y:S01]  /*e980*/  SHFL.IDX PT, R6, R3, 0x1, 0x181f ;  /* 0x00381f0003067f89 */ /* 0x000f2200000e0000 */
[C---:B-1----:R-:W-:Y:S03]  /*e990*/  HMMA.16816.F32 R52, R8.reuse, R24, RZ ;  /* 0x000000180834723c */ /* 0x042fe600000018ff */
[----:B------:R-:W1:Y:S04]  /*e9a0*/  SHFL.IDX PT, R7, R0, 0x1, 0x181f ;  /* 0x00381f0000077f89 */ /* 0x000e6800000e0000 */
[----:B------:R-:W-:Y:S01]  /*e9b0*/  LDSM.16.M88.4 R80, [R234] ;  /* 0x00000000ea50783b */ /* 0x000fe20000000200 */
[C---:B--2---:R-:W-:Y:S03]  /*e9c0*/  HMMA.16816.F32 R56, R8.reuse, R20, RZ ;  /* 0x000000140838723c */ /* 0x044fe600000018ff */
[----:B------:R-:W-:Y:S04]  /*e9d0*/  LDSM.16.M88.4 R76, [R234+0x800] ;  /* 0x00080000ea4c783b */ /* 0x000fe80000000200 */
[----:B------:R-:W-:Y:S01]  /*e9e0*/  LDSM.16.M88.4 R48, [R234+0x1000] ;  /* 0x00100000ea30783b */ /* 0x000fe20000000200 */
[----:B---3--:R-:W-:Y:S03]  /*e9f0*/  HMMA.16816.F32 R60, R8, R16, RZ ;  /* 0x00000010083c723c */ /* 0x008fe600000018ff */
[----:B------:R-:W-:Y:S01]  /*ea00*/  LDSM.16.M88.4 R44, [R234+0x1800] ;  /* 0x00180000ea2c783b */ /* 0x000fe20000000200 */
[----:B----4-:R-:W-:-:S04]  /*ea10*/  IADD3 R6, P1, R6, R242, RZ ;  /* 0x000000f206067210 */ /* 0x010fc80007f3e0ff */
[----:B------:R-:W-:Y:S01]  /*ea20*/  HMMA.16816.F32 R64, R8, R28, RZ ;  /* 0x0000001c0840723c */ /* 0x000fe200000018ff */
[----:B-1----:R-:W-:-:S07]  /*ea30*/  IMAD.X R7, R7, 0x1, R241, P1 ;  /* 0x0000000107077824 */ /* 0x002fce00008e06f1 */
        /* <DEDUP_REMOVED lines=10> */
[----:B------:R-:W-:Y:S04]  /*eae0*/  SHFL.IDX PT, R9, R0, RZ, 0x181f ;  /* 0x00181fff00097589 */ /* 0x000fe800000e0000 */
[----:B------:R-:W1:Y:S03]  /*eaf0*/  SHFL.IDX PT, R8, R3, 0x2, 0x181f ;  /* 0x00581f0003087f89 */ /* 0x000e6600000e0000 */
[C---:B------:R-:W-:Y:S01]  /*eb00*/  HMMA.16816.F32 R188, R12.reuse, R24, RZ ;  /* 0x000000180cbc723c */ /* 0x040fe200000018ff */
[----:B------:R-:W2:Y:S07]  /*eb10*/  SHFL.IDX PT, R10, R0, 0x2, 0x181f ;  /* 0x00581f00000a7f89 */ /* 0x000eae00000e0000 */
[C---:B------:R-:W-:Y:S01]  /*eb20*/  HMMA.16816.F32 R176, R12.reuse, R26, RZ ;  /* 0x0000001a0cb0723c */ /* 0x040fe200000018ff */
[----:B------:R-:W-:Y:S07]  /*eb30*/  LDSM.16.M88.4 R24, [R234+0x3000] ;  /* 0x00300000ea18783b */ /* 0x000fee0000000200 */
[C---:B------:R-:W-:Y:S07]  /*eb40*/  HMMA.16816.F32 R192, R12.reuse, R20, RZ ;  /* 0x000000140cc0723c */ /* 0x040fee00000018ff */
[-C--:B-1----:R-:W-:Y:S01]  /*eb50*/  IADD3 R20, P1, R8, R242.reuse, RZ ;  /* 0x000000f208147210 */ /* 0x082fe20007f3e0ff */
[C---:B------:R-:W-:Y:S01]  /*eb60*/  HMMA.16816.F32 R172, R12.reuse, R22, RZ ;  /* 0x000000160cac723c */ /* 0x040fe200000018ff */
[----:B------:R-:W-:Y:S03]  /*eb70*/  SHFL.IDX PT, R22, R3, 0x5, 0x181f ;  /* 0x00b81f0003167f89 */ /* 0x000fe600000e0000 */
[--C-:B--2---:R-:W-:Y:S01]  /*eb80*/  IMAD.X R21, R10, 0x1, R241.reuse, P1 ;  /* 0x000000010a157824 */ /* 0x104fe200008e06f1 */
[----:B------:R-:W-:Y:S03]  /*eb90*/  SHFL.IDX PT, R23, R0, 0x5, 0x181f ;  /* 0x00b81f0000177f89 */ /* 0x000fe600000e0000 */
[C---:B------:R-:W-:Y:S08]  /*eba0*/  HMMA.16816.F32 R148, R12.reuse, R16, RZ ;  /* 0x000000100c94723c */ /* 0x040ff000000018ff */
        /* <DEDUP_REMOVED lines=8> */
[C---:B------:R-:W-:Y:S01]  /*ec30*/  HMMA.16816.F32 R136, R12.reuse, R36, RZ ;  /* 0x000000240c88723c */ /* 0x040fe200000018ff */
[----:B------:R-:W-:Y:S04]  /*ec40*/  SHFL.IDX PT, R36, R3, 0x4, 0x181f ;  /* 0x00981f0003247f89 */ /* 0x000fe800000e0000 */
[----:B------:R-:W-:Y:S03]  /*ec50*/  SHFL.IDX PT, R37, R0, 0x4, 0x181f ;  /* 0x00981f0000257f89 */ /* 0x000fe600000e0000 */
[C---:B------:R-:W-:Y:S08]  /*ec60*/  HMMA.16816.F32 R184, R12.reuse, R38, RZ ;  /* 0x000000260cb8723c */ /* 0x040ff000000018ff */
[C---:B------:R-:W-:Y:S08]  /*ec70*/  HMMA.16816.F32 R120, R12.reuse, R40, RZ ;  /* 0x000000280c78723c */ /* 0x040ff000000018ff */
[----:B------:R-:W-:Y:S01]  /*ec80*/  HMMA.16816.F32 R112, R12, R42, RZ ;  /* 0x0000002a0c70723c */ /* 0x000fe200000018ff */
[----:B------:R-:W2:Y:S04]  /*ec90*/  SHFL.IDX PT, R14, R3, 0x3, 0x181f ;  /* 0x00781f00030e7f89 */ /* 0x000ea800000e0000 */
[----:B------:R-:W3:Y:S02]  /*eca0*/  SHFL.IDX PT, R15, R0, 0x3, 0x181f ;  /* 0x00781f00000f7f89 */ /* 0x000ee400000e0000 */
[----:B------:R-:W-:Y:S01]  /*ecb0*/  IADD3 R12, P2, R5, R242, RZ ;  /* 0x000000f2050c7210 */ /* 0x000fe20007f5e0ff */
[C---:B-1----:R-:W-:Y:S01]  /*ecc0*/  HMMA.16816.F32 R40, R16.reuse, R24, R72 ;  /* 0x000000181028723c */ /* 0x042fe20000001848 */
[----:B------:R-:W1:Y:S03]  /*ecd0*/  SHFL.IDX PT, R3, R3, 0x6, 0x181f ;  /* 0x00d81f0003037f89 */ /* 0x000e6600000e0000 */
[----:B------:R-:W-:Y:S01]  /*ece0*/  IMAD.X R13, R9, 0x1, R241, P2 ;  /* 0x00000001090d7824 */ /* 0x000fe200010e06f1 */
[C---:B------:R-:W-:Y:S01]  /*ecf0*/  ISETP.LT.OR P2, PT, R68.reuse, 0x11, P0 ;  /* 0x000000114400780c */ /* 0x040fe20000741670 */
[----:B------:R-:W-:Y:S02]  /*ed00*/  LDSM.16.M88.4 R8, [R233+0x7100] ;  /* 0x00710000e908783b */ /* 0x000fe40000000200 */
[----:B------:R-:W-:Y:S02]  /*ed10*/  HMMA.16816.F32 R108, R16, R80, R52 ;  /* 0x00000050106c723c */ /* 0x000fe40000001834 */
[----:B------:R-:W-:Y:S01]  /*ed20*/  @!PT LDS RZ, [RZ] ;  /* 0x00000000fffff984 */ /* 0x000fe20000000800 */
[----:B------:R-:W-:Y:S01]  /*ed30*/  @!PT LDS RZ, [RZ] ;  /* 0x00000000fffff984 */ /* 0x000fe20000000800 */
[----:B------:R-:W-:Y:S01]  /*ed40*/  @!PT LDS RZ, [RZ] ;  /* 0x00000000fffff984 */ /* 0x000fe20000000800 */
[----:B------:R4:W-:Y:S01]  /*ed50*/  LDGSTS.E.BYPASS.LTC128B.128 [R118+0x100], [R12.64], !P4 ;  /* 0x001000000c767fae */ /* 0x0009e2000e101d56 */
[----:B------:R-:W-:-:S03]  /*ed60*/  ISETP.LT.OR P4, PT, R68, 0x41, P0 ;  /* 0x000000414400780c */ /* 0x000fc60000781670 */
[----:B------:R5:W1:Y:S02]  /*ed70*/  SHFL.IDX PT, R5, R0, 0x6, 0x181f ;  /* 0x00d81f0000057f89 */ /* 0x000a6400000e0000 */
[----:B------:R-:W-:Y:S01]  /*ed80*/  HMMA.16816.F32 R104, R16, R76, R56 ;  /* 0x0000004c1068723c */ /* 0x000fe20000001838 */
[----:B--2---:R-:W-:Y:S01]  /*ed90*/  IADD3 R14, P1, R14, R242, RZ ;  /* 0x000000f20e0e7210 */ /* 0x004fe20007f3e0ff */
[----:B------:R2:W-:Y:S01]  /*eda0*/  LDGSTS.E.BYPASS.LTC128B.128 [R118+0x900], [R6.64], !P2 ;  /* 0x0090000006767fae */ /* 0x0005e2000d101d56 */
[----:B------:R-:W-:-:S03]  /*edb0*/  ISETP.LT.OR P2, PT, R68, 0x31, P0 ;  /* 0x000000314400780c */ /* 0x000fc60000741670 */
[----:B---3--:R-:W-:Y:S01]  /*edc0*/  IMAD.X R15, R15, 0x1, R241, P1 ;  /* 0x000000010f0f7824 */ /* 0x008fe200008e06f1 */
[----:B------:R3:W-:Y:S01]  /*edd0*/  LDGSTS.E.BYPASS.LTC128B.128 [R118+0x1100], [R20.64], !P3 ;  /* 0x0110000014767fae */ /* 0x0007e2000d901d56 */
[----:B------:R-:W-:Y:S01]  /*ede0*/  ISETP.LT.OR P3, PT, R68, 0x51, P0 ;  /* 0x000000514400780c */ /* 0x000fe20000761670 */
[C---:B------:R-:W-:Y:S07]  /*edf0*/  HMMA.16816.F32 R100, R16.reuse, R48, R60 ;  /* 0x000000301064723c */ /* 0x040fee000000183c */
[----:B------:R1:W-:Y:S01]  /*ee00*/  LDGSTS.E.BYPASS.LTC128B.128 [R118+0x1900], [R14.64], !P2 ;  /* 0x019000000e767fae */ /* 0x0003e2000d101d56 */
[----:B------:R-:W-:Y:S01]  /*ee10*/  LOP3.LUT P2, RZ, R70, 0x4, RZ, 0xc0, !PT ;  /* 0x0000000446ff7812 */ /* 0x000fe2000784c0ff */
[----:B------:R-:W-:Y:S01]  /*ee20*/  HMMA.16816.F32 R96, R16, R44, R64 ;  /* 0x0000002c1060723c */ /* 0x000fe20000001840 */
[----:B-----5:R-:W-:-:S05]  /*ee30*/  IMAD.MOV.U32 R0, RZ, RZ, 0x40 ;  /* 0x00000040ff007424 */ /* 0x020fca00078e00ff */
[----:B------:R-:W-:Y:S02]  /*ee40*/  SEL R0, R0, 0xffffffc0, !P2 ;  /* 0xffffffc000007807 */ /* 0x000fe40005000000 */
[C---:B------:R-:W-:Y:S01]  /*ee50*/  HMMA.16816.F32 R224, R16.reuse, R78, R124 ;  /* 0x0000004e10e0723c */ /* 0x040fe2000000187c */
[-C--:B--2---:R-:W-:Y:S02]  /*ee60*/  IADD3 R6, P1, R36, R242.reuse, RZ ;  /* 0x000000f224067210 */ /* 0x084fe40007f3e0ff */
[----:B------:R-:W-:Y:S02]  /*ee70*/  IMAD.IADD R229, R119, 0x1, R0 ;  /* 0x0000000177e57824 */ /* 0x000fe400078e0200 */
[----:B------:R-:W-:Y:S01]  /*ee80*/  IMAD.IADD R228, R0, 0x1, R234 ;  /* 0x0000000100e47824 */ /* 0x000fe200078e02ea */
[----:B------:R-:W-:Y:S01]  /*ee90*/  LOP3.LUT R0, R116, R117, RZ, 0xfc, !PT ;  /* 0x0000007574007212 */ /* 0x000fe200078efcff */
[--C-:B------:R-:W-:Y:S01]  /*eea0*/  IMAD.X R7, R37, 0x1, R241.reuse, P1 ;  /* 0x0000000125077824 */ /* 0x100fe200008e06f1 */
[----:B----4-:R-:W-:Y:S01]  /*eeb0*/  IADD3 R12, P1, R22, R242, RZ ;  /* 0x000000f2160c7210 */ /* 0x010fe20007f3e0ff */
[----:B------:R-:W-:Y:S03]  /*eec0*/  HMMA.16816.F32 R36, R16, R82, R84 ;  /* 0x000000521024723c */ /* 0x000fe60000001854 */
[----:B------:R1:W-:Y:S01]  /*eed0*/  LDGSTS.E.BYPASS.LTC128B.128 [R118+0x2100], [R6.64], !P4 ;  /* 0x0210000006767fae */ /* 0x0003e2000e101d56 */
[----:B------:R-:W-:Y:S01]  /*eee0*/  IMAD.X R13, R23, 0x1, R241, P1 ;  /* 0x00000001170d7824 */ /* 0x000fe200008e06f1 */
[----:B------:R-:W-:-:S03]  /*eef0*/  ISETP.LT.OR P1, PT, R68, 0x61, P0 ;  /* 0x000000614400780c */ /* 0x000fc60000721670 */
[C---:B------:R-:W-:Y:S01]  /*ef00*/  HMMA.16816.F32 R88, R16.reuse, R32, R88 ;  /* 0x000000201058723c */ /* 0x040fe20000001858 */
[----:B------:R2:W-:Y:S07]  /*ef10*/  LDGSTS.E.BYPASS.LTC128B.128 [R118+0x2900], [R12.64], !P3 ;  /* 0x029000000c767fae */ /* 0x0005ee000d901d56 */
[C---:B------:R-:W-:Y:S08]  /*ef20*/  HMMA.16816.F32 R92, R16.reuse, R28, R92 ;  /* 0x0000001c105c723c */ /* 0x040ff0000000185c */
[----:B------:R-:W-:Y:S01]  /*ef30*/  HMMA.16816.F32 R124, R16, R50, R128 ;  /* 0x00000032107c723c */ /* 0x000fe20000001880 */
[----:B-1----:R-:W-:-:S07]  /*ef40*/  IADD3 R6, P0, R3, R242, RZ ;  /* 0x000000f203067210 */ /* 0x002fce0007f1e0ff */
[----:B------:R-:W-:Y:S01]  /*ef50*/  HMMA.16816.F32 R208, R16, R46, R132 ;  /* 0x0000002e10d0723c */ /* 0x000fe20000001884 */
[----:B------:R-:W-:Y:S01]  /*ef60*/  IMAD.X R7, R5, 0x1, R241, P0 ;  /* 0x0000000105077824 */ /* 0x000fe200000e06f1 */
[----:B------:R-:W-:-:S04]  /*ef70*/  PLOP3.LUT P0, PT, PT, PT, UP0, 0x80, 0x0 ;  /* 0x000000000000781c */ /* 0x000fc80003f0f008 */
[----:B------:R1:W-:Y:S02]  /*ef80*/  LDGSTS.E.BYPASS.LTC128B.128 [R118+0x3100], [R6.64], !P1 ;  /* 0x0310000006767fae */ /* 0x0003e4000c901d56 */
[C---:B------:R-:W-:Y:S02]  /*ef90*/  HMMA.16816.F32 R204, R16.reuse, R34, R152 ;  /* 0x0000002210cc723c */ /* 0x040fe40000001898 */
[----:B---3--:R-:W-:Y:S04]  /*efa0*/  LDSM.16.M88.4 R20, [R231+0x9100] ;  /* 0x00910000e714783b */ /* 0x008fe80000000200 */
[----:B------:R-:W-:Y:S02]  /*efb0*/  LDSM.16.M88.4 R72, [R229+0x3900] ;  /* 0x00390000e548783b */ /* 0x000fe40000000200 */
[C---:B------:R-:W-:Y:S02]  /*efc0*/  HMMA.16816.F32 R200, R16.reuse, R30, R156 ;  /* 0x0000001e10c8723c */ /* 0x040fe4000000189c */
[----:B------:R-:W3:Y:S04]  /*efd0*/  LDSM.16.M88.4 R84, [R229+0x6900] ;  /* 0x00690000e554783b */ /* 0x000ee80000000200 */
[----:B------:R-:W4:Y:S02]  /*efe0*/  LDSM.16.M88.4 R64, [R229+0x4900] ;  /* 0x00490000e540783b */ /* 0x000f240000000200 */
[----:B------:R-:W-:Y:S02]  /*eff0*/  HMMA.16816.F32 R180, R16, R26, R180 ;  /* 0x0000001a10b4723c */ /* 0x000fe400000018b4 */
[----:B------:R-:W5:Y:S04]  /*f000*/  LDSM.16.M88.4 R60, [R229+0x5100] ;  /* 0x00510000e53c783b */ /* 0x000f680000000200 */
[----:B------:R-:W1:Y:S02]  /*f010*/  LDSM.16.M88.4 R56, [R229+0x5900] ;  /* 0x00590000e538783b */ /* 0x000e640000000200 */
[C---:B------:R-:W-:Y:S02]  /*f020*/  HMMA.16816.F32 R188, R8.reuse, R80, R188 ;  /* 0x0000005008bc723c */ /* 0x040fe400000018bc */
[----:B------:R-:W1:Y:S04]  /*f030*/  LDSM.16.M88.4 R52, [R229+0x6100] ;  /* 0x00610000e534783b */ /* 0x000e680000000200 */
[----:B------:R-:W1:Y:S02]  /*f040*/  LDSM.16.M88.4 R68, [R229+0x4100] ;  /* 0x00410000e544783b */ /* 0x000e640000000200 */
[C---:B------:R-:W-:Y:S02]  /*f050*/  HMMA.16816.F32 R192, R8.reuse, R76, R192 ;  /* 0x0000004c08c0723c */ /* 0x040fe400000018c0 */
[----:B------:R-:W1:Y:S04]  /*f060*/  LDSM.16.M88.4 R16, [R231+0x7100] ;  /* 0x00710000e710783b */ /* 0x000e680000000200 */
[----:B--2---:R-:W-:Y:S02]  /*f070*/  LDSM.16.M88.4 R12, [R232+0x7100] ;  /* 0x00710000e80c783b */ /* 0x004fe40000000200 */
[C---:B------:R-:W-:Y:S02]  /*f080*/  HMMA.16816.F32 R196, R8.reuse, R48, R148 ;  /* 0x0000003008c4723c */ /* 0x040fe40000001894 */
[----:B------:R-:W0:Y:S06]  /*f090*/  LDGDEPBAR ;  /* 0x00000000000079af */ /* 0x000e2c0000000000 */
[C---:B------:R-:W-:Y:S08]  /*f0a0*/  HMMA.16816.F32 R80, R8.reuse, R82, R176 ;  /* 0x000000520850723c */ /* 0x040ff000000018b0 */
[C---:B------:R-:W-:Y:S08]  /*f0b0*/  HMMA.16816.F32 R76, R8.reuse, R78, R172 ;  /* 0x0000004e084c723c */ /* 0x040ff000000018ac */
[C---:B------:R-:W-:Y:S08]  /*f0c0*/  HMMA.16816.F32 R212, R8.reuse, R44, R144 ;  /* 0x0000002c08d4723c */ /* 0x040ff00000001890 */
[C---:B------:R-:W-:Y:S01]  /*f0d0*/  HMMA.16816.F32 R148, R8.reuse, R50, R164 ;  /* 0x000000320894723c */ /* 0x040fe200000018a4 */
[----:B------:R-:W-:Y:S07]  /*f0e0*/  LDSM.16.M88.4 R48, [R228] ;  /* 0x00000000e430783b */ /* 0x000fee0000000200 */
[C---:B------:R-:W-:Y:S01]  /*f0f0*/  HMMA.16816.F32 R156, R8.reuse, R46, R160 ;  /* 0x0000002e089c723c */ /* 0x040fe200000018a0 */
[----:B------:R-:W-:Y:S07]  /*f100*/  LDSM.16.M88.4 R44, [R228+0x800] ;  /* 0x00080000e42c783b */ /* 0x000fee0000000200 */
        /* <DEDUP_REMOVED lines=9> */
[----:B------:R-:W2:Y:S03]  /*f1a0*/  LDSM.16.M88.4 R24, [R228+0x3000] ;  /* 0x00300000e418783b */ /* 0x000ea60000000200 */
[C---:B---3--:R-:W-:Y:S01]  /*f1b0*/  HMMA.16816.F32 R136, R20.reuse, R84, R40 ;  /* 0x000000541488723c */ /* 0x048fe20000001828 */
[----:B------:R-:W3:Y:S07]  /*f1c0*/  LDSM.16.M88.4 R40, [R228+0x1000] ;  /* 0x00100000e428783b */ /* 0x000eee0000000200 */
[----:B------:R-:W-:Y:S01]  /*f1d0*/  HMMA.16816.F32 R132, R20, R74, R36 ;  /* 0x0000004a1484723c */ /* 0x000fe20000001824 */
[----:B------:R-:W2:Y:S01]  /*f1e0*/  LDSM.16.M88.4 R36, [R228+0x1800] ;  /* 0x00180000e424783b */ /* 0x000ea20000000200 */
[----:B------:R-:W-:-:S06]  /*f1f0*/  DEPBAR.LE SB0, 0x0 ;  /* 0x000080000000791a */ /* 0x000fcc0000000000 */
[C---:B----4-:R-:W-:Y:S08]  /*f200*/  HMMA.16816.F32 R160, R20.reuse, R64, R100 ;  /* 0x0000004014a0723c */ /* 0x050ff00000001864 */
[C---:B-----5:R-:W-:Y:S08]  /*f210*/  HMMA.16816.F32 R152, R20.reuse, R60, R96 ;  /* 0x0000003c1498723c */ /* 0x060ff00000001860 */
[C---:B-1----:R-:W-:Y:S08]  /*f220*/  HMMA.16816.F32 R144, R20.reuse, R56, R88 ;  /* 0x000000381490723c */ /* 0x042ff00000001858 */
        /* <DEDUP_REMOVED lines=21> */
[C---:B------:R-:W-:Y:S07]  /*f380*/  HMMA.16816.F32 R20, R16.reuse, R84, R236 ;  /* 0x000000541014723c */ /* 0x040fee00000018ec */
[C---:B------:R-:W-:Y:S01]  /*f390*/  IADD3 R239, R234.reuse, 0x1000, RZ ;  /* 0x00001000eaef7810 */ /* 0x040fe20007ffe0ff */
[----:B------:R-:W-:Y:S01]  /*f3a0*/  HMMA.16816.F32 R16, R16, R86, R176 ;  /* 0x000000561010723c */ /* 0x000fe200000018b0 */
[----:B------:R-:W-:-:S02]  /*f3b0*/  IADD3 R238, R234, 0x1800, RZ ;  /* 0x00001800eaee7810 */ /* 0x000fc40007ffe0ff */
[C---:B------:R-:W-:Y:S02]  /*f3c0*/  IADD3 R237, R234.reuse, 0x2000, RZ ;  /* 0x00002000eaed7810 */ /* 0x040fe40007ffe0ff */
[----:B------:R-:W-:-:S03]  /*f3d0*/  IADD3 R236, R234, 0x2800, RZ ;  /* 0x00002800eaec7810 */ /* 0x000fc60007ffe0ff */
[C---:B--2---:R-:W-:Y:S08]  /*f3e0*/  HMMA.16816.F32 R136, R8.reuse, R24, R136 ;  /* 0x000000180888723c */ /* 0x044ff00000001888 */
[----:B------:R-:W-:Y:S08]  /*f3f0*/  HMMA.16816.F32 R104, R8, R26, R104 ;  /* 0x0000001a0868723c */ /* 0x000ff00000001868 */
[----:B------:R-:W-:Y:S08]  /*f400*/  HMMA.16816.F32 R20, R12, R24, R20 ;  /* 0x000000180c14723c */ /* 0x000ff00000001814 */
[C---:B------:R-:W-:Y:S08]  /*f410*/  HMMA.16816.F32 R172, R8.reuse, R48, R172 ;  /* 0x0000003008ac723c */ /* 0x040ff000000018ac */
[C---:B------:R-:W-:Y:S08]  /*f420*/  HMMA.16816.F32 R132, R8.reuse, R50, R132 ;  /* 0x000000320884723c */ /* 0x040ff00000001884 */
[C---:B------:R-:W-:Y:S08]  /*f430*/  HMMA.16816.F32 R164, R8.reuse, R44, R164 ;  /* 0x0000002c08a4723c */ /* 0x040ff000000018a4 */
[C---:B------:R-:W-:Y:S08]  /*f440*/  HMMA.16816.F32 R128, R8.reuse, R46, R128 ;  /* 0x0000002e0880723c */ /* 0x040ff00000001880 */
[C---:B---3--:R-:W-:Y:S08]  /*f450*/  HMMA.16816.F32 R160, R8.reuse, R40, R160 ;  /* 0x0000002808a0723c */ /* 0x048ff000000018a0 */
        /* <DEDUP_REMOVED lines=87> */
.L_x_783:
        /* <DEDUP_REMOVED lines=8> */
[----:B------:R-:W-:Y:S01]  /*fa50*/  STL [R1+0x40], R119 ;  /* 0x0000407701007387 */ /* 0x000fe20000100800 */
[----:B------:R-:W-:Y:S01]  /*fa60*/  LOP3.LUT R6, R6, 0xfffffffc, RZ, 0xc0, !PT ;  /* 0xfffffffc06067812 */ /* 0x000fe200078ec0ff */
[----:B------:R-:W-:Y:S01]  /*fa70*/  FMUL.FTZ R39, R55, c[0x0][0x320] ;  /* 0x0000c80037277a20 */ /* 0x000fe20000410000 */
[----:B------:R-:W-:Y:S01]  /*fa80*/  PLOP3.LUT P0, PT, PT, PT, UP2, 0x80, 0x0 ;  /* 0x000000000000781c */ /* 0x000fe20003f0f028 */
[----:B------:R-:W-:Y:S01]  /*fa90*/  FMUL.FTZ R10, R175, c[0x0][0x320] ;  /* 0x0000c800af0a7a20 */ /* 0x000fe20000410000 */
[----:B------:R-:W-:Y:S01]  /*faa0*/  ULDC.64 UR4, c[0x0][0x2c8] ;  /* 0x0000b20000047ab9 */ /* 0x000fe20000000a00 */
[----:B------:R-:W-:Y:S01]  /*fab0*/  FMUL.FTZ R37, R54, c[0x0][0x320] ;  /* 0x0000c80036257a20 */ /* 0x000fe20000410000 */
[----:B------:R-:W0:Y:S01]  /*fac0*/  LDGDEPBAR ;  /* 0x00000000000079af */ /* 0x000e220000000000 */
[----:B------:R-:W-:-:S02]  /*fad0*/  FMUL.FTZ R38, R22, c[0x0][0x320] ;  /* 0x0000c80016267a20 */ /* 0x000fc40000410000 */
[----:B------:R-:W-:Y:S02]  /*fae0*/  FMUL.FTZ R42, R23, c[0x0][0x320] ;  /* 0x0000c800172a7a20 */ /* 0x000fe40000410000 */
[----:B-1----:R-:W-:Y:S02]  /*faf0*/  FMUL.FTZ R3, R92, c[0x0][0x320] ;  /* 0x0000c8005c037a20 */ /* 0x002fe40000410000 */
[----:B------:R-:W-:Y:S02]  /*fb00*/  FMUL.FTZ R23, R71, c[0x0][0x320] ;  /* 0x0000c80047177a20 */ /* 0x000fe40000410000 */
[----:B------:R1:W-:Y:S01]  /*fb10*/  MUFU.TANH R182, R3 ;  /* 0x0000000300b67308 */ /* 0x0003e20000002400 */
[----:B------:R-:W-:Y:S02]  /*fb20*/  FMUL.FTZ R36, R59, c[0x0][0x320] ;  /* 0x0000c8003b247a20 */ /* 0x000fe40000410000 */
[----:B------:R-:W-:Y:S02]  /*fb30*/  FMUL.FTZ R26, R26, c[0x0][0x320] ;  /* 0x0000c8001a1a7a20 */ /* 0x000fe40000410000 */
[----:B------:R-:W-:-:S02]  /*fb40*/  FMUL.FTZ R27, R27, c[0x0][0x320] ;  /* 0x0000c8001b1b7a20 */ /* 0x000fc40000410000 */
[----:B------:R-:W-:-:S04]  /*fb50*/  IMAD.SHL.U32 R224, R0, 0x2, RZ ;  /* 0x0000000200e07824 */ /* 0x000fc800078e00ff */
[--C-:B------:R-:W-:Y:S02]  /*fb60*/  IMAD R225, R4, 0x2, R224.reuse ;  /* 0x0000000204e17824 */ /* 0x100fe400078e02e0 */
[C---:B------:R-:W-:Y:S02]  /*fb70*/  IMAD R227, R2.reuse, 0x2, R224 ;  /* 0x0000000202e37824 */ /* 0x040fe400078e02e0 */
[----:B------:R-:W-:Y:S02]  /*fb80*/  IMAD R226, R2, 0x2, R225 ;  /* 0x0000000202e27824 */ /* 0x000fe400078e02e1 */
[----:B-1----:R-:W-:-:S04]  /*fb90*/  FMUL.FTZ R3, R93, c[0x0][0x320] ;  /* 0x0000c8005d037a20 */ /* 0x002fc80000410000 */
        /* <DEDUP_REMOVED lines=40> */
[----:B------:R1:W-:Y:S08]  /*fe20*/  MUFU.TANH R24, R10 ;  /* 0x0000000a00187308 */ /* 0x0003f00000002400 */
[----:B------:R2:W-:Y:S01]  /*fe30*/  MUFU.TANH R85, R3 ;  /* 0x0000000300557308 */ /* 0x0005e20000002400 */
[----:B-1----:R-:W-:-:S07]  /*fe40*/  FMUL.FTZ R10, R90, c[0x0][0x320] ;  /* 0x0000c8005a0a7a20 */ /* 0x002fce0000410000 */
[----:B------:R1:W-:Y:S01]  /*fe50*/  MUFU.TANH R19, R10 ;  /* 0x0000000a00137308 */ /* 0x0003e20000002400 */
[----:B--2---:R-:W-:-:S07]  /*fe60*/  FMUL.FTZ R3, R25, c[0x0][0x320] ;  /* 0x0000c80019037a20 */ /* 0x004fce0000410000 */
[----:B------:R2:W-:Y:S01]  /*fe70*/  MUFU.TANH R84, R3 ;  /* 0x0000000300547308 */ /* 0x0005e20000002400 */
[----:B-1----:R-:W-:-:S07]  /*fe80*/  FMUL.FTZ R10, R129, c[0x0][0x320] ;  /* 0x0000c800810a7a20 */ /* 0x002fce0000410000 */
[----:B------:R-:W-:Y:S01]  /*fe90*/  MUFU.TANH R10, R10 ;  /* 0x0000000a000a7308 */ /* 0x000fe20000002400 */
[----:B--2---:R-:W-:-:S07]  /*fea0*/  FMUL.FTZ R3, R100, c[0x0][0x320] ;  /* 0x0000c80064037a20 */ /* 0x004fce0000410000 */
[----:B------:R1:W2:Y:S02]  /*feb0*/  MUFU.TANH R20, R3 ;  /* 0x0000000300147308 */ /* 0x0002a40000002400 */
[----:B-1----:R-:W-:-:S06]  /*fec0*/  FMUL.FTZ R3, R101, c[0x0][0x320] ;  /* 0x0000c80065037a20 */ /* 0x002fcc0000410000 */
[----:B------:R1:W3:Y:S02]  /*fed0*/  MUFU.TANH R29, R3 ;  /* 0x00000003001d7308 */ /* 0x0002e40000002400 */
[----:B-1----:R-:W-:-:S06]  /*fee0*/  FMUL.FTZ R3, R96, c[0x0][0x320] ;  /* 0x0000c80060037a20 */ /* 0x002fcc0000410000 */
[----:B------:R1:W4:Y:S02]  /*fef0*/  MUFU.TANH R30, R3 ;  /* 0x00000003001e7308 */ /* 0x0003240000002400 */
[----:B-1----:R-:W-:-:S06]  /*ff00*/  FMUL.FTZ R3, R68, c[0x0][0x320] ;  /* 0x0000c80044037a20 */ /* 0x002fcc0000410000 */
[----:B------:R1:W1:Y:S02]  /*ff10*/  MUFU.TANH R32, R3 ;  /* 0x0000000300207308 */ /* 0x0002640000002400 */
        /* <DEDUP_REMOVED lines=99> */
[----:B------:R-:W-:Y:S08]  /*10550*/  MUFU.TANH R58, R9 ;  /* 0x00000009003a7308 */ /* 0x000ff00000002400 */
        /* <DEDUP_REMOVED lines=33> */
[----:B------:R-:W-:Y:S01]  /*10770*/  LOP3.LUT R8, R3, 0xffffffc, RZ, 0xc0, !PT ;  /* 0x0ffffffc03087812 */ /* 0x000fe200078ec0ff */
[----:B------:R-:W-:Y:S01]  /*10780*/  IMAD.IADD R3, R246, 0x1, -R6 ;  /* 0x00000001f6037824 */ /* 0x000fe200078e0a06 */
[----:B------:R-:W-:-:S03]  /*10790*/  LEA.HI R7, R7, R5, RZ, 0x2 ;  /* 0x0000000507077211 */ /* 0x000fc600078f10ff */
[----:B------:R-:W-:Y:S01]  /*107a0*/  IMAD.IADD R9, R245, 0x1, -R8 ;  /* 0x00000001f5097824 */ /* 0x000fe200078e0a08 */
[----:B------:R-:W-:Y:S02]  /*107b0*/  LEA.HI.SX32 R8, R7, UR17, 0x1e ;  /* 0x0000001107087c11 */ /* 0x000fe4000f8ff2ff */
[----:B------:R-:W-:-:S03]  /*107c0*/  LEA.HI R6, R3, R3, RZ, 0x1 ;  /* 0x0000000303067211 */ /* 0x000fc600078f08ff */
[----:B------:R-:W-:Y:S01]  /*107d0*/  IMAD R11, R9, 0x10, R8 ;  /* 0x00000010090b7824 */ /* 0x000fe200078e0208 */
[C---:B------:R-:W-:Y:S01]  /*107e0*/  LOP3.LUT R9, R6.reuse, 0x1ffffffe, RZ, 0xc0, !PT ;  /* 0x1ffffffe06097812 */ /* 0x040fe200078ec0ff */
[----:B------:R-:W-:-:S05]  /*107f0*/  IMAD.SHL.U32 R8, R6, 0x20, RZ ;  /* 0x0000002006087824 */ /* 0x000fca00078e00ff */
[----:B------:R-:W-:Y:S02]  /*10800*/  LOP3.LUT R6, R8, 0xffffffc0, RZ, 0xc0, !PT ;  /* 0xffffffc008067812 */ /* 0x000fe400078ec0ff */
[----:B------:R-:W-:Y:S01]  /*10810*/  IADD3 R8, R3, -R9, RZ ;  /* 0x8000000903087210 */ /* 0x000fe20007ffe0ff */
[----:B------:R-:W-:Y:S02]  /*10820*/  FMUL.FTZ R9, R130, c[0x0][0x320] ;  /* 0x0000c80082097a20 */ /* 0x000fe40000410000 */
[----:B------:R-:W-:Y:S02]  /*10830*/  IMAD.IADD R3, R6, 0x1, R11 ;  /* 0x0000000106037824 */ /* 0x000fe400078e020b */
[----:B------:R-:W-:Y:S02]  /*10840*/  FMUL.FTZ R6, R105, c[0x0][0x320] ;  /* 0x0000c80069067a20 */ /* 0x000fe40000410000 */
[----:B------:R-:W-:Y:S01]  /*10850*/  IMAD R12, R8, 0x8, R3 ;  /* 0x00000008080c7824 */ /* 0x000fe200078e0203 */
[----:B------:R-:W-:Y:S01]  /*10860*/  MUFU.TANH R9, R9 ;  /* 0x0000000900097308 */ /* 0x000fe20000002400 */
[----:B------:R-:W-:-:S02]  /*10870*/  FMUL.FTZ R3, R104, c[0x0][0x320] ;  /* 0x0000c80068037a20 */ /* 0x000fc40000410000 */
[----:B------:R-:W-:Y:S01]  /*10880*/  @P1 IMAD.HI.U32 R8, R12, c[0x0][0x2c8], RZ ;  /* 0x0000b2000c081a27 */ /* 0x000fe200078e00ff */
[----:B------:R-:W-:Y:S03]  /*10890*/  STL [R1+0x24], R12 ;  /* 0x0000240c01007387 */ /* 0x000fe60000100800 */
[----:B------:R-:W-:Y:S01]  /*108a0*/  FMUL.FTZ R11, R128, c[0x0][0x320] ;  /* 0x0000c800800b7a20 */ /* 0x000fe20000410000 */
[----:B------:R1:W-:Y:S08]  /*108b0*/  MUFU.TANH R18, R3 ;  /* 0x0000000300127308 */ /* 0x0003f00000002400 */
[----:B------:R2:W-:Y:S01]  /*108c0*/  MUFU.TANH R17, R6 ;  /* 0x0000000600117308 */ /* 0x0005e20000002400 */
[----:B-1----:R-:W-:Y:S01]  /*108d0*/  IMAD.MOV.U32 R3, RZ, RZ, R12 ;  /* 0x000000ffff037224 */ /* 0x002fe200078e000c */
[----:B------:R-:W-:-:S06]  /*108e0*/  @P0 SHF.R.U32.HI R3, RZ, c[0x0][0x2cc], R8 ;  /* 0x0000b300ff030a19 */ /* 0x000fcc0000011608 */
[----:B------:R-:W-:Y:S01]  /*108f0*/  MUFU.TANH R11, R11 ;  /* 0x0000000b000b7308 */ /* 0x000fe20000002400 */
[----:B------:R-:W1:Y:S01]  /*10900*/  SHFL.IDX PT, R12, R3, RZ, 0x1c1f ;  /* 0x001c1fff030c7589 */ /* 0x000e6200000e0000 */
[----:B--2---:R-:W-:-:S03]  /*10910*/  FMUL.FTZ R6, R106, c[0x0][0x320] ;  /* 0x0000c8006a067a20 */ /* 0x004fc60000410000 */
[----:B------:R-:W2:Y:S03]  /*10920*/  SHFL.IDX PT, R13, R3, 0x1, 0x1c1f ;  /* 0x003c1f00030d7f89 */ /* 0x000ea600000e0000 */
[----:B------:R1:W-:Y:S01]  /*10930*/  MUFU.TANH R55, R6 ;  /* 0x0000000600377308 */ /* 0x0003e20000002400 */
[----:B------:R-:W1:Y:S04]  /*10940*/  SHFL.IDX PT, R15, R3, 0x2, 0x1c1f ;  /* 0x005c1f00030f7f89 */ /* 0x000e6800000e0000 */
[----:B------:R1:W2:Y:S02]  /*10950*/  SHFL.IDX PT, R14, R3, 0x3, 0x1c1f ;  /* 0x007c1f00030e7f89 */ /* 0x0002a400000e0000 */
[----:B-1----:R-:W-:-:S05]  /*10960*/  LOP3.LUT R3, R7, 0x7ffffffc, RZ, 0xc0, !PT ;  /* 0x7ffffffc07037812 */ /* 0x002fca00078ec0ff */
[----:B------:R-:W-:Y:S01]  /*10970*/  IMAD.IADD R6, R5, 0x1, -R3 ;  /* 0x0000000105067824 */ /* 0x000fe200078e0a03 */
[----:B------:R-:W-:Y:S01]  /*10980*/  MOV R3, UR12 ;  /* 0x0000000c00037c02 */ /* 0x000fe20008000f00 */
[----:B------:R-:W-:Y:S02]  /*10990*/  FMUL.FTZ R5, R107, c[0x0][0x320] ;  /* 0x0000c8006b057a20 */ /* 0x000fe40000410000 */
[----:B------:R-:W-:Y:S02]  /*109a0*/  IMAD.SHL.U32 R74, R6, 0x2, RZ ;  /* 0x00000002064a7824 */ /* 0x000fe400078e00ff */
[----:B------:R1:W-:Y:S03]  /*109b0*/  MUFU.TANH R54, R5 ;  /* 0x0000000500367308 */ /* 0x0003e60000002400 */
[C---:B------:R-:W-:Y:S01]  /*109c0*/  IADD3 R3, -R74.reuse, 0x1, R3 ;  /* 0x000000014a037810 */ /* 0x040fe20007ffe103 */
[----:B------:R4:W-:Y:S01]  /*109d0*/  STL [R1+0x28], R74 ;  /* 0x0000284a01007387 */ /* 0x0009e20000100800 */
[----:B------:R-:W-:-:S02]  /*109e0*/  IADD3 R8, -R74, UR12, RZ ;  /* 0x0000000c4a087c10 */ /* 0x000fc4000fffe1ff */
[----:B------:R-:W-:-:S05]  /*109f0*/  IADD3 R3, R3, -UR20, RZ ;  /* 0x8000001403037c10 */ /* 0x000fca000fffe0ff */
[C---:B------:R-:W-:Y:S02]  /*10a00*/  IMAD.IADD R6, R3.reuse, 0x1, R12 ;  /* 0x0000000103067824 */ /* 0x040fe400078e020c */
[----:B--2---:R-:W-:Y:S01]  /*10a10*/  IMAD.IADD R7, R3, 0x1, R13 ;  /* 0x0000000103077824 */ /* 0x004fe200078e020d */
[----:B------:R-:W-:Y:S01]  /*10a20*/  MUFU.TANH R12, R39 ;  /* 0x00000027000c7308 */ /* 0x000fe20000002400 */
[----:B-1----:R-:W-:Y:S01]  /*10a30*/  FMUL.FTZ R5, R91, c[0x0][0x320] ;  /* 0x0000c8005b057a20 */ /* 0x002fe20000410000 */
[C---:B------:R-:W-:Y:S02]  /*10a40*/  IMNMX R6, R8.reuse, R6, PT ;  /* 0x0000000608067217 */ /* 0x040fe40003800200 */
[----:B------:R-:W-:Y:S02]  /*10a50*/  IMNMX R7, R8, R7, PT ;  /* 0x0000000708077217 */ /* 0x000fe40003800200 */
[C---:B------:R-:W-:Y:S02]  /*10a60*/  ISETP.GT.AND P0, PT, R6.reuse, RZ, PT ;  /* 0x000000ff0600720c */ /* 0x040fe40003f04270 */
[----:B------:R-:W-:Y:S01]  /*10a70*/  ISETP.GT.AND P1, PT, R6, 0x1, PT ;  /* 0x000000010600780c */ /* 0x000fe20003f24270 */
[----:B------:R1:W2:Y:S01]  /*10a80*/  MUFU.TANH R16, R5 ;  /* 0x0000000500107308 */ /* 0x0002a20000002400 */
[----:B------:R-:W-:-:S02]  /*10a90*/  FSEL R20, R20, -INF , P0 ;  /* 0xff80000014147808 */ /* 0x000fc40000000000 */
[----:B---3--:R-:W-:Y:S02]  /*10aa0*/  FSEL R29, R29, -INF , P1 ;  /* 0xff8000001d1d7808 */ /* 0x008fe40000800000 */
[C---:B------:R-:W-:Y:S02]  /*10ab0*/  ISETP.GT.AND P2, PT, R6.reuse, 0x8, PT ;  /* 0x000000080600780c */ /* 0x040fe40003f44270 */
[C---:B------:R-:W-:Y:S01]  /*10ac0*/  ISETP.GT.AND P3, PT, R6.reuse, 0x9, PT ;  /* 0x000000090600780c */ /* 0x040fe20003f64270 */
[----:B------:R-:W-:Y:S01]  /*10ad0*/  MUFU.TANH R13, R37 ;  /* 0x00000025000d7308 */ /* 0x000fe20000002400 */
[C---:B------:R-:W-:Y:S02]  /*10ae0*/  ISETP.GT.AND P0, PT, R6.reuse, 0x10, PT ;  /* 0x000000100600780c */ /* 0x040fe40003f04270 */
[----:B------:R-:W-:Y:S02]  /*10af0*/  ISETP.GT.AND P1, PT, R6, 0x11, PT ;  /* 0x000000110600780c */ /* 0x000fe40003f24270 */
[----:B----4-:R-:W-:-:S02]  /*10b00*/  FSEL R30, R30, -INF , P2 ;  /* 0xff8000001e1e7808 */ /* 0x010fc40001000000 */
[----:B------:R-:W-:Y:S01]  /*10b10*/  FSEL R31, R31, -INF , P3 ;  /* 0xff8000001f1f7808 */ /* 0x000fe20001800000 */
[----:B-1----:R-:W-:Y:S01]  /*10b20*/  IMAD.IADD R5, R3, 0x1, R15 ;  /* 0x0000000103057824 */ /* 0x002fe200078e020f */
[----:B------:R-:W-:Y:S02]  /*10b30*/  FSEL R93, R182, -INF , P0 ;  /* 0xff800000b65d7808 */ /* 0x000fe40000000000 */
[----:B------:R-:W-:Y:S02]  /*10b40*/  FSEL R94, R181, -INF , P1 ;  /* 0xff800000b55e7808 */ /* 0x000fe40000800000 */
[C---:B------:R-:W-:Y:S02]  /*10b50*/  ISETP.GT.AND P2, PT, R6.reuse, 0x18, PT ;  /* 0x000000180600780c */ /* 0x040fe40003f44270 */
[C---:B------:R-:W-:Y:S02]  /*10b60*/  ISETP.GT.AND P3, PT, R6.reuse, 0x19, PT ;  /* 0x000000190600780c */ /* 0x040fe40003f64270 */
[----:B------:R-:W-:-:S02]  /*10b70*/  ISETP.GT.AND P0, PT, R6, 0x20, PT ;  /* 0x000000200600780c */ /* 0x000fc40003f04270 */
[----:B------:R-:W-:Y:S02]  /*10b80*/  ISETP.GT.AND P1, PT, R6, 0x21, PT ;  /* 0x000000210600780c */ /* 0x000fe40003f24270 */
[----:B------:R-:W-:Y:S02]  /*10b90*/  FSEL R95, R180, -INF , P2 ;  /* 0xff800000b45f7808 */ /* 0x000fe40001000000 */
[----:B------:R-:W-:Y:S02]  /*10ba0*/  FSEL R96, R171, -INF , P3 ;  /* 0xff800000ab607808 */ /* 0x000fe40001800000 */
[----:B------:R-:W-:Y:S02]  /*10bb0*/  FSEL R131, R158, -INF , P0 ;  /* 0xff8000009e837808 */ /* 0x000fe40000000000 */
[----:B------:R-:W-:Y:S02]  /*10bc0*/  FSEL R139, R157, -INF , P1 ;  /* 0xff8000009d8b7808 */ /* 0x000fe40000800000 */
[----:B------:R-:W-:-:S02]  /*10bd0*/  ISETP.GT.AND P2, PT, R6, 0x28, PT ;  /* 0x000000280600780c */ /* 0x000fc40003f44270 */
[C---:B------:R-:W-:Y:S02]  /*10be0*/  ISETP.GT.AND P3, PT, R6.reuse, 0x29, PT ;  /* 0x000000290600780c */ /* 0x040fe40003f64270 */
[C---:B------:R-:W-:Y:S02]  /*10bf0*/  ISETP.GT.AND P0, PT, R6.reuse, 0x30, PT ;  /* 0x000000300600780c */ /* 0x040fe40003f04270 */
[----:B------:R-:W-:Y:S02]  /*10c00*/  ISETP.GT.AND P1, PT, R6, 0x31, PT ;  /* 0x000000310600780c */ /* 0x000fe40003f24270 */
[----:B------:R-:W-:Y:S02]  /*10c10*/  FSEL R140, R149, -INF , P2 ;  /* 0xff800000958c7808 */ /* 0x000fe40001000000 */
[----:B------:R-:W-:Y:S02]  /*10c20*/  FSEL R146, R148, -INF , P3 ;  /* 0xff80000094927808 */ /* 0x000fe40001800000 */
[----:B------:R-:W-:-:S02]  /*10c30*/  FSEL R151, R151, -INF , P0 ;  /* 0xff80000097977808 */ /* 0x000fc40000000000 */
[----:B------:R-:W-:Y:S02]  /*10c40*/  FSEL R153, R118, -INF , P1 ;  /* 0xff80000076997808 */ /* 0x000fe40000800000 */
[C---:B------:R-:W-:Y:S02]  /*10c50*/  ISETP.GT.AND P2, PT, R6.reuse, 0x38, PT ;  /* 0x000000380600780c */ /* 0x040fe40003f44270 */
[C---:B------:R-:W-:Y:S02]  /*10c60*/  ISETP.GT.AND P3, PT, R6.reuse, 0x39, PT ;  /* 0x000000390600780c */ /* 0x040fe40003f64270 */
[C---:B------:R-:W-:Y:S02]  /*10c70*/  ISETP.GT.AND P0, PT, R6.reuse, 0x40, PT ;  /* 0x000000400600780c */ /* 0x040fe40003f04270 */
[----:B------:R-:W-:Y:S02]  /*10c80*/  ISETP.GT.AND P1, PT, R6, 0x41, PT ;  /* 0x000000410600780c */ /* 0x000fe40003f24270 */
[----:B------:R-:W-:-:S02]  /*10c90*/  FSEL R155, R32, -INF , P2 ;  /* 0xff800000209b7808 */ /* 0x000fc40001000000 */
[----:B------:R-:W-:Y:S02]  /*10ca0*/  FSEL R159, R159, -INF , P3 ;  /* 0xff8000009f9f7808 */ /* 0x000fe40001800000 */
        /* <DEDUP_REMOVED lines=19> */
[----:B------:R-:W-:Y:S02]  /*10de0*/  ISETP.GT.AND P3, PT, R6, 0x69, PT ;  /* 0x000000690600780c */ /* 0x000fe40003f64270 */
[C---:B------:R-:W-:Y:S02]  /*10df0*/  ISETP.GT.AND P0, PT, R7.reuse, RZ, PT ;  /* 0x000000ff0700720c */ /* 0x040fe40003f04270 */
        /* <DEDUP_REMOVED lines=17> */
[----:B------:R-:W-:Y:S02]  /*10f10*/  IMNMX R5, R8, R5, PT ;  /* 0x0000000508057217 */ /* 0x000fe40003800200 */
[----:B------:R-:W-:Y:S02]  /*10f20*/  FSEL R118, R19, -INF , P2 ;  /* 0xff80000013767808 */ /* 0x000fe40001000000 */
[----:B--2---:R-:W-:-:S02]  /*10f30*/  FSEL R129, R16, -INF , P3 ;  /* 0xff80000010817808 */ /* 0x004fc40001800000 */
[----:B------:R-:W-:Y:S02]  /*10f40*/  FSEL R150, R150, -INF , P0 ;  /* 0xff80000096967808 */ /* 0x000fe40000000000 */
[----:B------:R-:W-:Y:S02]  /*10f50*/  FSEL R152, R80, -INF , P1 ;  /* 0xff80000050987808 */ /* 0x000fe40000800000 */
[C---:B------:R-:W-:Y:S02]  /*10f60*/  ISETP.GT.AND P2, PT, R5.reuse, RZ, PT ;  /* 0x000000ff0500720c */ /* 0x040fe40003f44270 */
[C---:B------:R-:W-:Y:S02]  /*10f70*/  ISETP.GT.AND P3, PT, R5.reuse, 0x1, PT ;  /* 0x000000010500780c */ /* 0x040fe40003f64270 */
[C---:B------:R-:W-:Y:S02]  /*10f80*/  ISETP.GT.AND P0, PT, R5.reuse, 0x8, PT ;  /* 0x000000080500780c */ /* 0x040fe40003f04270 */
[----:B------:R-:W-:-:S02]  /*10f90*/  ISETP.GT.AND P1, PT, R5, 0x9, PT ;  /* 0x000000090500780c */ /* 0x000fc40003f24270 */
[----:B------:R-:W-:Y:S02]  /*10fa0*/  FSEL R16, R53, -INF , P2 ;  /* 0xff80000035107808 */ /* 0x000fe40001000000 */
        /* <DEDUP_REMOVED lines=10> */
[----:B------:R-:W-:Y:S01]  /*11050*/  FSEL R80, R10, -INF , P1 ;  /* 0xff8000000a507808 */ /* 0x000fe20000800000 */
[----:B------:R-:W-:Y:S01]  /*11060*/  MUFU.TANH R11, R38 ;  /* 0x00000026000b7308 */ /* 0x000fe20000002400 */
        /* <DEDUP_REMOVED lines=36> */
[----:B------:R-:W-:-:S02]  /*112b0*/  FMNMX.FTZ R5, R20, R29, !PT ;  /* 0x0000001d14057209 */ /* 0x000fc40007810000 */
[----:B------:R-:W-:Y:S02]  /*112c0*/  FMNMX.FTZ R6, R16, R19, !PT ;  /* 0x0000001310067209 */ /* 0x000fe40007810000 */
[----:B------:R-:W-:Y:S02]  /*112d0*/  FMNMX.FTZ R5, R30, R5, !PT ;  /* 0x000000051e057209 */ /* 0x000fe40007810000 */
[----:B------:R-:W-:Y:S02]  /*112e0*/  IADD3 R3, R3, R14, RZ ;  /* 0x0000000e03037210 */ /* 0x000fe40007ffe0ff */
[----:B------:R-:W-:Y:S02]  /*112f0*/  FMNMX.FTZ R5, R31, R5, !PT ;  /* 0x000000051f057209 */ /* 0x000fe40007810000 */
[----:B------:R-:W-:Y:S02]  /*11300*/  FMNMX.FTZ R6, R21, R6, !PT ;  /* 0x0000000615067209 */ /* 0x000fe40007810000 */
[----:B------:R-:W-:-:S02]  /*11310*/  FMNMX.FTZ R5, R93, R5, !PT ;  /* 0x000000055d057209 */ /* 0x000fc40007810000 */
[----:B------:R-:W-:Y:S02]  /*11320*/  IMNMX R3, R8, R3, PT ;  /* 0x0000000308037217 */ /* 0x000fe40003800200 */
[----:B------:R-:W-:Y:S02]  /*11330*/  FMNMX.FTZ R5, R94, R5, !PT ;  /* 0x000000055e057209 */ /* 0x000fe40007810000 */
[----:B------:R-:W-:Y:S02]  /*11340*/  FMNMX.FTZ R6, R22, R6, !PT ;  /* 0x0000000616067209 */ /* 0x000fe40007810000 */
[----:B------:R-:W-:Y:S02]  /*11350*/  FMNMX.FTZ R5, R95, R5, !PT ;  /* 0x000000055f057209 */ /* 0x000fe40007810000 */
[----:B------:R-:W-:Y:S02]  /*11360*/  FSEL R187, R28, -INF , P2 ;  /* 0xff8000001cbb7808 */ /* 0x000fe40001000000 */
[----:B------:R-:W-:-:S02]  /*11370*/  FMNMX.FTZ R5, R96, R5, !PT ;  /* 0x0000000560057209 */ /* 0x000fc40007810000 */
[----:B------:R-:W-:Y:S02]  /*11380*/  FSEL R104, R25, -INF , P3 ;  /* 0xff80000019687808 */ /* 0x000fe40001800000 */
[----:B------:R-:W-:Y:S02]  /*11390*/  FMNMX.FTZ R5, R131, R5, !PT ;  /* 0x0000000583057209 */ /* 0x000fe40007810000 */
[----:B------:R-:W-:Y:S02]  /*113a0*/  ISETP.GT.AND P2, PT, R3, RZ, PT ;  /* 0x000000ff0300720c */ /* 0x000fe40003f44270 */
[----:B------:R-:W-:Y:S02]  /*113b0*/  FMNMX.FTZ R5, R139, R5, !PT ;  /* 0x000000058b057209 */ /* 0x000fe40007810000 */
[----:B------:R-:W-:Y:S02]  /*113c0*/  ISETP.GT.AND P3, PT, R3, 0x1, PT ;  /* 0x000000010300780c */ /* 0x000fe40003f64270 */
[----:B------:R-:W-:-:S02]  /*113d0*/  FMNMX.FTZ R5, R140, R5, !PT ;  /* 0x000000058c057209 */ /* 0x000fc40007810000 */
[----:B------:R-:W-:Y:S02]  /*113e0*/  FMNMX.FTZ R6, R40, R6, !PT ;  /* 0x0000000628067209 */ /* 0x000fe40007810000 */
[----:B------:R-:W-:Y:S02]  /*113f0*/  FMNMX.FTZ R5, R146, R5, !PT ;  /* 0x0000000592057209 */ /* 0x000fe40007810000 */
[----:B------:R-:W-:Y:S02]  /*11400*/  FSEL R186, R18, -INF , P0 ;  /* 0xff80000012ba7808 */ /* 0x000fe40000000000 */
[----:B------:R-:W-:Y:S02]  /*11410*/  FMNMX.FTZ R5, R151, R5, !PT ;  /* 0x0000000597057209 */ /* 0x000fe40007810000 */
[----:B------:R-:W-:Y:S02]  /*11420*/  ISETP.GT.AND P0, PT, R3, 0x8, PT ;  /* 0x000000080300780c */ /* 0x000fe40003f04270 */
[----:B------:R-:W-:-:S02]  /*11430*/  FSEL R14, R45, -INF , P2 ;  /* 0xff8000002d0e7808 */ /* 0x000fc40001000000 */
[----:B------:R-:W-:Y:S02]  /*11440*/  FSEL R15, R24, -INF , P3 ;  /* 0xff800000180f7808 */ /* 0x000fe40001800000 */
[----:B------:R-:W-:Y:S02]  /*11450*/  FMNMX.FTZ R5, R153, R5, !PT ;  /* 0x0000000599057209 */ /* 0x000fe40007810000 */
[----:B------:R-:W-:Y:S02]  /*11460*/  FMNMX.FTZ R6, R41, R6, !PT ;  /* 0x0000000629067209 */ /* 0x000fe40007810000 */
[----:B------:R-:W-:Y:S02]  /*11470*/  FSEL R119, R17, -INF , P1 ;  /* 0xff80000011777808 */ /* 0x000fe40000800000 */
        /* <DEDUP_REMOVED lines=70> */
[----:B------:R-:W-:Y:S01]  /*118e0*/  ISETP.GT.AND P4, PT, R3, 0x41, PT ;  /* 0x000000410300780c */ /* 0x000fe20003f84270 */
[----:B------:R-:W1:Y:S01]  /*118f0*/  SHFL.BFLY PT, R10, R5, 0x2, 0x1f ;  /* 0x0c401f00050a7f89 */ /* 0x000e6200000e0000 */
[----:B------:R-:W-:Y:S02]  /*11900*/  FSEL R162, R162, -INF , P3 ;  /* 0xff800000a2a27808 */ /* 0x000fe40001800000 */
[----:B------:R-:W-:Y:S02]  /*11910*/  FMNMX.FTZ R8, R145, R8, !PT ;  /* 0x0000000891087209 */ /* 0x000fe40007810000 */
[----:B------:R-:W-:-:S02]  /*11920*/  FMNMX.FTZ R6, R207, R6, !PT ;  /* 0x00000006cf067209 */ /* 0x000fc40007810000 */
[----:B------:R-:W-:Y:S02]  /*11930*/  ISETP.GT.AND P1, PT, R3, 0x48, PT ;  /* 0x000000480300780c */ /* 0x000fe40003f24270 */
[----:B------:R-:W-:Y:S02]  /*11940*/  FSEL R163, R163, -INF , P4 ;  /* 0xff800000a3a37808 */ /* 0x000fe40002000000 */
        /* <DEDUP_REMOVED lines=16> */
[----:B------:R-:W-:Y:S02]  /*11a50*/  ISETP.GT.AND P0, PT, R3, 0x59, PT ;  /* 0x000000590300780c */ /* 0x000fe40003f04270 */
[----:B------:R-:W-:Y:S02]  /*11a60*/  FMNMX.FTZ R9, R35, R9, !PT ;  /* 0x0000000923097209 */ /* 0x000fe40007810000 */
[----:B------:R-:W-:Y:S02]  /*11a70*/  FSEL R178, R178, -INF , P4 ;  /* 0xff800000b2b27808 */ /* 0x000fe40002000000 */
[----:B------:R-:W-:Y:S02]  /*11a80*/  FMNMX.FTZ R8, R176, R8, !PT ;  /* 0x00000008b0087209 */ /* 0x000fe40007810000 */
[----:B------:R-:W-:Y:S02]  /*11a90*/  FMNMX.FTZ R6, R104, R6, !PT ;  /* 0x0000000668067209 */ /* 0x000fe40007810000 */
[----:B------:R-:W-:-:S02]  /*11aa0*/  FSEL R179, R179, -INF , P0 ;  /* 0xff800000b3b37808 */ /* 0x000fc40000000000 */
[----:B------:R-:W-:Y:S02]  /*11ab0*/  FMNMX.FTZ R9, R97, R9, !PT ;  /* 0x0000000961097209 */ /* 0x000fe40007810000 */
[C---:B------:R-:W-:Y:S02]  /*11ac0*/  ISETP.GT.AND P2, PT, R3.reuse, 0x58, PT ;  /* 0x000000580300780c */ /* 0x040fe40003f44270 */
[C---:B------:R-:W-:Y:S02]  /*11ad0*/  ISETP.GT.AND P1, PT, R3.reuse, 0x60, PT ;  /* 0x000000600300780c */ /* 0x040fe40003f24270 */
[C---:B------:R-:W-:Y:S02]  /*11ae0*/  ISETP.GT.AND P4, PT, R3.reuse, 0x61, PT ;  /* 0x000000610300780c */ /* 0x040fe40003f84270 */
[C---:B------:R-:W-:Y:S02]  /*11af0*/  ISETP.GT.AND P3, PT, R3.reuse, 0x68, PT ;  /* 0x000000680300780c */ /* 0x040fe40003f64270 */
[----:B------:R-:W-:-:S02]  /*11b00*/  ISETP.GT.AND P0, PT, R3, 0x69, PT ;  /* 0x000000690300780c */ /* 0x000fc40003f04270 */
[----:B------:R-:W-:Y:S02]  /*11b10*/  FMNMX.FTZ R3, R178, R8, !PT ;  /* 0x00000008b2037209 */ /* 0x000fe40007810000 */
[----:B------:R-:W-:Y:S02]  /*11b20*/  FMNMX.FTZ R6, R186, R6, !PT ;  /* 0x00000006ba067209 */ /* 0x000fe40007810000 */
[----:B-1----:R-:W-:Y:S02]  /*11b30*/  FMNMX.FTZ R8, R10, R5, !PT ;  /* 0x000000050a087209 */ /* 0x002fe40007810000 */
[----:B------:R-:W-:Y:S01]  /*11b40*/  FMNMX.FTZ R5, R116, R9, !PT ;  /* 0x0000000974057209 */ /* 0x000fe20007810000 */
[----:B------:R1:W-:Y:S01]  /*11b50*/  MUFU.TANH R10, R36 ;  /* 0x00000024000a7308 */ /* 0x0003e20000002400 */
[----:B------:R-:W-:Y:S01]  /*11b60*/  FMNMX.FTZ R6, R119, R6, !PT ;  /* 0x0000000677067209 */ /* 0x000fe20007810000 */
[----:B------:R-:W-:Y:S01]  /*11b70*/  SHFL.BFLY PT, R73, R8, 0x1, 0x1f ;  /* 0x0c201f0008497f89 */ /* 0x000fe200000e0000 */
[----:B------:R-:W-:-:S02]  /*11b80*/  FSEL R177, R177, -INF , P2 ;  /* 0xff800000b1b17808 */ /* 0x000fc40001000000 */
[----:B------:R-:W-:Y:S01]  /*11b90*/  FMNMX.FTZ R5, R118, R5, !PT ;  /* 0x0000000576057209 */ /* 0x000fe20007810000 */
[----:B------:R-:W2:Y:S01]  /*11ba0*/  SHFL.BFLY PT, R71, R6, 0x2, 0x1f ;  /* 0x0c401f0006477f89 */ /* 0x000ea200000e0000 */
[----:B------:R-:W-:Y:S01]  /*11bb0*/  FMNMX.FTZ R3, R177, R3, !PT ;  /* 0x00000003b1037209 */ /* 0x000fe20007810000 */
[----:B------:R-:W3:Y:S01]  /*11bc0*/  MUFU.TANH R9, R23 ;  /* 0x0000001700097308 */ /* 0x000ee20000002400 */
[----:B------:R-:W-:Y:S02]  /*11bd0*/  FMNMX.FTZ R5, R129, R5, !PT ;  /* 0x0000000581057209 */ /* 0x000fe40007810000 */
[----:B------:R-:W-:Y:S02]  /*11be0*/  FSEL R250, R62, -INF , P1 ;  /* 0xff8000003efa7808 */ /* 0x000fe40000800000 */
[----:B------:R-:W-:Y:S02]  /*11bf0*/  FMNMX.FTZ R3, R179, R3, !PT ;  /* 0x00000003b3037209 */ /* 0x000fe40007810000 */
[----:B------:R-:W-:Y:S01]  /*11c00*/  ISETP.GT.AND P1, PT, R7, 0x28, PT ;  /* 0x000000280700780c */ /* 0x000fe20003f24270 */
[----:B-1----:R-:W-:Y:S01]  /*11c10*/  LDSM.16.MT88.4 R36, [R226+0x100] ;  /* 0x00010000e224783b */ /* 0x002fe20000004200 */
[----:B------:R-:W-:-:S02]  /*11c20*/  FMNMX.FTZ R5, R150, R5, !PT ;  /* 0x0000000596057209 */ /* 0x000fc40007810000 */
[----:B------:R-:W-:Y:S02]  /*11c30*/  FSEL R248, R58, -INF , P4 ;  /* 0xff8000003af87808 */ /* 0x000fe40002000000 */
[----:B------:R-:W-:Y:S02]  /*11c40*/  FMNMX.FTZ R3, R250, R3, !PT ;  /* 0x00000003fa037209 */ /* 0x000fe40007810000 */
[----:B------:R-:W-:Y:S02]  /*11c50*/  ISETP.GT.AND P2, PT, R7, 0x29, PT ;  /* 0x000000290700780c */ /* 0x000fe40003f44270 */
[----:B------:R-:W-:Y:S02]  /*11c60*/  FSEL R117, R184, -INF , P1 ;  /* 0xff800000b8757808 */ /* 0x000fe40000800000 */
[----:B------:R-:W-:Y:S02]  /*11c70*/  FMNMX.FTZ R5, R152, R5, !PT ;  /* 0x0000000598057209 */ /* 0x000fe40007810000 */
[----:B------:R-:W-:-:S02]  /*11c80*/  FSEL R197, R54, -INF , P0 ;  /* 0xff80000036c57808 */ /* 0x000fc40000000000 */
[----:B------:R-:W-:Y:S02]  /*11c90*/  FSEL R189, R55, -INF , P3 ;  /* 0xff80000037bd7808 */ /* 0x000fe40001800000 */
[----:B------:R-:W-:Y:S02]  /*11ca0*/  FMNMX.FTZ R3, R248, R3, !PT ;  /* 0x00000003f8037209 */ /* 0x000fe40007810000 */
[----:B------:R-:W-:Y:S02]  /*11cb0*/  ISETP.GT.AND P0, PT, R7, 0x30, PT ;  /* 0x000000300700780c */ /* 0x000fe40003f04270 */
        /* <DEDUP_REMOVED lines=10> */
[----:B--2---:R-:W-:Y:S02]  /*11d60*/  FMNMX.FTZ R71, R6, R71, !PT ;  /* 0x0000004706477209 */ /* 0x004fe40007810000 */
[C---:B------:R-:W-:Y:S01]  /*11d70*/  ISETP.GT.AND P1, PT, R7.reuse, 0x39, PT ;  /* 0x000000390700780c */ /* 0x040fe20003f24270 */
[----:B------:R-:W1:Y:S01]  /*11d80*/  SHFL.BFLY PT, R6, R3, 0x2, 0x1f ;  /* 0x0c401f0003067f89 */ /* 0x000e6200000e0000 */
[----:B------:R-:W-:Y:S02]  /*11d90*/  FSEL R148, R124, -INF , P0 ;  /* 0xff8000007c947808 */ /* 0x000fe40000000000 */
[----:B------:R-:W-:Y:S02]  /*11da0*/  FMNMX.FTZ R5, R144, R5, !PT ;  /* 0x0000000590057209 */ /* 0x000fe40007810000 */
[----:B------:R-:W-:-:S02]  /*11db0*/  ISETP.GT.AND P0, PT, R7, 0x40, PT ;  /* 0x000000400700780c */ /* 0x000fc40003f04270 */
[----:B---3--:R-:W-:Y:S02]  /*11dc0*/  FSEL R149, R9, -INF , P1 ;  /* 0xff80000009957808 */ /* 0x008fe40000800000 */
[----:B------:R-:W-:Y:S01]  /*11dd0*/  FMNMX.FTZ R5, R148, R5, !PT ;  /* 0x0000000594057209 */ /* 0x000fe20007810000 */
[----:B------:R-:W2:Y:S01]  /*11de0*/  SHFL.BFLY PT, R9, R71, 0x1, 0x1f ;  /* 0x0c201f0047097f89 */ /* 0x000ea200000e0000 */
[----:B------:R-:W-:Y:S02]  /*11df0*/  ISETP.GT.AND P1, PT, R7, 0x41, PT ;  /* 0x000000410700780c */ /* 0x000fe40003f24270 */
[----:B------:R-:W-:Y:S02]  /*11e00*/  FSEL R160, R160, -INF , P0 ;  /* 0xff800000a0a07808 */ /* 0x000fe40000000000 */
[----:B------:R-:W-:Y:S02]  /*11e10*/  FMNMX.FTZ R5, R149, R5, !PT ;  /* 0x0000000595057209 */ /* 0x000fe40007810000 */
[----:B------:R-:W-:-:S02]  /*11e20*/  ISETP.GT.AND P0, PT, R7, 0x48, PT ;  /* 0x000000480700780c */ /* 0x000fc40003f04270 */
[----:B------:R-:W-:Y:S02]  /*11e30*/  FSEL R161, R161, -INF , P1 ;  /* 0xff800000a1a17808 */ /* 0x000fe40000800000 */
[----:B------:R-:W-:Y:S02]  /*11e40*/  FMNMX.FTZ R5, R160, R5, !PT ;  /* 0x00000005a0057209 */ /* 0x000fe40007810000 */
        /* <DEDUP_REMOVED lines=9> */
[----:B-1----:R-:W-:-:S02]  /*11ee0*/  FMNMX.FTZ R3, R3, R6, !PT ;  /* 0x0000000603037209 */ /* 0x002fc40007810000 */
[----:B------:R-:W1:Y:S01]  /*11ef0*/  MUFU.TANH R6, R42 ;  /* 0x0000002a00067308 */ /* 0x000e620000002400 */
[C---:B------:R-:W-:Y:S02]  /*11f00*/  ISETP.GT.AND P0, PT, R7.reuse, 0x58, PT ;  /* 0x000000580700780c */ /* 0x040fe40003f04270 */
[----:B------:R-:W-:Y:S01]  /*11f10*/  FSEL R181, R10, -INF , P1 ;  /* 0xff8000000ab57808 */ /* 0x000fe20000800000 */
[----:B------:R-:W3:Y:S01]  /*11f20*/  SHFL.BFLY PT, R70, R3, 0x1, 0x1f ;  /* 0x0c201f0003467f89 */ /* 0x000ee200000e0000 */
[----:B------:R-:W-:Y:S02]  /*11f30*/  FMNMX.FTZ R5, R180, R5, !PT ;  /* 0x00000005b4057209 */ /* 0x000fe40007810000 */
[----:B------:R-:W-:Y:S01]  /*11f40*/  ISETP.GT.AND P2, PT, R7, 0x59, PT ;  /* 0x000000590700780c */ /* 0x000fe20003f44270 */
[----:B------:R-:W4:Y:S01]  /*11f50*/  MUFU.TANH R10, R26 ;  /* 0x0000001a000a7308 */ /* 0x000f220000002400 */
[----:B------:R-:W-:Y:S02]  /*11f60*/  FSEL R182, R13, -INF , P0 ;  /* 0xff8000000db67808 */ /* 0x000fe40000000000 */
[----:B------:R-:W-:-:S02]  /*11f70*/  FMNMX.FTZ R5, R181, R5, !PT ;  /* 0x00000005b5057209 */ /* 0x000fc40007810000 */
[----:B------:R-:W-:Y:S02]  /*11f80*/  FMNMX.FTZ R73, R8, R73, !PT ;  /* 0x0000004908497209 */ /* 0x000fe40007810000 */
[C---:B------:R-:W-:Y:S01]  /*11f90*/  ISETP.GT.AND P1, PT, R7.reuse, 0x60, PT ;  /* 0x000000600700780c */ /* 0x040fe20003f24270 */
[----:B------:R2:W2:Y:S01]  /*11fa0*/  MUFU.TANH R8, R27 ;  /* 0x0000001b00087308 */ /* 0x0004a20000002400 */
[----:B------:R-:W-:Y:S02]  /*11fb0*/  FSEL R183, R12, -INF , P2 ;  /* 0xff8000000cb77808 */ /* 0x000fe40001000000 */
[----:B------:R-:W-:Y:S02]  /*11fc0*/  FMNMX.FTZ R5, R182, R5, !PT ;  /* 0x00000005b6057209 */ /* 0x000fe40007810000 */
[----:B------:R-:W-:Y:S02]  /*11fd0*/  ISETP.GT.AND P0, PT, R7, 0x61, PT ;  /* 0x000000610700780c */ /* 0x000fe40003f04270 */
[----:B------:R-:W-:-:S02]  /*11fe0*/  FSEL R210, R11, -INF , P1 ;  /* 0xff8000000bd27808 */ /* 0x000fc40000800000 */
[----:B------:R-:W-:Y:S02]  /*11ff0*/  FMNMX.FTZ R5, R183, R5, !PT ;  /* 0x00000005b7057209 */ /* 0x000fe40007810000 */
[----:B-1----:R-:W-:Y:S01]  /*12000*/  FSEL R251, R6, -INF , P0 ;  /* 0xff80000006fb7808 */ /* 0x002fe20000000000 */
[----:B------:R-:W-:Y:S01]  /*12010*/  FMUL.FTZ R6, R73, c[0x0][0x2d0] ;  /* 0x0000b40049067a20 */ /* 0x000fe20000410000 */
[----:B------:R-:W-:Y:S02]  /*12020*/  ISETP.GT.AND P2, PT, R7, 0x68, PT ;  /* 0x000000680700780c */ /* 0x000fe40003f44270 */
[----:B------:R-:W-:Y:S01]  /*12030*/  FMNMX.FTZ R5, R210, R5, !PT ;  /* 0x00000005d2057209 */ /* 0x000fe20007810000 */
[----:B--2---:R-:W-:Y:S01]  /*12040*/  LDSM.16.MT88.4 R24, [R225+0x100] ;  /* 0x00010000e118783b */ /* 0x004fe20000004200 */
[----:B------:R-:W-:Y:S02]  /*12050*/  FSETP.NEU.FTZ.AND P0, PT, R73, -INF , PT ;  /* 0xff8000004900780b */ /* 0x000fe40003f1d000 */
[----:B------:R-:W-:-:S02]  /*12060*/  ISETP.GT.AND P1, PT, R7, 0x69, PT ;  /* 0x000000690700780c */ /* 0x000fc40003f24270 */
[----:B----4-:R-:W-:Y:S02]  /*12070*/  FSEL R249, R10, -INF , P2 ;  /* 0xff8000000af97808 */ /* 0x010fe40001000000 */
[----:B------:R-:W-:Y:S02]  /*12080*/  FMNMX.FTZ R7, R251, R5, !PT ;  /* 0x00000005fb077209 */ /* 0x000fe40007810000 */
[----:B------:R-:W-:Y:S02]  /*12090*/  FSEL R6, R6, RZ, P0 ;  /* 0x000000ff06067208 */ /* 0x000fe40000000000 */
[----:B------:R-:W-:Y:S02]  /*120a0*/  FSEL R243, R8, -INF , P1 ;  /* 0xff80000008f37808 */ /* 0x000fe40000800000 */
[----:B------:R-:W-:Y:S01]  /*120b0*/  FMNMX.FTZ R8, R249, R7, !PT ;  /* 0x00000007f9087209 */ /* 0x000fe20007810000 */
[----:B------:R-:W-:Y:S01]  /*120c0*/  FFMA.FTZ R7, R20, c[0x0][0x2d0], -R6 ;  /* 0x0000b40014077a23 */ /* 0x000fe20000010806 */
[----:B------:R-:W-:-:S02]  /*120d0*/  FMNMX.FTZ R71, R71, R9, !PT ;  /* 0x0000000947477209 */ /* 0x000fc40007810000 */
[----:B---3--:R-:W-:Y:S01]  /*120e0*/  FMNMX.FTZ R70, R70, R3, !PT ;  /* 0x0000000346467209 */ /* 0x008fe20007810000 */
[----:B------:R1:W-:Y:S01]  /*120f0*/  MUFU.EX2 R221, R7 ;  /* 0x0000000700dd7308 */ /* 0x0003e20000000800 */
[C---:B------:R-:W-:Y:S01]  /*12100*/  FSETP.NEU.FTZ.AND P0, PT, R71.reuse, -INF , PT ;  /* 0xff8000004700780b */ /* 0x040fe20003f1d000 */
[----:B------:R-:W-:-:S05]  /*12110*/  FMUL.FTZ R5, R71, c[0x0][0x2d0] ;  /* 0x0000b40047057a20 */ /* 0x000fca0000410000 */
[----:B------:R-:W-:Y:S02]  /*12120*/  FSEL R5, R5, RZ, P0 ;  /* 0x000000ff05057208 */ /* 0x000fe40000000000 */
[----:B------:R-:W-:-:S03]  /*12130*/  FSETP.NEU.FTZ.AND P0, PT, R70, -INF , PT ;  /* 0xff8000004600780b */ /* 0x000fc60003f1d000 */
[--C-:B------:R-:W-:Y:S01]  /*12140*/  FFMA.FTZ R3, R19, c[0x0][0x2d0], -R5.reuse ;  /* 0x0000b40013037a23 */ /* 0x100fe20000010805 */
[----:B-1----:R-:W-:Y:S01]  /*12150*/  FMNMX.FTZ R7, R243, R8, !PT ;  /* 0x00000008f3077209 */ /* 0x002fe20007810000 */
[----:B------:R-:W-:Y:S02]  /*12160*/  FFMA.FTZ R8, R16, c[0x0][0x2d0], -R5 ;  /* 0x0000b40010087a23 */ /* 0x000fe40000010805 */
[----:B------:R1:W-:Y:S02]  /*12170*/  MUFU.EX2 R202, R3 ;  /* 0x0000000300ca7308 */ /* 0x0003e40000000800 */
[----:B------:R-:W2:Y:S06]  /*12180*/  SHFL.BFLY PT, R9, R7, 0x2, 0x1f ;  /* 0x0c401f0007097f89 */ /* 0x000eac00000e0000 */
[----:B------:R3:W-:Y:S01]  /*12190*/  MUFU.EX2 R201, R8 ;  /* 0x0000000800c97308 */ /* 0x0007e20000000800 */
[----:B-1----:R-:W-:-:S05]  /*121a0*/  FMUL.FTZ R3, R70, c[0x0][0x2d0] ;  /* 0x0000b40046037a20 */ /* 0x002fca0000410000 */
[----:B------:R-:W-:Y:S01]  /*121b0*/  FSEL R3, R3, RZ, P0 ;  /* 0x000000ff03037208 */ /* 0x000fe20000000000 */
[----:B---3--:R-:W-:-:S04]  /*121c0*/  FFMA.FTZ R8, R21, c[0x0][0x2d0], -R5 ;  /* 0x0000b40015087a23 */ /* 0x008fc80000010805 */
[----:B------:R-:W-:Y:S01]  /*121d0*/  FFMA.FTZ R0, R15, c[0x0][0x2d0], -R3 ;  /* 0x0000b4000f007a23 */ /* 0x000fe20000010803 */
[----:B--2---:R-:W-:Y:S01]  /*121e0*/  FMNMX.FTZ R7, R7, R9, !PT ;  /* 0x0000000907077209 */ /* 0x004fe20007810000 */
[----:B------:R1:W-:Y:S08]  /*121f0*/  MUFU.EX2 R59, R8 ;  /* 0x00000008003b7308 */ /* 0x0003f00000000800 */
[----:B------:R2:W-:Y:S01]  /*12200*/  MUFU.EX2 R208, R0 ;  /* 0x0000000000d07308 */ /* 0x0005e20000000800 */
[----:B-1----:R-:W-:-:S02]  /*12210*/  FFMA.FTZ R8, R22, c[0x0][0x2d0], -R5 ;  /* 0x0000b40016087a23 */ /* 0x002fc40000010805 */
[----:B------:R-:W-:Y:S05]  /*12220*/  LDSM.16.MT88.4 R20, [R224+0x100] ;  /* 0x00010000e014783b */ /* 0x000fea0000004200 */
[----:B------:R1:W-:Y:S01]  /*12230*/  MUFU.EX2 R198, R8 ;  /* 0x0000000800c67308 */ /* 0x0003e20000000800 */
[--C-:B--2---:R-:W-:Y:S02]  /*12240*/  FFMA.FTZ R0, R17, c[0x0][0x2d0], -R3.reuse ;  /* 0x0000b40011007a23 */ /* 0x104fe40000010803 */
[----:B------:R-:W-:Y:S05]  /*12250*/  LDSM.16.MT88.4 R16, [R227+0x100] ;  /* 0x00010000e310783b */ /* 0x000fea0000004200 */
[----:B------:R2:W-:Y:S01]  /*12260*/  MUFU.EX2 R212, R0 ;  /* 0x0000000000d47308 */ /* 0x0005e20000000800 */
[----:B-1----:R-:W-:-:S07]  /*12270*/  FFMA.FTZ R8, R14, c[0x0][0x2d0], -R3 ;  /* 0x0000b4000e087a23 */ /* 0x002fce0000010803 */
[----:B------:R1:W3:Y:S01]  /*12280*/  MUFU.EX2 R205, R8 ;  /* 0x0000000800cd7308 */ /* 0x0002e20000000800 */
[----:B--2---:R-:W-:-:S07]  /*12290*/  FFMA.FTZ R0, R28, c[0x0][0x2d0], -R3 ;  /* 0x0000b4001c007a23 */ /* 0x004fce0000010803 */
[----:B------:R2:W4:Y:S01]  /*122a0*/  MUFU.EX2 R195, R0 ;  /* 0x0000000000c37308 */ /* 0x0005220000000800 */
[----:B-1----:R-:W1:Y:S01]  /*122b0*/  SHFL.BFLY PT, R8, R7, 0x1, 0x1f ;  /* 0x0c201f0007087f89 */ /* 0x002e6200000e0000 */
[----:B---3--:R-:W-:Y:S01]  /*122c0*/  F2FP.PACK_AB R9, R208, R205 ;  /* 0x000000cdd009723e */ /* 0x008fe200000000ff */
[----:B--2---:R-:W-:Y:S01]  /*122d0*/  FFMA.FTZ R0, R29, c[0x0][0x2d0], -R6 ;  /* 0x0000b4001d007a23 */ /* 0x004fe20000010806 */
[----:B----4-:R-:W-:-:S04]  /*122e0*/  F2FP.PACK_AB R11, R195, R212 ;  /* 0x000000d4c30b723e */ /* 0x010fc800000000ff */
[----:B------:R2:W3:Y:S01]  /*122f0*/  MUFU.EX2 R211, R0 ;  /* 0x0000000000d37308 */ /* 0x0004e20000000800 */
[----:B-1----:R-:W-:Y:S02]  /*12300*/  FMNMX.FTZ R72, R7, R8, !PT ;  /* 0x0000000807487209 */ /* 0x002fe40007810000 */
[----:B------:R-:W-:Y:S01]  /*12310*/  MOV R7, R59 ;  /* 0x0000003b00077202 */ /* 0x000fe20000000f00 */
[----:B--2---:R-:W-:Y:S01]  /*12320*/  FFMA.FTZ R0, R30, c[0x0][0x2d0], -R6 ;  /* 0x0000b4001e007a23 */ /* 0x004fe20000010806 */
[C---:B------:R-:W-:Y:S01]  /*12330*/  FSETP.NEU.FTZ.AND P0, PT, R72.reuse, -INF , PT ;  /* 0xff8000004800780b */ /* 0x040fe20003f1d000 */
[----:B------:R-:W-:Y:S01]  /*12340*/  FMUL.FTZ R2, R72, c[0x0][0x2d0] ;  /* 0x0000b40048027a20 */ /* 0x000fe20000410000 */
[----:B------:R-:W-:Y:S01]  /*12350*/  F2FP.PACK_AB R8, R202, R201 ;  /* 0x000000c9ca08723e */ /* 0x000fe200000000ff */
[----:B------:R1:W-:Y:S01]  /*12360*/  MUFU.EX2 R4, R0 ;  /* 0x0000000000047308 */ /* 0x0003e20000000800 */
[----:B------:R-:W-:Y:S02]  /*12370*/  F2FP.PACK_AB R10, R198, R7 ;  /* 0x00000007c60a723e */ /* 0x000fe400000000ff */
[----:B---3--:R-:W-:-:S05]  /*12380*/  F2FP.PACK_AB R12, R211, R221 ;  /* 0x000000ddd30c723e */ /* 0x008fca00000000ff */
        /* <DEDUP_REMOVED lines=13> */
[----:B-1----:R-:W-:-:S07]  /*12460*/  FFMA.FTZ R2, R33, c[0x0][0x2d0], -R0 ;  /* 0x0000b40021027a23 */ /* 0x002fce0000010800 */
[----:B------:R-:W-:Y:S01]  /*12470*/  HMMA.16816.F32 R48, R8, R26, RZ ;  /* 0x0000001a0830723c */ /* 0x000fe200000018ff */
        /* <DEDUP_REMOVED lines=14> */
[----:B------:R1:W3:Y:S02]  /*12560*/  MUFU.EX2 R204, R2 ;  /* 0x0000000200cc7308 */ /* 0x0002e40000000800 */
[C---:B------:R-:W-:Y:S08]  /*12570*/  HMMA.16816.F32 R84, R12.reuse, R16, RZ ;  /* 0x000000100c54723c */ /* 0x040ff000000018ff */
[----:B------:R-:W-:Y:S01]  /*12580*/  HMMA.16816.F32 R108, R12, R18, RZ ;  /* 0x000000120c6c723c */ /* 0x000fe200000018ff */
[----:B------:R-:W4:Y:S01]  /*12590*/  LDSM.16.MT88.4 R16, [R225+0x900] ;  /* 0x00090000e110783b */ /* 0x000f220000004200 */
[----:B-1----:R-:W-:-:S06]  /*125a0*/  FFMA.FTZ R2, R75, c[0x0][0x2d0], -R5 ;  /* 0x0000b4004b027a23 */ /* 0x002fcc0000010805 */
[----:B------:R-:W-:Y:S01]  /*125b0*/  HMMA.16816.F32 R40, R8, R38, RZ ;  /* 0x000000260828723c */ /* 0x000fe200000018ff */
[----:B------:R1:W-:Y:S06]  /*125c0*/  MUFU.EX2 R184, R2 ;  /* 0x0000000200b87308 */ /* 0x0003ec0000000800 */
[----:B---3--:R-:W-:Y:S01]  /*125d0*/  F2FP.PACK_AB R8, R204, R194 ;  /* 0x000000c2cc08723e */ /* 0x008fe200000000ff */
[----:B------:R-:W-:Y:S01]  /*125e0*/  HMMA.16816.F32 R120, R12, R26, RZ ;  /* 0x0000001a0c78723c */ /* 0x000fe200000018ff */
[----:B-1----:R-:W-:-:S07]  /*125f0*/  FFMA.FTZ R2, R80, c[0x0][0x2d0], -R5 ;  /* 0x0000b40050027a23 */ /* 0x002fce0000010805 */
[C---:B------:R-:W-:Y:S01]  /*12600*/  HMMA.16816.F32 R80, R12.reuse, R24, RZ ;  /* 0x000000180c50723c */ /* 0x040fe200000018ff */
[----:B------:R1:W3:Y:S07]  /*12610*/  MUFU.EX2 R75, R2 ;  /* 0x00000002004b7308 */ /* 0x0002ee0000000800 */
[----:B------:R-:W-:Y:S07]  /*12620*/  HMMA.16816.F32 R24, R12, R36, RZ ;  /* 0x000000240c18723c */ /* 0x000fee00000018ff */
[----:B------:R-:W-:Y:S01]  /*12630*/  MOV R37, R208 ;  /* 0x000000d000257202 */ /* 0x000fe20000000f00 */
[----:B-1----:R-:W-:Y:S01]  /*12640*/  FFMA.FTZ R2, R68, c[0x0][0x2d0], -R3 ;  /* 0x0000b40044027a23 */ /* 0x002fe20000010803 */
[----:B---3--:R-:W-:-:S03]  /*12650*/  F2FP.PACK_AB R10, R75, R184 ;  /* 0x000000b84b0a723e */ /* 0x008fc600000000ff */
[----:B------:R1:W-:Y:S02]  /*12660*/  MUFU.EX2 R185, R2 ;  /* 0x0000000200b97308 */ /* 0x0003e40000000800 */
[----:B-1----:R-:W-:-:S06]  /*12670*/  FFMA.FTZ R2, R69, c[0x0][0x2d0], -R3 ;  /* 0x0000b40045027a23 */ /* 0x002fcc0000010803 */
[----:B------:R1:W3:Y:S02]  /*12680*/  MUFU.EX2 R69, R2 ;  /* 0x0000000200457308 */ /* 0x0002e40000000800 */
[----:B-1----:R-:W-:Y:S01]  /*12690*/  FFMA.FTZ R2, R74, c[0x0][0x2d0], -R3 ;  /* 0x0000b4004a027a23 */ /* 0x002fe20000010803 */
[----:B---3--:R-:W-:Y:S01]  /*126a0*/  F2FP.PACK_AB R9, R69, R185 ;  /* 0x000000b94509723e */ /* 0x008fe200000000ff */
[----:B------:R-:W-:-:S04]  /*126b0*/  IMAD.MOV.U32 R74, RZ, RZ, R104 ;  /* 0x000000ffff4a7224 */ /* 0x000fc800078e0068 */
[----:B------:R1:W-:Y:S01]  /*126c0*/  MUFU.EX2 R206, R2 ;  /* 0x0000000200ce7308 */ /* 0x0003e20000000800 */
[----:B------:R-:W-:Y:S01]  /*126d0*/  HMMA.16816.F32 R104, R12, R38, RZ ;  /* 0x000000260c68723c */ /* 0x000fe200000018ff */
[----:B------:R-:W3:Y:S01]  /*126e0*/  LDSM.16.MT88.4 R12, [R224+0x1100] ;  /* 0x00110000e00c783b */ /* 0x000ee20000004200 */
[----:B-1----:R-:W-:-:S05]  /*126f0*/  FFMA.FTZ R2, R92, c[0x0][0x2d0], -R3 ;  /* 0x0000b4005c027a23 */ /* 0x002fca0000010803 */
[----:B------:R1:W1:Y:S02]  /*12700*/  MUFU.EX2 R68, R2 ;  /* 0x0000000200447308 */ /* 0x0002640000000800 */
[----:B-1----:R-:W-:Y:S01]  /*12710*/  FFMA.FTZ R2, R93, c[0x0][0x2d0], -R6 ;  /* 0x0000b4005d027a23 */ /* 0x002fe20000010806 */
[----:B------:R-:W-:-:S05]  /*12720*/  F2FP.PACK_AB R11, R68, R206 ;  /* 0x000000ce440b723e */ /* 0x000fca00000000ff */
[----:B------:R1:W-:Y:S02]  /*12730*/  MUFU.EX2 R247, R2 ;  /* 0x0000000200f77308 */ /* 0x0003e40000000800 */
[C---:B--2---:R-:W-:Y:S08]  /*12740*/  HMMA.16816.F32 R124, R8.reuse, R20, R76 ;  /* 0x00000014087c723c */ /* 0x044ff0000000184c */
[----:B------:R-:W-:Y:S01]  /*12750*/  HMMA.16816.F32 R76, R8, R22, R64 ;  /* 0x00000016084c723c */ /* 0x000fe20000001840 */
[----:B-1----:R-:W-:-:S04]  /*12760*/  FFMA.FTZ R2, R94, c[0x0][0x2d0], -R6 ;  /* 0x0000b4005e027a23 */ /* 0x002fc80000010806 */
[----:B------:R1:W2:Y:S03]  /*12770*/  MUFU.EX2 R246, R2 ;  /* 0x0000000200f67308 */ /* 0x0002a60000000800 */
[C---:B------:R-:W-:Y:S07]  /*12780*/  HMMA.16816.F32 R64, R8.reuse, R34, R56 ;  /* 0x000000220840723c */ /* 0x040fee0000001838 */
[----:B------:R-:W-:Y:S01]  /*12790*/  IMAD.MOV.U32 R59, RZ, RZ, R210 ;  /* 0x000000ffff3b7224 */ /* 0x000fe200078e00d2 */
        /* <DEDUP_REMOVED lines=11> */
[----:B--2---:R-:W-:-:S02]  /*12850*/  F2FP.PACK_AB R8, R246, R247 ;  /* 0x000000f7f608723e */ /* 0x004fc400000000ff */
[----:B----4-:R-:W-:Y:S01]  /*12860*/  F2FP.PACK_AB R10, R245, R223 ;  /* 0x000000dff50a723e */ /* 0x010fe200000000ff */
[----:B-1----:R-:W-:Y:S02]  /*12870*/  FFMA.FTZ R2, R116, c[0x0][0x2d0], -R0 ;  /* 0x0000b40074027a23 */ /* 0x002fe40000010800 */
[----:B------:R-:W-:Y:S02]  /*12880*/  IMAD.MOV.U32 R116, RZ, RZ, R214 ;  /* 0x000000ffff747224 */ /* 0x000fe400078e00d6 */
[----:B------:R1:W2:Y:S02]  /*12890*/  MUFU.EX2 R218, R2 ;  /* 0x0000000200da7308 */ /* 0x0002a40000000800 */
[----:B-1----:R-:W-:Y:S01]  /*128a0*/  FFMA.FTZ R2, R118, c[0x0][0x2d0], -R0 ;  /* 0x0000b40076027a23 */ /* 0x002fe20000010800 */
[----:B--2---:R-:W-:Y:S01]  /*128b0*/  F2FP.PACK_AB R9, R218, R215 ;  /* 0x000000d7da09723e */ /* 0x004fe200000000ff */
[----:B------:R-:W-:-:S04]  /*128c0*/  IMAD.MOV.U32 R118, RZ, RZ, R212 ;  /* 0x000000ffff767224 */ /* 0x000fc800078e00d4 */
        /* <DEDUP_REMOVED lines=8> */
[----:B-1----:R-:W-:-:S06]  /*12950*/  FFMA.FTZ R2, R130, c[0x0][0x2d0], -R5 ;  /* 0x0000b40082027a23 */ /* 0x002fcc0000010805 */
[----:B------:R-:W-:Y:S01]  /*12960*/  IMAD.MOV.U32 R104, RZ, RZ, R201 ;  /* 0x000000ffff687224 */ /* 0x000fe200078e00c9 */
[----:B------:R1:W-:Y:S01]  /*12970*/  MUFU.EX2 R212, R2 ;  /* 0x0000000200d47308 */ /* 0x0003e20000000800 */
[----:B------:R-:W-:Y:S01]  /*12980*/  HMMA.16816.F32 R40, R8, R22, R100 ;  /* 0x000000160828723c */ /* 0x000fe20000001864 */
[----:B------:R-:W2:Y:S01]  /*12990*/  LDSM.16.MT88.4 R20, [R227+0x1100] ;  /* 0x00110000e314783b */ /* 0x000ea20000004200 */
[----:B------:R-:W-:Y:S01]  /*129a0*/  IMAD.MOV.U32 R107, RZ, RZ, R190 ;  /* 0x000000ffff6b7224 */ /* 0x000fe200078e00be */
[----:B------:R-:W-:Y:S01]  /*129b0*/  MOV R105, R188 ;  /* 0x000000bc00697202 */ /* 0x000fe20000000f00 */
[----:B------:R-:W-:-:S04]  /*129c0*/  IMAD.MOV.U32 R106, RZ, RZ, R189 ;  /* 0x000000ffff6a7224 */ /* 0x000fc800078e00bd */
[----:B------:R-:W-:Y:S01]  /*129d0*/  HMMA.16816.F32 R52, R8, R32, R84 ;  /* 0x000000200834723c */ /* 0x000fe20000001854 */
[----:B-1----:R-:W-:-:S07]  /*129e0*/  FFMA.FTZ R2, R136, c[0x0][0x2d0], -R5 ;  /* 0x0000b40088027a23 */ /* 0x002fce0000010805 */
[----:B------:R-:W-:Y:S01]  /*129f0*/  HMMA.16816.F32 R80, R8, R16, R80 ;  /* 0x000000100850723c */ /* 0x000fe20000001850 */
[----:B------:R-:W-:Y:S01]  /*12a00*/  IMAD.MOV.U32 R136, RZ, RZ, R206 ;  /* 0x000000ffff887224 */ /* 0x000fe200078e00ce */
[----:B------:R1:W4:Y:S02]  /*12a10*/  MUFU.EX2 R214, R2 ;  /* 0x0000000200d67308 */ /* 0x0003240000000800 */
[----:B-1----:R-:W-:Y:S02]  /*12a20*/  FFMA.FTZ R2, R137, c[0x0][0x2d0], -R5 ;  /* 0x0000b40089027a23 */ /* 0x002fe40000010805 */
[----:B------:R-:W-:-:S04]  /*12a30*/  IMAD.MOV.U32 R137, RZ, RZ, R205 ;  /* 0x000000ffff897224 */ /* 0x000fc800078e00cd */
[----:B------:R1:W-:Y:S02]  /*12a40*/  MUFU.EX2 R210, R2 ;  /* 0x0000000200d27308 */ /* 0x0003e40000000800 */
[----:B-1----:R-:W-:Y:S02]  /*12a50*/  FFMA.FTZ R2, R138, c[0x0][0x2d0], -R5 ;  /* 0x0000b4008a027a23 */ /* 0x002fe40000010805 */
[----:B------:R-:W-:-:S04]  /*12a60*/  IMAD.MOV.U32 R138, RZ, RZ, R116 ;  /* 0x000000ffff8a7224 */ /* 0x000fc800078e0074 */
[----:B------:R1:W-:Y:S02]  /*12a70*/  MUFU.EX2 R208, R2 ;  /* 0x0000000200d07308 */ /* 0x0003e40000000800 */
[--C-:B-1----:R-:W-:Y:S02]  /*12a80*/  FFMA.FTZ R2, R128, c[0x0][0x2d0], -R3.reuse ;  /* 0x0000b40080027a23 */ /* 0x102fe40000010803 */
[----:B------:R-:W-:Y:S01]  /*12a90*/  HMMA.16816.F32 R128, R8, R28, R24 ;  /* 0x0000001c0880723c */ /* 0x000fe20000001818 */
[----:B------:R-:W1:Y:S03]  /*12aa0*/  LDSM.16.MT88.4 R24, [R225+0x1100] ;  /* 0x00110000e118783b */ /* 0x000e660000004200 */
[----:B------:R2:W-:Y:S02]  /*12ab0*/  MUFU.EX2 R206, R2 ;  /* 0x0000000200ce7308 */ /* 0x0005e40000000800 */
[----:B--2---:R-:W-:-:S02]  /*12ac0*/  FFMA.FTZ R2, R133, c[0x0][0x2d0], -R3 ;  /* 0x0000b40085027a23 */ /* 0x004fc40000010803 */
[----:B------:R-:W-:-:S04]  /*12ad0*/  IMAD.MOV.U32 R133, RZ, RZ, R204 ;  /* 0x000000ffff857224 */ /* 0x000fc800078e00cc */
[----:B------:R2:W1:Y:S02]  /*12ae0*/  MUFU.EX2 R205, R2 ;  /* 0x0000000200cd7308 */ /* 0x0004640000000800 */
[----:B--2---:R-:W-:Y:S02]  /*12af0*/  FFMA.FTZ R2, R134, c[0x0][0x2d0], -R3 ;  /* 0x0000b40086027a23 */ /* 0x004fe40000010803 */
[----:B------:R-:W-:-:S04]  /*12b00*/  IMAD.MOV.U32 R134, RZ, RZ, R37 ;  /* 0x000000ffff867224 */ /* 0x000fc800078e0025 */
[----:B------:R2:W-:Y:S01]  /*12b10*/  MUFU.EX2 R204, R2 ;  /* 0x0000000200cc7308 */ /* 0x0005e20000000800 */
[C---:B------:R-:W-:Y:S01]  /*12b20*/  HMMA.16816.F32 R36, R8.reuse, R34, R108 ;  /* 0x000000220824723c */ /* 0x040fe2000000186c */
[----:B------:R-:W3:Y:S06]  /*12b30*/  LDSM.16.MT88.4 R32, [R226+0x1100] ;  /* 0x00110000e220783b */ /* 0x000eec0000004200 */
[----:B------:R-:W-:Y:S01]  /*12b40*/  IMAD.MOV.U32 R109, RZ, RZ, R203 ;  /* 0x000000ffff6d7224 */ /* 0x000fe200078e00cb */
[----:B------:R-:W-:Y:S01]  /*12b50*/  MOV R110, R59 ;  /* 0x0000003b006e7202 */ /* 0x000fe20000000f00 */
[----:B------:R-:W-:Y:S01]  /*12b60*/  IMAD.MOV.U32 R111, RZ, RZ, R197 ;  /* 0x000000ffff6f7224 */ /* 0x000fe200078e00c5 */
[----:B------:R-:W-:Y:S01]  /*12b70*/  HMMA.16816.F32 R56, R8, R18, R120 ;  /* 0x000000120838723c */ /* 0x000fe20000001878 */
[----:B------:R-:W-:Y:S01]  /*12b80*/  IMAD.MOV.U32 R108, RZ, RZ, R4 ;  /* 0x000000ffff6c7224 */ /* 0x000fe200078e0004 */
[----:B------:R-:W-:Y:S01]  /*12b90*/  MOV R4, R192 ;  /* 0x000000c000047202 */ /* 0x000fe20000000f00 */
[----:B------:R-:W-:Y:S01]  /*12ba0*/  LDSM.16.MT88.4 R16, [R224+0x1900] ;  /* 0x00190000e010783b */ /* 0x000fe20000004200 */
[----:B--2---:R-:W-:-:S02]  /*12bb0*/  FFMA.FTZ R2, R135, c[0x0][0x2d0], -R3 ;  /* 0x0000b40087027a23 */ /* 0x004fc40000010803 */
[----:B------:R-:W-:Y:S01]  /*12bc0*/  IMAD.MOV.U32 R135, RZ, RZ, R202 ;  /* 0x000000ffff877224 */ /* 0x000fe200078e00ca */
[----:B------:R-:W-:Y:S01]  /*12bd0*/  MOV R122, R136 ;  /* 0x00000088007a7202 */ /* 0x000fe20000000f00 */
[----:B------:R2:W2:Y:S01]  /*12be0*/  MUFU.EX2 R203, R2 ;  /* 0x0000000200cb7308 */ /* 0x0004a20000000800 */
[----:B------:R-:W-:Y:S01]  /*12bf0*/  MOV R136, R68 ;  /* 0x0000004400887202 */ /* 0x000fe20000000f00 */
[----:B------:R-:W-:Y:S01]  /*12c00*/  IMAD.MOV.U32 R68, RZ, RZ, R193 ;  /* 0x000000ffff447224 */ /* 0x000fe200078e00c1 */
[----:B----4-:R-:W-:Y:S01]  /*12c10*/  F2FP.PACK_AB R8, R214, R212 ;  /* 0x000000d4d608723e */ /* 0x010fe200000000ff */
[----:B------:R-:W-:Y:S01]  /*12c20*/  IMAD.MOV.U32 R120, RZ, RZ, R191 ;  /* 0x000000ffff787224 */ /* 0x000fe200078e00bf */
[----:B-1----:R-:W-:Y:S01]  /*12c30*/  F2FP.PACK_AB R9, R205, R206 ;  /* 0x000000cecd09723e */ /* 0x002fe200000000ff */
[----:B------:R-:W-:Y:S01]  /*12c40*/  IMAD.MOV.U32 R121, RZ, RZ, R184 ;  /* 0x000000ffff797224 */ /* 0x000fe200078e00b8 */
[----:B------:R-:W-:Y:S01]  /*12c50*/  F2FP.PACK_AB R10, R208, R210 ;  /* 0x000000d2d00a723e */ /* 0x000fe200000000ff */
[----:B------:R-:W-:-:S02]  /*12c60*/  IMAD.MOV.U32 R123, RZ, RZ, R118 ;  /* 0x000000ffff7b7224 */ /* 0x000fc400078e0076 */
[----:B--2---:R-:W-:Y:S01]  /*12c70*/  FFMA.FTZ R2, R139, c[0x0][0x2d0], -R6 ;  /* 0x0000b4008b027a23 */ /* 0x004fe20000010806 */
[----:B------:R-:W-:Y:S01]  /*12c80*/  F2FP.PACK_AB R11, R203, R204 ;  /* 0x000000cccb0b723e */ /* 0x000fe200000000ff */
[----:B------:R-:W-:Y:S02]  /*12c90*/  IMAD.MOV.U32 R139, RZ, RZ, R196 ;  /* 0x000000ffff8b7224 */ /* 0x000fe400078e00c4 */
[----:B------:R1:W2:Y:S04]  /*12ca0*/  MUFU.EX2 R202, R2 ;  /* 0x0000000200ca7308 */ /* 0x0002a80000000800 */
[C---:B---3--:R-:W-:Y:S08]  /*12cb0*/  HMMA.16816.F32 R84, R8.reuse, R14, R76 ;  /* 0x0000000e0854723c */ /* 0x048ff0000000184c */
[----:B------:R-:W-:Y:S01]  /*12cc0*/  HMMA.16816.F32 R76, R8, R22, R64 ;  /* 0x00000016084c723c */ /* 0x000fe20000001840 */
[----:B-1----:R-:W-:-:S04]  /*12cd0*/  FFMA.FTZ R2, R140, c[0x0][0x2d0], -R6 ;  /* 0x0000b4008c027a23 */ /* 0x002fc80000010806 */
[----:B------:R1:W-:Y:S03]  /*12ce0*/  MUFU.EX2 R201, R2 ;  /* 0x0000000200c97308 */ /* 0x0003e60000000800 */
[C---:B------:R-:W-:Y:S08]  /*12cf0*/  HMMA.16816.F32 R64, R8.reuse, R26, R60 ;  /* 0x0000001a0840723c */ /* 0x040ff0000000183c */
[----:B------:R-:W-:Y:S01]  /*12d00*/  HMMA.16816.F32 R124, R8, R12, R124 ;  /* 0x0000000c087c723c */ /* 0x000fe2000000187c */
[----:B-1----:R-:W-:-:S07]  /*12d10*/  FFMA.FTZ R2, R146, c[0x0][0x2d0], -R6 ;  /* 0x0000b40092027a23 */ /* 0x002fce0000010806 */
[C---:B------:R-:W-:Y:S01]  /*12d20*/  HMMA.16816.F32 R112, R8.reuse, R20, R112 ;  /* 0x000000140870723c */ /* 0x040fe20000001870 */
[----:B------:R-:W-:Y:S02]  /*12d30*/  IMAD.MOV.U32 R146, RZ, RZ, R137 ;  /* 0x000000ffff927224 */ /* 0x000fe400078e0089 */
[----:B------:R-:W-:Y:S02]  /*12d40*/  IMAD.MOV.U32 R137, RZ, RZ, R75 ;  /* 0x000000ffff897224 */ /* 0x000fe400078e004b */
[----:B------:R-:W-:Y:S02]  /*12d50*/  IMAD.MOV.U32 R75, RZ, RZ, R200 ;  /* 0x000000ffff4b7224 */ /* 0x000fe400078e00c8 */
[----:B------:R1:W3:Y:S01]  /*12d60*/  MUFU.EX2 R200, R2 ;  /* 0x0000000200c87308 */ /* 0x0002e20000000800 */
[C---:B------:R-:W-:Y:S08]  /*12d70*/  HMMA.16816.F32 R96, R8.reuse, R24, R96 ;  /* 0x000000180860723c */ /* 0x040ff00000001860 */
[----:B------:R-:W-:Y:S01]  /*12d80*/  HMMA.16816.F32 R100, R8, R32, R92 ;  /* 0x000000200864723c */ /* 0x000fe2000000185c */
[----:B-1----:R-:W-:-:S07]  /*12d90*/  FFMA.FTZ R2, R151, c[0x0][0x2d0], -R6 ;  /* 0x0000b40097027a23 */ /* 0x002fce0000010806 */
[----:B------:R-:W-:Y:S01]  /*12da0*/  HMMA.16816.F32 R60, R8, R34, R44 ;  /* 0x00000022083c723c */ /* 0x000fe2000000182c */
[----:B------:R-:W-:Y:S02]  /*12db0*/  IMAD.MOV.U32 R151, RZ, RZ, R199 ;  /* 0x000000ffff977224 */ /* 0x000fe400078e00c7 */
[----:B------:R1:W-:Y:S04]  /*12dc0*/  MUFU.EX2 R199, R2 ;  /* 0x0000000200c77308 */ /* 0x0003e80000000800 */
[----:B--2---:R-:W-:Y:S02]  /*12dd0*/  F2FP.PACK_AB R8, R202, R219 ;  /* 0x000000dbca08723e */ /* 0x004fe400000000ff */
[----:B---3--:R-:W-:Y:S01]  /*12de0*/  F2FP.PACK_AB R10, R200, R201 ;  /* 0x000000c9c80a723e */ /* 0x008fe200000000ff */
[----:B-1----:R-:W-:-:S02]  /*12df0*/  FFMA.FTZ R2, R150, c[0x0][0x2d0], -R0 ;  /* 0x0000b40096027a23 */ /* 0x002fc40000010800 */
[----:B------:R-:W-:Y:S02]  /*12e00*/  IMAD.MOV.U32 R150, RZ, RZ, R198 ;  /* 0x000000ffff967224 */ /* 0x000fe400078e00c6 */
[----:B------:R1:W-:Y:S02]  /*12e10*/  MUFU.EX2 R198, R2 ;  /* 0x0000000200c67308 */ /* 0x0003e40000000800 */
[----:B-1----:R-:W-:Y:S01]  /*12e20*/  FFMA.FTZ R2, R152, c[0x0][0x2d0], -R0 ;  /* 0x0000b40098027a23 */ /* 0x002fe20000010800 */
[----:B------:R-:W-:-:S05]  /*12e30*/  MOV R152, R195 ;  /* 0x000000c300987202 */ /* 0x000fca0000000f00 */
[----:B------:R1:W2:Y:S02]  /*12e40*/  MUFU.EX2 R197, R2 ;  /* 0x0000000200c57308 */ /* 0x0002a40000000800 */
[----:B-1----:R-:W-:Y:S01]  /*12e50*/  FFMA.FTZ R2, R117, c[0x0][0x2d0], -R0 ;  /* 0x0000b40075027a23 */ /* 0x002fe20000010800 */
[----:B--2---:R-:W-:-:S05]  /*12e60*/  F2FP.PACK_AB R9, R197, R198 ;  /* 0x000000c6c509723e */ /* 0x004fca00000000ff */
        /* <DEDUP_REMOVED lines=8> */
[C---:B------:R-:W-:Y:S08]  /*12ef0*/  HMMA.16816.F32 R48, R8.reuse, R12, R48 ;  /* 0x0000000c0830723c */ /* 0x040ff00000001830 */
[----:B------:R-:W-:Y:S01]  /*12f00*/  HMMA.16816.F32 R44, R8, R14, R40 ;  /* 0x0000000e082c723c */ /* 0x000fe20000001828 */
[----:B------:R-:W-:Y:S01]  /*12f10*/  LDSM.16.MT88.4 R12, [R227+0x1900] ;  /* 0x00190000e30c783b */ /* 0x000fe20000004200 */
[----:B-1----:R-:W-:-:S02]  /*12f20*/  FFMA.FTZ R2, R155, c[0x0][0x2d0], -R6 ;  /* 0x0000b4009b027a23 */ /* 0x002fc40000010806 */
[----:B------:R-:W-:Y:S02]  /*12f30*/  IMAD.MOV.U32 R155, RZ, RZ, R187 ;  /* 0x000000ffff9b7224 */ /* 0x000fe400078e00bb */
[----:B------:R1:W-:Y:S02]  /*12f40*/  MUFU.EX2 R193, R2 ;  /* 0x0000000200c17308 */ /* 0x0003e40000000800 */
[C---:B------:R-:W-:Y:S08]  /*12f50*/  HMMA.16816.F32 R40, R8.reuse, R20, R52 ;  /* 0x000000140828723c */ /* 0x040ff00000001834 */
[----:B------:R-:W-:Y:S01]  /*12f60*/  HMMA.16816.F32 R36, R8, R22, R36 ;  /* 0x000000160824723c */ /* 0x000fe20000001824 */
[----:B------:R-:W-:Y:S01]  /*12f70*/  LDSM.16.MT88.4 R20, [R224+0x2100] ;  /* 0x00210000e014783b */ /* 0x000fe20000004200 */
[----:B-1----:R-:W-:-:S06]  /*12f80*/  FFMA.FTZ R2, R154, c[0x0][0x2d0], -R5 ;  /* 0x0000b4009a027a23 */ /* 0x002fcc0000010805 */
[C---:B------:R-:W-:Y:S01]  /*12f90*/  HMMA.16816.F32 R28, R8.reuse, R24, R80 ;  /* 0x00000018081c723c */ /* 0x040fe20000001850 */
[----:B------:R-:W-:Y:S01]  /*12fa0*/  IMAD.MOV.U32 R154, RZ, RZ, R186 ;  /* 0x000000ffff9a7224 */ /* 0x000fe200078e00ba */
[----:B------:R1:W-:Y:S06]  /*12fb0*/  MUFU.EX2 R192, R2 ;  /* 0x0000000200c07308 */ /* 0x0003ec0000000800 */
[C---:B------:R-:W-:Y:S01]  /*12fc0*/  HMMA.16816.F32 R56, R8.reuse, R26, R56 ;  /* 0x0000001a0838723c */ /* 0x040fe20000001838 */
[----:B------:R-:W-:Y:S07]  /*12fd0*/  LDSM.16.MT88.4 R24, [R225+0x1900] ;  /* 0x00190000e118783b */ /* 0x000fee0000004200 */
[----:B------:R-:W-:Y:S01]  /*12fe0*/  HMMA.16816.F32 R92, R8, R32, R128 ;  /* 0x00000020085c723c */ /* 0x000fe20000001880 */
[----:B-1----:R-:W-:-:S04]  /*12ff0*/  FFMA.FTZ R2, R156, c[0x0][0x2d0], -R5 ;  /* 0x0000b4009c027a23 */ /* 0x002fc80000010805 */
[----:B------:R1:W2:Y:S03]  /*13000*/  MUFU.EX2 R191, R2 ;  /* 0x0000000200bf7308 */ /* 0x0002a60000000800 */
[----:B------:R-:W-:Y:S01]  /*13010*/  HMMA.16816.F32 R88, R8, R34, R88 ;  /* 0x000000220858723c */ /* 0x000fe20000001858 */
[----:B------:R-:W3:Y:S01]  /*13020*/  LDSM.16.MT88.4 R32, [R226+0x1900] ;  /* 0x00190000e220783b */ /* 0x000ee20000004200 */
[----:B-1----:R-:W-:-:S05]  /*13030*/  FFMA.FTZ R2, R157, c[0x0][0x2d0], -R5 ;  /* 0x0000b4009d027a23 */ /* 0x002fca0000010805 */
[----:B--2---:R-:W-:Y:S01]  /*13040*/  F2FP.PACK_AB R8, R191, R192 ;  /* 0x000000c0bf08723e */ /* 0x004fe200000000ff */
        /* <DEDUP_REMOVED lines=16> */
[C---:B---3--:R-:W-:Y:S08]  /*13150*/  HMMA.16816.F32 R80, R8.reuse, R32, R100 ;  /* 0x000000200850723c */ /* 0x048ff00000001864 */
[----:B------:R-:W-:Y:S01]  /*13160*/  HMMA.16816.F32 R156, R8, R24, R96 ;  /* 0x00000018089c723c */ /* 0x000fe20000001860 */
[----:B-1----:R-:W-:-:S02]  /*13170*/  FFMA.FTZ R2, R165, c[0x0][0x2d0], -R6 ;  /* 0x0000b400a5027a23 */ /* 0x002fc40000010806 */
[----:B------:R-:W-:Y:S02]  /*13180*/  IMAD.MOV.U32 R165, RZ, RZ, R110 ;  /* 0x000000ffffa57224 */ /* 0x000fe400078e006e */
[----:B------:R1:W-:Y:S03]  /*13190*/  MUFU.EX2 R118, R2 ;  /* 0x0000000200767308 */ /* 0x0003e60000000800 */
[C---:B------:R-:W-:Y:S08]  /*131a0*/  HMMA.16816.F32 R128, R8.reuse, R18, R84 ;  /* 0x000000120880723c */ /* 0x040ff00000001854 */
[----:B------:R-:W-:Y:S01]  /*131b0*/  HMMA.16816.F32 R124, R8, R16, R124 ;  /* 0x00000010087c723c */ /* 0x000fe2000000187c */
[----:B-1----:R-:W-:-:S07]  /*131c0*/  FFMA.FTZ R2, R169, c[0x0][0x2d0], -R6 ;  /* 0x0000b400a9027a23 */ /* 0x002fce0000010806 */
[----:B------:R-:W-:Y:S01]  /*131d0*/  HMMA.16816.F32 R84, R8, R26, R64 ;  /* 0x0000001a0854723c */ /* 0x000fe20000001840 */
[----:B------:R-:W-:Y:S01]  /*131e0*/  IMAD.MOV.U32 R169, RZ, RZ, R120 ;  /* 0x000000ffffa97224 */ /* 0x000fe200078e0078 */
[----:B------:R1:W-:Y:S01]  /*131f0*/  MUFU.EX2 R117, R2 ;  /* 0x0000000200757308 */ /* 0x0003e20000000800 */
[----:B------:R-:W-:Y:S02]  /*13200*/  IMAD.MOV.U32 R120, RZ, RZ, R108 ;  /* 0x000000ffff787224 */ /* 0x000fe400078e006c */
[----:B-1----:R-:W-:Y:S02]  /*13210*/  FFMA.FTZ R2, R170, c[0x0][0x2d0], -R6 ;  /* 0x0000b400aa027a23 */ /* 0x002fe40000010806 */
[----:B------:R-:W-:-:S03]  /*13220*/  IMAD.MOV.U32 R170, RZ, RZ, R107 ;  /* 0x000000ffffaa7224 */ /* 0x000fc600078e006b */
[----:B------:R1:W-:Y:S02]  /*13230*/  MUFU.EX2 R116, R2 ;  /* 0x0000000200747308 */ /* 0x0003e40000000800 */
[----:B-1----:R-:W-:Y:S02]  /*13240*/  FFMA.FTZ R2, R141, c[0x0][0x2d0], -R0 ;  /* 0x0000b4008d027a23 */ /* 0x002fe40000010800 */
[----:B------:R-:W-:Y:S04]  /*13250*/  HMMA.16816.F32 R140, R8, R12, R112 ;  /* 0x0000000c088c723c */ /* 0x000fe80000001870 */
[----:B------:R1:W-:Y:S03]  /*13260*/  MUFU.EX2 R110, R2 ;  /* 0x00000002006e7308 */ /* 0x0003e60000000800 */
[----:B------:R-:W-:Y:S01]  /*13270*/  IMAD.MOV.U32 R112, RZ, RZ, R109 ;  /* 0x000000ffff707224 */ /* 0x000fe200078e006d */
[----:B------:R-:W-:Y:S01]  /*13280*/  MOV R115, R106 ;  /* 0x0000006a00737202 */ /* 0x000fe20000000f00 */
[----:B------:R-:W-:Y:S01]  /*13290*/  IMAD.MOV.U32 R114, RZ, RZ, R154 ;  /* 0x000000ffff727224 */ /* 0x000fe200078e009a */
[----:B------:R-:W-:Y:S01]  /*132a0*/  MOV R154, R153 ;  /* 0x00000099009a7202 */ /* 0x000fe20000000f00 */
[----:B------:R-:W-:-:S02]  /*132b0*/  IMAD.MOV.U32 R153, RZ, RZ, R152 ;  /* 0x000000ffff997224 */ /* 0x000fc400078e0098 */
[----:B------:R-:W-:Y:S02]  /*132c0*/  IMAD.MOV.U32 R152, RZ, RZ, R151 ;  /* 0x000000ffff987224 */ /* 0x000fe400078e0097 */
[----:B------:R-:W-:Y:S02]  /*132d0*/  IMAD.MOV.U32 R151, RZ, RZ, R104 ;  /* 0x000000ffff977224 */ /* 0x000fe400078e0068 */
[----:B------:R-:W-:Y:S02]  /*132e0*/  IMAD.MOV.U32 R113, RZ, RZ, R155 ;  /* 0x000000ffff717224 */ /* 0x000fe400078e009b */
[----:B-1----:R-:W-:Y:S02]  /*132f0*/  FFMA.FTZ R2, R144, c[0x0][0x2d0], -R0 ;  /* 0x0000b40090027a23 */ /* 0x002fe40000010800 */
[----:B------:R-:W-:Y:S02]  /*13300*/  IMAD.MOV.U32 R155, RZ, RZ, R132 ;  /* 0x000000ffff9b7224 */ /* 0x000fe400078e0084 */
[----:B------:R1:W2:Y:S01]  /*13310*/  MUFU.EX2 R109, R2 ;  /* 0x00000002006d7308 */ /* 0x0002a20000000800 */
[----:B------:R-:W-:Y:S01]  /*13320*/  IMAD.MOV.U32 R132, RZ, RZ, R150 ;  /* 0x000000ffff847224 */ /* 0x000fe200078e0096 */
[----:B------:R-:W-:-:S02]  /*13330*/  MOV R150, R146 ;  /* 0x0000009200967202 */ /* 0x000fc40000000f00 */
[C---:B------:R-:W-:Y:S08]  /*13340*/  HMMA.16816.F32 R144, R8.reuse, R14, R76 ;  /* 0x0000000e0890723c */ /* 0x040ff0000000184c */
[----:B------:R-:W-:Y:S01]  /*13350*/  HMMA.16816.F32 R76, R8, R34, R60 ;  /* 0x00000022084c723c */ /* 0x000fe2000000183c */
[----:B-1----:R-:W-:Y:S02]  /*13360*/  FFMA.FTZ R2, R148, c[0x0][0x2d0], -R0 ;  /* 0x0000b40094027a23 */ /* 0x002fe40000010800 */
[----:B------:R-:W-:-:S04]  /*13370*/  IMAD.MOV.U32 R148, RZ, RZ, R105 ;  /* 0x000000ffff947224 */ /* 0x000fc800078e0069 */
[----:B------:R-:W-:Y:S01]  /*13380*/  F2FP.PACK_AB R8, R195, R199 ;  /* 0x000000c7c308723e */ /* 0x000fe200000000ff */
[----:B------:R1:W-:Y:S01]  /*13390*/  MUFU.EX2 R108, R2 ;  /* 0x00000002006c7308 */ /* 0x0003e20000000800 */
[----:B--2---:R-:W-:Y:S02]  /*133a0*/  F2FP.PACK_AB R9, R109, R110 ;  /* 0x0000006e6d09723e */ /* 0x004fe400000000ff */
[----:B------:R-:W-:Y:S01]  /*133b0*/  F2FP.PACK_AB R10, R184, R193 ;  /* 0x000000c1b80a723e */ /* 0x000fe200000000ff */
[----:B-1----:R-:W-:Y:S02]  /*133c0*/  FFMA.FTZ R2, R149, c[0x0][0x2d0], -R0 ;  /* 0x0000b40095027a23 */ /* 0x002fe40000010800 */
[----:B------:R-:W-:Y:S01]  /*133d0*/  IMAD.MOV.U32 R149, RZ, RZ, R139 ;  /* 0x000000ffff957224 */ /* 0x000fe200078e008b */
[----:B------:R-:W-:Y:S01]  /*133e0*/  MOV R139, R111 ;  /* 0x0000006f008b7202 */ /* 0x000fe20000000f00 */
        /* <DEDUP_REMOVED lines=10> */
[----:B------:R-:W-:Y:S01]  /*13490*/  HMMA.16816.F32 R64, R8, R16, R48 ;  /* 0x000000100840723c */ /* 0x000fe20000001830 */
[----:B------:R-:W2:Y:S01]  /*134a0*/  LDSM.16.MT88.4 R16, [R227+0x2100] ;  /* 0x00210000e310783b */ /* 0x000ea20000004200 */
[----:B------:R-:W-:Y:S02]  /*134b0*/  IMAD.MOV.U32 R149, RZ, RZ, R112 ;  /* 0x000000ffff957224 */ /* 0x000fe400078e0070 */
[----:B------:R-:W-:Y:S02]  /*134c0*/  IMAD.MOV.U32 R112, RZ, RZ, R114 ;  /* 0x000000ffff707224 */ /* 0x000fe400078e0072 */
[----:B------:R-:W-:-:S02]  /*134d0*/  IMAD.MOV.U32 R114, RZ, RZ, R119 ;  /* 0x000000ffff727224 */ /* 0x000fc400078e0077 */
[----:B------:R-:W-:Y:S01]  /*134e0*/  HMMA.16816.F32 R48, R8, R14, R36 ;  /* 0x0000000e0830723c */ /* 0x000fe20000001824 */
[----:B------:R-:W-:Y:S01]  /*134f0*/  FFMA.FTZ R4, R4, c[0x0][0x2d0], -R6 ;  /* 0x0000b40004047a23 */ /* 0x000fe20000010806 */
[----:B------:R-:W-:Y:S01]  /*13500*/  UIMAD.WIDE.U32 UR24, UR17, UR4, URZ ;  /* 0x00000004111872a5 */ /* 0x000fe2000f8e003f */
[----:B------:R3:W5:Y:S01]  /*13510*/  LDL.LU R119, [R1+0x40] ;  /* 0x0000400001777983 */ /* 0x0007620000300800 */
[----:B-1----:R-:W-:-:S04]  /*13520*/  FFMA.FTZ R2, R172, c[0x0][0x2d0], -R5 ;  /* 0x0000b400ac027a23 */ /* 0x002fc80000010805 */
[C---:B------:R-:W-:Y:S01]  /*13530*/  HMMA.16816.F32 R52, R8.reuse, R12, R40 ;  /* 0x0000000c0834723c */ /* 0x040fe20000001828 */
[----:B------:R-:W1:Y:S01]  /*13540*/  LDSM.16.MT88.4 R12, [R225+0x2100] ;  /* 0x00210000e10c783b */ /* 0x000e620000004200 */
[----:B------:R4:W2:Y:S06]  /*13550*/  MUFU.EX2 R106, R2 ;  /* 0x00000002006a7308 */ /* 0x0008ac0000000800 */
[C---:B------:R-:W-:Y:S01]  /*13560*/  HMMA.16816.F32 R36, R8.reuse, R24, R28 ;  /* 0x000000180824723c */ /* 0x040fe2000000181c */
[----:B------:R-:W1:Y:S07]  /*13570*/  LDSM.16.MT88.4 R28, [R226+0x2100] ;  /* 0x00210000e21c783b */ /* 0x000e6e0000004200 */
[----:B------:R-:W-:Y:S01]  /*13580*/  HMMA.16816.F32 R32, R8, R34, R88 ;  /* 0x000000220820723c */ /* 0x000fe20000001858 */
[----:B----4-:R-:W-:-:S04]  /*13590*/  FFMA.FTZ R2, R174, c[0x0][0x2d0], -R5 ;  /* 0x0000b400ae027a23 */ /* 0x010fc80000010805 */
[----:B------:R4:W-:Y:S03]  /*135a0*/  MUFU.EX2 R104, R2 ;  /* 0x0000000200687308 */ /* 0x0009e60000000800 */
[----:B------:R-:W-:Y:S01]  /*135b0*/  HMMA.16816.F32 R40, R8, R26, R56 ;  /* 0x0000001a0828723c */ /* 0x000fe20000001838 */
[----:B------:R-:W1:Y:S06]  /*135c0*/  LDSM.16.MT88.4 R24, [R224+0x2900] ;  /* 0x00290000e018783b */ /* 0x000e6c0000004200 */
[----:B--2---:R-:W-:Y:S01]  /*135d0*/  F2FP.PACK_AB R8, R106, R105 ;  /* 0x000000696a08723e */ /* 0x004fe200000000ff */
[----:B----4-:R-:W-:-:S04]  /*135e0*/  FFMA.FTZ R2, R175, c[0x0][0x2d0], -R5 ;  /* 0x0000b400af027a23 */ /* 0x010fc80000010805 */
[----:B------:R2:W4:Y:S02]  /*135f0*/  MUFU.EX2 R103, R2 ;  /* 0x0000000200677308 */ /* 0x0005240000000800 */
[----:B--2---:R-:W-:Y:S01]  /*13600*/  FFMA.FTZ R2, R162, c[0x0][0x2d0], -R3 ;  /* 0x0000b400a2027a23 */ /* 0x004fe20000010803 */
[----:B----4-:R-:W-:-:S05]  /*13610*/  F2FP.PACK_AB R10, R103, R104 ;  /* 0x00000068670a723e */ /* 0x010fca00000000ff */
[----:B------:R2:W-:Y:S02]  /*13620*/  MUFU.EX2 R102, R2 ;  /* 0x0000000200667308 */ /* 0x0005e40000000800 */
[----:B--2---:R-:W-:-:S06]  /*13630*/  FFMA.FTZ R2, R163, c[0x0][0x2d0], -R3 ;  /* 0x0000b400a3027a23 */ /* 0x004fcc0000010803 */
        /* <DEDUP_REMOVED lines=9> */
[C---:B------:R-:W-:Y:S08]  /*136d0*/  HMMA.16816.F32 R124, R8.reuse, R20, R124 ;  /* 0x00000014087c723c */ /* 0x040ff0000000187c */
[----:B------:R-:W-:Y:S01]  /*136e0*/  HMMA.16816.F32 R128, R8, R22, R128 ;  /* 0x000000160880723c */ /* 0x000fe20000001880 */
[----:B--2---:R-:W-:-:S04]  /*136f0*/  FFMA.FTZ R2, R161, c[0x0][0x2d0], -R0 ;  /* 0x0000b400a1027a23 */ /* 0x004fc80000010800 */
[----:B------:R2:W4:Y:S03]  /*13700*/  MUFU.EX2 R97, R2 ;  /* 0x0000000200617308 */ /* 0x0005260000000800 */
[C---:B------:R-:W-:Y:S08]  /*13710*/  HMMA.16816.F32 R140, R8.reuse, R16, R140 ;  /* 0x00000010088c723c */ /* 0x040ff0000000188c */
[----:B------:R-:W-:Y:S01]  /*13720*/  HMMA.16816.F32 R144, R8, R18, R144 ;  /* 0x000000120890723c */ /* 0x000fe20000001890 */
[----:B--2---:R-:W-:-:S07]  /*13730*/  FFMA.FTZ R2, R164, c[0x0][0x2d0], -R0 ;  /* 0x0000b400a4027a23 */ /* 0x004fce0000010800 */
[C---:B-1----:R-:W-:Y:S01]  /*13740*/  HMMA.16816.F32 R156, R8.reuse, R12, R156 ;  /* 0x0000000c089c723c */ /* 0x042fe2000000189c */
[----:B------:R1:W-:Y:S07]  /*13750*/  MUFU.EX2 R96, R2 ;  /* 0x0000000200607308 */ /* 0x0003ee0000000800 */
[C---:B------:R-:W-:Y:S08]  /*13760*/  HMMA.16816.F32 R84, R8.reuse, R14, R84 ;  /* 0x0000000e0854723c */ /* 0x040ff00000001854 */
[----:B------:R-:W-:Y:S01]  /*13770*/  HMMA.16816.F32 R80, R8, R28, R80 ;  /* 0x0000001c0850723c */ /* 0x000fe20000001850 */
[----:B-1----:R-:W-:-:S04]  /*13780*/  FFMA.FTZ R2, R167, c[0x0][0x2d0], -R0 ;  /* 0x0000b400a7027a23 */ /* 0x002fc80000010800 */
        /* <DEDUP_REMOVED lines=12> */
[----:B------:R1:W4:Y:S02]  /*13850*/  MUFU.EX2 R93, R2 ;  /* 0x00000002005d7308 */ /* 0x0003240000000800 */
[C---:B------:R-:W-:Y:S08]  /*13860*/  HMMA.16816.F32 R52, R8.reuse, R16, R52 ;  /* 0x000000100834723c */ /* 0x040ff00000001834 */
[----:B------:R-:W-:Y:S01]  /*13870*/  HMMA.16816.F32 R48, R8, R18, R48 ;  /* 0x000000120830723c */ /* 0x000fe20000001830 */
[----:B------:R-:W2:Y:S01]  /*13880*/  LDSM.16.MT88.4 R16, [R225+0x2900] ;  /* 0x00290000e110783b */ /* 0x000ea20000004200 */
[----:B-1----:R-:W-:-:S06]  /*13890*/  FFMA.FTZ R2, R213, c[0x0][0x2d0], -R5 ;  /* 0x0000b400d5027a23 */ /* 0x002fcc0000010805 */
[C---:B------:R-:W-:Y:S01]  /*138a0*/  HMMA.16816.F32 R36, R8.reuse, R12, R36 ;  /* 0x0000000c0824723c */ /* 0x040fe20000001824 */
[----:B------:R1:W-:Y:S07]  /*138b0*/  MUFU.EX2 R92, R2 ;  /* 0x00000002005c7308 */ /* 0x0003ee0000000800 */
[C---:B------:R-:W-:Y:S01]  /*138c0*/  HMMA.16816.F32 R40, R8.reuse, R14, R40 ;  /* 0x0000000e0828723c */ /* 0x040fe20000001828 */
[----:B------:R-:W2:Y:S07]  /*138d0*/  LDSM.16.MT88.4 R12, [R226+0x2900] ;  /* 0x00290000e20c783b */ /* 0x000eae0000004200 */
        /* <DEDUP_REMOVED lines=12> */
[----:B-1----:R-:W-:Y:S02]  /*139a0*/  FFMA.FTZ R2, R173, c[0x0][0x2d0], -R6 ;  /* 0x0000b400ad027a23 */ /* 0x002fe40000010806 */
[----:B------:R-:W-:Y:S01]  /*139b0*/  IMAD.MOV.U32 R173, RZ, RZ, R148 ;  /* 0x000000ffffad7224 */ /* 0x000fe200078e0094 */
[----:B------:R-:W-:Y:S01]  /*139c0*/  MOV R148, R113 ;  /* 0x0000007100947202 */ /* 0x000fe20000000f00 */
[----:B------:R-:W-:Y:S02]  /*139d0*/  IMAD.MOV.U32 R113, RZ, RZ, R74 ;  /* 0x000000ffff717224 */ /* 0x000fe400078e004a */
[----:B------:R1:W-:Y:S02]  /*139e0*/  MUFU.EX2 R74, R2 ;  /* 0x00000002004a7308 */ /* 0x0003e40000000800 */
[----:B-1----:R-:W-:-:S02]  /*139f0*/  FFMA.FTZ R2, R171, c[0x0][0x2d0], -R6 ;  /* 0x0000b400ab027a23 */ /* 0x002fc40000010806 */
[----:B------:R-:W-:Y:S01]  /*13a00*/  IMAD.MOV.U32 R171, RZ, RZ, R173 ;  /* 0x000000ffffab7224 */ /* 0x000fe200078e00ad */
[----:B------:R-:W-:Y:S01]  /*13a10*/  MOV R173, R149 ;  /* 0x0000009500ad7202 */ /* 0x000fe20000000f00 */
[----:B------:R-:W-:Y:S02]  /*13a20*/  IMAD.MOV.U32 R149, RZ, RZ, R148 ;  /* 0x000000ffff957224 */ /* 0x000fe400078e0094 */
[----:B------:R-:W-:Y:S02]  /*13a30*/  IMAD.MOV.U32 R148, RZ, RZ, R112 ;  /* 0x000000ffff947224 */ /* 0x000fe400078e0070 */
[----:B------:R-:W-:Y:S02]  /*13a40*/  IMAD.MOV.U32 R112, RZ, RZ, R113 ;  /* 0x000000ffff707224 */ /* 0x000fe400078e0071 */
[----:B------:R-:W-:Y:S01]  /*13a50*/  IMAD.MOV.U32 R113, RZ, RZ, R114 ;  /* 0x000000ffff717224 */ /* 0x000fe200078e0072 */
[----:B------:R-:W-:Y:S01]  /*13a60*/  MOV R114, R139 ;  /* 0x0000008b00727202 */ /* 0x000fe20000000f00 */
[----:B------:R-:W-:-:S02]  /*13a70*/  IMAD.MOV.U32 R139, RZ, RZ, R69 ;  /* 0x000000ffff8b7224 */ /* 0x000fc400078e0045 */
[----:B------:R1:W1:Y:S02]  /*13a80*/  MUFU.EX2 R69, R2 ;  /* 0x0000000200457308 */ /* 0x0002640000000800 */
[----:B-1----:R-:W-:Y:S02]  /*13a90*/  FFMA.FTZ R2, R171, c[0x0][0x2d0], -R6 ;  /* 0x0000b400ab027a23 */ /* 0x002fe40000010806 */
[----:B------:R-:W-:Y:S02]  /*13aa0*/  IMAD.MOV.U32 R171, RZ, RZ, R173 ;  /* 0x000000ffffab7224 */ /* 0x000fe400078e00ad */
[----:B------:R-:W-:Y:S02]  /*13ab0*/  IMAD.MOV.U32 R173, RZ, RZ, R149 ;  /* 0x000000ffffad7224 */ /* 0x000fe400078e0095 */
[----:B------:R-:W-:Y:S01]  /*13ac0*/  IMAD.MOV.U32 R149, RZ, RZ, R112 ;  /* 0x000000ffff957224 */ /* 0x000fe200078e0070 */
[----:B------:R-:W-:Y:S01]  /*13ad0*/  MOV R112, R113 ;  /* 0x0000007100707202 */ /* 0x000fe20000000f00 */
[----:B------:R-:W-:-:S02]  /*13ae0*/  IMAD.MOV.U32 R113, RZ, RZ, R114 ;  /* 0x000000ffff717224 */ /* 0x000fc400078e0072 */
[----:B------:R-:W-:Y:S02]  /*13af0*/  IMAD.MOV.U32 R114, RZ, RZ, R115 ;  /* 0x000000ffff727224 */ /* 0x000fe400078e0073 */
[----:B------:R-:W-:Y:S02]  /*13b00*/  IMAD.MOV.U32 R115, RZ, RZ, R170 ;  /* 0x000000ffff737224 */ /* 0x000fe400078e00aa */
[----:B------:R-:W-:Y:S01]  /*13b10*/  IMAD.MOV.U32 R170, RZ, RZ, R169 ;  /* 0x000000ffffaa7224 */ /* 0x000fe200078e00a9 */
[----:B------:R-:W-:Y:S02]  /*13b20*/  MOV R169, R68 ;  /* 0x0000004400a97202 */ /* 0x000fe40000000f00 */
[----:B------:R1:W-:Y:S02]  /*13b30*/  MUFU.EX2 R68, R2 ;  /* 0x0000000200447308 */ /* 0x0003e40000000800 */
[----:B-1----:R-:W-:-:S06]  /*13b40*/  FFMA.FTZ R2, R171, c[0x0][0x2d0], -R6 ;  /* 0x0000b400ab027a23 */ /* 0x002fcc0000010806 */
[----:B------:R1:W-:Y:S02]  /*13b50*/  MUFU.EX2 R59, R2 ;  /* 0x00000002003b7308 */ /* 0x0003e40000000800 */
[----:B-1----:R-:W-:-:S06]  /*13b60*/  FFMA.FTZ R2, R180, c[0x0][0x2d0], -R0 ;  /* 0x0000b400b4027a23 */ /* 0x002fcc0000010800 */
[----:B------:R1:W-:Y:S02]  /*13b70*/  MUFU.EX2 R58, R2 ;  /* 0x00000002003a7308 */ /* 0x0003e40000000800 */
[----:B-1----:R-:W-:-:S06]  /*13b80*/  FFMA.FTZ R2, R181, c[0x0][0x2d0], -R0 ;  /* 0x0000b400b5027a23 */ /* 0x002fcc0000010800 */
[----:B------:R1:W1:Y:S02]  /*13b90*/  MUFU.EX2 R57, R2 ;  /* 0x0000000200397308 */ /* 0x0002640000000800 */
[----:B-1----:R-:W-:-:S06]  /*13ba0*/  FFMA.FTZ R2, R182, c[0x0][0x2d0], -R0 ;  /* 0x0000b400b6027a23 */ /* 0x002fcc0000010800 */
[----:B------:R1:W-:Y:S01]  /*13bb0*/  MUFU.EX2 R56, R2 ;  /* 0x0000000200387308 */ /* 0x0003e20000000800 */
[----:B----4-:R-:W-:Y:S02]  /*13bc0*/  F2FP.PACK_AB R8, R93, R94 ;  /* 0x0000005e5d08723e */ /* 0x010fe400000000ff */
[----:B------:R-:W-:Y:S01]  /*13bd0*/  F2FP.PACK_AB R9, R89, R90 ;  /* 0x0000005a5909723e */ /* 0x000fe200000000ff */
[----:B-1----:R-:W-:-:S04]  /*13be0*/  FFMA.FTZ R2, R183, c[0x0][0x2d0], -R0 ;  /* 0x0000b400b7027a23 */ /* 0x002fc80000010800 */
[----:B------:R1:W4:Y:S01]  /*13bf0*/  MUFU.EX2 R31, R2 ;  /* 0x00000002001f7308 */ /* 0x0003220000000800 */
[----:B------:R-:W-:Y:S02]  /*13c00*/  F2FP.PACK_AB R10, R91, R92 ;  /* 0x0000005c5b0a723e */ /* 0x000fe400000000ff */
[----:B------:R-:W-:Y:S01]  /*13c10*/  F2FP.PACK_AB R11, R88, R75 ;  /* 0x0000004b580b723e */ /* 0x000fe200000000ff */
[----:B-1----:R-:W-:-:S04]  /*13c20*/  FFMA.FTZ R2, R173, c[0x0][0x2d0], -R5 ;  /* 0x0000b400ad027a23 */ /* 0x002fc80000010805 */
[----:B------:R1:W-:Y:S02]  /*13c30*/  MUFU.EX2 R29, R2 ;  /* 0x00000002001d7308 */ /* 0x0003e40000000800 */
[C---:B------:R-:W-:Y:S08]  /*13c40*/  HMMA.16816.F32 R124, R8.reuse, R24, R124 ;  /* 0x00000018087c723c */ /* 0x040ff0000000187c */
[----:B------:R-:W-:Y:S01]  /*13c50*/  HMMA.16816.F32 R128, R8, R26, R128 ;  /* 0x0000001a0880723c */ /* 0x000fe20000001880 */
[----:B-1----:R-:W-:-:S07]  /*13c60*/  FFMA.FTZ R2, R149, c[0x0][0x2d0], -R5 ;  /* 0x0000b40095027a23 */ /* 0x002fce0000010805 */
[C---:B--2---:R-:W-:Y:S01]  /*13c70*/  HMMA.16816.F32 R140, R8.reuse, R20, R140 ;  /* 0x00000014088c723c */ /* 0x044fe2000000188c */
[----:B------:R1:W-:Y:S07]  /*13c80*/  MUFU.EX2 R30, R2 ;  /* 0x00000002001e7308 */ /* 0x0003ee0000000800 */
[C---:B------:R-:W-:Y:S08]  /*13c90*/  HMMA.16816.F32 R144, R8.reuse, R22, R144 ;  /* 0x000000160890723c */ /* 0x040ff00000001890 */
[----:B------:R-:W-:Y:S01]  /*13ca0*/  HMMA.16816.F32 R156, R8, R16, R156 ;  /* 0x00000010089c723c */ /* 0x000fe2000000189c */
[----:B-1----:R-:W-:-:S07]  /*13cb0*/  FFMA.FTZ R2, R148, c[0x0][0x2d0], -R5 ;  /* 0x0000b40094027a23 */ /* 0x002fce0000010805 */
[C---:B------:R-:W-:Y:S01]  /*13cc0*/  HMMA.16816.F32 R160, R8.reuse, R18, R84 ;  /* 0x0000001208a0723c */ /* 0x040fe20000001854 */
[----:B------:R1:W-:Y:S07]  /*13cd0*/  MUFU.EX2 R28, R2 ;  /* 0x00000002001c7308 */ /* 0x0003ee0000000800 */
[C---:B------:R-:W-:Y:S08]  /*13ce0*/  HMMA.16816.F32 R80, R8.reuse, R12, R80 ;  /* 0x0000000c0850723c */ /* 0x040ff00000001850 */
[----:B------:R-:W-:Y:S01]  /*13cf0*/  HMMA.16816.F32 R76, R8, R14, R76 ;  /* 0x0000000e084c723c */ /* 0x000fe2000000184c */
[----:B-1----:R-:W-:-:S06]  /*13d00*/  FFMA.FTZ R2, R112, c[0x0][0x2d0], -R5 ;  /* 0x0000b40070027a23 */ /* 0x002fcc0000010805 */
[----:B------:R-:W-:Y:S02]  /*13d10*/  F2FP.PACK_AB R8, R69, R74 ;  /* 0x0000004a4508723e */ /* 0x000fe400000000ff */
[----:B------:R-:W-:Y:S02]  /*13d20*/  F2FP.PACK_AB R9, R57, R58 ;  /* 0x0000003a3909723e */ /* 0x000fe400000000ff */
[----:B------:R-:W-:Y:S02]  /*13d30*/  F2FP.PACK_AB R10, R59, R68 ;  /* 0x000000443b0a723e */ /* 0x000fe400000000ff */
[----:B----4-:R-:W-:Y:S01]  /*13d40*/  F2FP.PACK_AB R11, R31, R56 ;  /* 0x000000381f0b723e */ /* 0x010fe200000000ff */
[----:B------:R-:W-:Y:S01]  /*13d50*/  IMAD.MOV.U32 R175, RZ, RZ, R113 ;  /* 0x000000ffffaf7224 */ /* 0x000fe200078e0071 */
[----:B------:R-:W-:-:S05]  /*13d60*/  MOV R113, R169 ;  /* 0x000000a900717202 */ /* 0x000fca0000000f00 */
[----:B------:R-:W-:Y:S01]  /*13d70*/  HMMA.16816.F32 R64, R8, R24, R64 ;  /* 0x000000180840723c */ /* 0x000fe20000001840 */
[----:B------:R1:W-:Y:S01]  /*13d80*/  MUFU.EX2 R25, R2 ;  /* 0x0000000200197308 */ /* 0x0003e20000000800 */
[----:B------:R-:W-:Y:S02]  /*13d90*/  IMAD.MOV.U32 R148, RZ, RZ, R115 ;  /* 0x000000ffff947224 */ /* 0x000fe400078e0073 */
[----:B------:R-:W-:Y:S02]  /*13da0*/  IMAD.MOV.U32 R149, RZ, RZ, R114 ;  /* 0x000000ffff957224 */ /* 0x000fe400078e0072 */
[----:B------:R-:W-:Y:S02]  /*13db0*/  IMAD.MOV.U32 R112, RZ, RZ, R170 ;  /* 0x000000ffff707224 */ /* 0x000fe400078e00aa */
[----:B------:R-:W-:Y:S02]  /*13dc0*/  IMAD.MOV.U32 R115, RZ, RZ, R154 ;  /* 0x000000ffff737224 */ /* 0x000fe400078e009a */
[----:B------:R-:W-:-:S02]  /*13dd0*/  IMAD.MOV.U32 R114, RZ, RZ, R165 ;  /* 0x000000ffff727224 */ /* 0x000fc400078e00a5 */
[----:B------:R-:W-:Y:S02]  /*13de0*/  IMAD.MOV.U32 R170, RZ, RZ, R155 ;  /* 0x000000ffffaa7224 */ /* 0x000fe400078e009b */
[----:B-1----:R-:W-:Y:S02]  /*13df0*/  FFMA.FTZ R2, R250, c[0x0][0x2d0], -R3 ;  /* 0x0000b400fa027a23 */ /* 0x002fe40000010803 */
[----:B------:R-:W-:Y:S02]  /*13e00*/  IMAD.MOV.U32 R154, RZ, RZ, R152 ;  /* 0x000000ffff9a7224 */ /* 0x000fe400078e0098 */
[----:B------:R1:W-:Y:S01]  /*13e10*/  MUFU.EX2 R24, R2 ;  /* 0x0000000200187308 */ /* 0x0003e20000000800 */
[----:B------:R-:W-:Y:S01]  /*13e20*/  IMAD.MOV.U32 R169, RZ, RZ, R153 ;  /* 0x000000ffffa97224 */ /* 0x000fe200078e0099 */
[----:B------:R-:W-:Y:S01]  /*13e30*/  HMMA.16816.F32 R48, R8, R22, R48 ;  /* 0x000000160830723c */ /* 0x000fe20000001830 */
[----:B------:R-:W-:Y:S01]  /*13e40*/  IMAD.MOV.U32 R155, RZ, RZ, R150 ;  /* 0x000000ffff9b7224 */ /* 0x000fe200078e0096 */
[----:B------:R-:W-:Y:S01]  /*13e50*/  MOV R150, R134 ;  /* 0x0000008600967202 */ /* 0x000fe20000000f00 */
[----:B------:R-:W-:-:S02]  /*13e60*/  IMAD.MOV.U32 R152, RZ, RZ, R135 ;  /* 0x000000ffff987224 */ /* 0x000fc400078e0087 */
[----:B------:R-:W-:Y:S02]  /*13e70*/  IMAD.MOV.U32 R153, RZ, RZ, R151 ;  /* 0x000000ffff997224 */ /* 0x000fe400078e0097 */
[----:B------:R-:W-:Y:S01]  /*13e80*/  IMAD.MOV.U32 R171, RZ, RZ, R113 ;  /* 0x000000ffffab7224 */ /* 0x000fe200078e0071 */
[----:B------:R-:W-:Y:S01]  /*13e90*/  MOV R173, R114 ;  /* 0x0000007200ad7202 */ /* 0x000fe20000000f00 */
[----:B------:R-:W-:Y:S02]  /*13ea0*/  IMAD.MOV.U32 R113, RZ, RZ, R170 ;  /* 0x000000ffff717224 */ /* 0x000fe400078e00aa */
[----:B-1----:R-:W-:Y:S01]  /*13eb0*/  FFMA.FTZ R2, R248, c[0x0][0x2d0], -R3 ;  /* 0x0000b400f8027a23 */ /* 0x002fe20000010803 */
[----:B------:R-:W-:Y:S01]  /*13ec0*/  MOV R170, R154 ;  /* 0x0000009a00aa7202 */ /* 0x000fe20000000f00 */
[----:B------:R-:W-:Y:S02]  /*13ed0*/  IMAD.MOV.U32 R151, RZ, RZ, R133 ;  /* 0x000000ffff977224 */ /* 0x000fe400078e0085 */
[----:B------:R1:W-:Y:S01]  /*13ee0*/  MUFU.EX2 R23, R2 ;  /* 0x0000000200177308 */ /* 0x0003e20000000800 */
[----:B------:R-:W-:-:S02]  /*13ef0*/  IMAD.MOV.U32 R114, RZ, RZ, R169 ;  /* 0x000000ffff727224 */ /* 0x000fc400078e00a9 */
[----:B------:R-:W-:Y:S02]  /*13f00*/  IMAD.MOV.U32 R154, RZ, RZ, R152 ;  /* 0x000000ffff9a7224 */ /* 0x000fe400078e0098 */
[----:B------:R-:W-:Y:S02]  /*13f10*/  IMAD.MOV.U32 R174, RZ, RZ, R148 ;  /* 0x000000ffffae7224 */ /* 0x000fe400078e0094 */
[----:B------:R-:W-:Y:S01]  /*13f20*/  IMAD.MOV.U32 R169, RZ, RZ, R153 ;  /* 0x000000ffffa97224 */ /* 0x000fe200078e0099 */
[----:B------:R-:W-:Y:S01]  /*13f30*/  HMMA.16816.F32 R52, R8, R20, R52 ;  /* 0x000000140834723c */ /* 0x000fe20000001834 */
[----:B------:R-:W-:Y:S02]  /*13f40*/  IMAD.MOV.U32 R153, RZ, RZ, R150 ;  /* 0x000000ffff997224 */ /* 0x000fe400078e0096 */
[----:B------:R-:W-:Y:S02]  /*13f50*/  IMAD.MOV.U32 R152, RZ, RZ, R151 ;  /* 0x000000ffff987224 */ /* 0x000fe400078e0097 */
[----:B-1----:R-:W-:-:S02]  /*13f60*/  FFMA.FTZ R2, R149, c[0x0][0x2d0], -R3 ;  /* 0x0000b40095027a23 */ /* 0x002fc40000010803 */
[----:B------:R-:W-:Y:S02]  /*13f70*/  FFMA.FTZ R3, R175, c[0x0][0x2d0], -R3 ;  /* 0x0000b400af037a23 */ /* 0x000fe40000010803 */
[----:B------:R-:W-:Y:S01]  /*13f80*/  IMAD.MOV.U32 R172, RZ, RZ, R112 ;  /* 0x000000ffffac7224 */ /* 0x000fe200078e0070 */
[----:B------:R-:W-:Y:S01]  /*13f90*/  MOV R165, R132 ;  /* 0x0000008400a57202 */ /* 0x000fe20000000f00 */
[----:B------:R1:W-:Y:S01]  /*13fa0*/  MUFU.EX2 R21, R3 ;  /* 0x0000000300157308 */ /* 0x0003e20000000800 */
[----:B------:R-:W-:Y:S01]  /*13fb0*/  IMAD.MOV.U32 R213, RZ, RZ, R170 ;  /* 0x000000ffffd57224 */ /* 0x000fe200078e00aa */
[----:B------:R-:W-:Y:S01]  /*13fc0*/  MOV R170, R154 ;  /* 0x0000009a00aa7202 */ /* 0x000fe20000000f00 */
[----:B------:R-:W-:Y:S01]  /*13fd0*/  IMAD.MOV.U32 R154, RZ, RZ, R153 ;  /* 0x000000ffff9a7224 */ /* 0x000fe200078e0099 */
[C---:B------:R-:W-:Y:S01]  /*13fe0*/  HMMA.16816.F32 R44, R8.reuse, R12, R44 ;  /* 0x0000000c082c723c */ /* 0x040fe2000000182c */
[----:B------:R-:W-:Y:S01]  /*13ff0*/  IMAD.MOV.U32 R153, RZ, RZ, R152 ;  /* 0x000000ffff997224 */ /* 0x000fe200078e0098 */
[----:B------:R-:W-:Y:S01]  /*14000*/  @UP2 UMOV UR19, UR25 ;  /* 0x0000001900132c82 */ /* 0x000fe20008000000 */
[----:B------:R-:W-:Y:S01]  /*14010*/  IMAD.MOV.U32 R152, RZ, RZ, R139 ;  /* 0x000000ffff987224 */ /* 0x000fe200078e008b */
[----:B------:R2:W-:Y:S01]  /*14020*/  MUFU.EX2 R22, R2 ;  /* 0x0000000200167308 */ /* 0x0005e20000000800 */
[----:B------:R-:W-:Y:S01]  /*14030*/  IMAD.MOV.U32 R139, RZ, RZ, R120 ;  /* 0x000000ffff8b7224 */ /* 0x000fe200078e0078 */
[----:B------:R-:W-:Y:S01]  /*14040*/  MOV R120, R7 ;  /* 0x0000000700787202 */ /* 0x000fe20000000f00 */
[----:B------:R-:W-:Y:S01]  /*14050*/  FFMA.FTZ R5, R173, c[0x0][0x2d0], -R0 ;  /* 0x0000b400ad057a23 */ /* 0x000fe20000010800 */
[----:B------:R-:W-:Y:S01]  /*14060*/  HMMA.16816.F32 R32, R8, R14, R32 ;  /* 0x0000000e0820723c */ /* 0x000fe20000001820 */
[----:B------:R-:W-:Y:S01]  /*14070*/  IMAD.MOV.U32 R112, RZ, RZ, R115 ;  /* 0x000000ffff707224 */ /* 0x000fe200078e0073 */
[----:B------:R-:W4:Y:S01]  /*14080*/  LDSM.16.MT88.4 R132, [R224+0x3100] ;  /* 0x00310000e084783b */ /* 0x000f220000004200 */
[----:B-1----:R-:W-:-:S02]  /*14090*/  FFMA.FTZ R3, R174, c[0x0][0x2d0], -R6 ;  /* 0x0000b400ae037a23 */ /* 0x002fc40000010806 */
[----:B------:R-:W-:Y:S01]  /*140a0*/  FFMA.FTZ R7, R249, c[0x0][0x2d0], -R0 ;  /* 0x0000b400f9077a23 */ /* 0x000fe20000010800 */
[----:B------:R-:W1:Y:S01]  /*140b0*/  LDSM.16.MT88.4 R148, [R227+0x3100] ;  /* 0x00310000e394783b */ /* 0x000e620000004200 */
[----:B------:R3:W1:Y:S01]  /*140c0*/  MUFU.EX2 R20, R3 ;  /* 0x0000000300147308 */ /* 0x0006620000000800 */
[----:B------:R-:W-:Y:S02]  /*140d0*/  FADD.FTZ R12, R221, R211 ;  /* 0x000000d3dd0c7221 */ /* 0x000fe40000010000 */
[----:B--2---:R-:W-:Y:S01]  /*140e0*/  FFMA.FTZ R2, R172, c[0x0][0x2d0], -R6 ;  /* 0x0000b400ac027a23 */ /* 0x004fe20000010806 */
[----:B------:R-:W-:Y:S01]  /*140f0*/  HMMA.16816.F32 R60, R8, R26, R60 ;  /* 0x0000001a083c723c */ /* 0x000fe2000000183c */
[----:B------:R-:W-:-:S03]  /*14100*/  IMAD.MOV.U32 R115, RZ, RZ, R165 ;  /* 0x000000ffff737224 */ /* 0x000fc600078e00a5 */
[----:B------:R2:W-:Y:S04]  /*14110*/  MUFU.EX2 R14, R4 ;  /* 0x00000004000e7308 */ /* 0x0005e80000000800 */
[----:B------:R-:W-:Y:S01]  /*14120*/  HMMA.16816.F32 R36, R8, R16, R36 ;  /* 0x000000100824723c */ /* 0x000fe20000001824 */
[----:B---3--:R-:W-:-:S03]  /*14130*/  FFMA.FTZ R3, R171, c[0x0][0x2d0], -R6 ;  /* 0x0000b400ab037a23 */ /* 0x008fc60000010806 */
[----:B------:R3:W-:Y:S01]  /*14140*/  MUFU.EX2 R15, R2 ;  /* 0x00000002000f7308 */ /* 0x0007e20000000800 */
[----:B------:R-:W-:-:S03]  /*14150*/  FFMA.FTZ R6, R251, c[0x0][0x2d0], -R0 ;  /* 0x0000b400fb067a23 */ /* 0x000fc60000010800 */
[----:B------:R-:W-:Y:S01]  /*14160*/  HMMA.16816.F32 R40, R8, R18, R40 ;  /* 0x000000120828723c */ /* 0x000fe20000001828 */
[----:B------:R-:W-:Y:S02]  /*14170*/  FFMA.FTZ R0, R243, c[0x0][0x2d0], -R0 ;  /* 0x0000b400f3007a23 */ /* 0x000fe40000010800 */
[----:B------:R-:W-:Y:S01]  /*14180*/  IMAD.MOV.U32 R207, RZ, RZ, R114 ;  /* 0x000000ffffcf7224 */ /* 0x000fe200078e0072 */
[----:B------:R1:W-:Y:S01]  /*14190*/  MUFU.EX2 R13, R3 ;  /* 0x00000003000d7308 */ /* 0x0003e20000000800 */
[----:B--2---:R-:W-:Y:S02]  /*141a0*/  FADD.FTZ R4, R244, R222 ;  /* 0x000000def4047221 */ /* 0x004fe40000010000 */
[----:B------:R-:W-:Y:S01]  /*141b0*/  IMAD.MOV.U32 R168, RZ, RZ, R113 ;  /* 0x000000ffffa87224 */ /* 0x000fe200078e0071 */
[----:B------:R-:W-:Y:S01]  /*141c0*/  @UP2 USHF.R.U32.HI UR17, URZ, UR5, UR19 ;  /* 0x000000053f112299 */ /* 0x000fe20008011613 */
[----:B------:R-:W-:Y:S01]  /*141d0*/  FADD.FTZ R4, R252, R4 ;  /* 0x00000004fc047221 */ /* 0x000fe20000010000 */
[----:B------:R-:W2:Y:S02]  /*141e0*/  LDSM.16.MT88.4 R164, [R225+0x3100] ;  /* 0x00310000e1a4783b */ /* 0x000ea40000004200 */
[----:B------:R4:W-:Y:S01]  /*141f0*/  MUFU.EX2 R11, R0 ;  /* 0x00000000000b7308 */ /* 0x0009e20000000800 */
[----:B---3--:R-:W-:-:S02]  /*14200*/  FADD.FTZ R2, R155, R154 ;  /* 0x0000009a9b027221 */ /* 0x008fc40000010000 */
[----:B------:R-:W-:Y:S01]  /*14210*/  IMAD.MOV.U32 R209, RZ, RZ, R115 ;  /* 0x000000ffffd17224 */ /* 0x000fe200078e0073 */
[----:B------:R-:W-:Y:S01]  /*14220*/  MOV R171, R112 ;  /* 0x0000007000ab7202 */ /* 0x000fe20000000f00 */
[----:B------:R-:W3:Y:S01]  /*14230*/  LDSM.16.MT88.4 R16, [R226+0x3100] ;  /* 0x00310000e210783b */ /* 0x000ee20000004200 */
[----:B-1----:R-:W-:Y:S02]  /*14240*/  FADD.FTZ R3, R169, R170 ;  /* 0x000000aaa9037221 */ /* 0x002fe40000010000 */
[----:B------:R1:W1:Y:S01]  /*14250*/  MUFU.EX2 R8, R5 ;  /* 0x0000000500087308 */ /* 0x0002620000000800 */
[----:B------:R-:W-:Y:S02]  /*14260*/  FADD.FTZ R2, R123, R2 ;  /* 0x000000027b027221 */ /* 0x000fe40000010000 */
[----:B------:R-:W-:Y:S02]  /*14270*/  FADD.FTZ R3, R120, R3 ;  /* 0x0000000378037221 */ /* 0x000fe40000010000 */
[----:B----4-:R-:W-:-:S02]  /*14280*/  FADD.FTZ R0, R139, R12 ;  /* 0x0000000c8b007221 */ /* 0x010fc40000010000 */
[----:B------:R-:W-:Y:S02]  /*14290*/  FADD.FTZ R3, R209, R3 ;  /* 0x00000003d1037221 */ /* 0x000fe40000010000 */
[----:B------:R-:W-:Y:S02]  /*142a0*/  FADD.FTZ R2, R207, R2 ;  /* 0x00000002cf027221 */ /* 0x000fe40000010000 */
[----:B-1----:R-:W-:Y:S02]  /*142b0*/  FADD.FTZ R5, R138, R0 ;  /* 0x000000008a057221 */ /* 0x002fe40000010000 */
[----:B------:R-:W-:Y:S02]  /*142c0*/  FADD.FTZ R0, R213, R4 ;  /* 0x00000004d5007221 */ /* 0x000fe40000010000 */
[----:B------:R-:W-:Y:S02]  /*142d0*/  FADD.FTZ R5, R247, R5 ;  /* 0x00000005f7057221 */ /* 0x000fe40000010000 */
[----:B------:R-:W-:-:S02]  /*142e0*/  FADD.FTZ R4, R215, R0 ;  /* 0x00000000d7047221 */ /* 0x000fc40000010000 */
[----:B------:R-:W-:Y:S02]  /*142f0*/  IMAD.MOV.U32 R170, RZ, RZ, R153 ;  /* 0x000000ffffaa7224 */ /* 0x000fe400078e0099 */
[----:B------:R-:W-:Y:S01]  /*14300*/  FADD.FTZ R3, R168, R3 ;  /* 0x00000003a8037221 */ /* 0x000fe20000010000 */
[----:B------:R1:W-:Y:S01]  /*14310*/  MUFU.EX2 R10, R7 ;  /* 0x00000007000a7308 */ /* 0x0003e20000000800 */
[----:B------:R-:W-:Y:S02]  /*14320*/  IMAD.MOV.U32 R169, RZ, RZ, R152 ;  /* 0x000000ffffa97224 */ /* 0x000fe400078e0098 */
[----:B------:R-:W-:Y:S02]  /*14330*/  FADD.FTZ R2, R171, R2 ;  /* 0x00000002ab027221 */ /* 0x000fe40000010000 */
[----:B------:R-:W-:Y:S01]  /*14340*/  FADD.FTZ R0, R246, R5 ;  /* 0x00000005f6007221 */ /* 0x000fe20000010000 */
[----:B------:R-:W-:Y:S01]  /*14350*/  MOV R113, R122 ;  /* 0x0000007a00717202 */ /* 0x000fe20000000f00 */
[----:B------:R-:W-:Y:S01]  /*14360*/  IMAD.MOV.U32 R112, RZ, RZ, R121 ;  /* 0x000000ffff707224 */ /* 0x000fe200078e0079 */
[----:B------:R4:W2:Y:S01]  /*14370*/  MUFU.EX2 R9, R6 ;  /* 0x0000000600097308 */ /* 0x0008a20000000800 */
[----:B------:R-:W-:-:S02]  /*14380*/  FADD.FTZ R5, R169, R2 ;  /* 0x00000002a9057221 */ /* 0x000fc40000010000 */
[----:B------:R-:W-:Y:S02]  /*14390*/  IMAD.MOV.U32 R114, RZ, RZ, R137 ;  /* 0x000000ffff727224 */ /* 0x000fe400078e0089 */
[----:B-1----:R-:W-:Y:S02]  /*143a0*/  FADD.FTZ R7, R218, R4 ;  /* 0x00000004da077221 */ /* 0x002fe40000010000 */
[----:B------:R-:W-:Y:S02]  /*143b0*/  FADD.FTZ R4, R223, R0 ;  /* 0x00000000df047221 */ /* 0x000fe40000010000 */
[----:B----4-:R-:W-:Y:S02]  /*143c0*/  FADD.FTZ R6, R170, R3 ;  /* 0x00000003aa067221 */ /* 0x010fe40000010000 */
        /* <DEDUP_REMOVED lines=67> */
[----:B------:R-:W-:Y:S01]  /*14800*/  UIADD3 UR5, UR17, UR14, -UR20 ;  /* 0x0000000e11057290 */ /* 0x000fe2000fffe814 */
[----:B------:R-:W-:-:S02]  /*14810*/  FADD.FTZ R5, R75, R5 ;  /* 0x000000054b057221 */ /* 0x000fc40000010000 */
[----:B------:R-:W-:Y:S01]  /*14820*/  FADD.FTZ R0, R59, R0 ;  /* 0x000000003b007221 */ /* 0x000fe20000010000 */
[----:B------:R-:W-:Y:S01]  /*14830*/  UMOV UR4, URZ ;  /* 0x0000003f00047c82 */ /* 0x000fe20008000000 */
[----:B------:R-:W-:Y:S02]  /*14840*/  FADD.FTZ R3, R31, R3 ;  /* 0x000000031f037221 */ /* 0x000fe40000010000 */
[----:B------:R-:W-:Y:S01]  /*14850*/  FADD.FTZ R4, R91, R4 ;  /* 0x000000045b047221 */ /* 0x000fe20000010000 */
[----:B------:R-:W-:Y:S01]  /*14860*/  UIMAD.WIDE UR4, UR5, -0x6db6db6d, UR4 ;  /* 0x92492493050478a5 */ /* 0x000fe2000f8e0204 */
[----:B------:R-:W-:Y:S02]  /*14870*/  FADD.FTZ R5, R88, R5 ;  /* 0x0000000558057221 */ /* 0x000fe40000010000 */
[----:B------:R-:W-:Y:S02]  /*14880*/  FADD.FTZ R2, R20, R0 ;  /* 0x0000000014027221 */ /* 0x000fe40000010000 */
[----:B------:R-:W-:-:S02]  /*14890*/  FADD.FTZ R0, R8, R3 ;  /* 0x0000000308007221 */ /* 0x000fc40000010000 */
[----:B------:R-:W-:Y:S01]  /*148a0*/  FADD.FTZ R4, R29, R4 ;  /* 0x000000041d047221 */ /* 0x000fe20000010000 */
[----:B------:R-:W-:Y:S01]  /*148b0*/  USHF.R.U32.HI UR6, URZ, 0x1f, UR5 ;  /* 0x0000001f3f067899 */ /* 0x000fe20008011605 */
[----:B------:R-:W-:Y:S02]  /*148c0*/  FADD.FTZ R5, R24, R5 ;  /* 0x0000000518057221 */ /* 0x000fe40000010000 */
[----:B------:R-:W-:Y:S02]  /*148d0*/  FADD.FTZ R3, R15, R2 ;  /* 0x000000020f037221 */ /* 0x000fe40000010000 */
[----:B--2---:R-:W-:Y:S02]  /*148e0*/  FADD.FTZ R2, R9, R0 ;  /* 0x0000000009027221 */ /* 0x004fe40000010000 */
[----:B------:R-:W-:Y:S01]  /*148f0*/  FADD.FTZ R0, R30, R4 ;  /* 0x000000041e007221 */ /* 0x000fe20000010000 */
[----:B------:R-:W-:Y:S01]  /*14900*/  ULEA.HI.SX32 UR6, UR5, UR6, 0x1a ;  /* 0x0000000605067291 */ /* 0x000fe2000f8fd23f */
[----:B------:R-:W-:-:S02]  /*14910*/  FADD.FTZ R5, R23, R5 ;  /* 0x0000000517057221 */ /* 0x000fc40000010000 */
[----:B------:R-:W-:Y:S02]  /*14920*/  FADD.FTZ R4, R14, R3 ;  /* 0x000000030e047221 */ /* 0x000fe40000010000 */
[----:B------:R-:W-:Y:S02]  /*14930*/  FADD.FTZ R3, R10, R2 ;  /* 0x000000020a037221 */ /* 0x000fe40000010000 */
[----:B------:R-:W-:Y:S01]  /*14940*/  FADD.FTZ R2, R28, R0 ;  /* 0x000000001c027221 */ /* 0x000fe20000010000 */
[----:B------:R-:W-:Y:S01]  /*14950*/  UISETP.LT.AND UP0, UPT, URZ, UR6, UPT ;  /* 0x000000063f00728c */ /* 0x000fe2000bf01270 */
[----:B------:R-:W-:Y:S02]  /*14960*/  FADD.FTZ R0, R22, R5 ;  /* 0x0000000516007221 */ /* 0x000fe40000010000 */
[----:B------:R-:W-:Y:S02]  /*14970*/  FADD.FTZ R4, R13, R4 ;  /* 0x000000040d047221 */ /* 0x000fe40000010000 */
[----:B------:R-:W-:Y:S01]  /*14980*/  FADD.FTZ R3, R11, R3 ;  /* 0x000000030b037221 */ /* 0x000fe20000010000 */
[----:B------:R-:W-:Y:S01]  /*14990*/  UIADD3 UR12, UR13, -0x2, URZ ;  /* 0xfffffffe0d0c7890 */ /* 0x000fe2000fffe03f */
[----:B------:R-:W-:Y:S01]  /*149a0*/  FADD.FTZ R0, R21, R0 ;  /* 0x0000000015007221 */ /* 0x000fe20000010000 */
[----:B------:R-:W-:Y:S01]  /*149b0*/  USEL UR6, URZ, UR6, !UP0 ;  /* 0x000000063f067287 */ /* 0x000fe2000c000000 */
[----:B------:R-:W-:Y:S01]  /*149c0*/  FADD.FTZ R2, R25, R2 ;  /* 0x0000000219027221 */ /* 0x000fe20000010000 */
[----:B------:R1:W-:Y:S02]  /*149d0*/  STL [R1+0x2c], R4 ;  /* 0x00002c0401007387 */ /* 0x0003e40000100800 */
[----:B------:R-:W-:-:S02]  /*149e0*/  UISETP.GE.AND UP0, UPT, UR12, UR6, UPT ;  /* 0x000000060c00728c */ /* 0x000fc4000bf06270 */
[----:B------:R1:W-:Y:S04]  /*149f0*/  STL [R1+0x30], R3 ;  /* 0x0000300301007387 */ /* 0x0003e80000100800 */
[----:B------:R1:W-:Y:S04]  /*14a00*/  STL [R1+0x34], R0 ;  /* 0x0000340001007387 */ /* 0x0003e80000100800 */
[----:B------:R1:W-:Y:S01]  /*14a10*/  STL [R1+0x38], R2 ;  /* 0x0000380201007387 */ /* 0x0003e20000100800 */
[----:B------:R-:W-:Y:S02]  /*14a20*/  PLOP3.LUT P0, PT, PT, PT, UP0, 0x80, 0x0 ;  /* 0x000000000000781c */ /* 0x000fe40003f0f008 */
        /* <DEDUP_REMOVED lines=17> */
[----:B---3--:R-:W-:Y:S08]  /*14b40*/  HMMA.16816.F32 R172, R176, R16, R80 ;  /* 0x00000010b0ac723c */ /* 0x008ff00000001850 */
[C---:B------:R-:W-:Y:S08]  /*14b50*/  HMMA.16816.F32 R132, R180.reuse, R134, R60 ;  /* 0x00000086b484723c */ /* 0x040ff0000000183c */
[C---:B------:R-:W-:Y:S08]  /*14b60*/  HMMA.16816.F32 R148, R180.reuse, R150, R48 ;  /* 0x00000096b494723c */ /* 0x040ff00000001830 */
[C---:B------:R-:W-:Y:S08]  /*14b70*/  HMMA.16816.F32 R164, R180.reuse, R166, R40 ;  /* 0x000000a6b4a4723c */ /* 0x040ff00000001828 */
[----:B------:R-:W-:Y:S08]  /*14b80*/  HMMA.16816.F32 R168, R180, R16, R44 ;  /* 0x00000010b4a8723c */ /* 0x000ff0000000182c */
[-C--:B------:R-:W-:Y:S08]  /*14b90*/  HMMA.16816.F32 R176, R176, R18.reuse, R76 ;  /* 0x00000012b0b0723c */ /* 0x080ff0000000184c */
[----:B------:R-:W-:Y:S01]  /*14ba0*/  HMMA.16816.F32 R180, R180, R18, R32 ;  /* 0x00000012b4b4723c */ /* 0x000fe20000001820 */
[----:B------:R-:W-:Y:S07]  /*14bb0*/  @!P0 BRA `(.L_x_784) ;  /* 0x0000659000008947 */ /* 0x000fee0003800000 */
[----:B-1----:R-:W2:Y:S01]  /*14bc0*/  LDL R115, [R1+0x24] ;  /* 0x0000240001737983 */ /* 0x002ea20000100800 */
[----:B------:R-:W-:Y:S01]  /*14bd0*/  PLOP3.LUT P1, PT, PT, PT, UP2, 0x80, 0x0 ;  /* 0x000000000000781c */ /* 0x000fe20003f2f028 */
[----:B------:R-:W-:Y:S01]  /*14be0*/  IMAD.MOV.U32 R116, RZ, RZ, R72 ;  /* 0x000000ffff747224 */ /* 0x000fe200078e0048 */
[----:B------:R-:W-:Y:S01]  /*14bf0*/  PLOP3.LUT P0, PT, PT, PT, UP2, 0x80, 0x0 ;  /* 0x000000000000781c */ /* 0x000fe20003f0f028 */
[----:B------:R-:W-:Y:S01]  /*14c00*/  IMAD.MOV.U32 R3, RZ, RZ, R73 ;  /* 0x000000ffff037224 */ /* 0x000fe200078e0049 */
[----:B------:R-:W-:Y:S01]  /*14c10*/  MOV R118, R70 ;  /* 0x0000004600767202 */ /* 0x000fe20000000f00 */
[----:B------:R-:W-:Y:S01]  /*14c20*/  IMAD.MOV.U32 R117, RZ, RZ, R71 ;  /* 0x000000ffff757224 */ /* 0x000fe200078e0047 */
[----:B------:R-:W-:-:S02]  /*14c30*/  ULDC UR5, c[0x0][0x210] ;  /* 0x0000840000057ab9 */ /* 0x000fc40000000800 */
[----:B------:R-:W-:Y:S02]  /*14c40*/  ULDC UR4, c[0x0][0x1e8] ;  /* 0x00007a0000047ab9 */ /* 0x000fe40000000800 */
[----:B------:R-:W-:Y:S02]  /*14c50*/  UIMAD UR5, UR16, UR5, URZ ;  /* 0x00000005100572a4 */ /* 0x000fe4000f8e023f */
[----:B------:R-:W-:Y:S01]  /*14c60*/  UIMAD UR4, UR16, UR4, URZ ;  /* 0x00000004100472a4 */ /* 0x000fe2000f8e023f */
[----:B--2---:R-:W-:-:S05]  /*14c70*/  @P1 IMAD.HI.U32 R0, R115, c[0x0][0x2c8], RZ ;  /* 0x0000b20073001a27 */ /* 0x004fca00078e00ff */
[----:B------:R-:W-:-:S05]  /*14c80*/  @P0 SHF.R.U32.HI R0, RZ, c[0x0][0x2cc], R0 ;  /* 0x0000b300ff000a19 */ /* 0x000fca0000011600 */
[----:B------:R1:W-:Y:S02]  /*14c90*/  @P0 STL [R1+0x20], R0 ;  /* 0x0000200001000387 */ /* 0x0003e40000100800 */
.L_x_787:
[----:B------:R-:W-:Y:S04]  /*14ca0*/  DEPBAR.LE SB0, 0x0 ;  /* 0x000080000000791a */ /* 0x000fe80000000000 */
[----:B------:R-:W-:Y:S01]  /*14cb0*/  BAR.SYNC.DEFER_BLOCKING 0x0 ;  /* 0x0000000000007b1d */ /* 0x000fe20000010000 */
[----:B------:R-:W-:Y:S05]  /*14cc0*/  ISETP.LE.AND P0, PT, RZ, UR12, PT ;  /* 0x0000000cff007c0c */ /* 0x000fea000bf03270 */
[----:B--2--5:R2:W3:Y:S04]  /*14cd0*/  LDSM.16.M88.4 R112, [R230+0x7100] ;  /* 0x00710000e670783b */ /* 0x0244e80000000200 */
[----:B------:R2:W4:Y:S04]  /*14ce0*/  LDSM.16.M88.4 R108, [R230+0x9100] ;  /* 0x00910000e66c783b */ /* 0x0005280000000200 */
[----:B-----5:R2:W1:Y:S04]  /*14cf0*/  LDSM.16.M88.4 R16, [R119+0x3900] ;  /* 0x003900007710783b */ /* 0x0204680000000200 */
        /* <DEDUP_REMOVED lines=17> */
[----:B------:R-:W4:Y:S04]  /*14e10*/  LDL R6, [R1+0x18] ;  /* 0x0000180001067983 */ /* 0x000f280000100800 */
[----:B------:R-:W5:Y:S01]  /*14e20*/  LDL R13, [R1+0x8] ;  /* 0x00000800010d7983 */ /* 0x000f620000100800 */
[----:B-1-3--:R-:W-:Y:S01]  /*14e30*/  SHF.R.S32.HI R0, RZ, 0x1f, R2 ;  /* 0x0000001fff007819 */ /* 0x00afe20000011402 */
[----:B------:R-:W-:Y:S04]  /*14e40*/  IMAD.WIDE.U32 R4, R2, c[0x0][0x208], RZ ;  /* 0x0000820002047a25 */ /* 0x000fe800078e00ff */
[----:B------:R-:W-:Y:S04]  /*14e50*/  IMAD R0, R0, c[0x0][0x208], RZ ;  /* 0x0000820000007a24 */ /* 0x000fe800078e02ff */
[----:B------:R-:W-:Y:S01]  /*14e60*/  IMAD R0, R2, c[0x0][0x20c], R0 ;  /* 0x0000830002007a24 */ /* 0x000fe200078e0200 */
[----:B----4-:R-:W-:Y:S03]  /*14e70*/  SHF.R.S32.HI R2, RZ, 0x1f, R6 ;  /* 0x0000001fff027819 */ /* 0x010fe60000011406 */
[----:B------:R-:W-:Y:S02]  /*14e80*/  IMAD.IADD R5, R5, 0x1, R0 ;  /* 0x0000000105057824 */ /* 0x000fe400078e0200 */
[----:B------:R-:W-:Y:S02]  /*14e90*/  IMAD R2, R2, c[0x0][0x218], RZ ;  /* 0x0000860002027a24 */ /* 0x000fe400078e02ff */
[----:B------:R-:W-:Y:S05]  /*14ea0*/  IMAD.WIDE.U32 R4, R6, c[0x0][0x218], R4 ;  /* 0x0000860006047a25 */ /* 0x000fea00078e0004 */
[----:B------:R-:W-:Y:S01]  /*14eb0*/  IADD3 R0, P1, R4, UR5, RZ ;  /* 0x0000000504007c10 */ /* 0x000fe2000ff3e0ff */
[----:B------:R-:W-:Y:S03]  /*14ec0*/  IMAD R4, R6, c[0x0][0x21c], R2 ;  /* 0x0000870006047a24 */ /* 0x000fe600078e0202 */
[C---:B------:R-:W-:Y:S02]  /*14ed0*/  LEA R2, P0, R0.reuse, c[0x0][0x1f8], 0x1 ;  /* 0x00007e0000027a11 */ /* 0x040fe400078008ff */
[----:B------:R-:W-:Y:S03]  /*14ee0*/  IADD3.X R4, R5, UR15, R4, P1, !PT ;  /* 0x0000000f05047c10 */ /* 0x000fe60008ffe404 */
[----:B------:R-:W1:Y:S01]  /*14ef0*/  SHFL.IDX PT, R6, R2, RZ, 0x181f ;  /* 0x00181fff02067589 */ /* 0x000e6200000e0000 */
[----:B------:R-:W-:Y:S03]  /*14f00*/  LEA.HI.X R0, R0, c[0x0][0x1fc], R4, 0x1, P0 ;  /* 0x00007f0000007a11 */ /* 0x000fe600000f0c04 */
[----:B------:R-:W3:Y:S04]  /*14f10*/  SHFL.IDX PT, R4, R2, 0x1, 0x181f ;  /* 0x00381f0002047f89 */ /* 0x000ee800000e0000 */
[----:B------:R-:W4:Y:S04]  /*14f20*/  SHFL.IDX PT, R5, R0, RZ, 0x181f ;  /* 0x00181fff00057589 */ /* 0x000f2800000e0000 */
[----:B------:R-:W2:Y:S04]  /*14f30*/  SHFL.IDX PT, R8, R0, 0x1, 0x181f ;  /* 0x00381f0000087f89 */ /* 0x000ea800000e0000 */
[----:B------:R-:W-:Y:S04]  /*14f40*/  SHFL.IDX PT, R11, R0, 0x2, 0x181f ;  /* 0x00581f00000b7f89 */ /* 0x000fe800000e0000 */
[----:B------:R-:W-:Y:S04]  /*14f50*/  SHFL.IDX PT, R22, R0, 0x3, 0x181f ;  /* 0x00781f0000167f89 */ /* 0x000fe800000e0000 */
[----:B------:R-:W-:Y:S01]  /*14f60*/  SHFL.IDX PT, R21, R0, 0x4, 0x181f ;  /* 0x00981f0000157f89 */ /* 0x000fe200000e0000 */
[-C--:B-1----:R-:W-:Y:S03]  /*14f70*/  IADD3 R6, P1, R6, R242.reuse, RZ ;  /* 0x000000f206067210 */ /* 0x082fe60007f3e0ff */
[----:B------:R-:W-:Y:S01]  /*14f80*/  SHFL.IDX PT, R20, R0, 0x5, 0x181f ;  /* 0x00b81f0000147f89 */ /* 0x000fe200000e0000 */
[-C--:B---3--:R-:W-:Y:S03]  /*14f90*/  IADD3 R4, P0, R4, R242.reuse, RZ ;  /* 0x000000f204047210 */ /* 0x088fe60007f1e0ff */
[----:B------:R5:W-:Y:S01]  /*14fa0*/  SHFL.IDX PT, R15, R0, 0x6, 0x181f ;  /* 0x00d81f00000f7f89 */ /* 0x000be200000e0000 */
[--C-:B----4-:R-:W-:Y:S03]  /*14fb0*/  IMAD.X R7, R5, 0x1, R241.reuse, P1 ;  /* 0x0000000105077824 */ /* 0x110fe600008e06f1 */
[----:B------:R-:W1:Y:S01]  /*14fc0*/  SHFL.IDX PT, R12, R2, 0x2, 0x181f ;  /* 0x00581f00020c7f89 */ /* 0x000e6200000e0000 */
[--C-:B--2---:R-:W-:Y:S03]  /*14fd0*/  IMAD.X R5, R8, 0x1, R241.reuse, P0 ;  /* 0x0000000108057824 */ /* 0x104fe600000e06f1 */
[----:B------:R-:W2:Y:S04]  /*14fe0*/  SHFL.IDX PT, R10, R2, 0x3, 0x181f ;  /* 0x00781f00020a7f89 */ /* 0x000ea800000e0000 */
[----:B------:R-:W3:Y:S04]  /*14ff0*/  SHFL.IDX PT, R9, R2, 0x4, 0x181f ;  /* 0x00981f0002097f89 */ /* 0x000ee800000e0000 */
[----:B------:R-:W4:Y:S04]  /*15000*/  SHFL.IDX PT, R14, R2, 0x5, 0x181f ;  /* 0x00b81f00020e7f89 */ /* 0x000f2800000e0000 */
[----:B------:R-:W4:Y:S01]  /*15010*/  SHFL.IDX PT, R2, R2, 0x6, 0x181f ;  /* 0x00d81f0002027f89 */ /* 0x000f2200000e0000 */
[----:B-----5:R-:W-:Y:S05]  /*15020*/  IADD3 R0, R13, 0x100, RZ ;  /* 0x000001000d007810 */ /* 0x020fea0007ffe0ff */
[----:B------:R4:W-:Y:S01]  /*15030*/  LDGSTS.E.BYPASS.LTC128B.128 [R0], [R6.64], !P5 ;  /* 0x0000000006007fae */ /* 0x0009e2000e901d56 */
[-C--:B-1----:R-:W-:Y:S03]  /*15040*/  IADD3 R12, P0, R12, R242.reuse, RZ ;  /* 0x000000f20c0c7210 */ /* 0x082fe60007f1e0ff */
[----:B------:R1:W-:Y:S01]  /*15050*/  LDGSTS.E.BYPASS.LTC128B.128 [R0+0x800], [R4.64], !P5 ;  /* 0x0080000004007fae */ /* 0x0003e2000e901d56 */
[-C--:B--2---:R-:W-:Y:S01]  /*15060*/  IADD3 R10, P3, R10, R242.reuse, RZ ;  /* 0x000000f20a0a7210 */ /* 0x084fe20007f7e0ff */
[--C-:B------:R-:W-:Y:S01]  /*15070*/  IMAD.X R13, R11, 0x1, R241.reuse, P0 ;  /* 0x000000010b0d7824 */ /* 0x100fe200000e06f1 */
[-C--:B---3--:R-:W-:Y:S03]  /*15080*/  IADD3 R8, P2, R9, R242.reuse, RZ ;  /* 0x000000f209087210 */ /* 0x088fe60007f5e0ff */
[--C-:B------:R-:W-:Y:S01]  /*15090*/  IMAD.X R11, R22, 0x1, R241.reuse, P3 ;  /* 0x00000001160b7824 */ /* 0x100fe200018e06f1 */
[----:B------:R2:W-:Y:S01]  /*150a0*/  LDGSTS.E.BYPASS.LTC128B.128 [R0+0x1000], [R12.64], !P5 ;  /* 0x010000000c007fae */ /* 0x0005e2000e901d56 */
[--C-:B------:R-:W-:Y:S03]  /*150b0*/  IMAD.X R9, R21, 0x1, R241.reuse, P2 ;  /* 0x0000000115097824 */ /* 0x100fe600010e06f1 */
[----:B------:R2:W-:Y:S04]  /*150c0*/  LDGSTS.E.BYPASS.LTC128B.128 [R0+0x1800], [R10.64], !P5 ;  /* 0x018000000a007fae */ /* 0x0005e8000e901d56 */
[----:B------:R2:W-:Y:S01]  /*150d0*/  LDGSTS.E.BYPASS.LTC128B.128 [R0+0x2000], [R8.64], !P5 ;  /* 0x0200000008007fae */ /* 0x0005e2000e901d56 */
[-C--:B----4-:R-:W-:Y:S02]  /*150e0*/  IADD3 R6, P1, R14, R242.reuse, RZ ;  /* 0x000000f20e067210 */ /* 0x090fe40007f3e0ff */
[----:B-1----:R-:W-:Y:S03]  /*150f0*/  IADD3 R4, P0, R2, R242, RZ ;  /* 0x000000f202047210 */ /* 0x002fe60007f1e0ff */
[--C-:B------:R-:W-:Y:S02]  /*15100*/  IMAD.X R7, R20, 0x1, R241.reuse, P1 ;  /* 0x0000000114077824 */ /* 0x100fe400008e06f1 */
[----:B------:R-:W-:Y:S03]  /*15110*/  IMAD.X R5, R15, 0x1, R241, P0 ;  /* 0x000000010f057824 */ /* 0x000fe600000e06f1 */
[----:B------:R2:W-:Y:S04]  /*15120*/  LDGSTS.E.BYPASS.LTC128B.128 [R0+0x2800], [R6.64], !P5 ;  /* 0x0280000006007fae */ /* 0x0005e8000e901d56 */
[----:B------:R2:W-:Y:S02]  /*15130*/  LDGSTS.E.BYPASS.LTC128B.128 [R0+0x3000], [R4.64], !P5 ;  /* 0x0300000004007fae */ /* 0x0005e4000e901d56 */
.L_x_785:
        /* <DEDUP_REMOVED lines=65> */
[----:B------:R-:W4:Y:S07]  /*15550*/  LDSM.16.M88.4 R196, [R229+0x4900] ;  /* 0x00490000e5c4783b */ /* 0x000f2e0000000200 */
[----:B------:R-:W-:Y:S01]  /*15560*/  HMMA.16816.F32 R112, R188, R222, R112 ;  /* 0x000000debc70723c */ /* 0x000fe20000001870 */
[----:B------:R-:W5:Y:S08]  /*15570*/  LDSM.16.M88.4 R188, [R229+0x5100] ;  /* 0x00510000e5bc783b */ /* 0x000f700000000200 */
[----:B------:R-:W-:Y:S01]  /*15580*/  LDSM.16.M88.4 R220, [R228] ;  /* 0x00000000e4dc783b */ /* 0x000fe20000000200 */
        /* <DEDUP_REMOVED lines=17> */
[----:B------:R-:W2:Y:S07]  /*156a0*/  LDSM.16.M88.4 R188, [R232+0x9100] ;  /* 0x00910000e8bc783b */ /* 0x000eae0000000200 */
        /* <DEDUP_REMOVED lines=41> */
[----:B------:R-:W-:Y:S01]  /*15940*/  MUFU.TANH R249, R12 ;  /* 0x0000000c00f97308 */ /* 0x000fe20000002400 */
[----:B--2---:R2:W-:Y:S09]  /*15950*/  STL [R1+0xc], R2 ;  /* 0x00000c0201007387 */ /* 0x0045f20000100800 */
[----:B------:R-:W-:Y:S01]  /*15960*/  MUFU.TANH R250, R13 ;  /* 0x0000000d00fa7308 */ /* 0x000fe20000002400 */
[----:B---3--:R-:W3:Y:S01]  /*15970*/  LDSM.16.M88.4 R8, [R228+0x1000] ;  /* 0x00100000e408783b */ /* 0x008ee20000000200 */
[-C--:B-1----:R-:W-:Y:S08]  /*15980*/  HMMA.16816.F32 R20, R216, R4.reuse, R20 ;  /* 0x00000004d814723c */ /* 0x082ff00000001814 */
[----:B------:R-:W-:Y:S01]  /*15990*/  MUFU.TANH R192, R16 ;  /* 0x0000001000c07308 */ /* 0x000fe20000002400 */
[----:B----4-:R1:W-:Y:S01]  /*159a0*/  STL [R1+0x10], R0 ;  /* 0x0000100001007387 */ /* 0x0103e20000100800 */
[C---:B------:R-:W-:Y:S08]  /*159b0*/  HMMA.16816.F32 R24, R188.reuse, R4, R24 ;  /* 0x00000004bc18723c */ /* 0x040ff00000001818 */
[----:B--2---:R-:W2:Y:S01]  /*159c0*/  MUFU.TANH R2, R14 ;  /* 0x0000000e00027308 */ /* 0x004ea20000002400 */
[-C--:B------:R-:W-:Y:S08]  /*159d0*/  HMMA.16816.F32 R28, R188, R6.reuse, R28 ;  /* 0x00000006bc1c723c */ /* 0x080ff0000000181c */
[C---:B------:R-:W-:Y:S01]  /*159e0*/  HMMA.16816.F32 R32, R216.reuse, R6, R32 ;  /* 0x00000006d820723c */ /* 0x040fe20000001820 */
[----:B------:R-:W-:Y:S01]  /*159f0*/  MUFU.TANH R187, R17 ;  /* 0x0000001100bb7308 */ /* 0x000fe20000002400 */
[----:B------:R-:W4:Y:S02]  /*15a00*/  LDSM.16.M88.4 R4, [R228+0x1800] ;  /* 0x00180000e404783b */ /* 0x000f240000000200 */
[----:B------:R-:W-:Y:S02]  /*15a10*/  FMUL.FTZ R20, R20, c[0x0][0x320] ;  /* 0x0000c80014147a20 */ /* 0x000fe40000410000 */
[----:B------:R-:W-:Y:S02]  /*15a20*/  FMUL.FTZ R21, R21, c[0x0][0x320] ;  /* 0x0000c80015157a20 */ /* 0x000fe40000410000 */
[----:B------:R-:W-:Y:S03]  /*15a30*/  FMUL.FTZ R24, R24, c[0x0][0x320] ;  /* 0x0000c80018187a20 */ /* 0x000fe60000410000 */
[----:B-1----:R-:W1:Y:S01]  /*15a40*/  MUFU.TANH R0, R15 ;  /* 0x0000000f00007308 */ /* 0x002e620000002400 */
[----:B------:R-:W-:Y:S02]  /*15a50*/  FMUL.FTZ R25, R25, c[0x0][0x320] ;  /* 0x0000c80019197a20 */ /* 0x000fe40000410000 */
[----:B------:R-:W-:Y:S01]  /*15a60*/  FMUL.FTZ R27, R27, c[0x0][0x320] ;  /* 0x0000c8001b1b7a20 */ /* 0x000fe20000410000 */
[----:B--2---:R-:W-:Y:S01]  /*15a70*/  STL [R1], R2 ;  /* 0x0000000201007387 */ /* 0x004fe20000100800 */
[-C--:B---3--:R-:W-:Y:S03]  /*15a80*/  HMMA.16816.F32 R36, R216, R8.reuse, R36 ;  /* 0x00000008d824723c */ /* 0x088fe60000001824 */
[----:B------:R-:W-:Y:S02]  /*15a90*/  FMUL.FTZ R28, R28, c[0x0][0x320] ;  /* 0x0000c8001c1c7a20 */ /* 0x000fe40000410000 */
[----:B------:R2:W3:Y:S01]  /*15aa0*/  MUFU.TANH R212, R18 ;  /* 0x0000001200d47308 */ /* 0x0004e20000002400 */
[----:B------:R-:W-:Y:S02]  /*15ab0*/  FMUL.FTZ R30, R30, c[0x0][0x320] ;  /* 0x0000c8001e1e7a20 */ /* 0x000fe40000410000 */
[C---:B------:R-:W-:Y:S04]  /*15ac0*/  HMMA.16816.F32 R40, R188.reuse, R8, R40 ;  /* 0x00000008bc28723c */ /* 0x040fe80000001828 */
[----:B------:R-:W-:Y:S02]  /*15ad0*/  FMUL.FTZ R32, R32, c[0x0][0x320] ;  /* 0x0000c80020207a20 */ /* 0x000fe40000410000 */
[----:B------:R-:W-:Y:S01]  /*15ae0*/  FMUL.FTZ R33, R33, c[0x0][0x320] ;  /* 0x0000c80021217a20 */ /* 0x000fe20000410000 */
[----:B------:R2:W2:Y:S01]  /*15af0*/  MUFU.TANH R211, R19 ;  /* 0x0000001300d37308 */ /* 0x0004a20000002400 */
[-C--:B------:R-:W-:Y:S01]  /*15b00*/  HMMA.16816.F32 R44, R188, R10.reuse, R44 ;  /* 0x0000000abc2c723c */ /* 0x080fe2000000182c */
[----:B-1----:R-:W-:Y:S03]  /*15b10*/  STL [R1+0x4], R0 ;  /* 0x0000040001007387 */ /* 0x002fe60000100800 */
[----:B------:R-:W-:Y:S02]  /*15b20*/  FMUL.FTZ R22, R22, c[0x0][0x320] ;  /* 0x0000c80016167a20 */ /* 0x000fe40000410000 */
[----:B------:R-:W-:Y:S02]  /*15b30*/  FMUL.FTZ R23, R23, c[0x0][0x320] ;  /* 0x0000c80017177a20 */ /* 0x000fe40000410000 */
[C---:B------:R-:W-:Y:S01]  /*15b40*/  HMMA.16816.F32 R48, R216.reuse, R10, R48 ;  /* 0x0000000ad830723c */ /* 0x040fe20000001830 */
[----:B------:R1:W1:Y:S01]  /*15b50*/  MUFU.TANH R184, R20 ;  /* 0x0000001400b87308 */ /* 0x0002620000002400 */
[----:B------:R-:W5:Y:S02]  /*15b60*/  LDSM.16.M88.4 R8, [R228+0x2000] ;  /* 0x00200000e408783b */ /* 0x000f640000000200 */
[----:B------:R-:W-:Y:S02]  /*15b70*/  FMUL.FTZ R36, R36, c[0x0][0x320] ;  /* 0x0000c80024247a20 */ /* 0x000fe40000410000 */
[----:B------:R-:W-:Y:S02]  /*15b80*/  FMUL.FTZ R37, R37, c[0x0][0x320] ;  /* 0x0000c80025257a20 */ /* 0x000fe40000410000 */
[-C--:B----4-:R-:W-:Y:S03]  /*15b90*/  HMMA.16816.F32 R52, R216, R4.reuse, R52 ;  /* 0x00000004d834723c */ /* 0x090fe60000001834 */
[----:B------:R-:W4:Y:S01]  /*15ba0*/  MUFU.TANH R21, R21 ;  /* 0x0000001500157308 */ /* 0x000f220000002400 */
        /* <DEDUP_REMOVED lines=11> */
[----:B------:R-:W1:Y:S03]  /*15c60*/  LDSM.16.M88.4 R4, [R228+0x2800] ;  /* 0x00280000e404783b */ /* 0x000e660000000200 */
[----:B------:R-:W-:Y:S02]  /*15c70*/  FMUL.FTZ R52, R52, c[0x0][0x320] ;  /* 0x0000c80034347a20 */ /* 0x000fe40000410000 */
[----:B------:R-:W-:Y:S02]  /*15c80*/  FMUL.FTZ R53, R53, c[0x0][0x320] ;  /* 0x0000c80035357a20 */ /* 0x000fe40000410000 */
[----:B------:R-:W-:Y:S01]  /*15c90*/  FMUL.FTZ R54, R54, c[0x0][0x320] ;  /* 0x0000c80036367a20 */ /* 0x000fe20000410000 */
[----:B------:R1:W1:Y:S01]  /*15ca0*/  MUFU.TANH R223, R24 ;  /* 0x0000001800df7308 */ /* 0x0002620000002400 */
[-C--:B-----5:R-:W-:Y:S03]  /*15cb0*/  HMMA.16816.F32 R68, R216, R8.reuse, R68 ;  /* 0x00000008d844723c */ /* 0x0a0fe60000001844 */
[----:B------:R-:W-:Y:S02]  /*15cc0*/  FMUL.FTZ R55, R55, c[0x0][0x320] ;  /* 0x0000c80037377a20 */ /* 0x000fe40000410000 */
[----:B------:R-:W-:Y:S02]  /*15cd0*/  FMUL.FTZ R57, R57, c[0x0][0x320] ;  /* 0x0000c80039397a20 */ /* 0x000fe40000410000 */
[----:B------:R-:W-:Y:S01]  /*15ce0*/  FMUL.FTZ R59, R59, c[0x0][0x320] ;  /* 0x0000c8003b3b7a20 */ /* 0x000fe20000410000 */
[C---:B------:R-:W-:Y:S01]  /*15cf0*/  HMMA.16816.F32 R72, R188.reuse, R8, R72 ;  /* 0x00000008bc48723c */ /* 0x040fe20000001848 */
[----:B------:R2:W2:Y:S03]  /*15d00*/  MUFU.TANH R222, R25 ;  /* 0x0000001900de7308 */ /* 0x0004a60000002400 */
[----:B------:R-:W-:Y:S02]  /*15d10*/  FMUL.FTZ R61, R61, c[0x0][0x320] ;  /* 0x0000c8003d3d7a20 */ /* 0x000fe40000410000 */
[----:B------:R-:W-:Y:S02]  /*15d20*/  FMUL.FTZ R64, R64, c[0x0][0x320] ;  /* 0x0000c80040407a20 */ /* 0x000fe40000410000 */
[-C--:B------:R-:W-:Y:S03]  /*15d30*/  HMMA.16816.F32 R76, R188, R10.reuse, R76 ;  /* 0x0000000abc4c723c */ /* 0x080fe6000000184c */
[----:B------:R2:W2:Y:S01]  /*15d40*/  MUFU.TANH R247, R26 ;  /* 0x0000001a00f77308 */ /* 0x0004a20000002400 */
[----:B------:R-:W-:Y:S02]  /*15d50*/  FMUL.FTZ R65, R65, c[0x0][0x320] ;  /* 0x0000c80041417a20 */ /* 0x000fe40000410000 */
[----:B------:R-:W-:Y:S02]  /*15d60*/  FMUL.FTZ R66, R66, c[0x0][0x320] ;  /* 0x0000c80042427a20 */ /* 0x000fe40000410000 */
[C---:B------:R-:W-:Y:S01]  /*15d70*/  HMMA.16816.F32 R80, R216.reuse, R10, R80 ;  /* 0x0000000ad850723c */ /* 0x040fe20000001850 */
[----:B------:R-:W5:Y:S01]  /*15d80*/  LDSM.16.M88.4 R8, [R228+0x3000] ;  /* 0x00300000e408783b */ /* 0x000f620000000200 */
[----:B------:R-:W-:Y:S04]  /*15d90*/  DEPBAR.LE SB0, 0x0 ;  /* 0x000080000000791a */ /* 0x000fe80000000000 */
[----:B------:R2:W2:Y:S01]  /*15da0*/  MUFU.TANH R248, R27 ;  /* 0x0000001b00f87308 */ /* 0x0004a20000002400 */
[----:B------:R-:W-:Y:S01]  /*15db0*/  FMUL.FTZ R67, R67, c[0x0][0x320] ;  /* 0x0000c80043437a20 */ /* 0x000fe20000410000 */
[-C--:B-1----:R-:W-:Y:S01]  /*15dc0*/  HMMA.16816.F32 R84, R216, R4.reuse, R84 ;  /* 0x00000004d854723c */ /* 0x082fe20000001854 */
        /* <DEDUP_REMOVED lines=89> */
[----:B------:R-:W-:Y:S03]  /*16360*/  FMUL.FTZ R111, R111, c[0x0][0x320] ;  /* 0x0000c8006f6f7a20 */ /* 0x000fe60000410000 */
        /* <DEDUP_REMOVED lines=77> */
[----:B------:R-:W3:Y:S04]  /*16840*/  LDL R0, [R1+0x8] ;  /* 0x0000080001007983 */ /* 0x000ee80000100800 */
[----:B------:R-:W-:Y:S01]  /*16850*/  ISETP.NE.AND P1, PT, R2, 0x1, PT ;  /* 0x000000010200780c */ /* 0x000fe20003f25270 */
[----:B------:R-:W-:Y:S02]  /*16860*/  IMAD.U32 R2, RZ, RZ, UR10 ;  /* 0x0000000aff027e24 */ /* 0x000fe4000f8e00ff */
[----:B---3--:R-:W-:Y:S03]  /*16870*/  IMAD.MOV.U32 R22, RZ, RZ, R0 ;  /* 0x000000ffff167224 */ /* 0x008fe600078e0000 */
[----:B--2---:R-:W-:Y:S07]  /*16880*/  IADD3 R2, R2, -0x70, R12 ;  /* 0xffffff9002027810 */ /* 0x004fee0007ffe00c */
        /* <DEDUP_REMOVED lines=11> */
[----:B------:R2:W3:Y:S02]  /*16940*/  @!P6 LDG.E R7, [R4.64] ;  /* 0x000000160407e981 */ /* 0x0004e4000c1e1900 */
[----:B------:R-:W-:Y:S04]  /*16950*/  IMAD R0, R0, c[0x0][0x1e0], RZ ;  /* 0x0000780000007a24 */ /* 0x000fe800078e02ff */
[C---:B------:R-:W-:Y:S02]  /*16960*/  IMAD R0, R8.reuse, c[0x0][0x1e4], R0 ;  /* 0x0000790008007a24 */ /* 0x040fe400078e0200 */
[----:B--2---:R-:W-:Y:S04]  /*16970*/  IMAD.WIDE.U32 R4, R8, c[0x0][0x1e0], RZ ;  /* 0x0000780008047a25 */ /* 0x004fe800078e00ff */
[----:B------:R-:W-:Y:S01]  /*16980*/  IMAD.IADD R5, R5, 0x1, R0 ;  /* 0x0000000105057824 */ /* 0x000fe200078e0200 */
[----:B---3--:R-:W-:Y:S01]  /*16990*/  STL [R1+0x18], R7 ;  /* 0x0000180701007387 */ /* 0x008fe20000100800 */
[----:B------:R-:W-:Y:S02]  /*169a0*/  SHF.R.S32.HI R2, RZ, 0x1f, R7 ;  /* 0x0000001fff027819 */ /* 0x000fe40000011407 */
        /* <DEDUP_REMOVED lines=9> */
[----:B------:R-:W3:Y:S04]  /*16a40*/  SHFL.IDX PT, R7, R0, RZ, 0x181f ;  /* 0x00181fff00077589 */ /* 0x000ee800000e0000 */
[----:B------:R-:W4:Y:S04]  /*16a50*/  SHFL.IDX PT, R4, R2, 0x1, 0x181f ;  /* 0x00381f0002047f89 */ /* 0x000f2800000e0000 */
[----:B------:R-:W5:Y:S04]  /*16a60*/  SHFL.IDX PT, R5, R0, 0x1, 0x181f ;  /* 0x00381f0000057f89 */ /* 0x000f6800000e0000 */
[----:B------:R-:W1:Y:S04]  /*16a70*/  SHFL.IDX PT, R10, R2, 0x3, 0x181f ;  /* 0x00781f00020a7f89 */ /* 0x000e6800000e0000 */
[----:B------:R-:W1:Y:S01]  /*16a80*/  SHFL.IDX PT, R9, R0, 0x2, 0x181f ;  /* 0x00581f0000097f89 */ /* 0x000e6200000e0000 */
[-C--:B--2---:R-:W-:Y:S03]  /*16a90*/  IADD3 R6, P1, R6, R242.reuse, RZ ;  /* 0x000000f206067210 */ /* 0x084fe60007f3e0ff */
[----:B------:R-:W2:Y:S04]  /*16aa0*/  SHFL.IDX PT, R8, R2, 0x4, 0x181f ;  /* 0x00981f0002087f89 */ /* 0x000ea800000e0000 */
[----:B------:R-:W2:Y:S01]  /*16ab0*/  SHFL.IDX PT, R11, R2, 0x5, 0x181f ;  /* 0x00b81f00020b7f89 */ /* 0x000ea200000e0000 */
[-C--:B---3--:R-:W-:Y:S03]  /*16ac0*/  IADD3.X R7, R7, R241.reuse, RZ, P1, !PT ;  /* 0x000000f107077210 */ /* 0x088fe60000ffe4ff */
[----:B------:R-:W3:Y:S01]  /*16ad0*/  SHFL.IDX PT, R16, R0, 0x3, 0x181f ;  /* 0x00781f0000107f89 */ /* 0x000ee200000e0000 */
[-C--:B----4-:R-:W-:Y:S03]  /*16ae0*/  IADD3 R4, P0, R4, R242.reuse, RZ ;  /* 0x000000f204047210 */ /* 0x090fe60007f1e0ff */
[----:B------:R4:W-:Y:S02]  /*16af0*/  LDGSTS.E.BYPASS.LTC128B.128 [R22+0x3900], [R6.64], !P5 ;  /* 0x0390000006167fae */ /* 0x0009e4000e901d56 */
[--C-:B-----5:R-:W-:Y:S01]  /*16b00*/  IMAD.X R5, R5, 0x1, R241.reuse, P0 ;  /* 0x0000000105057824 */ /* 0x120fe200000e06f1 */
[-C--:B------:R-:W-:Y:S01]  /*16b10*/  IADD3 R12, P0, R12, R242.reuse, RZ ;  /* 0x000000f20c0c7210 */ /* 0x080fe20007f1e0ff */
[----:B------:R-:W5:Y:S01]  /*16b20*/  SHFL.IDX PT, R15, R0, 0x4, 0x181f ;  /* 0x00981f00000f7f89 */ /* 0x000f6200000e0000 */
[-C--:B-1----:R-:W-:Y:S03]  /*16b30*/  IADD3 R10, P3, R10, R242.reuse, RZ ;  /* 0x000000f20a0a7210 */ /* 0x082fe60007f7e0ff */
[----:B------:R1:W-:Y:S01]  /*16b40*/  LDGSTS.E.BYPASS.LTC128B.128 [R22+0x4100], [R4.64], !P5 ;  /* 0x0410000004167fae */ /* 0x0003e2000e901d56 */
[--C-:B------:R-:W-:Y:S03]  /*16b50*/  IMAD.X R13, R9, 0x1, R241.reuse, P0 ;  /* 0x00000001090d7824 */ /* 0x100fe600000e06f1 */
[----:B------:R-:W1:Y:S01]  /*16b60*/  SHFL.IDX PT, R2, R2, 0x6, 0x181f ;  /* 0x00d81f0002027f89 */ /* 0x000e6200000e0000 */
[-C--:B--2---:R-:W-:Y:S03]  /*16b70*/  IADD3 R8, P2, R8, R242.reuse, RZ ;  /* 0x000000f208087210 */ /* 0x084fe60007f5e0ff */
[----:B------:R-:W2:Y:S04]  /*16b80*/  SHFL.IDX PT, R14, R0, 0x5, 0x181f ;  /* 0x00b81f00000e7f89 */ /* 0x000ea800000e0000 */
[----:B------:R-:W2:Y:S04]  /*16b90*/  SHFL.IDX PT, R0, R0, 0x6, 0x181f ;  /* 0x00d81f0000007f89 */ /* 0x000ea800000e0000 */
[----:B------:R2:W-:Y:S01]  /*16ba0*/  LDGSTS.E.BYPASS.LTC128B.128 [R22+0x4900], [R12.64], !P5 ;  /* 0x049000000c167fae */ /* 0x0005e2000e901d56 */
[-C--:B----4-:R-:W-:Y:S01]  /*16bb0*/  IADD3 R6, P1, R11, R242.reuse, RZ ;  /* 0x000000f20b067210 */ /* 0x090fe20007f3e0ff */
[--C-:B---3--:R-:W-:Y:S01]  /*16bc0*/  IMAD.X R11, R16, 0x1, R241.reuse, P3 ;  /* 0x00000001100b7824 */ /* 0x108fe200018e06f1 */
[----:B-----5:R-:W-:Y:S04]  /*16bd0*/  IADD3.X R9, R15, R241, RZ, P2, !PT ;  /* 0x000000f10f097210 */ /* 0x020fe800017fe4ff */
[----:B------:R3:W-:Y:S01]  /*16be0*/  LDGSTS.E.BYPASS.LTC128B.128 [R22+0x5100], [R10.64], !P5 ;  /* 0x051000000a167fae */ /* 0x0007e2000e901d56 */
[----:B-1----:R-:W-:Y:S03]  /*16bf0*/  IADD3 R4, P0, R2, R242, RZ ;  /* 0x000000f202047210 */ /* 0x002fe60007f1e0ff */
[----:B------:R3:W-:Y:S01]  /*16c00*/  LDGSTS.E.BYPASS.LTC128B.128 [R22+0x5900], [R8.64], !P5 ;  /* 0x0590000008167fae */ /* 0x0007e2000e901d56 */
[--C-:B--2---:R-:W-:Y:S02]  /*16c10*/  IMAD.X R7, R14, 0x1, R241.reuse, P1 ;  /* 0x000000010e077824 */ /* 0x104fe400008e06f1 */
[----:B------:R-:W-:Y:S03]  /*16c20*/  IMAD.X R5, R0, 0x1, R241, P0 ;  /* 0x0000000100057824 */ /* 0x000fe600000e06f1 */
[----:B------:R3:W-:Y:S04]  /*16c30*/  LDGSTS.E.BYPASS.LTC128B.128 [R22+0x6100], [R6.64], !P5 ;  /* 0x0610000006167fae */ /* 0x0007e8000e901d56 */
[----:B------:R3:W-:Y:S02]  /*16c40*/  LDGSTS.E.BYPASS.LTC128B.128 [R22+0x6900], [R4.64], !P5 ;  /* 0x0690000004167fae */ /* 0x0007e4000e901d56 */
.L_x_786:
[----:B--234-:R-:W2:Y:S01]  /*16c50*/  LDL.LU R6, [R1] ;  /* 0x0000000001067983 */ /* 0x01cea20000300800 */
[----:B------:R-:W-:Y:S01]  /*16c60*/  PLOP3.LUT P0, PT, PT, PT, UP2, 0x80, 0x0 ;  /* 0x000000000000781c */ /* 0x000fe20003f0f028 */
[----:B------:R-:W-:Y:S02]  /*16c70*/  UIMAD UR10, UR12, -0x70, URZ ;  /* 0xffffff900c0a78a4 */ /* 0x000fe4000f8e023f */
[----:B------:R-:W3:Y:S01]  /*16c80*/  LDL.LU R5, [R1+0x4] ;  /* 0x0000040001057983 */ /* 0x000ee20000300800 */
[----:B------:R-:W-:Y:S02]  /*16c90*/  UISETP.GT.AND UP0, UPT, UR12, UR6, UPT ;  /* 0x000000060c00728c */ /* 0x000fe4000bf04270 */
[----:B------:R-:W-:Y:S01]  /*16ca0*/  UIADD3 UR12, UR12, -0x1, URZ ;  /* 0xffffffff0c0c7890 */ /* 0x000fe2000fffe03f */
[----:B------:R-:W4:Y:S04]  /*16cb0*/  LDL.LU R4, [R1+0xc] ;  /* 0x00000c0001047983 */ /* 0x000f280000300800 */
[----:B------:R-:W4:Y:S04]  /*16cc0*/  LDL.LU R0, [R1+0x10] ;  /* 0x0000100001007983 */ /* 0x000f280000300800 */
        /* <DEDUP_REMOVED lines=13> */
[----:B---3--:R-:W-:Y:S02]  /*16da0*/  IMAD.MOV.U32 R8, RZ, RZ, R5 ;  /* 0x000000ffff087224 */ /* 0x008fe400078e0005 */
[----:B------:R-:W-:Y:S02]  /*16db0*/  IMAD.U32 R5, RZ, RZ, UR20 ;  /* 0x00000014ff057e24 */ /* 0x000fe4000f8e00ff */
[----:B----4-:R-:W-:Y:S02]  /*16dc0*/  IMAD.MOV.U32 R11, RZ, RZ, R4 ;  /* 0x000000ffff0b7224 */ /* 0x010fe400078e0004 */
[----:B------:R-:W-:Y:S02]  /*16dd0*/  IMAD.MOV.U32 R10, RZ, RZ, R0 ;  /* 0x000000ffff0a7224 */ /* 0x000fe400078e0000 */
[----:B------:R2:W3:Y:S02]  /*16de0*/  LDL R0, [R1+0x24] ;  /* 0x0000240001007983 */ /* 0x0004e40000100800 */
[----:B---3--:R-:W-:Y:S05]  /*16df0*/  @P0 IMAD.MOV.U32 R0, RZ, RZ, R2 ;  /* 0x000000ffff000224 */ /* 0x008fea00078e0002 */
[----:B------:R-:W-:Y:S08]  /*16e00*/  SHFL.IDX PT, R7, R0, 0x2, 0x1c1f ;  /* 0x005c1f0000077f89 */ /* 0x000ff000000e0000 */
[----:B------:R-:W3:Y:S08]  /*16e10*/  SHFL.IDX PT, R4, R0, RZ, 0x1c1f ;  /* 0x001c1fff00047589 */ /* 0x000ef000000e0000 */
[----:B------:R-:W4:Y:S08]  /*16e20*/  SHFL.IDX PT, R2, R0, 0x1, 0x1c1f ;  /* 0x003c1f0000027f89 */ /* 0x000f3000000e0000 */
[----:B------:R1:W2:Y:S02]  /*16e30*/  SHFL.IDX PT, R6, R0, 0x3, 0x1c1f ;  /* 0x007c1f0000067f89 */ /* 0x0002a400000e0000 */
[----:B-1----:R-:W-:Y:S05]  /*16e40*/  IMAD.U32 R0, RZ, RZ, UR10 ;  /* 0x0000000aff007e24 */ /* 0x002fea000f8e00ff */
[----:B------:R-:W-:Y:S01]  /*16e50*/  IADD3 R0, -R12, 0x1, R0 ;  /* 0x000000010c007810 */ /* 0x000fe20007ffe100 */
[----:B------:R-:W-:Y:S03]  /*16e60*/  IMAD.MOV.U32 R12, RZ, RZ, R10 ;  /* 0x000000ffff0c7224 */ /* 0x000fe600078e000a */
[----:B------:R-:W-:Y:S01]  /*16e70*/  IADD3 R5, -R5, UR14, R0 ;  /* 0x0000000e05057c10 */ /* 0x000fe2000fffe100 */
[----:B------:R-:W-:Y:S04]  /*16e80*/  IMAD.MOV.U32 R48, RZ, RZ, R12 ;  /* 0x000000ffff307224 */ /* 0x000fe800078e000c */
[C---:B---3--:R-:W-:Y:S02]  /*16e90*/  IMAD.IADD R4, R5.reuse, 0x1, R4 ;  /* 0x0000000105047824 */ /* 0x048fe400078e0204 */
[C---:B----4-:R-:W-:Y:S02]  /*16ea0*/  IMAD.IADD R2, R5.reuse, 0x1, R2 ;  /* 0x0000000105027824 */ /* 0x050fe400078e0202 */
[C---:B------:R-:W-:Y:S01]  /*16eb0*/  IMAD.IADD R0, R5.reuse, 0x1, R7 ;  /* 0x0000000105007824 */ /* 0x040fe200078e0207 */
[C---:B------:R-:W-:Y:S01]  /*16ec0*/  ISETP.GT.AND P0, PT, R4.reuse, RZ, PT ;  /* 0x000000ff0400720c */ /* 0x040fe20003f04270 */
[----:B--2---:R-:W-:Y:S01]  /*16ed0*/  IMAD.IADD R5, R5, 0x1, R6 ;  /* 0x0000000105057824 */ /* 0x004fe200078e0206 */
[----:B------:R-:W-:Y:S02]  /*16ee0*/  ISETP.GT.AND P1, PT, R4, 0x1, PT ;  /* 0x000000010400780c */ /* 0x000fe40003f24270 */
        /* <DEDUP_REMOVED lines=8> */
[C---:B------:R-:W-:Y:S02]  /*16f70*/  ISETP.GT.AND P0, PT, R4.reuse, 0x10, PT ;  /* 0x000000100400780c */ /* 0x040fe40003f04270 */
[C---:B------:R-:W-:Y:S02]  /*16f80*/  ISETP.GT.AND P1, PT, R4.reuse, 0x11, PT ;  /* 0x000000110400780c */ /* 0x040fe40003f24270 */
[----:B------:R-:W-:Y:S02]  /*16f90*/  FSEL R29, R187, -INF , P3 ;  /* 0xff800000bb1d7808 */ /* 0x000fe40001800000 */
[C---:B------:R-:W-:Y:S02]  /*16fa0*/  ISETP.GT.AND P2, PT, R4.reuse, 0x18, PT ;  /* 0x000000180400780c */ /* 0x040fe40003f44270 */
[----:B------:R-:W-:Y:S02]  /*16fb0*/  ISETP.GT.AND P3, PT, R4, 0x19, PT ;  /* 0x000000190400780c */ /* 0x000fe40003f64270 */
[----:B------:R-:W-:Y:S02]  /*16fc0*/  FSEL R38, R184, -INF , P0 ;  /* 0xff800000b8267808 */ /* 0x000fe40000000000 */
[----:B------:R-:W-:Y:S02]  /*16fd0*/  FSEL R40, R21, -INF , P1 ;  /* 0xff80000015287808 */ /* 0x000fe40000800000 */
[----:B------:R-:W-:Y:S02]  /*16fe0*/  FMNMX.FTZ R6, R29, R6, !PT ;  /* 0x000000061d067209 */ /* 0x000fe40007810000 */
        /* <DEDUP_REMOVED lines=9> */
[----:B------:R-:W-:Y:S02]  /*17080*/  FSEL R46, R46, -INF , P2 ;  /* 0xff8000002e2e7808 */ /* 0x000fe40001000000 */
[C---:B------:R-:W-:Y:S02]  /*17090*/  ISETP.GT.AND P2, PT, R4.reuse, 0x38, PT ;  /* 0x000000380400780c */ /* 0x040fe40003f44270 */
[----:B------:R-:W-:Y:S02]  /*170a0*/  FSEL R51, R49, -INF , P3 ;  /* 0xff80000031337808 */ /* 0x000fe40001800000 */
[C---:B------:R-:W-:Y:S02]  /*170b0*/  ISETP.GT.AND P3, PT, R4.reuse, 0x39, PT ;  /* 0x000000390400780c */ /* 0x040fe40003f64270 */
[C---:B------:R-:W-:Y:S02]  /*170c0*/  ISETP.GT.AND P0, PT, R4.reuse, 0x30, PT ;  /* 0x000000300400780c */ /* 0x040fe40003f04270 */
[----:B------:R-:W-:Y:S02]  /*170d0*/  ISETP.GT.AND P1, PT, R4, 0x31, PT ;  /* 0x000000310400780c */ /* 0x000fe40003f24270 */
[----:B------:R-:W-:Y:S02]  /*170e0*/  FSEL R93, R64, -INF , P2 ;  /* 0xff800000405d7808 */ /* 0x000fe40001000000 */
[----:B------:R-:W-:Y:S02]  /*170f0*/  FSEL R94, R65, -INF , P3 ;  /* 0xff800000415e7808 */ /* 0x000fe40001800000 */
[----:B------:R-:W-:Y:S02]  /*17100*/  FSEL R63, R17, -INF , P1 ;  /* 0xff800000113f7808 */ /* 0x000fe40000800000 */
[C---:B------:R-:W-:Y:S02]  /*17110*/  ISETP.GT.AND P1, PT, R4.reuse, 0x41, PT ;  /* 0x000000410400780c */ /* 0x040fe40003f24270 */
[C---:B------:R-:W-:Y:S02]  /*17120*/  ISETP.GT.AND P2, PT, R4.reuse, 0x48, PT ;  /* 0x000000480400780c */ /* 0x040fe40003f44270 */
[----:B------:R-:W-:Y:S02]  /*17130*/  ISETP.GT.AND P3, PT, R4, 0x49, PT ;  /* 0x000000490400780c */ /* 0x000fe40003f64270 */
        /* <DEDUP_REMOVED lines=11> */
[----:B------:R-:W-:Y:S02]  /*171f0*/  FMNMX.FTZ R6, R42, R6, !PT ;  /* 0x000000062a067209 */ /* 0x000fe40007810000 */
[----:B------:R-:W-:Y:S02]  /*17200*/  FSEL R84, R84, -INF , P0 ;  /* 0xff80000054547808 */ /* 0x000fe40000000000 */
[----:B------:R-:W-:Y:S02]  /*17210*/  FSEL R85, R85, -INF , P1 ;  /* 0xff80000055557808 */ /* 0x000fe40000800000 */
[----:B------:R-:W-:Y:S02]  /*17220*/  ISETP.GT.AND P1, PT, R4, 0x61, PT ;  /* 0x000000610400780c */ /* 0x000fe40003f24270 */
[----:B------:R-:W-:Y:S02]  /*17230*/  FSEL R218, R96, -INF , P2 ;  /* 0xff80000060da7808 */ /* 0x000fe40001000000 */
[C---:B------:R-:W-:Y:S02]  /*17240*/  ISETP.GT.AND P2, PT, R4.reuse, 0x68, PT ;  /* 0x000000680400780c */ /* 0x040fe40003f44270 */
[----:B------:R-:W-:Y:S02]  /*17250*/  FSEL R65, R97, -INF , P3 ;  /* 0xff80000061417808 */ /* 0x000fe40001800000 */
[C---:B------:R-:W-:Y:S02]  /*17260*/  ISETP.GT.AND P3, PT, R4.reuse, 0x69, PT ;  /* 0x000000690400780c */ /* 0x040fe40003f64270 */
        /* <DEDUP_REMOVED lines=16> */
[----:B------:R-:W-:Y:S02]  /*17370*/  FSEL R15, R100, -INF , P0 ;  /* 0xff800000640f7808 */ /* 0x000fe40000000000 */
[----:B------:R-:W-:Y:S02]  /*17380*/  FMNMX.FTZ R4, R94, R4, !PT ;  /* 0x000000045e047209 */ /* 0x000fe40007810000 */
[C---:B------:R-:W-:Y:S02]  /*17390*/  ISETP.GT.AND P0, PT, R2.reuse, RZ, PT ;  /* 0x000000ff0200720c */ /* 0x040fe40003f04270 */
        /* <DEDUP_REMOVED lines=11> */
[----:B------:R-:W-:Y:S02]  /*17450*/  ISETP.GT.AND P0, PT, R2, 0x10, PT ;  /* 0x000000100200780c */ /* 0x000fe40003f04270 */
[----:B------:R-:W-:Y:S02]  /*17460*/  FMNMX.FTZ R4, R218, R4, !PT ;  /* 0x00000004da047209 */ /* 0x000fe40007810000 */
[C---:B------:R-:W-:Y:S02]  /*17470*/  ISETP.GT.AND P1, PT, R2.reuse, 0x21, PT ;  /* 0x000000210200780c */ /* 0x040fe40003f24270 */
[----:B------:R-:W-:Y:S02]  /*17480*/  ISETP.GT.AND P4, PT, R2, 0x29, PT ;  /* 0x000000290200780c */ /* 0x000fe40003f84270 */
[----:B------:R-:W-:Y:S01]  /*17490*/  FSEL R92, R66, -INF , P3 ;  /* 0xff800000425c7808 */ /* 0x000fe20001800000 */
[----:B------:R-:W-:Y:S01]  /*174a0*/  IMAD.MOV.U32 R66, RZ, RZ, R15 ;  /* 0x000000ffff427224 */ /* 0x000fe200078e000f */
[----:B------:R-:W-:Y:S02]  /*174b0*/  ISETP.GT.AND P3, PT, R2, 0x48, PT ;  /* 0x000000480200780c */ /* 0x000fe40003f64270 */
[----:B------:R-:W-:Y:S02]  /*174c0*/  FMNMX.FTZ R4, R65, R4, !PT ;  /* 0x0000000441047209 */ /* 0x000fe40007810000 */
[----:B------:R-:W-:Y:S02]  /*174d0*/  FSEL R35, R208, -INF , P0 ;  /* 0xff800000d0237808 */ /* 0x000fe40000000000 */
[C---:B------:R-:W-:Y:S02]  /*174e0*/  ISETP.GT.AND P0, PT, R2.reuse, 0x20, PT ;  /* 0x000000200200780c */ /* 0x040fe40003f04270 */
[----:B------:R-:W-:Y:S02]  /*174f0*/  FSEL R41, R25, -INF , P1 ;  /* 0xff80000019297808 */ /* 0x000fe40000800000 */
[----:B------:R-:W-:Y:S02]  /*17500*/  ISETP.GT.AND P1, PT, R2, 0x31, PT ;  /* 0x000000310200780c */ /* 0x000fe40003f24270 */
[----:B------:R-:W-:Y:S02]  /*17510*/  FSEL R49, R24, -INF , P4 ;  /* 0xff80000018317808 */ /* 0x000fe40002000000 */
[----:B------:R-:W-:Y:S02]  /*17520*/  ISETP.GT.AND P4, PT, R2, 0x39, PT ;  /* 0x000000390200780c */ /* 0x000fe40003f84270 */
[----:B------:R-:W-:Y:S01]  /*17530*/  FSEL R189, R82, -INF , P3 ;  /* 0xff80000052bd7808 */ /* 0x000fe20001800000 */
[----:B------:R-:W-:Y:S01]  /*17540*/  IMAD.MOV.U32 R82, RZ, RZ, R31 ;  /* 0x000000ffff527224 */ /* 0x000fe200078e001f */
[----:B------:R-:W-:Y:S02]  /*17550*/  FMNMX.FTZ R4, R66, R4, !PT ;  /* 0x0000000442047209 */ /* 0x000fe40007810000 */
[----:B------:R-:W-:Y:S02]  /*17560*/  FSEL R39, R27, -INF , P0 ;  /* 0xff8000001b277808 */ /* 0x000fe40000000000 */
[----:B------:R-:W-:Y:S02]  /*17570*/  FSEL R89, R19, -INF , P1 ;  /* 0xff80000013597808 */ /* 0x000fe40000800000 */
[----:B------:R-:W-:Y:S02]  /*17580*/  ISETP.GT.AND P0, PT, R2, 0x30, PT ;  /* 0x000000300200780c */ /* 0x000fe40003f04270 */
[----:B------:R-:W-:Y:S02]  /*17590*/  FSEL R107, R67, -INF , P4 ;  /* 0xff800000436b7808 */ /* 0x000fe40002000000 */
[----:B------:R-:W-:Y:S02]  /*175a0*/  ISETP.GT.AND P1, PT, R0, 0x1, PT ;  /* 0x000000010000780c */ /* 0x000fe40003f24270 */
[----:B------:R-:W-:Y:S02]  /*175b0*/  ISETP.GT.AND P4, PT, R2, 0x41, PT ;  /* 0x000000410200780c */ /* 0x000fe40003f84270 */
[----:B------:R-:W-:Y:S02]  /*175c0*/  FSEL R81, R112, -INF , P2 ;  /* 0xff80000070517808 */ /* 0x000fe40001000000 */
[----:B------:R-:W-:Y:S02]  /*175d0*/  FMNMX.FTZ R4, R82, R4, !PT ;  /* 0x0000000452047209 */ /* 0x000fe40007810000 */
[----:B------:R-:W-:Y:S02]  /*175e0*/  FSEL R88, R20, -INF , P0 ;  /* 0xff80000014587808 */ /* 0x000fe40000000000 */
[C---:B------:R-:W-:Y:S02]  /*175f0*/  ISETP.GT.AND P2, PT, R2.reuse, 0x8, PT ;  /* 0x000000080200780c */ /* 0x040fe40003f44270 */
[----:B------:R-:W-:Y:S02]  /*17600*/  FSEL R16, R251, -INF , P1 ;  /* 0xff800000fb107808 */ /* 0x000fe40000800000 */
[----:B------:R-:W-:Y:S02]  /*17610*/  FSEL R184, R71, -INF , P4 ;  /* 0xff80000047b87808 */ /* 0x000fe40002000000 */
[----:B------:R-:W-:Y:S02]  /*17620*/  FMNMX.FTZ R6, R13, R116, !PT ;  /* 0x000000740d067209 */ /* 0x000fe40007810000 */
[C---:B------:R-:W-:Y:S02]  /*17630*/  ISETP.GT.AND P4, PT, R2.reuse, 0x49, PT ;  /* 0x000000490200780c */ /* 0x040fe40003f84270 */
[----:B------:R-:W-:Y:S02]  /*17640*/  ISETP.GT.AND P3, PT, R2, 0x50, PT ;  /* 0x000000500200780c */ /* 0x000fe40003f64270 */
[C---:B------:R-:W-:Y:S02]  /*17650*/  ISETP.GT.AND P0, PT, R0.reuse, RZ, PT ;  /* 0x000000ff0000720c */ /* 0x040fe40003f04270 */
[----:B------:R-:W-:Y:S02]  /*17660*/  ISETP.GT.AND P1, PT, R0, 0x10, PT ;  /* 0x000000100000780c */ /* 0x000fe40003f24270 */
[----:B------:R-:W-:Y:S02]  /*17670*/  FMNMX.FTZ R4, R81, R4, !PT ;  /* 0x0000000451047209 */ /* 0x000fe40007810000 */
[----:B------:R-:W-:Y:S02]  /*17680*/  FSEL R22, R212, -INF , P2 ;  /* 0xff800000d4167808 */ /* 0x000fe40001000000 */
[----:B------:R-:W-:Y:S02]  /*17690*/  FMNMX.FTZ R6, R21, R6, !PT ;  /* 0x0000000615067209 */ /* 0x000fe40007810000 */
[----:B------:R-:W-:Y:S02]  /*176a0*/  ISETP.GT.AND P2, PT, R2, 0x18, PT ;  /* 0x000000180200780c */ /* 0x000fe40003f44270 */
[----:B------:R-:W-:Y:S01]  /*176b0*/  FSEL R190, R83, -INF , P4 ;  /* 0xff80000053be7808 */ /* 0x000fe20002000000 */
[----:B------:R-:W-:Y:S01]  /*176c0*/  IMAD.MOV.U32 R83, RZ, RZ, R66 ;  /* 0x000000ffff537224 */ /* 0x000fe200078e0042 */
[----:B------:R-:W-:Y:S02]  /*176d0*/  FSEL R217, R86, -INF , P3 ;  /* 0xff80000056d97808 */ /* 0x000fe40001800000 */
[----:B------:R-:W-:Y:S02]  /*176e0*/  ISETP.GT.AND P4, PT, R2, 0x51, PT ;  /* 0x000000510200780c */ /* 0x000fe40003f84270 */
[----:B------:R-:W-:Y:S02]  /*176f0*/  FSEL R32, R223, -INF , P1 ;  /* 0xff800000df207808 */ /* 0x000fe40000800000 */
[----:B------:R-:W-:Y:S02]  /*17700*/  ISETP.GT.AND P1, PT, R5, 0x1, PT ;  /* 0x000000010500780c */ /* 0x000fe40003f24270 */
[----:B------:R-:W-:Y:S02]  /*17710*/  FSEL R12, R252, -INF , P0 ;  /* 0xff800000fc0c7808 */ /* 0x000fe40000000000 */
[C---:B------:R-:W-:Y:S02]  /*17720*/  ISETP.GT.AND P0, PT, R0.reuse, 0x8, PT ;  /* 0x000000080000780c */ /* 0x040fe40003f04270 */
[----:B------:R-:W-:Y:S02]  /*17730*/  ISETP.GT.AND P3, PT, R0, 0x18, PT ;  /* 0x000000180000780c */ /* 0x000fe40003f64270 */
[----:B------:R-:W-:Y:S02]  /*17740*/  FMNMX.FTZ R4, R80, R4, !PT ;  /* 0x0000000450047209 */ /* 0x000fe40007810000 */
[----:B------:R-:W-:Y:S02]  /*17750*/  FSEL R37, R30, -INF , P2 ;  /* 0xff8000001e257808 */ /* 0x000fe40001000000 */
[----:B------:R-:W-:Y:S01]  /*17760*/  FMNMX.FTZ R6, R22, R6, !PT ;  /* 0x0000000616067209 */ /* 0x000fe20007810000 */
[----:B------:R-:W1:Y:S01]  /*17770*/  SHFL.BFLY PT, R7, R4, 0x2, 0x1f ;  /* 0x0c401f0004077f89 */ /* 0x000e6200000e0000 */
[----:B------:R-:W-:Y:S02]  /*17780*/  FSEL R243, R87, -INF , P4 ;  /* 0xff80000057f37808 */ /* 0x000fe40002000000 */
[C---:B------:R-:W-:Y:S02]  /*17790*/  ISETP.GT.AND P2, PT, R2.reuse, 0x28, PT ;  /* 0x000000280200780c */ /* 0x040fe40003f44270 */
[----:B------:R-:W-:Y:S02]  /*177a0*/  ISETP.GT.AND P4, PT, R2, 0x59, PT ;  /* 0x000000590200780c */ /* 0x000fe40003f84270 */
[----:B------:R-:W-:Y:S02]  /*177b0*/  FSEL R18, R48, -INF , P1 ;  /* 0xff80000030127808 */ /* 0x000fe40000800000 */
[----:B------:R-:W-:Y:S01]  /*177c0*/  FSEL R15, R249, -INF , P0 ;  /* 0xff800000f90f7808 */ /* 0x000fe20000000000 */
[----:B------:R-:W-:Y:S01]  /*177d0*/  IMAD.MOV.U32 R249, RZ, RZ, R65 ;  /* 0x000000fffff97224 */ /* 0x000fe200078e0041 */
[----:B------:R-:W-:Y:S02]  /*177e0*/  ISETP.GT.AND P0, PT, R0, 0x11, PT ;  /* 0x000000110000780c */ /* 0x000fe40003f04270 */
[----:B------:R-:W-:Y:S02]  /*177f0*/  FSEL R31, R220, -INF , P3 ;  /* 0xff800000dc1f7808 */ /* 0x000fe40001800000 */
[----:B------:R-:W-:Y:S02]  /*17800*/  ISETP.GT.AND P3, PT, R2, 0x60, PT ;  /* 0x000000600200780c */ /* 0x000fe40003f64270 */
[----:B------:R-:W-:Y:S02]  /*17810*/  ISETP.GT.AND P1, PT, R0, 0x20, PT ;  /* 0x000000200000780c */ /* 0x000fe40003f24270 */
[----:B------:R-:W-:Y:S02]  /*17820*/  FSEL R47, R47, -INF , P2 ;  /* 0xff8000002f2f7808 */ /* 0x000fe40001000000 */
[----:B------:R-:W-:Y:S02]  /*17830*/  ISETP.GT.AND P2, PT, R2, 0x40, PT ;  /* 0x000000400200780c */ /* 0x000fe40003f44270 */
        /* <DEDUP_REMOVED lines=9> */
[----:B-1----:R-:W-:Y:S02]  /*178d0*/  FMNMX.FTZ R73, R7, R4, !PT ;  /* 0x0000000407497209 */ /* 0x002fe40007810000 */
        /* <DEDUP_REMOVED lines=8> */
[----:B------:R-:W-:Y:S02]  /*17960*/  FMNMX.FTZ R2, R39, R2, !PT ;  /* 0x0000000227027209 */ /* 0x000fe40007810000 */
[----:B------:R-:W-:Y:S02]  /*17970*/  FSEL R19, R250, -INF , P2 ;  /* 0xff800000fa137808 */ /* 0x000fe40001000000 */
[----:B------:R-:W-:Y:S02]  /*17980*/  FMNMX.FTZ R2, R41, R2, !PT ;  /* 0x0000000229027209 */ /* 0x000fe40007810000 */
[----:B------:R-:W-:Y:S02]  /*17990*/  FMNMX.FTZ R4, R15, R4, !PT ;  /* 0x000000040f047209 */ /* 0x000fe40007810000 */
[----:B------:R-:W-:Y:S02]  /*179a0*/  FMNMX.FTZ R2, R47, R2, !PT ;  /* 0x000000022f027209 */ /* 0x000fe40007810000 */
[----:B------:R-:W-:Y:S02]  /*179b0*/  ISETP.GT.AND P2, PT, R5, RZ, PT ;  /* 0x000000ff0500720c */ /* 0x000fe40003f44270 */
[----:B------:R-:W-:Y:S02]  /*179c0*/  FMNMX.FTZ R2, R49, R2, !PT ;  /* 0x0000000231027209 */ /* 0x000fe40007810000 */
[----:B------:R-:W-:Y:S02]  /*179d0*/  FMNMX.FTZ R4, R19, R4, !PT ;  /* 0x0000000413047209 */ /* 0x000fe40007810000 */
[----:B------:R-:W-:Y:S02]  /*179e0*/  FMNMX.FTZ R2, R88, R2, !PT ;  /* 0x0000000258027209 */ /* 0x000fe40007810000 */
[----:B------:R-:W-:Y:S02]  /*179f0*/  FSEL R11, R11, -INF , P2 ;  /* 0xff8000000b0b7808 */ /* 0x000fe40001000000 */
[----:B------:R-:W-:Y:S02]  /*17a00*/  FMNMX.FTZ R4, R32, R4, !PT ;  /* 0x0000000420047209 */ /* 0x000fe40007810000 */
[----:B------:R-:W-:Y:S02]  /*17a10*/  FMNMX.FTZ R2, R89, R2, !PT ;  /* 0x0000000259027209 */ /* 0x000fe40007810000 */
[----:B------:R-:W-:Y:S02]  /*17a20*/  FSEL R223, R98, -INF , P0 ;  /* 0xff80000062df7808 */ /* 0x000fe40000000000 */
[----:B------:R-:W-:Y:S02]  /*17a30*/  ISETP.GT.AND P0, PT, R5, 0x8, PT ;  /* 0x000000080500780c */ /* 0x000fe40003f04270 */
[----:B------:R-:W-:Y:S02]  /*17a40*/  FMNMX.FTZ R6, R11, R118, !PT ;  /* 0x000000760b067209 */ /* 0x000fe40007810000 */
[----:B------:R-:W-:Y:S02]  /*17a50*/  ISETP.GT.AND P2, PT, R0, 0x19, PT ;  /* 0x000000190000780c */ /* 0x000fe40003f44270 */
[----:B------:R-:W-:Y:S02]  /*17a60*/  FMNMX.FTZ R4, R30, R4, !PT ;  /* 0x000000041e047209 */ /* 0x000fe40007810000 */
[----:B------:R-:W-:Y:S02]  /*17a70*/  FMNMX.FTZ R2, R92, R2, !PT ;  /* 0x000000025c027209 */ /* 0x000fe40007810000 */
[----:B------:R-:W-:Y:S02]  /*17a80*/  FSEL R20, R9, -INF , P0 ;  /* 0xff80000009147808 */ /* 0x000fe40000000000 */
[----:B------:R-:W-:Y:S01]  /*17a90*/  FMNMX.FTZ R6, R18, R6, !PT ;  /* 0x0000000612067209 */ /* 0x000fe20007810000 */
[----:B------:R-:W-:Y:S01]  /*17aa0*/  SHFL.BFLY PT, R9, R73, 0x1, 0x1f ;  /* 0x0c201f0049097f89 */ /* 0x000fe200000e0000 */
        /* <DEDUP_REMOVED lines=8> */
[----:B------:R-:W-:Y:S02]  /*17b30*/  ISETP.GT.AND P0, PT, R5, 0x10, PT ;  /* 0x000000100500780c */ /* 0x000fe40003f04270 */
[----:B------:R-:W-:Y:S02]  /*17b40*/  FMNMX.FTZ R4, R33, R4, !PT ;  /* 0x0000000421047209 */ /* 0x000fe40007810000 */
[----:B------:R-:W-:Y:S02]  /*17b50*/  FMNMX.FTZ R2, R113, R2, !PT ;  /* 0x0000000271027209 */ /* 0x000fe40007810000 */
[----:B------:R-:W-:Y:S02]  /*17b60*/  FSEL R212, R103, -INF , P1 ;  /* 0xff80000067d47808 */ /* 0x000fe40000800000 */
[----:B------:R-:W-:Y:S02]  /*17b70*/  FSEL R28, R247, -INF , P0 ;  /* 0xff800000f71c7808 */ /* 0x000fe40000000000 */
[----:B------:R-:W-:Y:S02]  /*17b80*/  ISETP.GT.AND P2, PT, R5, 0x11, PT ;  /* 0x000000110500780c */ /* 0x000fe40003f44270 */
[----:B------:R-:W-:Y:S02]  /*17b90*/  FMNMX.FTZ R4, R48, R4, !PT ;  /* 0x0000000430047209 */ /* 0x000fe40007810000 */
[----:B------:R-:W-:Y:S02]  /*17ba0*/  ISETP.GT.AND P1, PT, R0, 0x28, PT ;  /* 0x000000280000780c */ /* 0x000fe40003f24270 */
[----:B------:R-:W-:Y:S02]  /*17bb0*/  FMNMX.FTZ R6, R17, R6, !PT ;  /* 0x0000000611067209 */ /* 0x000fe40007810000 */
[----:B------:R-:W-:Y:S02]  /*17bc0*/  FMNMX.FTZ R2, R184, R2, !PT ;  /* 0x00000002b8027209 */ /* 0x000fe40007810000 */
[----:B------:R-:W-:Y:S02]  /*17bd0*/  FSEL R58, R203, -INF , P1 ;  /* 0xff800000cb3a7808 */ /* 0x000fe40000800000 */
[----:B------:R-:W-:Y:S02]  /*17be0*/  ISETP.GT.AND P1, PT, R5, 0x18, PT ;  /* 0x000000180500780c */ /* 0x000fe40003f24270 */
[----:B------:R-:W-:Y:S02]  /*17bf0*/  FSEL R27, R248, -INF , P2 ;  /* 0xff800000f81b7808 */ /* 0x000fe40001000000 */
[----:B------:R-:W-:Y:S02]  /*17c00*/  ISETP.GT.AND P0, PT, R0, 0x29, PT ;  /* 0x000000290000780c */ /* 0x000fe40003f04270 */
[----:B------:R-:W-:Y:S02]  /*17c10*/  FMNMX.FTZ R4, R56, R4, !PT ;  /* 0x0000000438047209 */ /* 0x000fe40007810000 */
        /* <DEDUP_REMOVED lines=11> */
[----:B------:R-:W-:Y:S02]  /*17cd0*/  ISETP.GT.AND P1, PT, R5, 0x20, PT ;  /* 0x000000200500780c */ /* 0x000fe40003f24270 */
[----:B------:R-:W-:Y:S02]  /*17ce0*/  FSEL R97, R197, -INF , P2 ;  /* 0xff800000c5617808 */ /* 0x000fe40001000000 */
[----:B------:R-:W-:Y:S02]  /*17cf0*/  FSEL R24, R246, -INF , P0 ;  /* 0xff800000f6187808 */ /* 0x000fe40000000000 */
[----:B------:R-:W-:Y:S02]  /*17d00*/  FMNMX.FTZ R4, R60, R4, !PT ;  /* 0x000000043c047209 */ /* 0x000fe40007810000 */
[----:B------:R-:W-:Y:S02]  /*17d10*/  FMNMX.FTZ R6, R25, R6, !PT ;  /* 0x0000000619067209 */ /* 0x000fe40007810000 */
[----:B------:R-:W-:Y:S02]  /*17d20*/  FMNMX.FTZ R2, R217, R2, !PT ;  /* 0x00000002d9027209 */ /* 0x000fe40007810000 */
[----:B------:R-:W-:Y:S02]  /*17d30*/  FSEL R98, R50, -INF , P3 ;  /* 0xff80000032627808 */ /* 0x000fe40001800000 */
[----:B------:R-:W-:Y:S02]  /*17d40*/  FMNMX.FTZ R4, R97, R4, !PT ;  /* 0x0000000461047209 */ /* 0x000fe40007810000 */
[----:B------:R-:W-:Y:S02]  /*17d50*/  ISETP.GT.AND P0, PT, R5, 0x21, PT ;  /* 0x000000210500780c */ /* 0x000fe40003f04270 */
[----:B------:R-:W-:Y:S02]  /*17d60*/  FSEL R50, R213, -INF , P1 ;  /* 0xff800000d5327808 */ /* 0x000fe40000800000 */
[----:B------:R-:W-:Y:S02]  /*17d70*/  ISETP.GT.AND P2, PT, R0, 0x38, PT ;  /* 0x000000380000780c */ /* 0x000fe40003f44270 */
[----:B------:R-:W-:Y:S02]  /*17d80*/  FMNMX.FTZ R6, R24, R6, !PT ;  /* 0x0000000618067209 */ /* 0x000fe40007810000 */
[----:B------:R-:W-:Y:S02]  /*17d90*/  FMNMX.FTZ R2, R243, R2, !PT ;  /* 0x00000002f3027209 */ /* 0x000fe40007810000 */
[----:B------:R-:W-:Y:S02]  /*17da0*/  FMNMX.FTZ R4, R98, R4, !PT ;  /* 0x0000000462047209 */ /* 0x000fe40007810000 */
[----:B------:R-:W-:Y:S02]  /*17db0*/  ISETP.GT.AND P3, PT, R0, 0x39, PT ;  /* 0x000000390000780c */ /* 0x000fe40003f64270 */
[----:B------:R-:W-:Y:S02]  /*17dc0*/  ISETP.GT.AND P1, PT, R5, 0x28, PT ;  /* 0x000000280500780c */ /* 0x000fe40003f24270 */
[----:B------:R-:W-:Y:S02]  /*17dd0*/  FMNMX.FTZ R6, R50, R6, !PT ;  /* 0x0000000632067209 */ /* 0x000fe40007810000 */
[----:B------:R-:W-:Y:S02]  /*17de0*/  FSEL R105, R57, -INF , P2 ;  /* 0xff80000039697808 */ /* 0x000fe40001000000 */
[----:B------:R-:W-:Y:S02]  /*17df0*/  FSEL R57, R215, -INF , P0 ;  /* 0xff800000d7397808 */ /* 0x000fe40000000000 */
[----:B------:R-:W-:Y:S02]  /*17e00*/  FMNMX.FTZ R2, R223, R2, !PT ;  /* 0x00000002df027209 */ /* 0x000fe40007810000 */
[----:B------:R-:W-:Y:S02]  /*17e10*/  FSEL R106, R59, -INF , P3 ;  /* 0xff8000003b6a7808 */ /* 0x000fe40001800000 */
[----:B------:R-:W-:Y:S02]  /*17e20*/  ISETP.GT.AND P2, PT, R0, 0x40, PT ;  /* 0x000000400000780c */ /* 0x000fe40003f44270 */
[----:B------:R-:W-:Y:S02]  /*17e30*/  ISETP.GT.AND P0, PT, R5, 0x29, PT ;  /* 0x000000290500780c */ /* 0x000fe40003f04270 */
[----:B------:R-:W-:Y:S02]  /*17e40*/  FSEL R59, R209, -INF , P1 ;  /* 0xff800000d13b7808 */ /* 0x000fe40000800000 */
[----:B------:R-:W-:Y:S02]  /*17e50*/  FMNMX.FTZ R4, R105, R4, !PT ;  /* 0x0000000469047209 */ /* 0x000fe40007810000 */
[----:B------:R-:W-:Y:S02]  /*17e60*/  FMNMX.FTZ R6, R57, R6, !PT ;  /* 0x0000000639067209 */ /* 0x000fe40007810000 */
[----:B------:R-:W-:Y:S02]  /*17e70*/  FMNMX.FTZ R2, R244, R2, !PT ;  /* 0x00000002f4027209 */ /* 0x000fe40007810000 */
[----:B------:R-:W-:Y:S02]  /*17e80*/  FSEL R211, R115, -INF , P4 ;  /* 0xff80000073d37808 */ /* 0x000fe40002000000 */
[----:B------:R-:W-:Y:S02]  /*17e90*/  ISETP.GT.AND P1, PT, R5, 0x30, PT ;  /* 0x000000300500780c */ /* 0x000fe40003f24270 */
[----:B------:R-:W-:Y:S02]  /*17ea0*/  FSEL R115, R61, -INF , P2 ;  /* 0xff8000003d737808 */ /* 0x000fe40001000000 */
[----:B------:R-:W-:Y:S02]  /*17eb0*/  FMNMX.FTZ R4, R106, R4, !PT ;  /* 0x000000046a047209 */ /* 0x000fe40007810000 */
[----:B------:R-:W-:Y:S02]  /*17ec0*/  FSEL R61, R210, -INF , P0 ;  /* 0xff800000d23d7808 */ /* 0x000fe40000000000 */
[----:B------:R-:W-:Y:S02]  /*17ed0*/  FMNMX.FTZ R6, R59, R6, !PT ;  /* 0x000000063b067209 */ /* 0x000fe40007810000 */
[----:B------:R-:W-:Y:S02]  /*17ee0*/  ISETP.GT.AND P4, PT, R0, 0x41, PT ;  /* 0x000000410000780c */ /* 0x000fe40003f84270 */
[----:B------:R-:W-:Y:S02]  /*17ef0*/  FMNMX.FTZ R2, R222, R2, !PT ;  /* 0x00000002de027209 */ /* 0x000fe40007810000 */
[----:B------:R-:W-:Y:S02]  /*17f00*/  FSEL R99, R200, -INF , P1 ;  /* 0xff800000c8637808 */ /* 0x000fe40000800000 */
[----:B------:R-:W-:Y:S02]  /*17f10*/  FMNMX.FTZ R4, R115, R4, !PT ;  /* 0x0000000473047209 */ /* 0x000fe40007810000 */
[----:B------:R-:W-:Y:S02]  /*17f20*/  FMNMX.FTZ R6, R61, R6, !PT ;  /* 0x000000063d067209 */ /* 0x000fe40007810000 */
[----:B------:R-:W-:Y:S02]  /*17f30*/  ISETP.GT.AND P0, PT, R5, 0x31, PT ;  /* 0x000000310500780c */ /* 0x000fe40003f04270 */
[----:B------:R-:W-:Y:S02]  /*17f40*/  FSEL R186, R186, -INF , P4 ;  /* 0xff800000baba7808 */ /* 0x000fe40002000000 */
[C---:B------:R-:W-:Y:S02]  /*17f50*/  ISETP.GT.AND P3, PT, R0.reuse, 0x48, PT ;  /* 0x000000480000780c */ /* 0x040fe40003f64270 */
[----:B------:R-:W-:Y:S02]  /*17f60*/  ISETP.GT.AND P4, PT, R0, 0x49, PT ;  /* 0x000000490000780c */ /* 0x000fe40003f84270 */
[----:B------:R-:W-:Y:S02]  /*17f70*/  FMNMX.FTZ R2, R212, R2, !PT ;  /* 0x00000002d4027209 */ /* 0x000fe40007810000 */
[----:B------:R-:W-:Y:S02]  /*17f80*/  FMNMX.FTZ R7, R99, R6, !PT ;  /* 0x0000000663077209 */ /* 0x000fe40007810000 */
[----:B------:R-:W-:Y:S02]  /*17f90*/  FSEL R102, R201, -INF , P0 ;  /* 0xff800000c9667808 */ /* 0x000fe40000000000 */
[----:B------:R-:W-:Y:S02]  /*17fa0*/  ISETP.GT.AND P2, PT, R5, 0x38, PT ;  /* 0x000000380500780c */ /* 0x000fe40003f44270 */
[----:B------:R-:W-:Y:S02]  /*17fb0*/  FSEL R191, R185, -INF , P3 ;  /* 0xff800000b9bf7808 */ /* 0x000fe40001800000 */
[----:B------:R-:W-:Y:S02]  /*17fc0*/  FMNMX.FTZ R4, R186, R4, !PT ;  /* 0x00000004ba047209 */ /* 0x000fe40007810000 */
[C---:B------:R-:W-:Y:S02]  /*17fd0*/  ISETP.GT.AND P3, PT, R0.reuse, 0x50, PT ;  /* 0x000000500000780c */ /* 0x040fe40003f64270 */
[----:B------:R-:W-:Y:S02]  /*17fe0*/  FSEL R193, R193, -INF , P4 ;  /* 0xff800000c1c17808 */ /* 0x000fe40002000000 */
[----:B------:R-:W-:Y:S02]  /*17ff0*/  ISETP.GT.AND P4, PT, R0, 0x51, PT ;  /* 0x000000510000780c */ /* 0x000fe40003f84270 */
[----:B------:R-:W-:Y:S02]  /*18000*/  FMNMX.FTZ R2, R216, R2, !PT ;  /* 0x00000002d8027209 */ /* 0x000fe40007810000 */
[----:B------:R-:W-:Y:S02]  /*18010*/  ISETP.GT.AND P1, PT, R5, 0x39, PT ;  /* 0x000000390500780c */ /* 0x000fe40003f24270 */
[----:B------:R-:W-:Y:S02]  /*18020*/  FSEL R252, R72, -INF , P3 ;  /* 0xff80000048fc7808 */ /* 0x000fe40001800000 */
[----:B------:R-:W-:Y:S02]  /*18030*/  FSEL R247, R76, -INF , P4 ;  /* 0xff8000004cf77808 */ /* 0x000fe40002000000 */
[----:B------:R-:W-:Y:S02]  /*18040*/  FMNMX.FTZ R6, R191, R4, !PT ;  /* 0x00000004bf067209 */ /* 0x000fe40007810000 */
[----:B------:R-:W-:Y:S02]  /*18050*/  FMNMX.FTZ R4, R102, R7, !PT ;  /* 0x0000000766047209 */ /* 0x000fe40007810000 */
[----:B------:R-:W-:Y:S02]  /*18060*/  FSEL R103, R199, -INF , P2 ;  /* 0xff800000c7677808 */ /* 0x000fe40001000000 */
[----:B------:R-:W-:Y:S02]  /*18070*/  ISETP.GT.AND P2, PT, R5, 0x41, PT ;  /* 0x000000410500780c */ /* 0x000fe40003f44270 */
[C---:B------:R-:W-:Y:S02]  /*18080*/  ISETP.GT.AND P3, PT, R0.reuse, 0x58, PT ;  /* 0x000000580000780c */ /* 0x040fe40003f64270 */
[----:B------:R-:W-:Y:S02]  /*18090*/  ISETP.GT.AND P4, PT, R0, 0x59, PT ;  /* 0x000000590000780c */ /* 0x000fe40003f84270 */
[----:B------:R-:W-:Y:S02]  /*180a0*/  FMNMX.FTZ R2, R211, R2, !PT ;  /* 0x00000002d3027209 */ /* 0x000fe40007810000 */
[----:B------:R-:W-:Y:S02]  /*180b0*/  ISETP.GT.AND P0, PT, R5, 0x40, PT ;  /* 0x000000400500780c */ /* 0x000fe40003f04270 */
[----:B------:R-:W-:Y:S01]  /*180c0*/  FSEL R104, R202, -INF , P1 ;  /* 0xff800000ca687808 */ /* 0x000fe20000800000 */
[----:B------:R-:W1:Y:S01]  /*180d0*/  SHFL.BFLY PT, R8, R2, 0x2, 0x1f ;  /* 0x0c401f0002087f89 */ /* 0x000e6200000e0000 */
[----:B------:R-:W-:Y:S02]  /*180e0*/  ISETP.GT.AND P1, PT, R0, 0x60, PT ;  /* 0x000000600000780c */ /* 0x000fe40003f24270 */
[----:B------:R-:W-:Y:S02]  /*180f0*/  FSEL R202, R77, -INF , P3 ;  /* 0xff8000004dca7808 */ /* 0x000fe40001800000 */
[----:B------:R-:W-:Y:S02]  /*18100*/  FSEL R112, R198, -INF , P2 ;  /* 0xff800000c6707808 */ /* 0x000fe40001000000 */
[C---:B------:R-:W-:Y:S02]  /*18110*/  ISETP.GT.AND P2, PT, R0.reuse, 0x61, PT ;  /* 0x000000610000780c */ /* 0x040fe40003f44270 */
[----:B------:R-:W-:Y:S02]  /*18120*/  FSEL R199, R75, -INF , P4 ;  /* 0xff8000004bc77808 */ /* 0x000fe40002000000 */
[C---:B------:R-:W-:Y:S02]  /*18130*/  ISETP.GT.AND P3, PT, R0.reuse, 0x68, PT ;  /* 0x000000680000780c */ /* 0x040fe40003f64270 */
[----:B------:R-:W-:Y:S02]  /*18140*/  ISETP.GT.AND P4, PT, R0, 0x69, PT ;  /* 0x000000690000780c */ /* 0x000fe40003f84270 */
[----:B------:R-:W-:Y:S02]  /*18150*/  FMNMX.FTZ R0, R193, R6, !PT ;  /* 0x00000006c1007209 */ /* 0x000fe40007810000 */
[----:B------:R-:W-:Y:S02]  /*18160*/  FMNMX.FTZ R4, R103, R4, !PT ;  /* 0x0000000467047209 */ /* 0x000fe40007810000 */
[----:B------:R-:W-:Y:S02]  /*18170*/  FSEL R111, R196, -INF , P0 ;  /* 0xff800000c46f7808 */ /* 0x000fe40000000000 */
[----:B------:R-:W-:Y:S02]  /*18180*/  FMNMX.FTZ R0, R252, R0, !PT ;  /* 0x00000000fc007209 */ /* 0x000fe40007810000 */
[----:B------:R-:W-:Y:S02]  /*18190*/  FMNMX.FTZ R6, R104, R4, !PT ;  /* 0x0000000468067209 */ /* 0x000fe40007810000 */
[----:B------:R-:W-:Y:S02]  /*181a0*/  FMNMX.FTZ R4, R247, R0, !PT ;  /* 0x00000000f7047209 */ /* 0x000fe40007810000 */
[----:B------:R-:W-:Y:S02]  /*181b0*/  FMNMX.FTZ R0, R111, R6, !PT ;  /* 0x000000066f007209 */ /* 0x000fe40007810000 */
[----:B------:R-:W-:Y:S02]  /*181c0*/  ISETP.GT.AND P0, PT, R5, 0x48, PT ;  /* 0x000000480500780c */ /* 0x000fe40003f04270 */
[----:B------:R-:W-:Y:S02]  /*181d0*/  FMNMX.FTZ R0, R112, R0, !PT ;  /* 0x0000000070007209 */ /* 0x000fe40007810000 */
[----:B------:R-:W-:Y:S02]  /*181e0*/  FSEL R185, R195, -INF , P0 ;  /* 0xff800000c3b97808 */ /* 0x000fe40000000000 */
[----:B------:R-:W-:Y:S02]  /*181f0*/  ISETP.GT.AND P0, PT, R5, 0x49, PT ;  /* 0x000000490500780c */ /* 0x000fe40003f04270 */
[----:B------:R-:W-:Y:S02]  /*18200*/  FMNMX.FTZ R0, R185, R0, !PT ;  /* 0x00000000b9007209 */ /* 0x000fe40007810000 */
[----:B------:R-:W-:Y:S02]  /*18210*/  FSEL R114, R79, -INF , P0 ;  /* 0xff8000004f727808 */ /* 0x000fe40000000000 */
[C---:B------:R-:W-:Y:S02]  /*18220*/  ISETP.GT.AND P0, PT, R5.reuse, 0x50, PT ;  /* 0x000000500500780c */ /* 0x040fe40003f04270 */
[----:B------:R-:W-:Y:S02]  /*18230*/  FSEL R251, R52, -INF , P1 ;  /* 0xff80000034fb7808 */ /* 0x000fe40000800000 */
[----:B------:R-:W-:Y:S02]  /*18240*/  FMNMX.FTZ R0, R114, R0, !PT ;  /* 0x0000000072007209 */ /* 0x000fe40007810000 */
[----:B------:R-:W-:Y:S02]  /*18250*/  FSEL R206, R90, -INF , P0 ;  /* 0xff8000005ace7808 */ /* 0x000fe40000000000 */
[----:B------:R-:W-:Y:S02]  /*18260*/  ISETP.GT.AND P1, PT, R5, 0x51, PT ;  /* 0x000000510500780c */ /* 0x000fe40003f24270 */
[----:B------:R-:W-:Y:S02]  /*18270*/  FSEL R215, R108, -INF , P3 ;  /* 0xff8000006cd77808 */ /* 0x000fe40001800000 */
[----:B------:R-:W-:Y:S02]  /*18280*/  FSEL R108, R91, -INF , P1 ;  /* 0xff8000005b6c7808 */ /* 0x000fe40000800000 */
[C---:B------:R-:W-:Y:S02]  /*18290*/  ISETP.GT.AND P0, PT, R5.reuse, 0x58, PT ;  /* 0x000000580500780c */ /* 0x040fe40003f04270 */
[----:B------:R-:W-:Y:S02]  /*182a0*/  FMNMX.FTZ R0, R206, R0, !PT ;  /* 0x00000000ce007209 */ /* 0x000fe40007810000 */
[----:B-1----:R-:W-:Y:S02]  /*182b0*/  FMNMX.FTZ R2, R2, R8, !PT ;  /* 0x0000000802027209 */ /* 0x002fe40007810000 */
[----:B------:R-:W-:Y:S02]  /*182c0*/  FSEL R246, R78, -INF , P0 ;  /* 0xff8000004ef67808 */ /* 0x000fe40000000000 */
[C---:B------:R-:W-:Y:S01]  /*182d0*/  ISETP.GT.AND P3, PT, R5.reuse, 0x59, PT ;  /* 0x000000590500780c */ /* 0x040fe20003f64270 */
[----:B------:R-:W1:Y:S01]  /*182e0*/  SHFL.BFLY PT, R72, R2, 0x1, 0x1f ;  /* 0x0c201f0002487f89 */ /* 0x000e6200000e0000 */
[----:B------:R-:W-:Y:S02]  /*182f0*/  FMNMX.FTZ R0, R108, R0, !PT ;  /* 0x000000006c007209 */ /* 0x000fe40007810000 */
[----:B------:R-:W-:Y:S02]  /*18300*/  ISETP.GT.AND P0, PT, R5, 0x60, PT ;  /* 0x000000600500780c */ /* 0x000fe40003f04270 */
[----:B------:R-:W-:Y:S02]  /*18310*/  FSEL R221, R95, -INF , P3 ;  /* 0xff8000005fdd7808 */ /* 0x000fe40001800000 */
[----:B------:R-:W-:Y:S02]  /*18320*/  FMNMX.FTZ R0, R246, R0, !PT ;  /* 0x00000000f6007209 */ /* 0x000fe40007810000 */
[----:B------:R-:W-:Y:S02]  /*18330*/  FSEL R219, R55, -INF , P0 ;  /* 0xff80000037db7808 */ /* 0x000fe40000000000 */
[----:B------:R-:W-:Y:S02]  /*18340*/  ISETP.GT.AND P3, PT, R5, 0x61, PT ;  /* 0x000000610500780c */ /* 0x000fe40003f64270 */
[----:B------:R-:W-:Y:S02]  /*18350*/  FMNMX.FTZ R0, R221, R0, !PT ;  /* 0x00000000dd007209 */ /* 0x000fe40007810000 */
[----:B------:R-:W-:Y:S02]  /*18360*/  FSEL R214, R54, -INF , P3 ;  /* 0xff80000036d67808 */ /* 0x000fe40001800000 */
[----:B------:R-:W-:Y:S02]  /*18370*/  ISETP.GT.AND P1, PT, R5, 0x68, PT ;  /* 0x000000680500780c */ /* 0x000fe40003f24270 */
[----:B------:R-:W-:Y:S02]  /*18380*/  FMNMX.FTZ R4, R202, R4, !PT ;  /* 0x00000004ca047209 */ /* 0x000fe40007810000 */
[----:B------:R-:W-:Y:S02]  /*18390*/  FMNMX.FTZ R0, R219, R0, !PT ;  /* 0x00000000db007209 */ /* 0x000fe40007810000 */
[----:B------:R-:W-:Y:S02]  /*183a0*/  FMNMX.FTZ R4, R199, R4, !PT ;  /* 0x00000004c7047209 */ /* 0x000fe40007810000 */
[----:B------:R-:W-:Y:S02]  /*183b0*/  ISETP.GT.AND P0, PT, R5, 0x69, PT ;  /* 0x000000690500780c */ /* 0x000fe40003f04270 */
[----:B------:R-:W-:Y:S02]  /*183c0*/  FSEL R209, R110, -INF , P1 ;  /* 0xff8000006ed17808 */ /* 0x000fe40000800000 */
[----:B------:R-:W-:Y:S02]  /*183d0*/  FMNMX.FTZ R0, R214, R0, !PT ;  /* 0x00000000d6007209 */ /* 0x000fe40007810000 */
[----:B------:R-:W-:Y:S02]  /*183e0*/  FSEL R245, R53, -INF , P2 ;  /* 0xff80000035f57808 */ /* 0x000fe40001000000 */
[----:B------:R-:W-:Y:S01]  /*183f0*/  FSEL R74, R74, -INF , P0 ;  /* 0xff8000004a4a7808 */ /* 0x000fe20000000000 */
[----:B------:R-:W-:Y:S01]  /*18400*/  LDSM.16.MT88.4 R52, [R225+0x100] ;  /* 0x00010000e134783b */ /* 0x000fe20000004200 */
        /* <DEDUP_REMOVED lines=9> */
[----:B------:R-:W-:Y:S02]  /*184a0*/  FSETP.NEU.FTZ.AND P1, PT, R72, -INF , PT ;  /* 0xff8000004800780b */ /* 0x000fe40003f3d000 */
[----:B------:R-:W-:Y:S02]  /*184b0*/  FMNMX.FTZ R4, R208, R4, !PT ;  /* 0x00000004d0047209 */ /* 0x000fe40007810000 */
[----:B------:R-:W-:Y:S02]  /*184c0*/  FSEL R96, R96, RZ, P1 ;  /* 0x000000ff60607208 */ /* 0x000fe40000800000 */
[----:B------:R-:W-:Y:S01]  /*184d0*/  FMNMX.FTZ R73, R73, R9, !PT ;  /* 0x0000000949497209 */ /* 0x000fe20007810000 */
[----:B------:R-:W2:Y:S03]  /*184e0*/  SHFL.BFLY PT, R7, R4, 0x2, 0x1f ;  /* 0x0c401f0004077f89 */ /* 0x000ea600000e0000 */
[C---:B------:R-:W-:Y:S01]  /*184f0*/  FSETP.NEU.FTZ.AND P2, PT, R73.reuse, -INF , PT ;  /* 0xff8000004900780b */ /* 0x040fe20003f5d000 */
[----:B------:R-:W-:Y:S05]  /*18500*/  FMUL.FTZ R75, R73, c[0x0][0x2d0] ;  /* 0x0000b400494b7a20 */ /* 0x000fea0000410000 */
[----:B------:R-:W-:Y:S02]  /*18510*/  FSEL R75, R75, RZ, P2 ;  /* 0x000000ff4b4b7208 */ /* 0x000fe40001000000 */
[----:B-1----:R-:W-:Y:S01]  /*18520*/  FMNMX.FTZ R0, R0, R2, !PT ;  /* 0x0000000200007209 */ /* 0x002fe20007810000 */
[--C-:B------:R-:W-:Y:S02]  /*18530*/  FFMA.FTZ R2, R22, c[0x0][0x2d0], -R96.reuse ;  /* 0x0000b40016027a23 */ /* 0x100fe40000010860 */
[--C-:B------:R-:W-:Y:S02]  /*18540*/  FFMA.FTZ R5, R14, c[0x0][0x2d0], -R75.reuse ;  /* 0x0000b4000e057a23 */ /* 0x100fe4000001084b */
[----:B------:R1:W-:Y:S01]  /*18550*/  MUFU.EX2 R200, R2 ;  /* 0x0000000200c87308 */ /* 0x0003e20000000800 */
[--C-:B------:R-:W-:Y:S01]  /*18560*/  FFMA.FTZ R6, R10, c[0x0][0x2d0], -R75.reuse ;  /* 0x0000b4000a067a23 */ /* 0x100fe2000001084b */
[----:B--2---:R-:W-:Y:S01]  /*18570*/  FMNMX.FTZ R4, R4, R7, !PT ;  /* 0x0000000704047209 */ /* 0x004fe20007810000 */
[--C-:B------:R-:W-:Y:S07]  /*18580*/  FFMA.FTZ R7, R38, c[0x0][0x2d0], -R75.reuse ;  /* 0x0000b40026077a23 */ /* 0x100fee000001084b */
[----:B------:R2:W-:Y:S01]  /*18590*/  MUFU.EX2 R220, R6 ;  /* 0x0000000600dc7308 */ /* 0x0005e20000000800 */
[----:B------:R-:W3:Y:S09]  /*185a0*/  SHFL.BFLY PT, R71, R4, 0x1, 0x1f ;  /* 0x0c201f0004477f89 */ /* 0x000ef200000e0000 */
[----:B------:R4:W4:Y:S01]  /*185b0*/  MUFU.EX2 R250, R5 ;  /* 0x0000000500fa7308 */ /* 0x0009220000000800 */
[----:B-1----:R-:W1:Y:S09]  /*185c0*/  SHFL.BFLY PT, R2, R0, 0x1, 0x1f ;  /* 0x0c201f0000027f89 */ /* 0x002e7200000e0000 */
[----:B------:R-:W-:Y:S01]  /*185d0*/  MUFU.EX2 R232, R7 ;  /* 0x0000000700e87308 */ /* 0x000fe20000000800 */
[--C-:B--2---:R-:W-:Y:S01]  /*185e0*/  FFMA.FTZ R6, R40, c[0x0][0x2d0], -R75.reuse ;  /* 0x0000b40028067a23 */ /* 0x104fe2000001084b */
[----:B---3--:R-:W-:Y:S01]  /*185f0*/  FMNMX.FTZ R71, R4, R71, !PT ;  /* 0x0000004704477209 */ /* 0x008fe20007810000 */
[--C-:B------:R-:W-:Y:S03]  /*18600*/  FFMA.FTZ R4, R26, c[0x0][0x2d0], -R96.reuse ;  /* 0x0000b4001a047a23 */ /* 0x100fe60000010860 */
[C---:B------:R-:W-:Y:S04]  /*18610*/  FSETP.NEU.FTZ.AND P0, PT, R71.reuse, -INF , PT ;  /* 0xff8000004700780b */ /* 0x040fe80003f1d000 */
[----:B------:R-:W2:Y:S01]  /*18620*/  MUFU.EX2 R235, R4 ;  /* 0x0000000400eb7308 */ /* 0x000ea20000000800 */
[----:B------:R-:W-:Y:S02]  /*18630*/  FMUL.FTZ R100, R71, c[0x0][0x2d0] ;  /* 0x0000b40047647a20 */ /* 0x000fe40000410000 */
[--C-:B----4-:R-:W-:Y:S01]  /*18640*/  FFMA.FTZ R5, R23, c[0x0][0x2d0], -R75.reuse ;  /* 0x0000b40017057a23 */ /* 0x110fe2000001084b */
[----:B------:R-:W-:Y:S02]  /*18650*/  F2FP.PACK_AB R76, R250, R220 ;  /* 0x000000dcfa4c723e */ /* 0x000fe400000000ff */
[----:B------:R-:W-:Y:S02]  /*18660*/  FSEL R100, R100, RZ, P0 ;  /* 0x000000ff64647208 */ /* 0x000fe40000000000 */
[----:B-1----:R-:W-:Y:S02]  /*18670*/  FMNMX.FTZ R70, R2, R0, !PT ;  /* 0x0000000002467209 */ /* 0x002fe40007810000 */
[----:B------:R1:W-:Y:S01]  /*18680*/  MUFU.EX2 R228, R6 ;  /* 0x0000000600e47308 */ /* 0x0003e20000000800 */
[----:B------:R-:W-:Y:S02]  /*18690*/  FFMA.FTZ R2, R35, c[0x0][0x2d0], -R96 ;  /* 0x0000b40023027a23 */ /* 0x000fe40000010860 */
[--C-:B------:R-:W-:Y:S01]  /*186a0*/  FFMA.FTZ R0, R15, c[0x0][0x2d0], -R100.reuse ;  /* 0x0000b4000f007a23 */ /* 0x100fe20000010864 */
[C---:B------:R-:W-:Y:S01]  /*186b0*/  FSETP.NEU.FTZ.AND P3, PT, R70.reuse, -INF , PT ;  /* 0xff8000004600780b */ /* 0x040fe20003f7d000 */
[----:B------:R-:W-:Y:S05]  /*186c0*/  FMUL.FTZ R101, R70, c[0x0][0x2d0] ;  /* 0x0000b40046657a20 */ /* 0x000fea0000410000 */
[----:B------:R3:W-:Y:S01]  /*186d0*/  MUFU.EX2 R201, R0 ;  /* 0x0000000000c97308 */ /* 0x0007e20000000800 */
[----:B------:R-:W-:Y:S02]  /*186e0*/  FSEL R101, R101, RZ, P3 ;  /* 0x000000ff65657208 */ /* 0x000fe40001800000 */
[----:B--2---:R-:W-:Y:S01]  /*186f0*/  F2FP.PACK_AB R79, R235, R200 ;  /* 0x000000c8eb4f723e */ /* 0x004fe200000000ff */
[--C-:B------:R-:W-:Y:S06]  /*18700*/  FFMA.FTZ R4, R12, c[0x0][0x2d0], -R100.reuse ;  /* 0x0000b4000c047a23 */ /* 0x100fec0000010864 */
[----:B------:R2:W-:Y:S01]  /*18710*/  MUFU.EX2 R231, R2 ;  /* 0x0000000200e77308 */ /* 0x0005e20000000800 */
[----:B-1----:R-:W-:Y:S09]  /*18720*/  FFMA.FTZ R6, R44, c[0x0][0x2d0], -R75 ;  /* 0x0000b4002c067a23 */ /* 0x002ff2000001084b */
[----:B------:R1:W-:Y:S01]  /*18730*/  MUFU.EX2 R205, R4 ;  /* 0x0000000400cd7308 */ /* 0x0003e20000000800 */
[----:B---3--:R-:W-:Y:S09]  /*18740*/  FFMA.FTZ R0, R19, c[0x0][0x2d0], -R100 ;  /* 0x0000b40013007a23 */ /* 0x008ff20000010864 */
[----:B------:R3:W4:Y:S01]  /*18750*/  MUFU.EX2 R234, R0 ;  /* 0x0000000000ea7308 */ /* 0x0007220000000800 */
[----:B--2---:R-:W-:Y:S09]  /*18760*/  FFMA.FTZ R2, R41, c[0x0][0x2d0], -R96 ;  /* 0x0000b40029027a23 */ /* 0x004ff20000010860 */
[----:B------:R2:W-:Y:S01]  /*18770*/  MUFU.EX2 R35, R2 ;  /* 0x0000000200237308 */ /* 0x0005e20000000800 */
[----:B-1----:R-:W-:Y:S09]  /*18780*/  FFMA.FTZ R4, R16, c[0x0][0x2d0], -R100 ;  /* 0x0000b40010047a23 */ /* 0x002ff20000010864 */
[----:B------:R1:W-:Y:S01]  /*18790*/  MUFU.EX2 R68, R4 ;  /* 0x0000000400447308 */ /* 0x0003e20000000800 */
[----:B---3--:R-:W-:Y:S01]  /*187a0*/  FFMA.FTZ R0, R11, c[0x0][0x2d0], -R101 ;  /* 0x0000b4000b007a23 */ /* 0x008fe20000010865 */
[----:B----4-:R-:W-:Y:S08]  /*187b0*/  F2FP.PACK_AB R66, R234, R201 ;  /* 0x000000c9ea42723e */ /* 0x010ff000000000ff */
[----:B------:R3:W-:Y:S01]  /*187c0*/  MUFU.EX2 R204, R0 ;  /* 0x0000000000cc7308 */ /* 0x0007e20000000800 */
[----:B--2---:R-:W-:Y:S09]  /*187d0*/  FSEL R2, R72, RZ, P1 ;  /* 0x000000ff48027208 */ /* 0x004ff20000800000 */
[----:B------:R-:W-:Y:S01]  /*187e0*/  MUFU.EX2 R40, R6 ;  /* 0x0000000600287308 */ /* 0x000fe20000000800 */
[----:B-1----:R-:W-:Y:S09]  /*187f0*/  FFMA.FTZ R4, R43, c[0x0][0x2d0], -R75 ;  /* 0x0000b4002b047a23 */ /* 0x002ff2000001084b */
[----:B------:R1:W-:Y:S01]  /*18800*/  MUFU.EX2 R213, R5 ;  /* 0x0000000500d57308 */ /* 0x0003e20000000800 */
[----:B---3--:R-:W-:Y:S09]  /*18810*/  FFMA.FTZ R0, R18, c[0x0][0x2d0], -R101 ;  /* 0x0000b40012007a23 */ /* 0x008ff20000010865 */
[----:B------:R2:W3:Y:S10]  /*18820*/  MUFU.EX2 R197, R0 ;  /* 0x0000000000c57308 */ /* 0x0004f40000000800 */
[----:B------:R4:W-:Y:S01]  /*18830*/  MUFU.EX2 R196, R4 ;  /* 0x0000000400c47308 */ /* 0x0009e20000000800 */
[----:B-1----:R-:W-:Y:S09]  /*18840*/  FFMA.FTZ R5, R29, c[0x0][0x2d0], -R75 ;  /* 0x0000b4001d057a23 */ /* 0x002ff2000001084b */
[----:B------:R1:W-:Y:S01]  /*18850*/  MUFU.EX2 R64, R5 ;  /* 0x0000000500407308 */ /* 0x0003e20000000800 */
[--C-:B--2---:R-:W-:Y:S01]  /*18860*/  FFMA.FTZ R0, R20, c[0x0][0x2d0], -R101.reuse ;  /* 0x0000b40014007a23 */ /* 0x104fe20000010865 */
[----:B---3--:R-:W-:Y:S08]  /*18870*/  F2FP.PACK_AB R65, R197, R204 ;  /* 0x000000ccc541723e */ /* 0x008ff000000000ff */
[----:B------:R2:W-:Y:S01]  /*18880*/  MUFU.EX2 R67, R0 ;  /* 0x0000000000437308 */ /* 0x0005e20000000800 */
[--C-:B----4-:R-:W-:Y:S09]  /*18890*/  FFMA.FTZ R4, R39, c[0x0][0x2d0], -R96.reuse ;  /* 0x0000b40027047a23 */ /* 0x110ff20000010860 */
[----:B------:R-:W-:Y:S01]  /*188a0*/  MUFU.EX2 R86, R4 ;  /* 0x0000000400567308 */ /* 0x000fe20000000800 */
[--C-:B-1----:R-:W-:Y:S09]  /*188b0*/  FFMA.FTZ R5, R13, c[0x0][0x2d0], -R96.reuse ;  /* 0x0000b4000d057a23 */ /* 0x102ff20000010860 */
[----:B------:R1:W-:Y:S01]  /*188c0*/  MUFU.EX2 R207, R5 ;  /* 0x0000000500cf7308 */ /* 0x0003e20000000800 */
[----:B--2---:R-:W-:Y:S09]  /*188d0*/  FFMA.FTZ R0, R17, c[0x0][0x2d0], -R101 ;  /* 0x0000b40011007a23 */ /* 0x004ff20000010865 */
[----:B------:R2:W-:Y:S01]  /*188e0*/  MUFU.EX2 R233, R0 ;  /* 0x0000000000e97308 */ /* 0x0005e20000000800 */
[--C-:B-1----:R-:W-:Y:S02]  /*188f0*/  FFMA.FTZ R5, R21, c[0x0][0x2d0], -R96.reuse ;  /* 0x0000b40015057a23 */ /* 0x102fe40000010860 */
[----:B------:R-:W1:Y:S07]  /*18900*/  LDSM.16.MT88.4 R20, [R224+0x100] ;  /* 0x00010000e014783b */ /* 0x000e6e0000004200 */
[----:B------:R3:W4:Y:S01]  /*18910*/  MUFU.EX2 R210, R5 ;  /* 0x0000000500d27308 */ /* 0x0007220000000800 */
[--C-:B--2---:R-:W-:Y:S09]  /*18920*/  FFMA.FTZ R0, R34, c[0x0][0x2d0], -R96.reuse ;  /* 0x0000b40022007a23 */ /* 0x104ff20000010860 */
[----:B------:R2:W-:Y:S01]  /*18930*/  MUFU.EX2 R119, R0 ;  /* 0x0000000000777308 */ /* 0x0005e20000000800 */
[--C-:B---3--:R-:W-:Y:S01]  /*18940*/  FFMA.FTZ R5, R42, c[0x0][0x2d0], -R75.reuse ;  /* 0x0000b4002a057a23 */ /* 0x108fe2000001084b */
[----:B----4-:R-:W-:Y:S08]  /*18950*/  F2FP.PACK_AB R77, R210, R207 ;  /* 0x000000cfd24d723e */ /* 0x010ff000000000ff */
[----:B------:R3:W-:Y:S01]  /*18960*/  MUFU.EX2 R90, R5 ;  /* 0x00000005005a7308 */ /* 0x0007e20000000800 */
[--C-:B--2---:R-:W-:Y:S09]  /*18970*/  FFMA.FTZ R0, R37, c[0x0][0x2d0], -R96.reuse ;  /* 0x0000b40025007a23 */ /* 0x104ff20000010860 */
[----:B------:R2:W-:Y:S01]  /*18980*/  MUFU.EX2 R91, R0 ;  /* 0x00000000005b7308 */ /* 0x0005e20000000800 */
[----:B---3--:R-:W-:Y:S09]  /*18990*/  FFMA.FTZ R5, R45, c[0x0][0x2d0], -R75 ;  /* 0x0000b4002d057a23 */ /* 0x008ff2000001084b */
[----:B------:R-:W-:Y:S01]  /*189a0*/  MUFU.EX2 R87, R5 ;  /* 0x0000000500577308 */ /* 0x000fe20000000800 */
[----:B--2---:R-:W-:Y:S02]  /*189b0*/  FFMA.FTZ R0, R36, c[0x0][0x2d0], -R96 ;  /* 0x0000b40024007a23 */ /* 0x004fe40000010860 */
[----:B------:R-:W2:Y:S07]  /*189c0*/  LDSM.16.MT88.4 R36, [R227+0x100] ;  /* 0x00010000e324783b */ /* 0x000eae0000004200 */
[----:B------:R3:W-:Y:S02]  /*189d0*/  MUFU.EX2 R109, R0 ;  /* 0x00000000006d7308 */ /* 0x0007e40000000800 */
[--C-:B---3--:R-:W-:Y:S08]  /*189e0*/  FFMA.FTZ R0, R32, c[0x0][0x2d0], -R100.reuse ;  /* 0x0000b40020007a23 */ /* 0x108ff00000010864 */
[----:B------:R3:W-:Y:S02]  /*189f0*/  MUFU.EX2 R230, R0 ;  /* 0x0000000000e67308 */ /* 0x0007e40000000800 */
[--C-:B---3--:R-:W-:Y:S08]  /*18a00*/  FFMA.FTZ R0, R30, c[0x0][0x2d0], -R100.reuse ;  /* 0x0000b4001e007a23 */ /* 0x108ff00000010864 */
[----:B------:R3:W-:Y:S02]  /*18a10*/  MUFU.EX2 R203, R0 ;  /* 0x0000000000cb7308 */ /* 0x0007e40000000800 */
[--C-:B---3--:R-:W-:Y:S08]  /*18a20*/  FFMA.FTZ R0, R31, c[0x0][0x2d0], -R100.reuse ;  /* 0x0000b4001f007a23 */ /* 0x108ff00000010864 */
[----:B------:R3:W-:Y:S02]  /*18a30*/  MUFU.EX2 R195, R0 ;  /* 0x0000000000c37308 */ /* 0x0007e40000000800 */
[----:B---3--:R-:W-:Y:S08]  /*18a40*/  FFMA.FTZ R0, R33, c[0x0][0x2d0], -R100 ;  /* 0x0000b40021007a23 */ /* 0x008ff00000010864 */
        /* <DEDUP_REMOVED lines=9> */
[----:B---3--:R-:W-:Y:S05]  /*18ae0*/  FSEL R0, R73, RZ, P2 ;  /* 0x000000ff49007208 */ /* 0x008fea0001000000 */
[----:B------:R-:W-:Y:S04]  /*18af0*/  FADD.FTZ R0, -R0, R3 ;  /* 0x0000000300007221 */ /* 0x000fe80000010100 */
[----:B------:R-:W-:Y:S04]  /*18b00*/  FMUL.FTZ R0, R0, c[0x0][0x2d0] ;  /* 0x0000b40000007a20 */ /* 0x000fe80000410000 */
[----:B------:R3:W4:Y:S02]  /*18b10*/  MUFU.EX2 R69, R0 ;  /* 0x0000000000457308 */ /* 0x0007240000000800 */
[----:B---3--:R-:W-:Y:S01]  /*18b20*/  FADD.FTZ R0, -R2, R116 ;  /* 0x0000007402007221 */ /* 0x008fe20000010100 */
[----:B------:R-:W-:Y:S01]  /*18b30*/  FSEL R2, R71, RZ, P0 ;  /* 0x000000ff47027208 */ /* 0x000fe20000000000 */
[----:B------:R-:W-:Y:S01]  /*18b40*/  IMAD.MOV.U32 R116, RZ, RZ, R68 ;  /* 0x000000ffff747224 */ /* 0x000fe200078e0044 */
[----:B------:R-:W-:Y:S01]  /*18b50*/  PLOP3.LUT P0, PT, PT, PT, UP0, 0x80, 0x0 ;  /* 0x000000000000781c */ /* 0x000fe20003f0f008 */
[----:B------:R-:W-:Y:S02]  /*18b60*/  FMUL.FTZ R0, R0, c[0x0][0x2d0] ;  /* 0x0000b40000007a20 */ /* 0x000fe40000410000 */
[C---:B----4-:R-:W-:Y:S02]  /*18b70*/  FMUL.FTZ R4, R69.reuse, R120 ;  /* 0x0000007845047220 */ /* 0x050fe40000410000 */
[----:B------:R3:W4:Y:S01]  /*18b80*/  MUFU.EX2 R68, R0 ;  /* 0x0000000000447308 */ /* 0x0007220000000800 */
[C---:B------:R-:W-:Y:S02]  /*18b90*/  FMUL.FTZ R5, R69.reuse, R121 ;  /* 0x0000007945057220 */ /* 0x040fe40000410000 */
[----:B------:R-:W-:Y:S02]  /*18ba0*/  IMAD.MOV.U32 R120, RZ, RZ, R67 ;  /* 0x000000ffff787224 */ /* 0x000fe400078e0043 */
[C---:B------:R-:W-:Y:S02]  /*18bb0*/  FMUL.FTZ R16, R69.reuse, R132 ;  /* 0x0000008445107220 */ /* 0x040fe40000410000 */
[----:B------:R-:W-:Y:S01]  /*18bc0*/  FMUL.FTZ R17, R69, R133 ;  /* 0x0000008545117220 */ /* 0x000fe20000410000 */
[----:B------:R-:W-:Y:S01]  /*18bd0*/  F2FP.PACK_AB R67, R233, R120 ;  /* 0x00000078e943723e */ /* 0x000fe200000000ff */
[----:B------:R-:W-:Y:S02]  /*18be0*/  FMUL.FTZ R33, R69, R149 ;  /* 0x0000009545217220 */ /* 0x000fe40000410000 */
[----:B------:R-:W-:Y:S02]  /*18bf0*/  IMAD.MOV.U32 R132, RZ, RZ, R201 ;  /* 0x000000ffff847224 */ /* 0x000fe400078e00c9 */
[----:B------:R-:W-:Y:S02]  /*18c00*/  IMAD.MOV.U32 R133, RZ, RZ, R200 ;  /* 0x000000ffff857224 */ /* 0x000fe400078e00c8 */
[----:B---3--:R-:W-:Y:S01]  /*18c10*/  FADD.FTZ R0, -R2, R117 ;  /* 0x0000007502007221 */ /* 0x008fe20000010100 */
[----:B------:R-:W-:Y:S01]  /*18c20*/  FSEL R2, R70, RZ, P3 ;  /* 0x000000ff46027208 */ /* 0x000fe20001800000 */
[----:B----4-:R-:W-:Y:S02]  /*18c30*/  FMUL.FTZ R6, R68, R122 ;  /* 0x0000007a44067220 */ /* 0x010fe40000410000 */
[----:B------:R-:W-:Y:S02]  /*18c40*/  FMUL.FTZ R0, R0, c[0x0][0x2d0] ;  /* 0x0000b40000007a20 */ /* 0x000fe40000410000 */
[C---:B------:R-:W-:Y:S02]  /*18c50*/  FMUL.FTZ R7, R68.reuse, R123 ;  /* 0x0000007b44077220 */ /* 0x040fe40000410000 */
[----:B------:R3:W4:Y:S01]  /*18c60*/  MUFU.EX2 R3, R0 ;  /* 0x0000000000037308 */ /* 0x0007220000000800 */
[C---:B------:R-:W-:Y:S02]  /*18c70*/  FMUL.FTZ R18, R68.reuse, R134 ;  /* 0x0000008644127220 */ /* 0x040fe40000410000 */
[C---:B------:R-:W-:Y:S02]  /*18c80*/  FMUL.FTZ R19, R68.reuse, R135 ;  /* 0x0000008744137220 */ /* 0x040fe40000410000 */
[----:B------:R-:W-:Y:S02]  /*18c90*/  FMUL.FTZ R34, R68, R150 ;  /* 0x0000009644227220 */ /* 0x000fe40000410000 */
[----:B------:R-:W-:Y:S02]  /*18ca0*/  IMAD.MOV.U32 R134, RZ, RZ, R213 ;  /* 0x000000ffff867224 */ /* 0x000fe400078e00d5 */
[----:B------:R-:W-:Y:S02]  /*18cb0*/  IMAD.MOV.U32 R117, RZ, RZ, R199 ;  /* 0x000000ffff757224 */ /* 0x000fe400078e00c7 */
[----:B------:R-:W-:Y:S02]  /*18cc0*/  IMAD.MOV.U32 R135, RZ, RZ, R197 ;  /* 0x000000ffff877224 */ /* 0x000fe400078e00c5 */
[----:B---3--:R-:W-:Y:S02]  /*18cd0*/  FADD.FTZ R0, -R2, R118 ;  /* 0x0000007602007221 */ /* 0x008fe40000010100 */
[----:B------:R-:W-:Y:S02]  /*18ce0*/  FFMA.FTZ R2, R46, c[0x0][0x2d0], -R75 ;  /* 0x0000b4002e027a23 */ /* 0x000fe4000001084b */
[C---:B----4-:R-:W-:Y:S02]  /*18cf0*/  FMUL.FTZ R9, R3.reuse, R125 ;  /* 0x0000007d03097220 */ /* 0x050fe40000410000 */
[----:B------:R3:W4:Y:S01]  /*18d00*/  MUFU.EX2 R32, R2 ;  /* 0x0000000200207308 */ /* 0x0007220000000800 */
[----:B------:R-:W-:Y:S02]  /*18d10*/  FMUL.FTZ R0, R0, c[0x0][0x2d0] ;  /* 0x0000b40000007a20 */ /* 0x000fe40000410000 */
[C---:B------:R-:W-:Y:S02]  /*18d20*/  FMUL.FTZ R12, R3.reuse, R128 ;  /* 0x00000080030c7220 */ /* 0x040fe40000410000 */
[C---:B------:R-:W-:Y:S02]  /*18d30*/  FMUL.FTZ R29, R3.reuse, R145 ;  /* 0x00000091031d7220 */ /* 0x040fe40000410000 */
[C---:B------:R-:W-:Y:S02]  /*18d40*/  FMUL.FTZ R28, R3.reuse, R144 ;  /* 0x00000090031c7220 */ /* 0x040fe40000410000 */
[C---:B------:R-:W-:Y:S01]  /*18d50*/  FMUL.FTZ R8, R3.reuse, R124 ;  /* 0x0000007c03087220 */ /* 0x040fe20000410000 */
[----:B------:R-:W2:Y:S01]  /*18d60*/  MUFU.EX2 R0, R0 ;  /* 0x0000000000007308 */ /* 0x000ea20000000800 */
[----:B------:R-:W-:Y:S01]  /*18d70*/  IMAD.MOV.U32 R118, RZ, RZ, R64 ;  /* 0x000000ffff767224 */ /* 0x000fe200078e0040 */
[----:B------:R-:W-:Y:S01]  /*18d80*/  F2FP.PACK_AB R64, R116, R205 ;  /* 0x000000cd7440723e */ /* 0x000fe200000000ff */
[C---:B------:R-:W-:Y:S02]  /*18d90*/  FMUL.FTZ R13, R3.reuse, R129 ;  /* 0x00000081030d7220 */ /* 0x040fe40000410000 */
[C---:B------:R-:W-:Y:S01]  /*18da0*/  FMUL.FTZ R24, R3.reuse, R140 ;  /* 0x0000008c03187220 */ /* 0x040fe20000410000 */
[----:B------:R-:W-:Y:S01]  /*18db0*/  F2FP.PACK_AB R78, R118, R213 ;  /* 0x000000d5764e723e */ /* 0x000fe200000000ff */
[----:B------:R-:W-:Y:S02]  /*18dc0*/  IMAD.MOV.U32 R129, RZ, RZ, R86 ;  /* 0x000000ffff817224 */ /* 0x000fe400078e0056 */
[----:B------:R-:W-:Y:S02]  /*18dd0*/  IMAD.MOV.U32 R86, RZ, RZ, R83 ;  /* 0x000000ffff567224 */ /* 0x000fe400078e0053 */
[----:B------:R-:W-:Y:S02]  /*18de0*/  FMUL.FTZ R25, R3, R141 ;  /* 0x0000008d03197220 */ /* 0x000fe40000410000 */
[-C--:B-1----:R-:W-:Y:S01]  /*18df0*/  HMMA.16816.F32 R4, R76, R20.reuse, R4 ;  /* 0x000000144c04723c */ /* 0x082fe20000001804 */
[----:B---3--:R-:W-:Y:S02]  /*18e00*/  FFMA.FTZ R2, R51, c[0x0][0x2d0], -R75 ;  /* 0x0000b40033027a23 */ /* 0x008fe4000001084b */
[----:B----4-:R-:W-:Y:S02]  /*18e10*/  IMAD.MOV.U32 R121, RZ, RZ, R32 ;  /* 0x000000ffff797224 */ /* 0x010fe400078e0020 */
[----:B------:R1:W-:Y:S01]  /*18e20*/  MUFU.EX2 R125, R2 ;  /* 0x00000002007d7308 */ /* 0x0003e20000000800 */
[----:B------:R-:W-:Y:S02]  /*18e30*/  FMUL.FTZ R32, R69, R148 ;  /* 0x0000009445207220 */ /* 0x000fe40000410000 */
[----:B------:R-:W-:Y:S04]  /*18e40*/  IMAD.MOV.U32 R140, RZ, RZ, R40 ;  /* 0x000000ffff8c7224 */ /* 0x000fe800078e0028 */
[C---:B--2---:R-:W-:Y:S02]  /*18e50*/  FMUL.FTZ R11, R0.reuse, R127 ;  /* 0x0000007f000b7220 */ /* 0x044fe40000410000 */
[C---:B------:R-:W-:Y:S02]  /*18e60*/  FMUL.FTZ R14, R0.reuse, R130 ;  /* 0x00000082000e7220 */ /* 0x040fe40000410000 */
[C---:B------:R-:W-:Y:S02]  /*18e70*/  FMUL.FTZ R15, R0.reuse, R131 ;  /* 0x00000083000f7220 */ /* 0x040fe40000410000 */
[C---:B------:R-:W-:Y:S02]  /*18e80*/  FMUL.FTZ R10, R0.reuse, R126 ;  /* 0x0000007e000a7220 */ /* 0x040fe40000410000 */
[C---:B------:R-:W-:Y:S02]  /*18e90*/  FMUL.FTZ R26, R0.reuse, R142 ;  /* 0x0000008e001a7220 */ /* 0x040fe40000410000 */
[----:B------:R-:W-:Y:S02]  /*18ea0*/  IMAD.MOV.U32 R142, RZ, RZ, R95 ;  /* 0x000000ffff8e7224 */ /* 0x000fe400078e005f */
[----:B------:R-:W-:Y:S01]  /*18eb0*/  IMAD.MOV.U32 R141, RZ, RZ, R110 ;  /* 0x000000ffff8d7224 */ /* 0x000fe200078e006e */
[C---:B------:R-:W-:Y:S01]  /*18ec0*/  HMMA.16816.F32 R8, R64.reuse, R20, R8 ;  /* 0x000000144008723c */ /* 0x040fe20000001808 */
[----:B------:R-:W-:Y:S02]  /*18ed0*/  IMAD.MOV.U32 R126, RZ, RZ, R87 ;  /* 0x000000ffff7e7224 */ /* 0x000fe400078e0057 */
[----:B------:R-:W-:Y:S02]  /*18ee0*/  IMAD.MOV.U32 R87, RZ, RZ, R82 ;  /* 0x000000ffff577224 */ /* 0x000fe400078e0052 */
[----:B-1----:R-:W-:Y:S02]  /*18ef0*/  FFMA.FTZ R2, R47, c[0x0][0x2d0], -R96 ;  /* 0x0000b4002f027a23 */ /* 0x002fe40000010860 */
[C---:B------:R-:W-:Y:S01]  /*18f00*/  FMUL.FTZ R20, R69.reuse, R136 ;  /* 0x0000008845147220 */ /* 0x040fe20000410000 */
[-C--:B------:R-:W-:Y:S01]  /*18f10*/  HMMA.16816.F32 R12, R64, R22.reuse, R12 ;  /* 0x00000016400c723c */ /* 0x080fe2000000180c */
[----:B------:R1:W-:Y:S03]  /*18f20*/  MUFU.EX2 R122, R2 ;  /* 0x00000002007a7308 */ /* 0x0003e60000000800 */
[----:B------:R-:W-:Y:S02]  /*18f30*/  IMAD.MOV.U32 R136, RZ, RZ, R91 ;  /* 0x000000ffff887224 */ /* 0x000fe400078e005b */
[----:B------:R-:W-:Y:S02]  /*18f40*/  FMUL.FTZ R21, R69, R137 ;  /* 0x0000008945157220 */ /* 0x000fe40000410000 */
[C---:B------:R-:W-:Y:S01]  /*18f50*/  HMMA.16816.F32 R16, R76.reuse, R22, R16 ;  /* 0x000000164c10723c */ /* 0x040fe20000001810 */
[C---:B------:R-:W-:Y:S03]  /*18f60*/  FMUL.FTZ R27, R0.reuse, R143 ;  /* 0x0000008f001b7220 */ /* 0x040fe60000410000 */
[----:B------:R-:W-:Y:S02]  /*18f70*/  FMUL.FTZ R30, R0, R146 ;  /* 0x00000092001e7220 */ /* 0x000fe40000410000 */
[----:B------:R-:W-:Y:S02]  /*18f80*/  FMUL.FTZ R40, R3, R156 ;  /* 0x0000009c03287220 */ /* 0x000fe40000410000 */
[C---:B------:R-:W-:Y:S04]  /*18f90*/  FMUL.FTZ R22, R68.reuse, R138 ;  /* 0x0000008a44167220 */ /* 0x040fe80000410000 */
[----:B------:R-:W-:Y:S02]  /*18fa0*/  FMUL.FTZ R23, R68, R139 ;  /* 0x0000008b44177220 */ /* 0x000fe40000410000 */
[----:B------:R-:W-:Y:S02]  /*18fb0*/  IMAD.MOV.U32 R137, RZ, RZ, R90 ;  /* 0x000000ffff897224 */ /* 0x000fe400078e005a */
[----:B------:R-:W-:Y:S02]  /*18fc0*/  IMAD.MOV.U32 R138, RZ, RZ, R248 ;  /* 0x000000ffff8a7224 */ /* 0x000fe400078e00f8 */
[----:B-1----:R-:W-:Y:S01]  /*18fd0*/  FFMA.FTZ R2, R49, c[0x0][0x2d0], -R96 ;  /* 0x0000b40031027a23 */ /* 0x002fe20000010860 */
[-C--:B------:R-:W-:Y:S01]  /*18fe0*/  HMMA.16816.F32 R20, R76, R36.reuse, R20 ;  /* 0x000000244c14723c */ /* 0x080fe20000001814 */
[----:B------:R-:W-:Y:S02]  /*18ff0*/  IMAD.MOV.U32 R248, RZ, RZ, R80 ;  /* 0x000000fffff87224 */ /* 0x000fe400078e0050 */
[----:B------:R1:W-:Y:S01]  /*19000*/  MUFU.EX2 R127, R2 ;  /* 0x00000002007f7308 */ /* 0x0003e20000000800 */
[----:B------:R-:W-:Y:S02]  /*19010*/  IMAD.MOV.U32 R139, RZ, RZ, R203 ;  /* 0x000000ffff8b7224 */ /* 0x000fe400078e00cb */
[----:B------:R-:W-:Y:S02]  /*19020*/  IMAD.MOV.U32 R203, RZ, RZ, R81 ;  /* 0x000000ffffcb7224 */ /* 0x000fe400078e0051 */
[C---:B------:R-:W-:Y:S01]  /*19030*/  HMMA.16816.F32 R24, R64.reuse, R36, R24 ;  /* 0x000000244018723c */ /* 0x040fe20000001818 */
[----:B------:R-:W-:Y:S01]  /*19040*/  FMUL.FTZ R41, R3, R157 ;  /* 0x0000009d03297220 */ /* 0x000fe20000410000 */
[----:B------:R-:W2:Y:S02]  /*19050*/  LDSM.16.MT88.4 R80, [R226+0x100] ;  /* 0x00010000e250783b */ /* 0x000ea40000004200 */
[C---:B------:R-:W-:Y:S02]  /*19060*/  FMUL.FTZ R42, R0.reuse, R158 ;  /* 0x0000009e002a7220 */ /* 0x040fe40000410000 */
[----:B------:R-:W-:Y:S02]  /*19070*/  FMUL.FTZ R43, R0, R159 ;  /* 0x0000009f002b7220 */ /* 0x000fe40000410000 */
[C---:B------:R-:W-:Y:S04]  /*19080*/  FMUL.FTZ R36, R69.reuse, R152 ;  /* 0x0000009845247220 */ /* 0x040fe80000410000 */
[----:B------:R-:W-:Y:S02]  /*19090*/  FMUL.FTZ R37, R69, R153 ;  /* 0x0000009945257220 */ /* 0x000fe40000410000 */
[----:B------:R-:W-:Y:S02]  /*190a0*/  IMAD.MOV.U32 R150, RZ, RZ, R248 ;  /* 0x000000ffff967224 */ /* 0x000fe400078e00f8 */
[----:B------:R-:W-:Y:S02]  /*190b0*/  IMAD.MOV.U32 R110, RZ, RZ, R203 ;  /* 0x000000ffff6e7224 */ /* 0x000fe400078e00cb */
[----:B------:R-:W-:Y:S02]  /*190c0*/  IMAD.MOV.U32 R143, RZ, RZ, R109 ;  /* 0x000000ffff8f7224 */ /* 0x000fe400078e006d */
[----:B-1----:R-:W-:Y:S02]  /*190d0*/  FFMA.FTZ R2, R48, c[0x0][0x2d0], -R100 ;  /* 0x0000b40030027a23 */ /* 0x002fe40000010864 */
[----:B------:R-:W-:Y:S02]  /*190e0*/  IMAD.MOV.U32 R109, RZ, RZ, R202 ;  /* 0x000000ffff6d7224 */ /* 0x000fe400078e00ca */
[----:B------:R1:W-:Y:S01]  /*190f0*/  MUFU.EX2 R128, R2 ;  /* 0x0000000200807308 */ /* 0x0003e20000000800 */
[C---:B------:R-:W-:Y:S02]  /*19100*/  FMUL.FTZ R47, R0.reuse, R163 ;  /* 0x000000a3002f7220 */ /* 0x040fe40000410000 */
[----:B------:R-:W-:Y:S02]  /*19110*/  FMUL.FTZ R46, R0, R162 ;  /* 0x000000a2002e7220 */ /* 0x000fe40000410000 */
[C---:B------:R-:W-:Y:S02]  /*19120*/  FMUL.FTZ R44, R3.reuse, R160 ;  /* 0x000000a0032c7220 */ /* 0x040fe40000410000 */
[----:B------:R-:W-:Y:S02]  /*19130*/  FMUL.FTZ R45, R3, R161 ;  /* 0x000000a1032d7220 */ /* 0x000fe40000410000 */
[C---:B------:R-:W-:Y:S02]  /*19140*/  FMUL.FTZ R48, R69.reuse, R164 ;  /* 0x000000a445307220 */ /* 0x040fe40000410000 */
[----:B------:R-:W-:Y:S02]  /*19150*/  FMUL.FTZ R49, R69, R165 ;  /* 0x000000a545317220 */ /* 0x000fe40000410000 */
[----:B------:R-:W-:Y:S02]  /*19160*/  FMUL.FTZ R51, R68, R167 ;  /* 0x000000a744337220 */ /* 0x000fe40000410000 */
[----:B------:R-:W-:Y:S02]  /*19170*/  IMAD.MOV.U32 R165, RZ, RZ, R198 ;  /* 0x000000ffffa57224 */ /* 0x000fe400078e00c6 */
[----:B------:R-:W-:Y:S02]  /*19180*/  IMAD.MOV.U32 R167, RZ, RZ, R86 ;  /* 0x000000ffffa77224 */ /* 0x000fe400078e0056 */
[----:B------:R-:W-:Y:S02]  /*19190*/  IMAD.MOV.U32 R164, RZ, RZ, R195 ;  /* 0x000000ffffa47224 */ /* 0x000fe400078e00c3 */
[----:B------:R-:W-:Y:S02]  /*191a0*/  FFMA.FTZ R110, R110, c[0x0][0x2d0], -R75 ;  /* 0x0000b4006e6e7a23 */ /* 0x000fe4000001084b */
[----:B-1----:R-:W-:Y:S02]  /*191b0*/  FFMA.FTZ R2, R56, c[0x0][0x2d0], -R100 ;  /* 0x0000b40038027a23 */ /* 0x002fe40000010864 */
[----:B------:R-:W-:Y:S02]  /*191c0*/  FMUL.FTZ R56, R3, R172 ;  /* 0x000000ac03387220 */ /* 0x000fe40000410000 */
[----:B------:R-:W-:Y:S01]  /*191d0*/  MUFU.EX2 R110, R110 ;  /* 0x0000006e006e7308 */ /* 0x000fe20000000800 */
[----:B------:R-:W-:Y:S09]  /*191e0*/  IMAD.MOV.U32 R172, RZ, RZ, R218 ;  /* 0x000000ffffac7224 */ /* 0x000ff200078e00da */
[----:B------:R1:W3:Y:S02]  /*191f0*/  MUFU.EX2 R31, R2 ;  /* 0x00000002001f7308 */ /* 0x0002e40000000800 */
[----:B-1----:R-:W-:Y:S02]  /*19200*/  FFMA.FTZ R2, R50, c[0x0][0x2d0], -R101 ;  /* 0x0000b40032027a23 */ /* 0x002fe40000010865 */
[----:B---3--:R-:W-:Y:S06]  /*19210*/  IMAD.MOV.U32 R146, RZ, RZ, R31 ;  /* 0x000000ffff927224 */ /* 0x008fec00078e001f */
[----:B------:R1:W-:Y:S01]  /*19220*/  MUFU.EX2 R145, R2 ;  /* 0x0000000200917308 */ /* 0x0003e20000000800 */
[----:B------:R-:W-:Y:S02]  /*19230*/  FMUL.FTZ R31, R0, R147 ;  /* 0x00000093001f7220 */ /* 0x000fe40000410000 */
[----:B------:R-:W-:Y:S02]  /*19240*/  IMAD.MOV.U32 R147, RZ, RZ, R35 ;  /* 0x000000ffff937224 */ /* 0x000fe400078e0023 */
[C---:B------:R-:W-:Y:S02]  /*19250*/  FMUL.FTZ R35, R68.reuse, R151 ;  /* 0x0000009744237220 */ /* 0x040fe40000410000 */
[----:B------:R-:W-:Y:S01]  /*19260*/  IMAD.MOV.U32 R151, RZ, RZ, R87 ;  /* 0x000000ffff977224 */ /* 0x000fe200078e0057 */
[-C--:B------:R-:W-:Y:S01]  /*19270*/  HMMA.16816.F32 R28, R64, R38.reuse, R28 ;  /* 0x00000026401c723c */ /* 0x080fe2000000181c */
[C---:B------:R-:W-:Y:S02]  /*19280*/  FMUL.FTZ R50, R68.reuse, R166 ;  /* 0x000000a644327220 */ /* 0x040fe40000410000 */
[----:B------:R-:W-:Y:S05]  /*19290*/  IMAD.MOV.U32 R166, RZ, RZ, R196 ;  /* 0x000000ffffa67224 */ /* 0x000fea00078e00c4 */
[C---:B------:R-:W-:Y:S07]  /*192a0*/  HMMA.16816.F32 R32, R76.reuse, R38, R32 ;  /* 0x000000264c20723c */ /* 0x040fee0000001820 */
[C---:B------:R-:W-:Y:S02]  /*192b0*/  FMUL.FTZ R39, R68.reuse, R155 ;  /* 0x0000009b44277220 */ /* 0x040fe40000410000 */
[----:B-1----:R-:W-:Y:S03]  /*192c0*/  FFMA.FTZ R2, R57, c[0x0][0x2d0], -R101 ;  /* 0x0000b40039027a23 */ /* 0x002fe60000010865 */
[----:B------:R-:W-:Y:S01]  /*192d0*/  FMUL.FTZ R38, R68, R154 ;  /* 0x0000009a44267220 */ /* 0x000fe20000410000 */
[----:B------:R1:W-:Y:S01]  /*192e0*/  MUFU.EX2 R144, R2 ;  /* 0x0000000200907308 */ /* 0x0003e20000000800 */
[----:B------:R-:W-:Y:S02]  /*192f0*/  FMUL.FTZ R57, R3, R173 ;  /* 0x000000ad03397220 */ /* 0x000fe40000410000 */
[----:B------:R-:W-:Y:S03]  /*19300*/  IMAD.MOV.U32 R173, RZ, RZ, R85 ;  /* 0x000000ffffad7224 */ /* 0x000fe600078e0055 */
[-C--:B------:R-:W-:Y:S08]  /*19310*/  HMMA.16816.F32 R36, R76, R52.reuse, R36 ;  /* 0x000000344c24723c */ /* 0x080ff00000001824 */
[C---:B------:R-:W-:Y:S07]  /*19320*/  HMMA.16816.F32 R40, R64.reuse, R52, R40 ;  /* 0x000000344028723c */ /* 0x040fee0000001828 */
[C---:B------:R-:W-:Y:S01]  /*19330*/  FMUL.FTZ R52, R69.reuse, R168 ;  /* 0x000000a845347220 */ /* 0x040fe20000410000 */
[-C--:B------:R-:W-:Y:S01]  /*19340*/  HMMA.16816.F32 R44, R64, R54.reuse, R44 ;  /* 0x00000036402c723c */ /* 0x080fe2000000182c */
[----:B------:R-:W-:Y:S03]  /*19350*/  IMAD.MOV.U32 R168, RZ, RZ, R249 ;  /* 0x000000ffffa87224 */ /* 0x000fe600078e00f9 */
[----:B-1----:R-:W-:Y:S02]  /*19360*/  FFMA.FTZ R2, R58, c[0x0][0x2d0], -R100 ;  /* 0x0000b4003a027a23 */ /* 0x002fe40000010864 */
[----:B------:R-:W-:Y:S02]  /*19370*/  FMUL.FTZ R53, R69, R169 ;  /* 0x000000a945357220 */ /* 0x000fe40000410000 */
[C---:B------:R-:W-:Y:S01]  /*19380*/  HMMA.16816.F32 R48, R76.reuse, R54, R48 ;  /* 0x000000364c30723c */ /* 0x040fe20000001830 */
[----:B------:R1:W-:Y:S03]  /*19390*/  MUFU.EX2 R123, R2 ;  /* 0x00000002007b7308 */ /* 0x0003e60000000800 */
[----:B------:R-:W-:Y:S02]  /*193a0*/  FMUL.FTZ R58, R0, R174 ;  /* 0x000000ae003a7220 */ /* 0x000fe40000410000 */
[----:B------:R-:W-:Y:S02]  /*193b0*/  IMAD.MOV.U32 R169, RZ, RZ, R84 ;  /* 0x000000ffffa97224 */ /* 0x000fe400078e0054 */
[C---:B------:R-:W-:Y:S01]  /*193c0*/  FMUL.FTZ R54, R68.reuse, R170 ;  /* 0x000000aa44367220 */ /* 0x040fe20000410000 */
[----:B------:R-:W3:Y:S03]  /*193d0*/  LDSM.16.MT88.4 R84, [R224+0x900] ;  /* 0x00090000e054783b */ /* 0x000ee60000004200 */
[----:B------:R-:W-:Y:S07]  /*193e0*/  FMUL.FTZ R55, R68, R171 ;  /* 0x000000ab44377220 */ /* 0x000fee0000410000 */
[-C--:B--2---:R-:W-:Y:S01]  /*193f0*/  HMMA.16816.F32 R52, R76, R80.reuse, R52 ;  /* 0x000000504c34723c */ /* 0x084fe20000001834 */
[----:B-1----:R-:W-:Y:S02]  /*19400*/  FFMA.FTZ R2, R60, c[0x0][0x2d0], -R100 ;  /* 0x0000b4003c027a23 */ /* 0x002fe40000010864 */
[----:B------:R-:W-:Y:S02]  /*19410*/  FMUL.FTZ R60, R3, R176 ;  /* 0x000000b0033c7220 */ /* 0x000fe40000410000 */
[----:B------:R1:W-:Y:S02]  /*19420*/  MUFU.EX2 R130, R2 ;  /* 0x0000000200827308 */ /* 0x0003e40000000800 */
[--C-:B-1----:R-:W-:Y:S02]  /*19430*/  FFMA.FTZ R2, R59, c[0x0][0x2d0], -R101.reuse ;  /* 0x0000b4003b027a23 */ /* 0x102fe40000010865 */
[----:B------:R-:W-:Y:S06]  /*19440*/  FMUL.FTZ R59, R0, R175 ;  /* 0x000000af003b7220 */ /* 0x000fec0000410000 */
[----:B------:R1:W2:Y:S01]  /*19450*/  MUFU.EX2 R124, R2 ;  /* 0x00000002007c7308 */ /* 0x0002a20000000800 */
[C---:B------:R-:W-:Y:S07]  /*19460*/  HMMA.16816.F32 R56, R64.reuse, R80, R56 ;  /* 0x000000504038723c */ /* 0x040fee0000001838 */
[----:B------:R-:W-:Y:S02]  /*19470*/  F2FP.PACK_AB R80, R139, R230 ;  /* 0x000000e68b50723e */ /* 0x000fe400000000ff */
[----:B------:R-:W-:Y:S03]  /*19480*/  F2FP.PACK_AB R81, R138, R229 ;  /* 0x000000e58a51723e */ /* 0x000fe600000000ff */
[----:B-1----:R-:W-:Y:S02]  /*19490*/  FFMA.FTZ R2, R61, c[0x0][0x2d0], -R101 ;  /* 0x0000b4003d027a23 */ /* 0x002fe40000010865 */
[----:B------:R-:W-:Y:S02]  /*194a0*/  FMUL.FTZ R61, R3, R177 ;  /* 0x000000b1033d7220 */ /* 0x000fe40000410000 */
[----:B------:R1:W4:Y:S02]  /*194b0*/  MUFU.EX2 R131, R2 ;  /* 0x0000000200837308 */ /* 0x0003240000000800 */
[--C-:B-1----:R-:W-:Y:S02]  /*194c0*/  FFMA.FTZ R2, R62, c[0x0][0x2d0], -R75.reuse ;  /* 0x0000b4003e027a23 */ /* 0x102fe4000001084b */
[C---:B------:R-:W-:Y:S06]  /*194d0*/  FMUL.FTZ R62, R0.reuse, R178 ;  /* 0x000000b2003e7220 */ /* 0x040fec0000410000 */
[----:B------:R1:W1:Y:S02]  /*194e0*/  MUFU.EX2 R148, R2 ;  /* 0x0000000200947308 */ /* 0x0002640000000800 */
[--C-:B-1----:R-:W-:Y:S02]  /*194f0*/  FFMA.FTZ R2, R63, c[0x0][0x2d0], -R75.reuse ;  /* 0x0000b4003f027a23 */ /* 0x102fe4000001084b */
[----:B------:R-:W-:Y:S06]  /*19500*/  FMUL.FTZ R63, R0, R179 ;  /* 0x000000b3003f7220 */ /* 0x000fec0000410000 */
[----:B------:R1:W-:Y:S01]  /*19510*/  MUFU.EX2 R149, R2 ;  /* 0x0000000200957308 */ /* 0x0003e20000000800 */
[-C--:B------:R-:W-:Y:S07]  /*19520*/  HMMA.16816.F32 R60, R64, R82.reuse, R60 ;  /* 0x00000052403c723c */ /* 0x080fee000000183c */
[C---:B------:R-:W-:Y:S02]  /*19530*/  FMUL.FTZ R64, R69.reuse, R180 ;  /* 0x000000b445407220 */ /* 0x040fe40000410000 */
[----:B------:R-:W-:Y:S03]  /*19540*/  FMUL.FTZ R65, R69, R181 ;  /* 0x000000b545417220 */ /* 0x000fe60000410000 */
[C---:B------:R-:W-:Y:S02]  /*19550*/  FMUL.FTZ R66, R68.reuse, R182 ;  /* 0x000000b644427220 */ /* 0x040fe40000410000 */
[----:B------:R-:W-:Y:S02]  /*19560*/  FMUL.FTZ R67, R68, R183 ;  /* 0x000000b744437220 */ /* 0x000fe40000410000 */
[--C-:B-1----:R-:W-:Y:S05]  /*19570*/  FFMA.FTZ R2, R88, c[0x0][0x2d0], -R96.reuse ;  /* 0x0000b40058027a23 */ /* 0x102fea0000010860 */
        /* <DEDUP_REMOVED lines=8> */
[-C--:B---3--:R-:W-:Y:S01]  /*19600*/  HMMA.16816.F32 R4, R76, R84.reuse, R4 ;  /* 0x000000544c04723c */ /* 0x088fe20000001804 */
[--C-:B-1----:R-:W-:Y:S02]  /*19610*/  FFMA.FTZ R2, R89, c[0x0][0x2d0], -R96.reuse ;  /* 0x0000b40059027a23 */ /* 0x102fe40000010860 */
[----:B------:R-:W1:Y:S05]  /*19620*/  LDSM.16.MT88.4 R88, [R227+0x900] ;  /* 0x00090000e358783b */ /* 0x000e6a0000004200 */
[C---:B------:R-:W-:Y:S01]  /*19630*/  HMMA.16816.F32 R8, R80.reuse, R84, R8 ;  /* 0x000000545008723c */ /* 0x040fe20000001808 */
[----:B------:R3:W-:Y:S07]  /*19640*/  MUFU.EX2 R154, R2 ;  /* 0x00000002009a7308 */ /* 0x0007ee0000000800 */
[-C--:B------:R-:W-:Y:S08]  /*19650*/  HMMA.16816.F32 R12, R80, R86.reuse, R12 ;  /* 0x00000056500c723c */ /* 0x080ff0000000180c */
[C---:B------:R-:W-:Y:S01]  /*19660*/  HMMA.16816.F32 R16, R76.reuse, R86, R16 ;  /* 0x000000564c10723c */ /* 0x040fe20000001810 */
[----:B------:R-:W-:Y:S03]  /*19670*/  LDSM.16.MT88.4 R84, [R226+0x900] ;  /* 0x00090000e254783b */ /* 0x000fe60000004200 */
[--C-:B---3--:R-:W-:Y:S04]  /*19680*/  FFMA.FTZ R2, R93, c[0x0][0x2d0], -R75.reuse ;  /* 0x0000b4005d027a23 */ /* 0x108fe8000001084b */
[----:B------:R3:W-:Y:S01]  /*19690*/  MUFU.EX2 R249, R2 ;  /* 0x0000000200f97308 */ /* 0x0007e20000000800 */
[-C--:B-1----:R-:W-:Y:S08]  /*196a0*/  HMMA.16816.F32 R20, R76, R88.reuse, R20 ;  /* 0x000000584c14723c */ /* 0x082ff00000001814 */
[C---:B------:R-:W-:Y:S01]  /*196b0*/  HMMA.16816.F32 R24, R80.reuse, R88, R24 ;  /* 0x000000585018723c */ /* 0x040fe20000001818 */
[----:B---3--:R-:W-:Y:S07]  /*196c0*/  FFMA.FTZ R2, R94, c[0x0][0x2d0], -R75 ;  /* 0x0000b4005e027a23 */ /* 0x008fee000001084b */
[-C--:B------:R-:W-:Y:S01]  /*196d0*/  HMMA.16816.F32 R28, R80, R90.reuse, R28 ;  /* 0x0000005a501c723c */ /* 0x080fe2000000181c */
[----:B------:R-:W-:Y:S01]  /*196e0*/  FFMA.FTZ R88, R99, c[0x0][0x2d0], -R101 ;  /* 0x0000b40063587a23 */ /* 0x000fe20000010865 */
[----:B------:R1:W-:Y:S06]  /*196f0*/  MUFU.EX2 R248, R2 ;  /* 0x0000000200f87308 */ /* 0x0003ec0000000800 */
[C---:B------:R-:W-:Y:S04]  /*19700*/  HMMA.16816.F32 R32, R76.reuse, R90, R32 ;  /* 0x0000005a4c20723c */ /* 0x040fe80000001820 */
[----:B------:R3:W-:Y:S01]  /*19710*/  MUFU.EX2 R152, R88 ;  /* 0x0000005800987308 */ /* 0x0007e20000000800 */
[--C-:B-1----:R-:W-:Y:S02]  /*19720*/  FFMA.FTZ R2, R92, c[0x0][0x2d0], -R96.reuse ;  /* 0x0000b4005c027a23 */ /* 0x102fe40000010860 */
[----:B------:R-:W1:Y:S07]  /*19730*/  LDSM.16.MT88.4 R92, [R225+0x900] ;  /* 0x00090000e15c783b */ /* 0x000e6e0000004200 */
[----:B------:R2:W-:Y:S01]  /*19740*/  MUFU.EX2 R213, R2 ;  /* 0x0000000200d57308 */ /* 0x0005e20000000800 */
[----:B---3--:R-:W3:Y:S01]  /*19750*/  LDSM.16.MT88.4 R88, [R224+0x1100] ;  /* 0x00110000e058783b */ /* 0x008ee20000004200 */
[----:B--2---:R-:W-:Y:S02]  /*19760*/  FFMA.FTZ R2, R107, c[0x0][0x2d0], -R96 ;  /* 0x0000b4006b027a23 */ /* 0x004fe40000010860 */
[--C-:B------:R-:W-:Y:S06]  /*19770*/  FFMA.FTZ R107, R151, c[0x0][0x2d0], -R75.reuse ;  /* 0x0000b400976b7a23 */ /* 0x100fec000001084b */
[----:B------:R2:W-:Y:S01]  /*19780*/  MUFU.EX2 R218, R2 ;  /* 0x0000000200da7308 */ /* 0x0005e20000000800 */
[-C--:B-1----:R-:W-:Y:S08]  /*19790*/  HMMA.16816.F32 R36, R76, R92.reuse, R36 ;  /* 0x0000005c4c24723c */ /* 0x082ff00000001824 */
[C---:B------:R-:W-:Y:S01]  /*197a0*/  HMMA.16816.F32 R40, R80.reuse, R92, R40 ;  /* 0x0000005c5028723c */ /* 0x040fe20000001828 */
[--C-:B--2---:R-:W-:Y:S07]  /*197b0*/  FFMA.FTZ R2, R97, c[0x0][0x2d0], -R100.reuse ;  /* 0x0000b40061027a23 */ /* 0x104fee0000010864 */
[-C--:B------:R-:W-:Y:S01]  /*197c0*/  HMMA.16816.F32 R44, R80, R94.reuse, R44 ;  /* 0x0000005e502c723c */ /* 0x080fe2000000182c */
[----:B------:R-:W-:Y:S01]  /*197d0*/  FFMA.FTZ R97, R115, c[0x0][0x2d0], -R100 ;  /* 0x0000b40073617a23 */ /* 0x000fe20000010864 */
[----:B------:R1:W-:Y:S02]  /*197e0*/  MUFU.EX2 R153, R2 ;  /* 0x0000000200997308 */ /* 0x0003e40000000800 */
[----:B------:R-:W-:Y:S02]  /*197f0*/  FFMA.FTZ R115, R216, c[0x0][0x2d0], -R96 ;  /* 0x0000b400d8737a23 */ /* 0x000fe40000010860 */
[----:B------:R-:W-:Y:S02]  /*19800*/  IMAD.MOV.U32 R216, RZ, RZ, R124 ;  /* 0x000000ffffd87224 */ /* 0x000fe400078e007c */
[C---:B------:R-:W-:Y:S01]  /*19810*/  HMMA.16816.F32 R48, R76.reuse, R94, R48 ;  /* 0x0000005e4c30723c */ /* 0x040fe20000001830 */
[----:B------:R-:W2:Y:S03]  /*19820*/  LDSM.16.MT88.4 R92, [R227+0x1100] ;  /* 0x00110000e35c783b */ /* 0x000ea60000004200 */
[----:B------:R3:W-:Y:S04]  /*19830*/  MUFU.EX2 R161, R97 ;  /* 0x0000006100a17308 */ /* 0x0007e80000000800 */
[-C--:B------:R-:W-:Y:S08]  /*19840*/  HMMA.16816.F32 R52, R76, R84.reuse, R52 ;  /* 0x000000544c34723c */ /* 0x080ff00000001834 */
[C---:B------:R-:W-:Y:S01]  /*19850*/  HMMA.16816.F32 R56, R80.reuse, R84, R56 ;  /* 0x000000545038723c */ /* 0x040fe20000001838 */
[----:B-1----:R-:W-:Y:S07]  /*19860*/  FFMA.FTZ R2, R98, c[0x0][0x2d0], -R100 ;  /* 0x0000b40062027a23 */ /* 0x002fee0000010864 */
[-C--:B------:R-:W-:Y:S01]  /*19870*/  HMMA.16816.F32 R60, R80, R86.reuse, R60 ;  /* 0x00000056503c723c */ /* 0x080fe2000000183c */
[----:B------:R1:W-:Y:S03]  /*19880*/  MUFU.EX2 R159, R2 ;  /* 0x00000002009f7308 */ /* 0x0003e60000000800 */
[----:B---3--:R-:W-:Y:S03]  /*19890*/  FFMA.FTZ R97, R172, c[0x0][0x2d0], -R75 ;  /* 0x0000b400ac617a23 */ /* 0x008fe6000001084b */
[----:B------:R-:W-:Y:S01]  /*198a0*/  F2FP.PACK_AB R80, R146, R128 ;  /* 0x000000809250723e */ /* 0x000fe200000000ff */
[----:B------:R-:W-:Y:S01]  /*198b0*/  HMMA.16816.F32 R64, R76, R86, R64 ;  /* 0x000000564c40723c */ /* 0x000fe20000001840 */
[----:B------:R-:W-:Y:S01]  /*198c0*/  F2FP.PACK_AB R81, R144, R145 ;  /* 0x000000919051723e */ /* 0x000fe200000000ff */
[----:B------:R-:W3:Y:S02]  /*198d0*/  LDSM.16.MT88.4 R84, [R225+0x1100] ;  /* 0x00110000e154783b */ /* 0x000ee40000004200 */
[----:B------:R-:W-:Y:S02]  /*198e0*/  F2FP.PACK_AB R82, R130, R123 ;  /* 0x0000007b8252723e */ /* 0x000fe400000000ff */
[----:B----4-:R-:W-:Y:S02]  /*198f0*/  F2FP.PACK_AB R83, R131, R124 ;  /* 0x0000007c8353723e */ /* 0x010fe400000000ff */
[----:B------:R-:W-:Y:S04]  /*19900*/  F2FP.PACK_AB R76, R126, R140 ;  /* 0x0000008c7e4c723e */ /* 0x000fe800000000ff */
[----:B------:R-:W-:Y:S02]  /*19910*/  F2FP.PACK_AB R77, R147, R129 ;  /* 0x00000081934d723e */ /* 0x000fe400000000ff */
[----:B------:R-:W-:Y:S02]  /*19920*/  F2FP.PACK_AB R78, R125, R121 ;  /* 0x000000797d4e723e */ /* 0x000fe400000000ff */
[----:B------:R-:W-:Y:S01]  /*19930*/  F2FP.PACK_AB R79, R127, R122 ;  /* 0x0000007a7f4f723e */ /* 0x000fe200000000ff */
[----:B-1----:R-:W-:Y:S02]  /*19940*/  FFMA.FTZ R2, R102, c[0x0][0x2d0], -R101 ;  /* 0x0000b40066027a23 */ /* 0x002fe40000010865 */
[----:B------:R-:W-:Y:S02]  /*19950*/  FFMA.FTZ R102, R223, c[0x0][0x2d0], -R96 ;  /* 0x0000b400df667a23 */ /* 0x000fe40000010860 */
[----:B------:R1:W4:Y:S01]  /*19960*/  MUFU.EX2 R158, R2 ;  /* 0x00000002009e7308 */ /* 0x0003220000000800 */
[----:B------:R-:W-:Y:S01]  /*19970*/  IMAD.MOV.U32 R223, RZ, RZ, R131 ;  /* 0x000000ffffdf7224 */ /* 0x000fe200078e0083 */
[-C--:B------:R-:W-:Y:S08]  /*19980*/  HMMA.16816.F32 R4, R76, R88.reuse, R4 ;  /* 0x000000584c04723c */ /* 0x080ff00000001804 */
[C---:B------:R-:W-:Y:S08]  /*19990*/  HMMA.16816.F32 R8, R80.reuse, R88, R8 ;  /* 0x000000585008723c */ /* 0x040ff00000001808 */
[-C--:B------:R-:W-:Y:S01]  /*199a0*/  HMMA.16816.F32 R12, R80, R90.reuse, R12 ;  /* 0x0000005a500c723c */ /* 0x080fe2000000180c */
[--C-:B-1----:R-:W-:Y:S07]  /*199b0*/  FFMA.FTZ R2, R105, c[0x0][0x2d0], -R100.reuse ;  /* 0x0000b40069027a23 */ /* 0x102fee0000010864 */
[C---:B------:R-:W-:Y:S01]  /*199c0*/  HMMA.16816.F32 R16, R76.reuse, R90, R16 ;  /* 0x0000005a4c10723c */ /* 0x040fe20000001810 */
[----:B------:R-:W1:Y:S01]  /*199d0*/  LDSM.16.MT88.4 R88, [R226+0x1100] ;  /* 0x00110000e258783b */ /* 0x000e620000004200 */
[----:B------:R3:W-:Y:S02]  /*199e0*/  MUFU.EX2 R157, R2 ;  /* 0x00000002009d7308 */ /* 0x0007e40000000800 */
[----:B------:R-:W-:Y:S04]  /*199f0*/  FFMA.FTZ R105, R219, c[0x0][0x2d0], -R101 ;  /* 0x0000b400db697a23 */ /* 0x000fe80000010865 */
[-C--:B--2---:R-:W-:Y:S08]  /*19a00*/  HMMA.16816.F32 R20, R76, R92.reuse, R20 ;  /* 0x0000005c4c14723c */ /* 0x084ff00000001814 */
[C---:B------:R-:W-:Y:S08]  /*19a10*/  HMMA.16816.F32 R24, R80.reuse, R92, R24 ;  /* 0x0000005c5018723c */ /* 0x040ff00000001818 */
[-C--:B------:R-:W-:Y:S01]  /*19a20*/  HMMA.16816.F32 R28, R80, R94.reuse, R28 ;  /* 0x0000005e501c723c */ /* 0x080fe2000000181c */
[----:B---3--:R-:W-:Y:S03]  /*19a30*/  FFMA.FTZ R2, R106, c[0x0][0x2d0], -R100 ;  /* 0x0000b4006a027a23 */ /* 0x008fe60000010864 */
[--C-:B------:R-:W-:Y:S04]  /*19a40*/  FFMA.FTZ R106, R222, c[0x0][0x2d0], -R96.reuse ;  /* 0x0000b400de6a7a23 */ /* 0x100fe80000010860 */
[C---:B------:R-:W-:Y:S01]  /*19a50*/  HMMA.16816.F32 R32, R76.reuse, R94, R32 ;  /* 0x0000005e4c20723c */ /* 0x040fe20000001820 */
[----:B------:R2:W3:Y:S01]  /*19a60*/  MUFU.EX2 R203, R2 ;  /* 0x0000000200cb7308 */ /* 0x0004e20000000800 */
[----:B------:R-:W-:Y:S02]  /*19a70*/  LDSM.16.MT88.4 R92, [R227+0x1900] ;  /* 0x00190000e35c783b */ /* 0x000fe40000004200 */
[----:B------:R-:W-:Y:S04]  /*19a80*/  IMAD.MOV.U32 R222, RZ, RZ, R127 ;  /* 0x000000ffffde7224 */ /* 0x000fe800078e007f */
[-C--:B------:R-:W-:Y:S08]  /*19a90*/  HMMA.16816.F32 R36, R76, R84.reuse, R36 ;  /* 0x000000544c24723c */ /* 0x080ff00000001824 */
[C---:B------:R-:W-:Y:S08]  /*19aa0*/  HMMA.16816.F32 R40, R80.reuse, R84, R40 ;  /* 0x000000545028723c */ /* 0x040ff00000001828 */
[-C--:B------:R-:W-:Y:S01]  /*19ab0*/  HMMA.16816.F32 R44, R80, R86.reuse, R44 ;  /* 0x00000056502c723c */ /* 0x080fe2000000182c */
[----:B--2---:R-:W-:Y:S03]  /*19ac0*/  FFMA.FTZ R2, R103, c[0x0][0x2d0], -R101 ;  /* 0x0000b40067027a23 */ /* 0x004fe60000010865 */
[----:B------:R-:W-:Y:S01]  /*19ad0*/  FFMA.FTZ R103, R168, c[0x0][0x2d0], -R75 ;  /* 0x0000b400a8677a23 */ /* 0x000fe2000001084b */
[----:B------:R2:W-:Y:S03]  /*19ae0*/  MUFU.EX2 R156, R2 ;  /* 0x00000002009c7308 */ /* 0x0005e60000000800 */
[C---:B------:R-:W-:Y:S01]  /*19af0*/  HMMA.16816.F32 R48, R76.reuse, R86, R48 ;  /* 0x000000564c30723c */ /* 0x040fe20000001830 */
[----:B------:R-:W3:Y:S07]  /*19b00*/  LDSM.16.MT88.4 R84, [R224+0x1900] ;  /* 0x00190000e054783b */ /* 0x000eee0000004200 */
[-C--:B-1----:R-:W-:Y:S08]  /*19b10*/  HMMA.16816.F32 R52, R76, R88.reuse, R52 ;  /* 0x000000584c34723c */ /* 0x082ff00000001834 */
[C---:B------:R-:W-:Y:S01]  /*19b20*/  HMMA.16816.F32 R56, R80.reuse, R88, R56 ;  /* 0x000000585038723c */ /* 0x040fe20000001838 */
[----:B--2---:R-:W-:Y:S03]  /*19b30*/  FFMA.FTZ R2, R104, c[0x0][0x2d0], -R101 ;  /* 0x0000b40068027a23 */ /* 0x004fe60000010865 */
[--C-:B------:R-:W-:Y:S04]  /*19b40*/  FFMA.FTZ R104, R167, c[0x0][0x2d0], -R75.reuse ;  /* 0x0000b400a7687a23 */ /* 0x100fe8000001084b */
[-C--:B------:R-:W-:Y:S01]  /*19b50*/  HMMA.16816.F32 R60, R80, R90.reuse, R60 ;  /* 0x0000005a503c723c */ /* 0x080fe2000000183c */
[----:B------:R1:W2:Y:S06]  /*19b60*/  MUFU.EX2 R202, R2 ;  /* 0x0000000200ca7308 */ /* 0x0002ac0000000800 */
[----:B------:R-:W-:Y:S01]  /*19b70*/  FFMA.FTZ R80, R243, c[0x0][0x2d0], -R96 ;  /* 0x0000b400f3507a23 */ /* 0x000fe20000010860 */
[----:B------:R-:W-:Y:S01]  /*19b80*/  HMMA.16816.F32 R64, R76, R90, R64 ;  /* 0x0000005a4c40723c */ /* 0x000fe20000001840 */
[----:B------:R-:W-:Y:S01]  /*19b90*/  IMAD.MOV.U32 R243, RZ, RZ, R148 ;  /* 0x000000fffff37224 */ /* 0x000fe200078e0094 */
[----:B------:R-:W2:Y:S02]  /*19ba0*/  LDSM.16.MT88.4 R88, [R225+0x1900] ;  /* 0x00190000e158783b */ /* 0x000ea40000004200 */
[----:B------:R-:W-:Y:S01]  /*19bb0*/  IMAD.MOV.U32 R148, RZ, RZ, R134 ;  /* 0x000000ffff947224 */ /* 0x000fe200078e0086 */
[----:B----4-:R-:W-:Y:S01]  /*19bc0*/  F2FP.PACK_AB R81, R158, R152 ;  /* 0x000000989e51723e */ /* 0x010fe200000000ff */
[----:B------:R-:W-:Y:S01]  /*19bd0*/  IMAD.MOV.U32 R134, RZ, RZ, R132 ;  /* 0x000000ffff867224 */ /* 0x000fe200078e0084 */
[----:B------:R-:W-:Y:S01]  /*19be0*/  F2FP.PACK_AB R77, R154, R155 ;  /* 0x0000009b9a4d723e */ /* 0x000fe200000000ff */
[----:B------:R-:W-:Y:S01]  /*19bf0*/  IMAD.MOV.U32 R132, RZ, RZ, R118 ;  /* 0x000000ffff847224 */ /* 0x000fe200078e0076 */
[----:B------:R-:W-:Y:S01]  /*19c00*/  F2FP.PACK_AB R78, R248, R249 ;  /* 0x000000f9f84e723e */ /* 0x000fe200000000ff */
[----:B------:R-:W4:Y:S02]  /*19c10*/  LDL.LU R118, [R1+0x2c] ;  /* 0x00002c0001767983 */ /* 0x000f240000300800 */
[----:B------:R-:W-:Y:S02]  /*19c20*/  F2FP.PACK_AB R79, R218, R213 ;  /* 0x000000d5da4f723e */ /* 0x000fe400000000ff */
[----:B---3--:R-:W-:Y:S01]  /*19c30*/  F2FP.PACK_AB R82, R203, R157 ;  /* 0x0000009dcb52723e */ /* 0x008fe200000000ff */
[----:B-1----:R-:W-:Y:S01]  /*19c40*/  FFMA.FTZ R2, R187, c[0x0][0x2d0], -R75 ;  /* 0x0000b400bb027a23 */ /* 0x002fe2000001084b */
[----:B--2---:R-:W-:Y:S01]  /*19c50*/  F2FP.PACK_AB R83, R202, R156 ;  /* 0x0000009cca53723e */ /* 0x004fe200000000ff */
[----:B------:R1:W-:Y:S10]  /*19c60*/  MUFU.EX2 R187, R102 ;  /* 0x0000006600bb7308 */ /* 0x0003f40000000800 */
[----:B------:R2:W-:Y:S01]  /*19c70*/  MUFU.EX2 R163, R2 ;  /* 0x0000000200a37308 */ /* 0x0005e20000000800 */
[----:B-1----:R-:W-:Y:S02]  /*19c80*/  FFMA.FTZ R102, R245, c[0x0][0x2d0], -R100 ;  /* 0x0000b400f5667a23 */ /* 0x002fe40000010864 */
[----:B------:R-:W-:Y:S07]  /*19c90*/  IMAD.MOV.U32 R245, RZ, RZ, R129 ;  /* 0x000000fffff57224 */ /* 0x000fee00078e0081 */
[----:B------:R-:W-:Y:S01]  /*19ca0*/  MUFU.EX2 R102, R102 ;  /* 0x0000006600667308 */ /* 0x000fe20000000800 */
[--C-:B--2---:R-:W-:Y:S09]  /*19cb0*/  FFMA.FTZ R2, R188, c[0x0][0x2d0], -R75.reuse ;  /* 0x0000b400bc027a23 */ /* 0x104ff2000001084b */
[----:B------:R1:W-:Y:S10]  /*19cc0*/  MUFU.EX2 R201, R2 ;  /* 0x0000000200c97308 */ /* 0x0003f40000000800 */
[----:B------:R2:W-:Y:S01]  /*19cd0*/  MUFU.EX2 R188, R103 ;  /* 0x0000006700bc7308 */ /* 0x0005e20000000800 */
[----:B-1----:R-:W-:Y:S09]  /*19ce0*/  FFMA.FTZ R2, R113, c[0x0][0x2d0], -R96 ;  /* 0x0000b40071027a23 */ /* 0x002ff20000010860 */
[----:B------:R1:W-:Y:S01]  /*19cf0*/  MUFU.EX2 R162, R2 ;  /* 0x0000000200a27308 */ /* 0x0003e20000000800 */
[----:B--2---:R-:W-:Y:S02]  /*19d00*/  FFMA.FTZ R103, R251, c[0x0][0x2d0], -R100 ;  /* 0x0000b400fb677a23 */ /* 0x004fe40000010864 */
[----:B------:R-:W-:Y:S07]  /*19d10*/  IMAD.MOV.U32 R251, RZ, RZ, R128 ;  /* 0x000000fffffb7224 */ /* 0x000fee00078e0080 */
[----:B------:R-:W2:Y:S01]  /*19d20*/  MUFU.EX2 R103, R103 ;  /* 0x0000006700677308 */ /* 0x000ea20000000800 */
[--C-:B-1----:R-:W-:Y:S09]  /*19d30*/  FFMA.FTZ R2, R184, c[0x0][0x2d0], -R96.reuse ;  /* 0x0000b400b8027a23 */ /* 0x102ff20000010860 */
[----:B------:R1:W-:Y:S01]  /*19d40*/  MUFU.EX2 R200, R2 ;  /* 0x0000000200c87308 */ /* 0x0003e20000000800 */
[----:B--2---:R-:W-:Y:S01]  /*19d50*/  F2FP.PACK_AB R176, R102, R103 ;  /* 0x0000006766b0723e */ /* 0x004fe200000000ff */
[--C-:B-1----:R-:W-:Y:S08]  /*19d60*/  FFMA.FTZ R2, R192, c[0x0][0x2d0], -R75.reuse ;  /* 0x0000b400c0027a23 */ /* 0x102ff0000001084b */
[----:B------:R1:W-:Y:S02]  /*19d70*/  MUFU.EX2 R198, R2 ;  /* 0x0000000200c67308 */ /* 0x0003e40000000800 */
[----:B-1----:R-:W-:Y:S08]  /*19d80*/  FFMA.FTZ R2, R194, c[0x0][0x2d0], -R75 ;  /* 0x0000b400c2027a23 */ /* 0x002ff0000001084b */
[----:B------:R1:W-:Y:S02]  /*19d90*/  MUFU.EX2 R199, R2 ;  /* 0x0000000200c77308 */ /* 0x0003e40000000800 */
[--C-:B-1----:R-:W-:Y:S08]  /*19da0*/  FFMA.FTZ R2, R189, c[0x0][0x2d0], -R96.reuse ;  /* 0x0000b400bd027a23 */ /* 0x102ff00000010860 */
[----:B------:R-:W-:Y:S10]  /*19db0*/  MUFU.EX2 R189, R97 ;  /* 0x0000006100bd7308 */ /* 0x000ff40000000800 */
[----:B------:R1:W-:Y:S02]  /*19dc0*/  MUFU.EX2 R197, R2 ;  /* 0x0000000200c57308 */ /* 0x0003e40000000800 */
[----:B-1----:R-:W-:Y:S08]  /*19dd0*/  FFMA.FTZ R2, R190, c[0x0][0x2d0], -R96 ;  /* 0x0000b400be027a23 */ /* 0x002ff00000010860 */
[----:B------:R1:W-:Y:S10]  /*19de0*/  MUFU.EX2 R190, R80 ;  /* 0x0000005000be7308 */ /* 0x0003f40000000800 */
[----:B------:R2:W-:Y:S01]  /*19df0*/  MUFU.EX2 R196, R2 ;  /* 0x0000000200c47308 */ /* 0x0005e20000000800 */
[----:B-1----:R-:W-:Y:S01]  /*19e00*/  F2FP.PACK_AB R80, R159, R153 ;  /* 0x000000999f50723e */ /* 0x002fe200000000ff */
[----:B--2---:R-:W-:Y:S08]  /*19e10*/  FFMA.FTZ R2, R186, c[0x0][0x2d0], -R100 ;  /* 0x0000b400ba027a23 */ /* 0x004ff00000010864 */
[----:B------:R1:W-:Y:S02]  /*19e20*/  MUFU.EX2 R195, R2 ;  /* 0x0000000200c37308 */ /* 0x0003e40000000800 */
[----:B-1----:R-:W-:Y:S08]  /*19e30*/  FFMA.FTZ R2, R111, c[0x0][0x2d0], -R101 ;  /* 0x0000b4006f027a23 */ /* 0x002ff00000010865 */
[----:B------:R1:W-:Y:S01]  /*19e40*/  MUFU.EX2 R160, R2 ;  /* 0x0000000200a07308 */ /* 0x0003e20000000800 */
[----:B----4-:R-:W-:Y:S04]  /*19e50*/  FFMA.FTZ R69, R69, R118, R220 ;  /* 0x0000007645457223 */ /* 0x010fe800000100dc */
[----:B------:R-:W-:Y:S02]  /*19e60*/  FADD.FTZ R69, R250, R69 ;  /* 0x00000045fa457221 */ /* 0x000fe40000010000 */
[--C-:B-1----:R-:W-:Y:S02]  /*19e70*/  FFMA.FTZ R2, R112, c[0x0][0x2d0], -R101.reuse ;  /* 0x0000b40070027a23 */ /* 0x102fe40000010865 */
[----:B------:R-:W-:Y:S02]  /*19e80*/  FFMA.FTZ R112, R215, c[0x0][0x2d0], -R100 ;  /* 0x0000b400d7707a23 */ /* 0x000fe40000010864 */
[----:B------:R1:W2:Y:S01]  /*19e90*/  MUFU.EX2 R194, R2 ;  /* 0x0000000200c27308 */ /* 0x0002a20000000800 */
[----:B------:R-:W-:Y:S02]  /*19ea0*/  IMAD.MOV.U32 R215, RZ, RZ, R166 ;  /* 0x000000ffffd77224 */ /* 0x000fe400078e00a6 */
[--C-:B-1----:R-:W-:Y:S07]  /*19eb0*/  FFMA.FTZ R2, R191, c[0x0][0x2d0], -R100.reuse ;  /* 0x0000b400bf027a23 */ /* 0x102fee0000010864 */
[----:B------:R1:W-:Y:S02]  /*19ec0*/  MUFU.EX2 R192, R2 ;  /* 0x0000000200c07308 */ /* 0x0003e40000000800 */
[----:B-1----:R-:W-:Y:S08]  /*19ed0*/  FFMA.FTZ R2, R193, c[0x0][0x2d0], -R100 ;  /* 0x0000b400c1027a23 */ /* 0x002ff00000010864 */
[----:B------:R1:W3:Y:S02]  /*19ee0*/  MUFU.EX2 R193, R2 ;  /* 0x0000000200c17308 */ /* 0x0002e40000000800 */
[--C-:B-1----:R-:W-:Y:S08]  /*19ef0*/  FFMA.FTZ R2, R185, c[0x0][0x2d0], -R101.reuse ;  /* 0x0000b400b9027a23 */ /* 0x102ff00000010865 */
[----:B------:R1:W-:Y:S02]  /*19f00*/  MUFU.EX2 R171, R2 ;  /* 0x0000000200ab7308 */ /* 0x0003e40000000800 */
[----:B-1----:R-:W-:Y:S02]  /*19f10*/  FFMA.FTZ R2, R114, c[0x0][0x2d0], -R101 ;  /* 0x0000b40072027a23 */ /* 0x002fe40000010865 */
[----:B------:R-:W4:Y:S06]  /*19f20*/  LDL.LU R114, [R1+0x30] ;  /* 0x0000300001727983 */ /* 0x000f2c0000300800 */
[----:B------:R1:W1:Y:S01]  /*19f30*/  MUFU.EX2 R170, R2 ;  /* 0x0000000200aa7308 */ /* 0x0002620000000800 */
[----:B------:R-:W4:Y:S04]  /*19f40*/  LDL.LU R113, [R1+0x38] ;  /* 0x0000380001717983 */ /* 0x000f280000300800 */
[----:B------:R-:W4:Y:S01]  /*19f50*/  LDL.LU R111, [R1+0x34] ;  /* 0x00003400016f7983 */ /* 0x000f220000300800 */
[--C-:B-1----:R-:W-:Y:S04]  /*19f60*/  FFMA.FTZ R2, R169, c[0x0][0x2d0], -R75.reuse ;  /* 0x0000b400a9027a23 */ /* 0x102fe8000001084b */
[----:B------:R1:W-:Y:S02]  /*19f70*/  MUFU.EX2 R169, R2 ;  /* 0x0000000200a97308 */ /* 0x0003e40000000800 */
[--C-:B-1----:R-:W-:Y:S02]  /*19f80*/  FFMA.FTZ R2, R173, c[0x0][0x2d0], -R75.reuse ;  /* 0x0000b400ad027a23 */ /* 0x102fe4000001084b */
[----:B------:R-:W-:Y:S06]  /*19f90*/  FFMA.FTZ R75, R150, c[0x0][0x2d0], -R75 ;  /* 0x0000b400964b7a23 */ /* 0x000fec000001084b */
[----:B------:R1:W-:Y:S01]  /*19fa0*/  MUFU.EX2 R191, R2 ;  /* 0x0000000200bf7308 */ /* 0x0003e20000000800 */
[----:B------:R-:W-:Y:S02]  /*19fb0*/  IMAD.MOV.U32 R150, RZ, RZ, R109 ;  /* 0x000000ffff967224 */ /* 0x000fe400078e006d */
[--C-:B------:R-:W-:Y:S02]  /*19fc0*/  FFMA.FTZ R109, R212, c[0x0][0x2d0], -R96.reuse ;  /* 0x0000b400d46d7a23 */ /* 0x100fe40000010860 */
[----:B------:R-:W-:Y:S05]  /*19fd0*/  IMAD.MOV.U32 R212, RZ, RZ, R125 ;  /* 0x000000ffffd47224 */ /* 0x000fea00078e007d */
[----:B------:R-:W-:Y:S01]  /*19fe0*/  MUFU.EX2 R109, R109 ;  /* 0x0000006d006d7308 */ /* 0x000fe20000000800 */
[----:B-1----:R-:W-:Y:S02]  /*19ff0*/  FFMA.FTZ R2, R217, c[0x0][0x2d0], -R96 ;  /* 0x0000b400d9027a23 */ /* 0x002fe40000010860 */
[----:B------:R-:W-:Y:S07]  /*1a000*/  IMAD.MOV.U32 R217, RZ, RZ, R149 ;  /* 0x000000ffffd97224 */ /* 0x000fee00078e0095 */
[----:B------:R1:W-:Y:S01]  /*1a010*/  MUFU.EX2 R168, R2 ;  /* 0x0000000200a87308 */ /* 0x0003e20000000800 */
[----:B------:R-:W-:Y:S01]  /*1a020*/  IMAD.MOV.U32 R149, RZ, RZ, R135 ;  /* 0x000000ffff957224 */ /* 0x000fe200078e0087 */
[----:B------:R-:W-:Y:S01]  /*1a030*/  F2FP.PACK_AB R76, R217, R243 ;  /* 0x000000f3d94c723e */ /* 0x000fe200000000ff */
[----:B------:R-:W-:Y:S02]  /*1a040*/  IMAD.MOV.U32 R135, RZ, RZ, R133 ;  /* 0x000000ffff877224 */ /* 0x000fe400078e0085 */
[----:B------:R-:W-:Y:S02]  /*1a050*/  IMAD.MOV.U32 R133, RZ, RZ, R120 ;  /* 0x000000ffff857224 */ /* 0x000fe400078e0078 */
[--C-:B------:R-:W-:Y:S02]  /*1a060*/  FFMA.FTZ R120, R211, c[0x0][0x2d0], -R96.reuse ;  /* 0x0000b400d3787a23 */ /* 0x100fe40000010860 */
[-C--:B------:R-:W-:Y:S01]  /*1a070*/  HMMA.16816.F32 R4, R76, R84.reuse, R4 ;  /* 0x000000544c04723c */ /* 0x080fe20000001804 */
[----:B------:R-:W-:Y:S07]  /*1a080*/  IMAD.MOV.U32 R211, RZ, RZ, R123 ;  /* 0x000000ffffd37224 */ /* 0x000fee00078e007b */
[C---:B------:R-:W-:Y:S01]  /*1a090*/  HMMA.16816.F32 R8, R80.reuse, R84, R8 ;  /* 0x000000545008723c */ /* 0x040fe20000001808 */
[----:B-1----:R-:W-:Y:S07]  /*1a0a0*/  FFMA.FTZ R2, R244, c[0x0][0x2d0], -R96 ;  /* 0x0000b400f4027a23 */ /* 0x002fee0000010860 */
[-C--:B------:R-:W-:Y:S01]  /*1a0b0*/  HMMA.16816.F32 R12, R80, R86.reuse, R12 ;  /* 0x00000056500c723c */ /* 0x080fe2000000180c */
[----:B------:R-:W1:Y:S01]  /*1a0c0*/  LDSM.16.MT88.4 R96, [R226+0x1900] ;  /* 0x00190000e260783b */ /* 0x000e620000004200 */
[----:B------:R2:W-:Y:S02]  /*1a0d0*/  MUFU.EX2 R186, R2 ;  /* 0x0000000200ba7308 */ /* 0x0005e40000000800 */
[----:B------:R-:W-:Y:S04]  /*1a0e0*/  IMAD.MOV.U32 R244, RZ, RZ, R130 ;  /* 0x000000fffff47224 */ /* 0x000fe800078e0082 */
[C---:B------:R-:W-:Y:S01]  /*1a0f0*/  HMMA.16816.F32 R16, R76.reuse, R86, R16 ;  /* 0x000000564c10723c */ /* 0x040fe20000001810 */
[----:B------:R-:W1:Y:S07]  /*1a100*/  LDSM.16.MT88.4 R84, [R224+0x2100] ;  /* 0x00210000e054783b */ /* 0x000e6e0000004200 */
[-C--:B------:R-:W-:Y:S08]  /*1a110*/  HMMA.16816.F32 R20, R76, R92.reuse, R20 ;  /* 0x0000005c4c14723c */ /* 0x080ff00000001814 */
[C---:B------:R-:W-:Y:S01]  /*1a120*/  HMMA.16816.F32 R24, R80.reuse, R92, R24 ;  /* 0x0000005c5018723c */ /* 0x040fe20000001818 */
[----:B--2---:R-:W-:Y:S03]  /*1a130*/  FFMA.FTZ R2, R252, c[0x0][0x2d0], -R100 ;  /* 0x0000b400fc027a23 */ /* 0x004fe60000010864 */
[----:B------:R-:W-:Y:S04]  /*1a140*/  IMAD.MOV.U32 R252, RZ, RZ, R122 ;  /* 0x000000fffffc7224 */ /* 0x000fe800078e007a */
[-C--:B------:R-:W-:Y:S01]  /*1a150*/  HMMA.16816.F32 R28, R80, R94.reuse, R28 ;  /* 0x0000005e501c723c */ /* 0x080fe2000000181c */
[----:B------:R2:W-:Y:S07]  /*1a160*/  MUFU.EX2 R175, R2 ;  /* 0x0000000200af7308 */ /* 0x0005ee0000000800 */
[C---:B------:R-:W-:Y:S01]  /*1a170*/  HMMA.16816.F32 R32, R76.reuse, R94, R32 ;  /* 0x0000005e4c20723c */ /* 0x040fe20000001820 */
[----:B------:R-:W-:Y:S07]  /*1a180*/  LDSM.16.MT88.4 R92, [R225+0x2100] ;  /* 0x00210000e15c783b */ /* 0x000fee0000004200 */
[-C--:B------:R-:W-:Y:S08]  /*1a190*/  HMMA.16816.F32 R36, R76, R88.reuse, R36 ;  /* 0x000000584c24723c */ /* 0x080ff00000001824 */
[C---:B------:R-:W-:Y:S01]  /*1a1a0*/  HMMA.16816.F32 R40, R80.reuse, R88, R40 ;  /* 0x000000585028723c */ /* 0x040fe20000001828 */
[----:B--2---:R-:W-:Y:S03]  /*1a1b0*/  FFMA.FTZ R2, R247, c[0x0][0x2d0], -R100 ;  /* 0x0000b400f7027a23 */ /* 0x004fe60000010864 */
[----:B------:R-:W-:Y:S01]  /*1a1c0*/  IMAD.MOV.U32 R247, RZ, RZ, R121 ;  /* 0x000000fffff77224 */ /* 0x000fe200078e0079 */
[----:B------:R2:W-:Y:S03]  /*1a1d0*/  MUFU.EX2 R174, R2 ;  /* 0x0000000200ae7308 */ /* 0x0005e60000000800 */
[-C--:B------:R-:W-:Y:S08]  /*1a1e0*/  HMMA.16816.F32 R44, R80, R90.reuse, R44 ;  /* 0x0000005a502c723c */ /* 0x080ff0000000182c */
[C---:B------:R-:W-:Y:S01]  /*1a1f0*/  HMMA.16816.F32 R48, R76.reuse, R90, R48 ;  /* 0x0000005a4c30723c */ /* 0x040fe20000001830 */
[----:B------:R-:W4:Y:S07]  /*1a200*/  LDSM.16.MT88.4 R88, [R227+0x2100] ;  /* 0x00210000e358783b */ /* 0x000f2e0000004200 */
[-C--:B-1----:R-:W-:Y:S01]  /*1a210*/  HMMA.16816.F32 R52, R76, R96.reuse, R52 ;  /* 0x000000604c34723c */ /* 0x082fe20000001834 */
[--C-:B--2---:R-:W-:Y:S03]  /*1a220*/  FFMA.FTZ R2, R206, c[0x0][0x2d0], -R101.reuse ;  /* 0x0000b400ce027a23 */ /* 0x104fe60000010865 */
[----:B------:R-:W-:Y:S04]  /*1a230*/  IMAD.MOV.U32 R206, RZ, RZ, R126 ;  /* 0x000000ffffce7224 */ /* 0x000fe800078e007e */
[C---:B------:R-:W-:Y:S01]  /*1a240*/  HMMA.16816.F32 R56, R80.reuse, R96, R56 ;  /* 0x000000605038723c */ /* 0x040fe20000001838 */
[----:B------:R1:W-:Y:S07]  /*1a250*/  MUFU.EX2 R173, R2 ;  /* 0x0000000200ad7308 */ /* 0x0003ee0000000800 */
[-C--:B------:R-:W-:Y:S07]  /*1a260*/  HMMA.16816.F32 R60, R80, R98.reuse, R60 ;  /* 0x00000062503c723c */ /* 0x080fee000000183c */
[--C-:B------:R-:W-:Y:S01]  /*1a270*/  FFMA.FTZ R80, R221, c[0x0][0x2d0], -R101.reuse ;  /* 0x0000b400dd507a23 */ /* 0x100fe20000010865 */
[----:B------:R-:W-:Y:S01]  /*1a280*/  HMMA.16816.F32 R64, R76, R98, R64 ;  /* 0x000000624c40723c */ /* 0x000fe20000001840 */
[----:B------:R-:W-:Y:S01]  /*1a290*/  F2FP.PACK_AB R81, R194, R160 ;  /* 0x000000a0c251723e */ /* 0x000fe200000000ff */
[----:B------:R-:W2:Y:S02]  /*1a2a0*/  LDSM.16.MT88.4 R96, [R226+0x2100] ;  /* 0x00210000e260783b */ /* 0x000ea40000004200 */
[----:B---3--:R-:W-:Y:S02]  /*1a2b0*/  F2FP.PACK_AB R82, R193, R192 ;  /* 0x000000c0c152723e */ /* 0x008fe400000000ff */
[----:B------:R-:W-:Y:S02]  /*1a2c0*/  F2FP.PACK_AB R83, R170, R171 ;  /* 0x000000abaa53723e */ /* 0x000fe400000000ff */
[----:B------:R-:W-:Y:S01]  /*1a2d0*/  F2FP.PACK_AB R76, R201, R163 ;  /* 0x000000a3c94c723e */ /* 0x000fe200000000ff */
[--C-:B-1----:R-:W-:Y:S03]  /*1a2e0*/  FFMA.FTZ R2, R108, c[0x0][0x2d0], -R101.reuse ;  /* 0x0000b4006c027a23 */ /* 0x102fe60000010865 */
[----:B------:R-:W-:Y:S01]  /*1a2f0*/  F2FP.PACK_AB R77, R200, R162 ;  /* 0x000000a2c84d723e */ /* 0x000fe200000000ff */
[----:B------:R1:W-:Y:S01]  /*1a300*/  MUFU.EX2 R172, R2 ;  /* 0x0000000200ac7308 */ /* 0x0003e20000000800 */
[----:B------:R-:W-:Y:S01]  /*1a310*/  F2FP.PACK_AB R78, R199, R198 ;  /* 0x000000c6c74e723e */ /* 0x000fe200000000ff */
[----:B------:R-:W-:Y:S01]  /*1a320*/  FFMA.FTZ R108, R214, c[0x0][0x2d0], -R101 ;  /* 0x0000b400d66c7a23 */ /* 0x000fe20000010865 */
[----:B------:R-:W-:Y:S07]  /*1a330*/  F2FP.PACK_AB R79, R196, R197 ;  /* 0x000000c5c44f723e */ /* 0x000fee00000000ff */
[-C--:B------:R-:W-:Y:S01]  /*1a340*/  HMMA.16816.F32 R4, R76, R84.reuse, R4 ;  /* 0x000000544c04723c */ /* 0x080fe20000001804 */
[----:B-1----:R-:W-:Y:S02]  /*1a350*/  FFMA.FTZ R2, R150, c[0x0][0x2d0], -R100 ;  /* 0x0000b40096027a23 */ /* 0x002fe40000010864 */
[----:B------:R-:W-:Y:S02]  /*1a360*/  IMAD.MOV.U32 R150, RZ, RZ, R116 ;  /* 0x000000ffff967224 */ /* 0x000fe400078e0074 */
[----:B------:R1:W-:Y:S10]  /*1a370*/  MUFU.EX2 R116, R80 ;  /* 0x0000005000747308 */ /* 0x0003f40000000800 */
[----:B------:R3:W-:Y:S01]  /*1a380*/  MUFU.EX2 R185, R2 ;  /* 0x0000000200b97308 */ /* 0x0007e20000000800 */
[----:B-1----:R-:W-:Y:S07]  /*1a390*/  F2FP.PACK_AB R80, R195, R161 ;  /* 0x000000a1c350723e */ /* 0x002fee00000000ff */
[C---:B------:R-:W-:Y:S01]  /*1a3a0*/  HMMA.16816.F32 R8, R80.reuse, R84, R8 ;  /* 0x000000545008723c */ /* 0x040fe20000001808 */
[--C-:B---3--:R-:W-:Y:S02]  /*1a3b0*/  FFMA.FTZ R2, R117, c[0x0][0x2d0], -R100.reuse ;  /* 0x0000b40075027a23 */ /* 0x108fe40000010864 */
[----:B------:R-:W-:Y:S02]  /*1a3c0*/  FFMA.FTZ R100, R208, c[0x0][0x2d0], -R100 ;  /* 0x0000b400d0647a23 */ /* 0x000fe40000010864 */
[----:B------:R-:W-:Y:S03]  /*1a3d0*/  IMAD.MOV.U32 R208, RZ, RZ, R165 ;  /* 0x000000ffffd07224 */ /* 0x000fe600078e00a5 */
[-C--:B------:R-:W-:Y:S01]  /*1a3e0*/  HMMA.16816.F32 R12, R80, R86.reuse, R12 ;  /* 0x00000056500c723c */ /* 0x080fe2000000180c */
[----:B------:R1:W-:Y:S03]  /*1a3f0*/  MUFU.EX2 R184, R2 ;  /* 0x0000000200b87308 */ /* 0x0003e60000000800 */
[----:B----4-:R-:W-:Y:S02]  /*1a400*/  FFMA.FTZ R68, R68, R114, R207 ;  /* 0x0000007244447223 */ /* 0x010fe400000100cf */
[--C-:B------:R-:W-:Y:S02]  /*1a410*/  FFMA.FTZ R117, R209, c[0x0][0x2d0], -R101.reuse ;  /* 0x0000b400d1757a23 */ /* 0x100fe40000010865 */
[C---:B------:R-:W-:Y:S01]  /*1a420*/  HMMA.16816.F32 R16, R76.reuse, R86, R16 ;  /* 0x000000564c10723c */ /* 0x040fe20000001810 */
[----:B------:R-:W3:Y:S02]  /*1a430*/  LDSM.16.MT88.4 R84, [R224+0x2900] ;  /* 0x00290000e054783b */ /* 0x000ee40000004200 */
[----:B------:R-:W-:Y:S01]  /*1a440*/  MUFU.EX2 R100, R100 ;  /* 0x0000006400647308 */ /* 0x000fe20000000800 */
[----:B------:R-:W-:Y:S04]  /*1a450*/  FFMA.FTZ R0, R0, R111, R204 ;  /* 0x0000006f00007223 */ /* 0x000fe800000100cc */
[-C--:B------:R-:W-:Y:S01]  /*1a460*/  HMMA.16816.F32 R20, R76, R88.reuse, R20 ;  /* 0x000000584c14723c */ /* 0x080fe20000001814 */
[----:B------:R-:W-:Y:S04]  /*1a470*/  FADD.FTZ R0, R149, R0 ;  /* 0x0000000095007221 */ /* 0x000fe80000010000 */
[----:B------:R-:W-:Y:S03]  /*1a480*/  MUFU.EX2 R114, R104 ;  /* 0x0000006800727308 */ /* 0x000fe60000000800 */
[C---:B------:R-:W-:Y:S01]  /*1a490*/  HMMA.16816.F32 R24, R80.reuse, R88, R24 ;  /* 0x000000585018723c */ /* 0x040fe20000001818 */
[--C-:B-1----:R-:W-:Y:S03]  /*1a4a0*/  FFMA.FTZ R2, R246, c[0x0][0x2d0], -R101.reuse ;  /* 0x0000b400f6027a23 */ /* 0x102fe60000010865 */
[----:B------:R-:W-:Y:S02]  /*1a4b0*/  IMAD.MOV.U32 R246, RZ, RZ, R164 ;  /* 0x000000fffff67224 */ /* 0x000fe400078e00a4 */
[----:B------:R-:W-:Y:S01]  /*1a4c0*/  LDSM.16.MT88.4 R164, [R225+0x3100] ;  /* 0x00310000e1a4783b */ /* 0x000fe20000004200 */
[----:B------:R1:W-:Y:S01]  /*1a4d0*/  MUFU.EX2 R118, R2 ;  /* 0x0000000200767308 */ /* 0x0003e20000000800 */
[-C--:B------:R-:W-:Y:S01]  /*1a4e0*/  HMMA.16816.F32 R28, R80, R90.reuse, R28 ;  /* 0x0000005a501c723c */ /* 0x080fe2000000181c */
[----:B------:R-:W-:Y:S03]  /*1a4f0*/  FFMA.FTZ R101, R74, c[0x0][0x2d0], -R101 ;  /* 0x0000b4004a657a23 */ /* 0x000fe60000010865 */
[----:B------:R-:W-:Y:S02]  /*1a500*/  FFMA.FTZ R74, R3, R113, R205 ;  /* 0x00000071034a7223 */ /* 0x000fe400000100cd */
[----:B------:R-:W-:Y:S02]  /*1a510*/  FADD.FTZ R3, R210, R68 ;  /* 0x00000044d2037221 */ /* 0x000fe40000010000 */
[C---:B------:R-:W-:Y:S01]  /*1a520*/  HMMA.16816.F32 R32, R76.reuse, R90, R32 ;  /* 0x0000005a4c20723c */ /* 0x040fe20000001820 */
[----:B------:R-:W4:Y:S01]  /*1a530*/  LDSM.16.MT88.4 R88, [R227+0x2900] ;  /* 0x00290000e358783b */ /* 0x000f220000004200 */
[----:B------:R-:W-:Y:S02]  /*1a540*/  MUFU.EX2 R104, R120 ;  /* 0x0000007800687308 */ /* 0x000fe40000000800 */
[----:B------:R-:W-:Y:S02]  /*1a550*/  FADD.FTZ R3, R135, R3 ;  /* 0x0000000387037221 */ /* 0x000fe40000010000 */
[----:B------:R-:W-:Y:S02]  /*1a560*/  FADD.FTZ R68, R148, R69 ;  /* 0x0000004594447221 */ /* 0x000fe40000010000 */
[-C--:B------:R-:W-:Y:S04]  /*1a570*/  HMMA.16816.F32 R36, R76, R92.reuse, R36 ;  /* 0x0000005c4c24723c */ /* 0x080fe80000001824 */
[----:B------:R-:W2:Y:S01]  /*1a580*/  MUFU.EX2 R113, R107 ;  /* 0x0000006b00717308 */ /* 0x000ea20000000800 */
[----:B------:R-:W-:Y:S02]  /*1a590*/  FADD.FTZ R69, R132, R68 ;  /* 0x0000004484457221 */ /* 0x000fe40000010000 */
[----:B-1----:R-:W-:Y:S01]  /*1a5a0*/  FADD.FTZ R2, R150, R74 ;  /* 0x0000004a96027221 */ /* 0x002fe20000010000 */
[C---:B------:R-:W-:Y:S01]  /*1a5b0*/  HMMA.16816.F32 R40, R80.reuse, R92, R40 ;  /* 0x0000005c5028723c */ /* 0x040fe20000001828 */
[----:B------:R-:W-:Y:S03]  /*1a5c0*/  LDSM.16.MT88.4 R148, [R227+0x3100] ;  /* 0x00310000e394783b */ /* 0x000fe60000004200 */
[----:B------:R-:W-:Y:S02]  /*1a5d0*/  FADD.FTZ R74, R133, R0 ;  /* 0x00000000854a7221 */ /* 0x000fe40000010000 */
[----:B------:R1:W1:Y:S02]  /*1a5e0*/  MUFU.EX2 R107, R75 ;  /* 0x0000004b006b7308 */ /* 0x0002640000000800 */
[-C--:B------:R-:W-:Y:S01]  /*1a5f0*/  HMMA.16816.F32 R44, R80, R94.reuse, R44 ;  /* 0x0000005e502c723c */ /* 0x080fe2000000182c */
[----:B------:R-:W-:Y:S07]  /*1a600*/  FADD.FTZ R68, R233, R74 ;  /* 0x0000004ae9447221 */ /* 0x000fee0000010000 */
[C---:B------:R-:W-:Y:S01]  /*1a610*/  HMMA.16816.F32 R48, R76.reuse, R94, R48 ;  /* 0x0000005e4c30723c */ /* 0x040fe20000001830 */
[----:B------:R-:W3:Y:S01]  /*1a620*/  LDSM.16.MT88.4 R92, [R225+0x2900] ;  /* 0x00290000e15c783b */ /* 0x000ee20000004200 */
[----:B------:R-:W-:Y:S02]  /*1a630*/  MUFU.EX2 R101, R101 ;  /* 0x0000006500657308 */ /* 0x000fe40000000800 */
[----:B--2---:R-:W-:Y:S04]  /*1a640*/  F2FP.PACK_AB R180, R113, R114 ;  /* 0x0000007271b4723e */ /* 0x004fe800000000ff */
[-C--:B------:R-:W-:Y:S04]  /*1a650*/  HMMA.16816.F32 R52, R76, R96.reuse, R52 ;  /* 0x000000604c34723c */ /* 0x080fe80000001834 */
[----:B------:R-:W2:Y:S01]  /*1a660*/  MUFU.EX2 R111, R106 ;  /* 0x0000006a006f7308 */ /* 0x000ea20000000800 */
[----:B-1----:R-:W-:Y:S01]  /*1a670*/  FADD.FTZ R75, R134, R2 ;  /* 0x00000002864b7221 */ /* 0x002fe20000010000 */
[----:B------:R-:W-:Y:S02]  /*1a680*/  F2FP.PACK_AB R182, R107, R110 ;  /* 0x0000006e6bb6723e */ /* 0x000fe400000000ff */
[C---:B------:R-:W-:Y:S01]  /*1a690*/  HMMA.16816.F32 R56, R80.reuse, R96, R56 ;  /* 0x000000605038723c */ /* 0x040fe20000001838 */
[----:B------:R-:W-:Y:S01]  /*1a6a0*/  FADD.FTZ R2, R235, R3 ;  /* 0x00000003eb027221 */ /* 0x000fe20000010000 */
[----:B------:R-:W-:Y:S02]  /*1a6b0*/  LDSM.16.MT88.4 R132, [R224+0x3100] ;  /* 0x00310000e084783b */ /* 0x000fe40000004200 */
[----:B------:R-:W-:Y:S02]  /*1a6c0*/  FADD.FTZ R0, R234, R75 ;  /* 0x0000004bea007221 */ /* 0x000fe40000010000 */
[----:B------:R-:W-:Y:S01]  /*1a6d0*/  FADD.FTZ R3, R232, R69 ;  /* 0x00000045e8037221 */ /* 0x000fe20000010000 */
[----:B------:R-:W1:Y:S01]  /*1a6e0*/  MUFU.EX2 R106, R115 ;  /* 0x00000073006a7308 */ /* 0x000e620000000800 */
[-C--:B------:R-:W-:Y:S01]  /*1a6f0*/  HMMA.16816.F32 R60, R80, R98.reuse, R60 ;  /* 0x00000062503c723c */ /* 0x080fe2000000183c */
[----:B------:R-:W-:Y:S01]  /*1a700*/  FADD.FTZ R2, R231, R2 ;  /* 0x00000002e7027221 */ /* 0x000fe20000010000 */
[----:B------:R1:W5:Y:S02]  /*1a710*/  LDL.LU R235, [R1+0x60] ;  /* 0x0000600001eb7983 */ /* 0x0003640000300800 */
[----:B------:R-:W-:Y:S02]  /*1a720*/  FADD.FTZ R74, R230, R0 ;  /* 0x00000000e64a7221 */ /* 0x000fe40000010000 */
[----:B------:R1:W5:Y:S01]  /*1a730*/  LDL.LU R234, [R1+0x5c] ;  /* 0x00005c0001ea7983 */ /* 0x0003620000300800 */
[----:B------:R-:W-:Y:S01]  /*1a740*/  FADD.FTZ R69, R229, R68 ;  /* 0x00000044e5457221 */ /* 0x000fe20000010000 */
[----:B------:R-:W-:Y:S01]  /*1a750*/  HMMA.16816.F32 R64, R76, R98, R64 ;  /* 0x000000624c40723c */ /* 0x000fe20000001840 */
[----:B------:R-:W-:Y:S01]  /*1a760*/  FADD.FTZ R0, R228, R3 ;  /* 0x00000003e4007221 */ /* 0x000fe20000010000 */
[----:B------:R1:W5:Y:S02]  /*1a770*/  LDL.LU R233, [R1+0x58] ;  /* 0x0000580001e97983 */ /* 0x0003640000300800 */
[----:B------:R-:W-:Y:S01]  /*1a780*/  FADD.FTZ R68, R119, R2 ;  /* 0x0000000277447221 */ /* 0x000fe20000010000 */
[----:B------:R-:W-:Y:S01]  /*1a790*/  F2FP.PACK_AB R80, R174, R175 ;  /* 0x000000afae50723e */ /* 0x000fe200000000ff */
[----:B------:R4:W5:Y:S01]  /*1a7a0*/  LDL.LU R232, [R1+0x54] ;  /* 0x0000540001e87983 */ /* 0x0009620000300800 */
[----:B------:R-:W-:Y:S01]  /*1a7b0*/  F2FP.PACK_AB R76, R191, R169 ;  /* 0x000000a9bf4c723e */ /* 0x000fe200000000ff */
[----:B------:R-:W-:Y:S01]  /*1a7c0*/  FADD.FTZ R3, R139, R74 ;  /* 0x0000004a8b037221 */ /* 0x000fe20000010000 */
[----:B------:R-:W-:Y:S01]  /*1a7d0*/  F2FP.PACK_AB R77, R190, R168 ;  /* 0x000000a8be4d723e */ /* 0x000fe200000000ff */
[----:B------:R4:W5:Y:S02]  /*1a7e0*/  LDL.LU R231, [R1+0x50] ;  /* 0x0000500001e77983 */ /* 0x0009640000300800 */
[----:B------:R-:W-:Y:S01]  /*1a7f0*/  F2FP.PACK_AB R78, R188, R189 ;  /* 0x000000bdbc4e723e */ /* 0x000fe200000000ff */
[----:B------:R-:W-:Y:S01]  /*1a800*/  FADD.FTZ R3, R246, R3 ;  /* 0x00000003f6037221 */ /* 0x000fe20000010000 */
[----:B------:R4:W5:Y:S01]  /*1a810*/  LDL.LU R230, [R1+0x4c] ;  /* 0x00004c0001e67983 */ /* 0x0009620000300800 */
[----:B------:R-:W-:Y:S01]  /*1a820*/  F2FP.PACK_AB R79, R186, R187 ;  /* 0x000000bbba4f723e */ /* 0x000fe200000000ff */
[----:B------:R-:W-:Y:S01]  /*1a830*/  FADD.FTZ R2, R138, R69 ;  /* 0x000000458a027221 */ /* 0x000fe20000010000 */
[----:B------:R-:W-:Y:S01]  /*1a840*/  F2FP.PACK_AB R81, R172, R173 ;  /* 0x000000adac51723e */ /* 0x000fe200000000ff */
[----:B------:R4:W5:Y:S01]  /*1a850*/  LDL.LU R229, [R1+0x48] ;  /* 0x0000480001e57983 */ /* 0x0009620000300800 */
[----:B------:R-:W-:Y:S01]  /*1a860*/  F2FP.PACK_AB R82, R184, R185 ;  /* 0x000000b9b852723e */ /* 0x000fe200000000ff */
[----:B------:R-:W-:Y:S01]  /*1a870*/  FADD.FTZ R2, R208, R2 ;  /* 0x00000002d0027221 */ /* 0x000fe20000010000 */
[----:B------:R-:W-:Y:S01]  /*1a880*/  F2FP.PACK_AB R83, R116, R118 ;  /* 0x000000767453723e */ /* 0x000fe200000000ff */
[-C--:B---3--:R-:W-:Y:S01]  /*1a890*/  HMMA.16816.F32 R4, R76, R84.reuse, R4 ;  /* 0x000000544c04723c */ /* 0x088fe20000001804 */
[----:B------:R3:W5:Y:S01]  /*1a8a0*/  LDL.LU R228, [R1+0x44] ;  /* 0x0000440001e47983 */ /* 0x0007620000300800 */
[----:B--2---:R-:W-:Y:S01]  /*1a8b0*/  F2FP.PACK_AB R181, R109, R111 ;  /* 0x0000006f6db5723e */ /* 0x004fe200000000ff */
[----:B------:R-:W-:Y:S01]  /*1a8c0*/  FADD.FTZ R0, R137, R0 ;  /* 0x0000000089007221 */ /* 0x000fe20000010000 */
[----:B-1----:R-:W-:Y:S01]  /*1a8d0*/  F2FP.PACK_AB R183, R104, R106 ;  /* 0x0000006a68b7723e */ /* 0x002fe200000000ff */
[----:B------:R3:W5:Y:S02]  /*1a8e0*/  LDL.LU R119, [R1+0x40] ;  /* 0x0000400001777983 */ /* 0x0007640000300800 */
[----:B------:R-:W-:Y:S01]  /*1a8f0*/  FADD.FTZ R0, R215, R0 ;  /* 0x00000000d7007221 */ /* 0x000fe20000010000 */
[C---:B------:R-:W-:Y:S01]  /*1a900*/  HMMA.16816.F32 R8, R80.reuse, R84, R8 ;  /* 0x000000545008723c */ /* 0x040fe20000001808 */
[----:B------:R-:W1:Y:S01]  /*1a910*/  LDSM.16.MT88.4 R96, [R226+0x2900] ;  /* 0x00290000e260783b */ /* 0x000e620000004200 */
[----:B------:R-:W2:Y:S06]  /*1a920*/  MUFU.EX2 R85, R112 ;  /* 0x0000007000557308 */ /* 0x000eac0000000800 */
[-C--:B------:R-:W-:Y:S04]  /*1a930*/  HMMA.16816.F32 R12, R80, R86.reuse, R12 ;  /* 0x00000056500c723c */ /* 0x080fe8000000180c */
[----:B------:R-:W3:Y:S04]  /*1a940*/  MUFU.EX2 R84, R117 ;  /* 0x0000007500547308 */ /* 0x000ee80000000800 */
[C---:B------:R-:W-:Y:S06]  /*1a950*/  HMMA.16816.F32 R16, R76.reuse, R86, R16 ;  /* 0x000000564c10723c */ /* 0x040fec0000001810 */
[----:B------:R-:W-:Y:S02]  /*1a960*/  MUFU.EX2 R87, R105 ;  /* 0x0000006900577308 */ /* 0x000fe40000000800 */
[-C--:B----4-:R-:W-:Y:S01]  /*1a970*/  HMMA.16816.F32 R20, R76, R88.reuse, R20 ;  /* 0x000000584c14723c */ /* 0x090fe20000001814 */
[----:B--2---:R-:W-:Y:S07]  /*1a980*/  F2FP.PACK_AB R178, R100, R85 ;  /* 0x0000005564b2723e */ /* 0x004fee00000000ff */
[C---:B------:R-:W-:Y:S01]  /*1a990*/  HMMA.16816.F32 R24, R80.reuse, R88, R24 ;  /* 0x000000585018723c */ /* 0x040fe20000001818 */
[----:B------:R-:W2:Y:S03]  /*1a9a0*/  MUFU.EX2 R86, R108 ;  /* 0x0000006c00567308 */ /* 0x000ea60000000800 */
[----:B---3--:R-:W-:Y:S01]  /*1a9b0*/  F2FP.PACK_AB R179, R101, R84 ;  /* 0x0000005465b3723e */ /* 0x008fe200000000ff */
[----:B------:R-:W-:Y:S03]  /*1a9c0*/  IMAD.MOV.U32 R117, RZ, RZ, R71 ;  /* 0x000000ffff757224 */ /* 0x000fe600078e0047 */
[-C--:B------:R-:W-:Y:S08]  /*1a9d0*/  HMMA.16816.F32 R28, R80, R90.reuse, R28 ;  /* 0x0000005a501c723c */ /* 0x080ff0000000181c */
[C---:B------:R-:W-:Y:S08]  /*1a9e0*/  HMMA.16816.F32 R32, R76.reuse, R90, R32 ;  /* 0x0000005a4c20723c */ /* 0x040ff00000001820 */
[-C--:B------:R-:W-:Y:S01]  /*1a9f0*/  HMMA.16816.F32 R36, R76, R92.reuse, R36 ;  /* 0x0000005c4c24723c */ /* 0x080fe20000001824 */
[----:B--2---:R-:W-:Y:S07]  /*1aa00*/  F2FP.PACK_AB R177, R86, R87 ;  /* 0x0000005756b1723e */ /* 0x004fee00000000ff */
[C---:B------:R-:W-:Y:S08]  /*1aa10*/  HMMA.16816.F32 R40, R80.reuse, R92, R40 ;  /* 0x0000005c5028723c */ /* 0x040ff00000001828 */
[-C--:B------:R-:W-:Y:S08]  /*1aa20*/  HMMA.16816.F32 R44, R80, R94.reuse, R44 ;  /* 0x0000005e502c723c */ /* 0x080ff0000000182c */
[C---:B------:R-:W-:Y:S08]  /*1aa30*/  HMMA.16816.F32 R48, R76.reuse, R94, R48 ;  /* 0x0000005e4c30723c */ /* 0x040ff00000001830 */
[-C--:B-1----:R-:W-:Y:S08]  /*1aa40*/  HMMA.16816.F32 R52, R76, R96.reuse, R52 ;  /* 0x000000604c34723c */ /* 0x082ff00000001834 */
        /* <DEDUP_REMOVED lines=24> */
[----:B------:R-:W-:Y:S02]  /*1abd0*/  FADD.FTZ R11, R216, R4 ;  /* 0x00000004d80b7221 */ /* 0x000fe40000010000 */
[----:B------:R-:W1:Y:S01]  /*1abe0*/  LDSM.16.MT88.4 R4, [R226+0x3100] ;  /* 0x00310000e204783b */ /* 0x000e620000004200 */
        /* <DEDUP_REMOVED lines=86> */
.L_x_784:
[----:B-1----:R-:W-:-:S13]  /*1b150*/  ISETP.LE.AND P0, PT, RZ, UR12, PT ;  /* 0x0000000cff007c0c */ /* 0x002fda000bf03270 */
[----:B------:R-:W-:Y:S05]  /*1b160*/  @!P0 BRA `(.L_x_788) ;  /* 0x000058e000008947 */ /* 0x000fea0003800000 */
[----:B--2---:R-:W2:Y:S01]  /*1b170*/  LDL R0, [R1+0x8] ;  /* 0x0000080001007983 */ /* 0x004ea20000100800 */
[----:B------:R-:W-:Y:S01]  /*1b180*/  IMAD.MOV.U32 R3, RZ, RZ, R72 ;  /* 0x000000ffff037224 */ /* 0x000fe200078e0048 */
[----:B------:R-:W-:Y:S01]  /*1b190*/  MOV R117, R70 ;  /* 0x0000004600757202 */ /* 0x000fe20000000f00 */
[----:B------:R-:W-:Y:S01]  /*1b1a0*/  IMAD.MOV.U32 R2, RZ, RZ, R73 ;  /* 0x000000ffff027224 */ /* 0x000fe200078e0049 */
[----:B------:R-:W-:Y:S01]  /*1b1b0*/  MOV R116, R71 ;  /* 0x0000004700747202 */ /* 0x000fe20000000f00 */
[----:B------:R-:W-:Y:S02]  /*1b1c0*/  ULDC UR5, c[0x0][0x210] ;  /* 0x0000840000057ab9 */ /* 0x000fe40000000800 */
[----:B------:R-:W-:Y:S02]  /*1b1d0*/  ULDC UR4, c[0x0][0x1e8] ;  /* 0x00007a0000047ab9 */ /* 0x000fe40000000800 */
[----:B------:R-:W-:Y:S02]  /*1b1e0*/  UIMAD UR5, UR16, UR5, URZ ;  /* 0x00000005100572a4 */ /* 0x000fe4000f8e023f */
[----:B------:R-:W-:Y:S01]  /*1b1f0*/  UIMAD UR4, UR16, UR4, URZ ;  /* 0x00000004100472a4 */ /* 0x000fe2000f8e023f */
[----:B--2---:R-:W-:Y:S01]  /*1b200*/  IADD3 R252, R0, 0x100, RZ ;  /* 0x0000010000fc7810 */ /* 0x004fe20007ffe0ff */
[----:B------:R-:W-:Y:S05]  /*1b210*/  BRA `(.L_x_789) ;  /* 0x0000045000007947 */ /* 0x000fea0003800000 */
.L_x_791:
[----:B------:R-:W2:Y:S01]  /*1b220*/  LDL R5, [R1+0x3c] ;  /* 0x00003c0001057983 */ /* 0x000ea20000100800 */
[----:B------:R-:W-:Y:S01]  /*1b230*/  IMAD.MOV.U32 R4, RZ, RZ, c[0x0][0x2b8] ;  /* 0x0000ae00ff047624 */ /* 0x000fe200078e00ff */
[----:B------:R-:W-:Y:S01]  /*1b240*/  UIMAD UR6, UR12, 0x70, UR18 ;  /* 0x000000700c0678a4 */ /* 0x000fe2000f8e0212 */
[----:B------:R-:W-:Y:S01]  /*1b250*/  IMAD.MOV.U32 R8, RZ, RZ, RZ ;  /* 0x000000ffff087224 */ /* 0x000fe200078e00ff */
[----:B------:R-:W3:Y:S02]  /*1b260*/  LDL R67, [R1+0x8] ;  /* 0x0000080001437983 */ /* 0x000ee40000100800 */
        /* <DEDUP_REMOVED lines=12> */
[C---:B------:R-:W-:Y:S01]  /*1b330*/  IMAD.WIDE.U32 R4, R9.reuse, c[0x0][0x1e0], RZ ;  /* 0x0000780009047a25 */ /* 0x040fe200078e00ff */
[----:B------:R-:W-:Y:S01]  /*1b340*/  STL [R1+0x1c], R9 ;  /* 0x00001c0901007387 */ /* 0x000fe20000100800 */
[----:B------:R-:W-:Y:S03]  /*1b350*/  SHF.R.S32.HI R0, RZ, 0x1f, R9 ;  /* 0x0000001fff007819 */ /* 0x000fe60000011409 */
[----:B------:R-:W2:Y:S02]  /*1b360*/  @!P6 LDG.E R8, [R6.64] ;  /* 0x000000160608e981 */ /* 0x000ea4000c1e1900 */
[----:B------:R-:W-:Y:S04]  /*1b370*/  IMAD R0, R0, c[0x0][0x1e0], RZ ;  /* 0x0000780000007a24 */ /* 0x000fe800078e02ff */
[----:B------:R-:W-:Y:S04]  /*1b380*/  IMAD R0, R9, c[0x0][0x1e4], R0 ;  /* 0x0000790009007a24 */ /* 0x000fe800078e0200 */
[----:B------:R-:W-:Y:S01]  /*1b390*/  IMAD.IADD R5, R5, 0x1, R0 ;  /* 0x0000000105057824 */ /* 0x000fe200078e0200 */
[----:B--2---:R-:W-:Y:S01]  /*1b3a0*/  STL [R1+0x18], R8 ;  /* 0x0000180801007387 */ /* 0x004fe20000100800 */
[----:B------:R-:W-:Y:S02]  /*1b3b0*/  SHF.R.S32.HI R6, RZ, 0x1f, R8 ;  /* 0x0000001fff067819 */ /* 0x000fe40000011408 */
[----:B------:R-:W-:Y:S04]  /*1b3c0*/  IMAD.WIDE.U32 R4, R8, c[0x0][0x1f0], R4 ;  /* 0x00007c0008047a25 */ /* 0x000fe800078e0004 */
        /* <DEDUP_REMOVED lines=17> */
[-C--:B--2---:R-:W-:Y:S03]  /*1b4e0*/  IADD3.X R7, R7, R241.reuse, RZ, P1, !PT ;  /* 0x000000f107077210 */ /* 0x084fe60000ffe4ff */
        /* <DEDUP_REMOVED lines=16> */
[----:B----4-:R-:W-:Y:S01]  /*1b5f0*/  IADD3.X R9, R17, R241, RZ, P2, !PT ;  /* 0x000000f111097210 */ /* 0x010fe200017fe4ff */
[--C-:B-----5:R-:W-:Y:S04]  /*1b600*/  IMAD.X R7, R16, 0x1, R241.reuse, P1 ;  /* 0x0000000110077824 */ /* 0x120fe800008e06f1 */
[----:B------:R2:W-:Y:S04]  /*1b610*/  LDGSTS.E.BYPASS.LTC128B.128 [R67+0x5900], [R8.64], !P5 ;  /* 0x0590000008437fae */ /* 0x0005e8000e901d56 */
[----:B------:R2:W-:Y:S01]  /*1b620*/  LDGSTS.E.BYPASS.LTC128B.128 [R67+0x6100], [R6.64], !P5 ;  /* 0x0610000006437fae */ /* 0x0005e2000e901d56 */
[----:B-1----:R-:W-:Y:S05]  /*1b630*/  IADD3 R4, P0, R15, R242, RZ ;  /* 0x000000f20f047210 */ /* 0x002fea0007f1e0ff */
[----:B------:R-:W-:Y:S05]  /*1b640*/  IMAD.X R5, R0, 0x1, R241, P0 ;  /* 0x0000000100057824 */ /* 0x000fea00000e06f1 */
[----:B------:R2:W-:Y:S01]  /*1b650*/  LDGSTS.E.BYPASS.LTC128B.128 [R67+0x6900], [R4.64], !P5 ;  /* 0x0690000004437fae */ /* 0x0005e2000e901d56 */
[----:B------:R-:W-:-:S05]  /*1b660*/  BRA `(.L_x_790) ;  /* 0x00001b0000007947 */ /* 0x000fca0003800000 */
.L_x_789:
        /* <DEDUP_REMOVED lines=43> */
[----:B---3--:R-:W-:Y:S03]  /*1b920*/  SHF.R.S32.HI R0, RZ, 0x1f, R70 ;  /* 0x0000001fff007819 */ /* 0x008fe60000011446 */
[----:B------:R-:W-:Y:S02]  /*1b930*/  MOV R64, R68 ;  /* 0x0000004400407202 */ /* 0x000fe40000000f00 */
[----:B------:R-:W-:Y:S03]  /*1b940*/  IMAD R0, R0, c[0x0][0x218], RZ ;  /* 0x0000860000007a24 */ /* 0x000fe600078e02ff */
[C---:B------:R-:W-:Y:S02]  /*1b950*/  IMAD.WIDE.U32 R72, R70.reuse, c[0x0][0x218], R64 ;  /* 0x0000860046487a25 */ /* 0x040fe400078e0040 */
[C---:B------:R-:W-:Y:S02]  /*1b960*/  HMMA.16816.F32 R64, R112.reuse, R66, RZ ;  /* 0x000000427040723c */ /* 0x040fe400000018ff */
[----:B------:R-:W-:Y:S01]  /*1b970*/  IMAD R74, R70, c[0x0][0x21c], R0 ;  /* 0x00008700464a7a24 */ /* 0x000fe200078e0200 */
[----:B------:R-:W-:Y:S04]  /*1b980*/  IADD3 R0, P0, R72, UR5, RZ ;  /* 0x0000000548007c10 */ /* 0x000fe8000ff1e0ff */
[----:B------:R-:W-:Y:S01]  /*1b990*/  IADD3.X R72, R73, UR15, R74, P0, !PT ;  /* 0x0000000f49487c10 */ /* 0x000fe200087fe44a */
[-C--:B------:R-:W-:Y:S01]  /*1b9a0*/  HMMA.16816.F32 R68, R112, R80.reuse, RZ ;  /* 0x000000507044723c */ /* 0x080fe200000018ff */
[C---:B------:R-:W-:Y:S04]  /*1b9b0*/  LEA R100, P0, R0.reuse, c[0x0][0x1f8], 0x1 ;  /* 0x00007e0000647a11 */ /* 0x040fe800078008ff */
[----:B------:R-:W-:Y:S01]  /*1b9c0*/  LEA.HI.X R0, R0, c[0x0][0x1fc], R72, 0x1, P0 ;  /* 0x00007f0000007a11 */ /* 0x000fe200000f0c48 */
[----:B------:R-:W1:Y:S02]  /*1b9d0*/  SHFL.IDX PT, R94, R100, RZ, 0x181f ;  /* 0x00181fff645e7589 */ /* 0x000e6400000e0000 */
[C---:B------:R-:W-:Y:S06]  /*1b9e0*/  HMMA.16816.F32 R72, R108.reuse, R80, RZ ;  /* 0x000000506c48723c */ /* 0x040fec00000018ff */
[----:B------:R-:W2:Y:S02]  /*1b9f0*/  SHFL.IDX PT, R88, R0, RZ, 0x181f ;  /* 0x00181fff00587589 */ /* 0x000ea400000e0000 */
[-C--:B------:R-:W-:Y:S06]  /*1ba00*/  HMMA.16816.F32 R76, R108, R82.reuse, RZ ;  /* 0x000000526c4c723c */ /* 0x080fec00000018ff */
[----:B------:R-:W3:Y:S02]  /*1ba10*/  SHFL.IDX PT, R92, R100, 0x1, 0x181f ;  /* 0x00381f00645c7f89 */ /* 0x000ee400000e0000 */
[C---:B------:R-:W-:Y:S04]  /*1ba20*/  HMMA.16816.F32 R80, R112.reuse, R82, RZ ;  /* 0x000000527050723c */ /* 0x040fe800000018ff */
[-C--:B-1----:R-:W-:Y:S02]  /*1ba30*/  IADD3 R94, P0, R94, R242.reuse, RZ ;  /* 0x000000f25e5e7210 */ /* 0x082fe40007f1e0ff */
[----:B------:R-:W1:Y:S02]  /*1ba40*/  SHFL.IDX PT, R93, R0, 0x1, 0x181f ;  /* 0x00381f00005d7f89 */ /* 0x000e6400000e0000 */
[-C--:B------:R-:W-:Y:S01]  /*1ba50*/  HMMA.16816.F32 R84, R112, R96.reuse, RZ ;  /* 0x000000607054723c */ /* 0x080fe200000018ff */
[-C--:B--2---:R-:W-:Y:S05]  /*1ba60*/  IADD3.X R95, R88, R241.reuse, RZ, P0, !PT ;  /* 0x000000f1585f7210 */ /* 0x084fea00007fe4ff */
[----:B------:R-:W2:Y:S02]  /*1ba70*/  SHFL.IDX PT, R102, R100, 0x2, 0x181f ;  /* 0x00581f0064667f89 */ /* 0x000ea400000e0000 */
[C---:B------:R-:W-:Y:S04]  /*1ba80*/  HMMA.16816.F32 R88, R108.reuse, R96, RZ ;  /* 0x000000606c58723c */ /* 0x040fe800000018ff */
[-C--:B---3--:R-:W-:Y:S02]  /*1ba90*/  IADD3 R92, P1, R92, R242.reuse, RZ ;  /* 0x000000f25c5c7210 */ /* 0x088fe40007f3e0ff */
[----:B------:R3:W-:Y:S02]  /*1baa0*/  LDGSTS.E.BYPASS.LTC128B.128 [R252], [R94.64], !P5 ;  /* 0x000000005efc7fae */ /* 0x0007e4000e901d56 */
[-C--:B-1----:R-:W-:Y:S06]  /*1bab0*/  IADD3.X R93, R93, R241.reuse, RZ, P1, !PT ;  /* 0x000000f15d5d7210 */ /* 0x082fec0000ffe4ff */
        /* <DEDUP_REMOVED lines=363> */
.L_x_790:
        /* <DEDUP_REMOVED lines=910> */
.L_x_788:
[----:B--2---:R-:W2:Y:S04]  /*20a50*/  LDL.LU R0, [R1+0x2c] ;  /* 0x00002c0001007983 */ /* 0x004ea80000300800 */
        /* <DEDUP_REMOVED lines=119> */
.L_x_732:
        /* <DEDUP_REMOVED lines=76> */
[----:B------:R1:W-:Y:S01]  /*21690*/  STS [R3+0x2480], R130 ;  /* 0x0024808203007388 */ /* 0x0003e20000000800 */
[----:B------:R-:W-:-:S02]  /*216a0*/  PLOP3.LUT P0, PT, PT, PT, UP1, 0x80, 0x0 ;  /* 0x000000000000781c */ /* 0x000fc40003f0f018 */
[----:B------:R-:W-:-:S05]  /*216b0*/  SEL R6, R6, 0xffffffe0, !P1 ;  /* 0xffffffe006067807 */ /* 0x000fca0004800000 */
[----:B------:R-:W-:-:S05]  /*216c0*/  IMAD.IADD R4, R0, 0x1, R6 ;  /* 0x0000000100047824 */ /* 0x000fca00078e0206 */
[----:B------:R-:W-:Y:S01]  /*216d0*/  STS [R4+0x80], R30 ;  /* 0x0000801e04007388 */ /* 0x000fe20000000800 */
[----:B--2---:R-:W-:-:S03]  /*216e0*/  IMAD.IADD R0, R6, 0x1, R3 ;  /* 0x0000000106007824 */ /* 0x004fc600078e0203 */
        /* <DEDUP_REMOVED lines=53> */
.L_x_793:
        /* <DEDUP_REMOVED lines=17> */
[----:B------:R-:W-:Y:S01]  /*21b50*/  UIMAD UR11, UR16, UR11, UR4 ;  /* 0x0000000b100b72a4 */ /* 0x000fe2000f8e0204 */
[----:B------:R-:W-:Y:S01]  /*21b60*/  SHF.R.S32.HI R2, RZ, 0x1f, R5 ;  /* 0x0000001fff027819 */ /* 0x000fe20000011405 */
[----:B------:R-:W-:Y:S01]  /*21b70*/  USHF.R.S32.HI UR9, URZ, 0x1f, UR21 ;  /* 0x0000001f3f097899 */ /* 0x000fe20008011415 */
[----:B------:R-:W-:Y:S01]  /*21b80*/  LEA.HI R0, R0, R34, RZ, 0x2 ;  /* 0x0000002200007211 */ /* 0x000fe200078f10ff */
[----:B------:R-:W-:Y:S01]  /*21b90*/  ULDC.64 UR4, c[0x0][0x3a0] ;  /* 0x0000e80000047ab9 */ /* 0x000fe20000000a00 */
[----:B------:R-:W-:Y:S01]  /*21ba0*/  LEA.HI R2, R2, R5, RZ, 0x2 ;  /* 0x0000000502027211 */ /* 0x000fe200078f10ff */
[----:B------:R-:W-:Y:S01]  /*21bb0*/  UIMAD UR13, UR7, UR4, URZ ;  /* 0x00000004070d72a4 */ /* 0x000fe2000f8e023f */
[----:B------:R-:W-:Y:S01]  /*21bc0*/  LOP3.LUT R0, R0, 0xffffffc, RZ, 0xc0, !PT ;  /* 0x0ffffffc00007812 */ /* 0x000fe200078ec0ff */
[----:B------:R-:W-:Y:S01]  /*21bd0*/  UMOV UR14, UR6 ;  /* 0x00000006000e7c82 */ /* 0x000fe20008000000 */
[----:B------:R-:W-:Y:S01]  /*21be0*/  SHF.R.S32.HI R2, RZ, 0x2, R2 ;  /* 0x00000002ff027819 */ /* 0x000fe20000011402 */
[----:B------:R-:W-:Y:S01]  /*21bf0*/  UMOV UR15, UR7 ;  /* 0x00000007000f7c82 */ /* 0x000fe20008000000 */
[----:B------:R-:W-:Y:S01]  /*21c00*/  LEA.HI R21, R41, R40, RZ, 0x6 ;  /* 0x0000002829157211 */ /* 0x000fe200078f30ff */
[----:B------:R-:W-:Y:S01]  /*21c10*/  IMAD.IADD R0, R34, 0x1, -R0 ;  /* 0x0000000122007824 */ /* 0x000fe200078e0a00 */
[----:B------:R-:W-:-:S02]  /*21c20*/  USEL UR9, UR9, URZ, !UP1 ;  /* 0x0000003f09097287 */ /* 0x000fc4000c800000 */
[----:B------:R-:W-:Y:S01]  /*21c30*/  UIMAD.WIDE.U32 UR14, UR16, UR10, UR14 ;  /* 0x0000000a100e72a5 */ /* 0x000fe2000f8e000e */
        /* <DEDUP_REMOVED lines=50> */
[----:B------:R-:W-:-:S03]  /*21f60*/  SHF.R.S32.HI R53, RZ, 0x1f, R0 ;  /* 0x0000001fff357819 */ /* 0x000fc60000011400 */
        /* <DEDUP_REMOVED lines=9> */
[C---:B------:R-:W-:Y:S01]  /*22000*/  IMAD R5, R7.reuse, c[0x0][0x3e4], R6 ;  /* 0x0000f90007057a24 */ /* 0x040fe200078e0206 */
[----:B------:R-:W-:Y:S01]  /*22010*/  SHFL.IDX PT, R14, R9, 0x1, 0x1c1f ;  /* 0x003c1f00090e7f89 */ /* 0x000fe200000e0000 */
[----:B------:R-:W-:Y:S01]  /*22020*/  IMAD.WIDE.U32 R6, R7, c[0x0][0x3e0], R2 ;  /* 0x0000f80007067a25 */ /* 0x000fe200078e0002 */
[----:B------:R-:W-:Y:S02]  /*22030*/  LEA.HI.X R3, R4, c[0x0][0x454], R8, 0x2, P0 ;  /* 0x0001150004037a11 */ /* 0x000fe400000f1408 */
[----:B------:R-:W-:Y:S01]  /*22040*/  SHF.R.S32.HI R10, RZ, 0x1f, R18 ;  /* 0x0000001fff0a7819 */ /* 0x000fe20000011412 */
[----:B-----5:R-:W-:Y:S02]  /*22050*/  IMAD R2, R12, c[0x0][0x4e8], RZ ;  /* 0x00013a000c027a24 */ /* 0x020fe400078e02ff */
[----:B------:R-:W1:Y:S01]  /*22060*/  SHFL.IDX PT, R17, R3, RZ, 0x1c1f ;  /* 0x001c1fff03117589 */ /* 0x000e6200000e0000 */
[----:B------:R-:W-:Y:S02]  /*22070*/  IMAD.MOV.U32 R4, RZ, RZ, R6 ;  /* 0x000000ffff047224 */ /* 0x000fe400078e0006 */
[----:B------:R-:W-:Y:S01]  /*22080*/  IMAD R8, R22, 0x80, R11 ;  /* 0x0000008016087824 */ /* 0x000fe200078e020b */
[----:B------:R-:W2:Y:S01]  /*22090*/  SHFL.IDX PT, R15, R3, 0x1, 0x1c1f ;  /* 0x003c1f00030f7f89 */ /* 0x000ea200000e0000 */
[----:B------:R-:W-:-:S02]  /*220a0*/  IMAD R6, R10, c[0x0][0x3d8], RZ ;  /* 0x0000f6000a067a24 */ /* 0x000fc400078e02ff */
[----:B------:R-:W-:Y:S01]  /*220b0*/  IMAD.IADD R5, R7, 0x1, R5 ;  /* 0x0000000107057824 */ /* 0x000fe200078e0205 */
[----:B------:R-:W-:Y:S01]  /*220c0*/  SHFL.IDX PT, R12, R9, 0x2, 0x1c1f ;  /* 0x005c1f00090c7f89 */ /* 0x000fe200000e0000 */
[----:B------:R-:W-:Y:S01]  /*220d0*/  IADD3 R7, R8, 0x8, RZ ;  /* 0x0000000808077810 */ /* 0x000fe20007ffe0ff */
[----:B------:R-:W-:Y:S01]  /*220e0*/  IMAD R6, R18, c[0x0][0x3dc], R6 ;  /* 0x0000f70012067a24 */ /* 0x000fe200078e0206 */
[-C--:B------:R-:W-:Y:S01]  /*220f0*/  ISETP.GE.OR P5, PT, R8, R2.reuse, P1 ;  /* 0x000000020800720c */ /* 0x080fe20000fa6670 */
[----:B------:R-:W3:Y:S01]  /*22100*/  SHFL.IDX PT, R13, R3, 0x2, 0x1c1f ;  /* 0x005c1f00030d7f89 */ /* 0x000ee200000e0000 */
[----:B------:R-:W-:Y:S01]  /*22110*/  IMAD.WIDE.U32 R4, R18, c[0x0][0x3d8], R4 ;  /* 0x0000f60012047a25 */ /* 0x000fe200078e0004 */
[----:B------:R-:W-:Y:S02]  /*22120*/  ISETP.GE.OR P4, PT, R7, R2, P1 ;  /* 0x000000020700720c */ /* 0x000fe40000f86670 */
[----:B------:R-:W-:Y:S01]  /*22130*/  SHFL.IDX PT, R10, R9, 0x3, 0x1c1f ;  /* 0x007c1f00090a7f89 */ /* 0x000fe200000e0000 */
[----:B------:R-:W-:Y:S01]  /*22140*/  IMAD.IADD R6, R5, 0x1, R6 ;  /* 0x0000000105067824 */ /* 0x000fe200078e0206 */
[C---:B------:R-:W-:Y:S01]  /*22150*/  LEA R5, P2, R4.reuse, c[0x0][0x380], 0x1 ;  /* 0x0000e00004057a11 */ /* 0x040fe200078408ff */
[----:B------:R-:W-:Y:S01]  /*22160*/  IMAD.SHL.U32 R7, R21, 0x8, RZ ;  /* 0x0000000815077824 */ /* 0x000fe200078e00ff */
[----:B------:R4:W3:Y:S02]  /*22170*/  SHFL.IDX PT, R11, R3, 0x3, 0x1c1f ;  /* 0x007c1f00030b7f89 */ /* 0x0008e400000e0000 */
[----:B------:R-:W-:-:S02]  /*22180*/  LEA.HI.X R4, R4, c[0x0][0x384], R6, 0x1, P2 ;  /* 0x0000e10004047a11 */ /* 0x000fc400010f0c06 */
[----:B------:R-:W-:Y:S01]  /*22190*/  LOP3.LUT R7, R20, 0x7ffffe00, R7, 0xf8, !PT ;  /* 0x7ffffe0014077812 */ /* 0x000fe200078ef807 */
[----:B-1----:R-:W-:Y:S04]  /*221a0*/  @!P5 ST.E [R16.64], R36 ;  /* 0x000000241000d985 */ /* 0x002fe8000c101916 */
[----:B--2---:R-:W-:Y:S01]  /*221b0*/  @!P4 ST.E [R14.64], R37 ;  /* 0x000000250e00c985 */ /* 0x004fe2000c101916 */
[----:B------:R-:W-:-:S03]  /*221c0*/  IMAD.SHL.U32 R6, R7, 0x2, RZ ;  /* 0x0000000207067824 */ /* 0x000fc600078e00ff */
[----:B------:R-:W-:Y:S04]  /*221d0*/  SHFL.IDX PT, R9, R4, RZ, 0x181f ;  /* 0x00181fff04097589 */ /* 0x000fe800000e0000 */
[----:B------:R-:W-:Y:S04]  /*221e0*/  SHFL.IDX PT, R14, R5, 0x2, 0x181f ;  /* 0x00581f00050e7f89 */ /* 0x000fe800000e0000 */
[----:B------:R-:W-:Y:S01]  /*221f0*/  SHFL.IDX PT, R44, R4, 0x2, 0x181f ;  /* 0x00581f00042c7f89 */ /* 0x000fe200000e0000 */
[C---:B----4-:R-:W-:Y:S02]  /*22200*/  IADD3 R3, R8.reuse, 0x40, RZ ;  /* 0x0000004008037810 */ /* 0x050fe40007ffe0ff */
[----:B------:R-:W-:Y:S01]  /*22210*/  IADD3 R8, R8, 0x48, RZ ;  /* 0x0000004808087810 */ /* 0x000fe20007ffe0ff */
[----:B------:R-:W-:Y:S01]  /*22220*/  SHFL.IDX PT, R15, R5, 0x3, 0x181f ;  /* 0x00781f00050f7f89 */ /* 0x000fe200000e0000 */
        /* <DEDUP_REMOVED lines=69> */
.L_x_792:
        /* <DEDUP_REMOVED lines=31> */
.L_x_794:
        /* <DEDUP_REMOVED lines=43> */
.L_x_796:
[----:B------:R-:W-:Y:S05]  /*22b20*/  BSYNC B0 ;  /* 0x0000000000007941 */ /* 0x000fea0003800000 */
.L_x_795:
        /* <DEDUP_REMOVED lines=109> */
.L_x_797:
        /* <DEDUP_REMOVED lines=16> */
.L_x_1606:


//--------------------- .text._ZN7cutlass13device_kernelIN5flash19enable_sm80_to_sm89INS1_16FlashAttnFwdSm80INS1_25CollectiveMainloopFwdSm80ILi4ELi1ELb0EN4cute5tupleIJNS5_1CILi128EEENS7_ILi112EEENS7_ILi64EEEEEELi64ENS_6half_tEfNS_4arch4Sm80ELb0ELb0ELb0ELb0ELb1ELb0ELb1ELb0EEENS1_21CollectiveEpilogueFwdINS6_IJS8_SA_S9_EEENS6_IJNS7_ILi1EEESI_SI_EEESC_SE_Li128ELb0ELb1ELb0ELb0EEENS1_19SingleTileSchedulerILb0ELb0ELb1ELi128EEEEEEEEEvNT_6ParamsE --------------------------
	.section	.text._ZN7cutlass13device_kernelIN5flash19enable_sm80_to_sm89INS1_16FlashAttnFwdSm80INS1_25CollectiveMainloopFwdSm80ILi4ELi1ELb0EN4cute5tupleIJNS5_1CILi128EEENS7_ILi112EEENS7_ILi64EEEEEELi64ENS_6half_tEfNS_4arch4Sm80ELb0ELb0ELb0ELb0ELb1ELb0ELb1ELb0EEENS1_21CollectiveEpilogueFwdINS6_IJS8_SA_S9_EEENS6_IJNS7_ILi1EEESI_SI_EEESC_SE_Li128ELb0ELb1ELb0ELb0EEENS1_19SingleTileSchedulerILb0ELb0ELb1ELi128EEEEEEEEEvNT_6ParamsE,"ax",@progbits
	.sectioninfo	@"SHI_REGISTERS=255"
	.align	128
.text._ZN7cutlass13device_kernelIN5flash19enable_sm80_to_sm89INS1_16FlashAttnFwdSm80INS1_25CollectiveMainloopFwdSm80ILi4ELi1ELb0EN4cute5tupleIJNS5_1CILi128EEENS7_ILi112EEENS7_ILi64EEEEEELi64ENS_6half_tEfNS_4arch4Sm80ELb0ELb0ELb0ELb0ELb1ELb0ELb1ELb0EEENS1_21CollectiveEpilogueFwdINS6_IJS8_SA_S9_EEENS6_IJNS7_ILi1EEESI_SI_EEESC_SE_Li128ELb0ELb1ELb0ELb0EEENS1_19SingleTileSchedulerILb0ELb0ELb1ELi128EEEEEEEEEvNT_6ParamsE:
        .type           _ZN7cutlass13device_kernelIN5flash19enable_sm80_to_sm89INS1_16FlashAttnFwdSm80INS1_25CollectiveMainloopFwdSm80ILi4ELi1ELb0EN4cute5tupleIJNS5_1CILi128EEENS7_ILi112EEENS7_ILi64EEEEEELi64ENS_6half_tEfNS_4arch4Sm80ELb0ELb0ELb0ELb0ELb1ELb0ELb1ELb0EEENS1_21CollectiveEpilogueFwdINS6_IJS8_SA_S9_EEENS6_IJNS7_ILi1EEESI_SI_EEESC_SE_Li128ELb0ELb1ELb0ELb0EEENS1_19SingleTileSchedulerILb0ELb0ELb1ELi128EEEEEEEEEvNT_6ParamsE,@function
        .size           _ZN7cutlass13device_kernelIN5flash19enable_sm80_to_sm89INS1_16FlashAttnFwdSm80INS1_25CollectiveMainloopFwdSm80ILi4ELi1ELb0EN4cute5tupleIJNS5_1CILi128EEENS7_ILi112EEENS7_ILi64EEEEEELi64ENS_6half_tEfNS_4arch4Sm80ELb0ELb0ELb0ELb0ELb1ELb0ELb1ELb0EEENS1_21CollectiveEpilogueFwdINS6_IJS8_SA_S9_EEENS6_IJNS7_ILi1EEESI_SI_EEESC_SE_Li128ELb0ELb1ELb0ELb0EEENS1_19SingleTileSchedulerILb0ELb0ELb1ELi128EEEEEEEEEvNT_6ParamsE,(.L_x_1607 - _ZN7cutlass13device_kernelIN5flash19enable_sm80_to_sm89INS1_16FlashAttnFwdSm80INS1_25CollectiveMainloopFwdSm80ILi4ELi1ELb0EN4cute5tupleIJNS5_1CILi128EEENS7_ILi112EEENS7_ILi64EEEEEELi64ENS_6half_tEfNS_4arch4Sm80ELb0ELb0ELb0ELb0ELb1ELb0ELb1ELb0EEENS1_21CollectiveEpilogueFwdINS6_IJS8_SA_S9_EEENS6_IJNS7_ILi1EEESI_SI_EEESC_SE_Li128ELb0ELb1ELb0ELb0EEENS1_19SingleTileSchedulerILb0ELb0ELb1ELi128EEEEEEEEEvNT_6ParamsE)
        .other          _ZN7cutlass13device_kernelIN5flash19enable_sm80_to_sm89INS1_16FlashAttnFwdSm80INS1_25CollectiveMainloopFwdSm80ILi4ELi1ELb0EN4cute5tupleIJNS5_1CILi128EEENS7_ILi112EEENS7_ILi64EEEEEELi64ENS_6half_tEfNS_4arch4Sm80ELb0ELb0ELb0ELb0ELb1ELb0ELb1ELb0EEENS1_21CollectiveEpilogueFwdINS6_IJS8_SA_S9_EEENS6_IJNS7_ILi1EEESI_SI_EEESC_SE_Li128ELb0ELb1ELb0ELb0EEENS1_19SingleTileSchedulerILb0ELb0ELb1ELi128EEEEEEEEEvNT_6ParamsE,@"STO_CUDA_ENTRY STV_DEFAULT"
_ZN7cutlass13device_kernelIN5flash19enable_sm80_to_sm89INS1_16FlashAttnFwdSm80INS1_25CollectiveMainloopFwdSm80ILi4ELi1ELb0EN4cute5tupleIJNS5_1CILi128EEENS7_ILi112EEENS7_ILi64EEEEEELi64ENS_6half_tEfNS_4arch4Sm80ELb0ELb0ELb0ELb0ELb1ELb0ELb1ELb0EEENS1_21CollectiveEpilogueFwdINS6_IJS8_SA_S9_EEENS6_IJNS7_ILi1EEESI_SI_EEESC_SE_Li128ELb0ELb1ELb0ELb0EEENS1_19SingleTileSchedulerILb0ELb0ELb1ELi128EEEEEEEEEvNT_6ParamsE:
        /* <DEDUP_REMOVED lines=128> */
[C---:B-1----:R-:W-:Y:S02]  /*0800*/  IADD3 R12, R13.reuse, 0x40, RZ ;  /* 0x000000400d0c7810 */ /* 0x042fe40007ffe0ff */
[----:B--2---:R-:W-:Y:S01]  /*0810*/  @!P3 LEA R2, P6, R76, R4, 0x1 ;  /* 0x000000044c02b211 */ /* 0x004fe200078c08ff */
        /* <DEDUP_REMOVED lines=17> */
[----:B----4-:R-:W-:Y:S01]  /*0930*/  @!P4 LEA R2, P1, R76, R9, 0x1 ;  /* 0x000000094c02c211 */ /* 0x010fe200078208ff */
        /* <DEDUP_REMOVED lines=9> */
[----:B------:R-:W-:Y:S01]  /*09d0*/  @!P6 IMAD.SHL.U32 R8, R132, 0x2, RZ ;  /* 0x000000028408e824 */ /* 0x000fe200078e00ff */
        /* <DEDUP_REMOVED lines=42> */
[----:B------:R-:W-:Y:S01]  /*0c80*/  ULDC.64 UR4, c[0x0][0x210] ;  /* 0x0000840000047ab9 */ /* 0x000fe20000000a00 */
[----:B------:R-:W-:Y:S01]  /*0c90*/  IADD3 R31, -R16, UR18, RZ ;  /* 0x00000012101f7c10 */ /* 0x000fe2000fffe1ff */
[----:B------:R-:W-:Y:S01]  /*0ca0*/  UIMAD UR6, UR6, UR4, URZ ;  /* 0x00000004060672a4 */ /* 0x000fe2000f8e023f */
[----:B------:R-:W-:Y:S01]  /*0cb0*/  SHF.R.S32.HI R9, RZ, 0x4, R10 ;  /* 0x00000004ff097819 */ /* 0x000fe2000001140a */
[----:B------:R-:W-:Y:S01]  /*0cc0*/  IMAD R0, R24, c[0x0][0x1e0], RZ ;  /* 0x0000780018007a24 */ /* 0x000fe200078e02ff */
[C---:B------:R-:W-:Y:S01]  /*0cd0*/  ISETP.GE.AND P5, PT, R31.reuse, 0x1, PT ;  /* 0x000000011f00780c */ /* 0x040fe20003fa6270 */
[----:B------:R-:W-:Y:S01]  /*0ce0*/  UIMAD.WIDE.U32 UR22, UR7, UR4, URZ ;  /* 0x00000004071672a5 */ /* 0x000fe2000f8e003f */
[----:B------:R-:W-:Y:S01]  /*0cf0*/  ISETP.GE.AND P4, PT, R31, 0x11, PT ;  /* 0x000000111f00780c */ /* 0x000fe20003f86270 */
[----:B------:R-:W-:Y:S01]  /*0d00*/  IMAD R0, R249, c[0x0][0x1e4], R0 ;  /* 0x00007900f9007a24 */ /* 0x000fe200078e0200 */
[----:B------:R-:W-:Y:S01]  /*0d10*/  ISETP.GE.AND P6, PT, R31, 0x41, PT ;  /* 0x000000411f00780c */ /* 0x000fe20003fc6270 */
        /* <DEDUP_REMOVED lines=26> */
[C---:B--2---:R-:W-:Y:S02]  /*0ec0*/  @P5 LEA.HI.X R5, R76.reuse, R5, R133, 0x1, P2 ;  /* 0x000000054c055211 */ /* 0x044fe400010f0c85 */
[----:B------:R-:W-:Y:S01]  /*0ed0*/  ISETP.GE.AND P2, PT, R31, 0x31, PT ;  /* 0x000000311f00780c */ /* 0x000fe20003f46270 */
[----:B------:R-:W-:Y:S01]  /*0ee0*/  SHFL.IDX PT, R18, R6, 0x5, 0x181f ;  /* 0x00b81f0006127f89 */ /* 0x000fe200000e0000 */
[----:B---3--:R-:W-:-:S03]  /*0ef0*/  @P4 LEA R2, P1, R76, R2, 0x1 ;  /* 0x000000024c024211 */ /* 0x008fc600078208ff */
[----:B------:R1:W-:Y:S01]  /*0f00*/  @P5 LDGSTS.E.BYPASS.LTC128B.128 [R0+0x3900], [R4.64], !P3 ;  /* 0x0390000004005fae */ /* 0x0003e2000d901d4c */
[----:B----4-:R-:W-:Y:S02]  /*0f10*/  @P4 LEA.HI.X R3, R76, R8, R133, 0x1, P1 ;  /* 0x000000084c034211 */ /* 0x010fe400008f0c85 */
[C---:B------:R-:W-:Y:S01]  /*0f20*/  ISETP.GE.AND P1, PT, R31.reuse, 0x21, PT ;  /* 0x000000211f00780c */ /* 0x040fe20003f26270 */
        /* <DEDUP_REMOVED lines=21> */
[C---:B-1----:R-:W-:Y:S01]  /*1080*/  @P2 IMAD.SHL.U32 R7, R132.reuse, 0x2, RZ ;  /* 0x0000000284072824 */ /* 0x042fe200078e00ff */
[----:B------:R-:W-:Y:S01]  /*1090*/  LOP3.LUT R4, R9, 0x8, R4, 0xf8, !PT ;  /* 0x0000000809047812 */ /* 0x000fe200078ef804 */
[----:B--2---:R-:W-:-:S05]  /*10a0*/  @P1 IMAD.SHL.U32 R0, R132, 0x2, RZ ;  /* 0x0000000284001824 */ /* 0x004fca00078e00ff */
[----:B------:R3:W-:Y:S02]  /*10b0*/  @P1 LDGSTS.E.BYPASS.LTC128B.128 [R0+0x4900], [R2.64], !P3 ;  /* 0x0490000002001fae */ /* 0x0007e4000d901d4c */
[----:B---3--:R-:W-:Y:S02]  /*10c0*/  @P2 LEA R2, P1, R76, R5, 0x1 ;  /* 0x000000054c022211 */ /* 0x008fe400078208ff */
[----:B------:R-:W-:Y:S01]  /*10d0*/  SHF.R.U32.HI R0, RZ, 0x3, R9 ;  /* 0x00000003ff007819 */ /* 0x000fe20000011609 */
[----:B------:R-:W-:Y:S01]  /*10e0*/  @P6 IMAD.SHL.U32 R9, R132, 0x2, RZ ;  /* 0x0000000284096824 */ /* 0x000fe200078e00ff */
        /* <DEDUP_REMOVED lines=131> */
.L_x_798:
[C---:B-1234-:R-:W-:Y:S01]  /*1920*/  HMMA.16816.F32 R32, R8.reuse, R60, RZ ;  /* 0x0000003c0820723c */ /* 0x05efe200000018ff */
[----:B------:R-:W-:Y:S01]  /*1930*/  IMAD.MOV.U32 R0, RZ, RZ, 0x40 ;  /* 0x00000040ff007424 */ /* 0x000fe200078e00ff */
[----:B------:R-:W-:Y:S01]  /*1940*/  LOP3.LUT P2, RZ, R30, 0x4, RZ, 0xc0, !PT ;  /* 0x000000041eff7812 */ /* 0x000fe2000784c0ff */
[----:B------:R-:W-:Y:S01]  /*1950*/  IMAD R235, R4, 0x2, R234 ;  /* 0x0000000204eb7824 */ /* 0x000fe200078e02ea */
[----:B------:R-:W0:Y:S01]  /*1960*/  LDGDEPBAR ;  /* 0x00000000000079af */ /* 0x000e220000000000 */
[----:B------:R-:W-:Y:S01]  /*1970*/  UISETP.GE.AND UP0, UPT, UR10, 0x71, UPT ;  /* 0x000000710a00788c */ /* 0x000fe2000bf06270 */
[----:B------:R-:W-:Y:S01]  /*1980*/  SEL R0, R0, 0xffffffc0, !P2 ;  /* 0xffffffc000007807 */ /* 0x000fe20005000000 */
[----:B------:R-:W-:Y:S01]  /*1990*/  IMAD R236, R3, 0x2, R235 ;  /* 0x0000000203ec7824 */ /* 0x000fe200078e02eb */
[----:B------:R-:W-:Y:S02]  /*19a0*/  HMMA.16816.F32 R24, R8, R56, RZ ;  /* 0x000000380818723c */ /* 0x000fe400000018ff */
[----:B------:R-:W-:-:S02]  /*19b0*/  IADD3 R233, R135, R0, RZ ;  /* 0x0000000087e97210 */ /* 0x000fc40007ffe0ff */
[----:B------:R-:W-:Y:S01]  /*19c0*/  IADD3 R232, R238, R0, RZ ;  /* 0x00000000eee87210 */ /* 0x000fe20007ffe0ff */
[----:B------:R-:W-:Y:S01]  /*19d0*/  IMAD.IADD R0, R79, 0x1, R78 ;  /* 0x000000014f007824 */ /* 0x000fe200078e024e */
[----:B------:R-:W-:Y:S02]  /*19e0*/  PLOP3.LUT P2, PT, PT, PT, UP0, 0x80, 0x0 ;  /* 0x000000000000781c */ /* 0x000fe40003f4f008 */
[C---:B------:R-:W-:Y:S01]  /*19f0*/  HMMA.16816.F32 R36, R8.reuse, R64, RZ ;  /* 0x000000400824723c */ /* 0x040fe200000018ff */
[----:B------:R-:W-:Y:S07]  /*1a00*/  LDSM.16.M88.4 R28, [R232+0x2800] ;  /* 0x00280000e81c783b */ /* 0x000fee0000000200 */
[C---:B------:R-:W-:Y:S08]  /*1a10*/  HMMA.16816.F32 R68, R8.reuse, R52, RZ ;  /* 0x000000340844723c */ /* 0x040ff000000018ff */
[C---:B------:R-:W-:Y:S08]  /*1a20*/  HMMA.16816.F32 R72, R8.reuse, R48, RZ ;  /* 0x000000300848723c */ /* 0x040ff000000018ff */
[----:B------:R-:W-:Y:S08]  /*1a30*/  HMMA.16816.F32 R80, R8, R44, RZ ;  /* 0x0000002c0850723c */ /* 0x000ff000000018ff */
[-C--:B------:R-:W-:Y:S08]  /*1a40*/  HMMA.16816.F32 R164, R12, R40.reuse, RZ ;  /* 0x000000280ca4723c */ /* 0x080ff000000018ff */
[C---:B------:R-:W-:Y:S08]  /*1a50*/  HMMA.16816.F32 R84, R8.reuse, R40, RZ ;  /* 0x000000280854723c */ /* 0x040ff000000018ff */
[C---:B------:R-:W-:Y:S08]  /*1a60*/  HMMA.16816.F32 R100, R8.reuse, R66, RZ ;  /* 0x000000420864723c */ /* 0x040ff000000018ff */
[C---:B------:R-:W-:Y:S08]  /*1a70*/  HMMA.16816.F32 R96, R8.reuse, R62, RZ ;  /* 0x0000003e0860723c */ /* 0x040ff000000018ff */
[C---:B------:R-:W-:Y:S08]  /*1a80*/  HMMA.16816.F32 R92, R8.reuse, R58, RZ ;  /* 0x0000003a085c723c */ /* 0x040ff000000018ff */
[C---:B------:R-:W-:Y:S08]  /*1a90*/  HMMA.16816.F32 R136, R8.reuse, R54, RZ ;  /* 0x000000360888723c */ /* 0x040ff000000018ff */
[C---:B------:R-:W-:Y:S08]  /*1aa0*/  HMMA.16816.F32 R184, R8.reuse, R50, RZ ;  /* 0x0000003208b8723c */ /* 0x040ff000000018ff */
[C---:B------:R-:W-:Y:S08]  /*1ab0*/  HMMA.16816.F32 R200, R8.reuse, R46, RZ ;  /* 0x0000002e08c8723c */ /* 0x040ff000000018ff */
[----:B------:R-:W-:Y:S08]  /*1ac0*/  HMMA.16816.F32 R196, R8, R42, RZ ;  /* 0x0000002a08c4723c */ /* 0x000ff000000018ff */
[C---:B------:R-:W-:Y:S08]  /*1ad0*/  HMMA.16816.F32 R168, R12.reuse, R44, RZ ;  /* 0x0000002c0ca8723c */ /* 0x040ff000000018ff */
[----:B------:R-:W-:Y:S08]  /*1ae0*/  HMMA.16816.F32 R140, R12, R46, RZ ;  /* 0x0000002e0c8c723c */ /* 0x000ff000000018ff */
[----:B------:R-:W-:Y:S08]  /*1af0*/  HMMA.16816.F32 R44, R16, R124, R32 ;  /* 0x0000007c102c723c */ /* 0x000ff00000001820 */
[C---:B------:R-:W-:Y:S08]  /*1b00*/  HMMA.16816.F32 R192, R12.reuse, R64, RZ ;  /* 0x000000400cc0723c */ /* 0x040ff000000018ff */
[C---:B------:R-:W-:Y:S08]  /*1b10*/  HMMA.16816.F32 R188, R12.reuse, R60, RZ ;  /* 0x0000003c0cbc723c */ /* 0x040ff000000018ff */
[C---:B------:R-:W-:Y:S08]  /*1b20*/  HMMA.16816.F32 R180, R12.reuse, R56, RZ ;  /* 0x000000380cb4723c */ /* 0x040ff000000018ff */
[C---:B------:R-:W-:Y:S08]  /*1b30*/  HMMA.16816.F32 R176, R12.reuse, R52, RZ ;  /* 0x000000340cb0723c */ /* 0x040ff000000018ff */
[C---:B------:R-:W-:Y:S08]  /*1b40*/  HMMA.16816.F32 R172, R12.reuse, R48, RZ ;  /* 0x000000300cac723c */ /* 0x040ff000000018ff */
[C---:B------:R-:W-:Y:S01]  /*1b50*/  HMMA.16816.F32 R160, R12.reuse, R66, RZ ;  /* 0x000000420ca0723c */ /* 0x040fe200000018ff */
[----:B------:R-:W-:Y:S07]  /*1b60*/  LDSM.16.M88.4 R64, [R233+0x4900] ;  /* 0x00490000e940783b */ /* 0x000fee0000000200 */
[C---:B------:R-:W-:Y:S01]  /*1b70*/  HMMA.16816.F32 R156, R12.reuse, R62, RZ ;  /* 0x0000003e0c9c723c */ /* 0x040fe200000018ff */
[----:B------:R-:W-:Y:S07]  /*1b80*/  LDSM.16.M88.4 R60, [R233+0x5100] ;  /* 0x00510000e93c783b */ /* 0x000fee0000000200 */
[C---:B------:R-:W-:Y:S01]  /*1b90*/  HMMA.16816.F32 R152, R12.reuse, R58, RZ ;  /* 0x0000003a0c98723c */ /* 0x040fe200000018ff */
[----:B------:R-:W-:Y:S07]  /*1ba0*/  LDSM.16.M88.4 R56, [R233+0x5900] ;  /* 0x00590000e938783b */ /* 0x000fee0000000200 */
[C---:B------:R-:W-:Y:S01]  /*1bb0*/  HMMA.16816.F32 R148, R12.reuse, R54, RZ ;  /* 0x000000360c94723c */ /* 0x040fe200000018ff */
[----:B------:R-:W-:Y:S07]  /*1bc0*/  LDSM.16.M88.4 R52, [R233+0x6100] ;  /* 0x00610000e934783b */ /* 0x000fee0000000200 */
[C---:B------:R-:W-:Y:S08]  /*1bd0*/  HMMA.16816.F32 R144, R12.reuse, R50, RZ ;  /* 0x000000320c90723c */ /* 0x040ff000000018ff */
[----:B------:R-:W-:Y:S08]  /*1be0*/  HMMA.16816.F32 R88, R12, R42, RZ ;  /* 0x0000002a0c58723c */ /* 0x000ff000000018ff */
[C---:B------:R-:W-:Y:S01]  /*1bf0*/  HMMA.16816.F32 R32, R16.reuse, R120, R24 ;  /* 0x000000781020723c */ /* 0x040fe20000001818 */
[----:B------:R-:W1:Y:S07]  /*1c00*/  LDSM.16.M88.4 R24, [R235+0x9100] ;  /* 0x00910000eb18783b */ /* 0x000e6e0000000200 */
[C---:B------:R-:W-:Y:S08]  /*1c10*/  HMMA.16816.F32 R48, R16.reuse, R128, R36 ;  /* 0x000000801030723c */ /* 0x040ff00000001824 */
[C---:B------:R-:W-:Y:S01]  /*1c20*/  HMMA.16816.F32 R12, R16.reuse, R116, R68 ;  /* 0x00000074100c723c */ /* 0x040fe20000001844 */
[----:B------:R-:W-:Y:S07]  /*1c30*/  LDSM.16.M88.4 R68, [R233+0x4100] ;  /* 0x00410000e944783b */ /* 0x000fee0000000200 */
[C---:B------:R-:W-:Y:S01]  /*1c40*/  HMMA.16816.F32 R8, R16.reuse, R112, R72 ;  /* 0x000000701008723c */ /* 0x040fe20000001848 */
[----:B------:R-:W2:Y:S07]  /*1c50*/  LDSM.16.M88.4 R72, [R233+0x3900] ;  /* 0x00390000e948783b */ /* 0x000eae0000000200 */
[----:B------:R-:W-:Y:S01]  /*1c60*/  HMMA.16816.F32 R36, R16, R108, R80 ;  /* 0x0000006c1024723c */ /* 0x000fe20000001850 */
[----:B------:R-:W3:Y:S07]  /*1c70*/  LDSM.16.M88.4 R80, [R233+0x6900] ;  /* 0x00690000e950783b */ /* 0x000eee0000000200 */
[-C--:B------:R-:W-:Y:S08]  /*1c80*/  HMMA.16816.F32 R164, R20, R104.reuse, R164 ;  /* 0x0000006814a4723c */ /* 0x080ff000000018a4 */
[C---:B------:R-:W-:Y:S08]  /*1c90*/  HMMA.16816.F32 R40, R16.reuse, R104, R84 ;  /* 0x000000681028723c */ /* 0x040ff00000001854 */
[C---:B------:R-:W-:Y:S08]  /*1ca0*/  HMMA.16816.F32 R204, R16.reuse, R130, R100 ;  /* 0x0000008210cc723c */ /* 0x040ff00000001864 */
[----:B------:R-:W-:Y:S01]  /*1cb0*/  HMMA.16816.F32 R208, R16, R126, R96 ;  /* 0x0000007e10d0723c */ /* 0x000fe20000001860 */
[----:B------:R-:W-:Y:S01]  /*1cc0*/  IMAD.MOV.U32 R7, RZ, RZ, R164 ;  /* 0x000000ffff077224 */ /* 0x000fe200078e00a4 */
[----:B------:R-:W-:Y:S01]  /*1cd0*/  MOV R6, R165 ;  /* 0x000000a500067202 */ /* 0x000fe20000000f00 */
[----:B------:R-:W-:Y:S01]  /*1ce0*/  IMAD.MOV.U32 R5, RZ, RZ, R166 ;  /* 0x000000ffff057224 */ /* 0x000fe200078e00a6 */
[----:B------:R-:W-:-:S04]  /*1cf0*/  MOV R2, R167 ;  /* 0x000000a700027202 */ /* 0x000fc80000000f00 */
[C---:B------:R-:W-:Y:S08]  /*1d00*/  HMMA.16816.F32 R220, R16.reuse, R122, R92 ;  /* 0x0000007a10dc723c */ /* 0x040ff0000000185c */
[C---:B------:R-:W-:Y:S08]  /*1d10*/  HMMA.16816.F32 R216, R16.reuse, R118, R136 ;  /* 0x0000007610d8723c */ /* 0x040ff00000001888 */
[C---:B------:R-:W-:Y:S08]  /*1d20*/  HMMA.16816.F32 R212, R16.reuse, R114, R184 ;  /* 0x0000007210d4723c */ /* 0x040ff000000018b8 */
[C---:B------:R-:W-:Y:S08]  /*1d30*/  HMMA.16816.F32 R200, R16.reuse, R110, R200 ;  /* 0x0000006e10c8723c */ /* 0x040ff000000018c8 */
[----:B------:R-:W-:Y:S01]  /*1d40*/  HMMA.16816.F32 R196, R16, R106, R196 ;  /* 0x0000006a10c4723c */ /* 0x000fe200000018c4 */
[----:B------:R-:W4:Y:S07]  /*1d50*/  LDSM.16.M88.4 R16, [R235+0x7100] ;  /* 0x00710000eb10783b */ /* 0x000f2e0000000200 */
        /* <DEDUP_REMOVED lines=14> */
[C---:B-1----:R-:W-:Y:S01]  /*1e40*/  HMMA.16816.F32 R148, R24.reuse, R56, R8 ;  /* 0x000000381894723c */ /* 0x042fe20000001808 */
[----:B------:R-:W-:Y:S07]  /*1e50*/  LDSM.16.M88.4 R8, [R236+0x9100] ;  /* 0x00910000ec08783b */ /* 0x000fee0000000200 */
[C---:B------:R-:W-:Y:S01]  /*1e60*/  HMMA.16816.F32 R144, R24.reuse, R52, R36 ;  /* 0x000000341890723c */ /* 0x040fe20000001824 */
[----:B------:R-:W1:Y:S07]  /*1e70*/  LDSM.16.M88.4 R36, [R232+0x1800] ;  /* 0x00180000e824783b */ /* 0x000e6e0000000200 */
[C---:B--2---:R-:W-:Y:S01]  /*1e80*/  HMMA.16816.F32 R168, R24.reuse, R72, R48 ;  /* 0x0000004818a8723c */ /* 0x044fe20000001830 */
[----:B------:R-:W2:Y:S07]  /*1e90*/  LDSM.16.M88.4 R48, [R232] ;  /* 0x00000000e830783b */ /* 0x000eae0000000200 */
[C---:B------:R-:W-:Y:S01]  /*1ea0*/  HMMA.16816.F32 R160, R24.reuse, R68, R44 ;  /* 0x0000004418a0723c */ /* 0x040fe2000000182c */
[----:B------:R-:W5:Y:S07]  /*1eb0*/  LDSM.16.M88.4 R44, [R232+0x800] ;  /* 0x00080000e82c783b */ /* 0x000f6e0000000200 */
[C---:B------:R-:W-:Y:S01]  /*1ec0*/  HMMA.16816.F32 R152, R24.reuse, R60, R12 ;  /* 0x0000003c1898723c */ /* 0x040fe2000000180c */
[----:B------:R-:W1:Y:S07]  /*1ed0*/  LDSM.16.M88.4 R12, [R236+0x7100] ;  /* 0x00710000ec0c783b */ /* 0x000e6e0000000200 */
[C---:B------:R-:W-:Y:S01]  /*1ee0*/  HMMA.16816.F32 R156, R24.reuse, R64, R32 ;  /* 0x00000040189c723c */ /* 0x040fe20000001820 */
[----:B------:R-:W-:Y:S07]  /*1ef0*/  LDSM.16.M88.4 R32, [R232+0x2000] ;  /* 0x00200000e820783b */ /* 0x000fee0000000200 */
[----:B---3--:R-:W-:Y:S01]  /*1f00*/  HMMA.16816.F32 R112, R24, R80, R40 ;  /* 0x000000501870723c */ /* 0x008fe20000001828 */
[----:B------:R-:W3:Y:S01]  /*1f10*/  LDSM.16.M88.4 R40, [R232+0x1000] ;  /* 0x00100000e828783b */ /* 0x000ee20000000200 */
[----:B------:R-:W-:-:S06]  /*1f20*/  DEPBAR.LE SB0, 0x0 ;  /* 0x000080000000791a */ /* 0x000fcc0000000000 */
[C---:B------:R-:W-:Y:S07]  /*1f30*/  HMMA.16816.F32 R140, R24.reuse, R74, R204 ;  /* 0x0000004a188c723c */ /* 0x040fee00000018cc */
[----:B------:R-:W-:Y:S01]  /*1f40*/  IMAD.MOV.U32 R204, RZ, RZ, R7 ;  /* 0x000000ffffcc7224 */ /* 0x000fe200078e0007 */
[----:B------:R-:W-:Y:S01]  /*1f50*/  MOV R205, R6 ;  /* 0x0000000600cd7202 */ /* 0x000fe20000000f00 */
[----:B------:R-:W-:Y:S01]  /*1f60*/  IMAD.MOV.U32 R206, RZ, RZ, R5 ;  /* 0x000000ffffce7224 */ /* 0x000fe200078e0005 */
[----:B------:R-:W-:Y:S01]  /*1f70*/  MOV R207, R2 ;  /* 0x0000000200cf7202 */ /* 0x000fe20000000f00 */
[----:B------:R-:W-:Y:S08]  /*1f80*/  HMMA.16816.F32 R136, R24, R70, R208 ;  /* 0x000000461888723c */ /* 0x000ff000000018d0 */
[C---:B----4-:R-:W-:Y:S08]  /*1f90*/  HMMA.16816.F32 R104, R16.reuse, R72, R192 ;  /* 0x000000481068723c */ /* 0x050ff000000018c0 */
        /* <DEDUP_REMOVED lines=18> */
[C---:B-1----:R-:W-:Y:S08]  /*20c0*/  HMMA.16816.F32 R172, R8.reuse, R36, R152 ;  /* 0x0000002408ac723c */ /* 0x042ff00000001898 */
[C---:B--2---:R-:W-:Y:S08]  /*20d0*/  HMMA.16816.F32 R168, R8.reuse, R48, R168 ;  /* 0x0000003008a8723c */ /* 0x044ff000000018a8 */
[C---:B------:R-:W-:Y:S08]  /*20e0*/  HMMA.16816.F32 R140, R8.reuse, R50, R140 ;  /* 0x00000032088c723c */ /* 0x040ff0000000188c */
[C---:B-----5:R-:W-:Y:S08]  /*20f0*/  HMMA.16816.F32 R160, R8.reuse, R44, R160 ;  /* 0x0000002c08a0723c */ /* 0x060ff000000018a0 */
[C---:B------:R-:W-:Y:S08]  /*2100*/  HMMA.16816.F32 R136, R8.reuse, R46, R136 ;  /* 0x0000002e0888723c */ /* 0x040ff00000001888 */
[----:B------:R-:W-:Y:S08]  /*2110*/  HMMA.16816.F32 R152, R8, R38, R124 ;  /* 0x000000260898723c */ /* 0x000ff0000000187c */
[C---:B------:R-:W-:Y:S08]  /*2120*/  HMMA.16816.F32 R104, R12.reuse, R48, R104 ;  /* 0x000000300c68723c */ /* 0x040ff00000001868 */
[C---:B------:R-:W-:Y:S08]  /*2130*/  HMMA.16816.F32 R100, R12.reuse, R50, R100 ;  /* 0x000000320c64723c */ /* 0x040ff00000001864 */
[C---:B------:R-:W-:Y:S08]  /*2140*/  HMMA.16816.F32 R96, R12.reuse, R44, R96 ;  /* 0x0000002c0c60723c */ /* 0x040ff00000001860 */
[C---:B------:R-:W-:Y:S08]  /*2150*/  HMMA.16816.F32 R72, R12.reuse, R36, R72 ;  /* 0x000000240c48723c */ /* 0x040ff00000001848 */
[----:B------:R-:W-:Y:S08]  /*2160*/  HMMA.16816.F32 R68, R12, R38, R68 ;  /* 0x000000260c44723c */ /* 0x000ff00000001844 */
        /* <DEDUP_REMOVED lines=19> */
[----:B------:R-:W-:Y:S02]  /*22a0*/  IMAD.U32 R2, RZ, RZ, UR11 ;  /* 0x0000000bff027e24 */ /* 0x000fe4000f8e00ff */
        /* <DEDUP_REMOVED lines=28> */
[----:B------:R-:W-:Y:S04]  /*2470*/  SHFL.IDX PT, R10, R2, RZ, 0x181f ;  /* 0x00181fff020a7589 */ /* 0x000fe800000e0000 */
[----:B------:R-:W2:Y:S04]  /*2480*/  SHFL.IDX PT, R8, R5, 0x2, 0x181f ;  /* 0x00581f0005087f89 */ /* 0x000ea800000e0000 */
[----:B------:R-:W3:Y:S04]  /*2490*/  SHFL.IDX PT, R9, R5, 0x3, 0x181f ;  /* 0x00781f0005097f89 */ /* 0x000ee800000e0000 */
[----:B------:R-:W4:Y:S04]  /*24a0*/  SHFL.IDX PT, R13, R2, 0x1, 0x181f ;  /* 0x00381f00020d7f89 */ /* 0x000f2800000e0000 */
[----:B------:R-:W5:Y:S04]  /*24b0*/  SHFL.IDX PT, R15, R2, 0x2, 0x181f ;  /* 0x00581f00020f7f89 */ /* 0x000f6800000e0000 */
[----:B------:R-:W-:Y:S04]  /*24c0*/  SHFL.IDX PT, R22, R2, 0x3, 0x181f ;  /* 0x00781f0002167f89 */ /* 0x000fe800000e0000 */
[----:B------:R-:W1:Y:S04]  /*24d0*/  SHFL.IDX PT, R11, R5, 0x4, 0x181f ;  /* 0x00981f00050b7f89 */ /* 0x000e6800000e0000 */
        /* <DEDUP_REMOVED lines=9> */
[-C--:B------:R-:W-:Y:S01]  /*2570*/  IADD3 R14, P5, R8, R2.reuse, RZ ;  /* 0x00000002080e7210 */ /* 0x080fe20007fbe0ff */
[--C-:B------:R-:W-:Y:S01]  /*2580*/  IMAD.X R19, R10, 0x1, R5.reuse, P4 ;  /* 0x000000010a137824 */ /* 0x100fe200020e0605 */
[-C--:B---3--:R-:W-:Y:S02]  /*2590*/  IADD3 R12, P4, R9, R2.reuse, RZ ;  /* 0x00000002090c7210 */ /* 0x088fe40007f9e0ff */
[----:B----4-:R-:W-:Y:S01]  /*25a0*/  IADD3.X R17, R13, R5, RZ, P6, !PT ;  /* 0x000000050d117210 */ /* 0x010fe200037fe4ff */
[--C-:B-----5:R-:W-:Y:S01]  /*25b0*/  IMAD.X R15, R15, 0x1, R5.reuse, P5 ;  /* 0x000000010f0f7824 */ /* 0x120fe200028e0605 */
[-C--:B------:R-:W-:Y:S01]  /*25c0*/  IADD3 R10, P6, R11, R2.reuse, RZ ;  /* 0x000000020b0a7210 */ /* 0x080fe20007fde0ff */
        /* <DEDUP_REMOVED lines=14> */
.L_x_799:
[----:B-1----:R-:W-:Y:S01]  /*26b0*/  SHF.R.S32.HI R2, RZ, 0x1f, R77 ;  /* 0x0000001fff027819 */ /* 0x002fe2000001144d */
[----:B------:R-:W-:Y:S01]  /*26c0*/  STL [R1+0x3c], R239 ;  /* 0x00003cef01007387 */ /* 0x000fe20000100800 */
[----:B------:R-:W-:-:S02]  /*26d0*/  IMAD.SHL.U32 R228, R0, 0x2, RZ ;  /* 0x0000000200e47824 */ /* 0x000fc400078e00ff */
[----:B------:R-:W-:Y:S01]  /*26e0*/  LEA.HI R5, R2, R77, RZ, 0x2 ;  /* 0x0000004d02057211 */ /* 0x000fe200078f10ff */
[----:B------:R-:W-:Y:S01]  /*26f0*/  STL [R1+0x38], R238 ;  /* 0x000038ee01007387 */ /* 0x000fe20000100800 */
[----:B------:R-:W-:Y:S01]  /*2700*/  IMAD R231, R3, 0x2, R228 ;  /* 0x0000000203e77824 */ /* 0x000fe200078e02e4 */
[----:B------:R-:W-:Y:S02]  /*2710*/  LEA R229, R4, R228, 0x1 ;  /* 0x000000e404e57211 */ /* 0x000fe400078e08ff */
[----:B------:R-:W-:Y:S01]  /*2720*/  STL [R1+0x34], R237 ;  /* 0x000034ed01007387 */ /* 0x000fe20000100800 */
[----:B------:R-:W-:Y:S02]  /*2730*/  LOP3.LUT R2, R5, 0x7ffffffc, RZ, 0xc0, !PT ;  /* 0x7ffffffc05027812 */ /* 0x000fe400078ec0ff */
[----:B------:R-:W-:Y:S01]  /*2740*/  IMAD R230, R3, 0x2, R229 ;  /* 0x0000000203e67824 */ /* 0x000fe200078e02e5 */
[----:B------:R-:W-:Y:S02]  /*2750*/  STL [R1+0x30], R236 ;  /* 0x000030ec01007387 */ /* 0x000fe40000100800 */
[----:B------:R-:W-:-:S02]  /*2760*/  IMAD.IADD R2, R77, 0x1, -R2 ;  /* 0x000000014d027824 */ /* 0x000fc400078e0a02 */
[----:B------:R-:W-:Y:S04]  /*2770*/  STL [R1+0x2c], R235 ;  /* 0x00002ceb01007387 */ /* 0x000fe80000100800 */
[----:B------:R-:W-:Y:S04]  /*2780*/  STL [R1+0x28], R234 ;  /* 0x000028ea01007387 */ /* 0x000fe80000100800 */
[----:B------:R-:W-:Y:S04]  /*2790*/  STL [R1+0x24], R233 ;  /* 0x000024e901007387 */ /* 0x000fe80000100800 */
[----:B------:R-:W-:Y:S04]  /*27a0*/  STL [R1+0x20], R232 ;  /* 0x000020e801007387 */ /* 0x000fe80000100800 */
[----:B------:R-:W-:Y:S04]  /*27b0*/  STL [R1+0x1c], R135 ;  /* 0x00001c8701007387 */ /* 0x000fe80000100800 */
[----:B------:R-:W-:Y:S04]  /*27c0*/  STL [R1+0x18], R76 ;  /* 0x0000184c01007387 */ /* 0x000fe80000100800 */
[----:B------:R1:W-:Y:S04]  /*27d0*/  STL [R1+0x14], R5 ;  /* 0x0000140501007387 */ /* 0x0003e80000100800 */
[----:B------:R-:W-:Y:S04]  /*27e0*/  LDSM.16.MT88.4 R20, [R228+0x100] ;  /* 0x00010000e414783b */ /* 0x000fe80000004200 */
[----:B------:R-:W-:Y:S04]  /*27f0*/  LDSM.16.MT88.4 R24, [R229+0x100] ;  /* 0x00010000e518783b */ /* 0x000fe80000004200 */
[----:B------:R-:W0:Y:S01]  /*2800*/  LDGDEPBAR ;  /* 0x00000000000079af */ /* 0x000e220000000000 */
[----:B-1----:R-:W-:-:S04]  /*2810*/  IMAD.MOV.U32 R5, RZ, RZ, -0x2 ;  /* 0xfffffffeff057424 */ /* 0x002fc800078e00ff */
        /* <DEDUP_REMOVED lines=9> */
[----:B------:R-:W-:Y:S02]  /*28b0*/  FSEL R32, R106, -INF , P4 ;  /* 0xff8000006a207808 */ /* 0x000fe40002000000 */
[----:B------:R-:W-:Y:S02]  /*28c0*/  ISETP.GT.AND P4, PT, R2, 0x9, PT ;  /* 0x000000090200780c */ /* 0x000fe40003f84270 */
[----:B------:R-:W-:Y:S02]  /*28d0*/  FSEL R30, R100, -INF , P5 ;  /* 0xff800000641e7808 */ /* 0x000fe40002800000 */
[----:B------:R-:W-:-:S02]  /*28e0*/  FMNMX.FTZ R5, R10, R29, !PT ;  /* 0x0000001d0a057209 */ /* 0x000fc40007810000 */
[----:B------:R-:W-:Y:S02]  /*28f0*/  FSEL R17, R142, -INF , P5 ;  /* 0xff8000008e117808 */ /* 0x000fe40002800000 */
[----:B------:R-:W-:Y:S02]  /*2900*/  FSEL R13, R140, -INF , P5 ;  /* 0xff8000008c0d7808 */ /* 0x000fe40002800000 */
[----:B------:R-:W-:Y:S02]  /*2910*/  FSEL R34, R102, -INF , P5 ;  /* 0xff80000066227808 */ /* 0x000fe40002800000 */
[----:B------:R-:W-:Y:S02]  /*2920*/  FSEL R16, R171, -INF , P6 ;  /* 0xff800000ab107808 */ /* 0x000fe40003000000 */
[----:B------:R-:W-:Y:S02]  /*2930*/  FSEL R33, R107, -INF , P6 ;  /* 0xff8000006b217808 */ /* 0x000fe40003000000 */
[----:B------:R-:W-:-:S02]  /*2940*/  ISETP.GT.AND P5, PT, R2, 0x11, PT ;  /* 0x000000110200780c */ /* 0x000fc40003fa4270 */
[----:B------:R-:W-:Y:S02]  /*2950*/  FMNMX.FTZ R6, R11, R12, !PT ;  /* 0x0000000c0b067209 */ /* 0x000fe40007810000 */
[----:B------:R-:W-:Y:S02]  /*2960*/  ISETP.GT.AND P6, PT, R2, 0x10, PT ;  /* 0x000000100200780c */ /* 0x000fe40003fc4270 */
[----:B------:R-:W-:Y:S02]  /*2970*/  FSEL R31, R101, -INF , P4 ;  /* 0xff800000651f7808 */ /* 0x000fe40002000000 */
[----:B------:R-:W-:Y:S02]  /*2980*/  FMNMX.FTZ R5, R30, R5, !PT ;  /* 0x000000051e057209 */ /* 0x000fe40007810000 */
[----:B------:R-:W-:Y:S02]  /*2990*/  FSEL R14, R141, -INF , P4 ;  /* 0xff8000008d0e7808 */ /* 0x000fe40002000000 */
[----:B------:R-:W-:-:S02]  /*29a0*/  FSEL R92, R163, -INF , P5 ;  /* 0xff800000a35c7808 */ /* 0x000fc40002800000 */
[----:B------:R-:W-:Y:S02]  /*29b0*/  FSEL R41, R161, -INF , P5 ;  /* 0xff800000a1297808 */ /* 0x000fe40002800000 */
[----:B------:R-:W-:Y:S02]  /*29c0*/  FSEL R120, R99, -INF , P5 ;  /* 0xff80000063787808 */ /* 0x000fe40002800000 */
[----:B------:R-:W-:Y:S02]  /*29d0*/  FSEL R100, R97, -INF , P5 ;  /* 0xff80000061647808 */ /* 0x000fe40002800000 */
[----:B------:R-:W-:Y:S02]  /*29e0*/  FMNMX.FTZ R6, R13, R6, !PT ;  /* 0x000000060d067209 */ /* 0x000fe40007810000 */
[----:B------:R-:W-:Y:S02]  /*29f0*/  FSEL R35, R103, -INF , P4 ;  /* 0xff80000067237808 */ /* 0x000fe40002000000 */
[----:B------:R-:W-:-:S02]  /*2a00*/  FSEL R95, R96, -INF , P6 ;  /* 0xff800000605f7808 */ /* 0x000fc40003000000 */
[----:B------:R-:W-:Y:S02]  /*2a10*/  ISETP.GT.AND P5, PT, R2, 0x20, PT ;  /* 0x000000200200780c */ /* 0x000fe40003fa4270 */
[----:B------:R-:W-:Y:S02]  /*2a20*/  FMNMX.FTZ R5, R31, R5, !PT ;  /* 0x000000051f057209 */ /* 0x000fe40007810000 */
[----:B------:R-:W-:Y:S02]  /*2a30*/  FSEL R28, R143, -INF , P4 ;  /* 0xff8000008f1c7808 */ /* 0x000fe40002000000 */
[----:B------:R-:W-:Y:S02]  /*2a40*/  FSEL R79, R162, -INF , P6 ;  /* 0xff800000a24f7808 */ /* 0x000fe40003000000 */
[----:B------:R-:W-:Y:S02]  /*2a50*/  FSEL R40, R160, -INF , P6 ;  /* 0xff800000a0287808 */ /* 0x000fe40003000000 */
[----:B------:R-:W-:-:S02]  /*2a60*/  FSEL R103, R98, -INF , P6 ;  /* 0xff80000062677808 */ /* 0x000fc40003000000 */
[C---:B------:R-:W-:Y:S02]  /*2a70*/  ISETP.GT.AND P4, PT, R2.reuse, 0x18, PT ;  /* 0x000000180200780c */ /* 0x040fe40003f84270 */
[----:B------:R-:W-:Y:S02]  /*2a80*/  ISETP.GT.AND P6, PT, R2, 0x19, PT ;  /* 0x000000190200780c */ /* 0x000fe40003fc4270 */
[----:B------:R-:W-:Y:S02]  /*2a90*/  FMNMX.FTZ R6, R14, R6, !PT ;  /* 0x000000060e067209 */ /* 0x000fe40007810000 */
[----:B------:R-:W-:Y:S02]  /*2aa0*/  FSEL R124, R156, -INF , P5 ;  /* 0xff8000009c7c7808 */ /* 0x000fe40002800000 */
        /* <DEDUP_REMOVED lines=14> */
[----:B------:R-:W-:Y:S02]  /*2b90*/  ISETP.GT.AND P6, PT, R2, 0x28, PT ;  /* 0x000000280200780c */ /* 0x000fe40003fc4270 */
        /* <DEDUP_REMOVED lines=11> */
[C---:B------:R-:W-:Y:S02]  /*2c50*/  ISETP.GT.AND P5, PT, R2.reuse, 0x38, PT ;  /* 0x000000380200780c */ /* 0x040fe40003fa4270 */
[----:B------:R-:W-:Y:S02]  /*2c60*/  FMNMX.FTZ R6, R41, R6, !PT ;  /* 0x0000000629067209 */ /* 0x000fe40007810000 */
        /* <DEDUP_REMOVED lines=16> */
[----:B------:R-:W-:Y:S02]  /*2d70*/  FSEL R167, R74, -INF , P4 ;  /* 0xff8000004aa77808 */ /* 0x000fe40002000000 */
[----:B------:R-:W-:Y:S02]  /*2d80*/  FSEL R143, R72, -INF , P4 ;  /* 0xff800000488f7808 */ /* 0x000fe40002000000 */
[----:B------:R-:W-:Y:S02]  /*2d90*/  ISETP.GT.AND P6, PT, R2, 0x40, PT ;  /* 0x000000400200780c */ /* 0x000fe40003fc4270 */
[----:B------:R-:W-:Y:S02]  /*2da0*/  FSEL R168, R70, -INF , P5 ;  /* 0xff80000046a87808 */ /* 0x000fe40002800000 */
[----:B------:R-:W-:Y:S02]  /*2db0*/  FSEL R152, R68, -INF , P5 ;  /* 0xff80000044987808 */ /* 0x000fe40002800000 */
        /* <DEDUP_REMOVED lines=28> */
[----:B------:R-:W-:Y:S02]  /*2f80*/  FMNMX.FTZ R6, R125, R6, !PT ;  /* 0x000000067d067209 */ /* 0x000fe40007810000 */
[C---:B------:R-:W-:Y:S02]  /*2f90*/  ISETP.GT.AND P4, PT, R2.reuse, 0x51, PT ;  /* 0x000000510200780c */ /* 0x040fe40003f84270 */
[----:B------:R-:W-:-:S02]  /*2fa0*/  ISETP.GT.AND P5, PT, R2, 0x58, PT ;  /* 0x000000580200780c */ /* 0x000fc40003fa4270 */
[----:B------:R-:W-:Y:S02]  /*2fb0*/  FMNMX.FTZ R5, R140, R5, !PT ;  /* 0x000000058c057209 */ /* 0x000fe40007810000 */
[----:B------:R-:W-:Y:S02]  /*2fc0*/  FMNMX.FTZ R7, R79, R7, !PT ;  /* 0x000000074f077209 */ /* 0x000fe40007810000 */
[----:B------:R-:W-:Y:S02]  /*2fd0*/  FSEL R171, R148, -INF , P6 ;  /* 0xff80000094ab7808 */ /* 0x000fe40003000000 */
        /* <DEDUP_REMOVED lines=77> */
[----:B------:R-:W-:Y:S02]  /*34b0*/  FSEL R145, R113, -INF , P4 ;  /* 0xff80000071917808 */ /* 0x000fe40002000000 */
        /* <DEDUP_REMOVED lines=15> */
[----:B------:R-:W-:Y:S01]  /*35b0*/  FMNMX.FTZ R6, R220, R6, !PT ;  /* 0x00000006dc067209 */ /* 0x000fe20007810000 */
[----:B------:R-:W1:Y:S01]  /*35c0*/  SHFL.BFLY PT, R7, R133, 0x2, 0x1f ;  /* 0x0c401f0085077f89 */ /* 0x000e6200000e0000 */
[----:B------:R-:W-:Y:S02]  /*35d0*/  FMNMX.FTZ R131, R237, R2, !PT ;  /* 0x00000002ed837209 */ /* 0x000fe40007810000 */
[----:B------:R-:W-:Y:S02]  /*35e0*/  FMNMX.FTZ R5, R158, R5, !PT ;  /* 0x000000059e057209 */ /* 0x000fe40007810000 */
[----:B------:R-:W-:Y:S02]  /*35f0*/  FMNMX.FTZ R2, R218, R6, !PT ;  /* 0x00000006da027209 */ /* 0x000fe40007810000 */
        /* <DEDUP_REMOVED lines=11> */
[----:B------:R-:W-:Y:S02]  /*36b0*/  FMNMX.FTZ R2, R222, R2, !PT ;  /* 0x00000002de027209 */ /* 0x000fe40007810000 */
[----:B------:R-:W-:Y:S02]  /*36c0*/  FMNMX.FTZ R5, R170, R5, !PT ;  /* 0x00000005aa057209 */ /* 0x000fe40007810000 */
[----:B------:R-:W-:Y:S02]  /*36d0*/  FMNMX.FTZ R2, R234, R2, !PT ;  /* 0x00000002ea027209 */ /* 0x000fe40007810000 */
[----:B------:R-:W-:-:S02]  /*36e0*/  FMNMX.FTZ R5, R184, R5, !PT ;  /* 0x00000005b8057209 */ /* 0x000fc40007810000 */
[----:B-1----:R-:W-:Y:S02]  /*36f0*/  FMNMX.FTZ R133, R133, R7, !PT ;  /* 0x0000000785857209 */ /* 0x002fe40007810000 */
[----:B--2---:R-:W-:Y:S02]  /*3700*/  FMNMX.FTZ R131, R131, R6, !PT ;  /* 0x0000000683837209 */ /* 0x004fe40007810000 */
        /* <DEDUP_REMOVED lines=8> */
[----:B------:R-:W-:Y:S01]  /*3790*/  FSEL R226, R51, -INF , P5 ;  /* 0xff80000033e27808 */ /* 0x000fe20002800000 */
[----:B------:R-:W-:Y:S01]  /*37a0*/  LDSM.16.MT88.4 R36, [R230+0x100] ;  /* 0x00010000e624783b */ /* 0x000fe20000004200 */
[----:B------:R-:W-:-:S04]  /*37b0*/  FMNMX.FTZ R5, R202, R5, !PT ;  /* 0x00000005ca057209 */ /* 0x000fc80007810000 */
        /* <DEDUP_REMOVED lines=23> */
[----:B------:R1:W4:Y:S01]  /*3930*/  MUFU.EX2 R18, R9 ;  /* 0x0000000900127308 */ /* 0x0003220000000800 */
[----:B---3--:R-:W-:-:S07]  /*3940*/  FFMA.FTZ R5, R11, c[0x0][0x2d0], -R6 ;  /* 0x0000b4000b057a23 */ /* 0x008fce0000010806 */
[----:B------:R3:W-:Y:S01]  /*3950*/  MUFU.EX2 R144, R5 ;  /* 0x0000000500907308 */ /* 0x0007e20000000800 */
[----:B--2---:R-:W-:Y:S01]  /*3960*/  FMNMX.FTZ R8, R8, R10, !PT ;  /* 0x0000000a08087209 */ /* 0x004fe20007810000 */
[----:B-1----:R-:W-:Y:S02]  /*3970*/  FFMA.FTZ R9, R14, c[0x0][0x2d0], -R6 ;  /* 0x0000b4000e097a23 */ /* 0x002fe40000010806 */
[----:B----4-:R-:W-:-:S04]  /*3980*/  IMAD.MOV.U32 R4, RZ, RZ, R18 ;  /* 0x000000ffff047224 */ /* 0x010fc800078e0012 */
        /* <DEDUP_REMOVED lines=25> */
[----:B------:R-:W-:Y:S01]  /*3b20*/  HMMA.16816.F32 R64, R8, R22, RZ ;  /* 0x000000160840723c */ /* 0x000fe200000018ff */
[----:B-1----:R-:W-:Y:S01]  /*3b30*/  FFMA.FTZ R0, R30, c[0x0][0x2d0], -R7 ;  /* 0x0000b4001e007a23 */ /* 0x002fe20000010807 */
[----:B---3--:R-:W-:-:S03]  /*3b40*/  F2FP.PACK_AB R12, R211, R223 ;  /* 0x000000dfd30c723e */ /* 0x008fc600000000ff */
[----:B------:R1:W-:Y:S03]  /*3b50*/  MUFU.EX2 R235, R0 ;  /* 0x0000000000eb7308 */ /* 0x0003e60000000800 */
[C---:B--2---:R-:W-:Y:S08]  /*3b60*/  HMMA.16816.F32 R60, R8.reuse, R16, RZ ;  /* 0x00000010083c723c */ /* 0x044ff000000018ff */
        /* <DEDUP_REMOVED lines=27> */
[C---:B------:R-:W-:Y:S08]  /*3d20*/  HMMA.16816.F32 R80, R12.reuse, R16, RZ ;  /* 0x000000100c50723c */ /* 0x040ff000000018ff */
[----:B------:R-:W-:Y:S01]  /*3d30*/  HMMA.16816.F32 R108, R12, R18, RZ ;  /* 0x000000120c6c723c */ /* 0x000fe200000018ff */
[----:B------:R-:W3:Y:S01]  /*3d40*/  LDSM.16.MT88.4 R16, [R229+0x900] ;  /* 0x00090000e510783b */ /* 0x000ee20000004200 */
[----:B-1----:R-:W-:-:S06]  /*3d50*/  FFMA.FTZ R3, R77, c[0x0][0x2d0], -R6 ;  /* 0x0000b4004d037a23 */ /* 0x002fcc0000010806 */
[----:B------:R-:W-:Y:S01]  /*3d60*/  HMMA.16816.F32 R40, R8, R38, RZ ;  /* 0x000000260828723c */ /* 0x000fe200000018ff */
[----:B------:R-:W-:Y:S01]  /*3d70*/  IMAD.MOV.U32 R77, RZ, RZ, R73 ;  /* 0x000000ffff4d7224 */ /* 0x000fe200078e0049 */
[----:B------:R1:W-:Y:S06]  /*3d80*/  MUFU.EX2 R236, R3 ;  /* 0x0000000300ec7308 */ /* 0x0003ec0000000800 */
[C---:B------:R-:W-:Y:S08]  /*3d90*/  HMMA.16816.F32 R116, R12.reuse, R26, RZ ;  /* 0x0000001a0c74723c */ /* 0x040ff000000018ff */
[----:B------:R-:W-:Y:S01]  /*3da0*/  HMMA.16816.F32 R104, R12, R38, RZ ;  /* 0x000000260c68723c */ /* 0x000fe200000018ff */
[----:B-1----:R-:W-:Y:S01]  /*3db0*/  FFMA.FTZ R3, R78, c[0x0][0x2d0], -R6 ;  /* 0x0000b4004e037a23 */ /* 0x002fe20000010806 */
[----:B------:R-:W-:-:S03]  /*3dc0*/  MOV R78, R197 ;  /* 0x000000c5004e7202 */ /* 0x000fc60000000f00 */
[----:B------:R1:W4:Y:S02]  /*3dd0*/  MUFU.EX2 R172, R3 ;  /* 0x0000000300ac7308 */ /* 0x0003240000000800 */
[----:B-1----:R-:W-:Y:S01]  /*3de0*/  FFMA.FTZ R3, R79, c[0x0][0x2d0], -R5 ;  /* 0x0000b4004f037a23 */ /* 0x002fe20000010805 */
[----:B----4-:R-:W-:Y:S01]  /*3df0*/  F2FP.PACK_AB R10, R172, R236 ;  /* 0x000000ecac0a723e */ /* 0x010fe200000000ff */
[----:B------:R-:W-:-:S04]  /*3e00*/  IMAD.MOV.U32 R79, RZ, RZ, R72 ;  /* 0x000000ffff4f7224 */ /* 0x000fc800078e0048 */
[----:B------:R1:W-:Y:S01]  /*3e10*/  MUFU.EX2 R88, R3 ;  /* 0x0000000300587308 */ /* 0x0003e20000000800 */
[----:B------:R-:W-:Y:S01]  /*3e20*/  HMMA.16816.F32 R72, R12, R24, RZ ;  /* 0x000000180c48723c */ /* 0x000fe200000018ff */
[----:B------:R-:W-:-:S07]  /*3e30*/  F2FP.PACK_AB R8, R198, R79 ;  /* 0x0000004fc608723e */ /* 0x000fce00000000ff */
[----:B------:R-:W-:Y:S01]  /*3e40*/  HMMA.16816.F32 R24, R12, R36, RZ ;  /* 0x000000240c18723c */ /* 0x000fe200000018ff */
[----:B------:R-:W-:Y:S01]  /*3e50*/  LDSM.16.MT88.4 R12, [R228+0x1100] ;  /* 0x00110000e40c783b */ /* 0x000fe20000004200 */
[----:B-1----:R-:W-:-:S04]  /*3e60*/  FFMA.FTZ R3, R92, c[0x0][0x2d0], -R5 ;  /* 0x0000b4005c037a23 */ /* 0x002fc80000010805 */
        /* <DEDUP_REMOVED lines=9> */
[C---:B--2---:R-:W-:Y:S08]  /*3f00*/  HMMA.16816.F32 R136, R8.reuse, R20, R68 ;  /* 0x000000140888723c */ /* 0x044ff00000001844 */
[----:B------:R-:W-:Y:S01]  /*3f10*/  HMMA.16816.F32 R112, R8, R32, R60 ;  /* 0x000000200870723c */ /* 0x000fe2000000183c */
[----:B-1----:R-:W-:-:S04]  /*3f20*/  FFMA.FTZ R3, R100, c[0x0][0x2d0], -R7 ;  /* 0x0000b40064037a23 */ /* 0x002fc80000010807 */
[----:B------:R1:W2:Y:S03]  /*3f30*/  MUFU.EX2 R246, R3 ;  /* 0x0000000300f67308 */ /* 0x0002a60000000800 */
[C---:B------:R-:W-:Y:S08]  /*3f40*/  HMMA.16816.F32 R92, R8.reuse, R28, R44 ;  /* 0x0000001c085c723c */ /* 0x040ff0000000182c */
[----:B------:R-:W-:Y:S01]  /*3f50*/  HMMA.16816.F32 R68, R8, R34, R56 ;  /* 0x000000220844723c */ /* 0x000fe20000001838 */
[----:B-1----:R-:W-:-:S07]  /*3f60*/  FFMA.FTZ R3, R101, c[0x0][0x2d0], -R7 ;  /* 0x0000b40065037a23 */ /* 0x002fce0000010807 */
[C---:B---3--:R-:W-:Y:S01]  /*3f70*/  HMMA.16816.F32 R60, R8.reuse, R18, R48 ;  /* 0x00000012083c723c */ /* 0x048fe20000001830 */
[----:B------:R1:W-:Y:S07]  /*3f80*/  MUFU.EX2 R225, R3 ;  /* 0x0000000300e17308 */ /* 0x0003ee0000000800 */
[----:B------:R-:W-:Y:S01]  /*3f90*/  HMMA.16816.F32 R44, R8, R30, R40 ;  /* 0x0000001e082c723c */ /* 0x000fe20000001828 */
[----:B-1----:R-:W-:-:S04]  /*3fa0*/  FFMA.FTZ R3, R102, c[0x0][0x2d0], -R7 ;  /* 0x0000b40066037a23 */ /* 0x002fc80000010807 */
[----:B------:R1:W3:Y:S02]  /*3fb0*/  MUFU.EX2 R245, R3 ;  /* 0x0000000300f57308 */ /* 0x0002e40000000800 */
[--C-:B-1----:R-:W-:Y:S02]  /*3fc0*/  FFMA.FTZ R3, R103, c[0x0][0x2d0], -R0.reuse ;  /* 0x0000b40067037a23 */ /* 0x102fe40000010800 */
[----:B------:R-:W-:Y:S04]  /*3fd0*/  HMMA.16816.F32 R100, R8, R16, R52 ;  /* 0x000000100864723c */ /* 0x000fe80000001834 */
[----:B------:R1:W-:Y:S02]  /*3fe0*/  MUFU.EX2 R213, R3 ;  /* 0x0000000300d57308 */ /* 0x0003e40000000800 */
[----:B-1----:R-:W-:-:S02]  /*3ff0*/  FFMA.FTZ R3, R120, c[0x0][0x2d0], -R0 ;  /* 0x0000b40078037a23 */ /* 0x002fc40000010800 */
[----:B------:R-:W-:-:S04]  /*4000*/  IMAD.MOV.U32 R120, RZ, RZ, R88 ;  /* 0x000000ffff787224 */ /* 0x000fc800078e0058 */
[----:B------:R1:W4:Y:S01]  /*4010*/  MUFU.EX2 R215, R3 ;  /* 0x0000000300d77308 */ /* 0x0003220000000800 */
[----:B------:R-:W-:Y:S07]  /*4020*/  HMMA.16816.F32 R88, R8, R22, R64 ;  /* 0x000000160858723c */ /* 0x000fee0000001840 */
[----:B--2---:R-:W-:Y:S02]  /*4030*/  F2FP.PACK_AB R8, R246, R247 ;  /* 0x000000f7f608723e */ /* 0x004fe400000000ff */
[----:B---3--:R-:W-:Y:S01]  /*4040*/  F2FP.PACK_AB R10, R245, R225 ;  /* 0x000000e1f50a723e */ /* 0x008fe200000000ff */
[----:B-1----:R-:W-:Y:S01]  /*4050*/  FFMA.FTZ R3, R121, c[0x0][0x2d0], -R0 ;  /* 0x0000b40079037a23 */ /* 0x002fe20000010800 */
[----:B------:R-:W-:-:S02]  /*4060*/  MOV R121, R201 ;  /* 0x000000c900797202 */ /* 0x000fc40000000f00 */
[----:B----4-:R-:W-:Y:S01]  /*4070*/  F2FP.PACK_AB R9, R215, R213 ;  /* 0x000000d5d709723e */ /* 0x010fe200000000ff */
[----:B------:R1:W-:Y:S02]  /*4080*/  MUFU.EX2 R216, R3 ;  /* 0x0000000300d87308 */ /* 0x0003e40000000800 */
[----:B-1----:R-:W-:Y:S02]  /*4090*/  FFMA.FTZ R3, R122, c[0x0][0x2d0], -R0 ;  /* 0x0000b4007a037a23 */ /* 0x002fe40000010800 */
[----:B------:R-:W-:-:S04]  /*40a0*/  IMAD.MOV.U32 R122, RZ, RZ, R4 ;  /* 0x000000ffff7a7224 */ /* 0x000fc800078e0004 */
[----:B------:R1:W2:Y:S01]  /*40b0*/  MUFU.EX2 R214, R3 ;  /* 0x0000000300d67308 */ /* 0x0002a20000000800 */
[----:B------:R-:W-:Y:S02]  /*40c0*/  IMAD.MOV.U32 R4, RZ, RZ, R200 ;  /* 0x000000ffff047224 */ /* 0x000fe400078e00c8 */
[----:B-1----:R-:W-:Y:S01]  /*40d0*/  FFMA.FTZ R3, R123, c[0x0][0x2d0], -R7 ;  /* 0x0000b4007b037a23 */ /* 0x002fe20000010807 */
[----:B--2---:R-:W-:Y:S01]  /*40e0*/  F2FP.PACK_AB R11, R214, R216 ;  /* 0x000000d8d60b723e */ /* 0x004fe200000000ff */
[----:B------:R-:W-:-:S03]  /*40f0*/  IMAD.MOV.U32 R123, RZ, RZ, R77 ;  /* 0x000000ffff7b7224 */ /* 0x000fc600078e004d */
[----:B------:R1:W-:Y:S01]  /*4100*/  MUFU.EX2 R250, R3 ;  /* 0x0000000300fa7308 */ /* 0x0003e20000000800 */
[----:B------:R-:W-:Y:S02]  /*4110*/  IMAD.MOV.U32 R77, RZ, RZ, R194 ;  /* 0x000000ffff4d7224 */ /* 0x000fe400078e00c2 */
[C---:B------:R-:W-:Y:S07]  /*4120*/  HMMA.16816.F32 R56, R8.reuse, R18, R116 ;  /* 0x000000120838723c */ /* 0x040fee0000001874 */
[----:B------:R-:W-:Y:S01]  /*4130*/  IMAD.MOV.U32 R116, RZ, RZ, R79 ;  /* 0x000000ffff747224 */ /* 0x000fe200078e004f */
[----:B------:R-:W-:Y:S01]  /*4140*/  HMMA.16816.F32 R36, R8, R34, R108 ;  /* 0x000000220824723c */ /* 0x000fe2000000186c */
[----:B------:R-:W-:-:S02]  /*4150*/  IMAD.MOV.U32 R79, RZ, RZ, R199 ;  /* 0x000000ffff4f7224 */ /* 0x000fc400078e00c7 */
[----:B------:R-:W-:Y:S02]  /*4160*/  IMAD.MOV.U32 R117, RZ, RZ, R120 ;  /* 0x000000ffff757224 */ /* 0x000fe400078e0078 */
[----:B-1----:R-:W-:Y:S01]  /*4170*/  FFMA.FTZ R3, R124, c[0x0][0x2d0], -R6 ;  /* 0x0000b4007c037a23 */ /* 0x002fe20000010806 */
[----:B------:R-:W-:Y:S01]  /*4180*/  MOV R124, R78 ;  /* 0x0000004e007c7202 */ /* 0x000fe20000000f00 */
[----:B------:R-:W-:Y:S01]  /*4190*/  IMAD.MOV.U32 R110, RZ, RZ, R196 ;  /* 0x000000ffff6e7224 */ /* 0x000fe200078e00c4 */
[----:B------:R-:W-:Y:S01]  /*41a0*/  HMMA.16816.F32 R48, R8, R20, R84 ;  /* 0x000000140830723c */ /* 0x000fe20000001854 */
[----:B------:R1:W-:Y:S01]  /*41b0*/  MUFU.EX2 R252, R3 ;  /* 0x0000000300fc7308 */ /* 0x0003e20000000800 */
[----:B------:R-:W-:Y:S01]  /*41c0*/  IMAD.MOV.U32 R78, RZ, RZ, R195 ;  /* 0x000000ffff4e7224 */ /* 0x000fe200078e00c3 */
[----:B------:R-:W-:Y:S01]  /*41d0*/  MOV R109, R193 ;  /* 0x000000c1006d7202 */ /* 0x000fe20000000f00 */
[----:B------:R-:W-:Y:S02]  /*41e0*/  IMAD.MOV.U32 R108, RZ, RZ, R192 ;  /* 0x000000ffff6c7224 */ /* 0x000fe400078e00c0 */
[----:B------:R-:W-:-:S02]  /*41f0*/  IMAD.MOV.U32 R120, RZ, RZ, R191 ;  /* 0x000000ffff787224 */ /* 0x000fc400078e00bf */
[C---:B------:R-:W-:Y:S01]  /*4200*/  HMMA.16816.F32 R40, R8.reuse, R22, R96 ;  /* 0x000000160828723c */ /* 0x040fe20000001860 */
[----:B------:R-:W2:Y:S01]  /*4210*/  LDSM.16.MT88.4 R20, [R231+0x1100] ;  /* 0x00110000e714783b */ /* 0x000ea20000004200 */
[----:B------:R-:W-:Y:S02]  /*4220*/  IMAD.MOV.U32 R111, RZ, RZ, R189 ;  /* 0x000000ffff6f7224 */ /* 0x000fe400078e00bd */
[----:B------:R-:W-:Y:S02]  /*4230*/  IMAD.MOV.U32 R118, RZ, RZ, R188 ;  /* 0x000000ffff767224 */ /* 0x000fe400078e00bc */
[----:B------:R-:W-:Y:S02]  /*4240*/  IMAD.MOV.U32 R119, RZ, RZ, R110 ;  /* 0x000000ffff777224 */ /* 0x000fe400078e006e */
[----:B------:R-:W-:Y:S01]  /*4250*/  HMMA.16816.F32 R84, R8, R28, R24 ;  /* 0x0000001c0854723c */ /* 0x000fe20000001818 */
[----:B-1----:R-:W-:Y:S01]  /*4260*/  FFMA.FTZ R3, R125, c[0x0][0x2d0], -R6 ;  /* 0x0000b4007d037a23 */ /* 0x002fe20000010806 */
[----:B------:R-:W1:Y:S01]  /*4270*/  LDSM.16.MT88.4 R24, [R229+0x1100] ;  /* 0x00110000e518783b */ /* 0x000e620000004200 */
[----:B------:R-:W-:-:S02]  /*4280*/  IMAD.MOV.U32 R125, RZ, RZ, R205 ;  /* 0x000000ffff7d7224 */ /* 0x000fc400078e00cd */
[----:B------:R3:W4:Y:S03]  /*4290*/  MUFU.EX2 R212, R3 ;  /* 0x0000000300d47308 */ /* 0x0007260000000800 */
[C---:B------:R-:W-:Y:S01]  /*42a0*/  HMMA.16816.F32 R52, R8.reuse, R32, R80 ;  /* 0x000000200834723c */ /* 0x040fe20000001850 */
[----:B------:R-:W1:Y:S07]  /*42b0*/  LDSM.16.MT88.4 R32, [R230+0x1100] ;  /* 0x00110000e620783b */ /* 0x000e6e0000004200 */
[----:B------:R-:W-:Y:S01]  /*42c0*/  HMMA.16816.F32 R72, R8, R16, R72 ;  /* 0x000000100848723c */ /* 0x000fe20000001848 */
[----:B---3--:R-:W-:Y:S01]  /*42d0*/  FFMA.FTZ R3, R126, c[0x0][0x2d0], -R6 ;  /* 0x0000b4007e037a23 */ /* 0x008fe20000010806 */
[----:B------:R-:W-:-:S05]  /*42e0*/  MOV R126, R204 ;  /* 0x000000cc007e7202 */ /* 0x000fca0000000f00 */
[----:B------:R-:W-:Y:S01]  /*42f0*/  IMAD.MOV.U32 R17, RZ, RZ, R190 ;  /* 0x000000ffff117224 */ /* 0x000fe200078e00be */
[----:B------:R-:W-:Y:S01]  /*4300*/  HMMA.16816.F32 R64, R8, R30, R104 ;  /* 0x0000001e0840723c */ /* 0x000fe20000001868 */
[----:B------:R3:W-:Y:S06]  /*4310*/  MUFU.EX2 R210, R3 ;  /* 0x0000000300d27308 */ /* 0x0007ec0000000800 */
[----:B----4-:R-:W-:Y:S01]  /*4320*/  F2FP.PACK_AB R8, R212, R252 ;  /* 0x000000fcd408723e */ /* 0x010fe200000000ff */
[----:B---3--:R-:W-:Y:S02]  /*4330*/  FFMA.FTZ R3, R127, c[0x0][0x2d0], -R6 ;  /* 0x0000b4007f037a23 */ /* 0x008fe40000010806 */
[----:B------:R-:W-:-:S02]  /*4340*/  IMAD.MOV.U32 R127, RZ, RZ, R203 ;  /* 0x000000ffff7f7224 */ /* 0x000fc400078e00cb */
[----:B------:R3:W4:Y:S02]  /*4350*/  MUFU.EX2 R209, R3 ;  /* 0x0000000300d17308 */ /* 0x0007240000000800 */
[----:B---3--:R-:W-:Y:S01]  /*4360*/  FFMA.FTZ R3, R128, c[0x0][0x2d0], -R5 ;  /* 0x0000b40080037a23 */ /* 0x008fe20000010805 */
[----:B----4-:R-:W-:Y:S01]  /*4370*/  F2FP.PACK_AB R10, R209, R210 ;  /* 0x000000d2d10a723e */ /* 0x010fe200000000ff */
[----:B------:R-:W-:-:S04]  /*4380*/  IMAD.MOV.U32 R128, RZ, RZ, R202 ;  /* 0x000000ffff807224 */ /* 0x000fc800078e00ca */
[----:B------:R3:W-:Y:S02]  /*4390*/  MUFU.EX2 R251, R3 ;  /* 0x0000000300fb7308 */ /* 0x0007e40000000800 */
[----:B---3--:R-:W-:Y:S02]  /*43a0*/  FFMA.FTZ R3, R129, c[0x0][0x2d0], -R5 ;  /* 0x0000b40081037a23 */ /* 0x008fe40000010805 */
[----:B------:R-:W-:-:S04]  /*43b0*/  IMAD.MOV.U32 R129, RZ, RZ, R198 ;  /* 0x000000ffff817224 */ /* 0x000fc800078e00c6 */
[----:B------:R3:W4:Y:S01]  /*43c0*/  MUFU.EX2 R205, R3 ;  /* 0x0000000300cd7308 */ /* 0x0007220000000800 */
[----:B------:R-:W-:Y:S02]  /*43d0*/  IMAD.MOV.U32 R110, RZ, RZ, R129 ;  /* 0x000000ffff6e7224 */ /* 0x000fe400078e0081 */
[--C-:B---3--:R-:W-:Y:S01]  /*43e0*/  FFMA.FTZ R3, R130, c[0x0][0x2d0], -R5.reuse ;  /* 0x0000b40082037a23 */ /* 0x108fe20000010805 */
[----:B------:R-:W-:Y:S02]  /*43f0*/  MOV R130, R197 ;  /* 0x000000c500827202 */ /* 0x000fe40000000f00 */
[----:B----4-:R-:W-:Y:S02]  /*4400*/  F2FP.PACK_AB R9, R205, R251 ;  /* 0x000000fbcd09723e */ /* 0x010fe400000000ff */
[----:B------:R3:W-:Y:S02]  /*4410*/  MUFU.EX2 R204, R3 ;  /* 0x0000000300cc7308 */ /* 0x0007e40000000800 */
[----:B---3--:R-:W-:-:S06]  /*4420*/  FFMA.FTZ R3, R134, c[0x0][0x2d0], -R5 ;  /* 0x0000b40086037a23 */ /* 0x008fcc0000010805 */
[----:B------:R3:W4:Y:S02]  /*4430*/  MUFU.EX2 R203, R3 ;  /* 0x0000000300cb7308 */ /* 0x0007240000000800 */
[----:B---3--:R-:W-:Y:S01]  /*4440*/  FFMA.FTZ R3, R141, c[0x0][0x2d0], -R7 ;  /* 0x0000b4008d037a23 */ /* 0x008fe20000010807 */
[----:B----4-:R-:W-:Y:S01]  /*4450*/  F2FP.PACK_AB R11, R203, R204 ;  /* 0x000000cccb0b723e */ /* 0x010fe200000000ff */
[----:B------:R-:W-:-:S04]  /*4460*/  IMAD.MOV.U32 R141, RZ, RZ, R173 ;  /* 0x000000ffff8d7224 */ /* 0x000fc800078e00ad */
[----:B------:R3:W4:Y:S02]  /*4470*/  MUFU.EX2 R202, R3 ;  /* 0x0000000300ca7308 */ /* 0x0007240000000800 */
[C---:B--2---:R-:W-:Y:S08]  /*4480*/  HMMA.16816.F32 R80, R8.reuse, R22, R68 ;  /* 0x000000160850723c */ /* 0x044ff00000001844 */
[----:B-1----:R-:W-:Y:S01]  /*4490*/  HMMA.16816.F32 R68, R8, R26, R60 ;  /* 0x0000001a0844723c */ /* 0x002fe2000000183c */
[----:B---3--:R-:W-:-:S02]  /*44a0*/  FFMA.FTZ R3, R140, c[0x0][0x2d0], -R7 ;  /* 0x0000b4008c037a23 */ /* 0x008fc40000010807 */
[----:B------:R-:W-:Y:S02]  /*44b0*/  IMAD.MOV.U32 R140, RZ, RZ, R146 ;  /* 0x000000ffff8c7224 */ /* 0x000fe400078e0092 */
[----:B------:R1:W-:Y:S03]  /*44c0*/  MUFU.EX2 R201, R3 ;  /* 0x0000000300c97308 */ /* 0x0003e60000000800 */
[C---:B------:R-:W-:Y:S08]  /*44d0*/  HMMA.16816.F32 R136, R8.reuse, R12, R136 ;  /* 0x0000000c0888723c */ /* 0x040ff00000001888 */
[----:B------:R-:W-:Y:S01]  /*44e0*/  HMMA.16816.F32 R112, R8, R20, R112 ;  /* 0x000000140870723c */ /* 0x000fe20000001870 */
[----:B-1----:R-:W-:-:S07]  /*44f0*/  FFMA.FTZ R3, R142, c[0x0][0x2d0], -R7 ;  /* 0x0000b4008e037a23 */ /* 0x002fce0000010807 */
[C---:B------:R-:W-:Y:S01]  /*4500*/  HMMA.16816.F32 R100, R8.reuse, R24, R100 ;  /* 0x000000180864723c */ /* 0x040fe20000001864 */
[----:B------:R-:W-:Y:S01]  /*4510*/  MOV R142, R147 ;  /* 0x00000093008e7202 */ /* 0x000fe20000000f00 */
[----:B------:R1:W2:Y:S06]  /*4520*/  MUFU.EX2 R200, R3 ;  /* 0x0000000300c87308 */ /* 0x0002ac0000000800 */
[C---:B------:R-:W-:Y:S08]  /*4530*/  HMMA.16816.F32 R96, R8.reuse, R32, R92 ;  /* 0x000000200860723c */ /* 0x040ff0000000185c */
[----:B------:R-:W-:Y:S01]  /*4540*/  HMMA.16816.F32 R88, R8, R14, R88 ;  /* 0x0000000e0858723c */ /* 0x000fe20000001858 */
[----:B-1----:R-:W-:-:S02]  /*4550*/  FFMA.FTZ R3, R143, c[0x0][0x2d0], -R7 ;  /* 0x0000b4008f037a23 */ /* 0x002fc40000010807 */
[----:B------:R-:W-:Y:S02]  /*4560*/  IMAD.MOV.U32 R143, RZ, RZ, R144 ;  /* 0x000000ffff8f7224 */ /* 0x000fe400078e0090 */
[----:B------:R1:W-:Y:S03]  /*4570*/  MUFU.EX2 R199, R3 ;  /* 0x0000000300c77308 */ /* 0x0003e60000000800 */
[----:B------:R-:W-:Y:S07]  /*4580*/  HMMA.16816.F32 R60, R8, R34, R44 ;  /* 0x00000022083c723c */ /* 0x000fee000000182c */
[----:B----4-:R-:W-:-:S02]  /*4590*/  F2FP.PACK_AB R8, R202, R250 ;  /* 0x000000faca08723e */ /* 0x010fc400000000ff */
        /* <DEDUP_REMOVED lines=21> */
[----:B------:R-:W3:Y:S01]  /*46f0*/  LDSM.16.MT88.4 R20, [R229+0x1900] ;  /* 0x00190000e514783b */ /* 0x000ee20000004200 */
[----:B-1----:R-:W-:-:S06]  /*4700*/  FFMA.FTZ R3, R161, c[0x0][0x2d0], -R6 ;  /* 0x0000b400a1037a23 */ /* 0x002fcc0000010806 */
[C---:B------:R-:W-:Y:S01]  /*4710*/  HMMA.16816.F32 R28, R8.reuse, R24, R72 ;  /* 0x00000018081c723c */ /* 0x040fe20000001848 */
[----:B------:R1:W-:Y:S07]  /*4720*/  MUFU.EX2 R192, R3 ;  /* 0x0000000300c07308 */ /* 0x0003ee0000000800 */
[C---:B------:R-:W-:Y:S01]  /*4730*/  HMMA.16816.F32 R56, R8.reuse, R26, R56 ;  /* 0x0000001a0838723c */ /* 0x040fe20000001838 */
[----:B------:R-:W-:Y:S07]  /*4740*/  LDSM.16.MT88.4 R24, [R230+0x1900] ;  /* 0x00190000e618783b */ /* 0x000fee0000004200 */
[----:B------:R-:W-:Y:S01]  /*4750*/  HMMA.16816.F32 R92, R8, R32, R84 ;  /* 0x00000020085c723c */ /* 0x000fe20000001854 */
[----:B-1----:R-:W-:-:S04]  /*4760*/  FFMA.FTZ R3, R162, c[0x0][0x2d0], -R6 ;  /* 0x0000b400a2037a23 */ /* 0x002fc80000010806 */
[----:B------:R1:W4:Y:S03]  /*4770*/  MUFU.EX2 R191, R3 ;  /* 0x0000000300bf7308 */ /* 0x0003260000000800 */
[----:B------:R-:W-:Y:S01]  /*4780*/  HMMA.16816.F32 R72, R8, R34, R64 ;  /* 0x000000220848723c */ /* 0x000fe20000001840 */
[----:B-1----:R-:W-:-:S06]  /*4790*/  FFMA.FTZ R3, R154, c[0x0][0x2d0], -R6 ;  /* 0x0000b4009a037a23 */ /* 0x002fcc0000010806 */
[----:B----4-:R-:W-:Y:S01]  /*47a0*/  F2FP.PACK_AB R8, R191, R192 ;  /* 0x000000c0bf08723e */ /* 0x010fe200000000ff */
[----:B------:R-:W-:Y:S01]  /*47b0*/  IMAD.MOV.U32 R154, RZ, RZ, R77 ;  /* 0x000000ffff9a7224 */ /* 0x000fe200078e004d */
[----:B------:R1:W-:Y:S02]  /*47c0*/  MUFU.EX2 R190, R3 ;  /* 0x0000000300be7308 */ /* 0x0003e40000000800 */
[----:B-1----:R-:W-:Y:S01]  /*47d0*/  FFMA.FTZ R3, R153, c[0x0][0x2d0], -R6 ;  /* 0x0000b40099037a23 */ /* 0x002fe20000010806 */
[----:B------:R-:W-:Y:S02]  /*47e0*/  MOV R153, R17 ;  /* 0x0000001100997202 */ /* 0x000fe40000000f00 */
[----:B------:R-:W1:Y:S03]  /*47f0*/  LDSM.16.MT88.4 R16, [R228+0x1900] ;  /* 0x00190000e410783b */ /* 0x000e660000004200 */
[----:B------:R4:W2:Y:S02]  /*4800*/  MUFU.EX2 R189, R3 ;  /* 0x0000000300bd7308 */ /* 0x0008a40000000800 */
[----:B----4-:R-:W-:Y:S01]  /*4810*/  FFMA.FTZ R3, R163, c[0x0][0x2d0], -R5 ;  /* 0x0000b400a3037a23 */ /* 0x010fe20000010805 */
[----:B--2---:R-:W-:-:S05]  /*4820*/  F2FP.PACK_AB R10, R189, R190 ;  /* 0x000000bebd0a723e */ /* 0x004fca00000000ff */
[----:B------:R2:W-:Y:S02]  /*4830*/  MUFU.EX2 R188, R3 ;  /* 0x0000000300bc7308 */ /* 0x0005e40000000800 */
[----:B--2---:R-:W-:Y:S01]  /*4840*/  FFMA.FTZ R3, R165, c[0x0][0x2d0], -R5 ;  /* 0x0000b400a5037a23 */ /* 0x004fe20000010805 */
[----:B------:R-:W-:Y:S02]  /*4850*/  MOV R165, R109 ;  /* 0x0000006d00a57202 */ /* 0x000fe40000000f00 */
[----:B------:R-:W-:-:S03]  /*4860*/  MOV R109, R128 ;  /* 0x00000080006d7202 */ /* 0x000fc60000000f00 */
[----:B------:R2:W4:Y:S02]  /*4870*/  MUFU.EX2 R134, R3 ;  /* 0x0000000300867308 */ /* 0x0005240000000800 */
[----:B--2---:R-:W-:Y:S01]  /*4880*/  FFMA.FTZ R3, R164, c[0x0][0x2d0], -R5 ;  /* 0x0000b400a4037a23 */ /* 0x004fe20000010805 */
[----:B----4-:R-:W-:Y:S01]  /*4890*/  F2FP.PACK_AB R9, R134, R188 ;  /* 0x000000bc8609723e */ /* 0x010fe200000000ff */
[----:B------:R-:W-:-:S04]  /*48a0*/  IMAD.MOV.U32 R164, RZ, RZ, R108 ;  /* 0x000000ffffa47224 */ /* 0x000fc800078e006c */
[----:B------:R2:W-:Y:S01]  /*48b0*/  MUFU.EX2 R129, R3 ;  /* 0x0000000300817308 */ /* 0x0005e20000000800 */
[----:B------:R-:W-:Y:S02]  /*48c0*/  IMAD.MOV.U32 R108, RZ, RZ, R130 ;  /* 0x000000ffff6c7224 */ /* 0x000fe400078e0082 */
[----:B--2---:R-:W-:Y:S02]  /*48d0*/  FFMA.FTZ R3, R155, c[0x0][0x2d0], -R5 ;  /* 0x0000b4009b037a23 */ /* 0x004fe40000010805 */
[----:B------:R-:W-:-:S03]  /*48e0*/  IMAD.MOV.U32 R155, RZ, RZ, R111 ;  /* 0x000000ffff9b7224 */ /* 0x000fc600078e006f */
[----:B------:R2:W4:Y:S02]  /*48f0*/  MUFU.EX2 R130, R3 ;  /* 0x0000000300827308 */ /* 0x0005240000000800 */
[----:B--2---:R-:W-:Y:S01]  /*4900*/  FFMA.FTZ R3, R166, c[0x0][0x2d0], -R7 ;  /* 0x0000b400a6037a23 */ /* 0x004fe20000010807 */
[----:B----4-:R-:W-:Y:S01]  /*4910*/  F2FP.PACK_AB R11, R130, R129 ;  /* 0x00000081820b723e */ /* 0x010fe200000000ff */
[----:B------:R-:W-:-:S04]  /*4920*/  IMAD.MOV.U32 R166, RZ, RZ, R145 ;  /* 0x000000ffffa67224 */ /* 0x000fc800078e0091 */
[----:B------:R2:W4:Y:S02]  /*4930*/  MUFU.EX2 R128, R3 ;  /* 0x0000000300807308 */ /* 0x0005240000000800 */
[C---:B------:R-:W-:Y:S07]  /*4940*/  HMMA.16816.F32 R156, R8.reuse, R12, R112 ;  /* 0x0000000c089c723c */ /* 0x040fee0000001870 */
[----:B------:R-:W-:Y:S01]  /*4950*/  MOV R114, R175 ;  /* 0x000000af00727202 */ /* 0x000fe20000000f00 */
[----:B------:R-:W-:Y:S01]  /*4960*/  IMAD.MOV.U32 R113, RZ, RZ, R174 ;  /* 0x000000ffff717224 */ /* 0x000fe200078e00ae */
[----:B------:R-:W-:Y:S01]  /*4970*/  HMMA.16816.F32 R160, R8, R14, R80 ;  /* 0x0000000e08a0723c */ /* 0x000fe20000001850 */
[----:B------:R-:W-:Y:S01]  /*4980*/  MOV R115, R79 ;  /* 0x0000004f00737202 */ /* 0x000fe20000000f00 */
[----:B--2---:R-:W-:-:S02]  /*4990*/  FFMA.FTZ R3, R148, c[0x0][0x2d0], -R7 ;  /* 0x0000b40094037a23 */ /* 0x004fc40000010807 */
[----:B------:R-:W-:Y:S02]  /*49a0*/  IMAD.MOV.U32 R148, RZ, RZ, R118 ;  /* 0x000000ffff947224 */ /* 0x000fe400078e0076 */
[----:B------:R2:W-:Y:S01]  /*49b0*/  MUFU.EX2 R111, R3 ;  /* 0x00000003006f7308 */ /* 0x0005e20000000800 */
[----:B------:R-:W-:Y:S01]  /*49c0*/  IMAD.MOV.U32 R118, RZ, RZ, R110 ;  /* 0x000000ffff767224 */ /* 0x000fe200078e006e */
[C---:B---3--:R-:W-:Y:S08]  /*49d0*/  HMMA.16816.F32 R84, R8.reuse, R22, R68 ;  /* 0x000000160854723c */ /* 0x048ff00000001844 */
[----:B-1----:R-:W-:Y:S01]  /*49e0*/  HMMA.16816.F32 R136, R8, R16, R136 ;  /* 0x000000100888723c */ /* 0x002fe20000001888 */
[----:B--2---:R-:W-:-:S02]  /*49f0*/  FFMA.FTZ R3, R150, c[0x0][0x2d0], -R7 ;  /* 0x0000b40096037a23 */ /* 0x004fc40000010807 */
[----:B------:R-:W-:Y:S01]  /*4a00*/  IMAD.MOV.U32 R150, RZ, RZ, R119 ;  /* 0x000000ffff967224 */ /* 0x000fe200078e0077 */
[----:B------:R-:W-:Y:S01]  /*4a10*/  MOV R119, R108 ;  /* 0x0000006c00777202 */ /* 0x000fe20000000f00 */
[----:B------:R1:W-:Y:S03]  /*4a20*/  MUFU.EX2 R110, R3 ;  /* 0x00000003006e7308 */ /* 0x0003e60000000800 */
[C---:B------:R-:W-:Y:S08]  /*4a30*/  HMMA.16816.F32 R88, R8.reuse, R18, R88 ;  /* 0x000000120858723c */ /* 0x040ff00000001858 */
[----:B------:R-:W-:Y:S01]  /*4a40*/  HMMA.16816.F32 R80, R8, R24, R96 ;  /* 0x000000180850723c */ /* 0x000fe20000001860 */
[----:B-1----:R-:W-:-:S07]  /*4a50*/  FFMA.FTZ R3, R149, c[0x0][0x2d0], -R7 ;  /* 0x0000b40095037a23 */ /* 0x002fce0000010807 */
[----:B------:R-:W-:Y:S01]  /*4a60*/  HMMA.16816.F32 R68, R8, R26, R60 ;  /* 0x0000001a0844723c */ /* 0x000fe2000000183c */
[----:B------:R-:W-:Y:S02]  /*4a70*/  IMAD.MOV.U32 R149, RZ, RZ, R109 ;  /* 0x000000ffff957224 */ /* 0x000fe400078e006d */
[----:B------:R1:W-:Y:S02]  /*4a80*/  MUFU.EX2 R109, R3 ;  /* 0x00000003006d7308 */ /* 0x0003e40000000800 */
[----:B-1----:R-:W-:Y:S02]  /*4a90*/  FFMA.FTZ R3, R167, c[0x0][0x2d0], -R0 ;  /* 0x0000b400a7037a23 */ /* 0x002fe40000010800 */
[----:B------:R-:W-:-:S04]  /*4aa0*/  IMAD.MOV.U32 R167, RZ, RZ, R124 ;  /* 0x000000ffffa77224 */ /* 0x000fc800078e007c */
[----:B------:R1:W-:Y:S01]  /*4ab0*/  MUFU.EX2 R107, R3 ;  /* 0x00000003006b7308 */ /* 0x0003e20000000800 */
[----:B------:R-:W-:Y:S02]  /*4ac0*/  IMAD.MOV.U32 R124, RZ, RZ, R172 ;  /* 0x000000ffff7c7224 */ /* 0x000fe400078e00ac */
[----:B------:R-:W-:Y:S07]  /*4ad0*/  HMMA.16816.F32 R172, R8, R20, R100 ;  /* 0x0000001408ac723c */ /* 0x000fee0000001864 */
[----:B------:R-:W-:-:S02]  /*4ae0*/  F2FP.PACK_AB R8, R195, R199 ;  /* 0x000000c7c308723e */ /* 0x000fc400000000ff */
[----:B----4-:R-:W-:Y:S01]  /*4af0*/  F2FP.PACK_AB R10, R128, R193 ;  /* 0x000000c1800a723e */ /* 0x010fe200000000ff */
[----:B-1----:R-:W-:-:S04]  /*4b00*/  FFMA.FTZ R3, R169, c[0x0][0x2d0], -R0 ;  /* 0x0000b400a9037a23 */ /* 0x002fc80000010800 */
        /* <DEDUP_REMOVED lines=12> */
[----:B-1----:R-:W-:-:S04]  /*4bd0*/  FFMA.FTZ R3, R171, c[0x0][0x2d0], -R6 ;  /* 0x0000b400ab037a23 */ /* 0x002fc80000010806 */
[----:B------:R1:W-:Y:S02]  /*4be0*/  MUFU.EX2 R102, R3 ;  /* 0x0000000300667308 */ /* 0x0003e40000000800 */
[C---:B------:R-:W-:Y:S08]  /*4bf0*/  HMMA.16816.F32 R44, R8.reuse, R24, R92 ;  /* 0x00000018082c723c */ /* 0x040ff0000000185c */
[----:B------:R-:W-:Y:S01]  /*4c00*/  HMMA.16816.F32 R52, R8, R12, R40 ;  /* 0x0000000c0834723c */ /* 0x000fe20000001828 */
[----:B-1----:R-:W-:-:S07]  /*4c10*/  FFMA.FTZ R3, R177, c[0x0][0x2d0], -R6 ;  /* 0x0000b400b1037a23 */ /* 0x002fce0000010806 */
[C---:B------:R-:W-:Y:S01]  /*4c20*/  HMMA.16816.F32 R48, R8.reuse, R14, R36 ;  /* 0x0000000e0830723c */ /* 0x040fe20000001824 */
[----:B------:R-:W1:Y:S01]  /*4c30*/  LDSM.16.MT88.4 R12, [R231+0x2100] ;  /* 0x00210000e70c783b */ /* 0x000e620000004200 */
[----:B------:R3:W4:Y:S06]  /*4c40*/  MUFU.EX2 R103, R3 ;  /* 0x0000000300677308 */ /* 0x00072c0000000800 */
[C---:B------:R-:W-:Y:S01]  /*4c50*/  HMMA.16816.F32 R32, R8.reuse, R20, R28 ;  /* 0x000000140820723c */ /* 0x040fe2000000181c */
[----:B------:R-:W-:Y:S07]  /*4c60*/  LDSM.16.MT88.4 R28, [R230+0x2100] ;  /* 0x00210000e61c783b */ /* 0x000fee0000004200 */
[----:B------:R-:W-:Y:S01]  /*4c70*/  HMMA.16816.F32 R36, R8, R22, R56 ;  /* 0x000000160824723c */ /* 0x000fe20000001838 */
[----:B------:R-:W1:Y:S01]  /*4c80*/  LDSM.16.MT88.4 R20, [R229+0x2100] ;  /* 0x00210000e514783b */ /* 0x000e620000004200 */
        /* <DEDUP_REMOVED lines=20> */
[C---:B--2---:R-:W-:Y:S08]  /*4dd0*/  HMMA.16816.F32 R144, R8.reuse, R18, R88 ;  /* 0x000000120890723c */ /* 0x044ff00000001858 */
[----:B------:R-:W-:Y:S01]  /*4de0*/  HMMA.16816.F32 R136, R8, R16, R136 ;  /* 0x000000100888723c */ /* 0x000fe20000001888 */
[----:B---3--:R-:W-:-:S02]  /*4df0*/  FFMA.FTZ R3, R183, c[0x0][0x2d0], -R0 ;  /* 0x0000b400b7037a23 */ /* 0x008fc40000010800 */
[----:B------:R-:W-:Y:S01]  /*4e00*/  FFMA.FTZ R4, R4, c[0x0][0x2d0], -R7 ;  /* 0x0000b40004047a23 */ /* 0x000fe20000010807 */
[----:B------:R-:W-:Y:S01]  /*4e10*/  LDSM.16.MT88.4 R180, [R229+0x3100] ;  /* 0x00310000e5b4783b */ /* 0x000fe20000004200 */
[----:B------:R2:W3:Y:S03]  /*4e20*/  MUFU.EX2 R94, R3 ;  /* 0x00000003005e7308 */ /* 0x0004e60000000800 */
[C---:B-1----:R-:W-:Y:S08]  /*4e30*/  HMMA.16816.F32 R156, R8.reuse, R12, R156 ;  /* 0x0000000c089c723c */ /* 0x042ff0000000189c */
[----:B------:R-:W-:Y:S01]  /*4e40*/  HMMA.16816.F32 R160, R8, R14, R160 ;  /* 0x0000000e08a0723c */ /* 0x000fe200000018a0 */
[----:B--2---:R-:W-:-:S07]  /*4e50*/  FFMA.FTZ R3, R185, c[0x0][0x2d0], -R0 ;  /* 0x0000b400b9037a23 */ /* 0x004fce0000010800 */
[C---:B------:R-:W-:Y:S01]  /*4e60*/  HMMA.16816.F32 R172, R8.reuse, R20, R172 ;  /* 0x0000001408ac723c */ /* 0x040fe200000018ac */
[----:B------:R1:W-:Y:S07]  /*4e70*/  MUFU.EX2 R93, R3 ;  /* 0x00000003005d7308 */ /* 0x0003ee0000000800 */
[C---:B------:R-:W-:Y:S08]  /*4e80*/  HMMA.16816.F32 R84, R8.reuse, R22, R84 ;  /* 0x000000160854723c */ /* 0x040ff00000001854 */
[----:B------:R-:W-:Y:S01]  /*4e90*/  HMMA.16816.F32 R80, R8, R28, R80 ;  /* 0x0000001c0850723c */ /* 0x000fe20000001850 */
[----:B-1----:R-:W-:-:S04]  /*4ea0*/  FFMA.FTZ R3, R186, c[0x0][0x2d0], -R0 ;  /* 0x0000b400ba037a23 */ /* 0x002fc80000010800 */
[----:B------:R1:W2:Y:S03]  /*4eb0*/  MUFU.EX2 R92, R3 ;  /* 0x00000003005c7308 */ /* 0x0002a60000000800 */
[----:B------:R-:W-:Y:S07]  /*4ec0*/  HMMA.16816.F32 R68, R8, R30, R68 ;  /* 0x0000001e0844723c */ /* 0x000fee0000001844 */
[----:B------:R-:W-:-:S02]  /*4ed0*/  F2FP.PACK_AB R8, R110, R111 ;  /* 0x0000006f6e08723e */ /* 0x000fc400000000ff */
[----:B---3--:R-:W-:Y:S02]  /*4ee0*/  F2FP.PACK_AB R9, R94, R95 ;  /* 0x0000005f5e09723e */ /* 0x008fe400000000ff */
[----:B------:R-:W-:Y:S01]  /*4ef0*/  F2FP.PACK_AB R10, R108, R109 ;  /* 0x0000006d6c0a723e */ /* 0x000fe200000000ff */
[----:B-1----:R-:W-:Y:S01]  /*4f00*/  FFMA.FTZ R3, R187, c[0x0][0x2d0], -R6 ;  /* 0x0000b400bb037a23 */ /* 0x002fe20000010806 */
[----:B--2---:R-:W-:-:S03]  /*4f10*/  F2FP.PACK_AB R11, R92, R93 ;  /* 0x0000005d5c0b723e */ /* 0x004fc600000000ff */
[----:B------:R1:W-:Y:S04]  /*4f20*/  MUFU.EX2 R91, R3 ;  /* 0x00000003005b7308 */ /* 0x0003e80000000800 */
        /* <DEDUP_REMOVED lines=15> */
[----:B------:R1:W-:Y:S03]  /*5020*/  MUFU.EX2 R88, R3 ;  /* 0x0000000300587308 */ /* 0x0003e60000000800 */
[----:B------:R-:W-:Y:S01]  /*5030*/  HMMA.16816.F32 R44, R8, R28, R44 ;  /* 0x0000001c082c723c */ /* 0x000fe2000000182c */
[----:B-1----:R-:W-:-:S04]  /*5040*/  FFMA.FTZ R3, R217, c[0x0][0x2d0], -R5 ;  /* 0x0000b400d9037a23 */ /* 0x002fc80000010805 */
[----:B------:R1:W-:Y:S02]  /*5050*/  MUFU.EX2 R79, R3 ;  /* 0x00000003004f7308 */ /* 0x0003e40000000800 */
[----:B-1----:R-:W-:-:S06]  /*5060*/  FFMA.FTZ R3, R220, c[0x0][0x2d0], -R5 ;  /* 0x0000b400dc037a23 */ /* 0x002fcc0000010805 */
[----:B------:R1:W4:Y:S02]  /*5070*/  MUFU.EX2 R78, R3 ;  /* 0x00000003004e7308 */ /* 0x0003240000000800 */
        /* <DEDUP_REMOVED lines=8> */
[----:B------:R-:W-:Y:S01]  /*5100*/  IMAD.MOV.U32 R167, RZ, RZ, R149 ;  /* 0x000000ffffa77224 */ /* 0x000fe200078e0095 */
[----:B------:R1:W-:Y:S01]  /*5110*/  MUFU.EX2 R74, R3 ;  /* 0x00000003004a7308 */ /* 0x0003e20000000800 */
[----:B------:R-:W-:Y:S01]  /*5120*/  IMAD.MOV.U32 R149, RZ, RZ, R150 ;  /* 0x000000ffff957224 */ /* 0x000fe200078e0096 */
[----:B------:R-:W-:Y:S01]  /*5130*/  MOV R150, R148 ;  /* 0x0000009400967202 */ /* 0x000fe20000000f00 */
[----:B------:R-:W-:-:S02]  /*5140*/  IMAD.MOV.U32 R148, RZ, RZ, R153 ;  /* 0x000000ffff947224 */ /* 0x000fc400078e0099 */
[----:B------:R-:W-:Y:S02]  /*5150*/  IMAD.MOV.U32 R153, RZ, RZ, R127 ;  /* 0x000000ffff997224 */ /* 0x000fe400078e007f */
[----:B------:R-:W-:Y:S01]  /*5160*/  IMAD.MOV.U32 R127, RZ, RZ, R126 ;  /* 0x000000ffff7f7224 */ /* 0x000fe200078e007e */
[----:B--2---:R-:W-:Y:S02]  /*5170*/  F2FP.PACK_AB R8, R90, R91 ;  /* 0x0000005b5a08723e */ /* 0x004fe400000000ff */
[----:B----4-:R-:W-:Y:S02]  /*5180*/  F2FP.PACK_AB R9, R78, R79 ;  /* 0x0000004f4e09723e */ /* 0x010fe400000000ff */
[----:B------:R-:W-:Y:S02]  /*5190*/  F2FP.PACK_AB R10, R88, R89 ;  /* 0x00000059580a723e */ /* 0x000fe400000000ff */
[----:B------:R-:W-:Y:S01]  /*51a0*/  F2FP.PACK_AB R11, R77, R75 ;  /* 0x0000004b4d0b723e */ /* 0x000fe200000000ff */
[----:B-1----:R-:W-:Y:S01]  /*51b0*/  FFMA.FTZ R3, R113, c[0x0][0x2d0], -R7 ;  /* 0x0000b40071037a23 */ /* 0x002fe20000010807 */
[----:B------:R-:W-:Y:S01]  /*51c0*/  MOV R126, R125 ;  /* 0x0000007d007e7202 */ /* 0x000fe20000000f00 */
[----:B------:R-:W-:-:S02]  /*51d0*/  IMAD.MOV.U32 R113, RZ, RZ, R114 ;  /* 0x000000ffff717224 */ /* 0x000fc400078e0072 */
[----:B------:R-:W-:Y:S01]  /*51e0*/  IMAD.MOV.U32 R114, RZ, RZ, R115 ;  /* 0x000000ffff727224 */ /* 0x000fe200078e0073 */
[----:B------:R-:W-:Y:S01]  /*51f0*/  MOV R115, R167 ;  /* 0x000000a700737202 */ /* 0x000fe20000000f00 */
[----:B------:R-:W-:Y:S01]  /*5200*/  IMAD.MOV.U32 R167, RZ, RZ, R149 ;  /* 0x000000ffffa77224 */ /* 0x000fe200078e0095 */
[----:B------:R1:W2:Y:S01]  /*5210*/  MUFU.EX2 R73, R3 ;  /* 0x0000000300497308 */ /* 0x0002a20000000800 */
[----:B------:R-:W-:Y:S02]  /*5220*/  IMAD.MOV.U32 R149, RZ, RZ, R150 ;  /* 0x000000ffff957224 */ /* 0x000fe400078e0096 */
[----:B------:R-:W-:Y:S01]  /*5230*/  IMAD.MOV.U32 R150, RZ, RZ, R148 ;  /* 0x000000ffff967224 */ /* 0x000fe200078e0094 */
[----:B------:R-:W-:Y:S01]  /*5240*/  MOV R148, R127 ;  /* 0x0000007f00947202 */ /* 0x000fe20000000f00 */
[----:B------:R-:W-:Y:S01]  /*5250*/  HMMA.16816.F32 R136, R8, R24, R136 ;  /* 0x000000180888723c */ /* 0x000fe20000001888 */
[----:B------:R-:W-:Y:S02]  /*5260*/  IMAD.MOV.U32 R125, RZ, RZ, R239 ;  /* 0x000000ffff7d7224 */ /* 0x000fe400078e00ef */
[----:B-1----:R-:W-:-:S05]  /*5270*/  FFMA.FTZ R3, R113, c[0x0][0x2d0], -R7 ;  /* 0x0000b40071037a23 */ /* 0x002fca0000010807 */
[C---:B------:R-:W-:Y:S01]  /*5280*/  HMMA.16816.F32 R144, R8.reuse, R26, R144 ;  /* 0x0000001a0890723c */ /* 0x040fe20000001890 */
[----:B------:R-:W-:Y:S01]  /*5290*/  IMAD.MOV.U32 R113, RZ, RZ, R114 ;  /* 0x000000ffff717224 */ /* 0x000fe200078e0072 */
[----:B------:R1:W5:Y:S01]  /*52a0*/  LDL.LU R239, [R1+0x3c] ;  /* 0x00003c0001ef7983 */ /* 0x0003620000300800 */
[----:B------:R-:W-:Y:S02]  /*52b0*/  IMAD.MOV.U32 R114, RZ, RZ, R115 ;  /* 0x000000ffff727224 */ /* 0x000fe400078e0073 */
[----:B------:R-:W-:Y:S01]  /*52c0*/  IMAD.MOV.U32 R115, RZ, RZ, R167 ;  /* 0x000000ffff737224 */ /* 0x000fe200078e00a7 */
[----:B------:R-:W-:Y:S01]  /*52d0*/  MOV R167, R149 ;  /* 0x0000009500a77202 */ /* 0x000fe20000000f00 */
[----:B------:R-:W-:Y:S01]  /*52e0*/  IMAD.MOV.U32 R149, RZ, RZ, R150 ;  /* 0x000000ffff957224 */ /* 0x000fe200078e0096 */
[----:B------:R4:W-:Y:S01]  /*52f0*/  MUFU.EX2 R72, R3 ;  /* 0x0000000300487308 */ /* 0x0009e20000000800 */
[----:B------:R-:W-:Y:S02]  /*5300*/  IMAD.MOV.U32 R150, RZ, RZ, R148 ;  /* 0x000000ffff967224 */ /* 0x000fe400078e0094 */
[----:B------:R-:W-:Y:S01]  /*5310*/  IMAD.MOV.U32 R148, RZ, RZ, R166 ;  /* 0x000000ffff947224 */ /* 0x000fe200078e00a6 */
[----:B------:R-:W-:Y:S01]  /*5320*/  MOV R166, R140 ;  /* 0x0000008c00a67202 */ /* 0x000fe20000000f00 */
[----:B------:R-:W-:Y:S01]  /*5330*/  IMAD.MOV.U32 R140, RZ, RZ, R141 ;  /* 0x000000ffff8c7224 */ /* 0x000fe200078e008d */
[----:B---3--:R-:W-:Y:S01]  /*5340*/  HMMA.16816.F32 R156, R8, R20, R156 ;  /* 0x00000014089c723c */ /* 0x008fe2000000189c */
[----:B------:R-:W-:-:S02]  /*5350*/  IMAD.MOV.U32 R127, RZ, RZ, R126 ;  /* 0x000000ffff7f7224 */ /* 0x000fc400078e007e */
[----:B----4-:R-:W-:Y:S02]  /*5360*/  FFMA.FTZ R3, R113, c[0x0][0x2d0], -R7 ;  /* 0x0000b40071037a23 */ /* 0x010fe40000010807 */
[----:B------:R-:W-:Y:S01]  /*5370*/  IMAD.MOV.U32 R113, RZ, RZ, R114 ;  /* 0x000000ffff717224 */ /* 0x000fe200078e0072 */
[----:B------:R-:W-:Y:S01]  /*5380*/  MOV R114, R115 ;  /* 0x0000007300727202 */ /* 0x000fe20000000f00 */
[----:B------:R-:W-:Y:S01]  /*5390*/  IMAD.MOV.U32 R115, RZ, RZ, R167 ;  /* 0x000000ffff737224 */ /* 0x000fe200078e00a7 */
[----:B------:R3:W-:Y:S01]  /*53a0*/  MUFU.EX2 R59, R3 ;  /* 0x00000003003b7308 */ /* 0x0007e20000000800 */
[----:B------:R-:W-:Y:S02]  /*53b0*/  IMAD.MOV.U32 R167, RZ, RZ, R149 ;  /* 0x000000ffffa77224 */ /* 0x000fe400078e0095 */
[----:B------:R-:W-:Y:S01]  /*53c0*/  IMAD.MOV.U32 R149, RZ, RZ, R150 ;  /* 0x000000ffff957224 */ /* 0x000fe200078e0096 */
[----:B------:R-:W-:Y:S01]  /*53d0*/  MOV R150, R148 ;  /* 0x0000009400967202 */ /* 0x000fe20000000f00 */
[----:B------:R-:W-:-:S02]  /*53e0*/  IMAD.MOV.U32 R148, RZ, RZ, R166 ;  /* 0x000000ffff947224 */ /* 0x000fc400078e00a6 */
[----:B------:R-:W-:Y:S01]  /*53f0*/  IMAD.MOV.U32 R141, RZ, RZ, R237 ;  /* 0x000000ffff8d7224 */ /* 0x000fe200078e00ed */
[----:B------:R-:W-:Y:S01]  /*5400*/  HMMA.16816.F32 R160, R8, R22, R160 ;  /* 0x0000001608a0723c */ /* 0x000fe200000018a0 */
[----:B------:R-:W-:Y:S02]  /*5410*/  IMAD.MOV.U32 R126, RZ, RZ, R125 ;  /* 0x000000ffff7e7224 */ /* 0x000fe400078e007d */
[----:B---3--:R-:W-:Y:S02]  /*5420*/  FFMA.FTZ R3, R113, c[0x0][0x2d0], -R0 ;  /* 0x0000b40071037a23 */ /* 0x008fe40000010800 */
[----:B------:R-:W-:Y:S02]  /*5430*/  IMAD.MOV.U32 R113, RZ, RZ, R114 ;  /* 0x000000ffff717224 */ /* 0x000fe400078e0072 */
[----:B------:R-:W-:Y:S01]  /*5440*/  IMAD.MOV.U32 R114, RZ, RZ, R115 ;  /* 0x000000ffff727224 */ /* 0x000fe200078e0073 */
[----:B------:R3:W-:Y:S01]  /*5450*/  MUFU.EX2 R58, R3 ;  /* 0x00000003003a7308 */ /* 0x0007e20000000800 */
[----:B------:R-:W-:Y:S01]  /*5460*/  IMAD.MOV.U32 R115, RZ, RZ, R167 ;  /* 0x000000ffff737224 */ /* 0x000fe200078e00a7 */
[----:B------:R-:W-:Y:S01]  /*5470*/  MOV R167, R149 ;  /* 0x0000009500a77202 */ /* 0x000fe20000000f00 */
[----:B------:R-:W-:-:S02]  /*5480*/  IMAD.MOV.U32 R149, RZ, RZ, R150 ;  /* 0x000000ffff957224 */ /* 0x000fc400078e0096 */
[----:B------:R-:W-:Y:S02]  /*5490*/  IMAD.MOV.U32 R150, RZ, RZ, R148 ;  /* 0x000000ffff967224 */ /* 0x000fe400078e0094 */
[----:B------:R-:W-:Y:S02]  /*54a0*/  IMAD.MOV.U32 R166, RZ, RZ, R141 ;  /* 0x000000ffffa67224 */ /* 0x000fe400078e008d */
[----:B------:R-:W-:Y:S01]  /*54b0*/  IMAD.MOV.U32 R141, RZ, RZ, R121 ;  /* 0x000000ffff8d7224 */ /* 0x000fe200078e0079 */
[----:B------:R-:W-:Y:S01]  /*54c0*/  HMMA.16816.F32 R172, R8, R16, R172 ;  /* 0x0000001008ac723c */ /* 0x000fe200000018ac */
[----:B------:R-:W-:Y:S02]  /*54d0*/  IMAD.MOV.U32 R125, RZ, RZ, R124 ;  /* 0x000000ffff7d7224 */ /* 0x000fe400078e007c */
[----:B---3--:R-:W-:Y:S02]  /*54e0*/  FFMA.FTZ R3, R113, c[0x0][0x2d0], -R0 ;  /* 0x0000b40071037a23 */ /* 0x008fe40000010800 */
[----:B------:R-:W-:-:S03]  /*54f0*/  IMAD.MOV.U32 R148, RZ, RZ, R166 ;  /* 0x000000ffff947224 */ /* 0x000fc600078e00a6 */
[----:B------:R-:W-:Y:S01]  /*5500*/  HMMA.16816.F32 R176, R8, R18, R84 ;  /* 0x0000001208b0723c */ /* 0x000fe20000001854 */
[----:B------:R-:W-:-:S07]  /*5510*/  IMAD.MOV.U32 R113, RZ, RZ, R114 ;  /* 0x000000ffff717224 */ /* 0x000fce00078e0072 */
[C---:B------:R-:W-:Y:S01]  /*5520*/  HMMA.16816.F32 R80, R8.reuse, R12, R80 ;  /* 0x0000000c0850723c */ /* 0x040fe20000001850 */
[----:B------:R-:W-:Y:S01]  /*5530*/  IMAD.MOV.U32 R114, RZ, RZ, R115 ;  /* 0x000000ffff727224 */ /* 0x000fe200078e0073 */
[----:B------:R-:W-:Y:S01]  /*5540*/  MOV R115, R167 ;  /* 0x000000a700737202 */ /* 0x000fe20000000f00 */
[----:B------:R-:W-:Y:S01]  /*5550*/  IMAD.MOV.U32 R167, RZ, RZ, R149 ;  /* 0x000000ffffa77224 */ /* 0x000fe200078e0095 */
[----:B------:R3:W4:Y:S01]  /*5560*/  MUFU.EX2 R57, R3 ;  /* 0x0000000300397308 */ /* 0x0007220000000800 */
[----:B------:R-:W-:Y:S01]  /*5570*/  IMAD.MOV.U32 R149, RZ, RZ, R150 ;  /* 0x000000ffff957224 */ /* 0x000fe200078e0096 */
[----:B------:R-:W-:Y:S01]  /*5580*/  MOV R166, R141 ;  /* 0x0000008d00a67202 */ /* 0x000fe20000000f00 */
[----:B------:R-:W-:Y:S01]  /*5590*/  IMAD.MOV.U32 R150, RZ, RZ, R148 ;  /* 0x000000ffff967224 */ /* 0x000fe200078e0094 */
[----:B------:R-:W-:Y:S01]  /*55a0*/  HMMA.16816.F32 R68, R8, R14, R68 ;  /* 0x0000000e0844723c */ /* 0x000fe20000001844 */
[----:B------:R-:W-:Y:S02]  /*55b0*/  MOV R121, R236 ;  /* 0x000000ec00797202 */ /* 0x000fe40000000f00 */
[----:B------:R-:W-:Y:S01]  /*55c0*/  MOV R124, R238 ;  /* 0x000000ee007c7202 */ /* 0x000fe20000000f00 */
[----:B---3--:R-:W-:Y:S01]  /*55d0*/  FFMA.FTZ R3, R113, c[0x0][0x2d0], -R0 ;  /* 0x0000b40071037a23 */ /* 0x008fe20000010800 */
[----:B------:R-:W-:Y:S01]  /*55e0*/  MOV R148, R166 ;  /* 0x000000a600947202 */ /* 0x000fe20000000f00 */
[----:B------:R-:W-:Y:S01]  /*55f0*/  IMAD.MOV.U32 R113, RZ, RZ, R114 ;  /* 0x000000ffff717224 */ /* 0x000fe200078e0072 */
[----:B--2---:R-:W-:Y:S01]  /*5600*/  F2FP.PACK_AB R8, R73, R74 ;  /* 0x0000004a4908723e */ /* 0x004fe200000000ff */
[----:B------:R-:W-:Y:S01]  /*5610*/  IMAD.MOV.U32 R114, RZ, RZ, R115 ;  /* 0x000000ffff727224 */ /* 0x000fe200078e0073 */
[----:B------:R-:W-:Y:S01]  /*5620*/  MOV R115, R167 ;  /* 0x000000a700737202 */ /* 0x000fe20000000f00 */
[----:B------:R2:W-:Y:S01]  /*5630*/  MUFU.EX2 R56, R3 ;  /* 0x0000000300387308 */ /* 0x0005e20000000800 */
[----:B------:R-:W-:Y:S01]  /*5640*/  IMAD.MOV.U32 R167, RZ, RZ, R149 ;  /* 0x000000ffffa77224 */ /* 0x000fe200078e0095 */
[----:B----4-:R-:W-:Y:S01]  /*5650*/  F2FP.PACK_AB R9, R57, R58 ;  /* 0x0000003a3909723e */ /* 0x010fe200000000ff */
[----:B------:R-:W-:Y:S01]  /*5660*/  IMAD.MOV.U32 R149, RZ, RZ, R150 ;  /* 0x000000ffff957224 */ /* 0x000fe200078e0096 */
[----:B------:R-:W-:Y:S01]  /*5670*/  F2FP.PACK_AB R10, R59, R72 ;  /* 0x000000483b0a723e */ /* 0x000fe200000000ff */
[----:B------:R-:W-:Y:S01]  /*5680*/  IMAD.MOV.U32 R166, RZ, RZ, R234 ;  /* 0x000000ffffa67224 */ /* 0x000fe200078e00ea */
[----:B------:R1:W5:Y:S01]  /*5690*/  LDL.LU R238, [R1+0x38] ;  /* 0x0000380001ee7983 */ /* 0x0003620000300800 */
[----:B--2---:R-:W-:Y:S01]  /*56a0*/  FFMA.FTZ R3, R113, c[0x0][0x2d0], -R0 ;  /* 0x0000b40071037a23 */ /* 0x004fe20000010800 */
[----:B------:R-:W-:Y:S01]  /*56b0*/  MOV R113, R114 ;  /* 0x0000007200717202 */ /* 0x000fe20000000f00 */
[----:B------:R-:W-:Y:S01]  /*56c0*/  IMAD.MOV.U32 R114, RZ, RZ, R115 ;  /* 0x000000ffff727224 */ /* 0x000fe200078e0073 */
[----:B------:R1:W5:Y:S01]  /*56d0*/  LDL.LU R237, [R1+0x34] ;  /* 0x0000340001ed7983 */ /* 0x0003620000300800 */
[----:B------:R2:W3:Y:S01]  /*56e0*/  MUFU.EX2 R31, R3 ;  /* 0x00000003001f7308 */ /* 0x0004e20000000800 */
[----:B------:R-:W-:-:S02]  /*56f0*/  IMAD.MOV.U32 R115, RZ, RZ, R167 ;  /* 0x000000ffff737224 */ /* 0x000fc400078e00a7 */
[----:B------:R-:W-:Y:S01]  /*5700*/  IMAD.MOV.U32 R167, RZ, RZ, R149 ;  /* 0x000000ffffa77224 */ /* 0x000fe200078e0095 */
[----:B------:R1:W5:Y:S01]  /*5710*/  LDL.LU R236, [R1+0x30] ;  /* 0x0000300001ec7983 */ /* 0x0003620000300800 */
[----:B------:R-:W-:Y:S01]  /*5720*/  IMAD.MOV.U32 R150, RZ, RZ, R148 ;  /* 0x000000ffff967224 */ /* 0x000fe200078e0094 */
[----:B------:R-:W-:Y:S01]  /*5730*/  MOV R148, R166 ;  /* 0x000000a600947202 */ /* 0x000fe20000000f00 */
[----:B------:R-:W-:Y:S02]  /*5740*/  IMAD.MOV.U32 R141, RZ, RZ, R235 ;  /* 0x000000ffff8d7224 */ /* 0x000fe400078e00eb */
[----:B--2---:R-:W-:Y:S01]  /*5750*/  FFMA.FTZ R3, R113, c[0x0][0x2d0], -R6 ;  /* 0x0000b40071037a23 */ /* 0x004fe20000010806 */
[----:B------:R-:W-:Y:S01]  /*5760*/  MOV R149, R150 ;  /* 0x0000009600957202 */ /* 0x000fe20000000f00 */
[----:B------:R-:W-:Y:S01]  /*5770*/  IMAD.MOV.U32 R113, RZ, RZ, R114 ;  /* 0x000000ffff717224 */ /* 0x000fe200078e0072 */
[----:B------:R-:W-:Y:S01]  /*5780*/  MOV R114, R115 ;  /* 0x0000007300727202 */ /* 0x000fe20000000f00 */
[----:B------:R2:W-:Y:S01]  /*5790*/  MUFU.EX2 R29, R3 ;  /* 0x00000003001d7308 */ /* 0x0005e20000000800 */
[----:B------:R-:W-:Y:S01]  /*57a0*/  IMAD.MOV.U32 R115, RZ, RZ, R167 ;  /* 0x000000ffff737224 */ /* 0x000fe200078e00a7 */
[----:B---3--:R-:W-:Y:S01]  /*57b0*/  F2FP.PACK_AB R11, R31, R56 ;  /* 0x000000381f0b723e */ /* 0x008fe200000000ff */
[----:B------:R-:W-:Y:S01]  /*57c0*/  IMAD.MOV.U32 R166, RZ, RZ, R155 ;  /* 0x000000ffffa67224 */ /* 0x000fe200078e009b */
[----:B------:R1:W5:Y:S01]  /*57d0*/  LDL.LU R235, [R1+0x2c] ;  /* 0x00002c0001eb7983 */ /* 0x0003620000300800 */
[----:B------:R-:W-:-:S02]  /*57e0*/  IMAD.MOV.U32 R155, RZ, RZ, R120 ;  /* 0x000000ffff9b7224 */ /* 0x000fc400078e0078 */
[----:B------:R-:W-:Y:S01]  /*57f0*/  IMAD.MOV.U32 R150, RZ, RZ, R148 ;  /* 0x000000ffff967224 */ /* 0x000fe200078e0094 */
[----:B------:R1:W5:Y:S01]  /*5800*/  LDL.LU R234, [R1+0x28] ;  /* 0x0000280001ea7983 */ /* 0x0003620000300800 */
[----:B------:R-:W-:Y:S02]  /*5810*/  IMAD.MOV.U32 R167, RZ, RZ, R149 ;  /* 0x000000ffffa77224 */ /* 0x000fe400078e0095 */
[----:B--2---:R-:W-:Y:S02]  /*5820*/  FFMA.FTZ R3, R113, c[0x0][0x2d0], -R6 ;  /* 0x0000b40071037a23 */ /* 0x004fe40000010806 */
[----:B------:R-:W-:Y:S01]  /*5830*/  IMAD.MOV.U32 R113, RZ, RZ, R114 ;  /* 0x000000ffff717224 */ /* 0x000fe200078e0072 */
[----:B------:R-:W-:Y:S01]  /*5840*/  MOV R114, R115 ;  /* 0x0000007300727202 */ /* 0x000fe20000000f00 */
[----:B------:R2:W3:Y:S01]  /*5850*/  MUFU.EX2 R30, R3 ;  /* 0x00000003001e7308 */ /* 0x0004e20000000800 */
[----:B------:R-:W-:Y:S02]  /*5860*/  IMAD.MOV.U32 R148, RZ, RZ, R166 ;  /* 0x000000ffff947224 */ /* 0x000fe400078e00a6 */
[----:B------:R-:W-:Y:S01]  /*5870*/  IMAD.MOV.U32 R166, RZ, RZ, R155 ;  /* 0x000000ffffa67224 */ /* 0x000fe200078e009b */
[----:B------:R-:W-:Y:S01]  /*5880*/  MOV R155, R164 ;  /* 0x000000a4009b7202 */ /* 0x000fe20000000f00 */
[----:B------:R-:W-:-:S02]  /*5890*/  IMAD.MOV.U32 R164, RZ, RZ, R165 ;  /* 0x000000ffffa47224 */ /* 0x000fc400078e00a5 */
[----:B------:R-:W-:Y:S01]  /*58a0*/  IMAD.MOV.U32 R115, RZ, RZ, R167 ;  /* 0x000000ffff737224 */ /* 0x000fe200078e00a7 */
[C---:B------:R-:W-:Y:S01]  /*58b0*/  HMMA.16816.F32 R60, R8.reuse, R26, R60 ;  /* 0x0000001a083c723c */ /* 0x040fe2000000183c */
[----:B------:R-:W-:Y:S02]  /*58c0*/  IMAD.MOV.U32 R165, RZ, RZ, R232 ;  /* 0x000000ffffa57224 */ /* 0x000fe400078e00e8 */
[----:B------:R-:W-:Y:S02]  /*58d0*/  IMAD.MOV.U32 R120, RZ, RZ, R233 ;  /* 0x000000ffff787224 */ /* 0x000fe400078e00e9 */
[----:B------:R-:W-:Y:S02]  /*58e0*/  IMAD.MOV.U32 R149, RZ, RZ, R150 ;  /* 0x000000ffff957224 */ /* 0x000fe400078e0096 */
[----:B--2---:R-:W-:Y:S01]  /*58f0*/  FFMA.FTZ R3, R113, c[0x0][0x2d0], -R6 ;  /* 0x0000b40071037a23 */ /* 0x004fe20000010806 */
[----:B------:R-:W-:Y:S01]  /*5900*/  HMMA.16816.F32 R64, R8, R24, R64 ;  /* 0x000000180840723c */ /* 0x000fe20000001840 */
[----:B------:R1:W5:Y:S02]  /*5910*/  LDL.LU R233, [R1+0x24] ;  /* 0x0000240001e97983 */ /* 0x0003640000300800 */
[----:B------:R2:W-:Y:S01]  /*5920*/  MUFU.EX2 R28, R3 ;  /* 0x00000003001c7308 */ /* 0x0005e20000000800 */
[----:B------:R-:W-:Y:S01]  /*5930*/  MOV R150, R148 ;  /* 0x0000009400967202 */ /* 0x000fe20000000f00 */
[----:B------:R-:W-:Y:S01]  /*5940*/  IMAD.MOV.U32 R148, RZ, RZ, R166 ;  /* 0x000000ffff947224 */ /* 0x000fe200078e00a6 */
[----:B------:R1:W5:Y:S01]  /*5950*/  LDL.LU R232, [R1+0x20] ;  /* 0x0000200001e87983 */ /* 0x0003620000300800 */
[----:B------:R-:W-:-:S02]  /*5960*/  IMAD.MOV.U32 R166, RZ, RZ, R155 ;  /* 0x000000ffffa67224 */ /* 0x000fc400078e009b */
[----:B------:R-:W-:Y:S01]  /*5970*/  IMAD.MOV.U32 R155, RZ, RZ, R164 ;  /* 0x000000ffff9b7224 */ /* 0x000fe200078e00a4 */
[----:B------:R-:W-:Y:S01]  /*5980*/  MOV R164, R165 ;  /* 0x000000a500a47202 */ /* 0x000fe20000000f00 */
[----:B------:R-:W-:Y:S02]  /*5990*/  IMAD.MOV.U32 R167, RZ, RZ, R149 ;  /* 0x000000ffffa77224 */ /* 0x000fe400078e0095 */
[----:B------:R-:W-:Y:S02]  /*59a0*/  IMAD.MOV.U32 R165, RZ, RZ, R153 ;  /* 0x000000ffffa57224 */ /* 0x000fe400078e0099 */
[----:B--2---:R-:W-:Y:S02]  /*59b0*/  FFMA.FTZ R3, R114, c[0x0][0x2d0], -R6 ;  /* 0x0000b40072037a23 */ /* 0x004fe40000010806 */
[----:B------:R-:W-:Y:S02]  /*59c0*/  IMAD.MOV.U32 R149, RZ, RZ, R150 ;  /* 0x000000ffff957224 */ /* 0x000fe400078e0096 */
[----:B------:R2:W-:Y:S01]  /*59d0*/  MUFU.EX2 R26, R3 ;  /* 0x00000003001a7308 */ /* 0x0005e20000000800 */
[----:B------:R-:W-:Y:S01]  /*59e0*/  MOV R150, R148 ;  /* 0x0000009400967202 */ /* 0x000fe20000000f00 */
[----:B------:R-:W-:-:S02]  /*59f0*/  IMAD.MOV.U32 R153, RZ, RZ, R135 ;  /* 0x000000ffff997224 */ /* 0x000fc400078e0087 */
[----:B------:R-:W-:Y:S01]  /*5a00*/  IMAD.MOV.U32 R148, RZ, RZ, R166 ;  /* 0x000000ffff947224 */ /* 0x000fe200078e00a6 */
[----:B------:R-:W-:Y:S01]  /*5a10*/  HMMA.16816.F32 R48, R8, R22, R48 ;  /* 0x000000160830723c */ /* 0x000fe20000001830 */
[----:B------:R-:W-:Y:S01]  /*5a20*/  IMAD.MOV.U32 R166, RZ, RZ, R155 ;  /* 0x000000ffffa67224 */ /* 0x000fe200078e009b */
[----:B------:R1:W5:Y:S01]  /*5a30*/  LDL.LU R135, [R1+0x1c] ;  /* 0x00001c0001877983 */ /* 0x0003620000300800 */
[----:B------:R-:W-:Y:S01]  /*5a40*/  IMAD.MOV.U32 R155, RZ, RZ, R164 ;  /* 0x000000ffff9b7224 */ /* 0x000fe200078e00a4 */
[----:B------:R-:W-:Y:S01]  /*5a50*/  MOV R164, R165 ;  /* 0x000000a500a47202 */ /* 0x000fe20000000f00 */
[----:B------:R-:W-:Y:S02]  /*5a60*/  IMAD.MOV.U32 R165, RZ, RZ, R153 ;  /* 0x000000ffffa57224 */ /* 0x000fe400078e0099 */
[----:B--2---:R-:W-:Y:S02]  /*5a70*/  FFMA.FTZ R3, R115, c[0x0][0x2d0], -R5 ;  /* 0x0000b40073037a23 */ /* 0x004fe40000010805 */
[----:B------:R-:W-:-:S02]  /*5a80*/  IMAD.MOV.U32 R170, RZ, RZ, R167 ;  /* 0x000000ffffaa7224 */ /* 0x000fc400078e00a7 */
[----:B------:R2:W-:Y:S01]  /*5a90*/  MUFU.EX2 R25, R3 ;  /* 0x0000000300197308 */ /* 0x0005e20000000800 */
[----:B------:R-:W-:Y:S01]  /*5aa0*/  IMAD.MOV.U32 R114, RZ, RZ, R155 ;  /* 0x000000ffff727224 */ /* 0x000fe200078e009b */
[----:B------:R-:W-:Y:S01]  /*5ab0*/  MOV R155, R165 ;  /* 0x000000a5009b7202 */ /* 0x000fe20000000f00 */
[----:B------:R-:W-:Y:S02]  /*5ac0*/  IMAD.MOV.U32 R153, RZ, RZ, R154 ;  /* 0x000000ffff997224 */ /* 0x000fe400078e009a */
[----:B------:R-:W-:Y:S02]  /*5ad0*/  IMAD.MOV.U32 R169, RZ, RZ, R150 ;  /* 0x000000ffffa97224 */ /* 0x000fe400078e0096 */
[----:B------:R-:W-:Y:S01]  /*5ae0*/  IMAD.MOV.U32 R154, RZ, RZ, R152 ;  /* 0x000000ffff9a7224 */ /* 0x000fe200078e0098 */
[----:B------:R-:W-:Y:S01]  /*5af0*/  MOV R152, R76 ;  /* 0x0000004c00987202 */ /* 0x000fe20000000f00 */
[----:B--2---:R-:W-:Y:S01]  /*5b00*/  FFMA.FTZ R3, R219, c[0x0][0x2d0], -R5 ;  /* 0x0000b400db037a23 */ /* 0x004fe20000010805 */
[----:B------:R-:W-:Y:S01]  /*5b10*/  HMMA.16816.F32 R52, R8, R20, R52 ;  /* 0x000000140834723c */ /* 0x000fe20000001834 */
[----:B------:R-:W-:-:S02]  /*5b20*/  IMAD.MOV.U32 R113, RZ, RZ, R166 ;  /* 0x000000ffff717224 */ /* 0x000fc400078e00a6 */
[----:B------:R-:W-:Y:S01]  /*5b30*/  IMAD.MOV.U32 R168, RZ, RZ, R149 ;  /* 0x000000ffffa87224 */ /* 0x000fe200078e0095 */
[----:B------:R2:W4:Y:S01]  /*5b40*/  MUFU.EX2 R24, R3 ;  /* 0x0000000300187308 */ /* 0x0005220000000800 */
[----:B------:R-:W-:Y:S01]  /*5b50*/  IMAD.MOV.U32 R115, RZ, RZ, R164 ;  /* 0x000000ffff737224 */ /* 0x000fe200078e00a4 */
[----:B------:R-:W-:Y:S01]  /*5b60*/  MOV R112, R148 ;  /* 0x0000009400707202 */ /* 0x000fe20000000f00 */
[----:B------:R-:W-:Y:S01]  /*5b70*/  IMAD.MOV.U32 R207, RZ, RZ, R155 ;  /* 0x000000ffffcf7224 */ /* 0x000fe200078e009b */
[C---:B------:R-:W-:Y:S01]  /*5b80*/  HMMA.16816.F32 R44, R8.reuse, R12, R44 ;  /* 0x0000000c082c723c */ /* 0x040fe2000000182c */
[----:B------:R-:W-:Y:S01]  /*5b90*/  IMAD.MOV.U32 R208, RZ, RZ, R154 ;  /* 0x000000ffffd07224 */ /* 0x000fe200078e009a */
[----:B------:R-:W-:Y:S01]  /*5ba0*/  MOV R154, R152 ;  /* 0x00000098009a7202 */ /* 0x000fe20000000f00 */
[--C-:B------:R-:W-:Y:S01]  /*5bb0*/  FFMA.FTZ R6, R114, c[0x0][0x2d0], -R0.reuse ;  /* 0x0000b40072067a23 */ /* 0x100fe20000010800 */
[----:B------:R1:W-:Y:S01]  /*5bc0*/  MUFU.EX2 R21, R4 ;  /* 0x0000000400157308 */ /* 0x0003e20000000800 */
[----:B------:R-:W-:Y:S01]  /*5bd0*/  IMAD.MOV.U32 R206, RZ, RZ, R153 ;  /* 0x000000ffffce7224 */ /* 0x000fe200078e0099 */
[----:B------:R-:W4:Y:S02]  /*5be0*/  LDSM.16.MT88.4 R148, [R228+0x3100] ;  /* 0x00310000e494783b */ /* 0x000f240000004200 */
[C---:B------:R-:W-:Y:S02]  /*5bf0*/  HMMA.16816.F32 R40, R8.reuse, R14, R40 ;  /* 0x0000000e0828723c */ /* 0x040fe40000001828 */
[----:B------:R4:W5:Y:S01]  /*5c00*/  LDL.LU R76, [R1+0x18] ;  /* 0x00001800014c7983 */ /* 0x0009620000300800 */
[----:B------:R-:W-:Y:S01]  /*5c10*/  FFMA.FTZ R12, R115, c[0x0][0x2d0], -R0 ;  /* 0x0000b400730c7a23 */ /* 0x000fe20000010800 */
[----:B------:R-:W-:Y:S01]  /*5c20*/  MOV R152, R141 ;  /* 0x0000008d00987202 */ /* 0x000fe20000000f00 */
[----:B--2---:R-:W-:Y:S01]  /*5c30*/  FFMA.FTZ R3, R222, c[0x0][0x2d0], -R5 ;  /* 0x0000b400de037a23 */ /* 0x004fe20000010805 */
[----:B------:R-:W-:Y:S01]  /*5c40*/  MOV R141, R120 ;  /* 0x00000078008d7202 */ /* 0x000fe20000000f00 */
[----:B------:R-:W-:Y:S01]  /*5c50*/  IMAD.MOV.U32 R155, RZ, RZ, R143 ;  /* 0x000000ffff9b7224 */ /* 0x000fe200078e008f */
[C---:B------:R-:W-:Y:S01]  /*5c60*/  HMMA.16816.F32 R32, R8.reuse, R16, R32 ;  /* 0x000000100820723c */ /* 0x040fe20000001820 */
[----:B------:R2:W-:Y:S01]  /*5c70*/  MUFU.EX2 R23, R3 ;  /* 0x0000000300177308 */ /* 0x0005e20000000800 */
[----:B------:R-:W-:Y:S01]  /*5c80*/  IMAD.MOV.U32 R115, RZ, RZ, R142 ;  /* 0x000000ffff737224 */ /* 0x000fe200078e008e */
[----:B------:R-:W-:Y:S01]  /*5c90*/  MOV R114, R125 ;  /* 0x0000007d00727202 */ /* 0x000fe20000000f00 */
[----:B-1----:R-:W-:Y:S01]  /*5ca0*/  FFMA.FTZ R4, R113, c[0x0][0x2d0], -R0 ;  /* 0x0000b40071047a23 */ /* 0x002fe20000010800 */
[----:B------:R-:W1:Y:S01]  /*5cb0*/  LDSM.16.MT88.4 R164, [R231+0x3100] ;  /* 0x00310000e7a4783b */ /* 0x000e620000004200 */
[----:B------:R-:W-:Y:S01]  /*5cc0*/  IMAD.MOV.U32 R153, RZ, RZ, R140 ;  /* 0x000000ffff997224 */ /* 0x000fe200078e008c */
[----:B---3--:R-:W-:Y:S01]  /*5cd0*/  F2FP.PACK_AB R184, R30, R29 ;  /* 0x0000001d1eb8723e */ /* 0x008fe200000000ff */
[----:B------:R-:W-:Y:S01]  /*5ce0*/  FFMA.FTZ R0, R226, c[0x0][0x2d0], -R0 ;  /* 0x0000b400e2007a23 */ /* 0x000fe20000010800 */
[----:B------:R-:W-:Y:S01]  /*5cf0*/  HMMA.16816.F32 R36, R8, R18, R36 ;  /* 0x000000120824723c */ /* 0x000fe20000001824 */
[----:B------:R-:W-:Y:S01]  /*5d00*/  FADD.FTZ R13, R223, R211 ;  /* 0x000000d3df0d7221 */ /* 0x000fe20000010000 */
[----:B------:R3:W-:Y:S01]  /*5d10*/  MUFU.EX2 R9, R4 ;  /* 0x0000000400097308 */ /* 0x0007e20000000800 */
[----:B------:R-:W-:Y:S01]  /*5d20*/  IMAD.MOV.U32 R143, RZ, RZ, R123 ;  /* 0x000000ffff8f7224 */ /* 0x000fe200078e007b */
[----:B------:R-:W1:Y:S01]  /*5d30*/  LDSM.16.MT88.4 R16, [R230+0x3100] ;  /* 0x00310000e610783b */ /* 0x000e620000004200 */
[----:B------:R-:W-:Y:S01]  /*5d40*/  IMAD.MOV.U32 R142, RZ, RZ, R122 ;  /* 0x000000ffff8e7224 */ /* 0x000fe200078e007a */
[----:B----4-:R-:W-:Y:S01]  /*5d50*/  F2FP.PACK_AB R185, R24, R25 ;  /* 0x0000001918b9723e */ /* 0x010fe200000000ff */
[----:B------:R-:W-:Y:S01]  /*5d60*/  IMAD.MOV.U32 R140, RZ, RZ, R121 ;  /* 0x000000ffff8c7224 */ /* 0x000fe200078e0079 */
[----:B------:R-:W-:Y:S01]  /*5d70*/  F2FP.PACK_AB R186, R26, R28 ;  /* 0x0000001c1aba723e */ /* 0x000fe200000000ff */
[----:B--2---:R-:W-:Y:S01]  /*5d80*/  FFMA.FTZ R3, R170, c[0x0][0x2d0], -R5 ;  /* 0x0000b400aa037a23 */ /* 0x004fe20000010805 */
[----:B------:R-:W-:Y:S01]  /*5d90*/  MUFU.EX2 R11, R12 ;  /* 0x0000000c000b7308 */ /* 0x000fe20000000800 */
[----:B------:R-:W-:-:S02]  /*5da0*/  FFMA.FTZ R5, R169, c[0x0][0x2d0], -R7 ;  /* 0x0000b400a9057a23 */ /* 0x000fc40000010807 */
[----:B------:R-:W-:-:S05]  /*5db0*/  IMAD.MOV.U32 R113, RZ, RZ, R141 ;  /* 0x000000ffff717224 */ /* 0x000fca00078e008d */
[----:B------:R2:W4:Y:S01]  /*5dc0*/  MUFU.EX2 R22, R3 ;  /* 0x0000000300167308 */ /* 0x0005220000000800 */
[----:B---3--:R-:W-:Y:S02]  /*5dd0*/  FADD.FTZ R4, R155, R115 ;  /* 0x000000739b047221 */ /* 0x008fe40000010000 */
[----:B------:R-:W-:Y:S02]  /*5de0*/  IMAD.MOV.U32 R115, RZ, RZ, R124 ;  /* 0x000000ffff737224 */ /* 0x000fe400078e007c */
[----:B------:R-:W-:-:S03]  /*5df0*/  FADD.FTZ R4, R142, R4 ;  /* 0x000000048e047221 */ /* 0x000fc60000010000 */
[----:B------:R3:W-:Y:S01]  /*5e00*/  MUFU.EX2 R15, R5 ;  /* 0x00000005000f7308 */ /* 0x0007e20000000800 */
[----:B--2---:R-:W-:-:S07]  /*5e10*/  FFMA.FTZ R3, R168, c[0x0][0x2d0], -R7 ;  /* 0x0000b400a8037a23 */ /* 0x004fce0000010807 */
[----:B------:R2:W-:Y:S01]  /*5e20*/  MUFU.EX2 R12, R0 ;  /* 0x00000000000c7308 */ /* 0x0005e20000000800 */
[----:B------:R-:W-:Y:S01]  /*5e30*/  FFMA.FTZ R7, R112, c[0x0][0x2d0], -R7 ;  /* 0x0000b40070077a23 */ /* 0x000fe20000010807 */
[----:B----4-:R-:W-:Y:S01]  /*5e40*/  F2FP.PACK_AB R187, R22, R23 ;  /* 0x0000001716bb723e */ /* 0x010fe200000000ff */
[----:B------:R-:W-:Y:S02]  /*5e50*/  IMAD.MOV.U32 R112, RZ, RZ, R140 ;  /* 0x000000ffff707224 */ /* 0x000fe400078e008c */
[----:B---3--:R-:W-:-:S03]  /*5e60*/  FADD.FTZ R5, R227, R224 ;  /* 0x000000e0e3057221 */ /* 0x008fc60000010000 */
[----:B------:R3:W4:Y:S01]  /*5e70*/  MUFU.EX2 R20, R3 ;  /* 0x0000000300147308 */ /* 0x0007220000000800 */
[C---:B------:R-:W-:Y:S07]  /*5e80*/  HMMA.16816.F32 R136, R184.reuse, R148, R136 ;  /* 0x00000094b888723c */ /* 0x040fee0000001888 */
[----:B------:R1:W1:Y:S01]  /*5e90*/  MUFU.EX2 R10, R6 ;  /* 0x00000006000a7308 */ /* 0x0002620000000800 */
[----:B--2---:R-:W-:Y:S01]  /*5ea0*/  FADD.FTZ R0, R152, R13 ;  /* 0x0000000d98007221 */ /* 0x004fe20000010000 */
[----:B------:R-:W-:Y:S01]  /*5eb0*/  HMMA.16816.F32 R144, R184, R150, R144 ;  /* 0x00000096b890723c */ /* 0x000fe20000001890 */
[----:B---3--:R-:W-:-:S05]  /*5ec0*/  FADD.FTZ R3, R154, R153 ;  /* 0x000000999a037221 */ /* 0x008fca0000010000 */
[----:B------:R2:W3:Y:S01]  /*5ed0*/  MUFU.EX2 R14, R7 ;  /* 0x00000007000e7308 */ /* 0x0004e20000000800 */
[----:B----4-:R-:W-:Y:S01]  /*5ee0*/  F2FP.PACK_AB R124, R20, R21 ;  /* 0x00000015147c723e */ /* 0x010fe200000000ff */
[----:B-1----:R-:W-:Y:S01]  /*5ef0*/  HMMA.16816.F32 R156, R184, R164, R156 ;  /* 0x000000a4b89c723c */ /* 0x002fe2000000189c */
[----:B------:R-:W-:Y:S01]  /*5f00*/  FADD.FTZ R6, R143, R5 ;  /* 0x000000058f067221 */ /* 0x000fe20000010000 */
[----:B------:R-:W-:Y:S01]  /*5f10*/  F2FP.PACK_AB R125, R10, R9 ;  /* 0x000000090a7d723e */ /* 0x000fe200000000ff */
[----:B------:R-:W-:Y:S01]  /*5f20*/  FADD.FTZ R5, R127, R3 ;  /* 0x000000037f057221 */ /* 0x000fe20000010000 */
[----:B------:R-:W-:Y:S01]  /*5f30*/  F2FP.PACK_AB R127, R12, R11 ;  /* 0x0000000b0c7f723e */ /* 0x000fe200000000ff */
[----:B------:R-:W-:-:S03]  /*5f40*/  FADD.FTZ R3, R206, R4 ;  /* 0x00000004ce037221 */ /* 0x000fc60000010000 */
[C---:B------:R-:W-:Y:S01]  /*5f50*/  HMMA.16816.F32 R160, R184.reuse, R166, R160 ;  /* 0x000000a6b8a0723c */ /* 0x040fe200000018a0 */
[----:B------:R-:W-:Y:S02]  /*5f60*/  FADD.FTZ R5, R207, R5 ;  /* 0x00000005cf057221 */ /* 0x000fe40000010000 */
[----:B------:R-:W-:Y:S02]  /*5f70*/  FADD.FTZ R4, R116, R3 ;  /* 0x0000000374047221 */ /* 0x000fe40000010000 */
[----:B--2---:R-:W-:Y:S01]  /*5f80*/  FADD.FTZ R7, R126, R0 ;  /* 0x000000007e077221 */ /* 0x004fe20000010000 */
[----:B---3--:R-:W-:Y:S01]  /*5f90*/  F2FP.PACK_AB R126, R14, R15 ;  /* 0x0000000f0e7e723e */ /* 0x008fe200000000ff */
[----:B------:R-:W-:Y:S01]  /*5fa0*/  FADD.FTZ R0, R208, R6 ;  /* 0x00000006d0007221 */ /* 0x000fe20000010000 */
[----:B------:R-:W-:Y:S01]  /*5fb0*/  HMMA.16816.F32 R172, R184, R180, R172 ;  /* 0x000000b4b8ac723c */ /* 0x000fe200000018ac */
[----:B------:R-:W-:Y:S02]  /*5fc0*/  FADD.FTZ R7, R247, R7 ;  /* 0x00000007f7077221 */ /* 0x000fe40000010000 */
[----:B------:R-:W-:-:S02]  /*5fd0*/  FADD.FTZ R6, R213, R0 ;  /* 0x00000000d5067221 */ /* 0x000fc40000010000 */
[----:B------:R-:W-:Y:S02]  /*5fe0*/  FADD.FTZ R3, R117, R5 ;  /* 0x0000000575037221 */ /* 0x000fe40000010000 */
        /* <DEDUP_REMOVED lines=46> */
[-C--:B------:R-:W-:Y:S01]  /*62d0*/  HMMA.16816.F32 R184, R184, R18.reuse, R68 ;  /* 0x00000012b8b8723c */ /* 0x080fe20000001844 */
        /* <DEDUP_REMOVED lines=36> */
[----:B------:R-:W-:Y:S01]  /*6520*/  FADD.FTZ R252, R90, R252 ;  /* 0x000000fc5afc7221 */ /* 0x000fe20000010000 */
[----:B------:R1:W-:Y:S01]  /*6530*/  STL [R1], R0 ;  /* 0x0000000001007387 */ /* 0x0003e20000100800 */
        /* <DEDUP_REMOVED lines=19> */
[----:B------:R-:W-:Y:S05]  /*6670*/  @!P2 BRA `(.L_x_800) ;  /* 0x000043200000a947 */ /* 0x000fea0003800000 */
[----:B-1---5:R-:W-:Y:S01]  /*6680*/  SHF.R.S32.HI R115, RZ, 0x1f, R76 ;  /* 0x0000001fff737819 */ /* 0x022fe2000001144c */
[----:B------:R-:W-:Y:S01]  /*6690*/  IMAD.MOV.U32 R3, RZ, RZ, R132 ;  /* 0x000000ffff037224 */ /* 0x000fe200078e0084 */
[----:B------:R-:W-:Y:S01]  /*66a0*/  MOV R0, R133 ;  /* 0x0000008500007202 */ /* 0x000fe20000000f00 */
[----:B------:R-:W-:Y:S01]  /*66b0*/  IMAD.MOV.U32 R134, RZ, RZ, R2 ;  /* 0x000000ffff867224 */ /* 0x000fe200078e0002 */
[----:B------:R-:W-:Y:S01]  /*66c0*/  MOV R128, R131 ;  /* 0x0000008300807202 */ /* 0x000fe20000000f00 */
[C---:B------:R-:W-:Y:S01]  /*66d0*/  IMAD.SHL.U32 R246, R76.reuse, 0x2, RZ ;  /* 0x000000024cf67824 */ /* 0x040fe200078e00ff */
[----:B------:R-:W-:Y:S01]  /*66e0*/  SHF.L.U64.HI R247, R76, 0x1, R115 ;  /* 0x000000014cf77819 */ /* 0x000fe20000010273 */
[----:B------:R-:W-:-:S03]  /*66f0*/  UIADD3 UR9, UR9, -0x2, URZ ;  /* 0xfffffffe09097890 */ /* 0x000fc6000fffe03f */
[----:B------:R-:W2:Y:S02]  /*6700*/  LDL R115, [R1+0x8] ;  /* 0x0000080001737983 */ /* 0x000ea40000100800 */
[----:B--2---:R-:W-:Y:S01]  /*6710*/  SHF.L.U32 R245, R115, 0x1, RZ ;  /* 0x0000000173f57819 */ /* 0x004fe200000006ff */
[----:B------:R-:W-:Y:S06]  /*6720*/  BRA `(.L_x_801) ;  /* 0x0000040000007947 */ /* 0x000fec0003800000 */
.L_x_803:
[----:B------:R-:W2:Y:S01]  /*6730*/  LDL R130, [R1+0x4] ;  /* 0x0000040001827983 */ /* 0x000ea20000100800 */
[----:B------:R-:W-:Y:S01]  /*6740*/  UIMAD UR4, UR9, 0x70, UR11 ;  /* 0x00000070090478a4 */ /* 0x000fe2000f8e020b */
[----:B------:R-:W-:Y:S05]  /*6750*/  IMAD.MOV.U32 R248, RZ, RZ, RZ ;  /* 0x000000fffff87224 */ /* 0x000fea00078e00ff */
[----:B------:R-:W-:Y:S05]  /*6760*/  IMAD.U32 R129, RZ, RZ, UR4 ;  /* 0x00000004ff817e24 */ /* 0x000fea000f8e00ff */
[----:B--2---:R-:W-:Y:S05]  /*6770*/  IADD3 R129, R129, -0x70, R130 ;  /* 0xffffff9081817810 */ /* 0x004fea0007ffe082 */
        /* <DEDUP_REMOVED lines=59> */
.L_x_801:
[----:B------:R-:W-:Y:S04]  /*6b30*/  DEPBAR.LE SB0, 0x0 ;  /* 0x000080000000791a */ /* 0x000fe80000000000 */
[----:B------:R-:W-:Y:S01]  /*6b40*/  BAR.SYNC.DEFER_BLOCKING 0x0 ;  /* 0x0000000000007b1d */ /* 0x000fe20000010000 */
[C---:B------:R-:W-:Y:S01]  /*6b50*/  IMAD.WIDE.U32 R52, R249.reuse, c[0x0][0x208], RZ ;  /* 0x00008200f9347a25 */ /* 0x040fe200078e00ff */
[----:B------:R-:W-:Y:S01]  /*6b60*/  SHF.R.S32.HI R2, RZ, 0x1f, R249 ;  /* 0x0000001fff027819 */ /* 0x000fe200000114f9 */
[----:B------:R-:W-:Y:S04]  /*6b70*/  UISETP.GE.AND UP0, UPT, UR9, 0x1, UPT ;  /* 0x000000010900788c */ /* 0x000fe8000bf06270 */
[----:B------:R-:W-:Y:S04]  /*6b80*/  IMAD R2, R2, c[0x0][0x208], RZ ;  /* 0x0000820002027a24 */ /* 0x000fe800078e02ff */
[----:B------:R-:W-:Y:S04]  /*6b90*/  IMAD R2, R249, c[0x0][0x20c], R2 ;  /* 0x00008300f9027a24 */ /* 0x000fe800078e0202 */
[----:B------:R-:W-:Y:S01]  /*6ba0*/  IMAD.IADD R53, R53, 0x1, R2 ;  /* 0x0000000135357824 */ /* 0x000fe200078e0202 */
[----:B------:R-:W-:Y:S03]  /*6bb0*/  SHF.R.S32.HI R2, RZ, 0x1f, R248 ;  /* 0x0000001fff027819 */ /* 0x000fe600000114f8 */
[----:B------:R-:W-:Y:S04]  /*6bc0*/  IMAD.WIDE.U32 R60, R248, c[0x0][0x218], R52 ;  /* 0x00008600f83c7a25 */ /* 0x000fe800078e0034 */
[----:B------:R-:W-:Y:S01]  /*6bd0*/  IMAD R2, R2, c[0x0][0x218], RZ ;  /* 0x0000860002027a24 */ /* 0x000fe200078e02ff */
[----:B------:R-:W-:Y:S01]  /*6be0*/  LDSM.16.M88.4 R112, [R234+0x7100] ;  /* 0x00710000ea70783b */ /* 0x000fe20000000200 */
[----:B------:R-:W-:Y:S02]  /*6bf0*/  IADD3 R84, P2, R60, UR22, RZ ;  /* 0x000000163c547c10 */ /* 0x000fe4000ff5e0ff */
[----:B------:R-:W-:Y:S03]  /*6c00*/  IMAD R2, R248, c[0x0][0x21c], R2 ;  /* 0x00008700f8027a24 */ /* 0x000fe600078e0202 */
[----:B------:R-:W1:Y:S06]  /*6c10*/  LDSM.16.M88.4 R16, [R135+0x3900] ;  /* 0x003900008710783b */ /* 0x000e6c0000000200 */
[----:B------:R-:W2:Y:S06]  /*6c20*/  LDSM.16.M88.4 R108, [R234+0x9100] ;  /* 0x00910000ea6c783b */ /* 0x000eac0000000200 */
[----:B------:R-:W3:Y:S06]  /*6c30*/  LDSM.16.M88.4 R32, [R135+0x4100] ;  /* 0x004100008720783b */ /* 0x000eec0000000200 */
[----:B------:R-:W4:Y:S06]  /*6c40*/  LDSM.16.M88.4 R48, [R135+0x4900] ;  /* 0x004900008730783b */ /* 0x000f2c0000000200 */
[----:B------:R-:W5:Y:S06]  /*6c50*/  LDSM.16.M88.4 R64, [R135+0x5100] ;  /* 0x005100008740783b */ /* 0x000f6c0000000200 */
[----:B------:R-:W3:Y:S06]  /*6c60*/  LDSM.16.M88.4 R80, [R135+0x5900] ;  /* 0x005900008750783b */ /* 0x000eec0000000200 */
[----:B------:R-:W-:Y:S01]  /*6c70*/  LDSM.16.M88.4 R96, [R135+0x6100] ;  /* 0x006100008760783b */ /* 0x000fe20000000200 */
[-C--:B-1----:R-:W-:Y:S05]  /*6c80*/  HMMA.16816.F32 R4, R112, R16.reuse, RZ ;  /* 0x000000107004723c */ /* 0x082fea00000018ff */
[----:B------:R-:W-:Y:S03]  /*6c90*/  LDSM.16.M88.4 R188, [R135+0x6900] ;  /* 0x0069000087bc783b */ /* 0x000fe60000000200 */
[C---:B--2---:R-:W-:Y:S03]  /*6ca0*/  HMMA.16816.F32 R8, R108.reuse, R16, RZ ;  /* 0x000000106c08723c */ /* 0x044fe600000018ff */
[----:B------:R-:W-:Y:S06]  /*6cb0*/  LDSM.16.M88.4 R192, [R237+0x7100] ;  /* 0x00710000edc0783b */ /* 0x000fec0000000200 */
[----:B------:R-:W-:Y:S01]  /*6cc0*/  LDSM.16.M88.4 R196, [R238] ;  /* 0x00000000eec4783b */ /* 0x000fe20000000200 */
[-C--:B------:R-:W-:Y:S05]  /*6cd0*/  HMMA.16816.F32 R12, R108, R18.reuse, RZ ;  /* 0x000000126c0c723c */ /* 0x080fea00000018ff */
[----:B------:R-:W-:Y:S03]  /*6ce0*/  LDSM.16.M88.4 R200, [R237+0x9100] ;  /* 0x00910000edc8783b */ /* 0x000fe60000000200 */
[C---:B------:R-:W-:Y:S03]  /*6cf0*/  HMMA.16816.F32 R16, R112.reuse, R18, RZ ;  /* 0x000000127010723c */ /* 0x040fe600000018ff */
[----:B------:R-:W-:Y:S05]  /*6d00*/  LDSM.16.M88.4 R204, [R244] ;  /* 0x00000000f4cc783b */ /* 0x000fea0000000200 */
[-C--:B---3--:R-:W-:Y:S01]  /*6d10*/  HMMA.16816.F32 R20, R112, R32.reuse, RZ ;  /* 0x000000207014723c */ /* 0x088fe200000018ff */
[----:B------:R-:W-:Y:S06]  /*6d20*/  LDSM.16.M88.4 R208, [R243] ;  /* 0x00000000f3d0783b */ /* 0x000fec0000000200 */
[----:B------:R-:W-:Y:S01]  /*6d30*/  LDSM.16.M88.4 R212, [R242] ;  /* 0x00000000f2d4783b */ /* 0x000fe20000000200 */
[C---:B------:R-:W-:Y:S05]  /*6d40*/  HMMA.16816.F32 R24, R108.reuse, R32, RZ ;  /* 0x000000206c18723c */ /* 0x040fea00000018ff */
[----:B------:R-:W-:Y:S03]  /*6d50*/  LDSM.16.M88.4 R216, [R241] ;  /* 0x00000000f1d8783b */ /* 0x000fe60000000200 */
[-C--:B------:R-:W-:Y:S03]  /*6d60*/  HMMA.16816.F32 R28, R108, R34.reuse, RZ ;  /* 0x000000226c1c723c */ /* 0x080fe600000018ff */
[----:B------:R-:W-:Y:S05]  /*6d70*/  LDSM.16.M88.4 R220, [R240] ;  /* 0x00000000f0dc783b */ /* 0x000fea0000000200 */
[C---:B------:R-:W-:Y:S01]  /*6d80*/  HMMA.16816.F32 R32, R112.reuse, R34, RZ ;  /* 0x000000227020723c */ /* 0x040fe200000018ff */
[----:B------:R-:W-:Y:S07]  /*6d90*/  LDSM.16.M88.4 R224, [R239] ;  /* 0x00000000efe0783b */ /* 0x000fee0000000200 */
[-C--:B----4-:R-:W-:Y:S08]  /*6da0*/  HMMA.16816.F32 R36, R112, R48.reuse, RZ ;  /* 0x000000307024723c */ /* 0x090ff000000018ff */
[C---:B------:R-:W-:Y:S08]  /*6db0*/  HMMA.16816.F32 R40, R108.reuse, R48, RZ ;  /* 0x000000306c28723c */ /* 0x040ff000000018ff */
[-C--:B------:R-:W-:Y:S08]  /*6dc0*/  HMMA.16816.F32 R44, R108, R50.reuse, RZ ;  /* 0x000000326c2c723c */ /* 0x080ff000000018ff */
[C---:B------:R-:W-:Y:S08]  /*6dd0*/  HMMA.16816.F32 R48, R112.reuse, R50, RZ ;  /* 0x000000327030723c */ /* 0x040ff000000018ff */
[-C--:B-----5:R-:W-:Y:S08]  /*6de0*/  HMMA.16816.F32 R52, R112, R64.reuse, RZ ;  /* 0x000000407034723c */ /* 0x0a0ff000000018ff */
[C---:B------:R-:W-:Y:S07]  /*6df0*/  HMMA.16816.F32 R56, R108.reuse, R64, RZ ;  /* 0x000000406c38723c */ /* 0x040fee00000018ff */
[----:B------:R-:W-:Y:S02]  /*6e00*/  IADD3.X R64, R61, UR5, R2, P2, !PT ;  /* 0x000000053d407c10 */ /* 0x000fe400097fe402 */
[-C--:B------:R-:W-:Y:S03]  /*6e10*/  HMMA.16816.F32 R60, R108, R66.reuse, RZ ;  /* 0x000000426c3c723c */ /* 0x080fe600000018ff */
[C---:B------:R-:W-:Y:S04]  /*6e20*/  LEA R2, P2, R84.reuse, c[0x0][0x1f8], 0x1 ;  /* 0x00007e0054027a11 */ /* 0x040fe800078408ff */
[----:B------:R-:W-:Y:S01]  /*6e30*/  LEA.HI.X R84, R84, c[0x0][0x1fc], R64, 0x1, P2 ;  /* 0x00007f0054547a11 */ /* 0x000fe200010f0c40 */
[----:B------:R-:W1:Y:S01]  /*6e40*/  SHFL.IDX PT, R86, R2, RZ, 0x181f ;  /* 0x00181fff02567589 */ /* 0x000e6200000e0000 */
[C---:B------:R-:W-:Y:S05]  /*6e50*/  HMMA.16816.F32 R64, R112.reuse, R66, RZ ;  /* 0x000000427040723c */ /* 0x040fea00000018ff */
[----:B------:R-:W2:Y:S03]  /*6e60*/  SHFL.IDX PT, R85, R84, RZ, 0x181f ;  /* 0x00181fff54557589 */ /* 0x000ea600000e0000 */
[-C--:B------:R-:W-:Y:S03]  /*6e70*/  HMMA.16816.F32 R68, R112, R80.reuse, RZ ;  /* 0x000000507044723c */ /* 0x080fe600000018ff */
[----:B------:R-:W3:Y:S05]  /*6e80*/  SHFL.IDX PT, R88, R2, 0x1, 0x181f ;  /* 0x00381f0002587f89 */ /* 0x000eea00000e0000 */
[C---:B------:R-:W-:Y:S01]  /*6e90*/  HMMA.16816.F32 R72, R108.reuse, R80, RZ ;  /* 0x000000506c48723c */ /* 0x040fe200000018ff */
[----:B------:R-:W4:Y:S03]  /*6ea0*/  SHFL.IDX PT, R89, R84, 0x1, 0x181f ;  /* 0x00381f0054597f89 */ /* 0x000f2600000e0000 */
[-C--:B-1----:R-:W-:Y:S04]  /*6eb0*/  IADD3 R86, P2, R86, R246.reuse, RZ ;  /* 0x000000f656567210 */ /* 0x082fe80007f5e0ff */
[-C--:B------:R-:W-:Y:S01]  /*6ec0*/  HMMA.16816.F32 R76, R108, R82.reuse, RZ ;  /* 0x000000526c4c723c */ /* 0x080fe200000018ff */
[----:B------:R-:W1:Y:S03]  /*6ed0*/  SHFL.IDX PT, R94, R2, 0x2, 0x181f ;  /* 0x00581f00025e7f89 */ /* 0x000e6600000e0000 */
[--C-:B--2---:R-:W-:Y:S03]  /*6ee0*/  IMAD.X R87, R85, 0x1, R247.reuse, P2 ;  /* 0x0000000155577824 */ /* 0x104fe600010e06f7 */
[----:B------:R-:W2:Y:S01]  /*6ef0*/  SHFL.IDX PT, R92, R2, 0x3, 0x181f ;  /* 0x00781f00025c7f89 */ /* 0x000ea200000e0000 */
[C---:B------:R-:W-:Y:S04]  /*6f00*/  HMMA.16816.F32 R80, R112.reuse, R82, RZ ;  /* 0x000000527050723c */ /* 0x040fe800000018ff */
[-C--:B---3--:R-:W-:Y:S01]  /*6f10*/  IADD3 R88, P5, R88, R246.reuse, RZ ;  /* 0x000000f658587210 */ /* 0x088fe20007fbe0ff */
[----:B------:R3:W-:Y:S04]  /*6f20*/  LDGSTS.E.BYPASS.LTC128B.128 [R245+0x100], [R86.64], !P3 ;  /* 0x0010000056f57fae */ /* 0x0007e8000d901d4c */
[--C-:B----4-:R-:W-:Y:S02]  /*6f30*/  IMAD.X R89, R89, 0x1, R247.reuse, P5 ;  /* 0x0000000159597824 */ /* 0x110fe400028e06f7 */
[----:B------:R-:W4:Y:S06]  /*6f40*/  SHFL.IDX PT, R91, R84, 0x2, 0x181f ;  /* 0x00581f00545b7f89 */ /* 0x000f2c00000e0000 */
[----:B------:R-:W5:Y:S01]  /*6f50*/  SHFL.IDX PT, R90, R84, 0x3, 0x181f ;  /* 0x00781f00545a7f89 */ /* 0x000f6200000e0000 */
[-C--:B-1----:R-:W-:Y:S05]  /*6f60*/  IADD3 R94, P4, R94, R246.reuse, RZ ;  /* 0x000000f65e5e7210 */ /* 0x082fea0007f9e0ff */
[----:B------:R-:W-:Y:S01]  /*6f70*/  SHFL.IDX PT, R104, R84, 0x4, 0x181f ;  /* 0x00981f0054687f89 */ /* 0x000fe200000e0000 */
[-C--:B--2---:R-:W-:Y:S05]  /*6f80*/  IADD3 R92, P2, R92, R246.reuse, RZ ;  /* 0x000000f65c5c7210 */ /* 0x084fea0007f5e0ff */
[----:B------:R-:W-:Y:S06]  /*6f90*/  SHFL.IDX PT, R103, R84, 0x5, 0x181f ;  /* 0x00b81f0054677f89 */ /* 0x000fec00000e0000 */
[----:B------:R3:W-:Y:S01]  /*6fa0*/  SHFL.IDX PT, R101, R84, 0x6, 0x181f ;  /* 0x00d81f0054657f89 */ /* 0x0007e200000e0000 */
[--C-:B----4-:R-:W-:Y:S05]  /*6fb0*/  IMAD.X R95, R91, 0x1, R247.reuse, P4 ;  /* 0x000000015b5f7824 */ /* 0x110fea00020e06f7 */
[----:B------:R1:W-:Y:S01]  /*6fc0*/  LDGSTS.E.BYPASS.LTC128B.128 [R245+0x900], [R88.64], !P3 ;  /* 0x0090000058f57fae */ /* 0x0003e2000d901d4c */
[--C-:B-----5:R-:W-:Y:S05]  /*6fd0*/  IMAD.X R93, R90, 0x1, R247.reuse, P2 ;  /* 0x000000015a5d7824 */ /* 0x120fea00010e06f7 */
[----:B------:R-:W2:Y:S06]  /*6fe0*/  SHFL.IDX PT, R100, R2, 0x4, 0x181f ;  /* 0x00981f0002647f89 */ /* 0x000eac00000e0000 */
[----:B------:R-:W4:Y:S01]  /*6ff0*/  SHFL.IDX PT, R102, R2, 0x5, 0x181f ;  /* 0x00b81f0002667f89 */ /* 0x000f2200000e0000 */
[-C--:B---3--:R-:W-:Y:S05]  /*7000*/  HMMA.16816.F32 R84, R112, R96.reuse, RZ ;  /* 0x000000607054723c */ /* 0x088fea00000018ff */
[----:B------:R-:W3:Y:S06]  /*7010*/  SHFL.IDX PT, R2, R2, 0x6, 0x181f ;  /* 0x00d81f0002027f89 */ /* 0x000eec00000e0000 */
[----:B------:R5:W-:Y:S01]  /*7020*/  LDGSTS.E.BYPASS.LTC128B.128 [R245+0x1100], [R94.64], !P3 ;  /* 0x011000005ef57fae */ /* 0x000be2000d901d4c */
[C---:B-1----:R-:W-:Y:S05]  /*7030*/  HMMA.16816.F32 R88, R108.reuse, R96, RZ ;  /* 0x000000606c58723c */ /* 0x042fea00000018ff */
[----:B------:R5:W-:Y:S02]  /*7040*/  LDGSTS.E.BYPASS.LTC128B.128 [R245+0x1900], [R92.64], !P3 ;  /* 0x019000005cf57fae */ /* 0x000be4000d901d4c */
[-C--:B--2---:R-:W-:Y:S02]  /*7050*/  IADD3 R96, P5, R100, R246.reuse, RZ ;  /* 0x000000f664607210 */ /* 0x084fe40007fbe0ff */
[-C--:B----4-:R-:W-:Y:S03]  /*7060*/  IADD3 R102, P4, R102, R246.reuse, RZ ;  /* 0x000000f666667210 */ /* 0x090fe60007f9e0ff */
[--C-:B------:R-:W-:Y:S02]  /*7070*/  IMAD.X R97, R104, 0x1, R247.reuse, P5 ;  /* 0x0000000168617824 */ /* 0x100fe400028e06f7 */
[--C-:B------:R-:W-:Y:S01]  /*7080*/  IMAD.X R103, R103, 0x1, R247.reuse, P4 ;  /* 0x0000000167677824 */ /* 0x100fe200020e06f7 */
[----:B---3--:R-:W-:Y:S02]  /*7090*/  IADD3 R100, P2, R2, R246, RZ ;  /* 0x000000f602647210 */ /* 0x008fe40007f5e0ff */
[----:B------:R1:W-:Y:S03]  /*70a0*/  LDGSTS.E.BYPASS.LTC128B.128 [R245+0x2100], [R96.64], !P3 ;  /* 0x0210000060f57fae */ /* 0x0003e6000d901d4c */
[----:B------:R-:W-:Y:S01]  /*70b0*/  IMAD.X R101, R101, 0x1, R247, P2 ;  /* 0x0000000165657824 */ /* 0x000fe200010e06f7 */
[----:B------:R-:W-:Y:S02]  /*70c0*/  PLOP3.LUT P2, PT, PT, PT, UP0, 0x80, 0x0 ;  /* 0x000000000000781c */ /* 0x000fe40003f4f008 */
[----:B------:R2:W-:Y:S06]  /*70d0*/  LDGSTS.E.BYPASS.LTC128B.128 [R245+0x2900], [R102.64], !P3 ;  /* 0x0290000066f57fae */ /* 0x0005ec000d901d4c */
[----:B------:R2:W-:Y:S01]  /*70e0*/  LDGSTS.E.BYPASS.LTC128B.128 [R245+0x3100], [R100.64], !P3 ;  /* 0x0310000064f57fae */ /* 0x0005e2000d901d4c */
[-C--:B-----5:R-:W-:Y:S05]  /*70f0*/  HMMA.16816.F32 R92, R108, R98.reuse, RZ ;  /* 0x000000626c5c723c */ /* 0x0a0fea00000018ff */
[----:B------:R-:W0:Y:S03]  /*7100*/  LDGDEPBAR ;  /* 0x00000000000079af */ /* 0x000e260000000000 */
[C---:B-1----:R-:W-:Y:S08]  /*7110*/  HMMA.16816.F32 R96, R112.reuse, R98, RZ ;  /* 0x000000627060723c */ /* 0x042ff000000018ff */
        /* <DEDUP_REMOVED lines=38> */
[----:B------:R-:W5:Y:S07]  /*7380*/  LDSM.16.M88.4 R200, [R233+0x5100] ;  /* 0x00510000e9c8783b */ /* 0x000f6e0000000200 */
        /* <DEDUP_REMOVED lines=11> */
[----:B------:R-:W-:Y:S07]  /*7440*/  LDSM.16.M88.4 R208, [R232] ;  /* 0x00000000e8d0783b */ /* 0x000fee0000000200 */
[-C--:B----4-:R-:W-:Y:S08]  /*7450*/  HMMA.16816.F32 R36, R188, R212.reuse, R36 ;  /* 0x000000d4bc24723c */ /* 0x090ff00000001824 */
[C---:B------:R-:W-:Y:S08]  /*7460*/  HMMA.16816.F32 R40, R204.reuse, R212, R40 ;  /* 0x000000d4cc28723c */ /* 0x040ff00000001828 */
[-C--:B------:R-:W-:Y:S08]  /*7470*/  HMMA.16816.F32 R44, R204, R214.reuse, R44 ;  /* 0x000000d6cc2c723c */ /* 0x080ff0000000182c */
[C---:B------:R-:W-:Y:S01]  /*7480*/  HMMA.16816.F32 R48, R188.reuse, R214, R48 ;  /* 0x000000d6bc30723c */ /* 0x040fe20000001830 */
[----:B------:R-:W-:Y:S07]  /*7490*/  LDSM.16.M88.4 R212, [R236+0x9100] ;  /* 0x00910000ecd4783b */ /* 0x000fee0000000200 */
[-C--:B-----5:R-:W-:Y:S08]  /*74a0*/  HMMA.16816.F32 R52, R188, R200.reuse, R52 ;  /* 0x000000c8bc34723c */ /* 0x0a0ff00000001834 */
        /* <DEDUP_REMOVED lines=14> */
[-C--:B-1----:R-:W-:Y:S08]  /*7590*/  HMMA.16816.F32 R100, R188, R196.reuse, R100 ;  /* 0x000000c4bc64723c */ /* 0x082ff00000001864 */
[C---:B------:R-:W-:Y:S08]  /*75a0*/  HMMA.16816.F32 R104, R204.reuse, R196, R104 ;  /* 0x000000c4cc68723c */ /* 0x040ff00000001868 */
[-C--:B------:R-:W-:Y:S01]  /*75b0*/  HMMA.16816.F32 R108, R204, R198.reuse, R108 ;  /* 0x000000c6cc6c723c */ /* 0x080fe2000000186c */
[----:B------:R-:W1:Y:S07]  /*75c0*/  LDSM.16.M88.4 R204, [R232+0x2000] ;  /* 0x00200000e8cc783b */ /* 0x000e6e0000000200 */
[----:B------:R-:W-:Y:S01]  /*75d0*/  HMMA.16816.F32 R112, R188, R198, R112 ;  /* 0x000000c6bc70723c */ /* 0x000fe20000001870 */
[----:B------:R-:W5:Y:S06]  /*75e0*/  LDSM.16.M88.4 R188, [R232+0x2800] ;  /* 0x00280000e8bc783b */ /* 0x000f6c0000000200 */
[----:B------:R-:W1:Y:S01]  /*75f0*/  LDSM.16.M88.4 R196, [R232+0x3000] ;  /* 0x00300000e8c4783b */ /* 0x000e620000000200 */
[-C--:B--2---:R-:W-:Y:S01]  /*7600*/  HMMA.16816.F32 R4, R200, R208.reuse, R4 ;  /* 0x000000d0c804723c */ /* 0x084fe20000001804 */
[----:B------:R-:W-:Y:S04]  /*7610*/  DEPBAR.LE SB0, 0x0 ;  /* 0x000080000000791a */ /* 0x000fe80000000000 */
[----:B------:R-:W-:Y:S03]  /*7620*/  BAR.SYNC.DEFER_BLOCKING 0x0 ;  /* 0x0000000000007b1d */ /* 0x000fe60000010000 */
[C---:B------:R-:W-:Y:S08]  /*7630*/  HMMA.16816.F32 R8, R212.reuse, R208, R8 ;  /* 0x000000d0d408723c */ /* 0x040ff00000001808 */
[-C--:B------:R-:W-:Y:S08]  /*7640*/  HMMA.16816.F32 R12, R212, R210.reuse, R12 ;  /* 0x000000d2d40c723c */ /* 0x080ff0000000180c */
[C---:B------:R-:W-:Y:S08]  /*7650*/  HMMA.16816.F32 R16, R200.reuse, R210, R16 ;  /* 0x000000d2c810723c */ /* 0x040ff00000001810 */
[-C--:B---3--:R-:W-:Y:S08]  /*7660*/  HMMA.16816.F32 R20, R200, R216.reuse, R20 ;  /* 0x000000d8c814723c */ /* 0x088ff00000001814 */
[C---:B------:R-:W-:Y:S08]  /*7670*/  HMMA.16816.F32 R24, R212.reuse, R216, R24 ;  /* 0x000000d8d418723c */ /* 0x040ff00000001818 */
[-C--:B------:R-:W-:Y:S08]  /*7680*/  HMMA.16816.F32 R28, R212, R218.reuse, R28 ;  /* 0x000000dad41c723c */ /* 0x080ff0000000181c */
[C---:B------:R-:W-:Y:S08]  /*7690*/  HMMA.16816.F32 R32, R200.reuse, R218, R32 ;  /* 0x000000dac820723c */ /* 0x040ff00000001820 */
[-C--:B------:R-:W-:Y:S08]  /*76a0*/  HMMA.16816.F32 R36, R200, R220.reuse, R36 ;  /* 0x000000dcc824723c */ /* 0x080ff00000001824 */
[C---:B------:R-:W-:Y:S08]  /*76b0*/  HMMA.16816.F32 R40, R212.reuse, R220, R40 ;  /* 0x000000dcd428723c */ /* 0x040ff00000001828 */
[-C--:B------:R-:W-:Y:S08]  /*76c0*/  HMMA.16816.F32 R44, R212, R222.reuse, R44 ;  /* 0x000000ded42c723c */ /* 0x080ff0000000182c */
[C---:B------:R-:W-:Y:S08]  /*76d0*/  HMMA.16816.F32 R48, R200.reuse, R222, R48 ;  /* 0x000000dec830723c */ /* 0x040ff00000001830 */
[-C--:B----4-:R-:W-:Y:S08]  /*76e0*/  HMMA.16816.F32 R52, R200, R192.reuse, R52 ;  /* 0x000000c0c834723c */ /* 0x090ff00000001834 */
[C---:B------:R-:W-:Y:S08]  /*76f0*/  HMMA.16816.F32 R56, R212.reuse, R192, R56 ;  /* 0x000000c0d438723c */ /* 0x040ff00000001838 */
[-C--:B------:R-:W-:Y:S08]  /*7700*/  HMMA.16816.F32 R60, R212, R194.reuse, R60 ;  /* 0x000000c2d43c723c */ /* 0x080ff0000000183c */
[C---:B------:R-:W-:Y:S08]  /*7710*/  HMMA.16816.F32 R64, R200.reuse, R194, R64 ;  /* 0x000000c2c840723c */ /* 0x040ff00000001840 */
[-C--:B-1----:R-:W-:Y:S08]  /*7720*/  HMMA.16816.F32 R68, R200, R204.reuse, R68 ;  /* 0x000000ccc844723c */ /* 0x082ff00000001844 */
        /* <DEDUP_REMOVED lines=10> */
[----:B------:R-:W-:Y:S01]  /*77d0*/  HMMA.16816.F32 R112, R200, R198, R112 ;  /* 0x000000c6c870723c */ /* 0x000fe20000001870 */
[----:B------:R-:W-:-:S07]  /*77e0*/  @P2 BRA `(.L_x_803) ;  /* 0xffffef4000002947 */ /* 0x000fce000383ffff */
.L_x_802:
[----:B--2---:R-:W-:Y:S01]  /*77f0*/  FMNMX.FTZ R133, R4, R0, !PT ;  /* 0x0000000004857209 */ /* 0x004fe20007810000 */
        /* <DEDUP_REMOVED lines=105> */
[----:B--2---:R-:W-:Y:S01]  /*7e90*/  FMNMX.FTZ R2, R2, R132, !PT ;  /* 0x0000008402027209 */ /* 0x004fe20007810000 */
[----:B------:R-:W1:Y:S01]  /*7ea0*/  SHFL.BFLY PT, R188, R133, 0x1, 0x1f ;  /* 0x0c201f0085bc7f89 */ /* 0x000e6200000e0000 */
[----:B------:R-:W-:Y:S02]  /*7eb0*/  FMNMX.FTZ R130, R79, R130, !PT ;  /* 0x000000824f827209 */ /* 0x000fe40007810000 */
[----:B------:R-:W-:Y:S02]  /*7ec0*/  FMNMX.FTZ R129, R108, R129, !PT ;  /* 0x000000816c817209 */ /* 0x000fe40007810000 */
[----:B------:R-:W-:Y:S02]  /*7ed0*/  FMNMX.FTZ R130, R90, R130, !PT ;  /* 0x000000825a827209 */ /* 0x000fe40007810000 */
[----:B------:R-:W-:Y:S01]  /*7ee0*/  FMNMX.FTZ R129, R109, R129, !PT ;  /* 0x000000816d817209 */ /* 0x000fe20007810000 */
[----:B------:R-:W2:Y:S01]  /*7ef0*/  SHFL.BFLY PT, R132, R2, 0x1, 0x1f ;  /* 0x0c201f0002847f89 */ /* 0x000ea200000e0000 */
[----:B------:R-:W-:Y:S02]  /*7f00*/  FMNMX.FTZ R130, R91, R130, !PT ;  /* 0x000000825b827209 */ /* 0x000fe40007810000 */
[----:B------:R-:W-:Y:S01]  /*7f10*/  ISETP.LT.AND P2, PT, RZ, UR9, PT ;  /* 0x00000009ff007c0c */ /* 0x000fe2000bf41270 */
[----:B------:R-:W-:Y:S01]  /*7f20*/  UIADD3 UR9, UR9, -0x1, URZ ;  /* 0xffffffff09097890 */ /* 0x000fe2000fffe03f */
[----:B------:R-:W-:Y:S03]  /*7f30*/  FMNMX.FTZ R130, R94, R130, !PT ;  /* 0x000000825e827209 */ /* 0x000fe60007810000 */
[----:B------:R-:W3:Y:S01]  /*7f40*/  SHFL.BFLY PT, R131, R129, 0x2, 0x1f ;  /* 0x0c401f0081837f89 */ /* 0x000ee200000e0000 */
[----:B------:R-:W-:Y:S04]  /*7f50*/  FMNMX.FTZ R130, R95, R130, !PT ;  /* 0x000000825f827209 */ /* 0x000fe80007810000 */
[----:B------:R-:W-:Y:S02]  /*7f60*/  FMNMX.FTZ R130, R106, R130, !PT ;  /* 0x000000826a827209 */ /* 0x000fe40007810000 */
[----:B-1----:R-:W-:Y:S05]  /*7f70*/  FMNMX.FTZ R133, R133, R188, !PT ;  /* 0x000000bc85857209 */ /* 0x002fea0007810000 */
[C---:B------:R-:W-:Y:S02]  /*7f80*/  FMUL.FTZ R188, R133.reuse, c[0x0][0x2d0] ;  /* 0x0000b40085bc7a20 */ /* 0x040fe40000410000 */
[----:B------:R-:W-:Y:S01]  /*7f90*/  FADD.FTZ R0, -R133, R0 ;  /* 0x0000000085007221 */ /* 0x000fe20000010100 */
[----:B--2---:R-:W-:Y:S01]  /*7fa0*/  FMNMX.FTZ R132, R2, R132, !PT ;  /* 0x0000008402847209 */ /* 0x004fe20007810000 */
[--C-:B------:R-:W-:Y:S02]  /*7fb0*/  FFMA.FTZ R20, R20, c[0x0][0x2d0], -R188.reuse ;  /* 0x0000b40014147a23 */ /* 0x100fe400000108bc */
[--C-:B------:R-:W-:Y:S02]  /*7fc0*/  FFMA.FTZ R21, R21, c[0x0][0x2d0], -R188.reuse ;  /* 0x0000b40015157a23 */ /* 0x100fe400000108bc */
[----:B------:R-:W-:Y:S01]  /*7fd0*/  MUFU.EX2 R202, R20 ;  /* 0x0000001400ca7308 */ /* 0x000fe20000000800 */
[--C-:B------:R-:W-:Y:S02]  /*7fe0*/  FFMA.FTZ R36, R36, c[0x0][0x2d0], -R188.reuse ;  /* 0x0000b40024247a23 */ /* 0x100fe400000108bc */
[--C-:B------:R-:W-:Y:S01]  /*7ff0*/  FFMA.FTZ R37, R37, c[0x0][0x2d0], -R188.reuse ;  /* 0x0000b40025257a23 */ /* 0x100fe200000108bc */
[----:B---3--:R-:W-:Y:S01]  /*8000*/  FMNMX.FTZ R129, R129, R131, !PT ;  /* 0x0000008381817209 */ /* 0x008fe20007810000 */
[--C-:B------:R-:W-:Y:S02]  /*8010*/  FFMA.FTZ R64, R64, c[0x0][0x2d0], -R188.reuse ;  /* 0x0000b40040407a23 */ /* 0x100fe400000108bc */
[--C-:B------:R-:W-:Y:S02]  /*8020*/  FFMA.FTZ R65, R65, c[0x0][0x2d0], -R188.reuse ;  /* 0x0000b40041417a23 */ /* 0x100fe400000108bc */
[--C-:B------:R-:W-:Y:S01]  /*8030*/  FFMA.FTZ R68, R68, c[0x0][0x2d0], -R188.reuse ;  /* 0x0000b40044447a23 */ /* 0x100fe200000108bc */
[----:B------:R-:W-:Y:S01]  /*8040*/  MUFU.EX2 R196, R21 ;  /* 0x0000001500c47308 */ /* 0x000fe20000000800 */
[--C-:B------:R-:W-:Y:S01]  /*8050*/  FFMA.FTZ R69, R69, c[0x0][0x2d0], -R188.reuse ;  /* 0x0000b40045457a23 */ /* 0x100fe200000108bc */
[----:B------:R-:W1:Y:S01]  /*8060*/  SHFL.BFLY PT, R131, R129, 0x1, 0x1f ;  /* 0x0c201f0081837f89 */ /* 0x000e6200000e0000 */
[----:B------:R-:W-:Y:S02]  /*8070*/  FMUL.FTZ R189, R132, c[0x0][0x2d0] ;  /* 0x0000b40084bd7a20 */ /* 0x000fe40000410000 */
        /* <DEDUP_REMOVED lines=12> */
[--C-:B------:R-:W-:Y:S01]  /*8140*/  FFMA.FTZ R18, R18, c[0x0][0x2d0], -R189.reuse ;  /* 0x0000b40012127a23 */ /* 0x100fe200000108bd */
[----:B-1----:R-:W-:Y:S01]  /*8150*/  FMNMX.FTZ R131, R129, R131, !PT ;  /* 0x0000008381837209 */ /* 0x002fe20007810000 */
[--C-:B------:R-:W-:Y:S02]  /*8160*/  FFMA.FTZ R19, R19, c[0x0][0x2d0], -R189.reuse ;  /* 0x0000b40013137a23 */ /* 0x100fe400000108bd */
[--C-:B------:R-:W-:Y:S01]  /*8170*/  FFMA.FTZ R34, R34, c[0x0][0x2d0], -R189.reuse ;  /* 0x0000b40022227a23 */ /* 0x100fe200000108bd */
[----:B------:R1:W-:Y:S01]  /*8180*/  MUFU.EX2 R197, R23 ;  /* 0x0000001700c57308 */ /* 0x0003e20000000800 */
[----:B------:R-:W-:Y:S01]  /*8190*/  FMUL.FTZ R2, R0, c[0x0][0x2d0] ;  /* 0x0000b40000027a20 */ /* 0x000fe20000410000 */
[----:B------:R-:W-:Y:S01]  /*81a0*/  FMNMX.FTZ R0, R107, R130, !PT ;  /* 0x000000826b007209 */ /* 0x000fe20007810000 */
[--C-:B------:R-:W-:Y:S02]  /*81b0*/  FFMA.FTZ R35, R35, c[0x0][0x2d0], -R189.reuse ;  /* 0x0000b40023237a23 */ /* 0x100fe400000108bd */
[--C-:B------:R-:W-:Y:S01]  /*81c0*/  FFMA.FTZ R83, R83, c[0x0][0x2d0], -R189.reuse ;  /* 0x0000b40053537a23 */ /* 0x100fe200000108bd */
[----:B------:R-:W-:Y:S01]  /*81d0*/  FMNMX.FTZ R0, R110, R0, !PT ;  /* 0x000000006e007209 */ /* 0x000fe20007810000 */
[--C-:B------:R-:W-:Y:S02]  /*81e0*/  FFMA.FTZ R4, R4, c[0x0][0x2d0], -R188.reuse ;  /* 0x0000b40004047a23 */ /* 0x100fe400000108bc */
[--C-:B------:R-:W-:Y:S01]  /*81f0*/  FFMA.FTZ R5, R5, c[0x0][0x2d0], -R188.reuse ;  /* 0x0000b40005057a23 */ /* 0x100fe200000108bc */
[----:B------:R2:W3:Y:S01]  /*8200*/  MUFU.EX2 R130, R2 ;  /* 0x0000000200827308 */ /* 0x0004e20000000800 */
[----:B------:R-:W-:Y:S01]  /*8210*/  FMNMX.FTZ R0, R111, R0, !PT ;  /* 0x000000006f007209 */ /* 0x000fe20007810000 */
[--C-:B------:R-:W-:Y:S02]  /*8220*/  FFMA.FTZ R6, R6, c[0x0][0x2d0], -R189.reuse ;  /* 0x0000b40006067a23 */ /* 0x100fe400000108bd */
[--C-:B------:R-:W-:Y:S02]  /*8230*/  FFMA.FTZ R7, R7, c[0x0][0x2d0], -R189.reuse ;  /* 0x0000b40007077a23 */ /* 0x100fe400000108bd */
[--C-:B------:R-:W-:Y:S02]  /*8240*/  FFMA.FTZ R32, R32, c[0x0][0x2d0], -R188.reuse ;  /* 0x0000b40020207a23 */ /* 0x100fe400000108bc */
[--C-:B------:R-:W-:Y:S02]  /*8250*/  FFMA.FTZ R33, R33, c[0x0][0x2d0], -R188.reuse ;  /* 0x0000b40021217a23 */ /* 0x100fe400000108bc */
[----:B------:R4:W-:Y:S01]  /*8260*/  MUFU.EX2 R207, R4 ;  /* 0x0000000400cf7308 */ /* 0x0009e20000000800 */
[--C-:B------:R-:W-:Y:S02]  /*8270*/  FFMA.FTZ R50, R50, c[0x0][0x2d0], -R189.reuse ;  /* 0x0000b40032327a23 */ /* 0x100fe400000108bd */
[--C-:B------:R-:W-:Y:S01]  /*8280*/  FFMA.FTZ R48, R48, c[0x0][0x2d0], -R188.reuse ;  /* 0x0000b40030307a23 */ /* 0x100fe200000108bc */
[----:B-1----:R-:W-:Y:S01]  /*8290*/  LDSM.16.MT88.4 R20, [R228+0x100] ;  /* 0x00010000e414783b */ /* 0x002fe20000004200 */
[--C-:B------:R-:W-:Y:S02]  /*82a0*/  FFMA.FTZ R49, R49, c[0x0][0x2d0], -R188.reuse ;  /* 0x0000b40031317a23 */ /* 0x100fe400000108bc */
[--C-:B------:R-:W-:Y:S02]  /*82b0*/  FFMA.FTZ R51, R51, c[0x0][0x2d0], -R189.reuse ;  /* 0x0000b40033337a23 */ /* 0x100fe400000108bd */
[--C-:B------:R-:W-:Y:S01]  /*82c0*/  FFMA.FTZ R52, R52, c[0x0][0x2d0], -R188.reuse ;  /* 0x0000b40034347a23 */ /* 0x100fe200000108bc */
[----:B------:R-:W1:Y:S01]  /*82d0*/  MUFU.EX2 R208, R5 ;  /* 0x0000000500d07308 */ /* 0x000e620000000800 */
[--C-:B------:R-:W-:Y:S02]  /*82e0*/  FFMA.FTZ R53, R53, c[0x0][0x2d0], -R188.reuse ;  /* 0x0000b40035357a23 */ /* 0x100fe400000108bc */
[----:B------:R-:W-:Y:S02]  /*82f0*/  FFMA.FTZ R54, R54, c[0x0][0x2d0], -R189 ;  /* 0x0000b40036367a23 */ /* 0x000fe400000108bd */
[----:B--2---:R-:W-:Y:S02]  /*8300*/  FADD.FTZ R2, -R132, R3 ;  /* 0x0000000384027221 */ /* 0x004fe40000010100 */
[----:B---3--:R-:W-:Y:S01]  /*8310*/  FMUL.FTZ R16, R130, R148 ;  /* 0x0000009482107220 */ /* 0x008fe20000410000 */
[----:B------:R-:W2:Y:S01]  /*8320*/  SHFL.BFLY PT, R3, R0, 0x2, 0x1f ;  /* 0x0c401f0000037f89 */ /* 0x000ea200000e0000 */
[----:B------:R-:W-:Y:S01]  /*8330*/  FMUL.FTZ R2, R2, c[0x0][0x2d0] ;  /* 0x0000b40002027a20 */ /* 0x000fe20000410000 */
[----:B------:R3:W-:Y:S01]  /*8340*/  MUFU.EX2 R223, R17 ;  /* 0x0000001100df7308 */ /* 0x0007e20000000800 */
[C---:B------:R-:W-:Y:S02]  /*8350*/  FMUL.FTZ R116, R130.reuse, R116 ;  /* 0x0000007482747220 */ /* 0x040fe40000410000 */
[C---:B------:R-:W-:Y:S02]  /*8360*/  FMUL.FTZ R117, R130.reuse, R117 ;  /* 0x0000007582757220 */ /* 0x040fe40000410000 */
[C---:B------:R-:W-:Y:S02]  /*8370*/  FMUL.FTZ R124, R130.reuse, R124 ;  /* 0x0000007c827c7220 */ /* 0x040fe40000410000 */
[C---:B------:R-:W-:Y:S02]  /*8380*/  FMUL.FTZ R125, R130.reuse, R125 ;  /* 0x0000007d827d7220 */ /* 0x040fe40000410000 */
[----:B----4-:R-:W-:Y:S01]  /*8390*/  FMUL.FTZ R4, R130, R140 ;  /* 0x0000008c82047220 */ /* 0x010fe20000410000 */
[----:B------:R4:W4:Y:S01]  /*83a0*/  MUFU.EX2 R129, R2 ;  /* 0x0000000200817308 */ /* 0x0009220000000800 */
[--C-:B------:R-:W-:Y:S02]  /*83b0*/  FFMA.FTZ R55, R55, c[0x0][0x2d0], -R189.reuse ;  /* 0x0000b40037377a23 */ /* 0x100fe400000108bd */
[--C-:B------:R-:W-:Y:S01]  /*83c0*/  FFMA.FTZ R80, R80, c[0x0][0x2d0], -R188.reuse ;  /* 0x0000b40050507a23 */ /* 0x100fe200000108bc */
[----:B-1----:R-:W-:Y:S01]  /*83d0*/  F2FP.PACK_AB R140, R208, R207 ;  /* 0x000000cfd08c723e */ /* 0x002fe200000000ff */
[----:B------:R-:W-:Y:S02]  /*83e0*/  FMUL.FTZ R5, R130, R141 ;  /* 0x0000008d82057220 */ /* 0x000fe40000410000 */
[--C-:B------:R-:W-:Y:S02]  /*83f0*/  FFMA.FTZ R81, R81, c[0x0][0x2d0], -R188.reuse ;  /* 0x0000b40051517a23 */ /* 0x100fe400000108bc */
[--C-:B------:R-:W-:Y:S01]  /*8400*/  FFMA.FTZ R82, R82, c[0x0][0x2d0], -R189.reuse ;  /* 0x0000b40052527a23 */ /* 0x100fe200000108bd */
[----:B------:R1:W-:Y:S01]  /*8410*/  MUFU.EX2 R204, R6 ;  /* 0x0000000600cc7308 */ /* 0x0003e20000000800 */
[--C-:B------:R-:W-:Y:S01]  /*8420*/  FFMA.FTZ R84, R84, c[0x0][0x2d0], -R188.reuse ;  /* 0x0000b40054547a23 */ /* 0x100fe200000108bc */
[----:B--2---:R-:W-:Y:S01]  /*8430*/  FMNMX.FTZ R0, R0, R3, !PT ;  /* 0x0000000300007209 */ /* 0x004fe20007810000 */
[--C-:B------:R-:W-:Y:S02]  /*8440*/  FFMA.FTZ R85, R85, c[0x0][0x2d0], -R188.reuse ;  /* 0x0000b40055557a23 */ /* 0x100fe400000108bc */
[----:B---3--:R-:W-:Y:S02]  /*8450*/  FMUL.FTZ R17, R130, R149 ;  /* 0x0000009582117220 */ /* 0x008fe40000410000 */
[--C-:B------:R-:W-:Y:S02]  /*8460*/  FFMA.FTZ R86, R86, c[0x0][0x2d0], -R189.reuse ;  /* 0x0000b40056567a23 */ /* 0x100fe400000108bd */
[--C-:B------:R-:W-:Y:S01]  /*8470*/  FFMA.FTZ R96, R96, c[0x0][0x2d0], -R188.reuse ;  /* 0x0000b40060607a23 */ /* 0x100fe200000108bc */
[----:B------:R-:W2:Y:S01]  /*8480*/  MUFU.EX2 R209, R7 ;  /* 0x0000000700d17308 */ /* 0x000ea20000000800 */
[----:B------:R-:W-:Y:S02]  /*8490*/  FFMA.FTZ R97, R97, c[0x0][0x2d0], -R188 ;  /* 0x0000b40061617a23 */ /* 0x000fe400000108bc */
[--C-:B------:R-:W-:Y:S02]  /*84a0*/  FFMA.FTZ R87, R87, c[0x0][0x2d0], -R189.reuse ;  /* 0x0000b40057577a23 */ /* 0x100fe400000108bd */
[----:B----4-:R-:W-:Y:S02]  /*84b0*/  FADD.FTZ R2, -R131, R128 ;  /* 0x0000008083027221 */ /* 0x010fe40000010100 */
[C---:B------:R-:W-:Y:S02]  /*84c0*/  FMUL.FTZ R118, R129.reuse, R118 ;  /* 0x0000007681767220 */ /* 0x040fe40000410000 */
[----:B------:R-:W-:Y:S01]  /*84d0*/  FMUL.FTZ R2, R2, c[0x0][0x2d0] ;  /* 0x0000b40002027a20 */ /* 0x000fe20000410000 */
[----:B------:R3:W-:Y:S01]  /*84e0*/  MUFU.EX2 R218, R18 ;  /* 0x0000001200da7308 */ /* 0x0007e20000000800 */
[C---:B------:R-:W-:Y:S02]  /*84f0*/  FMUL.FTZ R119, R129.reuse, R119 ;  /* 0x0000007781777220 */ /* 0x040fe40000410000 */
[C---:B------:R-:W-:Y:S02]  /*8500*/  FMUL.FTZ R126, R129.reuse, R126 ;  /* 0x0000007e817e7220 */ /* 0x040fe40000410000 */
[----:B-1----:R-:W-:Y:S01]  /*8510*/  FMUL.FTZ R6, R129, R142 ;  /* 0x0000008e81067220 */ /* 0x002fe20000410000 */
[----:B------:R-:W-:Y:S01]  /*8520*/  F2FP.PACK_AB R142, R223, R221 ;  /* 0x000000dddf8e723e */ /* 0x000fe200000000ff */
[----:B------:R-:W-:Y:S02]  /*8530*/  FMUL.FTZ R127, R129, R127 ;  /* 0x0000007f817f7220 */ /* 0x000fe40000410000 */
[--C-:B------:R-:W-:Y:S01]  /*8540*/  FFMA.FTZ R98, R98, c[0x0][0x2d0], -R189.reuse ;  /* 0x0000b40062627a23 */ /* 0x100fe200000108bd */
[----:B------:R1:W4:Y:S01]  /*8550*/  MUFU.EX2 R128, R2 ;  /* 0x0000000200807308 */ /* 0x0003220000000800 */
[--C-:B------:R-:W-:Y:S02]  /*8560*/  FFMA.FTZ R99, R99, c[0x0][0x2d0], -R189.reuse ;  /* 0x0000b40063637a23 */ /* 0x100fe400000108bd */
[--C-:B------:R-:W-:Y:S01]  /*8570*/  FFMA.FTZ R100, R100, c[0x0][0x2d0], -R188.reuse ;  /* 0x0000b40064647a23 */ /* 0x100fe200000108bc */
[----:B--2---:R-:W-:Y:S01]  /*8580*/  F2FP.PACK_AB R141, R209, R204 ;  /* 0x000000ccd18d723e */ /* 0x004fe200000000ff */
[----:B------:R-:W-:Y:S02]  /*8590*/  FMUL.FTZ R7, R129, R143 ;  /* 0x0000008f81077220 */ /* 0x000fe40000410000 */
[--C-:B------:R-:W-:Y:S02]  /*85a0*/  FFMA.FTZ R101, R101, c[0x0][0x2d0], -R188.reuse ;  /* 0x0000b40065657a23 */ /* 0x100fe400000108bc */
[--C-:B------:R-:W-:Y:S01]  /*85b0*/  FFMA.FTZ R112, R112, c[0x0][0x2d0], -R188.reuse ;  /* 0x0000b40070707a23 */ /* 0x100fe200000108bc */
[----:B------:R2:W2:Y:S01]  /*85c0*/  MUFU.EX2 R225, R19 ;  /* 0x0000001300e17308 */ /* 0x0004a20000000800 */
[----:B------:R-:W-:Y:S02]  /*85d0*/  FFMA.FTZ R188, R113, c[0x0][0x2d0], -R188 ;  /* 0x0000b40071bc7a23 */ /* 0x000fe400000108bc */
[--C-:B------:R-:W-:Y:S02]  /*85e0*/  FFMA.FTZ R102, R102, c[0x0][0x2d0], -R189.reuse ;  /* 0x0000b40066667a23 */ /* 0x100fe400000108bd */
[----:B---3--:R-:W-:Y:S02]  /*85f0*/  FMUL.FTZ R18, R129, R150 ;  /* 0x0000009681127220 */ /* 0x008fe40000410000 */
[--C-:B------:R-:W-:Y:S02]  /*8600*/  FFMA.FTZ R103, R103, c[0x0][0x2d0], -R189.reuse ;  /* 0x0000b40067677a23 */ /* 0x100fe400000108bd */
[--C-:B------:R-:W-:Y:S01]  /*8610*/  FFMA.FTZ R114, R114, c[0x0][0x2d0], -R189.reuse ;  /* 0x0000b40072727a23 */ /* 0x100fe200000108bd */
[----:B------:R-:W-:Y:S01]  /*8620*/  MUFU.EX2 R192, R34 ;  /* 0x0000002200c07308 */ /* 0x000fe20000000800 */
[----:B------:R-:W-:Y:S01]  /*8630*/  FFMA.FTZ R189, R115, c[0x0][0x2d0], -R189 ;  /* 0x0000b40073bd7a23 */ /* 0x000fe200000108bd */
[----:B-1----:R-:W1:Y:S01]  /*8640*/  SHFL.BFLY PT, R2, R0, 0x1, 0x1f ;  /* 0x0c201f0000027f89 */ /* 0x002e6200000e0000 */
[C---:B----4-:R-:W-:Y:S02]  /*8650*/  FMUL.FTZ R120, R128.reuse, R120 ;  /* 0x0000007880787220 */ /* 0x050fe40000410000 */
[----:B------:R-:W-:Y:S05]  /*8660*/  FMUL.FTZ R121, R128, R121 ;  /* 0x0000007980797220 */ /* 0x000fea0000410000 */
[----:B------:R-:W-:Y:S01]  /*8670*/  MUFU.EX2 R226, R35 ;  /* 0x0000002300e27308 */ /* 0x000fe20000000800 */
[----:B--2---:R-:W-:Y:S01]  /*8680*/  FMUL.FTZ R19, R129, R151 ;  /* 0x0000009781137220 */ /* 0x004fe20000410000 */
[----:B------:R-:W-:Y:S01]  /*8690*/  F2FP.PACK_AB R143, R225, R218 ;  /* 0x000000dae18f723e */ /* 0x000fe200000000ff */
[----:B------:R-:W-:Y:S07]  /*86a0*/  LDSM.16.MT88.4 R148, [R230+0x100] ;  /* 0x00010000e694783b */ /* 0x000fee0000004200 */
[----:B------:R-:W-:Y:S01]  /*86b0*/  MUFU.EX2 R195, R36 ;  /* 0x0000002400c37308 */ /* 0x000fe20000000800 */
[-C--:B------:R-:W-:Y:S05]  /*86c0*/  HMMA.16816.F32 R4, R140, R20.reuse, R4 ;  /* 0x000000148c04723c */ /* 0x080fea0000001804 */
[----:B-1----:R-:W-:Y:S04]  /*86d0*/  FMNMX.FTZ R2, R0, R2, !PT ;  /* 0x0000000200027209 */ /* 0x002fe80007810000 */
[----:B------:R-:W-:Y:S03]  /*86e0*/  MUFU.EX2 R34, R37 ;  /* 0x0000002500227308 */ /* 0x000fe60000000800 */
[C---:B------:R-:W-:Y:S02]  /*86f0*/  FADD.FTZ R0, -R2.reuse, R134 ;  /* 0x0000008602007221 */ /* 0x040fe40000010100 */
[----:B------:R-:W-:Y:S02]  /*8700*/  FMUL.FTZ R134, R131, c[0x0][0x2d0] ;  /* 0x0000b40083867a20 */ /* 0x000fe40000410000 */
[----:B------:R-:W-:Y:S03]  /*8710*/  FMUL.FTZ R3, R2, c[0x0][0x2d0] ;  /* 0x0000b40002037a20 */ /* 0x000fe60000410000 */
[----:B------:R-:W-:Y:S01]  /*8720*/  MUFU.EX2 R194, R38 ;  /* 0x0000002600c27308 */ /* 0x000fe20000000800 */
[----:B------:R-:W-:Y:S02]  /*8730*/  FMUL.FTZ R0, R0, c[0x0][0x2d0] ;  /* 0x0000b40000007a20 */ /* 0x000fe40000410000 */
        /* <DEDUP_REMOVED lines=10> */
[----:B------:R-:W2:Y:S01]  /*87e0*/  MUFU.EX2 R0, R0 ;  /* 0x0000000000007308 */ /* 0x000ea20000000800 */
[--C-:B------:R-:W-:Y:S02]  /*87f0*/  FFMA.FTZ R57, R57, c[0x0][0x2d0], -R134.reuse ;  /* 0x0000b40039397a23 */ /* 0x100fe40000010886 */
[--C-:B------:R-:W-:Y:S02]  /*8800*/  FFMA.FTZ R58, R58, c[0x0][0x2d0], -R3.reuse ;  /* 0x0000b4003a3a7a23 */ /* 0x100fe40000010803 */
[--C-:B------:R-:W-:Y:S02]  /*8810*/  FFMA.FTZ R59, R59, c[0x0][0x2d0], -R3.reuse ;  /* 0x0000b4003b3b7a23 */ /* 0x100fe40000010803 */
[--C-:B------:R-:W-:Y:S02]  /*8820*/  FFMA.FTZ R60, R60, c[0x0][0x2d0], -R134.reuse ;  /* 0x0000b4003c3c7a23 */ /* 0x100fe40000010886 */
[--C-:B------:R-:W-:Y:S01]  /*8830*/  FFMA.FTZ R61, R61, c[0x0][0x2d0], -R134.reuse ;  /* 0x0000b4003d3d7a23 */ /* 0x100fe20000010886 */
[----:B------:R3:W-:Y:S01]  /*8840*/  MUFU.EX2 R203, R8 ;  /* 0x0000000800cb7308 */ /* 0x0007e20000000800 */
[--C-:B------:R-:W-:Y:S02]  /*8850*/  FFMA.FTZ R62, R62, c[0x0][0x2d0], -R3.reuse ;  /* 0x0000b4003e3e7a23 */ /* 0x100fe40000010803 */
[--C-:B------:R-:W-:Y:S01]  /*8860*/  FFMA.FTZ R63, R63, c[0x0][0x2d0], -R3.reuse ;  /* 0x0000b4003f3f7a23 */ /* 0x100fe20000010803 */
[----:B-1----:R-:W1:Y:S01]  /*8870*/  LDSM.16.MT88.4 R36, [R231+0x100] ;  /* 0x00010000e724783b */ /* 0x002e620000004200 */
[--C-:B------:R-:W-:Y:S02]  /*8880*/  FFMA.FTZ R72, R72, c[0x0][0x2d0], -R134.reuse ;  /* 0x0000b40048487a23 */ /* 0x100fe40000010886 */
[--C-:B------:R-:W-:Y:S02]  /*8890*/  FFMA.FTZ R73, R73, c[0x0][0x2d0], -R134.reuse ;  /* 0x0000b40049497a23 */ /* 0x100fe40000010886 */
[--C-:B------:R-:W-:Y:S01]  /*88a0*/  FFMA.FTZ R74, R74, c[0x0][0x2d0], -R3.reuse ;  /* 0x0000b4004a4a7a23 */ /* 0x100fe20000010803 */
[----:B------:R-:W4:Y:S01]  /*88b0*/  MUFU.EX2 R205, R9 ;  /* 0x0000000900cd7308 */ /* 0x000f220000000800 */
[--C-:B------:R-:W-:Y:S02]  /*88c0*/  FFMA.FTZ R75, R75, c[0x0][0x2d0], -R3.reuse ;  /* 0x0000b4004b4b7a23 */ /* 0x100fe40000010803 */
[--C-:B------:R-:W-:Y:S02]  /*88d0*/  FFMA.FTZ R76, R76, c[0x0][0x2d0], -R134.reuse ;  /* 0x0000b4004c4c7a23 */ /* 0x100fe40000010886 */
[--C-:B------:R-:W-:Y:S02]  /*88e0*/  FFMA.FTZ R77, R77, c[0x0][0x2d0], -R134.reuse ;  /* 0x0000b4004d4d7a23 */ /* 0x100fe40000010886 */
[--C-:B------:R-:W-:Y:S02]  /*88f0*/  FFMA.FTZ R78, R78, c[0x0][0x2d0], -R3.reuse ;  /* 0x0000b4004e4e7a23 */ /* 0x100fe40000010803 */
[--C-:B------:R-:W-:Y:S01]  /*8900*/  FFMA.FTZ R79, R79, c[0x0][0x2d0], -R3.reuse ;  /* 0x0000b4004f4f7a23 */ /* 0x100fe20000010803 */
[----:B------:R1:W-:Y:S01]  /*8910*/  MUFU.EX2 R217, R12 ;  /* 0x0000000c00d97308 */ /* 0x0003e20000000800 */
[C---:B--2---:R-:W-:Y:S02]  /*8920*/  FMUL.FTZ R122, R0.reuse, R122 ;  /* 0x0000007a007a7220 */ /* 0x044fe40000410000 */
[----:B------:R-:W-:Y:S02]  /*8930*/  FMUL.FTZ R123, R0, R123 ;  /* 0x0000007b007b7220 */ /* 0x000fe40000410000 */
[----:B---3--:R-:W-:Y:S02]  /*8940*/  FMUL.FTZ R8, R128, R136 ;  /* 0x0000008880087220 */ /* 0x008fe40000410000 */
[--C-:B------:R-:W-:Y:S02]  /*8950*/  FFMA.FTZ R24, R24, c[0x0][0x2d0], -R134.reuse ;  /* 0x0000b40018187a23 */ /* 0x100fe40000010886 */
[--C-:B------:R-:W-:Y:S01]  /*8960*/  FFMA.FTZ R25, R25, c[0x0][0x2d0], -R134.reuse ;  /* 0x0000b40019197a23 */ /* 0x100fe20000010886 */
[----:B------:R2:W3:Y:S01]  /*8970*/  MUFU.EX2 R220, R13 ;  /* 0x0000000d00dc7308 */ /* 0x0004e20000000800 */
[--C-:B------:R-:W-:Y:S02]  /*8980*/  FFMA.FTZ R26, R26, c[0x0][0x2d0], -R3.reuse ;  /* 0x0000b4001a1a7a23 */ /* 0x100fe40000010803 */
[--C-:B------:R-:W-:Y:S01]  /*8990*/  FFMA.FTZ R28, R28, c[0x0][0x2d0], -R134.reuse ;  /* 0x0000b4001c1c7a23 */ /* 0x100fe20000010886 */
[----:B----4-:R-:W-:Y:S01]  /*89a0*/  F2FP.PACK_AB R136, R205, R203 ;  /* 0x000000cbcd88723e */ /* 0x010fe200000000ff */
[----:B------:R-:W-:Y:S02]  /*89b0*/  FMUL.FTZ R9, R128, R137 ;  /* 0x0000008980097220 */ /* 0x000fe40000410000 */
[--C-:B------:R-:W-:Y:S02]  /*89c0*/  FFMA.FTZ R30, R30, c[0x0][0x2d0], -R3.reuse ;  /* 0x0000b4001e1e7a23 */ /* 0x100fe40000010803 */
[--C-:B------:R-:W-:Y:S01]  /*89d0*/  FFMA.FTZ R41, R41, c[0x0][0x2d0], -R134.reuse ;  /* 0x0000b40029297a23 */ /* 0x100fe20000010886 */
[----:B------:R4:W-:Y:S01]  /*89e0*/  MUFU.EX2 R201, R10 ;  /* 0x0000000a00c97308 */ /* 0x0009e20000000800 */
[--C-:B------:R-:W-:Y:S02]  /*89f0*/  FFMA.FTZ R42, R42, c[0x0][0x2d0], -R3.reuse ;  /* 0x0000b4002a2a7a23 */ /* 0x100fe40000010803 */
[--C-:B------:R-:W-:Y:S02]  /*8a00*/  FFMA.FTZ R40, R40, c[0x0][0x2d0], -R134.reuse ;  /* 0x0000b40028287a23 */ /* 0x100fe40000010886 */
[----:B-1----:R-:W-:Y:S02]  /*8a10*/  FMUL.FTZ R12, R128, R144 ;  /* 0x00000090800c7220 */ /* 0x002fe40000410000 */
[--C-:B------:R-:W-:Y:S02]  /*8a20*/  FFMA.FTZ R43, R43, c[0x0][0x2d0], -R3.reuse ;  /* 0x0000b4002b2b7a23 */ /* 0x100fe40000010803 */
[--C-:B------:R-:W-:Y:S01]  /*8a30*/  FFMA.FTZ R44, R44, c[0x0][0x2d0], -R134.reuse ;  /* 0x0000b4002c2c7a23 */ /* 0x100fe20000010886 */
[----:B------:R-:W1:Y:S01]  /*8a40*/  MUFU.EX2 R214, R11 ;  /* 0x0000000b00d67308 */ /* 0x000e620000000800 */
[--C-:B------:R-:W-:Y:S02]  /*8a50*/  FFMA.FTZ R27, R27, c[0x0][0x2d0], -R3.reuse ;  /* 0x0000b4001b1b7a23 */ /* 0x100fe40000010803 */
[--C-:B------:R-:W-:Y:S02]  /*8a60*/  FFMA.FTZ R29, R29, c[0x0][0x2d0], -R134.reuse ;  /* 0x0000b4001d1d7a23 */ /* 0x100fe40000010886 */
[----:B--2---:R-:W-:Y:S02]  /*8a70*/  FMUL.FTZ R13, R128, R145 ;  /* 0x00000091800d7220 */ /* 0x004fe40000410000 */
[--C-:B------:R-:W-:Y:S02]  /*8a80*/  FFMA.FTZ R31, R31, c[0x0][0x2d0], -R3.reuse ;  /* 0x0000b4001f1f7a23 */ /* 0x100fe40000010803 */
[--C-:B------:R-:W-:Y:S01]  /*8a90*/  FFMA.FTZ R45, R45, c[0x0][0x2d0], -R134.reuse ;  /* 0x0000b4002d2d7a23 */ /* 0x100fe20000010886 */
[----:B------:R2:W-:Y:S01]  /*8aa0*/  MUFU.EX2 R135, R15 ;  /* 0x0000000f00877308 */ /* 0x0005e20000000800 */
[--C-:B------:R-:W-:Y:S02]  /*8ab0*/  FFMA.FTZ R46, R46, c[0x0][0x2d0], -R3.reuse ;  /* 0x0000b4002e2e7a23 */ /* 0x100fe40000010803 */
[--C-:B------:R-:W-:Y:S02]  /*8ac0*/  FFMA.FTZ R47, R47, c[0x0][0x2d0], -R3.reuse ;  /* 0x0000b4002f2f7a23 */ /* 0x100fe40000010803 */
[----:B----4-:R-:W-:Y:S01]  /*8ad0*/  FMUL.FTZ R10, R0, R138 ;  /* 0x0000008a000a7220 */ /* 0x010fe20000410000 */
[----:B---3--:R-:W-:Y:S01]  /*8ae0*/  F2FP.PACK_AB R138, R220, R217 ;  /* 0x000000d9dc8a723e */ /* 0x008fe200000000ff */
[--C-:B------:R-:W-:Y:S02]  /*8af0*/  FFMA.FTZ R88, R88, c[0x0][0x2d0], -R134.reuse ;  /* 0x0000b40058587a23 */ /* 0x100fe40000010886 */
[--C-:B------:R-:W-:Y:S01]  /*8b00*/  FFMA.FTZ R89, R89, c[0x0][0x2d0], -R134.reuse ;  /* 0x0000b40059597a23 */ /* 0x100fe20000010886 */
[----:B------:R-:W3:Y:S01]  /*8b10*/  MUFU.EX2 R216, R14 ;  /* 0x0000000e00d87308 */ /* 0x000ee20000000800 */
[--C-:B------:R-:W-:Y:S02]  /*8b20*/  FFMA.FTZ R92, R92, c[0x0][0x2d0], -R134.reuse ;  /* 0x0000b4005c5c7a23 */ /* 0x100fe40000010886 */
[--C-:B------:R-:W-:Y:S01]  /*8b30*/  FFMA.FTZ R93, R93, c[0x0][0x2d0], -R134.reuse ;  /* 0x0000b4005d5d7a23 */ /* 0x100fe20000010886 */
[----:B-1----:R-:W-:Y:S01]  /*8b40*/  F2FP.PACK_AB R137, R214, R201 ;  /* 0x000000c9d689723e */ /* 0x002fe200000000ff */
[----:B------:R-:W-:Y:S02]  /*8b50*/  FMUL.FTZ R11, R0, R139 ;  /* 0x0000008b000b7220 */ /* 0x000fe40000410000 */
[--C-:B------:R-:W-:Y:S02]  /*8b60*/  FFMA.FTZ R90, R90, c[0x0][0x2d0], -R3.reuse ;  /* 0x0000b4005a5a7a23 */ /* 0x100fe40000010803 */
[--C-:B------:R-:W-:Y:S01]  /*8b70*/  FFMA.FTZ R91, R91, c[0x0][0x2d0], -R3.reuse ;  /* 0x0000b4005b5b7a23 */ /* 0x100fe20000010803 */
[----:B------:R1:W-:Y:S01]  /*8b80*/  MUFU.EX2 R199, R24 ;  /* 0x0000001800c77308 */ /* 0x0003e20000000800 */
[--C-:B------:R-:W-:Y:S02]  /*8b90*/  FFMA.FTZ R94, R94, c[0x0][0x2d0], -R3.reuse ;  /* 0x0000b4005e5e7a23 */ /* 0x100fe40000010803 */
[--C-:B------:R-:W-:Y:S02]  /*8ba0*/  FFMA.FTZ R95, R95, c[0x0][0x2d0], -R3.reuse ;  /* 0x0000b4005f5f7a23 */ /* 0x100fe40000010803 */
[----:B--2---:R-:W-:Y:S02]  /*8bb0*/  FMUL.FTZ R15, R0, R147 ;  /* 0x00000093000f7220 */ /* 0x004fe40000410000 */
[--C-:B------:R-:W-:Y:S02]  /*8bc0*/  FFMA.FTZ R106, R106, c[0x0][0x2d0], -R3.reuse ;  /* 0x0000b4006a6a7a23 */ /* 0x100fe40000010803 */
[--C-:B------:R-:W-:Y:S01]  /*8bd0*/  FFMA.FTZ R107, R107, c[0x0][0x2d0], -R3.reuse ;  /* 0x0000b4006b6b7a23 */ /* 0x100fe20000010803 */
[----:B------:R2:W-:Y:S01]  /*8be0*/  MUFU.EX2 R206, R25 ;  /* 0x0000001900ce7308 */ /* 0x0005e20000000800 */
[--C-:B------:R-:W-:Y:S02]  /*8bf0*/  FFMA.FTZ R110, R110, c[0x0][0x2d0], -R3.reuse ;  /* 0x0000b4006e6e7a23 */ /* 0x100fe40000010803 */
[----:B------:R-:W-:Y:S01]  /*8c00*/  FFMA.FTZ R3, R111, c[0x0][0x2d0], -R3 ;  /* 0x0000b4006f037a23 */ /* 0x000fe20000010803 */
[----:B---3--:R-:W-:Y:S01]  /*8c10*/  F2FP.PACK_AB R139, R135, R216 ;  /* 0x000000d8878b723e */ /* 0x008fe200000000ff */
[----:B------:R-:W-:Y:S02]  /*8c20*/  FMUL.FTZ R14, R0, R146 ;  /* 0x00000092000e7220 */ /* 0x000fe40000410000 */
[----:B------:R-:W3:Y:S01]  /*8c30*/  LDSM.16.MT88.4 R144, [R229+0x100] ;  /* 0x00010000e590783b */ /* 0x000ee20000004200 */
[--C-:B------:R-:W-:Y:S02]  /*8c40*/  FFMA.FTZ R104, R104, c[0x0][0x2d0], -R134.reuse ;  /* 0x0000b40068687a23 */ /* 0x100fe40000010886 */
[----:B------:R4:W-:Y:S01]  /*8c50*/  MUFU.EX2 R198, R26 ;  /* 0x0000001a00c67308 */ /* 0x0009e20000000800 */
[C---:B------:R-:W-:Y:S04]  /*8c60*/  HMMA.16816.F32 R8, R136.reuse, R20, R8 ;  /* 0x000000148808723c */ /* 0x040fe80000001808 */
[----:B-1----:R-:W-:Y:S02]  /*8c70*/  FMUL.FTZ R24, R128, R156 ;  /* 0x0000009c80187220 */ /* 0x002fe40000410000 */
[--C-:B------:R-:W-:Y:S02]  /*8c80*/  FFMA.FTZ R105, R105, c[0x0][0x2d0], -R134.reuse ;  /* 0x0000b40069697a23 */ /* 0x100fe40000010886 */
[-C--:B------:R-:W-:Y:S01]  /*8c90*/  HMMA.16816.F32 R12, R136, R22.reuse, R12 ;  /* 0x00000016880c723c */ /* 0x080fe2000000180c */
[----:B------:R-:W1:Y:S03]  /*8ca0*/  MUFU.EX2 R219, R27 ;  /* 0x0000001b00db7308 */ /* 0x000e660000000800 */
[C---:B------:R-:W-:Y:S02]  /*8cb0*/  FMUL.FTZ R20, R130.reuse, R152 ;  /* 0x0000009882147220 */ /* 0x040fe40000410000 */
[----:B------:R-:W-:Y:S02]  /*8cc0*/  FMUL.FTZ R21, R130, R153 ;  /* 0x0000009982157220 */ /* 0x000fe40000410000 */
[C---:B------:R-:W-:Y:S03]  /*8cd0*/  HMMA.16816.F32 R16, R140.reuse, R22, R16 ;  /* 0x000000168c10723c */ /* 0x040fe60000001810 */
[----:B------:R3:W-:Y:S01]  /*8ce0*/  MUFU.EX2 R191, R28 ;  /* 0x0000001c00bf7308 */ /* 0x0007e20000000800 */
[----:B--2---:R-:W-:Y:S02]  /*8cf0*/  FMUL.FTZ R25, R128, R157 ;  /* 0x0000009d80197220 */ /* 0x004fe40000410000 */
[--C-:B------:R-:W-:Y:S02]  /*8d00*/  FFMA.FTZ R108, R108, c[0x0][0x2d0], -R134.reuse ;  /* 0x0000b4006c6c7a23 */ /* 0x100fe40000010886 */
[C---:B------:R-:W-:Y:S04]  /*8d10*/  FMUL.FTZ R22, R129.reuse, R154 ;  /* 0x0000009a81167220 */ /* 0x040fe80000410000 */
[----:B------:R-:W-:Y:S01]  /*8d20*/  FMUL.FTZ R23, R129, R155 ;  /* 0x0000009b81177220 */ /* 0x000fe20000410000 */
[----:B------:R2:W-:Y:S01]  /*8d30*/  MUFU.EX2 R190, R30 ;  /* 0x0000001e00be7308 */ /* 0x0005e20000000800 */
[C---:B----4-:R-:W-:Y:S01]  /*8d40*/  FMUL.FTZ R26, R0.reuse, R158 ;  /* 0x0000009e001a7220 */ /* 0x050fe20000410000 */
[----:B------:R-:W-:Y:S01]  /*8d50*/  MOV R158, R226 ;  /* 0x000000e2009e7202 */ /* 0x000fe20000000f00 */
[----:B------:R-:W-:Y:S01]  /*8d60*/  FFMA.FTZ R134, R109, c[0x0][0x2d0], -R134 ;  /* 0x0000b4006d867a23 */ /* 0x000fe20000010886 */
[----:B-1----:R-:W-:Y:S01]  /*8d70*/  MOV R153, R219 ;  /* 0x000000db00997202 */ /* 0x002fe20000000f00 */
[----:B------:R-:W-:Y:S01]  /*8d80*/  FMUL.FTZ R27, R0, R159 ;  /* 0x0000009f001b7220 */ /* 0x000fe20000410000 */
[-C--:B------:R-:W-:Y:S04]  /*8d90*/  HMMA.16816.F32 R20, R140, R36.reuse, R20 ;  /* 0x000000248c14723c */ /* 0x080fe80000001814 */
[----:B------:R-:W1:Y:S04]  /*8da0*/  MUFU.EX2 R222, R32 ;  /* 0x0000002000de7308 */ /* 0x000e680000000800 */
[C---:B------:R-:W-:Y:S04]  /*8db0*/  HMMA.16816.F32 R24, R136.reuse, R36, R24 ;  /* 0x000000248818723c */ /* 0x040fe80000001818 */
[----:B---3--:R-:W-:Y:S02]  /*8dc0*/  FMUL.FTZ R28, R128, R160 ;  /* 0x000000a0801c7220 */ /* 0x008fe40000410000 */
[----:B------:R-:W3:Y:S01]  /*8dd0*/  MUFU.EX2 R227, R29 ;  /* 0x0000001d00e37308 */ /* 0x000ee20000000800 */
[C---:B------:R-:W-:Y:S02]  /*8de0*/  FMUL.FTZ R36, R130.reuse, R168 ;  /* 0x000000a882247220 */ /* 0x040fe40000410000 */
[----:B------:R-:W-:Y:S03]  /*8df0*/  FMUL.FTZ R37, R130, R169 ;  /* 0x000000a982257220 */ /* 0x000fe60000410000 */
[C---:B--2---:R-:W-:Y:S01]  /*8e00*/  FMUL.FTZ R30, R0.reuse, R162 ;  /* 0x000000a2001e7220 */ /* 0x044fe20000410000 */
[----:B------:R-:W-:Y:S01]  /*8e10*/  MOV R162, R34 ;  /* 0x0000002200a27202 */ /* 0x000fe20000000f00 */
[C---:B------:R-:W-:Y:S01]  /*8e20*/  FMUL.FTZ R34, R129.reuse, R166 ;  /* 0x000000a681227220 */ /* 0x040fe20000410000 */
[----:B------:R-:W-:Y:S01]  /*8e30*/  MOV R166, R199 ;  /* 0x000000c700a67202 */ /* 0x000fe20000000f00 */
[----:B------:R2:W4:Y:S01]  /*8e40*/  MUFU.EX2 R32, R31 ;  /* 0x0000001f00207308 */ /* 0x0005220000000800 */
[----:B-1----:R-:W-:Y:S09]  /*8e50*/  MOV R152, R222 ;  /* 0x000000de00987202 */ /* 0x002ff20000000f00 */
[----:B------:R-:W1:Y:S01]  /*8e60*/  MUFU.EX2 R29, R41 ;  /* 0x00000029001d7308 */ /* 0x000e620000000800 */
[----:B---3--:R-:W-:Y:S09]  /*8e70*/  MOV R157, R227 ;  /* 0x000000e3009d7202 */ /* 0x008ff20000000f00 */
[----:B------:R-:W3:Y:S01]  /*8e80*/  MUFU.EX2 R224, R33 ;  /* 0x0000002100e07308 */ /* 0x000ee20000000800 */
[----:B--2---:R-:W-:Y:S01]  /*8e90*/  FMUL.FTZ R31, R0, R163 ;  /* 0x000000a3001f7220 */ /* 0x004fe20000410000 */
[----:B----4-:R-:W-:Y:S01]  /*8ea0*/  MOV R156, R32 ;  /* 0x00000020009c7202 */ /* 0x010fe20000000f00 */
[----:B------:R-:W-:Y:S01]  /*8eb0*/  FMUL.FTZ R32, R130, R164 ;  /* 0x000000a482207220 */ /* 0x000fe20000410000 */
[----:B------:R-:W-:Y:S06]  /*8ec0*/  MOV R164, R202 ;  /* 0x000000ca00a47202 */ /* 0x000fec0000000f00 */
[----:B------:R-:W2:Y:S01]  /*8ed0*/  MUFU.EX2 R33, R42 ;  /* 0x0000002a00217308 */ /* 0x000ea20000000800 */
[----:B-1----:R-:W-:Y:S01]  /*8ee0*/  MOV R160, R29 ;  /* 0x0000001d00a07202 */ /* 0x002fe20000000f00 */
[C---:B------:R-:W-:Y:S01]  /*8ef0*/  FMUL.FTZ R29, R128.reuse, R161 ;  /* 0x000000a1801d7220 */ /* 0x040fe20000410000 */
[----:B------:R-:W-:Y:S01]  /*8f00*/  MOV R161, R35 ;  /* 0x0000002300a17202 */ /* 0x000fe20000000f00 */
[C---:B------:R-:W-:Y:S01]  /*8f10*/  FMUL.FTZ R35, R129.reuse, R167 ;  /* 0x000000a781237220 */ /* 0x040fe20000410000 */
[----:B------:R-:W-:Y:S01]  /*8f20*/  MOV R167, R198 ;  /* 0x000000c600a77202 */ /* 0x000fe20000000f00 */
[----:B------:R-:W-:Y:S04]  /*8f30*/  FMUL.FTZ R41, R128, R173 ;  /* 0x000000ad80297220 */ /* 0x000fe80000410000 */
[----:B------:R1:W-:Y:S01]  /*8f40*/  MUFU.EX2 R193, R40 ;  /* 0x0000002800c17308 */ /* 0x0003e20000000800 */
[-C--:B------:R-:W-:Y:S03]  /*8f50*/  HMMA.16816.F32 R28, R136, R38.reuse, R28 ;  /* 0x00000026881c723c */ /* 0x080fe6000000181c */
[----:B---3--:R-:W-:Y:S06]  /*8f60*/  MOV R159, R224 ;  /* 0x000000e0009f7202 */ /* 0x008fec0000000f00 */
[----:B------:R3:W-:Y:S03]  /*8f70*/  MUFU.EX2 R212, R43 ;  /* 0x0000002b00d47308 */ /* 0x0007e60000000800 */
[----:B--2---:R-:W-:Y:S01]  /*8f80*/  MOV R163, R33 ;  /* 0x0000002100a37202 */ /* 0x004fe20000000f00 */
[----:B------:R-:W-:Y:S01]  /*8f90*/  FMUL.FTZ R33, R130, R165 ;  /* 0x000000a582217220 */ /* 0x000fe20000410000 */
[----:B------:R-:W-:Y:S01]  /*8fa0*/  MOV R165, R200 ;  /* 0x000000c800a57202 */ /* 0x000fe20000000f00 */
[----:B------:R-:W-:Y:S04]  /*8fb0*/  FMUL.FTZ R42, R0, R174 ;  /* 0x000000ae002a7220 */ /* 0x000fe80000410000 */
[----:B------:R2:W-:Y:S01]  /*8fc0*/  MUFU.EX2 R226, R44 ;  /* 0x0000002c00e27308 */ /* 0x0005e20000000800 */
[C---:B------:R-:W-:Y:S04]  /*8fd0*/  HMMA.16816.F32 R32, R140.reuse, R38, R32 ;  /* 0x000000268c20723c */ /* 0x040fe80000001820 */
[----:B-1----:R-:W-:Y:S03]  /*8fe0*/  FMUL.FTZ R40, R128, R172 ;  /* 0x000000ac80287220 */ /* 0x002fe60000410000 */
[C---:B------:R-:W-:Y:S02]  /*8ff0*/  FMUL.FTZ R38, R129.reuse, R170 ;  /* 0x000000aa81267220 */ /* 0x040fe40000410000 */
[----:B------:R1:W-:Y:S03]  /*9000*/  MUFU.EX2 R227, R45 ;  /* 0x0000002d00e37308 */ /* 0x0003e60000000800 */
[C---:B------:R-:W-:Y:S02]  /*9010*/  FMUL.FTZ R39, R129.reuse, R171 ;  /* 0x000000ab81277220 */ /* 0x040fe40000410000 */
[----:B---3--:R-:W-:Y:S05]  /*9020*/  FMUL.FTZ R43, R0, R175 ;  /* 0x000000af002b7220 */ /* 0x008fea0000410000 */
[-C--:B------:R-:W-:Y:S01]  /*9030*/  HMMA.16816.F32 R36, R140, R144.reuse, R36 ;  /* 0x000000908c24723c */ /* 0x080fe20000001824 */
[----:B------:R3:W-:Y:S02]  /*9040*/  MUFU.EX2 R222, R46 ;  /* 0x0000002e00de7308 */ /* 0x0007e40000000800 */
[C---:B--2---:R-:W-:Y:S05]  /*9050*/  FMUL.FTZ R44, R128.reuse, R176 ;  /* 0x000000b0802c7220 */ /* 0x044fea0000410000 */
[C---:B------:R-:W-:Y:S03]  /*9060*/  HMMA.16816.F32 R40, R136.reuse, R144, R40 ;  /* 0x000000908828723c */ /* 0x040fe60000001828 */
[----:B------:R2:W-:Y:S01]  /*9070*/  MUFU.EX2 R224, R47 ;  /* 0x0000002f00e07308 */ /* 0x0005e20000000800 */
[----:B-1----:R-:W-:Y:S09]  /*9080*/  FMUL.FTZ R45, R128, R177 ;  /* 0x000000b1802d7220 */ /* 0x002ff20000410000 */
[----:B------:R-:W1:Y:S01]  /*9090*/  MUFU.EX2 R215, R50 ;  /* 0x0000003200d77308 */ /* 0x000e620000000800 */
[C---:B---3--:R-:W-:Y:S09]  /*90a0*/  FMUL.FTZ R46, R0.reuse, R178 ;  /* 0x000000b2002e7220 */ /* 0x048ff20000410000 */
[----:B------:R3:W4:Y:S01]  /*90b0*/  MUFU.EX2 R213, R48 ;  /* 0x0000003000d57308 */ /* 0x0007220000000800 */
[----:B--2---:R-:W-:Y:S09]  /*90c0*/  FMUL.FTZ R47, R0, R179 ;  /* 0x000000b3002f7220 */ /* 0x004ff20000410000 */
[----:B------:R2:W2:Y:S01]  /*90d0*/  MUFU.EX2 R211, R49 ;  /* 0x0000003100d37308 */ /* 0x0004a20000000800 */
[-C--:B------:R-:W-:Y:S03]  /*90e0*/  HMMA.16816.F32 R44, R136, R146.reuse, R44 ;  /* 0x00000092882c723c */ /* 0x080fe6000000182c */
[----:B-1----:R-:W-:Y:S01]  /*90f0*/  MOV R154, R215 ;  /* 0x000000d7009a7202 */ /* 0x002fe20000000f00 */
[C---:B------:R-:W-:Y:S03]  /*9100*/  FMUL.FTZ R50, R129.reuse, R182 ;  /* 0x000000b681327220 */ /* 0x040fe60000410000 */
[----:B------:R-:W-:Y:S02]  /*9110*/  MOV R109, R154 ;  /* 0x0000009a006d7202 */ /* 0x000fe40000000f00 */
[----:B------:R1:W1:Y:S03]  /*9120*/  MUFU.EX2 R210, R51 ;  /* 0x0000003300d27308 */ /* 0x0002660000000800 */
[C---:B---3--:R-:W-:Y:S01]  /*9130*/  FMUL.FTZ R48, R130.reuse, R180 ;  /* 0x000000b482307220 */ /* 0x048fe20000410000 */
[----:B------:R-:W-:Y:S02]  /*9140*/  MOV R180, R212 ;  /* 0x000000d400b47202 */ /* 0x000fe40000000f00 */
[----:B----4-:R-:W-:Y:S04]  /*9150*/  MOV R155, R213 ;  /* 0x000000d5009b7202 */ /* 0x010fe80000000f00 */
[----:B------:R3:W-:Y:S01]  /*9160*/  MUFU.EX2 R219, R52 ;  /* 0x0000003400db7308 */ /* 0x0007e20000000800 */
[----:B------:R-:W-:Y:S01]  /*9170*/  MOV R111, R155 ;  /* 0x0000009b006f7202 */ /* 0x000fe20000000f00 */
[C---:B--2---:R-:W-:Y:S01]  /*9180*/  FMUL.FTZ R49, R130.reuse, R181 ;  /* 0x000000b582317220 */ /* 0x044fe20000410000 */
[----:B------:R-:W-:Y:S01]  /*9190*/  MOV R181, R211 ;  /* 0x000000d300b57202 */ /* 0x000fe20000000f00 */
[----:B------:R-:W-:Y:S01]  /*91a0*/  FFMA.FTZ R130, R130, R250, R207 ;  /* 0x000000fa82827223 */ /* 0x000fe200000100cf */
[----:B------:R-:W-:Y:S02]  /*91b0*/  MOV R207, R180 ;  /* 0x000000b400cf7202 */ /* 0x000fe40000000f00 */
[----:B------:R-:W-:Y:S03]  /*91c0*/  MOV R115, R181 ;  /* 0x000000b500737202 */ /* 0x000fe60000000f00 */
[----:B------:R2:W-:Y:S01]  /*91d0*/  MUFU.EX2 R171, R53 ;  /* 0x0000003500ab7308 */ /* 0x0005e20000000800 */
[----:B------:R-:W-:Y:S02]  /*91e0*/  FADD.FTZ R130, R208, R130 ;  /* 0x00000082d0827221 */ /* 0x000fe40000010000 */
[----:B-1----:R-:W-:Y:S01]  /*91f0*/  FMUL.FTZ R51, R129, R183 ;  /* 0x000000b781337220 */ /* 0x002fe20000410000 */
[----:B------:R-:W-:Y:S02]  /*9200*/  MOV R183, R206 ;  /* 0x000000ce00b77202 */ /* 0x000fe40000000f00 */
[----:B------:R-:W-:Y:S04]  /*9210*/  MOV R182, R210 ;  /* 0x000000d200b67202 */ /* 0x000fe80000000f00 */
[----:B------:R1:W-:Y:S01]  /*9220*/  MUFU.EX2 R170, R54 ;  /* 0x0000003600aa7308 */ /* 0x0003e20000000800 */
[C---:B------:R-:W-:Y:S01]  /*9230*/  HMMA.16816.F32 R48, R140.reuse, R146, R48 ;  /* 0x000000928c30723c */ /* 0x040fe20000001830 */
[----:B------:R-:W4:Y:S03]  /*9240*/  LDSM.16.MT88.4 R144, [R228+0x900] ;  /* 0x00090000e490783b */ /* 0x000f260000004200 */
[----:B------:R-:W-:Y:S01]  /*9250*/  MOV R113, R182 ;  /* 0x000000b600717202 */ /* 0x000fe20000000f00 */
[C---:B---3--:R-:W-:Y:S01]  /*9260*/  FMUL.FTZ R52, R128.reuse, R184 ;  /* 0x000000b880347220 */ /* 0x048fe20000410000 */
[----:B------:R-:W-:Y:S02]  /*9270*/  MOV R184, R197 ;  /* 0x000000c500b87202 */ /* 0x000fe40000000f00 */
[-C--:B------:R-:W-:Y:S01]  /*9280*/  HMMA.16816.F32 R116, R140, R148.reuse, R116 ;  /* 0x000000948c74723c */ /* 0x080fe20000001874 */
[----:B------:R3:W-:Y:S03]  /*9290*/  MUFU.EX2 R215, R55 ;  /* 0x0000003700d77308 */ /* 0x0007e60000000800 */
[C---:B--2---:R-:W-:Y:S01]  /*92a0*/  FMUL.FTZ R53, R128.reuse, R185 ;  /* 0x000000b980357220 */ /* 0x044fe20000410000 */
[----:B------:R-:W-:Y:S01]  /*92b0*/  MOV R185, R196 ;  /* 0x000000c400b97202 */ /* 0x000fe20000000f00 */
[----:B------:R-:W-:Y:S02]  /*92c0*/  FFMA.FTZ R128, R128, R252, R203 ;  /* 0x000000fc80807223 */ /* 0x000fe400000100cb */
[C---:B------:R-:W-:Y:S03]  /*92d0*/  HMMA.16816.F32 R120, R136.reuse, R148, R120 ;  /* 0x000000948878723c */ /* 0x040fe60000001878 */
[----:B------:R-:W-:Y:S01]  /*92e0*/  MUFU.EX2 R212, R64 ;  /* 0x0000004000d47308 */ /* 0x000fe20000000800 */
[----:B------:R-:W-:Y:S02]  /*92f0*/  FADD.FTZ R128, R205, R128 ;  /* 0x00000080cd807221 */ /* 0x000fe40000010000 */
[C---:B-1----:R-:W-:Y:S01]  /*9300*/  FMUL.FTZ R54, R0.reuse, R186 ;  /* 0x000000ba00367220 */ /* 0x042fe20000410000 */
[----:B------:R-:W-:Y:S05]  /*9310*/  MOV R186, R195 ;  /* 0x000000c300ba7202 */ /* 0x000fea0000000f00 */
[----:B------:R-:W-:Y:S01]  /*9320*/  MOV R203, R186 ;  /* 0x000000ba00cb7202 */ /* 0x000fe20000000f00 */
[----:B------:R-:W-:Y:S01]  /*9330*/  MUFU.EX2 R213, R65 ;  /* 0x0000004100d57308 */ /* 0x000fe20000000800 */
[C---:B---3--:R-:W-:Y:S01]  /*9340*/  FMUL.FTZ R55, R0.reuse, R187 ;  /* 0x000000bb00377220 */ /* 0x048fe20000410000 */
[----:B------:R-:W-:Y:S01]  /*9350*/  MOV R187, R194 ;  /* 0x000000c200bb7202 */ /* 0x000fe20000000f00 */
[----:B------:R-:W-:Y:S07]  /*9360*/  FFMA.FTZ R0, R0, R251, R201 ;  /* 0x000000fb00007223 */ /* 0x000fee00000100c9 */
[----:B------:R-:W-:Y:S01]  /*9370*/  MUFU.EX2 R210, R66 ;  /* 0x0000004200d27308 */ /* 0x000fe20000000800 */
[-C--:B------:R-:W-:Y:S03]  /*9380*/  HMMA.16816.F32 R52, R136, R150.reuse, R52 ;  /* 0x000000968834723c */ /* 0x080fe60000001834 */
[----:B------:R-:W-:Y:S04]  /*9390*/  FADD.FTZ R0, R214, R0 ;  /* 0x00000000d6007221 */ /* 0x000fe80000010000 */
[----:B------:R-:W-:Y:S01]  /*93a0*/  F2FP.PACK_AB R136, R185, R164 ;  /* 0x000000a4b988723e */ /* 0x000fe200000000ff */
[----:B------:R-:W-:Y:S01]  /*93b0*/  HMMA.16816.F32 R124, R140, R150, R124 ;  /* 0x000000968c7c723c */ /* 0x000fe2000000187c */
[----:B------:R-:W1:Y:S01]  /*93c0*/  LDSM.16.MT88.4 R148, [R231+0x900] ;  /* 0x00090000e794783b */ /* 0x000e620000004200 */
[----:B------:R2:W-:Y:S02]  /*93d0*/  MUFU.EX2 R211, R67 ;  /* 0x0000004300d37308 */ /* 0x0005e40000000800 */
[----:B------:R-:W-:Y:S01]  /*93e0*/  F2FP.PACK_AB R137, R184, R165 ;  /* 0x000000a5b889723e */ /* 0x000fe200000000ff */
[----:B------:R-:W-:Y:S01]  /*93f0*/  FADD.FTZ R0, R216, R0 ;  /* 0x00000000d8007221 */ /* 0x000fe20000010000 */
[----:B------:R-:W-:Y:S02]  /*9400*/  F2FP.PACK_AB R138, R159, R152 ;  /* 0x000000989f8a723e */ /* 0x000fe400000000ff */
[----:B------:R-:W-:Y:S01]  /*9410*/  F2FP.PACK_AB R139, R158, R192 ;  /* 0x000000c09e8b723e */ /* 0x000fe200000000ff */
[----:B------:R-:W-:Y:S03]  /*9420*/  FADD.FTZ R0, R135, R0 ;  /* 0x0000000087007221 */ /* 0x000fe60000010000 */
[----:B------:R-:W-:Y:S01]  /*9430*/  F2FP.PACK_AB R140, R183, R166 ;  /* 0x000000a6b78c723e */ /* 0x000fe200000000ff */
[----:B------:R-:W-:Y:S01]  /*9440*/  MUFU.EX2 R169, R56 ;  /* 0x0000003800a97308 */ /* 0x000fe20000000800 */
[----:B------:R-:W-:Y:S01]  /*9450*/  F2FP.PACK_AB R141, R153, R167 ;  /* 0x000000a7998d723e */ /* 0x000fe200000000ff */
[-C--:B----4-:R-:W-:Y:S05]  /*9460*/  HMMA.16816.F32 R4, R136, R144.reuse, R4 ;  /* 0x000000908804723c */ /* 0x090fea0000001804 */
[----:B------:R-:W-:Y:S02]  /*9470*/  F2FP.PACK_AB R142, R157, R191 ;  /* 0x000000bf9d8e723e */ /* 0x000fe400000000ff */
[-C--:B------:R-:W-:Y:S01]  /*9480*/  F2FP.PACK_AB R143, R156, R190.reuse ;  /* 0x000000be9c8f723e */ /* 0x080fe200000000ff */
[----:B------:R-:W3:Y:S01]  /*9490*/  MUFU.EX2 R175, R57 ;  /* 0x0000003900af7308 */ /* 0x000ee20000000800 */
[----:B--2---:R-:W2:Y:S05]  /*94a0*/  LDSM.16.MT88.4 R64, [R229+0x900] ;  /* 0x00090000e540783b */ /* 0x004eaa0000004200 */
[C---:B------:R-:W-:Y:S04]  /*94b0*/  HMMA.16816.F32 R8, R140.reuse, R144, R8 ;  /* 0x000000908c08723c */ /* 0x040fe80000001808 */
[----:B------:R-:W-:Y:S03]  /*94c0*/  MUFU.EX2 R168, R58 ;  /* 0x0000003a00a87308 */ /* 0x000fe60000000800 */
[----:B------:R-:W-:Y:S01]  /*94d0*/  MOV R145, R193 ;  /* 0x000000c100917202 */ /* 0x000fe20000000f00 */
[-C--:B------:R-:W-:Y:S04]  /*94e0*/  HMMA.16816.F32 R12, R140, R146.reuse, R12 ;  /* 0x000000928c0c723c */ /* 0x080fe8000000180c */
[----:B------:R-:W-:Y:S02]  /*94f0*/  MOV R144, R190 ;  /* 0x000000be00907202 */ /* 0x000fe40000000f00 */
[----:B------:R4:W2:Y:S01]  /*9500*/  MUFU.EX2 R174, R59 ;  /* 0x0000003b00ae7308 */ /* 0x0008a20000000800 */
[----:B------:R-:W-:Y:S01]  /*9510*/  MOV R250, R145 ;  /* 0x0000009100fa7202 */ /* 0x000fe20000000f00 */
[C---:B------:R-:W-:Y:S04]  /*9520*/  HMMA.16816.F32 R16, R136.reuse, R146, R16 ;  /* 0x000000928810723c */ /* 0x040fe80000001810 */
[----:B------:R-:W-:Y:S03]  /*9530*/  MOV R252, R144 ;  /* 0x0000009000fc7202 */ /* 0x000fe60000000f00 */
[----:B------:R-:W-:Y:S01]  /*9540*/  MOV R146, R192 ;  /* 0x000000c000927202 */ /* 0x000fe20000000f00 */
[-C--:B-1----:R-:W-:Y:S01]  /*9550*/  HMMA.16816.F32 R20, R136, R148.reuse, R20 ;  /* 0x000000948814723c */ /* 0x082fe20000001814 */
[----:B------:R-:W-:Y:S03]  /*9560*/  MUFU.EX2 R173, R60 ;  /* 0x0000003c00ad7308 */ /* 0x000fe60000000800 */
[----:B------:R-:W-:Y:S02]  /*9570*/  MOV R147, R191 ;  /* 0x000000bf00937202 */ /* 0x000fe40000000f00 */
[----:B------:R-:W-:Y:S02]  /*9580*/  MOV R251, R146 ;  /* 0x0000009200fb7202 */ /* 0x000fe40000000f00 */
[C---:B------:R-:W-:Y:S01]  /*9590*/  HMMA.16816.F32 R24, R140.reuse, R148, R24 ;  /* 0x000000948c18723c */ /* 0x040fe20000001818 */
[----:B------:R-:W3:Y:S02]  /*95a0*/  LDL.LU R149, [R1] ;  /* 0x0000000001957983 */ /* 0x000ee40000300800 */
[----:B------:R-:W1:Y:S01]  /*95b0*/  MUFU.EX2 R206, R61 ;  /* 0x0000003d00ce7308 */ /* 0x000e620000000800 */
[----:B------:R-:W-:Y:S01]  /*95c0*/  MOV R201, R147 ;  /* 0x0000009300c97202 */ /* 0x000fe20000000f00 */
[----:B------:R1:W5:Y:S03]  /*95d0*/  LDL.LU R135, [R1+0x18] ;  /* 0x0000180001877983 */ /* 0x0003660000300800 */
[-C--:B------:R-:W-:Y:S01]  /*95e0*/  HMMA.16816.F32 R28, R140, R150.reuse, R28 ;  /* 0x000000968c1c723c */ /* 0x080fe2000000181c */
[----:B----4-:R-:W4:Y:S04]  /*95f0*/  LDSM.16.MT88.4 R56, [R230+0x900] ;  /* 0x00090000e638783b */ /* 0x010f280000004200 */
[----:B------:R-:W-:Y:S03]  /*9600*/  MUFU.EX2 R172, R62 ;  /* 0x0000003e00ac7308 */ /* 0x000fe60000000800 */
[C---:B------:R-:W-:Y:S07]  /*9610*/  HMMA.16816.F32 R32, R136.reuse, R150, R32 ;  /* 0x000000968820723c */ /* 0x040fee0000001820 */
[----:B------:R1:W1:Y:S01]  /*9620*/  MUFU.EX2 R179, R63 ;  /* 0x0000003f00b37308 */ /* 0x0002620000000800 */
[-C--:B--2---:R-:W-:Y:S08]  /*9630*/  HMMA.16816.F32 R36, R136, R64.reuse, R36 ;  /* 0x000000408824723c */ /* 0x084ff00000001824 */
[C---:B------:R-:W-:Y:S01]  /*9640*/  HMMA.16816.F32 R40, R140.reuse, R64, R40 ;  /* 0x000000408c28723c */ /* 0x040fe20000001828 */
[----:B------:R-:W-:Y:S06]  /*9650*/  MUFU.EX2 R178, R68 ;  /* 0x0000004400b27308 */ /* 0x000fec0000000800 */
[----:B------:R-:W-:Y:S01]  /*9660*/  F2FP.PACK_AB R64, R160, R145 ;  /* 0x00000091a040723e */ /* 0x000fe200000000ff */
[-C--:B------:R-:W-:Y:S03]  /*9670*/  HMMA.16816.F32 R44, R140, R66.reuse, R44 ;  /* 0x000000428c2c723c */ /* 0x080fe6000000182c */
[----:B------:R-:W-:Y:S01]  /*9680*/  MUFU.EX2 R202, R69 ;  /* 0x0000004500ca7308 */ /* 0x000fe20000000800 */
[----:B------:R-:W-:Y:S01]  /*9690*/  F2FP.PACK_AB R65, R180, R163 ;  /* 0x000000a3b441723e */ /* 0x000fe200000000ff */
[----:B-1----:R-:W1:Y:S03]  /*96a0*/  LDSM.16.MT88.4 R60, [R228+0x1100] ;  /* 0x00110000e43c783b */ /* 0x002e660000004200 */
[C---:B------:R-:W-:Y:S05]  /*96b0*/  HMMA.16816.F32 R48, R136.reuse, R66, R48 ;  /* 0x000000428830723c */ /* 0x040fea0000001830 */
[----:B------:R-:W-:Y:S02]  /*96c0*/  MUFU.EX2 R177, R70 ;  /* 0x0000004600b17308 */ /* 0x000fe40000000800 */
[----:B------:R-:W-:Y:S01]  /*96d0*/  F2FP.PACK_AB R66, R227, R226 ;  /* 0x000000e2e342723e */ /* 0x000fe200000000ff */
[-C--:B----4-:R-:W-:Y:S04]  /*96e0*/  HMMA.16816.F32 R116, R136, R56.reuse, R116 ;  /* 0x000000388874723c */ /* 0x090fe80000001874 */
[----:B------:R-:W-:Y:S03]  /*96f0*/  F2FP.PACK_AB R67, R224, R222 ;  /* 0x000000dee043723e */ /* 0x000fe600000000ff */
[----:B------:R2:W-:Y:S01]  /*9700*/  MUFU.EX2 R200, R71 ;  /* 0x0000004700c87308 */ /* 0x0005e20000000800 */
[C---:B------:R-:W-:Y:S07]  /*9710*/  HMMA.16816.F32 R120, R140.reuse, R56, R120 ;  /* 0x000000388c78723c */ /* 0x040fee0000001878 */
[----:B------:R-:W-:Y:S01]  /*9720*/  F2FP.PACK_AB R56, R162, R186 ;  /* 0x000000baa238723e */ /* 0x000fe200000000ff */
[-C--:B------:R-:W-:Y:S01]  /*9730*/  HMMA.16816.F32 R52, R140, R58.reuse, R52 ;  /* 0x0000003a8c34723c */ /* 0x080fe20000001834 */
[----:B------:R-:W-:Y:S03]  /*9740*/  MUFU.EX2 R176, R72 ;  /* 0x0000004800b07308 */ /* 0x000fe60000000800 */
[----:B------:R-:W-:Y:S03]  /*9750*/  F2FP.PACK_AB R57, R161, R187 ;  /* 0x000000bba139723e */ /* 0x000fe600000000ff */
[----:B------:R-:W-:Y:S01]  /*9760*/  MOV R143, R167 ;  /* 0x000000a7008f7202 */ /* 0x000fe20000000f00 */
[----:B------:R-:W-:Y:S01]  /*9770*/  HMMA.16816.F32 R124, R136, R58, R124 ;  /* 0x0000003a887c723c */ /* 0x000fe2000000187c */
[----:B------:R-:W-:Y:S02]  /*9780*/  LDSM.16.MT88.4 R136, [R229+0x1100] ;  /* 0x00110000e588783b */ /* 0x000fe40000004200 */
[----:B------:R-:W4:Y:S01]  /*9790*/  MUFU.EX2 R195, R73 ;  /* 0x0000004900c37308 */ /* 0x000f220000000800 */
[----:B------:R-:W-:Y:S01]  /*97a0*/  MOV R142, R166 ;  /* 0x000000a6008e7202 */ /* 0x000fe20000000f00 */
[----:B------:R-:W-:Y:S01]  /*97b0*/  FADD.FTZ R0, R143, R0 ;  /* 0x000000008f007221 */ /* 0x000fe20000010000 */
[----:B------:R-:W-:Y:S02]  /*97c0*/  MOV R141, R165 ;  /* 0x000000a5008d7202 */ /* 0x000fe40000000f00 */
[----:B------:R-:W-:Y:S01]  /*97d0*/  F2FP.PACK_AB R58, R181, R155 ;  /* 0x0000009bb53a723e */ /* 0x000fe200000000ff */
[----:B--2---:R-:W2:Y:S03]  /*97e0*/  LDSM.16.MT88.4 R68, [R231+0x1100] ;  /* 0x00110000e744783b */ /* 0x004ea60000004200 */
[----:B------:R-:W-:Y:S01]  /*97f0*/  F2FP.PACK_AB R59, R182, R154 ;  /* 0x0000009ab63b723e */ /* 0x000fe200000000ff */
[----:B------:R-:W-:Y:S01]  /*9800*/  MUFU.EX2 R194, R74 ;  /* 0x0000004a00c27308 */ /* 0x000fe20000000800 */
[----:B------:R-:W-:Y:S01]  /*9810*/  MOV R140, R164 ;  /* 0x000000a4008c7202 */ /* 0x000fe20000000f00 */
[----:B------:R-:W-:Y:S02]  /*9820*/  FADD.FTZ R0, R153, R0 ;  /* 0x0000000099007221 */ /* 0x000fe40000010000 */
[----:B------:R-:W-:Y:S02]  /*9830*/  LDSM.16.MT88.4 R164, [R231+0x3100] ;  /* 0x00310000e7a4783b */ /* 0x000fe40000004200 */
[-C--:B-1----:R-:W-:Y:S04]  /*9840*/  HMMA.16816.F32 R4, R56, R60.reuse, R4 ;  /* 0x0000003c3804723c */ /* 0x082fe80000001804 */
[----:B------:R1:W1:Y:S01]  /*9850*/  MUFU.EX2 R193, R75 ;  /* 0x0000004b00c17308 */ /* 0x0002620000000800 */
[----:B------:R-:W-:Y:S03]  /*9860*/  FADD.FTZ R0, R252, R0 ;  /* 0x00000000fc007221 */ /* 0x000fe60000010000 */
[C---:B------:R-:W-:Y:S06]  /*9870*/  HMMA.16816.F32 R8, R64.reuse, R60, R8 ;  /* 0x0000003c4008723c */ /* 0x040fec0000001808 */
[----:B------:R-:W-:Y:S02]  /*9880*/  MUFU.EX2 R192, R76 ;  /* 0x0000004c00c07308 */ /* 0x000fe40000000800 */
[-C--:B------:R-:W-:Y:S08]  /*9890*/  HMMA.16816.F32 R12, R64, R62.reuse, R12 ;  /* 0x0000003e400c723c */ /* 0x080ff0000000180c */
[C---:B------:R-:W-:Y:S01]  /*98a0*/  HMMA.16816.F32 R16, R56.reuse, R62, R16 ;  /* 0x0000003e3810723c */ /* 0x040fe20000001810 */
[----:B------:R-:W4:Y:S01]  /*98b0*/  LDSM.16.MT88.4 R60, [R230+0x1100] ;  /* 0x00110000e63c783b */ /* 0x000f220000004200 */
[----:B------:R-:W3:Y:S06]  /*98c0*/  MUFU.EX2 R191, R77 ;  /* 0x0000004d00bf7308 */ /* 0x000eec0000000800 */
[-C--:B--2---:R-:W-:Y:S01]  /*98d0*/  HMMA.16816.F32 R20, R56, R68.reuse, R20 ;  /* 0x000000443814723c */ /* 0x084fe20000001814 */
[----:B-1----:R-:W-:Y:S03]  /*98e0*/  LDSM.16.MT88.4 R72, [R229+0x1900] ;  /* 0x00190000e548783b */ /* 0x002fe60000004200 */
[----:B------:R-:W-:Y:S04]  /*98f0*/  MUFU.EX2 R190, R78 ;  /* 0x0000004e00be7308 */ /* 0x000fe80000000800 */
[C---:B------:R-:W-:Y:S06]  /*9900*/  HMMA.16816.F32 R24, R64.reuse, R68, R24 ;  /* 0x000000444018723c */ /* 0x040fec0000001818 */
[----:B------:R-:W-:Y:S02]  /*9910*/  MUFU.EX2 R196, R83 ;  /* 0x0000005300c47308 */ /* 0x000fe40000000800 */
[-C--:B------:R-:W-:Y:S08]  /*9920*/  HMMA.16816.F32 R28, R64, R70.reuse, R28 ;  /* 0x00000046401c723c */ /* 0x080ff0000000181c */
[C---:B------:R-:W-:Y:S01]  /*9930*/  HMMA.16816.F32 R32, R56.reuse, R70, R32 ;  /* 0x000000463820723c */ /* 0x040fe20000001820 */
[----:B------:R-:W1:Y:S01]  /*9940*/  LDSM.16.MT88.4 R68, [R228+0x1900] ;  /* 0x00190000e444783b */ /* 0x000e620000004200 */
[----:B------:R2:W-:Y:S06]  /*9950*/  MUFU.EX2 R83, R79 ;  /* 0x0000004f00537308 */ /* 0x0005ec0000000800 */
[-C--:B------:R-:W-:Y:S04]  /*9960*/  HMMA.16816.F32 R36, R56, R136.reuse, R36 ;  /* 0x000000883824723c */ /* 0x080fe80000001824 */
[----:B------:R-:W-:Y:S04]  /*9970*/  MUFU.EX2 R189, R189 ;  /* 0x000000bd00bd7308 */ /* 0x000fe80000000800 */
[C---:B------:R-:W-:Y:S06]  /*9980*/  HMMA.16816.F32 R40, R64.reuse, R136, R40 ;  /* 0x000000884028723c */ /* 0x040fec0000001828 */
[----:B------:R-:W-:Y:S02]  /*9990*/  MUFU.EX2 R199, R80 ;  /* 0x0000005000c77308 */ /* 0x000fe40000000800 */
[-C--:B------:R-:W-:Y:S01]  /*99a0*/  HMMA.16816.F32 R44, R64, R138.reuse, R44 ;  /* 0x0000008a402c723c */ /* 0x080fe2000000182c */
[----:B--2---:R-:W-:Y:S07]  /*99b0*/  LDSM.16.MT88.4 R76, [R230+0x1900] ;  /* 0x00190000e64c783b */ /* 0x004fee0000004200 */
[C---:B------:R-:W-:Y:S01]  /*99c0*/  HMMA.16816.F32 R48, R56.reuse, R138, R48 ;  /* 0x0000008a3830723c */ /* 0x040fe20000001830 */
[----:B------:R-:W2:Y:S07]  /*99d0*/  MUFU.EX2 R198, R81 ;  /* 0x0000005100c67308 */ /* 0x000eae0000000800 */
[-C--:B----4-:R-:W-:Y:S03]  /*99e0*/  HMMA.16816.F32 R116, R56, R60.reuse, R116 ;  /* 0x0000003c3874723c */ /* 0x090fe60000001874 */
[----:B------:R-:W4:Y:S05]  /*99f0*/  MUFU.EX2 R197, R82 ;  /* 0x0000005200c57308 */ /* 0x000f2a0000000800 */
[C---:B------:R-:W-:Y:S05]  /*9a00*/  HMMA.16816.F32 R120, R64.reuse, R60, R120 ;  /* 0x0000003c4078723c */ /* 0x040fea0000001878 */
[----:B------:R-:W-:Y:S02]  /*9a10*/  MUFU.EX2 R114, R114 ;  /* 0x0000007200727308 */ /* 0x000fe40000000800 */
[----:B---3--:R-:W-:Y:S01]  /*9a20*/  F2FP.PACK_AB R60, R175, R169 ;  /* 0x000000a9af3c723e */ /* 0x008fe200000000ff */
[-C--:B------:R-:W-:Y:S01]  /*9a30*/  HMMA.16816.F32 R52, R64, R62.reuse, R52 ;  /* 0x0000003e4034723c */ /* 0x080fe20000001834 */
[----:B------:R-:W3:Y:S03]  /*9a40*/  LDSM.16.MT88.4 R64, [R231+0x1900] ;  /* 0x00190000e740783b */ /* 0x000ee60000004200 */
[----:B------:R-:W-:Y:S03]  /*9a50*/  F2FP.PACK_AB R61, R174, R168 ;  /* 0x000000a8ae3d723e */ /* 0x000fe600000000ff */
[----:B------:R-:W-:Y:S01]  /*9a60*/  MUFU.EX2 R107, R107 ;  /* 0x0000006b006b7308 */ /* 0x000fe20000000800 */
[----:B------:R-:W-:Y:S07]  /*9a70*/  HMMA.16816.F32 R124, R56, R62, R124 ;  /* 0x0000003e387c723c */ /* 0x000fee000000187c */
[----:B------:R-:W-:Y:S02]  /*9a80*/  F2FP.PACK_AB R56, R171, R219 ;  /* 0x000000dbab38723e */ /* 0x000fe400000000ff */
[----:B------:R-:W-:Y:S01]  /*9a90*/  F2FP.PACK_AB R57, R215, R170 ;  /* 0x000000aad739723e */ /* 0x000fe200000000ff */
[----:B------:R-:W-:Y:S02]  /*9aa0*/  MUFU.EX2 R110, R110 ;  /* 0x0000006e006e7308 */ /* 0x000fe40000000800 */
[----:B------:R-:W-:Y:S02]  /*9ab0*/  F2FP.PACK_AB R58, R213, R212 ;  /* 0x000000d4d53a723e */ /* 0x000fe400000000ff */
[----:B------:R-:W-:Y:S02]  /*9ac0*/  F2FP.PACK_AB R59, R211, R210 ;  /* 0x000000d2d33b723e */ /* 0x000fe400000000ff */
[----:B------:R-:W-:Y:S02]  /*9ad0*/  F2FP.PACK_AB R62, R206, R173 ;  /* 0x000000adce3e723e */ /* 0x000fe400000000ff */
[----:B------:R-:W-:Y:S02]  /*9ae0*/  F2FP.PACK_AB R63, R179, R172 ;  /* 0x000000acb33f723e */ /* 0x000fe400000000ff */
[----:B------:R-:W-:Y:S01]  /*9af0*/  MUFU.EX2 R88, R88 ;  /* 0x0000005800587308 */ /* 0x000fe20000000800 */
[-C--:B-1----:R-:W-:Y:S08]  /*9b00*/  HMMA.16816.F32 R4, R56, R68.reuse, R4 ;  /* 0x000000443804723c */ /* 0x082ff00000001804 */
[C---:B------:R-:W-:Y:S01]  /*9b10*/  HMMA.16816.F32 R8, R60.reuse, R68, R8 ;  /* 0x000000443c08723c */ /* 0x040fe20000001808 */
[----:B------:R-:W-:Y:S07]  /*9b20*/  MUFU.EX2 R89, R89 ;  /* 0x0000005900597308 */ /* 0x000fee0000000800 */
[-C--:B------:R-:W-:Y:S03]  /*9b30*/  HMMA.16816.F32 R12, R60, R70.reuse, R12 ;  /* 0x000000463c0c723c */ /* 0x080fe6000000180c */
[----:B------:R-:W-:Y:S05]  /*9b40*/  MUFU.EX2 R90, R90 ;  /* 0x0000005a005a7308 */ /* 0x000fea0000000800 */
[C---:B------:R-:W-:Y:S01]  /*9b50*/  HMMA.16816.F32 R16, R56.reuse, R70, R16 ;  /* 0x000000463810723c */ /* 0x040fe20000001810 */
[----:B------:R-:W-:Y:S04]  /*9b60*/  LDSM.16.MT88.4 R68, [R231+0x2100] ;  /* 0x00210000e744783b */ /* 0x000fe80000004200 */
[----:B------:R-:W-:Y:S03]  /*9b70*/  MUFU.EX2 R91, R91 ;  /* 0x0000005b005b7308 */ /* 0x000fe60000000800 */
[-C--:B---3--:R-:W-:Y:S07]  /*9b80*/  HMMA.16816.F32 R20, R56, R64.reuse, R20 ;  /* 0x000000403814723c */ /* 0x088fee0000001814 */
[----:B------:R-:W-:Y:S01]  /*9b90*/  MUFU.EX2 R92, R92 ;  /* 0x0000005c005c7308 */ /* 0x000fe20000000800 */
[C---:B------:R-:W-:Y:S08]  /*9ba0*/  HMMA.16816.F32 R24, R60.reuse, R64, R24 ;  /* 0x000000403c18723c */ /* 0x040ff00000001818 */
[-C--:B------:R-:W-:Y:S01]  /*9bb0*/  HMMA.16816.F32 R28, R60, R66.reuse, R28 ;  /* 0x000000423c1c723c */ /* 0x080fe2000000181c */
[----:B------:R-:W-:Y:S07]  /*9bc0*/  MUFU.EX2 R93, R93 ;  /* 0x0000005d005d7308 */ /* 0x000fee0000000800 */
[C---:B------:R-:W-:Y:S01]  /*9bd0*/  HMMA.16816.F32 R32, R56.reuse, R66, R32 ;  /* 0x000000423820723c */ /* 0x040fe20000001820 */
[----:B------:R-:W1:Y:S02]  /*9be0*/  LDSM.16.MT88.4 R64, [R228+0x2100] ;  /* 0x00210000e440783b */ /* 0x000e640000004200 */
[----:B------:R-:W-:Y:S01]  /*9bf0*/  MUFU.EX2 R94, R94 ;  /* 0x0000005e005e7308 */ /* 0x000fe20000000800 */
[----:B------:R-:W-:Y:S01]  /*9c00*/  FFMA.FTZ R129, R129, R149, R204 ;  /* 0x0000009581817223 */ /* 0x000fe200000100cc */
[----:B------:R-:W-:Y:S03]  /*9c10*/  MOV R204, R187 ;  /* 0x000000bb00cc7202 */ /* 0x000fe60000000f00 */
[-C--:B------:R-:W-:Y:S01]  /*9c20*/  HMMA.16816.F32 R36, R56, R72.reuse, R36 ;  /* 0x000000483824723c */ /* 0x080fe20000001824 */
[----:B------:R-:W-:Y:S03]  /*9c30*/  LDSM.16.MT88.4 R148, [R228+0x3100] ;  /* 0x00310000e494783b */ /* 0x000fe60000004200 */
[----:B------:R-:W-:Y:S01]  /*9c40*/  FADD.FTZ R129, R209, R129 ;  /* 0x00000081d1817221 */ /* 0x000fe20000010000 */
[----:B------:R-:W-:Y:S03]  /*9c50*/  MUFU.EX2 R95, R95 ;  /* 0x0000005f005f7308 */ /* 0x000fe60000000800 */
[C---:B------:R-:W-:Y:S07]  /*9c60*/  HMMA.16816.F32 R40, R60.reuse, R72, R40 ;  /* 0x000000483c28723c */ /* 0x040fee0000001828 */
[----:B------:R-:W-:Y:S01]  /*9c70*/  MUFU.EX2 R103, R103 ;  /* 0x0000006700677308 */ /* 0x000fe20000000800 */
[-C--:B------:R-:W-:Y:S08]  /*9c80*/  HMMA.16816.F32 R44, R60, R74.reuse, R44 ;  /* 0x0000004a3c2c723c */ /* 0x080ff0000000182c */
[C---:B------:R-:W-:Y:S01]  /*9c90*/  HMMA.16816.F32 R48, R56.reuse, R74, R48 ;  /* 0x0000004a3830723c */ /* 0x040fe20000001830 */
[----:B------:R-:W3:Y:S01]  /*9ca0*/  LDSM.16.MT88.4 R72, [R229+0x2100] ;  /* 0x00210000e548783b */ /* 0x000ee20000004200 */
[----:B------:R-:W-:Y:S06]  /*9cb0*/  MUFU.EX2 R104, R104 ;  /* 0x0000006800687308 */ /* 0x000fec0000000800 */
[-C--:B------:R-:W-:Y:S04]  /*9cc0*/  HMMA.16816.F32 R116, R56, R76.reuse, R116 ;  /* 0x0000004c3874723c */ /* 0x080fe80000001874 */
[----:B------:R-:W-:Y:S04]  /*9cd0*/  MUFU.EX2 R105, R105 ;  /* 0x0000006900697308 */ /* 0x000fe80000000800 */
[C---:B------:R-:W-:Y:S06]  /*9ce0*/  HMMA.16816.F32 R120, R60.reuse, R76, R120 ;  /* 0x0000004c3c78723c */ /* 0x040fec0000001878 */
[----:B------:R-:W-:Y:S02]  /*9cf0*/  MUFU.EX2 R106, R106 ;  /* 0x0000006a006a7308 */ /* 0x000fe40000000800 */
[-C--:B------:R-:W-:Y:S07]  /*9d00*/  HMMA.16816.F32 R52, R60, R78.reuse, R52 ;  /* 0x0000004e3c34723c */ /* 0x080fee0000001834 */
[----:B------:R-:W-:Y:S01]  /*9d10*/  F2FP.PACK_AB R60, R195, R176 ;  /* 0x000000b0c33c723e */ /* 0x000fe200000000ff */
[----:B------:R-:W-:Y:S01]  /*9d20*/  HMMA.16816.F32 R124, R56, R78, R124 ;  /* 0x0000004e387c723c */ /* 0x000fe2000000187c */
[----:B------:R-:W3:Y:S01]  /*9d30*/  LDSM.16.MT88.4 R76, [R230+0x2100] ;  /* 0x00210000e64c783b */ /* 0x000ee20000004200 */
[----:B------:R-:W-:Y:S02]  /*9d40*/  MUFU.EX2 R108, R108 ;  /* 0x0000006c006c7308 */ /* 0x000fe40000000800 */
[----:B------:R-:W-:Y:S02]  /*9d50*/  F2FP.PACK_AB R61, R193, R194 ;  /* 0x000000c2c13d723e */ /* 0x000fe400000000ff */
[----:B------:R-:W-:Y:S02]  /*9d60*/  F2FP.PACK_AB R62, R191, R192 ;  /* 0x000000c0bf3e723e */ /* 0x000fe400000000ff */
[----:B------:R-:W-:Y:S04]  /*9d70*/  F2FP.PACK_AB R56, R202, R178 ;  /* 0x000000b2ca38723e */ /* 0x000fe800000000ff */
[----:B------:R-:W-:Y:S01]  /*9d80*/  F2FP.PACK_AB R57, R200, R177 ;  /* 0x000000b1c839723e */ /* 0x000fe200000000ff */
[----:B------:R-:W3:Y:S01]  /*9d90*/  MUFU.EX2 R134, R134 ;  /* 0x0000008600867308 */ /* 0x000ee20000000800 */
[----:B--2---:R-:W-:Y:S02]  /*9da0*/  F2FP.PACK_AB R58, R198, R199 ;  /* 0x000000c7c63a723e */ /* 0x004fe400000000ff */
[----:B----4-:R-:W-:Y:S02]  /*9db0*/  F2FP.PACK_AB R59, R196, R197 ;  /* 0x000000c5c43b723e */ /* 0x010fe400000000ff */
[----:B------:R-:W-:Y:S05]  /*9dc0*/  F2FP.PACK_AB R63, R83, R190 ;  /* 0x000000be533f723e */ /* 0x000fea00000000ff */
[-C--:B-1----:R-:W-:Y:S01]  /*9dd0*/  HMMA.16816.F32 R4, R56, R64.reuse, R4 ;  /* 0x000000403804723c */ /* 0x082fe20000001804 */
[----:B------:R-:W-:Y:S07]  /*9de0*/  MUFU.EX2 R84, R84 ;  /* 0x0000005400547308 */ /* 0x000fee0000000800 */
[C---:B------:R-:W-:Y:S03]  /*9df0*/  HMMA.16816.F32 R8, R60.reuse, R64, R8 ;  /* 0x000000403c08723c */ /* 0x040fe60000001808 */
[----:B------:R-:W1:Y:S01]  /*9e00*/  MUFU.EX2 R85, R85 ;  /* 0x0000005500557308 */ /* 0x000e620000000800 */
[----:B---3--:R-:W-:Y:S04]  /*9e10*/  F2FP.PACK_AB R186, R134, R108 ;  /* 0x0000006c86ba723e */ /* 0x008fe800000000ff */
[-C--:B------:R-:W-:Y:S05]  /*9e20*/  HMMA.16816.F32 R12, R60, R66.reuse, R12 ;  /* 0x000000423c0c723c */ /* 0x080fea000000180c */
[----:B------:R-:W-:Y:S03]  /*9e30*/  MUFU.EX2 R86, R86 ;  /* 0x0000005600567308 */ /* 0x000fe60000000800 */
[C---:B------:R-:W-:Y:S01]  /*9e40*/  HMMA.16816.F32 R16, R56.reuse, R66, R16 ;  /* 0x000000423810723c */ /* 0x040fe20000001810 */
[----:B------:R-:W2:Y:S06]  /*9e50*/  LDSM.16.MT88.4 R64, [R228+0x2900] ;  /* 0x00290000e440783b */ /* 0x000eac0000004200 */
[----:B------:R-:W3:Y:S01]  /*9e60*/  MUFU.EX2 R87, R87 ;  /* 0x0000005700577308 */ /* 0x000ee20000000800 */
[-C--:B------:R-:W-:Y:S08]  /*9e70*/  HMMA.16816.F32 R20, R56, R68.reuse, R20 ;  /* 0x000000443814723c */ /* 0x080ff00000001814 */
[C---:B------:R-:W-:Y:S01]  /*9e80*/  HMMA.16816.F32 R24, R60.reuse, R68, R24 ;  /* 0x000000443c18723c */ /* 0x040fe20000001818 */
[----:B------:R-:W-:Y:S07]  /*9e90*/  MUFU.EX2 R96, R96 ;  /* 0x0000006000607308 */ /* 0x000fee0000000800 */
[-C--:B------:R-:W-:Y:S03]  /*9ea0*/  HMMA.16816.F32 R28, R60, R70.reuse, R28 ;  /* 0x000000463c1c723c */ /* 0x080fe6000000181c */
[----:B------:R-:W4:Y:S05]  /*9eb0*/  MUFU.EX2 R97, R97 ;  /* 0x0000006100617308 */ /* 0x000f2a0000000800 */
[C---:B------:R-:W-:Y:S01]  /*9ec0*/  HMMA.16816.F32 R32, R56.reuse, R70, R32 ;  /* 0x000000463820723c */ /* 0x040fe20000001820 */
[----:B------:R-:W1:Y:S04]  /*9ed0*/  LDSM.16.MT88.4 R68, [R231+0x2900] ;  /* 0x00290000e744783b */ /* 0x000e680000004200 */
[----:B------:R-:W-:Y:S03]  /*9ee0*/  MUFU.EX2 R98, R98 ;  /* 0x0000006200627308 */ /* 0x000fe60000000800 */
[-C--:B------:R-:W-:Y:S07]  /*9ef0*/  HMMA.16816.F32 R36, R56, R72.reuse, R36 ;  /* 0x000000483824723c */ /* 0x080fee0000001824 */
[----:B------:R-:W1:Y:S01]  /*9f00*/  MUFU.EX2 R99, R99 ;  /* 0x0000006300637308 */ /* 0x000e620000000800 */
[C---:B------:R-:W-:Y:S08]  /*9f10*/  HMMA.16816.F32 R40, R60.reuse, R72, R40 ;  /* 0x000000483c28723c */ /* 0x040ff00000001828 */
[-C--:B------:R-:W-:Y:S01]  /*9f20*/  HMMA.16816.F32 R44, R60, R74.reuse, R44 ;  /* 0x0000004a3c2c723c */ /* 0x080fe2000000182c */
[----:B------:R-:W-:Y:S07]  /*9f30*/  MUFU.EX2 R100, R100 ;  /* 0x0000006400647308 */ /* 0x000fee0000000800 */
[C---:B------:R-:W-:Y:S01]  /*9f40*/  HMMA.16816.F32 R48, R56.reuse, R74, R48 ;  /* 0x0000004a3830723c */ /* 0x040fe20000001830 */
[----:B------:R-:W2:Y:S02]  /*9f50*/  LDSM.16.MT88.4 R72, [R229+0x2900] ;  /* 0x00290000e548783b */ /* 0x000ea40000004200 */
[----:B------:R-:W-:Y:S05]  /*9f60*/  MUFU.EX2 R101, R101 ;  /* 0x0000006500657308 */ /* 0x000fea0000000800 */
[-C--:B------:R-:W-:Y:S05]  /*9f70*/  HMMA.16816.F32 R116, R56, R76.reuse, R116 ;  /* 0x0000004c3874723c */ /* 0x080fea0000001874 */
[----:B------:R-:W-:Y:S03]  /*9f80*/  MUFU.EX2 R102, R102 ;  /* 0x0000006600667308 */ /* 0x000fe60000000800 */
[C---:B------:R-:W-:Y:S07]  /*9f90*/  HMMA.16816.F32 R120, R60.reuse, R76, R120 ;  /* 0x0000004c3c78723c */ /* 0x040fee0000001878 */
[----:B------:R-:W-:Y:S01]  /*9fa0*/  MUFU.EX2 R112, R112 ;  /* 0x0000007000707308 */ /* 0x000fe20000000800 */
[-C--:B------:R-:W-:Y:S07]  /*9fb0*/  HMMA.16816.F32 R52, R60, R78.reuse, R52 ;  /* 0x0000004e3c34723c */ /* 0x080fee0000001834 */
[----:B------:R-:W-:Y:S01]  /*9fc0*/  F2FP.PACK_AB R63, R95, R94 ;  /* 0x0000005e5f3f723e */ /* 0x000fe200000000ff */
[----:B------:R-:W-:Y:S01]  /*9fd0*/  HMMA.16816.F32 R124, R56, R78, R124 ;  /* 0x0000004e387c723c */ /* 0x000fe2000000187c */
[----:B------:R-:W2:Y:S01]  /*9fe0*/  LDSM.16.MT88.4 R76, [R230+0x2900] ;  /* 0x00290000e64c783b */ /* 0x000ea20000004200 */
[----:B------:R-:W-:Y:S02]  /*9ff0*/  MUFU.EX2 R188, R188 ;  /* 0x000000bc00bc7308 */ /* 0x000fe40000000800 */
[----:B------:R-:W-:Y:S02]  /*a000*/  FADD.FTZ R60, R221, R130 ;  /* 0x00000082dd3c7221 */ /* 0x000fe40000010000 */
[----:B------:R-:W-:Y:S01]  /*a010*/  FADD.FTZ R62, R218, R129 ;  /* 0x00000081da3e7221 */ /* 0x000fe20000010000 */
[----:B-1----:R-:W-:Y:S01]  /*a020*/  F2FP.PACK_AB R56, R85, R84 ;  /* 0x000000545538723e */ /* 0x002fe200000000ff */
[----:B------:R-:W-:Y:S01]  /*a030*/  FADD.FTZ R61, R217, R128 ;  /* 0x00000080d93d7221 */ /* 0x000fe20000010000 */
[----:B---3--:R-:W-:Y:S03]  /*a040*/  F2FP.PACK_AB R57, R87, R86 ;  /* 0x000000565739723e */ /* 0x008fe600000000ff */
[----:B----4-:R-:W-:Y:S01]  /*a050*/  F2FP.PACK_AB R58, R97, R96 ;  /* 0x00000060613a723e */ /* 0x010fe200000000ff */
[----:B------:R-:W-:Y:S01]  /*a060*/  FADD.FTZ R80, R220, R61 ;  /* 0x0000003ddc507221 */ /* 0x000fe20000010000 */
[----:B------:R-:W-:Y:S01]  /*a070*/  F2FP.PACK_AB R59, R99, R98 ;  /* 0x00000062633b723e */ /* 0x000fe200000000ff */
[----:B------:R-:W-:Y:S01]  /*a080*/  FADD.FTZ R82, R223, R60 ;  /* 0x0000003cdf527221 */ /* 0x000fe20000010000 */
[----:B------:R-:W-:Y:S01]  /*a090*/  F2FP.PACK_AB R60, R89, R88 ;  /* 0x00000058593c723e */ /* 0x000fe200000000ff */
[----:B------:R-:W-:Y:S01]  /*a0a0*/  FADD.FTZ R81, R225, R62 ;  /* 0x0000003ee1517221 */ /* 0x000fe20000010000 */
[----:B------:R-:W-:Y:S02]  /*a0b0*/  F2FP.PACK_AB R61, R91, R90 ;  /* 0x0000005a5b3d723e */ /* 0x000fe400000000ff */
[----:B------:R-:W-:Y:S01]  /*a0c0*/  F2FP.PACK_AB R62, R93, R92 ;  /* 0x0000005c5d3e723e */ /* 0x000fe200000000ff */
[-C--:B--2---:R-:W-:Y:S03]  /*a0d0*/  HMMA.16816.F32 R4, R56, R64.reuse, R4 ;  /* 0x000000403804723c */ /* 0x084fe60000001804 */
[----:B------:R-:W-:Y:S05]  /*a0e0*/  MOV R128, R131 ;  /* 0x0000008300807202 */ /* 0x000fea0000000f00 */
[C---:B------:R-:W-:Y:S01]  /*a0f0*/  HMMA.16816.F32 R8, R60.reuse, R64, R8 ;  /* 0x000000403c08723c */ /* 0x040fe20000001808 */
[----:B------:R1:W2:Y:S07]  /*a100*/  MUFU.EX2 R64, R3 ;  /* 0x0000000300407308 */ /* 0x0002ae0000000800 */
[-C--:B------:R-:W-:Y:S08]  /*a110*/  HMMA.16816.F32 R12, R60, R66.reuse, R12 ;  /* 0x000000423c0c723c */ /* 0x080ff0000000180c */
[C---:B------:R-:W-:Y:S08]  /*a120*/  HMMA.16816.F32 R16, R56.reuse, R66, R16 ;  /* 0x000000423810723c */ /* 0x040ff00000001810 */
[-C--:B------:R-:W-:Y:S04]  /*a130*/  HMMA.16816.F32 R20, R56, R68.reuse, R20 ;  /* 0x000000443814723c */ /* 0x080fe80000001814 */
[----:B-1----:R-:W-:Y:S01]  /*a140*/  FADD.FTZ R3, R142, R80 ;  /* 0x000000508e037221 */ /* 0x002fe20000010000 */
[----:B--2---:R-:W-:Y:S03]  /*a150*/  F2FP.PACK_AB R187, R64, R110 ;  /* 0x0000006e40bb723e */ /* 0x004fe600000000ff */
[C---:B------:R-:W-:Y:S04]  /*a160*/  HMMA.16816.F32 R24, R60.reuse, R68, R24 ;  /* 0x000000443c18723c */ /* 0x040fe80000001818 */
[----:B------:R-:W-:Y:S02]  /*a170*/  FADD.FTZ R3, R183, R3 ;  /* 0x00000003b7037221 */ /* 0x000fe40000010000 */
[----:B------:R-:W1:Y:S02]  /*a180*/  LDSM.16.MT88.4 R180, [R229+0x3100] ;  /* 0x00310000e5b4783b */ /* 0x000e640000004200 */
[-C--:B------:R-:W-:Y:S04]  /*a190*/  HMMA.16816.F32 R28, R60, R70.reuse, R28 ;  /* 0x000000463c1c723c */ /* 0x080fe8000000181c */
[----:B------:R-:W-:Y:S04]  /*a1a0*/  FADD.FTZ R3, R201, R3 ;  /* 0x00000003c9037221 */ /* 0x000fe80000010000 */
[C---:B------:R-:W-:Y:S08]  /*a1b0*/  HMMA.16816.F32 R32, R56.reuse, R70, R32 ;  /* 0x000000463820723c */ /* 0x040ff00000001820 */
[-C--:B------:R-:W-:Y:S08]  /*a1c0*/  HMMA.16816.F32 R36, R56, R72.reuse, R36 ;  /* 0x000000483824723c */ /* 0x080ff00000001824 */
[C---:B------:R-:W-:Y:S08]  /*a1d0*/  HMMA.16816.F32 R40, R60.reuse, R72, R40 ;  /* 0x000000483c28723c */ /* 0x040ff00000001828 */
[-C--:B------:R-:W-:Y:S08]  /*a1e0*/  HMMA.16816.F32 R44, R60, R74.reuse, R44 ;  /* 0x0000004a3c2c723c */ /* 0x080ff0000000182c */
[C---:B------:R-:W-:Y:S08]  /*a1f0*/  HMMA.16816.F32 R48, R56.reuse, R74, R48 ;  /* 0x0000004a3830723c */ /* 0x040ff00000001830 */
[-C--:B------:R-:W-:Y:S08]  /*a200*/  HMMA.16816.F32 R116, R56, R76.reuse, R116 ;  /* 0x0000004c3874723c */ /* 0x080ff00000001874 */
[C---:B------:R-:W-:Y:S08]  /*a210*/  HMMA.16816.F32 R120, R60.reuse, R76, R120 ;  /* 0x0000004c3c78723c */ /* 0x040ff00000001878 */
[-C--:B------:R-:W-:Y:S07]  /*a220*/  HMMA.16816.F32 R52, R60, R78.reuse, R52 ;  /* 0x0000004e3c34723c */ /* 0x080fee0000001834 */
[----:B------:R-:W-:Y:S01]  /*a230*/  FADD.FTZ R61, R140, R82 ;  /* 0x000000528c3d7221 */ /* 0x000fe20000010000 */
[----:B------:R-:W-:Y:S04]  /*a240*/  HMMA.16816.F32 R124, R56, R78, R124 ;  /* 0x0000004e387c723c */ /* 0x000fe8000000187c */
[----:B------:R-:W-:Y:S02]  /*a250*/  FADD.FTZ R60, R141, R81 ;  /* 0x000000518d3c7221 */ /* 0x000fe40000010000 */
[----:B------:R-:W-:Y:S01]  /*a260*/  FADD.FTZ R61, R185, R61 ;  /* 0x0000003db93d7221 */ /* 0x000fe20000010000 */
[----:B------:R-:W-:Y:S01]  /*a270*/  F2FP.PACK_AB R185, R107, R106 ;  /* 0x0000006a6bb9723e */ /* 0x000fe200000000ff */
[----:B------:R-:W-:Y:S01]  /*a280*/  FADD.FTZ R60, R184, R60 ;  /* 0x0000003cb83c7221 */ /* 0x000fe20000010000 */
[----:B------:R-:W-:Y:S03]  /*a290*/  F2FP.PACK_AB R184, R105, R104 ;  /* 0x0000006869b8723e */ /* 0x000fe600000000ff */
[----:B------:R-:W-:Y:S02]  /*a2a0*/  F2FP.PACK_AB R56, R101, R100 ;  /* 0x000000646538723e */ /* 0x000fe400000000ff */
[----:B------:R-:W-:Y:S02]  /*a2b0*/  F2FP.PACK_AB R57, R103, R102 ;  /* 0x000000666739723e */ /* 0x000fe400000000ff */
[----:B------:R-:W-:Y:S02]  /*a2c0*/  F2FP.PACK_AB R58, R188, R112 ;  /* 0x00000070bc3a723e */ /* 0x000fe400000000ff */
[----:B------:R-:W-:Y:S07]  /*a2d0*/  F2FP.PACK_AB R59, R189, R114 ;  /* 0x00000072bd3b723e */ /* 0x000fee00000000ff */
[-C--:B------:R-:W-:Y:S07]  /*a2e0*/  HMMA.16816.F32 R140, R56, R148.reuse, R4 ;  /* 0x00000094388c723c */ /* 0x080fee0000001804 */
        /* <DEDUP_REMOVED lines=60> */
[-C--:B--2---:R-:W-:Y:S03]  /*a6b0*/  HMMA.16816.F32 R116, R56, R4.reuse, R116 ;  /* 0x000000043874723c */ /* 0x084fe60000001874 */
        /* <DEDUP_REMOVED lines=40> */
[----:B------:R-:W-:Y:S01]  /*a940*/  MOV R134, R2 ;  /* 0x0000000200867202 */ /* 0x000fe20000000f00 */
[----:B------:R1:W-:Y:S01]  /*a950*/  STL [R1], R4 ;  /* 0x0000000401007387 */ /* 0x0003e20000100800 */
[----:B------:R-:W-:Y:S01]  /*a960*/  MOV R3, R132 ;  /* 0x0000008400037202 */ /* 0x000fe20000000f00 */
[----:B------:R-:W-:Y:S01]  /*a970*/  FADD.FTZ R251, R64, R0 ;  /* 0x0000000040fb7221 */ /* 0x000fe20000010000 */
[----:B------:R-:W-:Y:S01]  /*a980*/  MOV R0, R133 ;  /* 0x0000008500007202 */ /* 0x000fe20000000f00 */
[----:B-1---5:R-:W-:-:S05]  /*a990*/  @P2 BRA `(.L_x_801) ;  /* 0xffffc19000002947 */ /* 0x022fca000383ffff */
.L_x_800:
[----:B-1----:R-:W2:Y:S04]  /*a9a0*/  LDL.LU R4, [R1] ;  /* 0x0000000001047983 */ /* 0x002ea80000300800 */
[----:B------:R-:W1:Y:S04]  /*a9b0*/  SHFL.BFLY PT, R16, R250, 0x2, 0x1f ;  /* 0x0c401f00fa107f89 */ /* 0x000e6800000e0000 */
[----:B------:R-:W3:Y:S04]  /*a9c0*/  SHFL.BFLY PT, R10, R252, 0x2, 0x1f ;  /* 0x0c401f00fc0a7f89 */ /* 0x000ee800000e0000 */
[----:B------:R-:W4:Y:S04]  /*a9d0*/  SHFL.BFLY PT, R15, R251, 0x2, 0x1f ;  /* 0x0c401f00fb0f7f89 */ /* 0x000f2800000e0000 */
[----:B------:R-:W4:Y:S01]  /*a9e0*/  S2R R8, SR_TID.X ;  /* 0x0000000000087919 */ /* 0x000f220000002100 */
[----:B------:R-:W-:Y:S01]  /*a9f0*/  IMAD.MOV.U32 R57, RZ, RZ, c[0x0][0x4e8] ;  /* 0x00013a00ff397624 */ /* 0x000fe200078e00ff */
[----:B------:R-:W4:Y:S01]  /*aa00*/  S2UR UR7, SR_CTAID.Y ;  /* 0x00000000000779c3 */ /* 0x000f220000002600 */
[----:B------:R-:W-:Y:S01]  /*aa10*/  ULDC.64 UR4, c[0x0][0x490] ;  /* 0x0001240000047ab9 */ /* 0x000fe20000000a00 */
[----:B------:R-:W2:Y:S02]  /*aa20*/  LDL.LU R9, [R1+0x10] ;  /* 0x0000100001097983 */ /* 0x000ea40000300800 */
[----:B------:R-:W-:-:S02]  /*aa30*/  ISETP.NE.AND P0, PT, R57, 0x1, PT ;  /* 0x000000013900780c */ /* 0x000fc40003f05270 */
[----:B------:R-:W2:Y:S01]  /*aa40*/  LDL.LU R58, [R1+0x14] ;  /* 0x00001400013a7983 */ /* 0x000ea20000300800 */
[----:B-1----:R-:W-:-:S03]  /*aa50*/  FADD.FTZ R16, R16, R250 ;  /* 0x000000fa10107221 */ /* 0x002fc60000010000 */
[----:B------:R-:W2:Y:S01]  /*aa60*/  LDL.LU R59, [R1+0x8] ;  /* 0x00000800013b7983 */ /* 0x000ea20000300800 */
[----:B---3--:R-:W-:-:S03]  /*aa70*/  FADD.FTZ R10, R10, R252 ;  /* 0x000000fc0a0a7221 */ /* 0x008fc60000010000 */
[----:B------:R-:W1:Y:S01]  /*aa80*/  SHFL.BFLY PT, R5, R16, 0x1, 0x1f ;  /* 0x0c201f0010057f89 */ /* 0x000e6200000e0000 */
[----:B----4-:R-:W-:-:S03]  /*aa90*/  FADD.FTZ R15, R15, R251 ;  /* 0x000000fb0f0f7221 */ /* 0x010fc60000010000 */
[----:B------:R-:W3:Y:S01]  /*aaa0*/  SHFL.BFLY PT, R3, R10, 0x1, 0x1f ;  /* 0x0c201f000a037f89 */ /* 0x000ee200000e0000 */
[----:B------:R-:W-:-:S04]  /*aab0*/  SHF.R.S32.HI R54, RZ, 0x1f, R8 ;  /* 0x0000001fff367819 */ /* 0x000fc80000011408 */
[-C--:B------:R-:W-:Y:S01]  /*aac0*/  LEA.HI R22, R54, R8.reuse, RZ, 0x5 ;  /* 0x0000000836167211 */ /* 0x080fe200078f28ff */
[----:B-1----:R-:W-:Y:S01]  /*aad0*/  FADD.FTZ R16, R16, R5 ;  /* 0x0000000510107221 */ /* 0x002fe20000010000 */
[CC--:B------:R-:W-:Y:S02]  /*aae0*/  LEA.HI R5, R54.reuse, R8.reuse, RZ, 0x2 ;  /* 0x0000000836057211 */ /* 0x0c0fe400078f10ff */
[----:B------:R-:W-:Y:S01]  /*aaf0*/  LEA.HI R54, R54, R8, RZ, 0x3 ;  /* 0x0000000836367211 */ /* 0x000fe200078f18ff */
[----:B---3--:R-:W-:Y:S01]  /*ab00*/  FADD.FTZ R10, R10, R3 ;  /* 0x000000030a0a7221 */ /* 0x008fe20000010000 */
[----:B------:R-:W-:Y:S01]  /*ab10*/  FSETP.NE.FTZ.AND P4, PT, R16, RZ, PT ;  /* 0x000000ff1000720b */ /* 0x000fe20003f95000 */
[----:B------:R-:W-:Y:S01]  /*ab20*/  USHF.R.S32.HI UR6, URZ, 0x1f, UR7 ;  /* 0x0000001f3f067899 */ /* 0x000fe20008011407 */
[----:B------:R-:W-:Y:S02]  /*ab30*/  LOP3.LUT R7, R54, 0xfffffff8, RZ, 0xc0, !PT ;  /* 0xfffffff836077812 */ /* 0x000fe400078ec0ff */
[----:B------:R-:W-:-:S02]  /*ab40*/  FSETP.NE.FTZ.AND P2, PT, R10, RZ, PT ;  /* 0x000000ff0a00720b */ /* 0x000fc40003f55000 */
[----:B------:R-:W-:Y:S01]  /*ab50*/  LOP3.LUT R17, R5, 0xfffffffc, RZ, 0xc0, !PT ;  /* 0xfffffffc05117812 */ /* 0x000fe200078ec0ff */
[----:B------:R-:W-:Y:S01]  /*ab60*/  UIMAD UR8, UR6, UR4, URZ ;  /* 0x00000004060872a4 */ /* 0x000fe2000f8e023f */
[----:B------:R-:W-:Y:S02]  /*ab70*/  IMAD.IADD R55, R8, 0x1, -R7 ;  /* 0x0000000108377824 */ /* 0x000fe400078e0a07 */
[----:B------:R-:W-:Y:S01]  /*ab80*/  IADD3 R17, -R17, R8, RZ ;  /* 0x0000000811117210 */ /* 0x000fe20007ffe1ff */
        /* <DEDUP_REMOVED lines=10> */
[----:B------:R-:W-:-:S05]  /*ac30*/  MOV R7, UR11 ;  /* 0x0000000b00077c02 */ /* 0x000fca0008000f00 */
[----:B------:R-:W-:Y:S01]  /*ac40*/  IMAD.U32 R7, RZ, RZ, UR5 ;  /* 0x00000005ff077e24 */ /* 0x000fe2000f8e00ff */
[----:B------:R-:W1:Y:S04]  /*ac50*/  S2R R56, SR_CTAID.X ;  /* 0x0000000000387919 */ /* 0x000e680000002500 */
[----:B--2---:R-:W2:Y:S01]  /*ac60*/  SHFL.BFLY PT, R13, R4, 0x2, 0x1f ;  /* 0x0c401f00040d7f89 */ /* 0x004ea200000e0000 */
[----:B------:R-:W-:Y:S01]  /*ac70*/  @P0 IMAD.HI.U32 R3, R9, c[0x0][0x4ec], RZ ;  /* 0x00013b0009030a27 */ /* 0x000fe200078e00ff */
[----:B------:R-:W-:-:S03]  /*ac80*/  MOV R25, R9 ;  /* 0x0000000900197202 */ /* 0x000fc60000000f00 */
[----:B--2---:R-:W-:Y:S01]  /*ac90*/  FADD.FTZ R13, R13, R4 ;  /* 0x000000040d0d7221 */ /* 0x004fe20000010000 */
[----:B------:R-:W-:Y:S01]  /*aca0*/  @P0 SHF.R.U32.HI R25, RZ, c[0x0][0x4f0], R3 ;  /* 0x00013c00ff190a19 */ /* 0x000fe20000011603 */
[----:B------:R-:W2:Y:S04]  /*acb0*/  SHFL.BFLY PT, R4, R15, 0x1, 0x1f ;  /* 0x0c201f000f047f89 */ /* 0x000ea800000e0000 */
[----:B------:R-:W3:Y:S01]  /*acc0*/  SHFL.BFLY PT, R0, R13, 0x1, 0x1f ;  /* 0x0c201f000d007f89 */ /* 0x000ee200000e0000 */
[----:B------:R-:W-:-:S04]  /*acd0*/  IMAD.MOV R6, RZ, RZ, -R25 ;  /* 0x000000ffff067224 */ /* 0x000fc800078e0a19 */
[----:B------:R-:W-:Y:S02]  /*ace0*/  IMAD R49, R6, c[0x0][0x4e8], R9 ;  /* 0x00013a0006317a24 */ /* 0x000fe400078e0209 */
[----:B--2---:R-:W-:Y:S01]  /*acf0*/  FADD.FTZ R15, R15, R4 ;  /* 0x000000040f0f7221 */ /* 0x004fe20000010000 */
[----:B------:R-:W-:Y:S01]  /*ad00*/  LOP3.LUT R4, R22, 0xffffffe0, RZ, 0xc0, !PT ;  /* 0xffffffe016047812 */ /* 0x000fe200078ec0ff */
[----:B---3--:R-:W-:-:S04]  /*ad10*/  FADD.FTZ R13, R13, R0 ;  /* 0x000000000d0d7221 */ /* 0x008fc80000010000 */
[----:B------:R-:W-:Y:S02]  /*ad20*/  IMAD.IADD R3, R8, 0x1, -R4 ;  /* 0x0000000108037824 */ /* 0x000fe400078e0a04 */
[----:B------:R-:W-:Y:S01]  /*ad30*/  IMAD.MOV.U32 R0, RZ, RZ, RZ ;  /* 0x000000ffff007224 */ /* 0x000fe200078e00ff */
[----:B------:R-:W-:Y:S01]  /*ad40*/  FSETP.NE.FTZ.AND P3, PT, R13, RZ, PT ;  /* 0x000000ff0d00720b */ /* 0x000fe20003f75000 */
[----:B------:R-:W-:Y:S01]  /*ad50*/  IMAD.MOV.U32 R4, RZ, RZ, RZ ;  /* 0x000000ffff047224 */ /* 0x000fe200078e00ff */
[----:B------:R-:W-:Y:S02]  /*ad60*/  LOP3.LUT P6, RZ, R3, 0x3, RZ, 0xc0, !PT ;  /* 0x0000000303ff7812 */ /* 0x000fe400078cc0ff */
[----:B------:R-:W-:Y:S01]  /*ad70*/  MOV R3, RZ ;  /* 0x000000ff00037202 */ /* 0x000fe20000000f00 */
[----:B------:R-:W2:Y:S01]  /*ad80*/  @P4 MUFU.RCP R0, R16 ;  /* 0x0000001000004308 */ /* 0x000ea20000001000 */
[----:B------:R-:W-:-:S07]  /*ad90*/  FSETP.NE.FTZ.AND P1, PT, R15, RZ, PT ;  /* 0x000000ff0f00720b */ /* 0x000fce0003f35000 */
[----:B------:R-:W3:Y:S01]  /*ada0*/  @P2 MUFU.RCP R3, R10 ;  /* 0x0000000a00032308 */ /* 0x000ee20000001000 */
[----:B------:R-:W-:-:S07]  /*adb0*/  SHF.R.S32.HI R8, RZ, 0x2, R5 ;  /* 0x00000002ff087819 */ /* 0x000fce0000011405 */
[----:B------:R-:W4:Y:S01]  /*adc0*/  @P3 MUFU.RCP R4, R13 ;  /* 0x0000000d00043308 */ /* 0x000f220000001000 */
[C---:B--2---:R-:W-:Y:S02]  /*add0*/  FMUL.FTZ R141, R0.reuse, R141 ;  /* 0x0000008d008d7220 */ /* 0x044fe40000410000 */
        /* <DEDUP_REMOVED lines=33> */
[----:B------:R-:W2:Y:S03]  /*aff0*/  @P1 MUFU.RCP R0, R15 ;  /* 0x0000000f00001308 */ /* 0x000ea60000001000 */
[----:B------:R-:W-:Y:S01]  /*b000*/  LEA.HI R3, R3, R8, RZ, 0x3 ;  /* 0x0000000803037211 */ /* 0x000fe200078f18ff */
[----:B------:R-:W-:-:S04]  /*b010*/  IMAD.U32 R6, RZ, RZ, UR10 ;  /* 0x0000000aff067e24 */ /* 0x000fc8000f8e00ff */
[----:B------:R-:W3:Y:S01]  /*b020*/  @P1 MUFU.LG2 R15, R15 ;  /* 0x0000000f000f1308 */ /* 0x000ee20000000c00 */
[----:B------:R-:W-:Y:S01]  /*b030*/  LOP3.LUT R3, R3, 0xfffffff8, RZ, 0xc0, !PT ;  /* 0xfffffff803037812 */ /* 0x000fe200078ec0ff */
[C---:B----4-:R-:W-:Y:S02]  /*b040*/  FMUL.FTZ R143, R4.reuse, R143 ;  /* 0x0000008f048f7220 */ /* 0x050fe40000410000 */
        /* <DEDUP_REMOVED lines=20> */
[----:B------:R-:W4:Y:S01]  /*b190*/  @P3 MUFU.LG2 R13, R13 ;  /* 0x0000000d000d3308 */ /* 0x000f220000000c00 */
[C---:B--2---:R-:W-:Y:S01]  /*b1a0*/  FMUL.FTZ R139, R0.reuse, R139 ;  /* 0x0000008b008b7220 */ /* 0x044fe20000410000 */
        /* <DEDUP_REMOVED lines=17> */
[----:B------:R-:W2:Y:S01]  /*b2c0*/  @P2 MUFU.LG2 R10, R10 ;  /* 0x0000000a000a2308 */ /* 0x000ea20000000c00 */
[----:B------:R-:W-:Y:S02]  /*b2d0*/  @P2 IMAD.MOV.U32 R0, RZ, RZ, 0x3f317218 ;  /* 0x3f317218ff002424 */ /* 0x000fe400078e00ff */
[----:B------:R-:W-:Y:S02]  /*b2e0*/  IMAD.U32 R5, RZ, RZ, UR15 ;  /* 0x0000000fff057e24 */ /* 0x000fe4000f8e00ff */
[----:B------:R-:W-:Y:S02]  /*b2f0*/  @P4 FMUL.FTZ R14, R4, c[0x0][0x2d0] ;  /* 0x0000b400040e4a20 */ /* 0x000fe40000410000 */
[----:B------:R-:W-:Y:S02]  /*b300*/  @P3 FMUL.FTZ R5, R3, c[0x0][0x2d0] ;  /* 0x0000b40003053a20 */ /* 0x000fe40000410000 */
[----:B---3--:R-:W-:-:S02]  /*b310*/  @P1 FMUL.FTZ R4, R15, 0.69314718246459960938 ;  /* 0x3f3172180f041820 */ /* 0x008fc40000410000 */
[----:B------:R-:W-:Y:S01]  /*b320*/  @P2 FMUL.FTZ R3, R0, c[0x0][0x2d0] ;  /* 0x0000b40000032a20 */ /* 0x000fe20000410000 */
[----:B------:R-:W3:Y:S01]  /*b330*/  S2R R15, SR_CTAID.Z ;  /* 0x00000000000f7919 */ /* 0x000ee20000002700 */
[----:B------:R-:W-:-:S04]  /*b340*/  @P1 FMUL.FTZ R0, R11, c[0x0][0x2d0] ;  /* 0x0000b4000b001a20 */ /* 0x000fc80000410000 */
[----:B------:R-:W-:Y:S01]  /*b350*/  @P1 FFMA.FTZ R53, R0, R2, R4 ;  /* 0x0000000200351223 */ /* 0x000fe20000010004 */
[----:B------:R-:W-:Y:S01]  /*b360*/  SHF.R.S32.HI R0, RZ, 0x5, R22 ;  /* 0x00000005ff007819 */ /* 0x000fe20000011416 */
[----:B----4-:R-:W-:-:S03]  /*b370*/  @P3 FMUL.FTZ R13, R13, 0.69314718246459960938 ;  /* 0x3f3172180d0d3820 */ /* 0x010fc60000410000 */
[----:B------:R-:W-:Y:S01]  /*b380*/  SHF.R.S32.HI R2, RZ, 0x1f, R0 ;  /* 0x0000001fff027819 */ /* 0x000fe20000011400 */
[----:B--2---:R-:W-:Y:S02]  /*b390*/  @P2 FMUL.FTZ R10, R10, 0.69314718246459960938 ;  /* 0x3f3172180a0a2820 */ /* 0x004fe40000410000 */
[----:B------:R-:W-:Y:S01]  /*b3a0*/  @P3 FFMA.FTZ R51, R5, R132, R13 ;  /* 0x0000008405333223 */ /* 0x000fe2000001000d */
[----:B------:R-:W-:Y:S02]  /*b3b0*/  LEA.HI R2, R2, R0, RZ, 0x2 ;  /* 0x0000000002027211 */ /* 0x000fe400078f10ff */
[----:B------:R-:W-:Y:S01]  /*b3c0*/  LEA.HI R5, R17, R17, RZ, 0x1 ;  /* 0x0000001111057211 */ /* 0x000fe200078f08ff */
[----:B------:R-:W-:Y:S01]  /*b3d0*/  @P2 FFMA.FTZ R50, R3, R131, R10 ;  /* 0x0000008303322223 */ /* 0x000fe2000001000a */
[----:B------:R-:W-:Y:S02]  /*b3e0*/  LOP3.LUT R3, R2, 0xffffffc, RZ, 0xc0, !PT ;  /* 0x0ffffffc02037812 */ /* 0x000fe400078ec0ff */
[----:B------:R-:W-:-:S03]  /*b3f0*/  LOP3.LUT R2, R5, 0x1ffffffe, RZ, 0xc0, !PT ;  /* 0x1ffffffe05027812 */ /* 0x000fc600078ec0ff */
[----:B------:R-:W-:Y:S01]  /*b400*/  IMAD.IADD R13, R0, 0x1, -R3 ;  /* 0x00000001000d7824 */ /* 0x000fe200078e0a03 */
[----:B------:R-:W-:Y:S01]  /*b410*/  IADD3 R11, R17, -R2, RZ ;  /* 0x80000002110b7210 */ /* 0x000fe20007ffe0ff */
[----:B---3--:R-:W-:Y:S01]  /*b420*/  IMAD.WIDE.U32 R2, R15, c[0x0][0x3f0], R6 ;  /* 0x0000fc000f027a25 */ /* 0x008fe200078e0006 */
[----:B------:R-:W-:Y:S02]  /*b430*/  SHF.R.S32.HI R7, RZ, 0x2, R58 ;  /* 0x00000002ff077819 */ /* 0x000fe4000001143a */
[----:B------:R-:W2:Y:S01]  /*b440*/  LDL R58, [R1+0xc] ;  /* 0x00000c00013a7983 */ /* 0x000ea20000100800 */
[----:B------:R-:W3:Y:S01]  /*b450*/  @P4 MUFU.LG2 R16, R16 ;  /* 0x0000001000104308 */ /* 0x000ee20000000c00 */
[----:B------:R-:W-:Y:S01]  /*b460*/  IMAD.MOV.U32 R52, RZ, RZ, -0x800000 ;  /* 0xff800000ff347424 */ /* 0x000fe200078e00ff */
[----:B------:R-:W-:Y:S02]  /*b470*/  SHF.R.S32.HI R4, RZ, 0x1f, R15 ;  /* 0x0000001fff047819 */ /* 0x000fe4000001140f */
[----:B------:R-:W-:-:S03]  /*b480*/  LOP3.LUT R6, R12, 0x1, RZ, 0xc0, !PT ;  /* 0x000000010c067812 */ /* 0x000fc600078ec0ff */
[----:B------:R-:W-:Y:S02]  /*b490*/  IMAD R48, R4, c[0x0][0x498], RZ ;  /* 0x0001260004307a24 */ /* 0x000fe400078e02ff */
[----:B---3--:R-:W-:-:S04]  /*b4a0*/  @P4 FMUL.FTZ R16, R16, 0.69314718246459960938 ;  /* 0x3f31721810104820 */ /* 0x008fc80000410000 */
[----:B------:R-:W-:Y:S02]  /*b4b0*/  @P4 FFMA.FTZ R52, R14, R133, R16 ;  /* 0x000000850e344223 */ /* 0x000fe40000010010 */
[----:B------:R-:W-:Y:S02]  /*b4c0*/  IMAD R14, R0, 0x200, R17 ;  /* 0x00000200000e7824 */ /* 0x000fe400078e0211 */
[----:B------:R-:W-:Y:S02]  /*b4d0*/  IMAD.SHL.U32 R0, R5, 0x20, RZ ;  /* 0x0000002005007824 */ /* 0x000fe400078e00ff */
[----:B------:R-:W-:Y:S02]  /*b4e0*/  IMAD R10, R4, c[0x0][0x3f0], RZ ;  /* 0x0000fc00040a7a24 */ /* 0x000fe400078e02ff */
[----:B------:R-:W-:Y:S01]  /*b4f0*/  IMAD.SHL.U32 R4, R12, 0x40, RZ ;  /* 0x000000400c047824 */ /* 0x000fe200078e00ff */
[----:B------:R-:W-:Y:S02]  /*b500*/  LOP3.LUT R5, R0, 0xffffffc0, RZ, 0xc0, !PT ;  /* 0xffffffc000057812 */ /* 0x000fe400078ec0ff */
[----:B------:R-:W-:-:S02]  /*b510*/  R2P PR, R12, 0x6 ;  /* 0x000000060c007804 */ /* 0x000fc40000000000 */
        /* <DEDUP_REMOVED lines=8> */
[----:B-1----:R-:W-:Y:S01]  /*b5a0*/  IMAD R0, R56, 0x80, R0 ;  /* 0x0000008038007824 */ /* 0x002fe200078e0200 */
        /* <DEDUP_REMOVED lines=38> */
[----:B------:R-:W-:Y:S01]  /*b810*/  BAR.SYNC.DEFER_BLOCKING 0x1, 0x80 ;  /* 0x0042000000007b1d */ /* 0x000fe20000010000 */
[----:B------:R-:W-:Y:S01]  /*b820*/  IMAD.MOV.U32 R16, RZ, RZ, 0x20 ;  /* 0x00000020ff107424 */ /* 0x000fe200078e00ff */
[----:B------:R-:W-:Y:S01]  /*b830*/  F2FP.PACK_AB R19, R143, R19 ;  /* 0x000000138f13723e */ /* 0x000fe200000000ff */
[----:B------:R-:W-:Y:S01]  /*b840*/  IMAD.WIDE.U32 R2, R49, c[0x0][0x3d8], R2 ;  /* 0x0000f60031027a25 */ /* 0x000fe200078e0002 */
[----:B------:R-:W-:Y:S02]  /*b850*/  F2FP.PACK_AB R21, R149, R21 ;  /* 0x000000159515723e */ /* 0x000fe400000000ff */
[----:B------:R-:W-:-:S02]  /*b860*/  IADD3 R6, R0, R15, RZ ;  /* 0x0000000f00067210 */ /* 0x000fc40007ffe0ff */
[----:B------:R-:W-:Y:S02]  /*b870*/  F2FP.PACK_AB R20, R151, R20 ;  /* 0x000000149714723e */ /* 0x000fe400000000ff */
[----:B------:R-:W-:Y:S02]  /*b880*/  IADD3.X R9, R7, R17, R48, P0, !PT ;  /* 0x0000001107097210 */ /* 0x000fe400007fe430 */
[----:B------:R-:W-:Y:S02]  /*b890*/  F2FP.PACK_AB R23, R137, R23 ;  /* 0x000000178917723e */ /* 0x000fe400000000ff */
[----:B------:R-:W-:Y:S02]  /*b8a0*/  F2FP.PACK_AB R24, R139, R24 ;  /* 0x000000188b18723e */ /* 0x000fe400000000ff */
[----:B------:R-:W-:Y:S02]  /*b8b0*/  SHF.R.S32.HI R7, RZ, 0x1f, R4 ;  /* 0x0000001fff077819 */ /* 0x000fe40000011404 */
[----:B------:R-:W-:-:S02]  /*b8c0*/  F2FP.PACK_AB R26, R145, R26 ;  /* 0x0000001a911a723e */ /* 0x000fc400000000ff */
[----:B------:R-:W-:Y:S02]  /*b8d0*/  F2FP.PACK_AB R27, R147, R27 ;  /* 0x0000001b931b723e */ /* 0x000fe400000000ff */
[----:B------:R-:W-:Y:S01]  /*b8e0*/  SEL R16, R16, 0xffffffe0, !P1 ;  /* 0xffffffe010107807 */ /* 0x000fe20004800000 */
[----:B------:R-:W-:Y:S01]  /*b8f0*/  STS [R0+0x80], R18 ;  /* 0x0000801200007388 */ /* 0x000fe20000000800 */
[----:B------:R-:W-:-:S03]  /*b900*/  IADD3 R3, R3, R11, RZ ;  /* 0x0000000b03037210 */ /* 0x000fc60007ffe0ff */
[----:B------:R-:W-:Y:S01]  /*b910*/  STS [R0+0x480], R19 ;  /* 0x0004801300007388 */ /* 0x000fe20000000800 */
[----:B------:R-:W-:-:S03]  /*b920*/  IMAD R7, R7, c[0x0][0x488], RZ ;  /* 0x0001220007077a24 */ /* 0x000fc600078e02ff */
        /* <DEDUP_REMOVED lines=149> */
.L_x_804:
        /* <DEDUP_REMOVED lines=16> */
.L_x_1607:


//--------------------- .text._ZN7cutlass13device_kernelIN5flash19enable_sm80_to_sm89INS1_16FlashAttnFwdSm80INS1_25CollectiveMainloopFwdSm80ILi4ELi1ELb0EN4cute5tupleIJNS5_1CILi128EEENS7_ILi112EEENS7_ILi64EEEEEELi64ENS_6half_tEfNS_4arch4Sm80ELb0ELb0ELb0ELb1ELb1ELb0ELb1ELb0EEENS1_21CollectiveEpilogueFwdINS6_IJS8_SA_S9_EEENS6_IJNS7_ILi1EEESI_SI_EEESC_SE_Li128ELb1ELb1ELb0ELb0EEENS1_19SingleTileSchedulerILb1ELb0ELb1ELi128EEEEEEEEEvNT_6ParamsE --------------------------
	.section	.text._ZN7cutlass13device_kernelIN5flash19enable_sm80_to_sm89INS1_16FlashAttnFwdSm80INS1_25CollectiveMainloopFwdSm80ILi4ELi1ELb0EN4cute5tupleIJNS5_1CILi128EEENS7_ILi112EEENS7_ILi64EEEEEELi64ENS_6half_tEfNS_4arch4Sm80ELb0ELb0ELb0ELb1ELb1ELb0ELb1ELb0EEENS1_21CollectiveEpilogueFwdINS6_IJS8_SA_S9_EEENS6_IJNS7_ILi1EEESI_SI_EEESC_SE_Li128ELb1ELb1ELb0ELb0EEENS1_19SingleTileSchedulerILb1ELb0ELb1ELi128EEEEEEEEEvNT_6ParamsE,"ax",@progbits
	.sectioninfo	@"SHI_REGISTERS=255"
	.align	128
.text._ZN7cutlass13device_kernelIN5flash19enable_sm80_to_sm89INS1_16FlashAttnFwdSm80INS1_25CollectiveMainloopFwdSm80ILi4ELi1ELb0EN4cute5tupleIJNS5_1CILi128EEENS7_ILi112EEENS7_ILi64EEEEEELi64ENS_6half_tEfNS_4arch4Sm80ELb0ELb0ELb0ELb1ELb1ELb0ELb1ELb0EEENS1_21CollectiveEpilogueFwdINS6_IJS8_SA_S9_EEENS6_IJNS7_ILi1EEESI_SI_EEESC_SE_Li128ELb1ELb1ELb0ELb0EEENS1_19SingleTileSchedulerILb1ELb0ELb1ELi128EEEEEEEEEvNT_6ParamsE:
        .type           _ZN7cutlass13device_kernelIN5flash19enable_sm80_to_sm89INS1_16FlashAttnFwdSm80INS1_25CollectiveMainloopFwdSm80ILi4ELi1ELb0EN4cute5tupleIJNS5_1CILi128EEENS7_ILi112EEENS7_ILi64EEEEEELi64ENS_6half_tEfNS_4arch4Sm80ELb0ELb0ELb0ELb1ELb1ELb0ELb1ELb0EEENS1_21CollectiveEpilogueFwdINS6_IJS8_SA_S9_EEENS6_IJNS7_ILi1EEESI_SI_EEESC_SE_Li128ELb1ELb1ELb0ELb0EEENS1_19SingleTileSchedulerILb1ELb0ELb1ELi128EEEEEEEEEvNT_6ParamsE,@function
        .size           _ZN7cutlass13device_kernelIN5flash19enable_sm80_to_sm89INS1_16FlashAttnFwdSm80INS1_25CollectiveMainloopFwdSm80ILi4ELi1ELb0EN4cute5tupleIJNS5_1CILi128EEENS7_ILi112EEENS7_ILi64EEEEEELi64ENS_6half_tEfNS_4arch4Sm80ELb0ELb0ELb0ELb1ELb1ELb0ELb1ELb0EEENS1_21CollectiveEpilogueFwdINS6_IJS8_SA_S9_EEENS6_IJNS7_ILi1EEESI_SI_EEESC_SE_Li128ELb1ELb1ELb0ELb0EEENS1_19SingleTileSchedulerILb1ELb0ELb1ELi128EEEEEEEEEvNT_6ParamsE,(.L_x_1608 - _ZN7cutlass13device_kernelIN5flash19enable_sm80_to_sm89INS1_16FlashAttnFwdSm80INS1_25CollectiveMainloopFwdSm80ILi4ELi1ELb0EN4cute5tupleIJNS5_1CILi128EEENS7_ILi112EEENS7_ILi64EEEEEELi64ENS_6half_tEfNS_4arch4Sm80ELb0ELb0ELb0ELb1ELb1ELb0ELb1ELb0EEENS1_21CollectiveEpilogueFwdINS6_IJS8_SA_S9_EEENS6_IJNS7_ILi1EEESI_SI_EEESC_SE_Li128ELb1ELb1ELb0ELb0EEENS1_19SingleTileSchedulerILb1ELb0ELb1ELi128EEEEEEEEEvNT_6ParamsE)
        .other          _ZN7cutlass13device_kernelIN5flash19enable_sm80_to_sm89INS1_16FlashAttnFwdSm80INS1_25CollectiveMainloopFwdSm80ILi4ELi1ELb0EN4cute5tupleIJNS5_1CILi128EEENS7_ILi112EEENS7_ILi64EEEEEELi64ENS_6half_tEfNS_4arch4Sm80ELb0ELb0ELb0ELb1ELb1ELb0ELb1ELb0EEENS1_21CollectiveEpilogueFwdINS6_IJS8_SA_S9_EEENS6_IJNS7_ILi1EEESI_SI_EEESC_SE_Li128ELb1ELb1ELb0ELb0EEENS1_19SingleTileSchedulerILb1ELb0ELb1ELi128EEEEEEEEEvNT_6ParamsE,@"STO_CUDA_ENTRY STV_DEFAULT"
_ZN7cutlass13device_kernelIN5flash19enable_sm80_to_sm89INS1_16FlashAttnFwdSm80INS1_25CollectiveMainloopFwdSm80ILi4ELi1ELb0EN4cute5tupleIJNS5_1CILi128EEENS7_ILi112EEENS7_ILi64EEEEEELi64ENS_6half_tEfNS_4arch4Sm80ELb0ELb0ELb0ELb1ELb1ELb0ELb1ELb0EEENS1_21CollectiveEpilogueFwdINS6_IJS8_SA_S9_EEENS6_IJNS7_ILi1EEESI_SI_EEESC_SE_Li128ELb1ELb1ELb0ELb0EEENS1_19SingleTileSchedulerILb1ELb0ELb1ELi128EEEEEEEEEvNT_6ParamsE:
        /* <DEDUP_REMOVED lines=21> */
.L_x_806:
        /* <DEDUP_REMOVED lines=13> */
.L_x_808:
[----:B------:R-:W-:Y:S02]  /*0220*/  ULDC UR6, c[0x0][0x54c] ;  /* 0x0001530000067ab9 */ /* 0x000fe40000000800 */
.L_x_807:
[----:B------:R-:W-:Y:S02]  /*0230*/  ULDC UR4, c[0x0][0x548] ;  /* 0x0001520000047ab9 */ /* 0x000fe40000000800 */
[----:B------:R-:W-:-:S02]  /*0240*/  USHF.L.U32 UR5, UR5, 0x7, URZ ;  /* 0x0000000705057899 */ /* 0x000fc4000800063f */
[----:B------:R-:W-:-:S04]  /*0250*/  UIMAD UR4, UR6, UR4, URZ ;  /* 0x00000004060472a4 */ /* 0x000fc8000f8e023f */
[----:B------:R-:W-:-:S04]  /*0260*/  UISETP.GE.AND UP0, UPT, UR5, UR4, UPT ;  /* 0x000000040500728c */ /* 0x000fc8000bf06270 */
[----:B------:R-:W-:Y:S01]  /*0270*/  USEL UR11, UR11, 0xffffffff, !UP0 ;  /* 0xffffffff0b0b7887 */ /* 0x000fe2000c000000 */
[----:B------:R-:W-:Y:S05]  /*0280*/  BRA `(.L_x_809) ;  /* 0x000001b000007947 */ /* 0x000fea0003800000 */
.L_x_805:
        /* <DEDUP_REMOVED lines=8> */
.L_x_810:
        /* <DEDUP_REMOVED lines=13> */
.L_x_812:
[----:B------:R-:W-:Y:S02]  /*03e0*/  ULDC UR6, c[0x0][0x54c] ;  /* 0x0001530000067ab9 */ /* 0x000fe40000000800 */
.L_x_811:
[----:B------:R-:W-:Y:S02]  /*03f0*/  ULDC UR4, c[0x0][0x548] ;  /* 0x0001520000047ab9 */ /* 0x000fe40000000800 */
[----:B------:R-:W-:-:S02]  /*0400*/  USHF.L.U32 UR5, UR5, 0x7, URZ ;  /* 0x0000000705057899 */ /* 0x000fc4000800063f */
[----:B------:R-:W-:-:S04]  /*0410*/  UIMAD UR4, UR6, UR4, URZ ;  /* 0x00000004060472a4 */ /* 0x000fc8000f8e023f */
[----:B------:R-:W-:-:S04]  /*0420*/  UISETP.GE.AND UP0, UPT, UR5, UR4, UPT ;  /* 0x000000040500728c */ /* 0x000fc8000bf06270 */
[----:B------:R-:W-:-:S06]  /*0430*/  USEL UR11, UR11, 0xffffffff, !UP0 ;  /* 0xffffffff0b0b7887 */ /* 0x000fcc000c000000 */
.L_x_809:
        /* <DEDUP_REMOVED lines=44> */
.L_x_813:
        /* <DEDUP_REMOVED lines=10> */
.L_x_814:
        /* <DEDUP_REMOVED lines=12> */
.L_x_815:
        /* <DEDUP_REMOVED lines=151> */
.L_x_818:
[----:B--2---:R-:W-:Y:S05]  /*11d0*/  BSYNC B0 ;  /* 0x0000000000007941 */ /* 0x004fea0003800000 */
.L_x_817:
        /* <DEDUP_REMOVED lines=11> */
.L_x_820:
[----:B------:R-:W-:Y:S05]  /*1290*/  BSYNC B0 ;  /* 0x0000000000007941 */ /* 0x000fea0003800000 */
.L_x_819:
        /* <DEDUP_REMOVED lines=11> */
.L_x_822:
[----:B------:R-:W-:Y:S05]  /*1350*/  BSYNC B0 ;  /* 0x0000000000007941 */ /* 0x000fea0003800000 */
.L_x_821:
        /* <DEDUP_REMOVED lines=11> */
.L_x_824:
[----:B------:R-:W-:Y:S05]  /*1410*/  BSYNC B0 ;  /* 0x0000000000007941 */ /* 0x000fea0003800000 */
.L_x_823:
        /* <DEDUP_REMOVED lines=11> */
.L_x_826:
[----:B------:R-:W-:Y:S05]  /*14d0*/  BSYNC B0 ;  /* 0x0000000000007941 */ /* 0x000fea0003800000 */
.L_x_825:
        /* <DEDUP_REMOVED lines=11> */
.L_x_828:
[----:B------:R-:W-:Y:S05]  /*1590*/  BSYNC B0 ;  /* 0x0000000000007941 */ /* 0x000fea0003800000 */
.L_x_827:
        /* <DEDUP_REMOVED lines=11> */
.L_x_830:
[----:B------:R-:W-:Y:S05]  /*1650*/  BSYNC B0 ;  /* 0x0000000000007941 */ /* 0x000fea0003800000 */
.L_x_829:
[----:B-12---:R-:W1:Y:S01]  /*1660*/  SHFL.IDX PT, R9, R9, 0x7, 0x181f ;  /* 0x00f81f0009097f89 */ /* 0x006e6200000e0000 */
[----:B------:R-:W-:Y:S01]  /*1670*/  UMOV UR14, 0x70 ;  /* 0x00000070000e7882 */ /* 0x000fe20000000000 */
[----:B----4-:R-:W-:Y:S01]  /*1680*/  IMAD.MOV.U32 R0, RZ, RZ, c[0x0][0x2b8] ;  /* 0x0000ae00ff007624 */ /* 0x010fe200078e00ff */
[----:B------:R-:W-:Y:S01]  /*1690*/  UIMAD UR14, UR6, UR14, -0x70 ;  /* 0xffffff90060e74a4 */ /* 0x000fe2000f8e020e */
[----:B------:R2:W4:Y:S01]  /*16a0*/  SHFL.IDX PT, R11, R5, 0x7, 0x181f ;  /* 0x00f81f00050b7f89 */ /* 0x00052200000e0000 */
[----:B------:R-:W-:Y:S01]  /*16b0*/  IMAD.SHL.U32 R248, R10, 0x2, RZ ;  /* 0x000000020af87824 */ /* 0x000fe200078e00ff */
[----:B------:R-:W-:Y:S01]  /*16c0*/  USHF.R.S32.HI UR15, URZ, 0x1f, UR18 ;  /* 0x0000001f3f0f7899 */ /* 0x000fe20008011412 */
[----:B------:R-:W-:Y:S01]  /*16d0*/  ISETP.NE.AND P5, PT, R0, 0x1, PT ;  /* 0x000000010000780c */ /* 0x000fe20003fa5270 */
[----:B------:R-:W-:Y:S01]  /*16e0*/  ULDC.64 UR4, c[0x0][0x2b0] ;  /* 0x0000ac0000047ab9 */ /* 0x000fe20000000a00 */
[----:B------:R-:W-:Y:S01]  /*16f0*/  IADD3 R0, R225, UR14, RZ ;  /* 0x0000000ee1007c10 */ /* 0x000fe2000fffe0ff */
[----:B------:R-:W-:Y:S01]  /*1700*/  UIMAD UR15, UR15, UR4, URZ ;  /* 0x000000040f0f72a4 */ /* 0x000fe2000f8e023f */
[----:B------:R-:W-:Y:S01]  /*1710*/  IMAD.MOV.U32 R247, RZ, RZ, RZ ;  /* 0x000000fffff77224 */ /* 0x000fe200078e00ff */
[----:B------:R-:W-:Y:S01]  /*1720*/  UIMAD.WIDE.U32 UR16, UR18, UR4, URZ ;  /* 0x00000004121072a5 */ /* 0x000fe2000f8e003f */
[C---:B------:R-:W-:Y:S01]  /*1730*/  ISETP.GE.AND P4, PT, R0.reuse, UR7, PT ;  /* 0x0000000700007c0c */ /* 0x040fe2000bf86270 */
[----:B------:R-:W-:Y:S01]  /*1740*/  UIMAD UR15, UR18, UR5, UR15 ;  /* 0x00000005120f72a4 */ /* 0x000fe2000f8e020f */
[----:B------:R-:W-:-:S02]  /*1750*/  IADD3 R2, R0, UR10, RZ ;  /* 0x0000000a00027c10 */ /* 0x000fc4000fffe0ff */
[----:B------:R-:W-:Y:S01]  /*1760*/  ISETP.GT.OR P4, PT, R225, 0x6f, P4 ;  /* 0x0000006fe100780c */ /* 0x000fe20002784670 */
[----:B------:R-:W-:Y:S02]  /*1770*/  UIADD3 UR15, UR17, UR15, URZ ;  /* 0x0000000f110f7290 */ /* 0x000fe4000fffe03f */
[----:B------:R-:W-:Y:S01]  /*1780*/  IMAD.MOV.U32 R0, RZ, RZ, R2 ;  /* 0x000000ffff007224 */ /* 0x000fe200078e0002 */
        /* <DEDUP_REMOVED lines=16> */
[----:B------:R-:W-:Y:S01]  /*1890*/  IMAD.MOV R0, RZ, RZ, -R0 ;  /* 0x000000ffff007224 */ /* 0x000fe200078e0a00 */
[----:B------:R-:W-:Y:S01]  /*18a0*/  UIMAD UR18, UR8, UR4, URZ ;  /* 0x00000004081272a4 */ /* 0x000fe2000f8e023f */
[----:B------:R-:W-:Y:S01]  /*18b0*/  IMAD.U32 R10, RZ, RZ, UR9 ;  /* 0x00000009ff0a7e24 */ /* 0x000fe2000f8e00ff */
[----:B------:R-:W-:Y:S01]  /*18c0*/  UIMAD.WIDE.U32 UR20, UR9, UR4, URZ ;  /* 0x00000004091472a5 */ /* 0x000fe2000f8e003f */
[----:B------:R-:W-:Y:S01]  /*18d0*/  IMAD R249, R0, c[0x0][0x2b8], R2 ;  /* 0x0000ae0000f97a24 */ /* 0x000fe200078e0202 */
[----:B------:R-:W-:Y:S01]  /*18e0*/  UIMAD UR5, UR9, UR5, UR18 ;  /* 0x00000005090572a4 */ /* 0x000fe2000f8e0212 */
[C---:B------:R-:W-:Y:S01]  /*18f0*/  ISETP.GE.AND P6, PT, R24.reuse, c[0x0][0x1d4], PT ;  /* 0x0000750018007a0c */ /* 0x040fe20003fc6270 */
[----:B------:R-:W-:Y:S01]  /*1900*/  UIADD3 UR18, UR6, -0x1, URZ ;  /* 0xffffffff06127890 */ /* 0x000fe2000fffe03f */
[----:B------:R-:W-:Y:S01]  /*1910*/  IMAD R5, R249, c[0x0][0x1e0], RZ ;  /* 0x00007800f9057a24 */ /* 0x000fe200078e02ff */
[----:B------:R-:W-:Y:S01]  /*1920*/  SHF.R.S32.HI R25, RZ, 0x1f, R249 ;  /* 0x0000001fff197819 */ /* 0x000fe200000114f9 */
[----:B------:R-:W-:Y:S01]  /*1930*/  UIADD3 UR19, UR21, UR5, URZ ;  /* 0x0000000515137290 */ /* 0x000fe2000fffe03f */
[----:B------:R-:W-:Y:S01]  /*1940*/  LEA.HI R138, R21, R224, RZ, 0x5 ;  /* 0x000000e0158a7211 */ /* 0x000fe200078f28ff */
[----:B------:R-:W-:Y:S01]  /*1950*/  UIMAD UR18, UR18, -0x70, UR7 ;  /* 0xffffff90121278a4 */ /* 0x000fe2000f8e0207 */
[----:B------:R-:W-:Y:S01]  /*1960*/  IMAD.SHL.U32 R246, R24, 0x2, RZ ;  /* 0x0000000218f67824 */ /* 0x000fe200078e00ff */
[----:B------:R-:W-:Y:S01]  /*1970*/  ULDC.64 UR4, c[0x0][0x210] ;  /* 0x0000840000047ab9 */ /* 0x000fe20000000a00 */
[----:B------:R-:W-:Y:S01]  /*1980*/  IMAD R0, R25, c[0x0][0x1e0], RZ ;  /* 0x0000780019007a24 */ /* 0x000fe200078e02ff */
[----:B------:R-:W-:Y:S01]  /*1990*/  UIMAD UR8, UR8, UR4, URZ ;  /* 0x00000004080872a4 */ /* 0x000fe2000f8e023f */
[----:B------:R-:W-:Y:S01]  /*19a0*/  IADD3 R250, R248, 0x100, RZ ;  /* 0x00000100f8fa7810 */ /* 0x000fe20007ffe0ff */
[----:B------:R-:W-:Y:S01]  /*19b0*/  UIMAD.WIDE.U32 UR22, UR9, UR4, URZ ;  /* 0x00000004091672a5 */ /* 0x000fe2000f8e003f */
[----:B------:R-:W-:Y:S01]  /*19c0*/  IMAD R0, R249, c[0x0][0x1e4], R0 ;  /* 0x00007900f9007a24 */ /* 0x000fe200078e0200 */
[----:B------:R-:W-:Y:S01]  /*19d0*/  IADD3 R27, -R16, UR18, RZ ;  /* 0x00000012101b7c10 */ /* 0x000fe2000fffe1ff */
[----:B------:R-:W-:-:S02]  /*19e0*/  UIMAD UR5, UR9, UR5, UR8 ;  /* 0x00000005090572a4 */ /* 0x000fc4000f8e0208 */
[----:B------:R-:W-:Y:S01]  /*19f0*/  UISETP.GE.AND UP0, UPT, UR7, 0x71, UPT ;  /* 0x000000710700788c */ /* 0x000fe2000bf06270 */
[----:B--2---:R-:W-:Y:S01]  /*1a00*/  IMAD.WIDE.U32 R6, R249, c[0x0][0x1e0], RZ ;  /* 0x00007800f9067a25 */ /* 0x004fe200078e00ff */
[C---:B------:R-:W-:Y:S01]  /*1a10*/  ISETP.GE.AND P1, PT, R27.reuse, 0x1, PT ;  /* 0x000000011b00780c */ /* 0x040fe20003f26270 */
[----:B------:R-:W-:Y:S01]  /*1a20*/  UIADD3 UR5, UR23, UR5, URZ ;  /* 0x0000000517057290 */ /* 0x000fe2000fffe03f */
[----:B------:R-:W-:Y:S01]  /*1a30*/  ISETP.GE.AND P3, PT, R27, 0x11, PT ;  /* 0x000000111b00780c */ /* 0x000fe20003f66270 */
[----:B------:R-:W-:Y:S01]  /*1a40*/  IMAD.IADD R7, R7, 0x1, R0 ;  /* 0x0000000107077824 */ /* 0x000fe200078e0200 */
[----:B------:R-:W-:Y:S02]  /*1a50*/  ISETP.GE.AND P2, PT, R27, 0x21, PT ;  /* 0x000000211b00780c */ /* 0x000fe40003f46270 */
        /* <DEDUP_REMOVED lines=21> */
[----:B------:R-:W2:Y:S04]  /*1bb0*/  SHFL.IDX PT, R10, R2, 0x4, 0x181f ;  /* 0x00981f00020a7f89 */ /* 0x000ea800000e0000 */
[----:B------:R1:W-:Y:S01]  /*1bc0*/  @P1 LDGSTS.E.BYPASS.LTC128B.128 [R248+0x3900], [R6.64], !P6 ;  /* 0x0390000006f81fae */ /* 0x0003e2000f101d4c */
[----:B------:R-:W-:-:S03]  /*1bd0*/  ISETP.GE.AND P1, PT, R27, 0x31, PT ;  /* 0x000000311b00780c */ /* 0x000fc60003f26270 */
[----:B------:R-:W-:Y:S04]  /*1be0*/  SHFL.IDX PT, R15, R5, 0x6, 0x181f ;  /* 0x00d81f00050f7f89 */ /* 0x000fe800000e0000 */
[----:B------:R-:W2:Y:S04]  /*1bf0*/  SHFL.IDX PT, R2, R2, 0x5, 0x181f ;  /* 0x00b81f0002027f89 */ /* 0x000ea800000e0000 */
[----:B------:R-:W2:Y:S04]  /*1c00*/  SHFL.IDX PT, R5, R0, 0x4, 0x181f ;  /* 0x00981f0000057f89 */ /* 0x000ea800000e0000 */
[----:B------:R-:W-:Y:S01]  /*1c10*/  SHFL.IDX PT, R13, R0, 0x6, 0x181f ;  /* 0x00d81f00000d7f89 */ /* 0x000fe200000e0000 */
[----:B-1----:R-:W-:-:S02]  /*1c20*/  @P3 LEA R6, P4, R24, R8, 0x1 ;  /* 0x0000000818063211 */ /* 0x002fc400078808ff */
[C---:B---3--:R-:W-:Y:S02]  /*1c30*/  @P2 LEA R8, P0, R24.reuse, R9, 0x1 ;  /* 0x0000000918082211 */ /* 0x048fe400078008ff */
[C-C-:B----4-:R-:W-:Y:S02]  /*1c40*/  @P3 LEA.HI.X R7, R24.reuse, R12, R245.reuse, 0x1, P4 ;  /* 0x0000000c18073211 */ /* 0x150fe400020f0cf5 */
[----:B------:R1:W3:Y:S01]  /*1c50*/  SHFL.IDX PT, R12, R0, 0x5, 0x181f ;  /* 0x00b81f00000c7f89 */ /* 0x0002e200000e0000 */
[----:B-----5:R-:W-:Y:S02]  /*1c60*/  @P2 LEA.HI.X R9, R24, R17, R245, 0x1, P0 ;  /* 0x0000001118092211 */ /* 0x020fe400000f0cf5 */
[C---:B------:R-:W-:Y:S01]  /*1c70*/  ISETP.GE.AND P4, PT, R27.reuse, 0x41, PT ;  /* 0x000000411b00780c */ /* 0x040fe20003f86270 */
[----:B------:R4:W-:Y:S01]  /*1c80*/  @P3 LDGSTS.E.BYPASS.LTC128B.128 [R248+0x4100], [R6.64], !P6 ;  /* 0x0410000006f83fae */ /* 0x0009e2000f101d4c */
[C---:B------:R-:W-:Y:S02]  /*1c90*/  ISETP.GE.AND P3, PT, R27.reuse, 0x51, PT ;  /* 0x000000511b00780c */ /* 0x040fe40003f66270 */
[----:B------:R-:W-:Y:S01]  /*1ca0*/  SHF.R.S32.HI R17, RZ, 0x4, R20 ;  /* 0x00000004ff117819 */ /* 0x000fe20000011414 */
[----:B------:R5:W-:Y:S01]  /*1cb0*/  @P2 LDGSTS.E.BYPASS.LTC128B.128 [R248+0x4900], [R8.64], !P6 ;  /* 0x0490000008f82fae */ /* 0x000be2000f101d4c */
[----:B------:R-:W-:-:S02]  /*1cc0*/  ISETP.GE.AND P2, PT, R27, 0x61, PT ;  /* 0x000000611b00780c */ /* 0x000fc40003f46270 */
[----:B-1----:R-:W-:-:S04]  /*1cd0*/  LEA.HI R0, R20, R17, RZ, 0x1 ;  /* 0x0000001114007211 */ /* 0x002fc800078f08ff */
[----:B------:R-:W-:Y:S02]  /*1ce0*/  LOP3.LUT R0, R0, 0xfffffffe, RZ, 0xc0, !PT ;  /* 0xfffffffe00007812 */ /* 0x000fe400078ec0ff */
[----:B----4-:R-:W-:-:S04]  /*1cf0*/  @P1 LEA R6, P0, R24, R11, 0x1 ;  /* 0x0000000b18061211 */ /* 0x010fc800078008ff */
[C---:B------:R-:W-:Y:S02]  /*1d00*/  @P1 LEA.HI.X R7, R24.reuse, R14, R245, 0x1, P0 ;  /* 0x0000000e18071211 */ /* 0x040fe400000f0cf5 */
[----:B--2---:R-:W-:-:S03]  /*1d10*/  @P4 LEA R10, P0, R24, R10, 0x1 ;  /* 0x0000000a180a4211 */ /* 0x004fc600078008ff */
[----:B------:R1:W-:Y:S01]  /*1d20*/  @P1 LDGSTS.E.BYPASS.LTC128B.128 [R248+0x5100], [R6.64], !P6 ;  /* 0x0510000006f81fae */ /* 0x0003e2000f101d4c */
[----:B-----5:R-:W-:Y:S01]  /*1d30*/  @P3 LEA R8, P1, R24, R2, 0x1 ;  /* 0x0000000218083211 */ /* 0x020fe200078208ff */
[----:B------:R-:W-:Y:S01]  /*1d40*/  IMAD.SHL.U32 R2, R18, 0x40, RZ ;  /* 0x0000004012027824 */ /* 0x000fe200078e00ff */
[C-C-:B------:R-:W-:Y:S02]  /*1d50*/  @P4 LEA.HI.X R11, R24.reuse, R5, R245.reuse, 0x1, P0 ;  /* 0x00000005180b4211 */ /* 0x140fe400000f0cf5 */
[----:B---3--:R-:W-:Y:S01]  /*1d60*/  @P3 LEA.HI.X R9, R24, R12, R245, 0x1, P1 ;  /* 0x0000000c18093211 */ /* 0x008fe200008f0cf5 */
[----:B------:R-:W-:Y:S01]  /*1d70*/  IMAD.IADD R12, R17, 0x1, -R0 ;  /* 0x00000001110c7824 */ /* 0x000fe200078e0a00 */
[----:B------:R-:W-:Y:S01]  /*1d80*/  LOP3.LUT R2, R2, 0x1c0, RZ, 0xc0, !PT ;  /* 0x000001c002027812 */ /* 0x000fe200078ec0ff */
[----:B------:R2:W-:Y:S01]  /*1d90*/  @P4 LDGSTS.E.BYPASS.LTC128B.128 [R248+0x5900], [R10.64], !P6 ;  /* 0x059000000af84fae */ /* 0x0005e2000f101d4c */
[----:B------:R-:W-:Y:S02]  /*1da0*/  IMAD.SHL.U32 R0, R26, 0x40, RZ ;  /* 0x000000401a007824 */ /* 0x000fe400078e00ff */
[----:B------:R-:W-:Y:S01]  /*1db0*/  IMAD.SHL.U32 R5, R12, 0x8, RZ ;  /* 0x000000080c057824 */ /* 0x000fe200078e00ff */
[----:B------:R3:W-:Y:S02]  /*1dc0*/  @P3 LDGSTS.E.BYPASS.LTC128B.128 [R248+0x6100], [R8.64], !P6 ;  /* 0x0610000008f83fae */ /* 0x0007e4000f101d4c */
[----:B------:R-:W-:-:S02]  /*1dd0*/  LOP3.LUT R0, R0, 0x1c0, RZ, 0xc0, !PT ;  /* 0x000001c000007812 */ /* 0x000fc400078ec0ff */
[----:B-1----:R-:W-:-:S04]  /*1de0*/  @P2 LEA R6, P0, R24, R15, 0x1 ;  /* 0x0000000f18062211 */ /* 0x002fc800078008ff */
[--C-:B------:R-:W-:Y:S02]  /*1df0*/  @P2 LEA.HI.X R7, R24, R13, R245.reuse, 0x1, P0 ;  /* 0x0000000d18072211 */ /* 0x100fe400000f0cf5 */
[----:B------:R-:W-:Y:S02]  /*1e00*/  LOP3.LUT P0, RZ, R26, 0x2, RZ, 0xc0, !PT ;  /* 0x000000021aff7812 */ /* 0x000fe4000780c0ff */
[C---:B------:R-:W-:Y:S01]  /*1e10*/  SHF.L.U64.HI R245, R24.reuse, 0x1, R245 ;  /* 0x0000000118f57819 */ /* 0x040fe200000102f5 */
[----:B------:R1:W-:Y:S01]  /*1e20*/  @P2 LDGSTS.E.BYPASS.LTC128B.128 [R248+0x6900], [R6.64], !P6 ;  /* 0x0690000006f82fae */ /* 0x0003e2000f101d4c */
[----:B------:R-:W-:Y:S01]  /*1e30*/  ISETP.GE.AND P2, PT, R24, c[0x0][0x1d4], PT ;  /* 0x0000750018007a0c */ /* 0x000fe20003f46270 */
[----:B---3--:R-:W-:Y:S02]  /*1e40*/  IMAD.SHL.U32 R8, R16, 0x8, RZ ;  /* 0x0000000810087824 */ /* 0x008fe400078e00ff */
[----:B------:R-:W0:Y:S01]  /*1e50*/  LDGDEPBAR ;  /* 0x00000000000079af */ /* 0x000e220000000000 */
[----:B------:R-:W-:-:S02]  /*1e60*/  ISETP.LT.OR P4, PT, R27, 0x1, P2 ;  /* 0x000000011b00780c */ /* 0x000fc40001781670 */
[----:B------:R-:W-:Y:S02]  /*1e70*/  ISETP.LT.OR P1, PT, R27, 0x11, P2 ;  /* 0x000000111b00780c */ /* 0x000fe40001721670 */
[----:B------:R-:W-:Y:S02]  /*1e80*/  LOP3.LUT R8, R0, 0x8, R8, 0xf8, !PT ;  /* 0x0000000800087812 */ /* 0x000fe400078ef808 */
[----:B-1----:R-:W-:Y:S01]  /*1e90*/  SHF.R.U32.HI R6, RZ, 0x3, R0 ;  /* 0x00000003ff067819 */ /* 0x002fe20000011600 */
[----:B------:R-:W-:-:S04]  /*1ea0*/  DEPBAR.LE SB0, 0x1 ;  /* 0x000080400000791a */ /* 0x000fc80000000000 */
[----:B------:R-:W-:-:S04]  /*1eb0*/  DEPBAR.LE SB0, 0x0 ;  /* 0x000080000000791a */ /* 0x000fc80000000000 */
[----:B------:R-:W-:Y:S01]  /*1ec0*/  LOP3.LUT R7, R2, 0x8, R5, 0xf8, !PT ;  /* 0x0000000802077812 */ /* 0x000fe200078ef805 */
[----:B------:R-:W-:Y:S01]  /*1ed0*/  IMAD.SHL.U32 R5, R19, 0x40, RZ ;  /* 0x0000004013057824 */ /* 0x000fe200078e00ff */
[----:B------:R-:W-:Y:S01]  /*1ee0*/  SHF.R.U32.HI R2, RZ, 0x3, R2 ;  /* 0x00000003ff027819 */ /* 0x000fe20000011602 */
[----:B------:R-:W-:Y:S01]  /*1ef0*/  IMAD.SHL.U32 R0, R138, 0x20, RZ ;  /* 0x000000208a007824 */ /* 0x000fe200078e00ff */
[----:B------:R-:W-:Y:S02]  /*1f00*/  LOP3.LUT R6, R8, R6, RZ, 0x3c, !PT ;  /* 0x0000000608067212 */ /* 0x000fe400078e3cff */
[----:B------:R-:W-:Y:S02]  /*1f10*/  LOP3.LUT R137, R7, R2, RZ, 0x3c, !PT ;  /* 0x0000000207897212 */ /* 0x000fe400078e3cff */
[----:B------:R-:W-:Y:S02]  /*1f20*/  LOP3.LUT R136, R5, 0xfffffe00, RZ, 0xc0, !PT ;  /* 0xfffffe0005887812 */ /* 0x000fe400078ec0ff */
[----:B------:R-:W-:Y:S01]  /*1f30*/  LOP3.LUT R2, R0, 0x7ffffc00, RZ, 0xc0, !PT ;  /* 0x7ffffc0000027812 */ /* 0x000fe200078ec0ff */
[----:B------:R-:W-:-:S02]  /*1f40*/  IMAD R0, R12, 0x200, R6 ;  /* 0x000002000c007824 */ /* 0x000fc400078e0206 */
[----:B------:R-:W-:Y:S01]  /*1f50*/  IMAD.WIDE.U32 R6, R249, c[0x0][0x208], RZ ;  /* 0x00008200f9067a25 */ /* 0x000fe200078e00ff */
[----:B------:R-:W-:-:S03]  /*1f60*/  IADD3 R2, R137, R136, R2 ;  /* 0x0000008889027210 */ /* 0x000fc60007ffe002 */
[----:B------:R-:W-:Y:S01]  /*1f70*/  IMAD.SHL.U32 R139, R0, 0x2, RZ ;  /* 0x00000002008b7824 */ /* 0x000fe200078e00ff */
[----:B------:R-:W-:Y:S01]  /*1f80*/  BAR.SYNC.DEFER_BLOCKING 0x0 ;  /* 0x0000000000007b1d */ /* 0x000fe20000010000 */
[----:B------:R-:W-:Y:S02]  /*1f90*/  IMAD.SHL.U32 R234, R2, 0x2, RZ ;  /* 0x0000000202ea7824 */ /* 0x000fe400078e00ff */
[----:B------:R-:W-:Y:S01]  /*1fa0*/  IMAD R2, R56, c[0x0][0x218], RZ ;  /* 0x0000860038027a24 */ /* 0x000fe200078e02ff */
[----:B------:R-:W-:Y:S01]  /*1fb0*/  IADD3 R0, R139, 0x3900, RZ ;  /* 0x000039008b007810 */ /* 0x000fe20007ffe0ff */
        /* <DEDUP_REMOVED lines=8> */
[C---:B------:R-:W-:Y:S01]  /*2040*/  IADD3 R243, R238.reuse, 0x1000, RZ ;  /* 0x00001000eef37810 */ /* 0x040fe20007ffe0ff */
[----:B------:R-:W-:Y:S01]  /*2050*/  IMAD R236, R3, 0x2, R235 ;  /* 0x0000000203ec7824 */ /* 0x000fe200078e02eb */
[C---:B------:R-:W-:Y:S01]  /*2060*/  IADD3 R242, R238.reuse, 0x1800, RZ ;  /* 0x00001800eef27810 */ /* 0x040fe20007ffe0ff */
[----:B------:R-:W-:Y:S01]  /*2070*/  IMAD.IADD R7, R7, 0x1, R0 ;  /* 0x0000000107077824 */ /* 0x000fe200078e0200 */
[C---:B------:R-:W-:Y:S02]  /*2080*/  IADD3 R241, R238.reuse, 0x2000, RZ ;  /* 0x00002000eef17810 */ /* 0x040fe40007ffe0ff */
[C---:B------:R-:W-:Y:S01]  /*2090*/  IADD3 R240, R238.reuse, 0x2800, RZ ;  /* 0x00002800eef07810 */ /* 0x040fe20007ffe0ff */
[----:B------:R-:W-:Y:S01]  /*20a0*/  IMAD.WIDE.U32 R6, R247, c[0x0][0x218], R6 ;  /* 0x00008600f7067a25 */ /* 0x000fe200078e0006 */
[----:B------:R-:W-:Y:S01]  /*20b0*/  IADD3 R239, R238, 0x3000, RZ ;  /* 0x00003000eeef7810 */ /* 0x000fe20007ffe0ff */
[----:B--2---:R-:W-:Y:S03]  /*20c0*/  LDSM.16.M88.4 R8, [R234+0x9100] ;  /* 0x00910000ea08783b */ /* 0x004fe60000000200 */
[----:B------:R-:W-:Y:S01]  /*20d0*/  IADD3 R0, P0, R6, UR22, RZ ;  /* 0x0000001606007c10 */ /* 0x000fe2000ff1e0ff */
[----:B------:R-:W1:Y:S03]  /*20e0*/  LDSM.16.M88.4 R32, [R139+0x3900] ;  /* 0x003900008b20783b */ /* 0x000e660000000200 */
[----:B------:R-:W-:Y:S01]  /*20f0*/  IADD3.X R6, R7, UR5, R2, P0, !PT ;  /* 0x0000000507067c10 */ /* 0x000fe200087fe402 */
[----:B------:R-:W2:Y:S01]  /*2100*/  LDSM.16.M88.4 R28, [R139+0x4100] ;  /* 0x004100008b1c783b */ /* 0x000ea20000000200 */
[----:B------:R-:W-:-:S03]  /*2110*/  LEA R2, P0, R0, c[0x0][0x1f8], 0x1 ;  /* 0x00007e0000027a11 */ /* 0x000fc600078008ff */
[----:B------:R-:W3:Y:S01]  /*2120*/  LDSM.16.M88.4 R20, [R139+0x4900] ;  /* 0x004900008b14783b */ /* 0x000ee20000000200 */
[----:B------:R-:W-:-:S03]  /*2130*/  LEA.HI.X R0, R0, c[0x0][0x1fc], R6, 0x1, P0 ;  /* 0x00007f0000007a11 */ /* 0x000fc600000f0c06 */
[----:B------:R-:W4:Y:S04]  /*2140*/  LDSM.16.M88.4 R16, [R139+0x5100] ;  /* 0x005100008b10783b */ /* 0x000f280000000200 */
[----:B------:R-:W5:Y:S04]  /*2150*/  LDSM.16.M88.4 R36, [R139+0x5900] ;  /* 0x005900008b24783b */ /* 0x000f680000000200 */
[----:B------:R-:W4:Y:S04]  /*2160*/  LDSM.16.M88.4 R40, [R139+0x6100] ;  /* 0x006100008b28783b */ /* 0x000f280000000200 */
[----:B------:R-:W4:Y:S04]  /*2170*/  LDSM.16.M88.4 R44, [R139+0x6900] ;  /* 0x006900008b2c783b */ /* 0x000f280000000200 */
[----:B------:R-:W5:Y:S04]  /*2180*/  LDSM.16.M88.4 R12, [R234+0x7100] ;  /* 0x00710000ea0c783b */ /* 0x000f680000000200 */
[----:B------:R-:W3:Y:S04]  /*2190*/  SHFL.IDX PT, R5, R2, RZ, 0x181f ;  /* 0x00181fff02057589 */ /* 0x000ee800000e0000 */
[----:B------:R-:W-:Y:S01]  /*21a0*/  SHFL.IDX PT, R6, R2, 0x1, 0x181f ;  /* 0x00381f0002067f89 */ /* 0x000fe200000e0000 */
[C---:B-1----:R-:W-:Y:S03]  /*21b0*/  HMMA.16816.F32 R52, R8.reuse, R32, RZ ;  /* 0x000000200834723c */ /* 0x042fe600000018ff */
[----:B------:R-:W-:Y:S04]  /*21c0*/  SHFL.IDX PT, R7, R2, 0x2, 0x181f ;  /* 0x00581f0002077f89 */ /* 0x000fe800000e0000 */
[----:B------:R-:W-:Y:S01]  /*21d0*/  SHFL.IDX PT, R25, R0, 0x4, 0x181f ;  /* 0x00981f0000197f89 */ /* 0x000fe200000e0000 */
[C---:B--2---:R-:W-:Y:S03]  /*21e0*/  HMMA.16816.F32 R60, R8.reuse, R28, RZ ;  /* 0x0000001c083c723c */ /* 0x044fe600000018ff */
[----:B------:R-:W-:Y:S04]  /*21f0*/  LDSM.16.M88.4 R76, [R238+0x1000] ;  /* 0x00100000ee4c783b */ /* 0x000fe80000000200 */
[----:B------:R-:W-:Y:S01]  /*2200*/  LDSM.16.M88.4 R48, [R238+0x1800] ;  /* 0x00180000ee30783b */ /* 0x000fe20000000200 */
[C---:B---3--:R-:W-:Y:S03]  /*2210*/  HMMA.16816.F32 R64, R8.reuse, R20, RZ ;  /* 0x000000140840723c */ /* 0x048fe600000018ff */
[----:B------:R-:W-:Y:S04]  /*2220*/  LDSM.16.M88.4 R80, [R238+0x800] ;  /* 0x00080000ee50783b */ /* 0x000fe80000000200 */
[----:B------:R-:W-:Y:S01]  /*2230*/  LDSM.16.M88.4 R84, [R238] ;  /* 0x00000000ee54783b */ /* 0x000fe20000000200 */
[C---:B----4-:R-:W-:Y:S08]  /*2240*/  HMMA.16816.F32 R68, R8.reuse, R16, RZ ;  /* 0x000000100844723c */ /* 0x050ff000000018ff */
[C---:B-----5:R-:W-:Y:S08]  /*2250*/  HMMA.16816.F32 R96, R8.reuse, R36, RZ ;  /* 0x000000240860723c */ /* 0x060ff000000018ff */
        /* <DEDUP_REMOVED lines=9> */
[----:B------:R-:W1:Y:S04]  /*22f0*/  SHFL.IDX PT, R8, R0, RZ, 0x181f ;  /* 0x00181fff00087589 */ /* 0x000e6800000e0000 */
[----:B------:R-:W-:Y:S03]  /*2300*/  SHFL.IDX PT, R10, R0, 0x1, 0x181f ;  /* 0x00381f00000a7f89 */ /* 0x000fe600000e0000 */
[C---:B------:R-:W-:Y:S01]  /*2310*/  HMMA.16816.F32 R168, R12.reuse, R32, RZ ;  /* 0x000000200ca8723c */ /* 0x040fe200000018ff */
[----:B------:R-:W-:Y:S04]  /*2320*/  SHFL.IDX PT, R9, R2, 0x3, 0x181f ;  /* 0x00781f0002097f89 */ /* 0x000fe800000e0000 */
[----:B------:R-:W-:Y:S03]  /*2330*/  SHFL.IDX PT, R11, R2, 0x4, 0x181f ;  /* 0x00981f00020b7f89 */ /* 0x000fe600000e0000 */
[C---:B------:R-:W-:Y:S01]  /*2340*/  HMMA.16816.F32 R220, R12.reuse, R34, RZ ;  /* 0x000000220cdc723c */ /* 0x040fe200000018ff */
[----:B------:R-:W-:Y:S07]  /*2350*/  LDSM.16.M88.4 R32, [R238+0x2800] ;  /* 0x00280000ee20783b */ /* 0x000fee0000000200 */
[C---:B------:R-:W-:Y:S08]  /*2360*/  HMMA.16816.F32 R184, R12.reuse, R28, RZ ;  /* 0x0000001c0cb8723c */ /* 0x040ff000000018ff */
[C---:B------:R-:W-:Y:S01]  /*2370*/  HMMA.16816.F32 R216, R12.reuse, R30, RZ ;  /* 0x0000001e0cd8723c */ /* 0x040fe200000018ff */
[----:B------:R-:W-:Y:S07]  /*2380*/  LDSM.16.M88.4 R28, [R238+0x3000] ;  /* 0x00300000ee1c783b */ /* 0x000fee0000000200 */
[C---:B------:R-:W-:Y:S07]  /*2390*/  HMMA.16816.F32 R164, R12.reuse, R20, RZ ;  /* 0x000000140ca4723c */ /* 0x040fee00000018ff */
[-C--:B------:R-:W-:Y:S01]  /*23a0*/  IADD3 R20, P3, R5, R246.reuse, RZ ;  /* 0x000000f605147210 */ /* 0x080fe20007f7e0ff */
[C---:B------:R-:W-:Y:S01]  /*23b0*/  HMMA.16816.F32 R212, R12.reuse, R22, RZ ;  /* 0x000000160cd4723c */ /* 0x040fe200000018ff */
[----:B------:R-:W-:Y:S03]  /*23c0*/  SHFL.IDX PT, R23, R0, 0x3, 0x181f ;  /* 0x00781f0000177f89 */ /* 0x000fe600000e0000 */
[----:B-1----:R-:W-:Y:S01]  /*23d0*/  IMAD.X R21, R8, 0x1, R245, P3 ;  /* 0x0000000108157824 */ /* 0x002fe200018e06f5 */
[----:B------:R-:W-:Y:S03]  /*23e0*/  SHFL.IDX PT, R22, R2, 0x5, 0x181f ;  /* 0x00b81f0002167f89 */ /* 0x000fe600000e0000 */
[C---:B------:R-:W-:Y:S01]  /*23f0*/  HMMA.16816.F32 R160, R12.reuse, R16, RZ ;  /* 0x000000100ca0723c */ /* 0x040fe200000018ff */
[----:B------:R-:W-:Y:S04]  /*2400*/  SHFL.IDX PT, R2, R2, 0x6, 0x181f ;  /* 0x00d81f0002027f89 */ /* 0x000fe800000e0000 */
[----:B------:R-:W-:Y:S03]  /*2410*/  SHFL.IDX PT, R5, R0, 0x6, 0x181f ;  /* 0x00d81f0000057f89 */ /* 0x000fe600000e0000 */
[C---:B------:R-:W-:Y:S01]  /*2420*/  HMMA.16816.F32 R176, R12.reuse, R18, RZ ;  /* 0x000000120cb0723c */ /* 0x040fe200000018ff */
[----:B------:R-:W1:Y:S07]  /*2430*/  LDSM.16.M88.4 R16, [R237+0x9100] ;  /* 0x00910000ed10783b */ /* 0x000e6e0000000200 */
[C---:B------:R-:W-:Y:S08]  /*2440*/  HMMA.16816.F32 R156, R12.reuse, R36, RZ ;  /* 0x000000240c9c723c */ /* 0x040ff000000018ff */
[C---:B------:R-:W-:Y:S01]  /*2450*/  HMMA.16816.F32 R172, R12.reuse, R38, RZ ;  /* 0x000000260cac723c */ /* 0x040fe200000018ff */
[----:B------:R-:W-:Y:S07]  /*2460*/  LDSM.16.M88.4 R36, [R238+0x2000] ;  /* 0x00200000ee24783b */ /* 0x000fee0000000200 */
[C---:B------:R-:W-:Y:S01]  /*2470*/  HMMA.16816.F32 R152, R12.reuse, R40, RZ ;  /* 0x000000280c98723c */ /* 0x040fe200000018ff */
[----:B------:R-:W2:Y:S07]  /*2480*/  SHFL.IDX PT, R40, R0, 0x5, 0x181f ;  /* 0x00b81f0000287f89 */ /* 0x000eae00000e0000 */
[C---:B------:R-:W-:Y:S08]  /*2490*/  HMMA.16816.F32 R180, R12.reuse, R42, RZ ;  /* 0x0000002a0cb4723c */ /* 0x040ff000000018ff */
[C---:B------:R-:W-:Y:S08]  /*24a0*/  HMMA.16816.F32 R144, R12.reuse, R44, RZ ;  /* 0x0000002c0c90723c */ /* 0x040ff000000018ff */
[----:B------:R-:W-:Y:S01]  /*24b0*/  HMMA.16816.F32 R148, R12, R46, RZ ;  /* 0x0000002e0c94723c */ /* 0x000fe200000018ff */
[----:B------:R-:W3:Y:S06]  /*24c0*/  SHFL.IDX PT, R13, R0, 0x2, 0x181f ;  /* 0x00581f00000d7f89 */ /* 0x000eec00000e0000 */
[-C--:B------:R-:W-:Y:S01]  /*24d0*/  IADD3 R14, P0, R6, R246.reuse, RZ ;  /* 0x000000f6060e7210 */ /* 0x080fe20007f1e0ff */
[----:B-1----:R-:W-:Y:S01]  /*24e0*/  HMMA.16816.F32 R128, R16, R76, R64 ;  /* 0x0000004c1080723c */ /* 0x002fe20000001840 */
[----:B------:R-:W-:-:S03]  /*24f0*/  IADD3 R12, P3, R7, R246, RZ ;  /* 0x000000f6070c7210 */ /* 0x000fc60007f7e0ff */
[----:B------:R-:W-:Y:S01]  /*2500*/  IMAD.X R15, R10, 0x1, R245, P0 ;  /* 0x000000010a0f7824 */ /* 0x000fe200000e06f5 */
[----:B------:R-:W-:-:S03]  /*2510*/  IADD3 R6, P0, R9, R246, RZ ;  /* 0x000000f609067210 */ /* 0x000fc60007f1e0ff */
[----:B------:R-:W-:Y:S02]  /*2520*/  HMMA.16816.F32 R124, R16, R48, R68 ;  /* 0x00000030107c723c */ /* 0x000fe40000001844 */
[----:B------:R-:W-:Y:S01]  /*2530*/  IMAD.X R7, R23, 0x1, R245, P0 ;  /* 0x0000000117077824 */ /* 0x000fe200000e06f5 */
[----:B------:R-:W-:-:S05]  /*2540*/  IADD3 R22, P0, R22, R246, RZ ;  /* 0x000000f616167210 */ /* 0x000fca0007f1e0ff */
[--C-:B--2---:R-:W-:Y:S01]  /*2550*/  IMAD.X R23, R40, 0x1, R245.reuse, P0 ;  /* 0x0000000128177824 */ /* 0x104fe200000e06f5 */
[----:B------:R-:W-:Y:S01]  /*2560*/  ISETP.LT.OR P0, PT, R27, 0x31, P2 ;  /* 0x000000311b00780c */ /* 0x000fe20001701670 */
[--C-:B---3--:R-:W-:Y:S01]  /*2570*/  IMAD.X R13, R13, 0x1, R245.reuse, P3 ;  /* 0x000000010d0d7824 */ /* 0x108fe200018e06f5 */
[----:B------:R-:W-:Y:S01]  /*2580*/  IADD3 R24, P3, R11, R246, RZ ;  /* 0x000000f60b187210 */ /* 0x000fe20007f7e0ff */
[----:B------:R-:W-:Y:S01]  /*2590*/  IMAD.MOV.U32 R0, RZ, RZ, 0x40 ;  /* 0x00000040ff007424 */ /* 0x000fe200078e00ff */
[----:B------:R-:W1:Y:S01]  /*25a0*/  LDSM.16.M88.4 R8, [R237+0x7100] ;  /* 0x00710000ed08783b */ /* 0x000e620000000200 */
[----:B------:R-:W-:Y:S02]  /*25b0*/  HMMA.16816.F32 R44, R16, R28, R72 ;  /* 0x0000001c102c723c */ /* 0x000fe40000001848 */
[----:B------:R-:W-:Y:S01]  /*25c0*/  IMAD.X R25, R25, 0x1, R245, P3 ;  /* 0x0000000119197824 */ /* 0x000fe200018e06f5 */
[C---:B------:R-:W-:Y:S01]  /*25d0*/  ISETP.LT.OR P3, PT, R27.reuse, 0x21, P2 ;  /* 0x000000211b00780c */ /* 0x040fe20001761670 */
[----:B------:R-:W-:Y:S01]  /*25e0*/  @!PT LDS RZ, [RZ] ;  /* 0x00000000fffff984 */ /* 0x000fe20000000800 */
[----:B------:R-:W-:Y:S01]  /*25f0*/  @!PT LDS RZ, [RZ] ;  /* 0x00000000fffff984 */ /* 0x000fe20000000800 */
[----:B------:R-:W-:Y:S01]  /*2600*/  @!PT LDS RZ, [RZ] ;  /* 0x00000000fffff984 */ /* 0x000fe20000000800 */
[----:B------:R2:W-:Y:S01]  /*2610*/  LDGSTS.E.BYPASS.LTC128B.128 [R248+0x100], [R20.64], !P4 ;  /* 0x0010000014f87fae */ /* 0x0005e2000e101d4c */
[----:B------:R-:W-:-:S03]  /*2620*/  ISETP.LT.OR P4, PT, R27, 0x41, P2 ;  /* 0x000000411b00780c */ /* 0x000fc60001781670 */
[----:B------:R3:W-:Y:S01]  /*2630*/  LDGSTS.E.BYPASS.LTC128B.128 [R248+0x900], [R14.64], !P1 ;  /* 0x009000000ef87fae */ /* 0x0007e2000c901d4c */
[----:B------:R-:W-:Y:S01]  /*2640*/  LOP3.LUT P1, RZ, R26, 0x4, RZ, 0xc0, !PT ;  /* 0x000000041aff7812 */ /* 0x000fe2000782c0ff */
[----:B------:R-:W-:Y:S03]  /*2650*/  HMMA.16816.F32 R204, R16, R78, R100 ;  /* 0x0000004e10cc723c */ /* 0x000fe60000001864 */
[----:B------:R-:W-:-:S03]  /*2660*/  SEL R0, R0, 0xffffffc0, !P1 ;  /* 0xffffffc000007807 */ /* 0x000fc60004800000 */
[----:B------:R3:W-:Y:S01]  /*2670*/  LDGSTS.E.BYPASS.LTC128B.128 [R248+0x1100], [R12.64], !P3 ;  /* 0x011000000cf87fae */ /* 0x0007e2000d901d4c */
[----:B------:R-:W-:Y:S01]  /*2680*/  ISETP.LT.OR P3, PT, R27, 0x51, P2 ;  /* 0x000000511b00780c */ /* 0x000fe20001761670 */
[----:B------:R-:W-:Y:S01]  /*2690*/  IMAD.IADD R233, R139, 0x1, R0 ;  /* 0x000000018be97824 */ /* 0x000fe200078e0200 */
[----:B------:R-:W-:Y:S01]  /*26a0*/  ISETP.LT.OR P2, PT, R27, 0x61, P2 ;  /* 0x000000611b00780c */ /* 0x000fe20001741670 */
[----:B------:R4:W-:Y:S01]  /*26b0*/  LDGSTS.E.BYPASS.LTC128B.128 [R248+0x1900], [R6.64], !P0 ;  /* 0x0190000006f87fae */ /* 0x0009e2000c101d4c */
[----:B------:R-:W-:Y:S01]  /*26c0*/  HMMA.16816.F32 R140, R16, R84, R52 ;  /* 0x00000054108c723c */ /* 0x000fe20000001834 */
[----:B------:R-:W-:Y:S01]  /*26d0*/  IMAD.IADD R232, R0, 0x1, R238 ;  /* 0x0000000100e87824 */ /* 0x000fe200078e02ee */
[----:B------:R-:W-:Y:S01]  /*26e0*/  LOP3.LUT R0, R137, R136, RZ, 0xfc, !PT ;  /* 0x0000008889007212 */ /* 0x000fe200078efcff */
[----:B------:R5:W-:Y:S01]  /*26f0*/  LDGSTS.E.BYPASS.LTC128B.128 [R248+0x2100], [R24.64], !P4 ;  /* 0x0210000018f87fae */ /* 0x000be2000e101d4c */
[----:B------:R-:W-:-:S04]  /*2700*/  ISETP.GT.AND P4, PT, R225, 0x6f, PT ;  /* 0x0000006fe100780c */ /* 0x000fc80003f84270 */
[C---:B------:R-:W-:Y:S01]  /*2710*/  HMMA.16816.F32 R132, R16.reuse, R80, R60 ;  /* 0x000000501084723c */ /* 0x040fe2000000183c */
[----:B------:R2:W-:Y:S07]  /*2720*/  LDGSTS.E.BYPASS.LTC128B.128 [R248+0x2900], [R22.64], !P3 ;  /* 0x0290000016f87fae */ /* 0x0005ee000d901d4c */
[C---:B------:R-:W-:Y:S08]  /*2730*/  HMMA.16816.F32 R96, R16.reuse, R36, R96 ;  /* 0x000000241060723c */ /* 0x040ff00000001860 */
[----:B---3--:R-:W-:Y:S01]  /*2740*/  HMMA.16816.F32 R12, R16, R82, R88 ;  /* 0x00000052100c723c */ /* 0x008fe20000001858 */
[----:B----4-:R-:W-:-:S05]  /*2750*/  IADD3 R6, P0, R2, R246, RZ ;  /* 0x000000f602067210 */ /* 0x010fca0007f1e0ff */
[----:B------:R-:W-:Y:S02]  /*2760*/  IMAD.X R7, R5, 0x1, R245, P0 ;  /* 0x0000000105077824 */ /* 0x000fe400000e06f5 */
[C---:B------:R-:W-:Y:S01]  /*2770*/  HMMA.16816.F32 R92, R16.reuse, R32, R92 ;  /* 0x00000020105c723c */ /* 0x040fe2000000185c */
[----:B------:R-:W-:Y:S02]  /*2780*/  PLOP3.LUT P0, PT, PT, PT, UP0, 0x80, 0x0 ;  /* 0x000000000000781c */ /* 0x000fe40003f0f008 */
[----:B------:R3:W-:Y:S04]  /*2790*/  LDGSTS.E.BYPASS.LTC128B.128 [R248+0x3100], [R6.64], !P2 ;  /* 0x0310000006f87fae */ /* 0x0007e8000d101d4c */
[----:B--2---:R-:W-:Y:S01]  /*27a0*/  LDSM.16.M88.4 R20, [R235+0x9100] ;  /* 0x00910000eb14783b */ /* 0x004fe20000000200 */
[C---:B------:R-:W-:Y:S03]  /*27b0*/  HMMA.16816.F32 R104, R16.reuse, R86, R104 ;  /* 0x000000561068723c */ /* 0x040fe60000001868 */
[----:B------:R-:W2:Y:S04]  /*27c0*/  LDSM.16.M88.4 R64, [R233+0x4900] ;  /* 0x00490000e940783b */ /* 0x000ea80000000200 */
[----:B------:R-:W4:Y:S01]  /*27d0*/  LDSM.16.M88.4 R72, [R233+0x3900] ;  /* 0x00390000e948783b */ /* 0x000f220000000200 */
[C---:B------:R-:W-:Y:S03]  /*27e0*/  HMMA.16816.F32 R116, R16.reuse, R50, R116 ;  /* 0x000000321074723c */ /* 0x040fe60000001874 */
[----:B------:R-:W2:Y:S04]  /*27f0*/  LDSM.16.M88.4 R68, [R233+0x4100] ;  /* 0x00410000e944783b */ /* 0x000ea80000000200 */
[----:B------:R-:W2:Y:S01]  /*2800*/  LDSM.16.M88.4 R88, [R233+0x6900] ;  /* 0x00690000e958783b */ /* 0x000ea20000000200 */
[C---:B------:R-:W-:Y:S03]  /*2810*/  HMMA.16816.F32 R112, R16.reuse, R38, R112 ;  /* 0x000000261070723c */ /* 0x040fe60000001870 */
[----:B------:R-:W2:Y:S04]  /*2820*/  LDSM.16.M88.4 R56, [R233+0x5900] ;  /* 0x00590000e938783b */ /* 0x000ea80000000200 */
[----:B------:R-:W2:Y:S01]  /*2830*/  LDSM.16.M88.4 R52, [R233+0x6100] ;  /* 0x00610000e934783b */ /* 0x000ea20000000200 */
[C---:B------:R-:W-:Y:S03]  /*2840*/  HMMA.16816.F32 R108, R16.reuse, R34, R108 ;  /* 0x00000022106c723c */ /* 0x040fe6000000186c */
[----:B------:R-:W-:Y:S04]  /*2850*/  LDSM.16.M88.4 R60, [R233+0x5100] ;  /* 0x00510000e93c783b */ /* 0x000fe80000000200 */
[----:B------:R-:W-:Y:S01]  /*2860*/  LDSM.16.M88.4 R40, [R232+0x1000] ;  /* 0x00100000e828783b */ /* 0x000fe20000000200 */
[----:B------:R-:W-:Y:S03]  /*2870*/  HMMA.16816.F32 R100, R16, R30, R120 ;  /* 0x0000001e1064723c */ /* 0x000fe60000001878 */
[----:B------:R-:W2:Y:S04]  /*2880*/  LDSM.16.M88.4 R16, [R235+0x7100] ;  /* 0x00710000eb10783b */ /* 0x000ea80000000200 */
[----:B-----5:R-:W-:Y:S01]  /*2890*/  LDSM.16.M88.4 R24, [R232+0x3000] ;  /* 0x00300000e818783b */ /* 0x020fe20000000200 */
[C---:B-1----:R-:W-:Y:S03]  /*28a0*/  HMMA.16816.F32 R120, R8.reuse, R84, R168 ;  /* 0x000000540878723c */ /* 0x042fe600000018a8 */
        /* <DEDUP_REMOVED lines=18> */
[----:B------:R-:W5:Y:S03]  /*29d0*/  LDSM.16.M88.4 R28, [R232+0x2800] ;  /* 0x00280000e81c783b */ /* 0x000f660000000200 */
[C---:B--2---:R-:W-:Y:S08]  /*29e0*/  HMMA.16816.F32 R160, R20.reuse, R64, R128 ;  /* 0x0000004014a0723c */ /* 0x044ff00000001880 */
[C---:B----4-:R-:W-:Y:S08]  /*29f0*/  HMMA.16816.F32 R172, R20.reuse, R72, R140 ;  /* 0x0000004814ac723c */ /* 0x050ff0000000188c */
[C---:B------:R-:W-:Y:S01]  /*2a00*/  HMMA.16816.F32 R128, R20.reuse, R70, R12 ;  /* 0x000000461480723c */ /* 0x040fe2000000180c */
[----:B------:R-:W2:Y:S07]  /*2a10*/  LDSM.16.M88.4 R12, [R236+0x7100] ;  /* 0x00710000ec0c783b */ /* 0x000eae0000000200 */
[----:B------:R-:W-:Y:S01]  /*2a20*/  HMMA.16816.F32 R140, R20, R88, R44 ;  /* 0x00000058148c723c */ /* 0x000fe2000000182c */
[----:B------:R-:W4:Y:S01]  /*2a30*/  LDSM.16.M88.4 R44, [R232+0x800] ;  /* 0x00080000e82c783b */ /* 0x000f220000000200 */
[----:B------:R-:W-:-:S06]  /*2a40*/  DEPBAR.LE SB0, 0x0 ;  /* 0x000080000000791a */ /* 0x000fcc0000000000 */
[C---:B------:R-:W-:Y:S08]  /*2a50*/  HMMA.16816.F32 R164, R20.reuse, R68, R132 ;  /* 0x0000004414a4723c */ /* 0x040ff00000001884 */
[C---:B------:R-:W-:Y:S08]  /*2a60*/  HMMA.16816.F32 R148, R20.reuse, R56, R96 ;  /* 0x000000381494723c */ /* 0x040ff00000001860 */
[C---:B------:R-:W-:Y:S08]  /*2a70*/  HMMA.16816.F32 R132, R20.reuse, R74, R104 ;  /* 0x0000004a1484723c */ /* 0x040ff00000001868 */
[C---:B------:R-:W-:Y:S08]  /*2a80*/  HMMA.16816.F32 R144, R20.reuse, R52, R92 ;  /* 0x000000341490723c */ /* 0x040ff0000000185c */
[----:B------:R-:W-:Y:S08]  /*2a90*/  HMMA.16816.F32 R104, R20, R90, R100 ;  /* 0x0000005a1468723c */ /* 0x000ff00000001864 */
[----:B------:R-:W-:Y:S08]  /*2aa0*/  HMMA.16816.F32 R96, R16, R74, R84 ;  /* 0x0000004a1060723c */ /* 0x000ff00000001854 */
[----:B------:R-:W-:Y:S08]  /*2ab0*/  HMMA.16816.F32 R152, R20, R60, R124 ;  /* 0x0000003c1498723c */ /* 0x000ff0000000187c */
        /* <DEDUP_REMOVED lines=12> */
[----:B------:R-:W-:Y:S08]  /*2b80*/  HMMA.16816.F32 R108, R20, R54, R108 ;  /* 0x00000036146c723c */ /* 0x000ff0000000186c */
[C---:B------:R-:W-:Y:S08]  /*2b90*/  HMMA.16816.F32 R56, R16.reuse, R52, R200 ;  /* 0x000000341038723c */ /* 0x040ff000000018c8 */
[C---:B------:R-:W-:Y:S08]  /*2ba0*/  HMMA.16816.F32 R52, R16.reuse, R54, R180 ;  /* 0x000000361034723c */ /* 0x040ff000000018b4 */
[C---:B------:R-:W-:Y:S08]  /*2bb0*/  HMMA.16816.F32 R20, R16.reuse, R88, R208 ;  /* 0x000000581014723c */ /* 0x040ff000000018d0 */
[----:B------:R-:W-:Y:S08]  /*2bc0*/  HMMA.16816.F32 R16, R16, R90, R176 ;  /* 0x0000005a1010723c */ /* 0x000ff000000018b0 */
[C---:B-1----:R-:W-:Y:S08]  /*2bd0*/  HMMA.16816.F32 R172, R8.reuse, R48, R172 ;  /* 0x0000003008ac723c */ /* 0x042ff000000018ac */
[C---:B------:R-:W-:Y:S08]  /*2be0*/  HMMA.16816.F32 R132, R8.reuse, R50, R132 ;  /* 0x000000320884723c */ /* 0x040ff00000001884 */
[C---:B------:R-:W-:Y:S08]  /*2bf0*/  HMMA.16816.F32 R168, R8.reuse, R36, R152 ;  /* 0x0000002408a8723c */ /* 0x040ff00000001898 */
[C---:B-----5:R-:W-:Y:S08]  /*2c00*/  HMMA.16816.F32 R144, R8.reuse, R28, R144 ;  /* 0x0000001c0890723c */ /* 0x060ff00000001890 */
[----:B------:R-:W-:Y:S08]  /*2c10*/  HMMA.16816.F32 R108, R8, R30, R108 ;  /* 0x0000001e086c723c */ /* 0x000ff0000000186c */
[C---:B--2---:R-:W-:Y:S08]  /*2c20*/  HMMA.16816.F32 R100, R12.reuse, R48, R100 ;  /* 0x000000300c64723c */ /* 0x044ff00000001864 */
[C---:B------:R-:W-:Y:S08]  /*2c30*/  HMMA.16816.F32 R96, R12.reuse, R50, R96 ;  /* 0x000000320c60723c */ /* 0x040ff00000001860 */
[C---:B------:R-:W-:Y:S08]  /*2c40*/  HMMA.16816.F32 R56, R12.reuse, R28, R56 ;  /* 0x0000001c0c38723c */ /* 0x040ff00000001838 */
[----:B------:R-:W-:Y:S08]  /*2c50*/  HMMA.16816.F32 R52, R12, R30, R52 ;  /* 0x0000001e0c34723c */ /* 0x000ff00000001834 */
        /* <DEDUP_REMOVED lines=21> */
[----:B---3--:R-:W-:Y:S02]  /*2db0*/  IMAD.U32 R2, RZ, RZ, UR10 ;  /* 0x0000000aff027e24 */ /* 0x008fe4000f8e00ff */
        /* <DEDUP_REMOVED lines=37> */
[----:B------:R-:W1:Y:S01]  /*3010*/  SHFL.IDX PT, R19, R2, 0x3, 0x181f ;  /* 0x00781f0002137f89 */ /* 0x000e6200000e0000 */
        /* <DEDUP_REMOVED lines=9> */
[----:B------:R-:W-:-:S03]  /*30b0*/  IADD3 R10, P3, R13, R246, RZ ;  /* 0x000000f60d0a7210 */ /* 0x000fc60007f7e0ff */
        /* <DEDUP_REMOVED lines=13> */
.L_x_831:
[----:B---3--:R-:W-:Y:S01]  /*3190*/  LOP3.LUT R2, R138, 0xffffffe0, RZ, 0xc0, !PT ;  /* 0xffffffe08a027812 */ /* 0x008fe200078ec0ff */
[----:B-1----:R-:W-:Y:S01]  /*31a0*/  IMAD.MOV.U32 R6, RZ, RZ, -0x2 ;  /* 0xfffffffeff067424 */ /* 0x002fe200078e00ff */
[----:B------:R-:W-:Y:S01]  /*31b0*/  STL [R1+0x18], R234 ;  /* 0x000018ea01007387 */ /* 0x000fe20000100800 */
[----:B------:R-:W-:Y:S02]  /*31c0*/  IMAD.SHL.U32 R228, R0, 0x2, RZ ;  /* 0x0000000200e47824 */ /* 0x000fe400078e00ff */
[----:B------:R-:W-:Y:S01]  /*31d0*/  IMAD.IADD R2, R224, 0x1, -R2 ;  /* 0x00000001e0027824 */ /* 0x000fe200078e0a02 */
[----:B------:R-:W-:Y:S01]  /*31e0*/  STL [R1+0x14], R233 ;  /* 0x000014e901007387 */ /* 0x000fe20000100800 */
[----:B------:R-:W-:Y:S01]  /*31f0*/  IMAD R231, R3, 0x2, R228 ;  /* 0x0000000203e77824 */ /* 0x000fe200078e02e4 */
[----:B------:R-:W-:-:S02]  /*3200*/  LEA R229, R4, R228, 0x1 ;  /* 0x000000e404e57211 */ /* 0x000fc400078e08ff */
[----:B------:R-:W-:Y:S01]  /*3210*/  SHF.R.S32.HI R5, RZ, 0x1f, R2 ;  /* 0x0000001fff057819 */ /* 0x000fe20000011402 */
[----:B------:R-:W-:Y:S02]  /*3220*/  STL [R1+0x10], R232 ;  /* 0x000010e801007387 */ /* 0x000fe40000100800 */
[----:B------:R-:W-:Y:S01]  /*3230*/  IMAD R230, R3, 0x2, R229 ;  /* 0x0000000203e67824 */ /* 0x000fe200078e02e5 */
[----:B------:R-:W-:Y:S01]  /*3240*/  LEA.HI R5, R5, R2, RZ, 0x2 ;  /* 0x0000000205057211 */ /* 0x000fe200078f10ff */
[----:B------:R1:W-:Y:S03]  /*3250*/  STL [R1+0xc], R139 ;  /* 0x00000c8b01007387 */ /* 0x0003e60000100800 */
[----:B------:R-:W-:Y:S01]  /*3260*/  LOP3.LUT R5, R5, 0x7ffffffc, RZ, 0xc0, !PT ;  /* 0x7ffffffc05057812 */ /* 0x000fe200078ec0ff */
[----:B------:R-:W-:Y:S04]  /*3270*/  LDSM.16.MT88.4 R40, [R230+0x100] ;  /* 0x00010000e628783b */ /* 0x000fe80000004200 */
[----:B------:R-:W-:Y:S01]  /*3280*/  IMAD.IADD R2, R2, 0x1, -R5 ;  /* 0x0000000102027824 */ /* 0x000fe200078e0a05 */
[----:B------:R-:W0:Y:S03]  /*3290*/  LDGDEPBAR ;  /* 0x00000000000079af */ /* 0x000e260000000000 */
[----:B------:R-:W-:-:S05]  /*32a0*/  IMAD R2, R2, R6, UR18 ;  /* 0x0000001202027e24 */ /* 0x000fca000f8e0206 */
[C---:B------:R-:W-:Y:S02]  /*32b0*/  ISETP.GT.AND P1, PT, R2.reuse, RZ, PT ;  /* 0x000000ff0200720c */ /* 0x040fe40003f24270 */
[----:B------:R-:W-:Y:S02]  /*32c0*/  ISETP.GT.AND P3, PT, R2, 0x1, PT ;  /* 0x000000010200780c */ /* 0x000fe40003f64270 */
        /* <DEDUP_REMOVED lines=10> */
[----:B------:R-:W-:Y:S02]  /*3370*/  FMNMX.FTZ R5, R10, R25, !PT ;  /* 0x000000190a057209 */ /* 0x000fe40007810000 */
[----:B------:R-:W-:Y:S02]  /*3380*/  FMNMX.FTZ R6, R11, R12, !PT ;  /* 0x0000000c0b067209 */ /* 0x000fe40007810000 */
[----:B------:R-:W-:Y:S02]  /*3390*/  FSEL R16, R175, -INF , P3 ;  /* 0xff800000af107808 */ /* 0x000fe40001800000 */
[----:B------:R-:W-:Y:S02]  /*33a0*/  FSEL R33, R103, -INF , P3 ;  /* 0xff80000067217808 */ /* 0x000fe40001800000 */
[----:B------:R-:W-:Y:S02]  /*33b0*/  FSEL R17, R134, -INF , P2 ;  /* 0xff80000086117808 */ /* 0x000fe40001000000 */
[----:B------:R-:W-:-:S02]  /*33c0*/  ISETP.GT.AND P3, PT, R2, 0x10, PT ;  /* 0x000000100200780c */ /* 0x000fc40003f64270 */
        /* <DEDUP_REMOVED lines=16> */
[----:B------:R-:W-:Y:S02]  /*34d0*/  FSEL R113, R51, -INF , P2 ;  /* 0xff80000033717808 */ /* 0x000fe40001000000 */
[----:B------:R-:W-:-:S02]  /*34e0*/  FSEL R97, R49, -INF , P2 ;  /* 0xff80000031617808 */ /* 0x000fc40001000000 */
        /* <DEDUP_REMOVED lines=12> */
[----:B------:R-:W-:Y:S02]  /*35b0*/  FSEL R121, R162, -INF , P2 ;  /* 0xff800000a2797808 */ /* 0x000fe40001000000 */
[----:B------:R-:W-:Y:S02]  /*35c0*/  FSEL R117, R160, -INF , P2 ;  /* 0xff800000a0757808 */ /* 0x000fe40001000000 */
[----:B------:R-:W-:Y:S02]  /*35d0*/  ISETP.GT.AND P3, PT, R2, 0x28, PT ;  /* 0x000000280200780c */ /* 0x000fe40003f64270 */
[----:B------:R-:W-:Y:S02]  /*35e0*/  FSEL R129, R82, -INF , P2 ;  /* 0xff80000052817808 */ /* 0x000fe40001000000 */
[----:B------:R-:W-:Y:S02]  /*35f0*/  FSEL R116, R80, -INF , P2 ;  /* 0xff80000050747808 */ /* 0x000fe40001000000 */
[----:B------:R-:W-:-:S02]  /*3600*/  FMNMX.FTZ R5, R96, R5, !PT ;  /* 0x0000000560057209 */ /* 0x000fc40007810000 */
[----:B------:R-:W-:Y:S02]  /*3610*/  FMNMX.FTZ R6, R36, R6, !PT ;  /* 0x0000000624067209 */ /* 0x000fe40007810000 */
[----:B------:R-:W-:Y:S02]  /*3620*/  ISETP.GT.AND P2, PT, R2, 0x29, PT ;  /* 0x000000290200780c */ /* 0x000fe40003f44270 */
        /* <DEDUP_REMOVED lines=44> */
[----:B------:R-:W-:Y:S02]  /*38f0*/  ISETP.GT.AND P1, PT, R2, 0x48, PT ;  /* 0x000000480200780c */ /* 0x000fe40003f24270 */
[----:B------:R-:W-:-:S02]  /*3900*/  FSEL R183, R67, -INF , P2 ;  /* 0xff80000043b77808 */ /* 0x000fc40001000000 */
[----:B------:R-:W-:Y:S02]  /*3910*/  FSEL R150, R65, -INF , P2 ;  /* 0xff80000041967808 */ /* 0x000fe40001000000 */
        /* <DEDUP_REMOVED lines=13> */
[----:B------:R-:W-:Y:S02]  /*39f0*/  FMNMX.FTZ R5, R126, R5, !PT ;  /* 0x000000057e057209 */ /* 0x000fe40007810000 */
[----:B------:R-:W-:Y:S02]  /*3a00*/  FMNMX.FTZ R6, R118, R6, !PT ;  /* 0x0000000676067209 */ /* 0x000fe40007810000 */
[----:B------:R-:W-:Y:S02]  /*3a10*/  ISETP.GT.AND P2, PT, R2, 0x58, PT ;  /* 0x000000580200780c */ /* 0x000fe40003f44270 */
[----:B------:R-:W-:-:S02]  /*3a20*/  FMNMX.FTZ R7, R24, R7, !PT ;  /* 0x0000000718077209 */ /* 0x000fc40007810000 */
[----:B------:R-:W-:Y:S02]  /*3a30*/  FSEL R171, R148, -INF , P3 ;  /* 0xff80000094ab7808 */ /* 0x000fe40001800000 */
[----:B------:R-:W-:Y:S02]  /*3a40*/  FSEL R146, R145, -INF , P1 ;  /* 0xff80000091927808 */ /* 0x000fe40000800000 */
        /* <DEDUP_REMOVED lines=28> */
[----:B-1----:R-:W-:Y:S02]  /*3c10*/  FSEL R139, R22, -INF , P2 ;  /* 0xff800000168b7808 */ /* 0x002fe40001000000 */
[----:B------:R-:W-:Y:S02]  /*3c20*/  FSEL R233, R20, -INF , P2 ;  /* 0xff80000014e97808 */ /* 0x000fe40001000000 */
[C---:B------:R-:W-:Y:S02]  /*3c30*/  ISETP.GT.AND P1, PT, R2.reuse, 0x61, PT ;  /* 0x000000610200780c */ /* 0x040fe40003f24270 */
[C---:B------:R-:W-:Y:S02]  /*3c40*/  ISETP.GT.AND P3, PT, R2.reuse, 0x68, PT ;  /* 0x000000680200780c */ /* 0x040fe40003f64270 */
[----:B------:R-:W-:Y:S02]  /*3c50*/  ISETP.GT.AND P2, PT, R2, 0x69, PT ;  /* 0x000000690200780c */ /* 0x000fe40003f44270 */
        /* <DEDUP_REMOVED lines=33> */
[----:B------:R-:W-:Y:S01]  /*3e70*/  FSEL R188, R176, -INF , P3 ;  /* 0xff800000b0bc7808 */ /* 0x000fe20001800000 */
[----:B------:R-:W-:Y:S01]  /*3e80*/  IMAD.MOV.U32 R176, RZ, RZ, R8 ;  /* 0x000000ffffb07224 */ /* 0x000fe200078e0008 */
        /* <DEDUP_REMOVED lines=9> */
[----:B------:R-:W-:Y:S02]  /*3f20*/  FSEL R192, R141, -INF , P1 ;  /* 0xff8000008dc07808 */ /* 0x000fe40000800000 */
[----:B------:R-:W-:Y:S02]  /*3f30*/  FSEL R205, R21, -INF , P1 ;  /* 0xff80000015cd7808 */ /* 0x000fe40000800000 */
[----:B------:R-:W-:Y:S02]  /*3f40*/  FMNMX.FTZ R137, R233, R137, !PT ;  /* 0x00000089e9897209 */ /* 0x000fe40007810000 */
[----:B------:R-:W-:Y:S02]  /*3f50*/  FMNMX.FTZ R2, R201, R2, !PT ;  /* 0x00000002c9027209 */ /* 0x000fe40007810000 */
[----:B------:R-:W-:Y:S02]  /*3f60*/  FMNMX.FTZ R5, R180, R5, !PT ;  /* 0x00000005b4057209 */ /* 0x000fe40007810000 */
[----:B------:R-:W-:-:S02]  /*3f70*/  FMNMX.FTZ R6, R115, R6, !PT ;  /* 0x0000000673067209 */ /* 0x000fc40007810000 */
        /* <DEDUP_REMOVED lines=44> */
[----:B------:R-:W-:-:S03]  /*4240*/  FMNMX.FTZ R6, R162, R6, !PT ;  /* 0x00000006a2067209 */ /* 0x000fc60007810000 */
[----:B------:R-:W-:Y:S01]  /*4250*/  LDSM.16.MT88.4 R28, [R229+0x100] ;  /* 0x00010000e51c783b */ /* 0x000fe20000004200 */
        /* <DEDUP_REMOVED lines=21> */
[----:B------:R1:W-:Y:S01]  /*43b0*/  MUFU.EX2 R178, R2 ;  /* 0x0000000200b27308 */ /* 0x0003e20000000800 */
[----:B--2---:R-:W-:Y:S02]  /*43c0*/  FMNMX.FTZ R8, R8, R10, !PT ;  /* 0x0000000a08087209 */ /* 0x004fe40007810000 */
[----:B-1----:R-:W-:Y:S01]  /*43d0*/  FMNMX.FTZ R2, R9, R5, !PT ;  /* 0x0000000509027209 */ /* 0x002fe20007810000 */
[--C-:B------:R-:W-:Y:S02]  /*43e0*/  FFMA.FTZ R5, R12, c[0x0][0x2d0], -R6.reuse ;  /* 0x0000b4000c057a23 */ /* 0x100fe40000010806 */
[----:B------:R-:W-:Y:S01]  /*43f0*/  FFMA.FTZ R9, R13, c[0x0][0x2d0], -R6 ;  /* 0x0000b4000d097a23 */ /* 0x000fe20000010806 */
[C---:B------:R-:W-:Y:S01]  /*4400*/  FSETP.NEU.FTZ.AND P1, PT, R2.reuse, -INF , PT ;  /* 0xff8000000200780b */ /* 0x040fe20003f3d000 */
[----:B------:R1:W-:Y:S08]  /*4410*/  MUFU.EX2 R177, R5 ;  /* 0x0000000500b17308 */ /* 0x0003f00000000800 */
        /* <DEDUP_REMOVED lines=33> */
[----:B------:R-:W1:Y:S02]  /*4630*/  LDSM.16.MT88.4 R24, [R228+0x900] ;  /* 0x00090000e418783b */ /* 0x000e640000004200 */
[----:B------:R2:W3:Y:S02]  /*4640*/  MUFU.EX2 R163, R3 ;  /* 0x0000000300a37308 */ /* 0x0004e40000000800 */
[C---:B------:R-:W-:Y:S08]  /*4650*/  HMMA.16816.F32 R68, R8.reuse, R22, RZ ;  /* 0x000000160844723c */ /* 0x040ff000000018ff */
[----:B------:R-:W-:Y:S01]  /*4660*/  HMMA.16816.F32 R60, R8, R18, RZ ;  /* 0x00000012083c723c */ /* 0x000fe200000018ff */
[----:B--2---:R-:W-:Y:S01]  /*4670*/  FFMA.FTZ R3, R32, c[0x0][0x2d0], -R0 ;  /* 0x0000b40020037a23 */ /* 0x004fe20000010800 */
[----:B---3--:R-:W-:-:S06]  /*4680*/  F2FP.PACK_AB R14, R163, R196 ;  /* 0x000000c4a30e723e */ /* 0x008fcc00000000ff */
[C---:B------:R-:W-:Y:S01]  /*4690*/  HMMA.16816.F32 R52, R8.reuse, R30, RZ ;  /* 0x0000001e0834723c */ /* 0x040fe200000018ff */
[----:B------:R2:W-:Y:S07]  /*46a0*/  MUFU.EX2 R223, R3 ;  /* 0x0000000300df7308 */ /* 0x0005ee0000000800 */
[----:B------:R-:W-:Y:S01]  /*46b0*/  HMMA.16816.F32 R44, R8, R42, RZ ;  /* 0x0000002a082c723c */ /* 0x000fe200000018ff */
[----:B--2---:R-:W-:-:S04]  /*46c0*/  FFMA.FTZ R3, R33, c[0x0][0x2d0], -R0 ;  /* 0x0000b40021037a23 */ /* 0x004fc80000010800 */
[----:B------:R2:W3:Y:S02]  /*46d0*/  MUFU.EX2 R220, R3 ;  /* 0x0000000300dc7308 */ /* 0x0004e40000000800 */
[----:B--2---:R-:W-:Y:S01]  /*46e0*/  FFMA.FTZ R3, R34, c[0x0][0x2d0], -R0 ;  /* 0x0000b40022037a23 */ /* 0x004fe20000010800 */
[----:B---3--:R-:W-:-:S05]  /*46f0*/  F2FP.PACK_AB R13, R220, R223 ;  /* 0x000000dfdc0d723e */ /* 0x008fca00000000ff */
[----:B------:R2:W-:Y:S02]  /*4700*/  MUFU.EX2 R222, R3 ;  /* 0x0000000300de7308 */ /* 0x0005e40000000800 */
[----:B--2---:R-:W-:Y:S02]  /*4710*/  FFMA.FTZ R3, R35, c[0x0][0x2d0], -R0 ;  /* 0x0000b40023037a23 */ /* 0x004fe40000010800 */
[----:B------:R-:W-:Y:S04]  /*4720*/  LDSM.16.MT88.4 R32, [R230+0x900] ;  /* 0x00090000e620783b */ /* 0x000fe80000004200 */
        /* <DEDUP_REMOVED lines=11> */
[----:B--2---:R-:W-:Y:S01]  /*47e0*/  FFMA.FTZ R3, R38, c[0x0][0x2d0], -R6 ;  /* 0x0000b40026037a23 */ /* 0x004fe20000010806 */
[----:B----4-:R-:W-:-:S06]  /*47f0*/  F2FP.PACK_AB R8, R198, R4 ;  /* 0x00000004c608723e */ /* 0x010fcc00000000ff */
[C---:B------:R-:W-:Y:S01]  /*4800*/  HMMA.16816.F32 R16, R12.reuse, R40, RZ ;  /* 0x000000280c10723c */ /* 0x040fe200000018ff */
[----:B------:R2:W-:Y:S07]  /*4810*/  MUFU.EX2 R195, R3 ;  /* 0x0000000300c37308 */ /* 0x0005ee0000000800 */
[C---:B------:R-:W-:Y:S08]  /*4820*/  HMMA.16816.F32 R108, R12.reuse, R30, RZ ;  /* 0x0000001e0c6c723c */ /* 0x040ff000000018ff */
[----:B------:R-:W-:Y:S01]  /*4830*/  HMMA.16816.F32 R76, R12, R28, RZ ;  /* 0x0000001c0c4c723c */ /* 0x000fe200000018ff */
[----:B------:R-:W-:Y:S01]  /*4840*/  LDSM.16.MT88.4 R28, [R230+0x1100] ;  /* 0x00110000e61c783b */ /* 0x000fe20000004200 */
[----:B--2---:R-:W-:-:S03]  /*4850*/  FFMA.FTZ R3, R39, c[0x0][0x2d0], -R6 ;  /* 0x0000b40027037a23 */ /* 0x004fc60000010806 */
[----:B------:R-:W2:Y:S01]  /*4860*/  LDSM.16.MT88.4 R36, [R231+0x900] ;  /* 0x00090000e724783b */ /* 0x000ea20000004200 */
[----:B------:R4:W1:Y:S02]  /*4870*/  MUFU.EX2 R189, R3 ;  /* 0x0000000300bd7308 */ /* 0x0008640000000800 */
[----:B----4-:R-:W-:Y:S01]  /*4880*/  FFMA.FTZ R3, R92, c[0x0][0x2d0], -R5 ;  /* 0x0000b4005c037a23 */ /* 0x010fe20000010805 */
[----:B-1----:R-:W-:-:S05]  /*4890*/  F2FP.PACK_AB R10, R189, R195 ;  /* 0x000000c3bd0a723e */ /* 0x002fca00000000ff */
[----:B------:R1:W-:Y:S02]  /*48a0*/  MUFU.EX2 R206, R3 ;  /* 0x0000000300ce7308 */ /* 0x0003e40000000800 */
[----:B-1----:R-:W-:-:S06]  /*48b0*/  FFMA.FTZ R3, R93, c[0x0][0x2d0], -R5 ;  /* 0x0000b4005d037a23 */ /* 0x002fcc0000010805 */
        /* <DEDUP_REMOVED lines=9> */
[C---:B------:R-:W-:Y:S08]  /*4950*/  HMMA.16816.F32 R140, R8.reuse, R24, R72 ;  /* 0x00000018088c723c */ /* 0x040ff00000001848 */
[----:B---3--:R-:W-:Y:S01]  /*4960*/  HMMA.16816.F32 R92, R8, R20, R56 ;  /* 0x00000014085c723c */ /* 0x008fe20000001838 */
[----:B-1----:R-:W-:-:S04]  /*4970*/  FFMA.FTZ R3, R97, c[0x0][0x2d0], -R7 ;  /* 0x0000b40061037a23 */ /* 0x002fc80000010807 */
[----:B------:R1:W3:Y:S03]  /*4980*/  MUFU.EX2 R218, R3 ;  /* 0x0000000300da7308 */ /* 0x0002e60000000800 */
[C---:B------:R-:W-:Y:S08]  /*4990*/  HMMA.16816.F32 R72, R8.reuse, R32, R48 ;  /* 0x000000200848723c */ /* 0x040ff00000001830 */
[----:B------:R-:W-:Y:S01]  /*49a0*/  HMMA.16816.F32 R68, R8, R26, R68 ;  /* 0x0000001a0844723c */ /* 0x000fe20000001844 */
[----:B-1----:R-:W-:-:S07]  /*49b0*/  FFMA.FTZ R3, R104, c[0x0][0x2d0], -R7 ;  /* 0x0000b40068037a23 */ /* 0x002fce0000010807 */
[----:B------:R-:W-:Y:S01]  /*49c0*/  HMMA.16816.F32 R44, R8, R34, R44 ;  /* 0x00000022082c723c */ /* 0x000fe2000000182c */
[----:B------:R1:W-:Y:S07]  /*49d0*/  MUFU.EX2 R215, R3 ;  /* 0x0000000300d77308 */ /* 0x0003ee0000000800 */
[----:B------:R-:W-:Y:S01]  /*49e0*/  HMMA.16816.F32 R96, R12, R42, RZ ;  /* 0x0000002a0c60723c */ /* 0x000fe200000018ff */
[----:B------:R-:W-:Y:S01]  /*49f0*/  LDSM.16.MT88.4 R12, [R231+0x1100] ;  /* 0x00110000e70c783b */ /* 0x000fe20000004200 */
[----:B-1----:R-:W-:-:S06]  /*4a00*/  FFMA.FTZ R3, R105, c[0x0][0x2d0], -R7 ;  /* 0x0000b40069037a23 */ /* 0x002fcc0000010807 */
[C---:B--2---:R-:W-:Y:S01]  /*4a10*/  HMMA.16816.F32 R104, R8.reuse, R36, R64 ;  /* 0x000000240868723c */ /* 0x044fe20000001840 */
[----:B------:R1:W2:Y:S07]  /*4a20*/  MUFU.EX2 R217, R3 ;  /* 0x0000000300d97308 */ /* 0x0002ae0000000800 */
[C---:B------:R-:W-:Y:S08]  /*4a30*/  HMMA.16816.F32 R64, R8.reuse, R38, R60 ;  /* 0x000000260840723c */ /* 0x040ff0000000183c */
[----:B------:R-:W-:Y:S01]  /*4a40*/  HMMA.16816.F32 R60, R8, R22, R52 ;  /* 0x00000016083c723c */ /* 0x000fe20000001834 */
[----:B-1----:R-:W-:-:S02]  /*4a50*/  FFMA.FTZ R3, R112, c[0x0][0x2d0], -R0 ;  /* 0x0000b40070037a23 */ /* 0x002fc40000010800 */
[----:B------:R-:W-:Y:S02]  /*4a60*/  IMAD.MOV.U32 R112, RZ, RZ, R205 ;  /* 0x000000ffff707224 */ /* 0x000fe400078e00cd */
[----:B------:R1:W-:Y:S02]  /*4a70*/  MUFU.EX2 R205, R3 ;  /* 0x0000000300cd7308 */ /* 0x0003e40000000800 */
[----:B---3--:R-:W-:Y:S02]  /*4a80*/  F2FP.PACK_AB R8, R218, R219 ;  /* 0x000000dbda08723e */ /* 0x008fe400000000ff */
[----:B--2---:R-:W-:Y:S01]  /*4a90*/  F2FP.PACK_AB R10, R217, R215 ;  /* 0x000000d7d90a723e */ /* 0x004fe200000000ff */
[----:B-1----:R-:W-:Y:S02]  /*4aa0*/  FFMA.FTZ R3, R113, c[0x0][0x2d0], -R0 ;  /* 0x0000b40071037a23 */ /* 0x002fe40000010800 */
[----:B------:R-:W-:Y:S02]  /*4ab0*/  IMAD.MOV.U32 R113, RZ, RZ, R206 ;  /* 0x000000ffff717224 */ /* 0x000fe400078e00ce */
[----:B------:R1:W2:Y:S02]  /*4ac0*/  MUFU.EX2 R207, R3 ;  /* 0x0000000300cf7308 */ /* 0x0002a40000000800 */
[----:B-1----:R-:W-:Y:S01]  /*4ad0*/  FFMA.FTZ R3, R114, c[0x0][0x2d0], -R0 ;  /* 0x0000b40072037a23 */ /* 0x002fe20000010800 */
[----:B--2---:R-:W-:Y:S01]  /*4ae0*/  F2FP.PACK_AB R9, R207, R205 ;  /* 0x000000cdcf09723e */ /* 0x004fe200000000ff */
[----:B------:R-:W-:-:S04]  /*4af0*/  IMAD.MOV.U32 R114, RZ, RZ, R204 ;  /* 0x000000ffff727224 */ /* 0x000fc800078e00cc */
        /* <DEDUP_REMOVED lines=10> */
[----:B-1----:R-:W-:Y:S01]  /*4ba0*/  FFMA.FTZ R3, R117, c[0x0][0x2d0], -R6 ;  /* 0x0000b40075037a23 */ /* 0x002fe20000010806 */
[----:B------:R-:W-:-:S05]  /*4bb0*/  MOV R117, R201 ;  /* 0x000000c900757202 */ /* 0x000fca0000000f00 */
[----:B------:R-:W-:Y:S01]  /*4bc0*/  IMAD.MOV.U32 R102, RZ, RZ, R116 ;  /* 0x000000ffff667224 */ /* 0x000fe200078e0074 */
[----:B------:R1:W-:Y:S01]  /*4bd0*/  MUFU.EX2 R203, R3 ;  /* 0x0000000300cb7308 */ /* 0x0003e20000000800 */
[C---:B------:R-:W-:Y:S01]  /*4be0*/  HMMA.16816.F32 R48, R8.reuse, R24, R84 ;  /* 0x000000180830723c */ /* 0x040fe20000001854 */
[----:B------:R-:W-:Y:S01]  /*4bf0*/  IMAD.MOV.U32 R103, RZ, RZ, R117 ;  /* 0x000000ffff677224 */ /* 0x000fe200078e0075 */
[----:B------:R-:W-:Y:S01]  /*4c00*/  MOV R116, R252 ;  /* 0x000000fc00747202 */ /* 0x000fe20000000f00 */
[----:B------:R-:W-:Y:S02]  /*4c10*/  IMAD.MOV.U32 R117, RZ, RZ, R195 ;  /* 0x000000ffff757224 */ /* 0x000fe400078e00c3 */
[----:B------:R-:W-:Y:S01]  /*4c20*/  IMAD.MOV.U32 R101, RZ, RZ, R112 ;  /* 0x000000ffff657224 */ /* 0x000fe200078e0070 */
[----:B------:R-:W-:Y:S01]  /*4c30*/  MOV R112, R190 ;  /* 0x000000be00707202 */ /* 0x000fe20000000f00 */
[----:B------:R-:W-:Y:S01]  /*4c40*/  IMAD.MOV.U32 R100, RZ, RZ, R115 ;  /* 0x000000ffff647224 */ /* 0x000fe200078e0073 */
[----:B------:R-:W-:Y:S01]  /*4c50*/  HMMA.16816.F32 R84, R8, R32, R16 ;  /* 0x000000200854723c */ /* 0x000fe20000001810 */
[----:B------:R-:W2:Y:S01]  /*4c60*/  LDSM.16.MT88.4 R16, [R228+0x1100] ;  /* 0x00110000e410783b */ /* 0x000ea20000004200 */
[----:B-1----:R-:W-:-:S06]  /*4c70*/  FFMA.FTZ R3, R118, c[0x0][0x2d0], -R6 ;  /* 0x0000b40076037a23 */ /* 0x002fcc0000010806 */
[C---:B------:R-:W-:Y:S01]  /*4c80*/  HMMA.16816.F32 R40, R8.reuse, R26, R88 ;  /* 0x0000001a0828723c */ /* 0x040fe20000001858 */
[----:B------:R-:W-:Y:S01]  /*4c90*/  IMAD.MOV.U32 R118, RZ, RZ, R200 ;  /* 0x000000ffff767224 */ /* 0x000fe200078e00c8 */
[----:B------:R-:W1:Y:S01]  /*4ca0*/  LDSM.16.MT88.4 R24, [R229+0x1100] ;  /* 0x00110000e518783b */ /* 0x000e620000004200 */
[----:B------:R3:W4:Y:S05]  /*4cb0*/  MUFU.EX2 R204, R3 ;  /* 0x0000000300cc7308 */ /* 0x00072a0000000800 */
[C---:B------:R-:W-:Y:S07]  /*4cc0*/  HMMA.16816.F32 R56, R8.reuse, R22, R108 ;  /* 0x000000160838723c */ /* 0x040fee000000186c */
[----:B------:R-:W-:Y:S01]  /*4cd0*/  IMAD.MOV.U32 R111, RZ, RZ, R192 ;  /* 0x000000ffff6f7224 */ /* 0x000fe200078e00c0 */
[----:B------:R-:W-:Y:S01]  /*4ce0*/  HMMA.16816.F32 R76, R8, R20, R76 ;  /* 0x00000014084c723c */ /* 0x000fe2000000184c */
[----:B------:R-:W-:-:S02]  /*4cf0*/  IMAD.MOV.U32 R110, RZ, RZ, R189 ;  /* 0x000000ffff6e7224 */ /* 0x000fc400078e00bd */
[----:B---3--:R-:W-:Y:S02]  /*4d00*/  FFMA.FTZ R3, R119, c[0x0][0x2d0], -R6 ;  /* 0x0000b40077037a23 */ /* 0x008fe40000010806 */
[----:B------:R-:W-:Y:S02]  /*4d10*/  IMAD.MOV.U32 R119, RZ, RZ, R199 ;  /* 0x000000ffff777224 */ /* 0x000fe400078e00c7 */
[----:B------:R3:W-:Y:S01]  /*4d20*/  MUFU.EX2 R202, R3 ;  /* 0x0000000300ca7308 */ /* 0x0007e20000000800 */
[----:B------:R-:W-:Y:S01]  /*4d30*/  IMAD.MOV.U32 R109, RZ, RZ, R188 ;  /* 0x000000ffff6d7224 */ /* 0x000fe200078e00bc */
[----:B------:R-:W-:Y:S07]  /*4d40*/  HMMA.16816.F32 R32, R8, R34, R96 ;  /* 0x000000220820723c */ /* 0x000fee0000001860 */
[----:B----4-:R-:W-:Y:S01]  /*4d50*/  F2FP.PACK_AB R8, R204, R203 ;  /* 0x000000cbcc08723e */ /* 0x010fe200000000ff */
[----:B------:R-:W-:-:S02]  /*4d60*/  IMAD.MOV.U32 R96, RZ, RZ, R100 ;  /* 0x000000ffff607224 */ /* 0x000fc400078e0064 */
[----:B------:R-:W-:Y:S02]  /*4d70*/  IMAD.MOV.U32 R99, RZ, RZ, R161 ;  /* 0x000000ffff637224 */ /* 0x000fe400078e00a1 */
[----:B------:R-:W-:Y:S02]  /*4d80*/  IMAD.MOV.U32 R98, RZ, RZ, R103 ;  /* 0x000000ffff627224 */ /* 0x000fe400078e0067 */
[----:B---3--:R-:W-:Y:S02]  /*4d90*/  FFMA.FTZ R3, R120, c[0x0][0x2d0], -R6 ;  /* 0x0000b40078037a23 */ /* 0x008fe40000010806 */
[----:B------:R-:W-:Y:S02]  /*4da0*/  IMAD.MOV.U32 R120, RZ, RZ, R197 ;  /* 0x000000ffff787224 */ /* 0x000fe400078e00c5 */
[----:B------:R3:W4:Y:S01]  /*4db0*/  MUFU.EX2 R201, R3 ;  /* 0x0000000300c97308 */ /* 0x0007220000000800 */
[----:B------:R-:W-:Y:S02]  /*4dc0*/  IMAD.MOV.U32 R103, RZ, RZ, R167 ;  /* 0x000000ffff677224 */ /* 0x000fe400078e00a7 */
[----:B------:R-:W-:-:S02]  /*4dd0*/  IMAD.MOV.U32 R97, RZ, RZ, R176 ;  /* 0x000000ffff617224 */ /* 0x000fc400078e00b0 */
[--C-:B---3--:R-:W-:Y:S01]  /*4de0*/  FFMA.FTZ R3, R121, c[0x0][0x2d0], -R5.reuse ;  /* 0x0000b40079037a23 */ /* 0x108fe20000010805 */
[----:B----4-:R-:W-:Y:S01]  /*4df0*/  F2FP.PACK_AB R10, R201, R202 ;  /* 0x000000cac90a723e */ /* 0x010fe200000000ff */
[----:B------:R-:W-:Y:S02]  /*4e00*/  IMAD.MOV.U32 R121, RZ, RZ, R198 ;  /* 0x000000ffff797224 */ /* 0x000fe400078e00c6 */
[----:B------:R3:W-:Y:S02]  /*4e10*/  MUFU.EX2 R200, R3 ;  /* 0x0000000300c87308 */ /* 0x0007e40000000800 */
[----:B---3--:R-:W-:Y:S02]  /*4e20*/  FFMA.FTZ R3, R122, c[0x0][0x2d0], -R5 ;  /* 0x0000b4007a037a23 */ /* 0x008fe40000010805 */
[----:B------:R-:W-:-:S04]  /*4e30*/  IMAD.MOV.U32 R122, RZ, RZ, R113 ;  /* 0x000000ffff7a7224 */ /* 0x000fc800078e0071 */
[----:B------:R3:W4:Y:S01]  /*4e40*/  MUFU.EX2 R199, R3 ;  /* 0x0000000300c77308 */ /* 0x0007220000000800 */
[----:B------:R-:W-:Y:S02]  /*4e50*/  IMAD.MOV.U32 R113, RZ, RZ, R191 ;  /* 0x000000ffff717224 */ /* 0x000fe400078e00bf */
[----:B---3--:R-:W-:Y:S01]  /*4e60*/  FFMA.FTZ R3, R123, c[0x0][0x2d0], -R5 ;  /* 0x0000b4007b037a23 */ /* 0x008fe20000010805 */
[----:B------:R-:W-:Y:S01]  /*4e70*/  MOV R123, R118 ;  /* 0x00000076007b7202 */ /* 0x000fe20000000f00 */
[----:B------:R-:W-:Y:S01]  /*4e80*/  IMAD.MOV.U32 R118, RZ, RZ, R194 ;  /* 0x000000ffff767224 */ /* 0x000fe200078e00c2 */
[----:B----4-:R-:W-:Y:S02]  /*4e90*/  F2FP.PACK_AB R9, R199, R200 ;  /* 0x000000c8c709723e */ /* 0x010fe400000000ff */
[----:B------:R3:W-:Y:S01]  /*4ea0*/  MUFU.EX2 R198, R3 ;  /* 0x0000000300c67308 */ /* 0x0007e20000000800 */
[----:B------:R-:W-:Y:S02]  /*4eb0*/  IMAD.MOV.U32 R100, RZ, RZ, R123 ;  /* 0x000000ffff647224 */ /* 0x000fe400078e007b */
[----:B------:R-:W-:-:S02]  /*4ec0*/  IMAD.MOV.U32 R123, RZ, RZ, R162 ;  /* 0x000000ffff7b7224 */ /* 0x000fc400078e00a2 */
[----:B---3--:R-:W-:Y:S02]  /*4ed0*/  FFMA.FTZ R3, R124, c[0x0][0x2d0], -R5 ;  /* 0x0000b4007c037a23 */ /* 0x008fe40000010805 */
[----:B------:R-:W-:Y:S02]  /*4ee0*/  IMAD.MOV.U32 R124, RZ, RZ, R114 ;  /* 0x000000ffff7c7224 */ /* 0x000fe400078e0072 */
[----:B------:R3:W4:Y:S02]  /*4ef0*/  MUFU.EX2 R197, R3 ;  /* 0x0000000300c57308 */ /* 0x0007240000000800 */
[----:B---3--:R-:W-:Y:S01]  /*4f00*/  FFMA.FTZ R3, R126, c[0x0][0x2d0], -R7 ;  /* 0x0000b4007e037a23 */ /* 0x008fe20000010807 */
[----:B----4-:R-:W-:Y:S01]  /*4f10*/  F2FP.PACK_AB R11, R197, R198 ;  /* 0x000000c6c50b723e */ /* 0x010fe200000000ff */
[----:B------:R-:W-:-:S04]  /*4f20*/  IMAD.MOV.U32 R126, RZ, RZ, R196 ;  /* 0x000000ffff7e7224 */ /* 0x000fc800078e00c4 */
[----:B------:R3:W4:Y:S02]  /*4f30*/  MUFU.EX2 R196, R3 ;  /* 0x0000000300c47308 */ /* 0x0007240000000800 */
[C---:B--2---:R-:W-:Y:S08]  /*4f40*/  HMMA.16816.F32 R80, R8.reuse, R18, R68 ;  /* 0x000000120850723c */ /* 0x044ff00000001844 */
[----:B------:R-:W-:Y:S01]  /*4f50*/  HMMA.16816.F32 R68, R8, R14, R64 ;  /* 0x0000000e0844723c */ /* 0x000fe20000001840 */
[----:B---3--:R-:W-:-:S02]  /*4f60*/  FFMA.FTZ R3, R125, c[0x0][0x2d0], -R7 ;  /* 0x0000b4007d037a23 */ /* 0x008fc40000010807 */
[----:B------:R-:W-:Y:S02]  /*4f70*/  IMAD.MOV.U32 R125, RZ, RZ, R119 ;  /* 0x000000ffff7d7224 */ /* 0x000fe400078e0077 */
[----:B------:R2:W-:Y:S01]  /*4f80*/  MUFU.EX2 R195, R3 ;  /* 0x0000000300c37308 */ /* 0x0005e20000000800 */
[----:B------:R-:W-:Y:S02]  /*4f90*/  IMAD.MOV.U32 R119, RZ, RZ, R193 ;  /* 0x000000ffff777224 */ /* 0x000fe400078e00c1 */
[C---:B-1----:R-:W-:Y:S08]  /*4fa0*/  HMMA.16816.F32 R64, R8.reuse, R26, R60 ;  /* 0x0000001a0840723c */ /* 0x042ff0000000183c */
[----:B------:R-:W-:Y:S01]  /*4fb0*/  HMMA.16816.F32 R140, R8, R16, R140 ;  /* 0x00000010088c723c */ /* 0x000fe2000000188c */
[----:B--2---:R-:W-:-:S07]  /*4fc0*/  FFMA.FTZ R3, R127, c[0x0][0x2d0], -R7 ;  /* 0x0000b4007f037a23 */ /* 0x004fce0000010807 */
[----:B------:R-:W-:Y:S01]  /*4fd0*/  HMMA.16816.F32 R104, R8, R12, R104 ;  /* 0x0000000c0868723c */ /* 0x000fe20000001868 */
[----:B------:R-:W-:Y:S01]  /*4fe0*/  IMAD.MOV.U32 R127, RZ, RZ, R102 ;  /* 0x000000ffff7f7224 */ /* 0x000fe200078e0066 */
[----:B------:R1:W2:Y:S01]  /*4ff0*/  MUFU.EX2 R194, R3 ;  /* 0x0000000300c27308 */ /* 0x0002a20000000800 */
[----:B------:R-:W-:-:S05]  /*5000*/  MOV R102, R163 ;  /* 0x000000a300667202 */ /* 0x000fca0000000f00 */
[C---:B------:R-:W-:Y:S08]  /*5010*/  HMMA.16816.F32 R92, R8.reuse, R24, R92 ;  /* 0x00000018085c723c */ /* 0x040ff0000000185c */
[----:B------:R-:W-:Y:S01]  /*5020*/  HMMA.16816.F32 R88, R8, R28, R72 ;  /* 0x0000001c0858723c */ /* 0x000fe20000001848 */
[----:B-1----:R-:W-:Y:S02]  /*5030*/  FFMA.FTZ R3, R128, c[0x0][0x2d0], -R7 ;  /* 0x0000b40080037a23 */ /* 0x002fe40000010807 */
[----:B------:R-:W-:-:S02]  /*5040*/  IMAD.MOV.U32 R128, RZ, RZ, R110 ;  /* 0x000000ffff807224 */ /* 0x000fc400078e006e */
[----:B------:R1:W-:Y:S03]  /*5050*/  MUFU.EX2 R193, R3 ;  /* 0x0000000300c17308 */ /* 0x0003e60000000800 */
[----:B------:R-:W-:Y:S07]  /*5060*/  HMMA.16816.F32 R60, R8, R30, R44 ;  /* 0x0000001e083c723c */ /* 0x000fee000000182c */
[----:B----4-:R-:W-:-:S02]  /*5070*/  F2FP.PACK_AB R8, R196, R251 ;  /* 0x000000fbc408723e */ /* 0x010fc400000000ff */
[----:B--2---:R-:W-:Y:S01]  /*5080*/  F2FP.PACK_AB R10, R194, R195 ;  /* 0x000000c3c20a723e */ /* 0x004fe200000000ff */
[----:B-1----:R-:W-:Y:S02]  /*5090*/  FFMA.FTZ R3, R129, c[0x0][0x2d0], -R0 ;  /* 0x0000b40081037a23 */ /* 0x002fe40000010800 */
[----:B------:R-:W-:Y:S02]  /*50a0*/  IMAD.MOV.U32 R129, RZ, RZ, R112 ;  /* 0x000000ffff817224 */ /* 0x000fe400078e0070 */
[----:B------:R1:W-:Y:S02]  /*50b0*/  MUFU.EX2 R252, R3 ;  /* 0x0000000300fc7308 */ /* 0x0003e40000000800 */
[----:B-1----:R-:W-:Y:S02]  /*50c0*/  FFMA.FTZ R3, R130, c[0x0][0x2d0], -R0 ;  /* 0x0000b40082037a23 */ /* 0x002fe40000010800 */
[----:B------:R-:W-:-:S04]  /*50d0*/  IMAD.MOV.U32 R130, RZ, RZ, R102 ;  /* 0x000000ffff827224 */ /* 0x000fc800078e0066 */
[----:B------:R1:W2:Y:S01]  /*50e0*/  MUFU.EX2 R192, R3 ;  /* 0x0000000300c07308 */ /* 0x0002a20000000800 */
[----:B------:R-:W-:Y:S02]  /*50f0*/  IMAD.MOV.U32 R102, RZ, RZ, R123 ;  /* 0x000000ffff667224 */ /* 0x000fe400078e007b */
[----:B------:R-:W-:Y:S02]  /*5100*/  IMAD.MOV.U32 R123, RZ, RZ, R179 ;  /* 0x000000ffff7b7224 */ /* 0x000fe400078e00b3 */
[----:B-1----:R-:W-:Y:S01]  /*5110*/  FFMA.FTZ R3, R131, c[0x0][0x2d0], -R0 ;  /* 0x0000b40083037a23 */ /* 0x002fe20000010800 */
[----:B--2---:R-:W-:Y:S01]  /*5120*/  F2FP.PACK_AB R9, R192, R252 ;  /* 0x000000fcc009723e */ /* 0x004fe200000000ff */
[----:B------:R-:W-:Y:S01]  /*5130*/  IMAD.MOV.U32 R131, RZ, RZ, R100 ;  /* 0x000000ffff837224 */ /* 0x000fe200078e0064 */
[----:B------:R-:W-:Y:S01]  /*5140*/  MOV R100, R178 ;  /* 0x000000b200647202 */ /* 0x000fe20000000f00 */
[----:B------:R1:W-:Y:S02]  /*5150*/  MUFU.EX2 R191, R3 ;  /* 0x0000000300bf7308 */ /* 0x0003e40000000800 */
[----:B-1----:R-:W-:-:S06]  /*5160*/  FFMA.FTZ R3, R134, c[0x0][0x2d0], -R0 ;  /* 0x0000b40086037a23 */ /* 0x002fcc0000010800 */
[----:B------:R1:W2:Y:S02]  /*5170*/  MUFU.EX2 R189, R3 ;  /* 0x0000000300bd7308 */ /* 0x0002a40000000800 */
[----:B-1----:R-:W-:Y:S01]  /*5180*/  FFMA.FTZ R3, R133, c[0x0][0x2d0], -R7 ;  /* 0x0000b40085037a23 */ /* 0x002fe20000010807 */
[----:B--2---:R-:W-:-:S05]  /*5190*/  F2FP.PACK_AB R11, R189, R191 ;  /* 0x000000bfbd0b723e */ /* 0x004fca00000000ff */
[----:B------:R1:W-:Y:S02]  /*51a0*/  MUFU.EX2 R190, R3 ;  /* 0x0000000300be7308 */ /* 0x0003e40000000800 */
[C---:B------:R-:W-:Y:S07]  /*51b0*/  HMMA.16816.F32 R20, R8.reuse, R12, R52 ;  /* 0x0000000c0814723c */ /* 0x040fee0000001834 */
[----:B------:R-:W-:Y:S01]  /*51c0*/  IMAD.MOV.U32 R55, RZ, RZ, R165 ;  /* 0x000000ffff377224 */ /* 0x000fe200078e00a5 */
[----:B------:R-:W-:Y:S01]  /*51d0*/  HMMA.16816.F32 R36, R8, R14, R36 ;  /* 0x0000000e0824723c */ /* 0x000fe20000001824 */
[----:B------:R-:W-:Y:S01]  /*51e0*/  LDSM.16.MT88.4 R12, [R231+0x1900] ;  /* 0x00190000e70c783b */ /* 0x000fe20000004200 */
[----:B-1----:R-:W-:-:S04]  /*51f0*/  FFMA.FTZ R3, R132, c[0x0][0x2d0], -R7 ;  /* 0x0000b40084037a23 */ /* 0x002fc80000010807 */
[----:B------:R1:W-:Y:S02]  /*5200*/  MUFU.EX2 R188, R3 ;  /* 0x0000000300bc7308 */ /* 0x0003e40000000800 */
[C---:B------:R-:W-:Y:S08]  /*5210*/  HMMA.16816.F32 R44, R8.reuse, R18, R40 ;  /* 0x00000012082c723c */ /* 0x040ff00000001828 */
[----:B------:R-:W-:Y:S01]  /*5220*/  HMMA.16816.F32 R48, R8, R16, R48 ;  /* 0x000000100830723c */ /* 0x000fe20000001830 */
[----:B------:R-:W2:Y:S01]  /*5230*/  LDSM.16.MT88.4 R16, [R228+0x1900] ;  /* 0x00190000e410783b */ /* 0x000ea20000004200 */
[----:B-1----:R-:W-:-:S06]  /*5240*/  FFMA.FTZ R3, R138, c[0x0][0x2d0], -R6 ;  /* 0x0000b4008a037a23 */ /* 0x002fcc0000010806 */
[C---:B------:R-:W-:Y:S01]  /*5250*/  HMMA.16816.F32 R40, R8.reuse, R24, R76 ;  /* 0x000000180828723c */ /* 0x040fe2000000184c */
[----:B------:R1:W-:Y:S07]  /*5260*/  MUFU.EX2 R138, R3 ;  /* 0x00000003008a7308 */ /* 0x0003ee0000000800 */
[C---:B------:R-:W-:Y:S01]  /*5270*/  HMMA.16816.F32 R56, R8.reuse, R26, R56 ;  /* 0x0000001a0838723c */ /* 0x040fe20000001838 */
[----:B------:R-:W-:Y:S07]  /*5280*/  LDSM.16.MT88.4 R24, [R229+0x1900] ;  /* 0x00190000e518783b */ /* 0x000fee0000004200 */
[----:B------:R-:W-:Y:S01]  /*5290*/  HMMA.16816.F32 R84, R8, R28, R84 ;  /* 0x0000001c0854723c */ /* 0x000fe20000001854 */
[----:B-1----:R-:W-:-:S02]  /*52a0*/  FFMA.FTZ R3, R156, c[0x0][0x2d0], -R6 ;  /* 0x0000b4009c037a23 */ /* 0x002fc40000010806 */
[----:B------:R-:W-:Y:S02]  /*52b0*/  IMAD.MOV.U32 R156, RZ, RZ, R151 ;  /* 0x000000ffff9c7224 */ /* 0x000fe400078e0097 */
[----:B------:R1:W3:Y:S03]  /*52c0*/  MUFU.EX2 R134, R3 ;  /* 0x0000000300867308 */ /* 0x0002e60000000800 */
[----:B------:R-:W-:Y:S01]  /*52d0*/  HMMA.16816.F32 R72, R8, R30, R32 ;  /* 0x0000001e0848723c */ /* 0x000fe20000001820 */
[----:B------:R-:W4:Y:S04]  /*52e0*/  LDSM.16.MT88.4 R32, [R230+0x1900] ;  /* 0x00190000e620783b */ /* 0x000f280000004200 */
[----:B------:R-:W-:Y:S01]  /*52f0*/  LDSM.16.MT88.4 R28, [R230+0x2100] ;  /* 0x00210000e61c783b */ /* 0x000fe20000004200 */
[----:B-1----:R-:W-:Y:S01]  /*5300*/  FFMA.FTZ R3, R152, c[0x0][0x2d0], -R6 ;  /* 0x0000b40098037a23 */ /* 0x002fe20000010806 */
[----:B---3--:R-:W-:-:S02]  /*5310*/  F2FP.PACK_AB R8, R134, R138 ;  /* 0x0000008a8608723e */ /* 0x008fc400000000ff */
[----:B------:R-:W-:Y:S01]  /*5320*/  MOV R152, R166 ;  /* 0x000000a600987202 */ /* 0x000fe20000000f00 */
        /* <DEDUP_REMOVED lines=25> */
[----:B------:R1:W-:Y:S02]  /*54c0*/  MUFU.EX2 R110, R3 ;  /* 0x00000003006e7308 */ /* 0x0003e40000000800 */
[----:B-1----:R-:W-:-:S06]  /*54d0*/  FFMA.FTZ R3, R150, c[0x0][0x2d0], -R7 ;  /* 0x0000b40096037a23 */ /* 0x002fcc0000010807 */
[----:B------:R1:W-:Y:S02]  /*54e0*/  MUFU.EX2 R109, R3 ;  /* 0x00000003006d7308 */ /* 0x0003e40000000800 */
[----:B-1----:R-:W-:Y:S02]  /*54f0*/  FFMA.FTZ R3, R149, c[0x0][0x2d0], -R7 ;  /* 0x0000b40095037a23 */ /* 0x002fe40000010807 */
[C---:B------:R-:W-:Y:S04]  /*5500*/  HMMA.16816.F32 R148, R8.reuse, R18, R80 ;  /* 0x000000120894723c */ /* 0x040fe80000001850 */
[----:B------:R1:W-:Y:S04]  /*5510*/  MUFU.EX2 R108, R3 ;  /* 0x00000003006c7308 */ /* 0x0003e80000000800 */
[----:B------:R-:W-:Y:S01]  /*5520*/  HMMA.16816.F32 R80, R8, R26, R64 ;  /* 0x0000001a0850723c */ /* 0x000fe20000001840 */
[----:B-1----:R-:W-:-:S07]  /*5530*/  FFMA.FTZ R3, R160, c[0x0][0x2d0], -R0 ;  /* 0x0000b400a0037a23 */ /* 0x002fce0000010800 */
[----:B------:R-:W-:Y:S01]  /*5540*/  HMMA.16816.F32 R160, R8, R12, R104 ;  /* 0x0000000c08a0723c */ /* 0x000fe20000001868 */
[----:B------:R1:W-:Y:S02]  /*5550*/  MUFU.EX2 R106, R3 ;  /* 0x00000003006a7308 */ /* 0x0003e40000000800 */
[----:B-1----:R-:W-:-:S05]  /*5560*/  FFMA.FTZ R3, R164, c[0x0][0x2d0], -R0 ;  /* 0x0000b400a4037a23 */ /* 0x002fca0000010800 */
[C---:B------:R-:W-:Y:S01]  /*5570*/  HMMA.16816.F32 R164, R8.reuse, R14, R68 ;  /* 0x0000000e08a4723c */ /* 0x040fe20000001844 */
[----:B------:R1:W2:Y:S07]  /*5580*/  MUFU.EX2 R105, R3 ;  /* 0x0000000300697308 */ /* 0x0002ae0000000800 */
[----:B------:R-:W-:Y:S01]  /*5590*/  HMMA.16816.F32 R68, R8, R34, R60 ;  /* 0x000000220844723c */ /* 0x000fe2000000183c */
[----:B-1----:R-:W-:Y:S02]  /*55a0*/  FFMA.FTZ R3, R169, c[0x0][0x2d0], -R0 ;  /* 0x0000b400a9037a23 */ /* 0x002fe40000010800 */
[----:B------:R-:W-:-:S02]  /*55b0*/  IMAD.MOV.U32 R169, RZ, RZ, R98 ;  /* 0x000000ffffa97224 */ /* 0x000fc400078e0062 */
[----:B------:R1:W-:Y:S01]  /*55c0*/  MUFU.EX2 R104, R3 ;  /* 0x0000000300687308 */ /* 0x0003e20000000800 */
[----:B------:R-:W-:Y:S02]  /*55d0*/  IMAD.MOV.U32 R98, RZ, RZ, R177 ;  /* 0x000000ffff627224 */ /* 0x000fe400078e00b1 */
[----:B------:R-:W-:Y:S02]  /*55e0*/  HMMA.16816.F32 R176, R8, R24, R92 ;  /* 0x0000001808b0723c */ /* 0x000fe4000000185c */
[----:B------:R-:W-:-:S05]  /*55f0*/  IMAD.MOV.U32 R127, RZ, RZ, R98 ;  /* 0x000000ffff7f7224 */ /* 0x000fca00078e0062 */
[----:B------:R-:W-:Y:S02]  /*5600*/  F2FP.PACK_AB R8, R190, R193 ;  /* 0x000000c1be08723e */ /* 0x000fe400000000ff */
[----:B--2---:R-:W-:Y:S02]  /*5610*/  F2FP.PACK_AB R9, R105, R106 ;  /* 0x0000006a6909723e */ /* 0x004fe400000000ff */
[----:B------:R-:W-:Y:S01]  /*5620*/  F2FP.PACK_AB R10, R111, R188 ;  /* 0x000000bc6f0a723e */ /* 0x000fe200000000ff */
[----:B-1----:R-:W-:Y:S02]  /*5630*/  FFMA.FTZ R3, R170, c[0x0][0x2d0], -R0 ;  /* 0x0000b400aa037a23 */ /* 0x002fe40000010800 */
[----:B------:R-:W-:Y:S02]  /*5640*/  IMAD.MOV.U32 R170, RZ, RZ, R152 ;  /* 0x000000ffffaa7224 */ /* 0x000fe400078e0098 */
[----:B------:R-:W-:Y:S02]  /*5650*/  IMAD.MOV.U32 R152, RZ, RZ, R156 ;  /* 0x000000ffff987224 */ /* 0x000fe400078e009c */
[----:B------:R-:W-:Y:S01]  /*5660*/  IMAD.MOV.U32 R156, RZ, RZ, R99 ;  /* 0x000000ffff9c7224 */ /* 0x000fe200078e0063 */
[----:B------:R-:W-:-:S02]  /*5670*/  MOV R99, R103 ;  /* 0x0000006700637202 */ /* 0x000fc40000000f00 */
        /* <DEDUP_REMOVED lines=10> */
[----:B------:R-:W-:Y:S02]  /*5720*/  IMAD.MOV.U32 R124, RZ, RZ, R101 ;  /* 0x000000ffff7c7224 */ /* 0x000fe400078e0065 */
[C---:B------:R-:W-:Y:S01]  /*5730*/  HMMA.16816.F32 R52, R8.reuse, R12, R20 ;  /* 0x0000000c0834723c */ /* 0x040fe20000001814 */
[----:B------:R1:W-:Y:S01]  /*5740*/  MUFU.EX2 R101, R3 ;  /* 0x0000000300657308 */ /* 0x0003e20000000800 */
[----:B------:R-:W2:Y:S06]  /*5750*/  LDSM.16.MT88.4 R20, [R228+0x2100] ;  /* 0x00210000e414783b */ /* 0x000eac0000004200 */
[C---:B------:R-:W-:Y:S01]  /*5760*/  HMMA.16816.F32 R48, R8.reuse, R14, R36 ;  /* 0x0000000e0830723c */ /* 0x040fe20000001824 */
[----:B------:R-:W3:Y:S07]  /*5770*/  LDSM.16.MT88.4 R12, [R229+0x2100] ;  /* 0x00210000e50c783b */ /* 0x000eee0000004200 */
[----:B------:R-:W-:Y:S01]  /*5780*/  HMMA.16816.F32 R44, R8, R32, R84 ;  /* 0x00000020082c723c */ /* 0x000fe20000001854 */
[----:B-1----:R-:W-:Y:S01]  /*5790*/  FFMA.FTZ R3, R173, c[0x0][0x2d0], -R6 ;  /* 0x0000b400ad037a23 */ /* 0x002fe20000010806 */
[----:B------:R-:W-:-:S03]  /*57a0*/  MOV R173, R102 ;  /* 0x0000006600ad7202 */ /* 0x000fc60000000f00 */
[----:B------:R1:W4:Y:S03]  /*57b0*/  MUFU.EX2 R102, R3 ;  /* 0x0000000300667308 */ /* 0x0003260000000800 */
[C---:B------:R-:W-:Y:S08]  /*57c0*/  HMMA.16816.F32 R36, R8.reuse, R24, R40 ;  /* 0x000000180824723c */ /* 0x040ff00000001828 */
[----:B------:R-:W-:Y:S01]  /*57d0*/  HMMA.16816.F32 R40, R8, R26, R56 ;  /* 0x0000001a0828723c */ /* 0x000fe20000001838 */
[----:B------:R-:W2:Y:S01]  /*57e0*/  LDSM.16.MT88.4 R24, [R228+0x2900] ;  /* 0x00290000e418783b */ /* 0x000ea20000004200 */
[----:B-1----:R-:W-:-:S02]  /*57f0*/  FFMA.FTZ R3, R172, c[0x0][0x2d0], -R6 ;  /* 0x0000b400ac037a23 */ /* 0x002fc40000010806 */
[----:B------:R-:W-:-:S04]  /*5800*/  IMAD.MOV.U32 R172, RZ, RZ, R97 ;  /* 0x000000ffffac7224 */ /* 0x000fc800078e0061 */
[----:B------:R-:W-:Y:S01]  /*5810*/  HMMA.16816.F32 R32, R8, R34, R72 ;  /* 0x000000220820723c */ /* 0x000fe20000001848 */
[----:B------:R1:W-:Y:S06]  /*5820*/  MUFU.EX2 R100, R3 ;  /* 0x0000000300647308 */ /* 0x0003ec0000000800 */
[----:B----4-:R-:W-:Y:S01]  /*5830*/  F2FP.PACK_AB R8, R102, R101 ;  /* 0x000000656608723e */ /* 0x010fe200000000ff */
[----:B-1----:R-:W-:Y:S02]  /*5840*/  FFMA.FTZ R3, R174, c[0x0][0x2d0], -R6 ;  /* 0x0000b400ae037a23 */ /* 0x002fe40000010806 */
[----:B------:R-:W-:-:S02]  /*5850*/  IMAD.MOV.U32 R174, RZ, RZ, R99 ;  /* 0x000000ffffae7224 */ /* 0x000fc400078e0063 */
        /* <DEDUP_REMOVED lines=23> */
[C---:B------:R-:W-:Y:S08]  /*59d0*/  HMMA.16816.F32 R80, R8.reuse, R14, R80 ;  /* 0x0000000e0850723c */ /* 0x040ff00000001850 */
[----:B------:R-:W-:Y:S01]  /*59e0*/  HMMA.16816.F32 R76, R8, R28, R76 ;  /* 0x0000001c084c723c */ /* 0x000fe2000000184c */
[----:B-1----:R-:W-:-:S04]  /*59f0*/  FFMA.FTZ R3, R186, c[0x0][0x2d0], -R0 ;  /* 0x0000b400ba037a23 */ /* 0x002fc80000010800 */
[----:B------:R1:W3:Y:S03]  /*5a00*/  MUFU.EX2 R91, R3 ;  /* 0x00000003005b7308 */ /* 0x0002e60000000800 */
[----:B------:R-:W-:Y:S07]  /*5a10*/  HMMA.16816.F32 R68, R8, R30, R68 ;  /* 0x0000001e0844723c */ /* 0x000fee0000001844 */
[----:B------:R-:W-:-:S02]  /*5a20*/  F2FP.PACK_AB R8, R109, R110 ;  /* 0x0000006e6d08723e */ /* 0x000fc400000000ff */
[----:B--2---:R-:W-:Y:S02]  /*5a30*/  F2FP.PACK_AB R9, R93, R94 ;  /* 0x0000005e5d09723e */ /* 0x004fe400000000ff */
[----:B------:R-:W-:Y:S01]  /*5a40*/  F2FP.PACK_AB R10, R107, R108 ;  /* 0x0000006c6b0a723e */ /* 0x000fe200000000ff */
[----:B-1----:R-:W-:Y:S01]  /*5a50*/  FFMA.FTZ R3, R144, c[0x0][0x2d0], -R6 ;  /* 0x0000b40090037a23 */ /* 0x002fe20000010806 */
[----:B---3--:R-:W-:-:S03]  /*5a60*/  F2FP.PACK_AB R11, R91, R92 ;  /* 0x0000005c5b0b723e */ /* 0x008fc600000000ff */
        /* <DEDUP_REMOVED lines=34> */
[----:B-1----:R-:W-:Y:S02]  /*5c90*/  FFMA.FTZ R3, R174, c[0x0][0x2d0], -R7 ;  /* 0x0000b400ae037a23 */ /* 0x002fe40000010807 */
[----:B------:R-:W-:Y:S01]  /*5ca0*/  IMAD.MOV.U32 R174, RZ, RZ, R172 ;  /* 0x000000ffffae7224 */ /* 0x000fe200078e00ac */
[----:B------:R-:W-:-:S03]  /*5cb0*/  MOV R172, R173 ;  /* 0x000000ad00ac7202 */ /* 0x000fc60000000f00 */
[----:B------:R1:W-:Y:S01]  /*5cc0*/  MUFU.EX2 R72, R3 ;  /* 0x0000000300487308 */ /* 0x0003e20000000800 */
[----:B------:R-:W-:Y:S02]  /*5cd0*/  IMAD.MOV.U32 R173, RZ, RZ, R171 ;  /* 0x000000ffffad7224 */ /* 0x000fe400078e00ab */
[----:B------:R-:W-:Y:S02]  /*5ce0*/  IMAD.MOV.U32 R171, RZ, RZ, R168 ;  /* 0x000000ffffab7224 */ /* 0x000fe400078e00a8 */
[----:B------:R-:W-:Y:S02]  /*5cf0*/  IMAD.MOV.U32 R168, RZ, RZ, R170 ;  /* 0x000000ffffa87224 */ /* 0x000fe400078e00aa */
[----:B------:R-:W-:Y:S02]  /*5d00*/  IMAD.MOV.U32 R170, RZ, RZ, R169 ;  /* 0x000000ffffaa7224 */ /* 0x000fe400078e00a9 */
[----:B------:R-:W-:Y:S01]  /*5d10*/  IMAD.MOV.U32 R169, RZ, RZ, R159 ;  /* 0x000000ffffa97224 */ /* 0x000fe200078e009f */
[----:B------:R-:W-:Y:S01]  /*5d20*/  MOV R159, R155 ;  /* 0x0000009b009f7202 */ /* 0x000fe20000000f00 */
[----:B------:R-:W-:-:S02]  /*5d30*/  IMAD.MOV.U32 R155, RZ, RZ, R154 ;  /* 0x000000ffff9b7224 */ /* 0x000fc400078e009a */
[----:B------:R-:W-:Y:S01]  /*5d40*/  IMAD.MOV.U32 R154, RZ, RZ, R125 ;  /* 0x000000ffff9a7224 */ /* 0x000fe200078e007d */
[C---:B------:R-:W-:Y:S01]  /*5d50*/  HMMA.16816.F32 R140, R8.reuse, R24, R140 ;  /* 0x00000018088c723c */ /* 0x040fe2000000188c */
[----:B------:R-:W-:Y:S02]  /*5d60*/  IMAD.MOV.U32 R125, RZ, RZ, R234 ;  /* 0x000000ffff7d7224 */ /* 0x000fe400078e00ea */
[----:B-1----:R-:W-:Y:S01]  /*5d70*/  FFMA.FTZ R3, R174, c[0x0][0x2d0], -R7 ;  /* 0x0000b400ae037a23 */ /* 0x002fe20000010807 */
[----:B------:R1:W5:Y:S03]  /*5d80*/  LDL.LU R234, [R1+0x18] ;  /* 0x0000180001ea7983 */ /* 0x0003660000300800 */
[----:B------:R2:W-:Y:S01]  /*5d90*/  MUFU.EX2 R59, R3 ;  /* 0x00000003003b7308 */ /* 0x0005e20000000800 */
[----:B------:R-:W-:Y:S01]  /*5da0*/  HMMA.16816.F32 R148, R8, R26, R148 ;  /* 0x0000001a0894723c */ /* 0x000fe20000001894 */
[----:B--2---:R-:W-:-:S02]  /*5db0*/  FFMA.FTZ R3, R172, c[0x0][0x2d0], -R0 ;  /* 0x0000b400ac037a23 */ /* 0x004fc40000010800 */
[----:B------:R-:W-:Y:S02]  /*5dc0*/  IMAD.MOV.U32 R172, RZ, RZ, R173 ;  /* 0x000000ffffac7224 */ /* 0x000fe400078e00ad */
[----:B------:R-:W-:Y:S01]  /*5dd0*/  IMAD.MOV.U32 R173, RZ, RZ, R171 ;  /* 0x000000ffffad7224 */ /* 0x000fe200078e00ab */
[----:B------:R-:W-:Y:S01]  /*5de0*/  MOV R171, R168 ;  /* 0x000000a800ab7202 */ /* 0x000fe20000000f00 */
[----:B------:R2:W-:Y:S01]  /*5df0*/  MUFU.EX2 R58, R3 ;  /* 0x00000003003a7308 */ /* 0x0005e20000000800 */
[----:B------:R-:W-:Y:S02]  /*5e00*/  IMAD.MOV.U32 R168, RZ, RZ, R170 ;  /* 0x000000ffffa87224 */ /* 0x000fe400078e00aa */
[----:B------:R-:W-:Y:S02]  /*5e10*/  IMAD.MOV.U32 R170, RZ, RZ, R169 ;  /* 0x000000ffffaa7224 */ /* 0x000fe400078e00a9 */
[----:B------:R-:W-:Y:S02]  /*5e20*/  IMAD.MOV.U32 R169, RZ, RZ, R159 ;  /* 0x000000ffffa97224 */ /* 0x000fe400078e009f */
[----:B------:R-:W-:-:S02]  /*5e30*/  IMAD.MOV.U32 R159, RZ, RZ, R155 ;  /* 0x000000ffff9f7224 */ /* 0x000fc400078e009b */
[----:B------:R-:W-:Y:S01]  /*5e40*/  IMAD.MOV.U32 R155, RZ, RZ, R154 ;  /* 0x000000ffff9b7224 */ /* 0x000fe200078e009a */
[----:B------:R-:W-:Y:S01]  /*5e50*/  HMMA.16816.F32 R160, R8, R20, R160 ;  /* 0x0000001408a0723c */ /* 0x000fe200000018a0 */
[----:B------:R-:W-:Y:S01]  /*5e60*/  MOV R154, R123 ;  /* 0x0000007b009a7202 */ /* 0x000fe20000000f00 */
[----:B------:R-:W-:Y:S02]  /*5e70*/  IMAD.MOV.U32 R123, RZ, RZ, R4 ;  /* 0x000000ffff7b7224 */ /* 0x000fe400078e0004 */
[----:B------:R-:W-:Y:S02]  /*5e80*/  IMAD.MOV.U32 R4, RZ, RZ, R233 ;  /* 0x000000ffff047224 */ /* 0x000fe400078e00e9 */
[----:B--2---:R-:W-:Y:S01]  /*5e90*/  FFMA.FTZ R3, R172, c[0x0][0x2d0], -R0 ;  /* 0x0000b400ac037a23 */ /* 0x004fe20000010800 */
[----:B------:R1:W5:Y:S01]  /*5ea0*/  LDL.LU R233, [R1+0x14] ;  /* 0x0000140001e97983 */ /* 0x0003620000300800 */
[----:B------:R-:W-:Y:S02]  /*5eb0*/  IMAD.MOV.U32 R172, RZ, RZ, R173 ;  /* 0x000000ffffac7224 */ /* 0x000fe400078e00ad */
[----:B------:R-:W-:Y:S01]  /*5ec0*/  IMAD.MOV.U32 R173, RZ, RZ, R171 ;  /* 0x000000ffffad7224 */ /* 0x000fe200078e00ab */
[----:B------:R2:W1:Y:S01]  /*5ed0*/  MUFU.EX2 R57, R3 ;  /* 0x0000000300397308 */ /* 0x0004620000000800 */
[----:B------:R-:W-:Y:S01]  /*5ee0*/  IMAD.MOV.U32 R171, RZ, RZ, R168 ;  /* 0x000000ffffab7224 */ /* 0x000fe200078e00a8 */
[----:B------:R-:W-:Y:S01]  /*5ef0*/  MOV R168, R170 ;  /* 0x000000aa00a87202 */ /* 0x000fe20000000f00 */
[----:B------:R-:W-:-:S02]  /*5f00*/  IMAD.MOV.U32 R170, RZ, RZ, R169 ;  /* 0x000000ffffaa7224 */ /* 0x000fc400078e00a9 */
[----:B------:R-:W-:Y:S01]  /*5f10*/  IMAD.MOV.U32 R169, RZ, RZ, R159 ;  /* 0x000000ffffa97224 */ /* 0x000fe200078e009f */
[C---:B------:R-:W-:Y:S01]  /*5f20*/  HMMA.16816.F32 R164, R8.reuse, R22, R164 ;  /* 0x0000001608a4723c */ /* 0x040fe200000018a4 */
[----:B------:R-:W-:Y:S02]  /*5f30*/  IMAD.MOV.U32 R159, RZ, RZ, R155 ;  /* 0x000000ffff9f7224 */ /* 0x000fe400078e009b */
[----:B------:R-:W-:Y:S02]  /*5f40*/  IMAD.MOV.U32 R155, RZ, RZ, R154 ;  /* 0x000000ffff9b7224 */ /* 0x000fe400078e009a */
[----:B------:R-:W-:Y:S01]  /*5f50*/  IMAD.MOV.U32 R154, RZ, RZ, R124 ;  /* 0x000000ffff9a7224 */ /* 0x000fe200078e007c */
[----:B------:R-:W-:Y:S02]  /*5f60*/  MOV R124, R232 ;  /* 0x000000e8007c7202 */ /* 0x000fe40000000f00 */
[C---:B----4-:R-:W-:Y:S08]  /*5f70*/  HMMA.16816.F32 R176, R8.reuse, R16, R176 ;  /* 0x0000001008b0723c */ /* 0x050ff000000018b0 */
[----:B------:R-:W-:Y:S01]  /*5f80*/  HMMA.16816.F32 R180, R8, R18, R80 ;  /* 0x0000001208b4723c */ /* 0x000fe20000001850 */
[----:B--2---:R-:W-:Y:S01]  /*5f90*/  FFMA.FTZ R3, R172, c[0x0][0x2d0], -R0 ;  /* 0x0000b400ac037a23 */ /* 0x004fe20000010800 */
[----:B------:R2:W5:Y:S01]  /*5fa0*/  LDL.LU R232, [R1+0x10] ;  /* 0x0000100001e87983 */ /* 0x0005620000300800 */
[----:B------:R-:W-:-:S02]  /*5fb0*/  IMAD.MOV.U32 R172, RZ, RZ, R173 ;  /* 0x000000ffffac7224 */ /* 0x000fc400078e00ad */
[----:B------:R4:W-:Y:S01]  /*5fc0*/  MUFU.EX2 R56, R3 ;  /* 0x0000000300387308 */ /* 0x0009e20000000800 */
[----:B------:R-:W-:Y:S02]  /*5fd0*/  IMAD.MOV.U32 R173, RZ, RZ, R171 ;  /* 0x000000ffffad7224 */ /* 0x000fe400078e00ab */
[----:B------:R-:W-:Y:S02]  /*5fe0*/  IMAD.MOV.U32 R171, RZ, RZ, R168 ;  /* 0x000000ffffab7224 */ /* 0x000fe400078e00a8 */
[----:B------:R-:W-:Y:S01]  /*5ff0*/  IMAD.MOV.U32 R168, RZ, RZ, R169 ;  /* 0x000000ffffa87224 */ /* 0x000fe200078e00a9 */
[----:B------:R-:W-:Y:S01]  /*6000*/  HMMA.16816.F32 R76, R8, R12, R76 ;  /* 0x0000000c084c723c */ /* 0x000fe2000000184c */
[----:B------:R-:W-:Y:S01]  /*6010*/  IMAD.MOV.U32 R169, RZ, RZ, R159 ;  /* 0x000000ffffa97224 */ /* 0x000fe200078e009f */
[----:B------:R-:W-:Y:S01]  /*6020*/  MOV R159, R155 ;  /* 0x0000009b009f7202 */ /* 0x000fe20000000f00 */
[----:B------:R-:W-:Y:S02]  /*6030*/  IMAD.MOV.U32 R155, RZ, RZ, R154 ;  /* 0x000000ffff9b7224 */ /* 0x000fe400078e009a */
[----:B------:R-:W-:-:S02]  /*6040*/  IMAD.MOV.U32 R154, RZ, RZ, R157 ;  /* 0x000000ffff9a7224 */ /* 0x000fc400078e009d */
[----:B------:R-:W-:Y:S01]  /*6050*/  IMAD.MOV.U32 R157, RZ, RZ, R153 ;  /* 0x000000ffff9d7224 */ /* 0x000fe200078e0099 */
[----:B------:R-:W-:Y:S01]  /*6060*/  HMMA.16816.F32 R68, R8, R14, R68 ;  /* 0x0000000e0844723c */ /* 0x000fe20000001844 */
[----:B------:R-:W-:Y:S02]  /*6070*/  IMAD.MOV.U32 R153, RZ, RZ, R139 ;  /* 0x000000ffff997224 */ /* 0x000fe400078e008b */
[----:B----4-:R-:W-:Y:S01]  /*6080*/  FFMA.FTZ R3, R172, c[0x0][0x2d0], -R0 ;  /* 0x0000b400ac037a23 */ /* 0x010fe20000010800 */
[----:B------:R-:W-:Y:S01]  /*6090*/  MOV R186, R154 ;  /* 0x0000009a00ba7202 */ /* 0x000fe20000000f00 */
[----:B------:R-:W-:Y:S01]  /*60a0*/  FFMA.FTZ R4, R4, c[0x0][0x2d0], -R7 ;  /* 0x0000b40004047a23 */ /* 0x000fe20000010807 */
[----:B------:R2:W5:Y:S01]  /*60b0*/  LDL.LU R139, [R1+0xc] ;  /* 0x00000c00018b7983 */ /* 0x0005620000300800 */
[----:B------:R4:W4:Y:S01]  /*60c0*/  MUFU.EX2 R31, R3 ;  /* 0x00000003001f7308 */ /* 0x0009220000000800 */
[----:B---3--:R-:W-:Y:S01]  /*60d0*/  F2FP.PACK_AB R8, R73, R74 ;  /* 0x0000004a4908723e */ /* 0x008fe200000000ff */
[----:B------:R-:W-:Y:S01]  /*60e0*/  IMAD.MOV.U32 R184, RZ, RZ, R153 ;  /* 0x000000ffffb87224 */ /* 0x000fe200078e0099 */
[----:B-1----:R-:W-:Y:S01]  /*60f0*/  F2FP.PACK_AB R9, R57, R58 ;  /* 0x0000003a3909723e */ /* 0x002fe200000000ff */
[----:B------:R-:W-:Y:S01]  /*6100*/  IMAD.MOV.U32 R174, RZ, RZ, R156 ;  /* 0x000000ffffae7224 */ /* 0x000fe200078e009c */
[----:B------:R-:W-:Y:S01]  /*6110*/  F2FP.PACK_AB R10, R59, R72 ;  /* 0x000000483b0a723e */ /* 0x000fe200000000ff */
[----:B------:R-:W-:-:S02]  /*6120*/  IMAD.MOV.U32 R144, RZ, RZ, R155 ;  /* 0x000000ffff907224 */ /* 0x000fc400078e009b */
[----:B------:R-:W-:Y:S01]  /*6130*/  IMAD.MOV.U32 R172, RZ, RZ, R131 ;  /* 0x000000ffffac7224 */ /* 0x000fe200078e0083 */
[----:B------:R-:W-:Y:S01]  /*6140*/  MOV R83, R174 ;  /* 0x000000ae00537202 */ /* 0x000fe20000000f00 */
[----:B------:R-:W-:Y:S02]  /*6150*/  IMAD.MOV.U32 R185, RZ, RZ, R157 ;  /* 0x000000ffffb97224 */ /* 0x000fe400078e009d */
[----:B------:R-:W-:Y:S02]  /*6160*/  IMAD.MOV.U32 R82, RZ, RZ, R172 ;  /* 0x000000ffff527224 */ /* 0x000fe400078e00ac */
[----:B------:R-:W-:Y:S01]  /*6170*/  IMAD.MOV.U32 R172, RZ, RZ, R158 ;  /* 0x000000ffffac7224 */ /* 0x000fe200078e009e */
[----:B------:R-:W-:Y:S01]  /*6180*/  MOV R158, R126 ;  /* 0x0000007e009e7202 */ /* 0x000fe20000000f00 */
[----:B----4-:R-:W-:Y:S01]  /*6190*/  FFMA.FTZ R3, R173, c[0x0][0x2d0], -R6 ;  /* 0x0000b400ad037a23 */ /* 0x010fe20000010806 */
[----:B------:R-:W-:Y:S01]  /*61a0*/  F2FP.PACK_AB R11, R31, R56 ;  /* 0x000000381f0b723e */ /* 0x000fe200000000ff */
[----:B------:R-:W-:Y:S01]  /*61b0*/  IMAD.MOV.U32 R174, RZ, RZ, R127 ;  /* 0x000000ffffae7224 */ /* 0x000fe200078e007f */
[----:B------:R-:W-:Y:S01]  /*61c0*/  MOV R173, R130 ;  /* 0x0000008200ad7202 */ /* 0x000fe20000000f00 */
[----:B------:R1:W-:Y:S01]  /*61d0*/  MUFU.EX2 R29, R3 ;  /* 0x00000003001d7308 */ /* 0x0003e20000000800 */
[----:B------:R-:W-:-:S02]  /*61e0*/  IMAD.MOV.U32 R157, RZ, RZ, R116 ;  /* 0x000000ffff9d7224 */ /* 0x000fc400078e0074 */
[----:B------:R-:W-:Y:S01]  /*61f0*/  IMAD.MOV.U32 R175, RZ, RZ, R152 ;  /* 0x000000ffffaf7224 */ /* 0x000fe200078e0098 */
[C---:B------:R-:W-:Y:S01]  /*6200*/  HMMA.16816.F32 R64, R8.reuse, R24, R64 ;  /* 0x000000180840723c */ /* 0x040fe20000001840 */
[----:B------:R-:W-:Y:S01]  /*6210*/  IMAD.MOV.U32 R81, RZ, RZ, R173 ;  /* 0x000000ffff517224 */ /* 0x000fe200078e00ad */
[----:B------:R-:W3:Y:S01]  /*6220*/  LDSM.16.MT88.4 R152, [R228+0x3100] ;  /* 0x00310000e498783b */ /* 0x000ee20000004200 */
[----:B------:R-:W-:Y:S02]  /*6230*/  IMAD.MOV.U32 R173, RZ, RZ, R125 ;  /* 0x000000ffffad7224 */ /* 0x000fe400078e007d */
[----:B------:R-:W-:Y:S02]  /*6240*/  IMAD.MOV.U32 R130, RZ, RZ, R119 ;  /* 0x000000ffff827224 */ /* 0x000fe400078e0077 */
[----:B------:R-:W-:Y:S01]  /*6250*/  IMAD.MOV.U32 R225, RZ, RZ, R175 ;  /* 0x000000ffffe17224 */ /* 0x000fe200078e00af */
[----:B------:R-:W-:Y:S01]  /*6260*/  HMMA.16816.F32 R48, R8, R22, R48 ;  /* 0x000000160830723c */ /* 0x000fe20000001830 */
[----:B------:R-:W-:-:S02]  /*6270*/  IMAD.MOV.U32 R156, RZ, RZ, R117 ;  /* 0x000000ffff9c7224 */ /* 0x000fc400078e0075 */
[----:B------:R-:W-:Y:S02]  /*6280*/  IMAD.MOV.U32 R131, RZ, RZ, R118 ;  /* 0x000000ffff837224 */ /* 0x000fe400078e0076 */
[----:B-1----:R-:W-:Y:S01]  /*6290*/  FFMA.FTZ R3, R171, c[0x0][0x2d0], -R6 ;  /* 0x0000b400ab037a23 */ /* 0x002fe20000010806 */
[----:B------:R-:W-:Y:S01]  /*62a0*/  LDSM.16.MT88.4 R116, [R229+0x3100] ;  /* 0x00310000e574783b */ /* 0x000fe20000004200 */
[----:B------:R-:W-:Y:S01]  /*62b0*/  IMAD.MOV.U32 R226, RZ, RZ, R156 ;  /* 0x000000ffffe27224 */ /* 0x000fe200078e009c */
[----:B------:R-:W-:Y:S01]  /*62c0*/  HMMA.16816.F32 R52, R8, R20, R52 ;  /* 0x000000140834723c */ /* 0x000fe20000001834 */
[----:B------:R1:W-:Y:S01]  /*62d0*/  MUFU.EX2 R30, R3 ;  /* 0x00000003001e7308 */ /* 0x0003e20000000800 */
[----:B------:R-:W-:Y:S02]  /*62e0*/  IMAD.MOV.U32 R212, RZ, RZ, R131 ;  /* 0x000000ffffd47224 */ /* 0x000fe400078e0083 */
[----:B------:R-:W-:Y:S02]  /*62f0*/  IMAD.MOV.U32 R209, RZ, RZ, R128 ;  /* 0x000000ffffd17224 */ /* 0x000fe400078e0080 */
[----:B------:R-:W-:-:S02]  /*6300*/  IMAD.MOV.U32 R211, RZ, RZ, R129 ;  /* 0x000000ffffd37224 */ /* 0x000fc400078e0081 */
[C---:B------:R-:W-:Y:S01]  /*6310*/  HMMA.16816.F32 R44, R8.reuse, R12, R44 ;  /* 0x0000000c082c723c */ /* 0x040fe2000000182c */
[----:B------:R4:W-:Y:S06]  /*6320*/  MUFU.EX2 R20, R4 ;  /* 0x0000000400147308 */ /* 0x0009ec0000000800 */
[----:B------:R-:W-:Y:S01]  /*6330*/  FFMA.FTZ R12, R216, c[0x0][0x2d0], -R0 ;  /* 0x0000b400d80c7a23 */ /* 0x000fe20000010800 */
[----:B------:R-:W-:Y:S01]  /*6340*/  HMMA.16816.F32 R60, R8, R26, R60 ;  /* 0x0000001a083c723c */ /* 0x000fe2000000183c */
[----:B-1----:R-:W-:-:S04]  /*6350*/  FFMA.FTZ R3, R168, c[0x0][0x2d0], -R6 ;  /* 0x0000b400a8037a23 */ /* 0x002fc80000010806 */
[----:B------:R1:W-:Y:S03]  /*6360*/  MUFU.EX2 R28, R3 ;  /* 0x00000003001c7308 */ /* 0x0003e60000000800 */
[----:B------:R-:W-:Y:S01]  /*6370*/  HMMA.16816.F32 R36, R8, R16, R36 ;  /* 0x000000100824723c */ /* 0x000fe20000001824 */
[----:B----4-:R-:W-:-:S07]  /*6380*/  FFMA.FTZ R4, R186, c[0x0][0x2d0], -R7 ;  /* 0x0000b400ba047a23 */ /* 0x010fce0000010807 */
[----:B------:R-:W-:Y:S01]  /*6390*/  HMMA.16816.F32 R40, R8, R18, R40 ;  /* 0x000000120828723c */ /* 0x000fe20000001828 */
[----:B------:R-:W-:Y:S01]  /*63a0*/  LDSM.16.MT88.4 R16, [R230+0x3100] ;  /* 0x00310000e610783b */ /* 0x000fe20000004200 */
[----:B-1----:R-:W-:Y:S02]  /*63b0*/  FFMA.FTZ R3, R170, c[0x0][0x2d0], -R6 ;  /* 0x0000b400aa037a23 */ /* 0x002fe40000010806 */
[----:B------:R-:W-:-:S04]  /*63c0*/  FFMA.FTZ R6, R221, c[0x0][0x2d0], -R0 ;  /* 0x0000b400dd067a23 */ /* 0x000fc80000010800 */
[----:B------:R-:W-:Y:S01]  /*63d0*/  HMMA.16816.F32 R32, R8, R14, R32 ;  /* 0x0000000e0820723c */ /* 0x000fe20000001820 */
[----:B------:R1:W4:Y:S08]  /*63e0*/  MUFU.EX2 R25, R3 ;  /* 0x0000000300197308 */ /* 0x0003300000000800 */
[----:B------:R2:W-:Y:S01]  /*63f0*/  MUFU.EX2 R14, R4 ;  /* 0x00000004000e7308 */ /* 0x0005e20000000800 */
[----:B-1----:R-:W-:-:S07]  /*6400*/  FFMA.FTZ R3, R169, c[0x0][0x2d0], -R5 ;  /* 0x0000b400a9037a23 */ /* 0x002fce0000010805 */
[----:B------:R-:W-:Y:S01]  /*6410*/  MUFU.EX2 R11, R12 ;  /* 0x0000000c000b7308 */ /* 0x000fe20000000800 */
[----:B------:R-:W1:Y:S01]  /*6420*/  LDSM.16.MT88.4 R168, [R231+0x3100] ;  /* 0x00310000e7a8783b */ /* 0x000e620000004200 */
[----:B----4-:R-:W-:Y:S01]  /*6430*/  F2FP.PACK_AB R186, R25, R28 ;  /* 0x0000001c19ba723e */ /* 0x010fe200000000ff */
[----:B--2---:R-:W-:-:S05]  /*6440*/  FADD.FTZ R4, R223, R220 ;  /* 0x000000dcdf047221 */ /* 0x004fca0000010000 */
[----:B------:R2:W-:Y:S08]  /*6450*/  MUFU.EX2 R24, R3 ;  /* 0x0000000300187308 */ /* 0x0005f00000000800 */
[----:B------:R-:W-:Y:S01]  /*6460*/  MUFU.EX2 R10, R6 ;  /* 0x00000006000a7308 */ /* 0x000fe20000000800 */
[----:B--2---:R-:W-:-:S07]  /*6470*/  FFMA.FTZ R3, R210, c[0x0][0x2d0], -R5 ;  /* 0x0000b400d2037a23 */ /* 0x004fce0000010805 */
[----:B------:R2:W4:Y:S02]  /*6480*/  MUFU.EX2 R23, R3 ;  /* 0x0000000300177308 */ /* 0x0005240000000800 */
[----:B--2---:R-:W-:-:S06]  /*6490*/  FFMA.FTZ R3, R213, c[0x0][0x2d0], -R5 ;  /* 0x0000b400d5037a23 */ /* 0x004fcc0000010805 */
[----:B------:R2:W-:Y:S02]  /*64a0*/  MUFU.EX2 R22, R3 ;  /* 0x0000000300167308 */ /* 0x0005e40000000800 */
[----:B--2---:R-:W-:Y:S02]  /*64b0*/  FFMA.FTZ R3, R224, c[0x0][0x2d0], -R5 ;  /* 0x0000b400e0037a23 */ /* 0x004fe40000010805 */
[----:B------:R-:W-:Y:S01]  /*64c0*/  FFMA.FTZ R5, R184, c[0x0][0x2d0], -R0 ;  /* 0x0000b400b8057a23 */ /* 0x000fe20000010800 */
[----:B------:R-:W-:-:S03]  /*64d0*/  F2FP.PACK_AB R184, R30, R29 ;  /* 0x0000001d1eb8723e */ /* 0x000fc600000000ff */
[----:B------:R2:W1:Y:S01]  /*64e0*/  MUFU.EX2 R21, R3 ;  /* 0x0000000300157308 */ /* 0x0004620000000800 */
[----:B------:R-:W-:-:S07]  /*64f0*/  FFMA.FTZ R0, R214, c[0x0][0x2d0], -R0 ;  /* 0x0000b400d6007a23 */ /* 0x000fce0000010800 */
[----:B------:R3:W3:Y:S01]  /*6500*/  MUFU.EX2 R9, R5 ;  /* 0x0000000500097308 */ /* 0x0006e20000000800 */
[----:B--2---:R-:W-:-:S07]  /*6510*/  FFMA.FTZ R3, R144, c[0x0][0x2d0], -R7 ;  /* 0x0000b40090037a23 */ /* 0x004fce0000010807 */
[----:B------:R2:W2:Y:S01]  /*6520*/  MUFU.EX2 R12, R0 ;  /* 0x00000000000c7308 */ /* 0x0004a20000000800 */
[----:B------:R-:W-:Y:S01]  /*6530*/  FFMA.FTZ R7, R185, c[0x0][0x2d0], -R7 ;  /* 0x0000b400b9077a23 */ /* 0x000fe20000010807 */
[----:B----4-:R-:W-:Y:S02]  /*6540*/  F2FP.PACK_AB R185, R23, R24 ;  /* 0x0000001817b9723e */ /* 0x010fe400000000ff */
[----:B-1----:R-:W-:Y:S01]  /*6550*/  F2FP.PACK_AB R187, R21, R22 ;  /* 0x0000001615bb723e */ /* 0x002fe200000000ff */
[----:B---3--:R-:W-:-:S03]  /*6560*/  FADD.FTZ R5, R124, R227 ;  /* 0x000000e37c057221 */ /* 0x008fc60000010000 */
[----:B------:R1:W3:Y:S01]  /*6570*/  MUFU.EX2 R15, R3 ;  /* 0x00000003000f7308 */ /* 0x0002e20000000800 */
[----:B------:R-:W-:Y:S01]  /*6580*/  F2FP.PACK_AB R129, R10, R9 ;  /* 0x000000090a81723e */ /* 0x000fe200000000ff */
[----:B------:R-:W-:Y:S01]  /*6590*/  FADD.FTZ R6, R158, R5 ;  /* 0x000000059e067221 */ /* 0x000fe20000010000 */
[C---:B------:R-:W-:Y:S01]  /*65a0*/  HMMA.16816.F32 R140, R184.reuse, R152, R140 ;  /* 0x00000098b88c723c */ /* 0x040fe2000000188c */
[----:B------:R-:W-:Y:S02]  /*65b0*/  FADD.FTZ R5, R222, R4 ;  /* 0x00000004de057221 */ /* 0x000fe40000010000 */
[----:B--2---:R-:W-:Y:S02]  /*65c0*/  FADD.FTZ R0, R159, R173 ;  /* 0x000000ad9f007221 */ /* 0x004fe40000010000 */
[----:B------:R2:W4:Y:S01]  /*65d0*/  MUFU.EX2 R13, R7 ;  /* 0x00000007000d7308 */ /* 0x0005220000000800 */
[----:B------:R-:W-:Y:S02]  /*65e0*/  F2FP.PACK_AB R131, R12, R11 ;  /* 0x0000000b0c83723e */ /* 0x000fe400000000ff */
[----:B------:R-:W-:Y:S01]  /*65f0*/  HMMA.16816.F32 R148, R184, R154, R148 ;  /* 0x0000009ab894723c */ /* 0x000fe20000001894 */
[----:B-1----:R-:W-:Y:S01]  /*6600*/  FADD.FTZ R3, R172, R174 ;  /* 0x000000aeac037221 */ /* 0x002fe20000010000 */
[----:B---3--:R-:W-:-:S03]  /*6610*/  F2FP.PACK_AB R128, R15, R20 ;  /* 0x000000140f80723e */ /* 0x008fc600000000ff */
[----:B------:R-:W-:-:S03]  /*6620*/  FADD.FTZ R4, R157, R3 ;  /* 0x000000039d047221 */ /* 0x000fc60000010000 */
[C---:B------:R-:W-:Y:S01]  /*6630*/  HMMA.16816.F32 R160, R184.reuse, R168, R160 ;  /* 0x000000a8b8a0723c */ /* 0x040fe200000018a0 */
[----:B------:R-:W-:Y:S02]  /*6640*/  FADD.FTZ R3, R81, R6 ;  /* 0x0000000651037221 */ /* 0x000fe40000010000 */
[----:B------:R-:W-:Y:S02]  /*6650*/  FADD.FTZ R4, R83, R4 ;  /* 0x0000000453047221 */ /* 0x000fe40000010000 */
[----:B--2---:R-:W-:Y:S01]  /*6660*/  FADD.FTZ R7, R130, R0 ;  /* 0x0000000082077221 */ /* 0x004fe20000010000 */
[----:B----4-:R-:W-:Y:S01]  /*6670*/  F2FP.PACK_AB R130, R13, R14 ;  /* 0x0000000e0d82723e */ /* 0x010fe200000000ff */
        /* <DEDUP_REMOVED lines=99> */
[----:B------:R1:W-:Y:S01]  /*6cb0*/  STL [R1+0x4], R0 ;  /* 0x0000040001007387 */ /* 0x0003e20000100800 */
[----:B------:R-:W-:Y:S02]  /*6cc0*/  FADD.FTZ R251, R72, R251 ;  /* 0x000000fb48fb7221 */ /* 0x000fe40000010000 */
[----:B------:R-:W-:Y:S01]  /*6cd0*/  FADD.FTZ R252, R56, R252 ;  /* 0x000000fc38fc7221 */ /* 0x000fe20000010000 */
[----:B------:R1:W-:Y:S01]  /*6ce0*/  STL [R1], R4 ;  /* 0x0000000401007387 */ /* 0x0003e20000100800 */
        /* <DEDUP_REMOVED lines=10> */
[----:B------:R-:W-:Y:S05]  /*6d90*/  @!P0 BRA `(.L_x_832) ;  /* 0x0000428000008947 */ /* 0x000fea0003800000 */
[----:B------:R-:W-:Y:S01]  /*6da0*/  IMAD.MOV.U32 R3, RZ, RZ, R136 ;  /* 0x000000ffff037224 */ /* 0x000fe200078e0088 */
[----:B------:R-:W-:Y:S01]  /*6db0*/  MOV R138, R2 ;  /* 0x00000002008a7202 */ /* 0x000fe20000000f00 */
[----:B-1----:R-:W-:Y:S01]  /*6dc0*/  IMAD.MOV.U32 R0, RZ, RZ, R137 ;  /* 0x000000ffff007224 */ /* 0x002fe200078e0089 */
[----:B------:R-:W-:Y:S01]  /*6dd0*/  MOV R133, R135 ;  /* 0x0000008700857202 */ /* 0x000fe20000000f00 */
[----:B------:R-:W-:Y:S01]  /*6de0*/  UIADD3 UR6, UR6, -0x2, URZ ;  /* 0xfffffffe06067890 */ /* 0x000fe2000fffe03f */
[----:B------:R-:W-:Y:S05]  /*6df0*/  BRA `(.L_x_833) ;  /* 0x0000040000007947 */ /* 0x000fea0003800000 */
.L_x_835:
        /* <DEDUP_REMOVED lines=64> */
.L_x_833:
[----:B------:R-:W-:Y:S04]  /*7200*/  DEPBAR.LE SB0, 0x0 ;  /* 0x000080000000791a */ /* 0x000fe80000000000 */
[----:B------:R-:W-:Y:S01]  /*7210*/  BAR.SYNC.DEFER_BLOCKING 0x0 ;  /* 0x0000000000007b1d */ /* 0x000fe20000010000 */
[C---:B------:R-:W-:Y:S01]  /*7220*/  IMAD.WIDE.U32 R68, R249.reuse, c[0x0][0x208], RZ ;  /* 0x00008200f9447a25 */ /* 0x040fe200078e00ff */
[----:B------:R-:W-:Y:S01]  /*7230*/  SHF.R.S32.HI R2, RZ, 0x1f, R249 ;  /* 0x0000001fff027819 */ /* 0x000fe200000114f9 */
[----:B------:R-:W-:Y:S04]  /*7240*/  UISETP.GE.AND UP0, UPT, UR6, 0x1, UPT ;  /* 0x000000010600788c */ /* 0x000fe8000bf06270 */
[----:B------:R-:W-:Y:S04]  /*7250*/  IMAD R2, R2, c[0x0][0x208], RZ ;  /* 0x0000820002027a24 */ /* 0x000fe800078e02ff */
[----:B------:R-:W-:Y:S01]  /*7260*/  IMAD R2, R249, c[0x0][0x20c], R2 ;  /* 0x00008300f9027a24 */ /* 0x000fe200078e0202 */
[----:B-----5:R-:W-:Y:S06]  /*7270*/  LDSM.16.M88.4 R112, [R234+0x7100] ;  /* 0x00710000ea70783b */ /* 0x020fec0000000200 */
[----:B------:R-:W1:Y:S06]  /*7280*/  LDSM.16.M88.4 R16, [R139+0x3900] ;  /* 0x003900008b10783b */ /* 0x000e6c0000000200 */
[----:B------:R-:W2:Y:S06]  /*7290*/  LDSM.16.M88.4 R108, [R234+0x9100] ;  /* 0x00910000ea6c783b */ /* 0x000eac0000000200 */
[----:B------:R-:W3:Y:S06]  /*72a0*/  LDSM.16.M88.4 R32, [R139+0x4100] ;  /* 0x004100008b20783b */ /* 0x000eec0000000200 */
[----:B------:R-:W4:Y:S06]  /*72b0*/  LDSM.16.M88.4 R48, [R139+0x4900] ;  /* 0x004900008b30783b */ /* 0x000f2c0000000200 */
[----:B------:R-:W3:Y:S06]  /*72c0*/  LDSM.16.M88.4 R64, [R139+0x5100] ;  /* 0x005100008b40783b */ /* 0x000eec0000000200 */
        /* <DEDUP_REMOVED lines=24> */
[-C--:B------:R-:W-:Y:S08]  /*7450*/  HMMA.16816.F32 R52, R112, R64.reuse, RZ ;  /* 0x000000407034723c */ /* 0x080ff000000018ff */
[C---:B------:R-:W-:Y:S07]  /*7460*/  HMMA.16816.F32 R56, R108.reuse, R64, RZ ;  /* 0x000000406c38723c */ /* 0x040fee00000018ff */
[----:B------:R-:W-:Y:S01]  /*7470*/  IMAD.IADD R65, R69, 0x1, R2 ;  /* 0x0000000145417824 */ /* 0x000fe200078e0202 */
[-C--:B------:R-:W-:Y:S01]  /*7480*/  HMMA.16816.F32 R60, R108, R66.reuse, RZ ;  /* 0x000000426c3c723c */ /* 0x080fe200000018ff */
[----:B------:R-:W-:Y:S03]  /*7490*/  IMAD.MOV.U32 R64, RZ, RZ, R68 ;  /* 0x000000ffff407224 */ /* 0x000fe600078e0044 */
[----:B------:R-:W-:Y:S01]  /*74a0*/  SHF.R.S32.HI R2, RZ, 0x1f, R247 ;  /* 0x0000001fff027819 */ /* 0x000fe200000114f7 */
[C---:B------:R-:W-:Y:S03]  /*74b0*/  IMAD.WIDE.U32 R72, R247.reuse, c[0x0][0x218], R64 ;  /* 0x00008600f7487a25 */ /* 0x040fe600078e0040 */
[C---:B------:R-:W-:Y:S04]  /*74c0*/  HMMA.16816.F32 R64, R112.reuse, R66, RZ ;  /* 0x000000427040723c */ /* 0x040fe800000018ff */
[----:B------:R-:W-:Y:S01]  /*74d0*/  IMAD R2, R2, c[0x0][0x218], RZ ;  /* 0x0000860002027a24 */ /* 0x000fe200078e02ff */
[----:B------:R-:W-:Y:S03]  /*74e0*/  IADD3 R132, P1, R72, UR22, RZ ;  /* 0x0000001648847c10 */ /* 0x000fe6000ff3e0ff */
[-C--:B------:R-:W-:Y:S01]  /*74f0*/  HMMA.16816.F32 R68, R112, R80.reuse, RZ ;  /* 0x000000507044723c */ /* 0x080fe200000018ff */
[----:B------:R-:W-:Y:S03]  /*7500*/  IMAD R72, R247, c[0x0][0x21c], R2 ;  /* 0x00008700f7487a24 */ /* 0x000fe600078e0202 */
[C---:B------:R-:W-:Y:S02]  /*7510*/  LEA R2, P0, R132.reuse, c[0x0][0x1f8], 0x1 ;  /* 0x00007e0084027a11 */ /* 0x040fe400078008ff */
[----:B------:R-:W-:Y:S03]  /*7520*/  IADD3.X R72, R73, UR5, R72, P1, !PT ;  /* 0x0000000549487c10 */ /* 0x000fe60008ffe448 */
[----:B------:R-:W1:Y:S03]  /*7530*/  SHFL.IDX PT, R94, R2, RZ, 0x181f ;  /* 0x00181fff025e7589 */ /* 0x000e6600000e0000 */
[----:B------:R-:W-:Y:S02]  /*7540*/  LEA.HI.X R132, R132, c[0x0][0x1fc], R72, 0x1, P0 ;  /* 0x00007f0084847a11 */ /* 0x000fe400000f0c48 */
[C---:B------:R-:W-:Y:S01]  /*7550*/  HMMA.16816.F32 R72, R108.reuse, R80, RZ ;  /* 0x000000506c48723c */ /* 0x040fe200000018ff */
[----:B------:R-:W2:Y:S06]  /*7560*/  SHFL.IDX PT, R92, R2, 0x1, 0x181f ;  /* 0x00381f00025c7f89 */ /* 0x000eac00000e0000 */
[----:B------:R-:W3:Y:S01]  /*7570*/  SHFL.IDX PT, R88, R132, RZ, 0x181f ;  /* 0x00181fff84587589 */ /* 0x000ee200000e0000 */
[-C--:B------:R-:W-:Y:S05]  /*7580*/  HMMA.16816.F32 R76, R108, R82.reuse, RZ ;  /* 0x000000526c4c723c */ /* 0x080fea00000018ff */
[----:B------:R-:W4:Y:S03]  /*7590*/  SHFL.IDX PT, R89, R132, 0x1, 0x181f ;  /* 0x00381f0084597f89 */ /* 0x000f2600000e0000 */
[C---:B------:R-:W-:Y:S03]  /*75a0*/  HMMA.16816.F32 R80, R112.reuse, R82, RZ ;  /* 0x000000527050723c */ /* 0x040fe600000018ff */
[----:B------:R-:W4:Y:S01]  /*75b0*/  SHFL.IDX PT, R100, R2, 0x2, 0x181f ;  /* 0x00581f0002647f89 */ /* 0x000f2200000e0000 */
[-C--:B-1----:R-:W-:Y:S04]  /*75c0*/  IADD3 R94, P1, R94, R246.reuse, RZ ;  /* 0x000000f65e5e7210 */ /* 0x082fe80007f3e0ff */
[-C--:B------:R-:W-:Y:S01]  /*75d0*/  HMMA.16816.F32 R84, R112, R96.reuse, RZ ;  /* 0x000000607054723c */ /* 0x080fe200000018ff */
[----:B------:R-:W1:Y:S03]  /*75e0*/  SHFL.IDX PT, R103, R132, 0x2, 0x181f ;  /* 0x00581f0084677f89 */ /* 0x000e6600000e0000 */
[-C--:B--2---:R-:W-:Y:S03]  /*75f0*/  IADD3 R92, P0, R92, R246.reuse, RZ ;  /* 0x000000f65c5c7210 */ /* 0x084fe60007f1e0ff */
[----:B------:R-:W2:Y:S01]  /*7600*/  SHFL.IDX PT, R101, R2, 0x3, 0x181f ;  /* 0x00781f0002657f89 */ /* 0x000ea200000e0000 */
[--C-:B---3--:R-:W-:Y:S05]  /*7610*/  IMAD.X R95, R88, 0x1, R245.reuse, P1 ;  /* 0x00000001585f7824 */ /* 0x108fea00008e06f5 */
[----:B------:R-:W3:Y:S01]  /*7620*/  SHFL.IDX PT, R104, R132, 0x3, 0x181f ;  /* 0x00781f0084687f89 */ /* 0x000ee200000e0000 */
[--C-:B----4-:R-:W-:Y:S02]  /*7630*/  IMAD.X R93, R89, 0x1, R245.reuse, P0 ;  /* 0x00000001595d7824 */ /* 0x110fe400000e06f5 */
[C---:B------:R-:W-:Y:S03]  /*7640*/  HMMA.16816.F32 R88, R108.reuse, R96, RZ ;  /* 0x000000606c58723c */ /* 0x040fe600000018ff */
[----:B------:R-:W4:Y:S04]  /*7650*/  SHFL.IDX PT, R102, R2, 0x4, 0x181f ;  /* 0x00981f0002667f89 */ /* 0x000f2800000e0000 */
[-C--:B------:R-:W-:Y:S02]  /*7660*/  IADD3 R96, P0, R100, R246.reuse, RZ ;  /* 0x000000f664607210 */ /* 0x080fe40007f1e0ff */
[----:B------:R-:W4:Y:S03]  /*7670*/  SHFL.IDX PT, R106, R132, 0x4, 0x181f ;  /* 0x00981f00846a7f89 */ /* 0x000f2600000e0000 */
[-C--:B-1----:R-:W-:Y:S03]  /*7680*/  IADD3.X R97, R103, R245.reuse, RZ, P0, !PT ;  /* 0x000000f567617210 */ /* 0x082fe600007fe4ff */
[----:B------:R-:W1:Y:S01]  /*7690*/  SHFL.IDX PT, R105, R2, 0x5, 0x181f ;  /* 0x00b81f0002697f89 */ /* 0x000e6200000e0000 */
[-C--:B--2---:R-:W-:Y:S05]  /*76a0*/  IADD3 R100, P1, R101, R246.reuse, RZ ;  /* 0x000000f665647210 */ /* 0x084fea0007f3e0ff */
[----:B------:R2:W-:Y:S01]  /*76b0*/  LDGSTS.E.BYPASS.LTC128B.128 [R250], [R94.64], !P6 ;  /* 0x000000005efa7fae */ /* 0x0005e2000f101d4c */
[--C-:B---3--:R-:W-:Y:S05]  /*76c0*/  IMAD.X R101, R104, 0x1, R245.reuse, P1 ;  /* 0x0000000168657824 */ /* 0x108fea00008e06f5 */
[----:B------:R-:W3:Y:S01]  /*76d0*/  SHFL.IDX PT, R107, R132, 0x5, 0x181f ;  /* 0x00b81f00846b7f89 */ /* 0x000ee200000e0000 */
[-C--:B----4-:R-:W-:Y:S05]  /*76e0*/  IADD3 R102, P0, R102, R246.reuse, RZ ;  /* 0x000000f666667210 */ /* 0x090fea0007f1e0ff */
[----:B------:R2:W-:Y:S01]  /*76f0*/  LDGSTS.E.BYPASS.LTC128B.128 [R250+0x800], [R92.64], !P6 ;  /* 0x008000005cfa7fae */ /* 0x0005e2000f101d4c */
[--C-:B------:R-:W-:Y:S05]  /*7700*/  IMAD.X R103, R106, 0x1, R245.reuse, P0 ;  /* 0x000000016a677824 */ /* 0x100fea00000e06f5 */
[----:B------:R4:W-:Y:S01]  /*7710*/  LDGSTS.E.BYPASS.LTC128B.128 [R250+0x1000], [R96.64], !P6 ;  /* 0x0100000060fa7fae */ /* 0x0009e2000f101d4c */
[-C--:B-1----:R-:W-:Y:S05]  /*7720*/  IADD3 R104, P0, R105, R246.reuse, RZ ;  /* 0x000000f669687210 */ /* 0x082fea0007f1e0ff */
[----:B------:R1:W-:Y:S06]  /*7730*/  LDGSTS.E.BYPASS.LTC128B.128 [R250+0x1800], [R100.64], !P6 ;  /* 0x0180000064fa7fae */ /* 0x0003ec000f101d4c */
[----:B------:R1:W-:Y:S01]  /*7740*/  LDGSTS.E.BYPASS.LTC128B.128 [R250+0x2000], [R102.64], !P6 ;  /* 0x0200000066fa7fae */ /* 0x0003e2000f101d4c */
[----:B---3--:R-:W-:Y:S05]  /*7750*/  IADD3.X R105, R107, R245, RZ, P0, !PT ;  /* 0x000000f56b697210 */ /* 0x008fea00007fe4ff */
[----:B------:R3:W-:Y:S01]  /*7760*/  LDGSTS.E.BYPASS.LTC128B.128 [R250+0x2800], [R104.64], !P6 ;  /* 0x0280000068fa7fae */ /* 0x0007e2000f101d4c */
[-C--:B--2---:R-:W-:Y:S05]  /*7770*/  HMMA.16816.F32 R92, R108, R98.reuse, RZ ;  /* 0x000000626c5c723c */ /* 0x084fea00000018ff */
[----:B------:R-:W2:Y:S03]  /*7780*/  SHFL.IDX PT, R2, R2, 0x6, 0x181f ;  /* 0x00d81f0002027f89 */ /* 0x000ea600000e0000 */
[C---:B----4-:R-:W-:Y:S03]  /*7790*/  HMMA.16816.F32 R96, R112.reuse, R98, RZ ;  /* 0x000000627060723c */ /* 0x050fe600000018ff */
[----:B------:R-:W4:Y:S05]  /*77a0*/  SHFL.IDX PT, R132, R132, 0x6, 0x181f ;  /* 0x00d81f0084847f89 */ /* 0x000f2a00000e0000 */
[-C--:B-1----:R-:W-:Y:S08]  /*77b0*/  HMMA.16816.F32 R100, R112, R188.reuse, RZ ;  /* 0x000000bc7064723c */ /* 0x082ff000000018ff */
[C---:B---3--:R-:W-:Y:S04]  /*77c0*/  HMMA.16816.F32 R104, R108.reuse, R188, RZ ;  /* 0x000000bc6c68723c */ /* 0x048fe800000018ff */
[----:B--2---:R-:W-:Y:S04]  /*77d0*/  IADD3 R134, P0, R2, R246, RZ ;  /* 0x000000f602867210 */ /* 0x004fe80007f1e0ff */
[-C--:B------:R-:W-:Y:S01]  /*77e0*/  HMMA.16816.F32 R108, R108, R190.reuse, RZ ;  /* 0x000000be6c6c723c */ /* 0x080fe200000018ff */
[----:B----4-:R-:W-:Y:S01]  /*77f0*/  IMAD.X R135, R132, 0x1, R245, P0 ;  /* 0x0000000184877824 */ /* 0x010fe200000e06f5 */
[----:B------:R-:W-:Y:S04]  /*7800*/  PLOP3.LUT P0, PT, PT, PT, UP0, 0x80, 0x0 ;  /* 0x000000000000781c */ /* 0x000fe80003f0f008 */
[----:B------:R1:W-:Y:S02]  /*7810*/  LDGSTS.E.BYPASS.LTC128B.128 [R250+0x3000], [R134.64], !P6 ;  /* 0x0300000086fa7fae */ /* 0x0003e4000f101d4c */
[----:B------:R-:W-:Y:S04]  /*7820*/  HMMA.16816.F32 R112, R112, R190, RZ ;  /* 0x000000be7070723c */ /* 0x000fe800000018ff */
[----:B------:R-:W-:Y:S04]  /*7830*/  LDSM.16.M88.4 R188, [R235+0x7100] ;  /* 0x00710000ebbc783b */ /* 0x000fe80000000200 */
[-C--:B------:R-:W-:Y:S02]  /*7840*/  HMMA.16816.F32 R4, R192, R196.reuse, R4 ;  /* 0x000000c4c004723c */ /* 0x080fe40000001804 */
[----:B------:R-:W0:Y:S06]  /*7850*/  LDGDEPBAR ;  /* 0x00000000000079af */ /* 0x000e2c0000000000 */
        /* <DEDUP_REMOVED lines=32> */
[----:B------:R-:W1:Y:S07]  /*7a60*/  LDSM.16.M88.4 R200, [R233+0x5900] ;  /* 0x00590000e9c8783b */ /* 0x000e6e0000000200 */
[----:B------:R-:W-:Y:S01]  /*7a70*/  HMMA.16816.F32 R112, R192, R226, R112 ;  /* 0x000000e2c070723c */ /* 0x000fe20000001870 */
[----:B------:R-:W1:Y:S06]  /*7a80*/  LDSM.16.M88.4 R192, [R233+0x6100] ;  /* 0x00610000e9c0783b */ /* 0x000e6c0000000200 */
[----:B------:R-:W-:Y:S01]  /*7a90*/  LDSM.16.M88.4 R224, [R232+0x1800] ;  /* 0x00180000e8e0783b */ /* 0x000fe20000000200 */
        /* <DEDUP_REMOVED lines=9> */
[----:B------:R-:W-:Y:S07]  /*7b30*/  LDSM.16.M88.4 R208, [R232] ;  /* 0x00000000e8d0783b */ /* 0x000fee0000000200 */
[-C--:B-1----:R-:W-:Y:S08]  /*7b40*/  HMMA.16816.F32 R36, R188, R212.reuse, R36 ;  /* 0x000000d4bc24723c */ /* 0x082ff00000001824 */
        /* <DEDUP_REMOVED lines=18> */
[----:B------:R-:W3:Y:S07]  /*7c70*/  LDSM.16.M88.4 R192, [R232+0x2000] ;  /* 0x00200000e8c0783b */ /* 0x000eee0000000200 */
[-C--:B--2---:R-:W-:Y:S08]  /*7c80*/  HMMA.16816.F32 R100, R188, R196.reuse, R100 ;  /* 0x000000c4bc64723c */ /* 0x084ff00000001864 */
[C---:B------:R-:W-:Y:S08]  /*7c90*/  HMMA.16816.F32 R104, R204.reuse, R196, R104 ;  /* 0x000000c4cc68723c */ /* 0x040ff00000001868 */
[-C--:B------:R-:W-:Y:S01]  /*7ca0*/  HMMA.16816.F32 R108, R204, R198.reuse, R108 ;  /* 0x000000c6cc6c723c */ /* 0x080fe2000000186c */
[----:B------:R-:W2:Y:S07]  /*7cb0*/  LDSM.16.M88.4 R204, [R232+0x2800] ;  /* 0x00280000e8cc783b */ /* 0x000eae0000000200 */
[----:B------:R-:W-:Y:S01]  /*7cc0*/  HMMA.16816.F32 R112, R188, R198, R112 ;  /* 0x000000c6bc70723c */ /* 0x000fe20000001870 */
[----:B------:R-:W4:Y:S01]  /*7cd0*/  LDSM.16.M88.4 R188, [R232+0x3000] ;  /* 0x00300000e8bc783b */ /* 0x000f220000000200 */
[----:B------:R-:W-:Y:S05]  /*7ce0*/  DEPBAR.LE SB0, 0x0 ;  /* 0x000080000000791a */ /* 0x000fea0000000000 */
[----:B------:R-:W-:Y:S01]  /*7cf0*/  BAR.SYNC.DEFER_BLOCKING 0x0 ;  /* 0x0000000000007b1d */ /* 0x000fe20000010000 */
        /* <DEDUP_REMOVED lines=19> */
[C---:B------:R-:W-:Y:S08]  /*7e30*/  HMMA.16816.F32 R80, R200.reuse, R194, R80 ;  /* 0x000000c2c850723c */ /* 0x040ff00000001850 */
[-C--:B--2---:R-:W-:Y:S08]  /*7e40*/  HMMA.16816.F32 R84, R200, R204.reuse, R84 ;  /* 0x000000ccc854723c */ /* 0x084ff00000001854 */
[C---:B------:R-:W-:Y:S08]  /*7e50*/  HMMA.16816.F32 R88, R212.reuse, R204, R88 ;  /* 0x000000ccd458723c */ /* 0x040ff00000001858 */
[-C--:B------:R-:W-:Y:S08]  /*7e60*/  HMMA.16816.F32 R92, R212, R206.reuse, R92 ;  /* 0x000000ced45c723c */ /* 0x080ff0000000185c */
[C---:B------:R-:W-:Y:S08]  /*7e70*/  HMMA.16816.F32 R96, R200.reuse, R206, R96 ;  /* 0x000000cec860723c */ /* 0x040ff00000001860 */
[-C--:B----4-:R-:W-:Y:S08]  /*7e80*/  HMMA.16816.F32 R100, R200, R188.reuse, R100 ;  /* 0x000000bcc864723c */ /* 0x090ff00000001864 */
[C---:B------:R-:W-:Y:S08]  /*7e90*/  HMMA.16816.F32 R104, R212.reuse, R188, R104 ;  /* 0x000000bcd468723c */ /* 0x040ff00000001868 */
[-C--:B------:R-:W-:Y:S08]  /*7ea0*/  HMMA.16816.F32 R108, R212, R190.reuse, R108 ;  /* 0x000000bed46c723c */ /* 0x080ff0000000186c */
[----:B------:R-:W-:Y:S01]  /*7eb0*/  HMMA.16816.F32 R112, R200, R190, R112 ;  /* 0x000000bec870723c */ /* 0x000fe20000001870 */
[----:B------:R-:W-:-:S07]  /*7ec0*/  @P0 BRA `(.L_x_835) ;  /* 0xffffef3000000947 */ /* 0x000fce000383ffff */
.L_x_834:
[----:B------:R-:W-:Y:S01]  /*7ed0*/  FMNMX.FTZ R2, R4, R0, !PT ;  /* 0x0000000004027209 */ /* 0x000fe20007810000 */
[----:B------:R-:W0:Y:S01]  /*7ee0*/  LDGDEPBAR ;  /* 0x00000000000079af */ /* 0x000e220000000000 */
        /* <DEDUP_REMOVED lines=107> */
[----:B------:R-:W-:Y:S01]  /*85a0*/  ISETP.LT.AND P0, PT, RZ, UR6, PT ;  /* 0x00000006ff007c0c */ /* 0x000fe2000bf01270 */
[----:B------:R-:W-:Y:S01]  /*85b0*/  UIADD3 UR6, UR6, -0x1, URZ ;  /* 0xffffffff06067890 */ /* 0x000fe2000fffe03f */
[----:B------:R-:W-:Y:S01]  /*85c0*/  FMNMX.FTZ R135, R79, R135, !PT ;  /* 0x000000874f877209 */ /* 0x000fe20007810000 */
[----:B------:R-:W-:Y:S03]  /*85d0*/  SHFL.BFLY PT, R188, R134, 0x1, 0x1f ;  /* 0x0c201f0086bc7f89 */ /* 0x000fe600000e0000 */
[----:B------:R-:W-:Y:S04]  /*85e0*/  FMNMX.FTZ R135, R90, R135, !PT ;  /* 0x000000875a877209 */ /* 0x000fe80007810000 */
[----:B------:R-:W-:Y:S01]  /*85f0*/  FMNMX.FTZ R135, R91, R135, !PT ;  /* 0x000000875b877209 */ /* 0x000fe20007810000 */
[----:B------:R-:W2:Y:S03]  /*8600*/  SHFL.BFLY PT, R136, R132, 0x2, 0x1f ;  /* 0x0c401f0084887f89 */ /* 0x000ea600000e0000 */
[----:B------:R-:W-:Y:S02]  /*8610*/  FMNMX.FTZ R135, R94, R135, !PT ;  /* 0x000000875e877209 */ /* 0x000fe40007810000 */
[----:B-1----:R-:W-:Y:S02]  /*8620*/  FMNMX.FTZ R137, R2, R189, !PT ;  /* 0x000000bd02897209 */ /* 0x002fe40007810000 */
[----:B------:R-:W-:Y:S03]  /*8630*/  FMNMX.FTZ R2, R95, R135, !PT ;  /* 0x000000875f027209 */ /* 0x000fe60007810000 */
[C---:B------:R-:W-:Y:S01]  /*8640*/  FMUL.FTZ R193, R137.reuse, c[0x0][0x2d0] ;  /* 0x0000b40089c17a20 */ /* 0x040fe20000410000 */
[----:B------:R-:W-:Y:S01]  /*8650*/  FMNMX.FTZ R135, R106, R2, !PT ;  /* 0x000000026a877209 */ /* 0x000fe20007810000 */
[----:B------:R-:W-:Y:S02]  /*8660*/  FADD.FTZ R0, -R137, R0 ;  /* 0x0000000089007221 */ /* 0x000fe40000010100 */
[--C-:B------:R-:W-:Y:S02]  /*8670*/  FFMA.FTZ R20, R20, c[0x0][0x2d0], -R193.reuse ;  /* 0x0000b40014147a23 */ /* 0x100fe400000108c1 */
[--C-:B------:R-:W-:Y:S02]  /*8680*/  FFMA.FTZ R21, R21, c[0x0][0x2d0], -R193.reuse ;  /* 0x0000b40015157a23 */ /* 0x100fe400000108c1 */
[----:B------:R-:W-:Y:S01]  /*8690*/  MUFU.EX2 R195, R20 ;  /* 0x0000001400c37308 */ /* 0x000fe20000000800 */
[--C-:B------:R-:W-:Y:S02]  /*86a0*/  FFMA.FTZ R52, R52, c[0x0][0x2d0], -R193.reuse ;  /* 0x0000b40034347a23 */ /* 0x100fe400000108c1 */
[--C-:B------:R-:W-:Y:S01]  /*86b0*/  FFMA.FTZ R53, R53, c[0x0][0x2d0], -R193.reuse ;  /* 0x0000b40035357a23 */ /* 0x100fe200000108c1 */
[----:B--2---:R-:W-:Y:S01]  /*86c0*/  FMNMX.FTZ R132, R132, R136, !PT ;  /* 0x0000008884847209 */ /* 0x004fe20007810000 */
[--C-:B------:R-:W-:Y:S01]  /*86d0*/  FFMA.FTZ R64, R64, c[0x0][0x2d0], -R193.reuse ;  /* 0x0000b40040407a23 */ /* 0x100fe200000108c1 */
[----:B------:R-:W-:Y:S01]  /*86e0*/  FMNMX.FTZ R136, R134, R188, !PT ;  /* 0x000000bc86887209 */ /* 0x000fe20007810000 */
[--C-:B------:R-:W-:Y:S02]  /*86f0*/  FFMA.FTZ R65, R65, c[0x0][0x2d0], -R193.reuse ;  /* 0x0000b40041417a23 */ /* 0x100fe400000108c1 */
[----:B------:R-:W1:Y:S01]  /*8700*/  SHFL.BFLY PT, R190, R132, 0x1, 0x1f ;  /* 0x0c201f0084be7f89 */ /* 0x000e6200000e0000 */
[----:B------:R-:W-:Y:S01]  /*8710*/  MUFU.EX2 R194, R21 ;  /* 0x0000001500c27308 */ /* 0x000fe20000000800 */
[--C-:B------:R-:W-:Y:S02]  /*8720*/  FFMA.FTZ R68, R68, c[0x0][0x2d0], -R193.reuse ;  /* 0x0000b40044447a23 */ /* 0x100fe400000108c1 */
[--C-:B------:R-:W-:Y:S02]  /*8730*/  FFMA.FTZ R69, R69, c[0x0][0x2d0], -R193.reuse ;  /* 0x0000b40045457a23 */ /* 0x100fe400000108c1 */
[----:B------:R-:W-:Y:S02]  /*8740*/  FMUL.FTZ R192, R136, c[0x0][0x2d0] ;  /* 0x0000b40088c07a20 */ /* 0x000fe40000410000 */
        /* <DEDUP_REMOVED lines=9> */
[----:B------:R-:W-:Y:S01]  /*87e0*/  FMUL.FTZ R2, R0, c[0x0][0x2d0] ;  /* 0x0000b40000027a20 */ /* 0x000fe20000410000 */
[----:B------:R-:W-:Y:S01]  /*87f0*/  FMNMX.FTZ R0, R107, R135, !PT ;  /* 0x000000876b007209 */ /* 0x000fe20007810000 */
[--C-:B------:R-:W-:Y:S01]  /*8800*/  FFMA.FTZ R70, R70, c[0x0][0x2d0], -R192.reuse ;  /* 0x0000b40046467a23 */ /* 0x100fe200000108c0 */
[----:B-1----:R-:W-:Y:S01]  /*8810*/  FMNMX.FTZ R135, R132, R190, !PT ;  /* 0x000000be84877209 */ /* 0x002fe20007810000 */
[--C-:B------:R-:W-:Y:S01]  /*8820*/  FFMA.FTZ R71, R71, c[0x0][0x2d0], -R192.reuse ;  /* 0x0000b40047477a23 */ /* 0x100fe200000108c0 */
[----:B------:R-:W-:Y:S01]  /*8830*/  FMNMX.FTZ R0, R110, R0, !PT ;  /* 0x000000006e007209 */ /* 0x000fe20007810000 */
[--C-:B------:R-:W-:Y:S02]  /*8840*/  FFMA.FTZ R17, R17, c[0x0][0x2d0], -R193.reuse ;  /* 0x0000b40011117a23 */ /* 0x100fe400000108c1 */
[--C-:B------:R-:W-:Y:S01]  /*8850*/  FFMA.FTZ R18, R18, c[0x0][0x2d0], -R192.reuse ;  /* 0x0000b40012127a23 */ /* 0x100fe200000108c0 */
[----:B------:R1:W2:Y:S01]  /*8860*/  MUFU.EX2 R134, R2 ;  /* 0x0000000200867308 */ /* 0x0002a20000000800 */
[--C-:B------:R-:W-:Y:S01]  /*8870*/  FFMA.FTZ R19, R19, c[0x0][0x2d0], -R192.reuse ;  /* 0x0000b40013137a23 */ /* 0x100fe200000108c0 */
[----:B------:R-:W-:Y:S01]  /*8880*/  FMNMX.FTZ R0, R111, R0, !PT ;  /* 0x000000006f007209 */ /* 0x000fe20007810000 */
        /* <DEDUP_REMOVED lines=10> */
[----:B------:R4:W-:Y:S01]  /*8930*/  MUFU.EX2 R203, R4 ;  /* 0x0000000400cb7308 */ /* 0x0009e20000000800 */
[--C-:B------:R-:W-:Y:S02]  /*8940*/  FFMA.FTZ R39, R39, c[0x0][0x2d0], -R192.reuse ;  /* 0x0000b40027277a23 */ /* 0x100fe400000108c0 */
[----:B------:R-:W-:Y:S02]  /*8950*/  FFMA.FTZ R48, R48, c[0x0][0x2d0], -R193 ;  /* 0x0000b40030307a23 */ /* 0x000fe400000108c1 */
[----:B-1----:R-:W-:Y:S02]  /*8960*/  FADD.FTZ R2, -R136, R3 ;  /* 0x0000000388027221 */ /* 0x002fe40000010100 */
[----:B--2---:R-:W-:Y:S01]  /*8970*/  FMUL.FTZ R16, R134, R152 ;  /* 0x0000009886107220 */ /* 0x004fe20000410000 */
[----:B------:R-:W1:Y:S01]  /*8980*/  SHFL.BFLY PT, R3, R0, 0x2, 0x1f ;  /* 0x0c401f0000037f89 */ /* 0x000e6200000e0000 */
[----:B------:R-:W-:Y:S01]  /*8990*/  FMUL.FTZ R2, R2, c[0x0][0x2d0] ;  /* 0x0000b40002027a20 */ /* 0x000fe20000410000 */
[----:B------:R-:W2:Y:S01]  /*89a0*/  MUFU.EX2 R218, R5 ;  /* 0x0000000500da7308 */ /* 0x000ea20000000800 */
[C---:B------:R-:W-:Y:S02]  /*89b0*/  FMUL.FTZ R116, R134.reuse, R116 ;  /* 0x0000007486747220 */ /* 0x040fe40000410000 */
[C---:B------:R-:W-:Y:S02]  /*89c0*/  FMUL.FTZ R117, R134.reuse, R117 ;  /* 0x0000007586757220 */ /* 0x040fe40000410000 */
[C---:B------:R-:W-:Y:S01]  /*89d0*/  FMUL.FTZ R120, R134.reuse, R120 ;  /* 0x0000007886787220 */ /* 0x040fe20000410000 */
[----:B---3--:R-:W-:Y:S01]  /*89e0*/  LDSM.16.MT88.4 R20, [R228+0x100] ;  /* 0x00010000e414783b */ /* 0x008fe20000004200 */
[C---:B------:R-:W-:Y:S02]  /*89f0*/  FMUL.FTZ R121, R134.reuse, R121 ;  /* 0x0000007986797220 */ /* 0x040fe40000410000 */
[C---:B------:R-:W-:Y:S01]  /*8a00*/  FMUL.FTZ R128, R134.reuse, R128 ;  /* 0x0000008086807220 */ /* 0x040fe20000410000 */
[----:B------:R3:W5:Y:S01]  /*8a10*/  MUFU.EX2 R132, R2 ;  /* 0x0000000200847308 */ /* 0x0007620000000800 */
[C---:B------:R-:W-:Y:S02]  /*8a20*/  FMUL.FTZ R129, R134.reuse, R129 ;  /* 0x0000008186817220 */ /* 0x040fe40000410000 */
[--C-:B------:R-:W-:Y:S02]  /*8a30*/  FFMA.FTZ R49, R49, c[0x0][0x2d0], -R193.reuse ;  /* 0x0000b40031317a23 */ /* 0x100fe400000108c1 */
[----:B----4-:R-:W-:Y:S02]  /*8a40*/  FMUL.FTZ R4, R134, R144 ;  /* 0x0000009086047220 */ /* 0x010fe40000410000 */
[--C-:B------:R-:W-:Y:S02]  /*8a50*/  FFMA.FTZ R50, R50, c[0x0][0x2d0], -R192.reuse ;  /* 0x0000b40032327a23 */ /* 0x100fe400000108c0 */
[--C-:B------:R-:W-:Y:S01]  /*8a60*/  FFMA.FTZ R51, R51, c[0x0][0x2d0], -R192.reuse ;  /* 0x0000b40033337a23 */ /* 0x100fe200000108c0 */
[----:B------:R4:W4:Y:S01]  /*8a70*/  MUFU.EX2 R205, R17 ;  /* 0x0000001100cd7308 */ /* 0x0009220000000800 */
[--C-:B------:R-:W-:Y:S01]  /*8a80*/  FFMA.FTZ R80, R80, c[0x0][0x2d0], -R193.reuse ;  /* 0x0000b40050507a23 */ /* 0x100fe200000108c1 */
[----:B-1----:R-:W-:Y:S01]  /*8a90*/  FMNMX.FTZ R0, R0, R3, !PT ;  /* 0x0000000300007209 */ /* 0x002fe20007810000 */
[--C-:B------:R-:W-:Y:S01]  /*8aa0*/  FFMA.FTZ R81, R81, c[0x0][0x2d0], -R193.reuse ;  /* 0x0000b40051517a23 */ /* 0x100fe200000108c1 */
[----:B--2---:R-:W-:Y:S01]  /*8ab0*/  F2FP.PACK_AB R144, R218, R203 ;  /* 0x000000cbda90723e */ /* 0x004fe200000000ff */
[----:B------:R-:W-:Y:S02]  /*8ac0*/  FMUL.FTZ R5, R134, R145 ;  /* 0x0000009186057220 */ /* 0x000fe40000410000 */
[--C-:B------:R-:W-:Y:S02]  /*8ad0*/  FFMA.FTZ R84, R84, c[0x0][0x2d0], -R193.reuse ;  /* 0x0000b40054547a23 */ /* 0x100fe400000108c1 */
[--C-:B------:R-:W-:Y:S01]  /*8ae0*/  FFMA.FTZ R85, R85, c[0x0][0x2d0], -R193.reuse ;  /* 0x0000b40055557a23 */ /* 0x100fe200000108c1 */
[----:B------:R1:W-:Y:S01]  /*8af0*/  MUFU.EX2 R202, R6 ;  /* 0x0000000600ca7308 */ /* 0x0003e20000000800 */
[--C-:B------:R-:W-:Y:S02]  /*8b00*/  FFMA.FTZ R96, R96, c[0x0][0x2d0], -R193.reuse ;  /* 0x0000b40060607a23 */ /* 0x100fe400000108c1 */
[----:B------:R-:W-:Y:S02]  /*8b10*/  FFMA.FTZ R97, R97, c[0x0][0x2d0], -R193 ;  /* 0x0000b40061617a23 */ /* 0x000fe400000108c1 */
[----:B---3--:R-:W-:Y:S02]  /*8b20*/  FADD.FTZ R2, -R135, R133 ;  /* 0x0000008587027221 */ /* 0x008fe40000010100 */
[----:B-----5:R-:W-:Y:S02]  /*8b30*/  FMUL.FTZ R118, R132, R118 ;  /* 0x0000007684767220 */ /* 0x020fe40000410000 */
[----:B------:R-:W-:Y:S01]  /*8b40*/  FMUL.FTZ R2, R2, c[0x0][0x2d0] ;  /* 0x0000b40002027a20 */ /* 0x000fe20000410000 */
[----:B------:R2:W-:Y:S01]  /*8b50*/  MUFU.EX2 R220, R18 ;  /* 0x0000001200dc7308 */ /* 0x0005e20000000800 */
[C---:B------:R-:W-:Y:S02]  /*8b60*/  FMUL.FTZ R119, R132.reuse, R119 ;  /* 0x0000007784777220 */ /* 0x040fe40000410000 */
[----:B------:R-:W-:Y:S02]  /*8b70*/  FMUL.FTZ R122, R132, R122 ;  /* 0x0000007a847a7220 */ /* 0x000fe40000410000 */
[----:B----4-:R-:W-:Y:S02]  /*8b80*/  FMUL.FTZ R17, R134, R153 ;  /* 0x0000009986117220 */ /* 0x010fe40000410000 */
[C---:B------:R-:W-:Y:S02]  /*8b90*/  FMUL.FTZ R123, R132.reuse, R123 ;  /* 0x0000007b847b7220 */ /* 0x040fe40000410000 */
[C---:B------:R-:W-:Y:S01]  /*8ba0*/  FMUL.FTZ R130, R132.reuse, R130 ;  /* 0x0000008284827220 */ /* 0x040fe20000410000 */
[----:B------:R3:W4:Y:S01]  /*8bb0*/  MUFU.EX2 R133, R2 ;  /* 0x0000000200857308 */ /* 0x0007220000000800 */
[----:B------:R-:W-:Y:S02]  /*8bc0*/  FMUL.FTZ R131, R132, R131 ;  /* 0x0000008384837220 */ /* 0x000fe40000410000 */
[--C-:B------:R-:W-:Y:S02]  /*8bd0*/  FFMA.FTZ R100, R100, c[0x0][0x2d0], -R193.reuse ;  /* 0x0000b40064647a23 */ /* 0x100fe400000108c1 */
[----:B-1----:R-:W-:Y:S01]  /*8be0*/  FMUL.FTZ R6, R132, R146 ;  /* 0x0000009284067220 */ /* 0x002fe20000410000 */
[----:B------:R-:W-:Y:S01]  /*8bf0*/  F2FP.PACK_AB R146, R205, R221 ;  /* 0x000000ddcd92723e */ /* 0x000fe200000000ff */
[--C-:B------:R-:W-:Y:S02]  /*8c00*/  FFMA.FTZ R101, R101, c[0x0][0x2d0], -R193.reuse ;  /* 0x0000b40065657a23 */ /* 0x100fe400000108c1 */
[--C-:B------:R-:W-:Y:S01]  /*8c10*/  FFMA.FTZ R112, R112, c[0x0][0x2d0], -R193.reuse ;  /* 0x0000b40070707a23 */ /* 0x100fe200000108c1 */
[----:B------:R1:W-:Y:S01]  /*8c20*/  MUFU.EX2 R204, R19 ;  /* 0x0000001300cc7308 */ /* 0x0003e20000000800 */
[----:B------:R-:W-:Y:S02]  /*8c30*/  FFMA.FTZ R113, R113, c[0x0][0x2d0], -R193 ;  /* 0x0000b40071717a23 */ /* 0x000fe400000108c1 */
[--C-:B------:R-:W-:Y:S02]  /*8c40*/  FFMA.FTZ R7, R7, c[0x0][0x2d0], -R192.reuse ;  /* 0x0000b40007077a23 */ /* 0x100fe400000108c0 */
[----:B--2---:R-:W-:Y:S02]  /*8c50*/  FMUL.FTZ R18, R132, R154 ;  /* 0x0000009a84127220 */ /* 0x004fe40000410000 */
[--C-:B------:R-:W-:Y:S02]  /*8c60*/  FFMA.FTZ R35, R35, c[0x0][0x2d0], -R192.reuse ;  /* 0x0000b40023237a23 */ /* 0x100fe400000108c0 */
[--C-:B------:R-:W-:Y:S01]  /*8c70*/  FFMA.FTZ R82, R82, c[0x0][0x2d0], -R192.reuse ;  /* 0x0000b40052527a23 */ /* 0x100fe200000108c0 */
[----:B------:R-:W2:Y:S01]  /*8c80*/  MUFU.EX2 R215, R7 ;  /* 0x0000000700d77308 */ /* 0x000ea20000000800 */
[--C-:B------:R-:W-:Y:S02]  /*8c90*/  FFMA.FTZ R83, R83, c[0x0][0x2d0], -R192.reuse ;  /* 0x0000b40053537a23 */ /* 0x100fe400000108c0 */
[--C-:B------:R-:W-:Y:S01]  /*8ca0*/  FFMA.FTZ R86, R86, c[0x0][0x2d0], -R192.reuse ;  /* 0x0000b40056567a23 */ /* 0x100fe200000108c0 */
[----:B---3--:R-:W3:Y:S01]  /*8cb0*/  SHFL.BFLY PT, R2, R0, 0x1, 0x1f ;  /* 0x0c201f0000027f89 */ /* 0x008ee200000e0000 */
[C---:B----4-:R-:W-:Y:S02]  /*8cc0*/  FMUL.FTZ R124, R133.reuse, R124 ;  /* 0x0000007c857c7220 */ /* 0x050fe40000410000 */
[----:B------:R-:W-:Y:S02]  /*8cd0*/  FMUL.FTZ R125, R133, R125 ;  /* 0x0000007d857d7220 */ /* 0x000fe40000410000 */
[--C-:B------:R-:W-:Y:S01]  /*8ce0*/  FFMA.FTZ R87, R87, c[0x0][0x2d0], -R192.reuse ;  /* 0x0000b40057577a23 */ /* 0x100fe200000108c0 */
[----:B------:R-:W-:Y:S01]  /*8cf0*/  MUFU.EX2 R208, R36 ;  /* 0x0000002400d07308 */ /* 0x000fe20000000800 */
[--C-:B------:R-:W-:Y:S02]  /*8d00*/  FFMA.FTZ R98, R98, c[0x0][0x2d0], -R192.reuse ;  /* 0x0000b40062627a23 */ /* 0x100fe400000108c0 */
[--C-:B------:R-:W-:Y:S02]  /*8d10*/  FFMA.FTZ R99, R99, c[0x0][0x2d0], -R192.reuse ;  /* 0x0000b40063637a23 */ /* 0x100fe400000108c0 */
[----:B-1----:R-:W-:Y:S02]  /*8d20*/  FMUL.FTZ R19, R132, R155 ;  /* 0x0000009b84137220 */ /* 0x002fe40000410000 */
[----:B------:R-:W-:Y:S01]  /*8d30*/  LDSM.16.MT88.4 R152, [R230+0x100] ;  /* 0x00010000e698783b */ /* 0x000fe20000004200 */
[--C-:B------:R-:W-:Y:S02]  /*8d40*/  FFMA.FTZ R102, R102, c[0x0][0x2d0], -R192.reuse ;  /* 0x0000b40066667a23 */ /* 0x100fe400000108c0 */
[----:B------:R-:W-:Y:S01]  /*8d50*/  MUFU.EX2 R211, R34 ;  /* 0x0000002200d37308 */ /* 0x000fe20000000800 */
[--C-:B------:R-:W-:Y:S02]  /*8d60*/  FFMA.FTZ R103, R103, c[0x0][0x2d0], -R192.reuse ;  /* 0x0000b40067677a23 */ /* 0x100fe400000108c0 */
[--C-:B------:R-:W-:Y:S01]  /*8d70*/  FFMA.FTZ R114, R114, c[0x0][0x2d0], -R192.reuse ;  /* 0x0000b40072727a23 */ /* 0x100fe200000108c0 */
[----:B--2---:R-:W-:Y:S01]  /*8d80*/  F2FP.PACK_AB R145, R215, R202 ;  /* 0x000000cad791723e */ /* 0x004fe200000000ff */
[----:B------:R-:W-:Y:S01]  /*8d90*/  FMUL.FTZ R7, R132, R147 ;  /* 0x0000009384077220 */ /* 0x000fe20000410000 */
[----:B------:R-:W-:Y:S01]  /*8da0*/  F2FP.PACK_AB R147, R204, R220 ;  /* 0x000000dccc93723e */ /* 0x000fe200000000ff */
[----:B------:R-:W-:Y:S01]  /*8db0*/  FFMA.FTZ R115, R115, c[0x0][0x2d0], -R192 ;  /* 0x0000b40073737a23 */ /* 0x000fe200000108c0 */
[----:B---3--:R-:W-:Y:S02]  /*8dc0*/  FMNMX.FTZ R2, R2, R0, !PT ;  /* 0x0000000002027209 */ /* 0x008fe40007810000 */
[----:B------:R-:W-:Y:S03]  /*8dd0*/  MUFU.EX2 R34, R35 ;  /* 0x0000002300227308 */ /* 0x000fe60000000800 */
[C---:B------:R-:W-:Y:S01]  /*8de0*/  FMUL.FTZ R3, R2.reuse, c[0x0][0x2d0] ;  /* 0x0000b40002037a20 */ /* 0x040fe20000410000 */
[-C--:B------:R-:W-:Y:S05]  /*8df0*/  HMMA.16816.F32 R4, R144, R20.reuse, R4 ;  /* 0x000000149004723c */ /* 0x080fea0000001804 */
[----:B------:R-:W-:Y:S01]  /*8e00*/  FADD.FTZ R0, -R2, R138 ;  /* 0x0000008a02007221 */ /* 0x000fe20000010100 */
[----:B------:R-:W-:Y:S01]  /*8e10*/  MUFU.EX2 R32, R32 ;  /* 0x0000002000207308 */ /* 0x000fe20000000800 */
[--C-:B------:R-:W-:Y:S02]  /*8e20*/  FFMA.FTZ R31, R31, c[0x0][0x2d0], -R3.reuse ;  /* 0x0000b4001f1f7a23 */ /* 0x100fe40000010803 */
[----:B------:R-:W-:Y:S03]  /*8e30*/  FMUL.FTZ R138, R135, c[0x0][0x2d0] ;  /* 0x0000b400878a7a20 */ /* 0x000fe60000410000 */
[----:B------:R-:W-:Y:S02]  /*8e40*/  FMUL.FTZ R0, R0, c[0x0][0x2d0] ;  /* 0x0000b40000007a20 */ /* 0x000fe40000410000 */
[--C-:B------:R-:W-:Y:S02]  /*8e50*/  FFMA.FTZ R56, R56, c[0x0][0x2d0], -R138.reuse ;  /* 0x0000b40038387a23 */ /* 0x100fe4000001088a */
[----:B------:R-:W1:Y:S01]  /*8e60*/  MUFU.EX2 R191, R31 ;  /* 0x0000001f00bf7308 */ /* 0x000e620000000800 */
        /* <DEDUP_REMOVED lines=14> */
[----:B-1----:R-:W-:Y:S01]  /*8f50*/  MOV R36, R191 ;  /* 0x000000bf00247202 */ /* 0x002fe20000000f00 */
[--C-:B------:R-:W-:Y:S01]  /*8f60*/  FFMA.FTZ R73, R73, c[0x0][0x2d0], -R138.reuse ;  /* 0x0000b40049497a23 */ /* 0x100fe2000001088a */
[----:B------:R-:W1:Y:S01]  /*8f70*/  LDSM.16.MT88.4 R188, [R231+0x100] ;  /* 0x00010000e7bc783b */ /* 0x000e620000004200 */
[--C-:B------:R-:W-:Y:S02]  /*8f80*/  FFMA.FTZ R74, R74, c[0x0][0x2d0], -R3.reuse ;  /* 0x0000b4004a4a7a23 */ /* 0x100fe40000010803 */
[--C-:B------:R-:W-:Y:S01]  /*8f90*/  FFMA.FTZ R75, R75, c[0x0][0x2d0], -R3.reuse ;  /* 0x0000b4004b4b7a23 */ /* 0x100fe20000010803 */
[----:B------:R-:W4:Y:S01]  /*8fa0*/  MUFU.EX2 R213, R9 ;  /* 0x0000000900d57308 */ /* 0x000f220000000800 */
[--C-:B------:R-:W-:Y:S02]  /*8fb0*/  FFMA.FTZ R60, R60, c[0x0][0x2d0], -R138.reuse ;  /* 0x0000b4003c3c7a23 */ /* 0x100fe4000001088a */
[--C-:B------:R-:W-:Y:S02]  /*8fc0*/  FFMA.FTZ R61, R61, c[0x0][0x2d0], -R138.reuse ;  /* 0x0000b4003d3d7a23 */ /* 0x100fe4000001088a */
[C---:B--2---:R-:W-:Y:S02]  /*8fd0*/  FMUL.FTZ R31, R0.reuse, R167 ;  /* 0x000000a7001f7220 */ /* 0x044fe40000410000 */
[C---:B------:R-:W-:Y:S02]  /*8fe0*/  FMUL.FTZ R126, R0.reuse, R126 ;  /* 0x0000007e007e7220 */ /* 0x040fe40000410000 */
[----:B------:R-:W-:Y:S01]  /*8ff0*/  FMUL.FTZ R127, R0, R127 ;  /* 0x0000007f007f7220 */ /* 0x000fe20000410000 */
[----:B------:R2:W-:Y:S01]  /*9000*/  MUFU.EX2 R219, R12 ;  /* 0x0000000c00db7308 */ /* 0x0005e20000000800 */
[--C-:B------:R-:W-:Y:S02]  /*9010*/  FFMA.FTZ R62, R62, c[0x0][0x2d0], -R3.reuse ;  /* 0x0000b4003e3e7a23 */ /* 0x100fe40000010803 */
[--C-:B------:R-:W-:Y:S02]  /*9020*/  FFMA.FTZ R63, R63, c[0x0][0x2d0], -R3.reuse ;  /* 0x0000b4003f3f7a23 */ /* 0x100fe40000010803 */
[----:B---3--:R-:W-:Y:S02]  /*9030*/  FMUL.FTZ R8, R133, R140 ;  /* 0x0000008c85087220 */ /* 0x008fe40000410000 */
[--C-:B------:R-:W-:Y:S02]  /*9040*/  FFMA.FTZ R79, R79, c[0x0][0x2d0], -R3.reuse ;  /* 0x0000b4004f4f7a23 */ /* 0x100fe40000010803 */
[--C-:B------:R-:W-:Y:S01]  /*9050*/  FFMA.FTZ R24, R24, c[0x0][0x2d0], -R138.reuse ;  /* 0x0000b40018187a23 */ /* 0x100fe2000001088a */
[----:B------:R3:W5:Y:S01]  /*9060*/  MUFU.EX2 R199, R13 ;  /* 0x0000000d00c77308 */ /* 0x0007620000000800 */
        /* <DEDUP_REMOVED lines=12> */
[----:B------:R-:W2:Y:S01]  /*9130*/  MUFU.EX2 R212, R11 ;  /* 0x0000000b00d47308 */ /* 0x000ea20000000800 */
[--C-:B------:R-:W-:Y:S02]  /*9140*/  FFMA.FTZ R42, R42, c[0x0][0x2d0], -R3.reuse ;  /* 0x0000b4002a2a7a23 */ /* 0x100fe40000010803 */
[--C-:B------:R-:W-:Y:S02]  /*9150*/  FFMA.FTZ R43, R43, c[0x0][0x2d0], -R3.reuse ;  /* 0x0000b4002b2b7a23 */ /* 0x100fe40000010803 */
[----:B---3--:R-:W-:Y:S02]  /*9160*/  FMUL.FTZ R13, R133, R149 ;  /* 0x00000095850d7220 */ /* 0x008fe40000410000 */
[--C-:B------:R-:W-:Y:S02]  /*9170*/  FFMA.FTZ R44, R44, c[0x0][0x2d0], -R138.reuse ;  /* 0x0000b4002c2c7a23 */ /* 0x100fe4000001088a */
[--C-:B------:R-:W-:Y:S01]  /*9180*/  FFMA.FTZ R45, R45, c[0x0][0x2d0], -R138.reuse ;  /* 0x0000b4002d2d7a23 */ /* 0x100fe2000001088a */
[----:B------:R3:W-:Y:S01]  /*9190*/  MUFU.EX2 R214, R14 ;  /* 0x0000000e00d67308 */ /* 0x0007e20000000800 */
[--C-:B------:R-:W-:Y:S02]  /*91a0*/  FFMA.FTZ R46, R46, c[0x0][0x2d0], -R3.reuse ;  /* 0x0000b4002e2e7a23 */ /* 0x100fe40000010803 */
[--C-:B------:R-:W-:Y:S02]  /*91b0*/  FFMA.FTZ R47, R47, c[0x0][0x2d0], -R3.reuse ;  /* 0x0000b4002f2f7a23 */ /* 0x100fe40000010803 */
[----:B----4-:R-:W-:Y:S01]  /*91c0*/  FMUL.FTZ R10, R0, R142 ;  /* 0x0000008e000a7220 */ /* 0x010fe20000410000 */
[----:B-----5:R-:W-:Y:S01]  /*91d0*/  F2FP.PACK_AB R142, R199, R219 ;  /* 0x000000dbc78e723e */ /* 0x020fe200000000ff */
[--C-:B------:R-:W-:Y:S02]  /*91e0*/  FFMA.FTZ R76, R76, c[0x0][0x2d0], -R138.reuse ;  /* 0x0000b4004c4c7a23 */ /* 0x100fe4000001088a */
[--C-:B------:R-:W-:Y:S01]  /*91f0*/  FFMA.FTZ R77, R77, c[0x0][0x2d0], -R138.reuse ;  /* 0x0000b4004d4d7a23 */ /* 0x100fe2000001088a */
[----:B------:R-:W4:Y:S01]  /*9200*/  MUFU.EX2 R196, R15 ;  /* 0x0000000f00c47308 */ /* 0x000f220000000800 */
[--C-:B------:R-:W-:Y:S02]  /*9210*/  FFMA.FTZ R78, R78, c[0x0][0x2d0], -R3.reuse ;  /* 0x0000b4004e4e7a23 */ /* 0x100fe40000010803 */
[--C-:B------:R-:W-:Y:S01]  /*9220*/  FFMA.FTZ R88, R88, c[0x0][0x2d0], -R138.reuse ;  /* 0x0000b40058587a23 */ /* 0x100fe2000001088a */
[----:B--2---:R-:W-:Y:S01]  /*9230*/  F2FP.PACK_AB R141, R212, R200 ;  /* 0x000000c8d48d723e */ /* 0x004fe200000000ff */
[----:B------:R-:W-:Y:S02]  /*9240*/  FMUL.FTZ R11, R0, R143 ;  /* 0x0000008f000b7220 */ /* 0x000fe40000410000 */
[--C-:B------:R-:W-:Y:S02]  /*9250*/  FFMA.FTZ R89, R89, c[0x0][0x2d0], -R138.reuse ;  /* 0x0000b40059597a23 */ /* 0x100fe4000001088a */
[--C-:B------:R-:W-:Y:S01]  /*9260*/  FFMA.FTZ R90, R90, c[0x0][0x2d0], -R3.reuse ;  /* 0x0000b4005a5a7a23 */ /* 0x100fe20000010803 */
        /* <DEDUP_REMOVED lines=11> */
[----:B------:R-:W4:Y:S01]  /*9320*/  LDSM.16.MT88.4 R148, [R229+0x100] ;  /* 0x00010000e594783b */ /* 0x000f220000004200 */
[--C-:B------:R-:W-:Y:S02]  /*9330*/  FFMA.FTZ R105, R105, c[0x0][0x2d0], -R138.reuse ;  /* 0x0000b40069697a23 */ /* 0x100fe4000001088a */
[----:B------:R1:W-:Y:S01]  /*9340*/  MUFU.EX2 R198, R28 ;  /* 0x0000001c00c67308 */ /* 0x0003e20000000800 */
[C---:B------:R-:W-:Y:S04]  /*9350*/  HMMA.16816.F32 R8, R140.reuse, R20, R8 ;  /* 0x000000148c08723c */ /* 0x040fe80000001808 */
[C---:B--2---:R-:W-:Y:S01]  /*9360*/  FMUL.FTZ R24, R133.reuse, R160 ;  /* 0x000000a085187220 */ /* 0x044fe20000410000 */
[----:B------:R-:W-:Y:S01]  /*9370*/  MOV R160, R36 ;  /* 0x0000002400a07202 */ /* 0x000fe20000000f00 */
[C---:B------:R-:W-:Y:S02]  /*9380*/  FMUL.FTZ R36, R134.reuse, R172 ;  /* 0x000000ac86247220 */ /* 0x040fe40000410000 */
[-C--:B------:R-:W-:Y:S01]  /*9390*/  HMMA.16816.F32 R12, R140, R22.reuse, R12 ;  /* 0x000000168c0c723c */ /* 0x080fe2000000180c */
[----:B------:R2:W-:Y:S03]  /*93a0*/  MUFU.EX2 R227, R26 ;  /* 0x0000001a00e37308 */ /* 0x0005e60000000800 */
[C---:B------:R-:W-:Y:S01]  /*93b0*/  FMUL.FTZ R20, R134.reuse, R156 ;  /* 0x0000009c86147220 */ /* 0x040fe20000410000 */
[----:B------:R-:W-:Y:S01]  /*93c0*/  MOV R156, R32 ;  /* 0x00000020009c7202 */ /* 0x000fe20000000f00 */
[C---:B---3--:R-:W-:Y:S02]  /*93d0*/  FMUL.FTZ R25, R133.reuse, R161 ;  /* 0x000000a185197220 */ /* 0x048fe40000410000 */
[C---:B------:R-:W-:Y:S03]  /*93e0*/  HMMA.16816.F32 R16, R144.reuse, R22, R16 ;  /* 0x000000169010723c */ /* 0x040fe60000001810 */
[----:B------:R-:W3:Y:S01]  /*93f0*/  MUFU.EX2 R222, R27 ;  /* 0x0000001b00de7308 */ /* 0x000ee20000000800 */
[C---:B------:R-:W-:Y:S02]  /*9400*/  FMUL.FTZ R21, R134.reuse, R157 ;  /* 0x0000009d86157220 */ /* 0x040fe40000410000 */
[----:B------:R-:W-:Y:S01]  /*9410*/  FMUL.FTZ R32, R134, R168 ;  /* 0x000000a886207220 */ /* 0x000fe20000410000 */
[----:B------:R-:W-:Y:S01]  /*9420*/  MOV R168, R205 ;  /* 0x000000cd00a87202 */ /* 0x000fe20000000f00 */
[C---:B------:R-:W-:Y:S01]  /*9430*/  FMUL.FTZ R22, R132.reuse, R158 ;  /* 0x0000009e84167220 */ /* 0x040fe20000410000 */
[----:B-----5:R-:W-:Y:S03]  /*9440*/  MOV R158, R217 ;  /* 0x000000d9009e7202 */ /* 0x020fe60000000f00 */
[----:B------:R-:W-:Y:S01]  /*9450*/  FMUL.FTZ R23, R132, R159 ;  /* 0x0000009f84177220 */ /* 0x000fe20000410000 */
[----:B------:R5:W-:Y:S01]  /*9460*/  MUFU.EX2 R197, R30 ;  /* 0x0000001e00c57308 */ /* 0x000be20000000800 */
[----:B-1----:R-:W-:Y:S01]  /*9470*/  FMUL.FTZ R28, R133, R164 ;  /* 0x000000a4851c7220 */ /* 0x002fe20000410000 */
[----:B------:R-:W-:Y:S01]  /*9480*/  MOV R159, R216 ;  /* 0x000000d8009f7202 */ /* 0x000fe20000000f00 */
[--C-:B------:R-:W-:Y:S02]  /*9490*/  FFMA.FTZ R108, R108, c[0x0][0x2d0], -R138.reuse ;  /* 0x0000b4006c6c7a23 */ /* 0x100fe4000001088a */
[----:B--2---:R-:W-:Y:S01]  /*94a0*/  FMUL.FTZ R26, R0, R162 ;  /* 0x000000a2001a7220 */ /* 0x004fe20000410000 */
[-C--:B------:R-:W-:Y:S03]  /*94b0*/  HMMA.16816.F32 R20, R144, R188.reuse, R20 ;  /* 0x000000bc9014723c */ /* 0x080fe60000001814 */
[----:B------:R-:W-:Y:S01]  /*94c0*/  MOV R162, R34 ;  /* 0x0000002200a27202 */ /* 0x000fe20000000f00 */
[----:B------:R1:W2:Y:S01]  /*94d0*/  MUFU.EX2 R35, R29 ;  /* 0x0000001d00237308 */ /* 0x0002a20000000800 */
[----:B------:R-:W-:Y:S01]  /*94e0*/  FMUL.FTZ R34, R132, R170 ;  /* 0x000000aa84227220 */ /* 0x000fe20000410000 */
[----:B------:R-:W-:Y:S01]  /*94f0*/  MOV R170, R199 ;  /* 0x000000c700aa7202 */ /* 0x000fe20000000f00 */
[----:B------:R-:W-:Y:S01]  /*9500*/  FFMA.FTZ R138, R109, c[0x0][0x2d0], -R138 ;  /* 0x0000b4006d8a7a23 */ /* 0x000fe2000001088a */
[----:B---3--:R-:W-:Y:S01]  /*9510*/  MOV R157, R222 ;  /* 0x000000de009d7202 */ /* 0x008fe20000000f00 */
[----:B------:R-:W-:Y:S03]  /*9520*/  FMUL.FTZ R27, R0, R163 ;  /* 0x000000a3001b7220 */ /* 0x000fe60000410000 */
[--C-:B------:R-:W-:Y:S02]  /*9530*/  FFMA.FTZ R106, R106, c[0x0][0x2d0], -R3.reuse ;  /* 0x0000b4006a6a7a23 */ /* 0x100fe40000010803 */
[----:B------:R-:W3:Y:S01]  /*9540*/  MUFU.EX2 R33, R33 ;  /* 0x0000002100217308 */ /* 0x000ee20000000800 */
[--C-:B------:R-:W-:Y:S01]  /*9550*/  FFMA.FTZ R107, R107, c[0x0][0x2d0], -R3.reuse ;  /* 0x0000b4006b6b7a23 */ /* 0x100fe20000010803 */
[C---:B------:R-:W-:Y:S04]  /*9560*/  HMMA.16816.F32 R24, R140.reuse, R188, R24 ;  /* 0x000000bc8c18723c */ /* 0x040fe80000001818 */
[----:B-----5:R-:W-:Y:S02]  /*9570*/  FMUL.FTZ R30, R0, R166 ;  /* 0x000000a6001e7220 */ /* 0x020fe40000410000 */
[--C-:B------:R-:W-:Y:S01]  /*9580*/  FFMA.FTZ R110, R110, c[0x0][0x2d0], -R3.reuse ;  /* 0x0000b4006e6e7a23 */ /* 0x100fe20000010803 */
[----:B------:R-:W-:Y:S01]  /*9590*/  MOV R189, R210 ;  /* 0x000000d200bd7202 */ /* 0x000fe20000000f00 */
[----:B------:R-:W-:Y:S01]  /*95a0*/  MUFU.EX2 R206, R37 ;  /* 0x0000002500ce7308 */ /* 0x000fe20000000800 */
[----:B------:R-:W-:Y:S03]  /*95b0*/  FFMA.FTZ R3, R111, c[0x0][0x2d0], -R3 ;  /* 0x0000b4006f037a23 */ /* 0x000fe60000010803 */
[C---:B-1----:R-:W-:Y:S01]  /*95c0*/  FMUL.FTZ R29, R133.reuse, R165 ;  /* 0x000000a5851d7220 */ /* 0x042fe20000410000 */
[----:B--2---:R-:W-:Y:S01]  /*95d0*/  MOV R161, R35 ;  /* 0x0000002300a17202 */ /* 0x004fe20000000f00 */
[----:B------:R-:W-:Y:S01]  /*95e0*/  FMUL.FTZ R35, R132, R171 ;  /* 0x000000ab84237220 */ /* 0x000fe20000410000 */
[----:B------:R-:W-:Y:S03]  /*95f0*/  MOV R171, R211 ;  /* 0x000000d300ab7202 */ /* 0x000fe60000000f00 */
[----:B------:R1:W-:Y:S01]  /*9600*/  MUFU.EX2 R207, R38 ;  /* 0x0000002600cf7308 */ /* 0x0003e20000000800 */
[-C--:B------:R-:W-:Y:S03]  /*9610*/  HMMA.16816.F32 R28, R140, R190.reuse, R28 ;  /* 0x000000be8c1c723c */ /* 0x080fe6000000181c */
[----:B---3--:R-:W-:Y:S01]  /*9620*/  MOV R163, R33 ;  /* 0x0000002100a37202 */ /* 0x008fe20000000f00 */
[----:B------:R-:W-:Y:S01]  /*9630*/  FMUL.FTZ R33, R134, R169 ;  /* 0x000000a986217220 */ /* 0x000fe20000410000 */
[----:B------:R-:W-:Y:S04]  /*9640*/  MOV R169, R204 ;  /* 0x000000cc00a97202 */ /* 0x000fe80000000f00 */
[----:B------:R-:W2:Y:S02]  /*9650*/  MUFU.EX2 R37, R39 ;  /* 0x0000002700257308 */ /* 0x000ea40000000800 */
[C---:B------:R-:W-:Y:S08]  /*9660*/  HMMA.16816.F32 R32, R144.reuse, R190, R32 ;  /* 0x000000be9020723c */ /* 0x040ff00000001820 */
[----:B------:R3:W-:Y:S01]  /*9670*/  MUFU.EX2 R226, R48 ;  /* 0x0000003000e27308 */ /* 0x0007e20000000800 */
[----:B-1----:R-:W-:Y:S09]  /*9680*/  FMUL.FTZ R38, R132, R174 ;  /* 0x000000ae84267220 */ /* 0x002ff20000410000 */
[----:B------:R1:W-:Y:S01]  /*9690*/  MUFU.EX2 R224, R50 ;  /* 0x0000003200e07308 */ /* 0x0003e20000000800 */
[----:B--2---:R-:W-:Y:S01]  /*96a0*/  MOV R167, R37 ;  /* 0x0000002500a77202 */ /* 0x004fe20000000f00 */
[----:B------:R-:W-:Y:S02]  /*96b0*/  FMUL.FTZ R37, R134, R173 ;  /* 0x000000ad86257220 */ /* 0x000fe40000410000 */
[C---:B------:R-:W-:Y:S02]  /*96c0*/  FMUL.FTZ R39, R132.reuse, R175 ;  /* 0x000000af84277220 */ /* 0x040fe40000410000 */
[----:B------:R-:W-:Y:S04]  /*96d0*/  FFMA.FTZ R132, R132, R252, R202 ;  /* 0x000000fc84847223 */ /* 0x000fe800000100ca */
[----:B------:R2:W5:Y:S01]  /*96e0*/  MUFU.EX2 R225, R49 ;  /* 0x0000003100e17308 */ /* 0x0005620000000800 */
[----:B------:R-:W-:Y:S01]  /*96f0*/  FFMA.FTZ R134, R134, R251, R203 ;  /* 0x000000fb86867223 */ /* 0x000fe200000100cb */
[-C--:B----4-:R-:W-:Y:S03]  /*9700*/  HMMA.16816.F32 R36, R144, R148.reuse, R36 ;  /* 0x000000949024723c */ /* 0x090fe60000001824 */
[C---:B---3--:R-:W-:Y:S05]  /*9710*/  FMUL.FTZ R48, R133.reuse, R176 ;  /* 0x000000b085307220 */ /* 0x048fea0000410000 */
[----:B------:R3:W2:Y:S01]  /*9720*/  MUFU.EX2 R223, R51 ;  /* 0x0000003300df7308 */ /* 0x0006a20000000800 */
[C---:B-1----:R-:W-:Y:S09]  /*9730*/  FMUL.FTZ R50, R0.reuse, R178 ;  /* 0x000000b200327220 */ /* 0x042ff20000410000 */
[----:B------:R1:W-:Y:S01]  /*9740*/  MUFU.EX2 R166, R40 ;  /* 0x0000002800a67308 */ /* 0x0003e20000000800 */
[C---:B--2---:R-:W-:Y:S09]  /*9750*/  FMUL.FTZ R49, R133.reuse, R177 ;  /* 0x000000b185317220 */ /* 0x044ff20000410000 */
[----:B------:R2:W2:Y:S01]  /*9760*/  MUFU.EX2 R165, R41 ;  /* 0x0000002900a57308 */ /* 0x0004a20000000800 */
[C---:B---3--:R-:W-:Y:S09]  /*9770*/  FMUL.FTZ R51, R0.reuse, R179 ;  /* 0x000000b300337220 */ /* 0x048ff20000410000 */
[----:B------:R3:W-:Y:S01]  /*9780*/  MUFU.EX2 R164, R42 ;  /* 0x0000002a00a47308 */ /* 0x0007e20000000800 */
[C---:B------:R-:W-:Y:S04]  /*9790*/  HMMA.16816.F32 R48, R140.reuse, R148, R48 ;  /* 0x000000948c30723c */ /* 0x040fe80000001830 */
[C---:B-1----:R-:W-:Y:S05]  /*97a0*/  FMUL.FTZ R40, R133.reuse, R180 ;  /* 0x000000b485287220 */ /* 0x042fea0000410000 */
[----:B------:R1:W1:Y:S03]  /*97b0*/  MUFU.EX2 R222, R43 ;  /* 0x0000002b00de7308 */ /* 0x0002660000000800 */
[C---:B--2---:R-:W-:Y:S07]  /*97c0*/  FMUL.FTZ R41, R133.reuse, R181 ;  /* 0x000000b585297220 */ /* 0x044fee0000410000 */
[----:B------:R2:W-:Y:S01]  /*97d0*/  MUFU.EX2 R216, R44 ;  /* 0x0000002c00d87308 */ /* 0x0005e20000000800 */
[C---:B---3--:R-:W-:Y:S09]  /*97e0*/  FMUL.FTZ R42, R0.reuse, R182 ;  /* 0x000000b6002a7220 */ /* 0x048ff20000410000 */
[----:B------:R3:W3:Y:S01]  /*97f0*/  MUFU.EX2 R217, R45 ;  /* 0x0000002d00d97308 */ /* 0x0006e20000000800 */
[C---:B-1----:R-:W-:Y:S09]  /*9800*/  FMUL.FTZ R43, R0.reuse, R183 ;  /* 0x000000b7002b7220 */ /* 0x042ff20000410000 */
[----:B------:R-:W-:Y:S01]  /*9810*/  MUFU.EX2 R175, R53 ;  /* 0x0000003500af7308 */ /* 0x000fe20000000800 */
[-C--:B------:R-:W-:Y:S03]  /*9820*/  HMMA.16816.F32 R40, R140, R150.reuse, R40 ;  /* 0x000000968c28723c */ /* 0x080fe60000001828 */
[C---:B--2---:R-:W-:Y:S01]  /*9830*/  FMUL.FTZ R44, R133.reuse, R184 ;  /* 0x000000b8852c7220 */ /* 0x044fe20000410000 */
[----:B------:R-:W-:Y:S04]  /*9840*/  MOV R184, R189 ;  /* 0x000000bd00b87202 */ /* 0x000fe80000000f00 */
[C---:B------:R-:W-:Y:S01]  /*9850*/  HMMA.16816.F32 R116, R144.reuse, R150, R116 ;  /* 0x000000969074723c */ /* 0x040fe20000001874 */
[----:B------:R1:W-:Y:S01]  /*9860*/  MUFU.EX2 R211, R46 ;  /* 0x0000002e00d37308 */ /* 0x0003e20000000800 */
[----:B------:R-:W2:Y:S02]  /*9870*/  LDSM.16.MT88.4 R148, [R228+0x900] ;  /* 0x00090000e494783b */ /* 0x000ea40000004200 */
[----:B---3--:R-:W-:Y:S01]  /*9880*/  FMUL.FTZ R45, R133, R185 ;  /* 0x000000b9852d7220 */ /* 0x008fe20000410000 */
[----:B------:R-:W-:Y:S03]  /*9890*/  MOV R185, R209 ;  /* 0x000000d100b97202 */ /* 0x000fe60000000f00 */
[-C--:B------:R-:W-:Y:S03]  /*98a0*/  HMMA.16816.F32 R120, R144, R152.reuse, R120 ;  /* 0x000000989078723c */ /* 0x080fe60000001878 */
[----:B------:R3:W2:Y:S05]  /*98b0*/  MUFU.EX2 R210, R47 ;  /* 0x0000002f00d27308 */ /* 0x0006aa0000000800 */
[C---:B------:R-:W-:Y:S05]  /*98c0*/  HMMA.16816.F32 R124, R140.reuse, R152, R124 ;  /* 0x000000988c7c723c */ /* 0x040fea000000187c */
[----:B------:R-:W-:Y:S01]  /*98d0*/  MUFU.EX2 R209, R52 ;  /* 0x0000003400d17308 */ /* 0x000fe20000000800 */
[C---:B-1----:R-:W-:Y:S01]  /*98e0*/  FMUL.FTZ R46, R0.reuse, R186 ;  /* 0x000000ba002e7220 */ /* 0x042fe20000410000 */
[----:B------:R-:W-:Y:S08]  /*98f0*/  MOV R186, R208 ;  /* 0x000000d000ba7202 */ /* 0x000ff00000000f00 */
[----:B------:R-:W-:Y:S01]  /*9900*/  MUFU.EX2 R174, R54 ;  /* 0x0000003600ae7308 */ /* 0x000fe20000000800 */
[----:B------:R-:W-:Y:S01]  /*9910*/  MOV R109, R186 ;  /* 0x000000ba006d7202 */ /* 0x000fe20000000f00 */
[----:B---3--:R-:W-:Y:S01]  /*9920*/  FMUL.FTZ R47, R0, R187 ;  /* 0x000000bb002f7220 */ /* 0x008fe20000410000 */
[----:B------:R-:W-:Y:S04]  /*9930*/  MOV R187, R207 ;  /* 0x000000cf00bb7202 */ /* 0x000fe80000000f00 */
[----:B------:R-:W-:Y:S03]  /*9940*/  MOV R192, R187 ;  /* 0x000000bb00c07202 */ /* 0x000fe60000000f00 */
[----:B------:R1:W-:Y:S01]  /*9950*/  MUFU.EX2 R208, R55 ;  /* 0x0000003700d07308 */ /* 0x0003e20000000800 */
        /* <DEDUP_REMOVED lines=8> */
[----:B------:R-:W-:Y:S01]  /*99e0*/  MUFU.EX2 R204, R66 ;  /* 0x0000004200cc7308 */ /* 0x000fe20000000800 */
[----:B------:R-:W-:Y:S02]  /*99f0*/  F2FP.PACK_AB R144, R158, R184 ;  /* 0x000000b89e90723e */ /* 0x000fe400000000ff */
[-C--:B--2---:R-:W-:Y:S01]  /*9a00*/  HMMA.16816.F32 R4, R140, R148.reuse, R4 ;  /* 0x000000948c04723c */ /* 0x084fe20000001804 */
[----:B-1----:R-:W1:Y:S04]  /*9a10*/  LDSM.16.MT88.4 R52, [R229+0x900] ;  /* 0x00090000e534783b */ /* 0x002e680000004200 */
[----:B------:R-:W-:Y:S02]  /*9a20*/  F2FP.PACK_AB R145, R157, R227 ;  /* 0x000000e39d91723e */ /* 0x000fe400000000ff */
[----:B------:R-:W-:Y:S01]  /*9a30*/  F2FP.PACK_AB R146, R161, R198 ;  /* 0x000000c6a192723e */ /* 0x000fe200000000ff */
[----:B------:R-:W-:Y:S01]  /*9a40*/  MUFU.EX2 R205, R67 ;  /* 0x0000004300cd7308 */ /* 0x000fe20000000800 */
[----:B------:R-:W-:Y:S07]  /*9a50*/  F2FP.PACK_AB R147, R160, R197 ;  /* 0x000000c5a093723e */ /* 0x000fee00000000ff */
[C---:B------:R-:W-:Y:S02]  /*9a60*/  HMMA.16816.F32 R8, R144.reuse, R148, R8 ;  /* 0x000000949008723c */ /* 0x040fe40000001808 */
[----:B------:R-:W-:Y:S05]  /*9a70*/  MUFU.EX2 R173, R56 ;  /* 0x0000003800ad7308 */ /* 0x000fea0000000800 */
[----:B------:R-:W-:Y:S01]  /*9a80*/  MOV R149, R206 ;  /* 0x000000ce00957202 */ /* 0x000fe20000000f00 */
[-C--:B------:R-:W-:Y:S04]  /*9a90*/  HMMA.16816.F32 R12, R144, R150.reuse, R12 ;  /* 0x00000096900c723c */ /* 0x080fe8000000180c */
[----:B------:R2:W-:Y:S01]  /*9aa0*/  MUFU.EX2 R206, R64 ;  /* 0x0000004000ce7308 */ /* 0x0005e20000000800 */
[----:B------:R-:W-:Y:S02]  /*9ab0*/  MOV R193, R149 ;  /* 0x0000009500c17202 */ /* 0x000fe40000000f00 */
[----:B------:R-:W-:Y:S01]  /*9ac0*/  MOV R148, R195 ;  /* 0x000000c300947202 */ /* 0x000fe20000000f00 */
[C---:B------:R-:W-:Y:S06]  /*9ad0*/  HMMA.16816.F32 R16, R140.reuse, R150, R16 ;  /* 0x000000968c10723c */ /* 0x040fec0000001810 */
[----:B------:R-:W1:Y:S01]  /*9ae0*/  MUFU.EX2 R179, R57 ;  /* 0x0000003900b37308 */ /* 0x000e620000000800 */
[----:B------:R-:W-:Y:S01]  /*9af0*/  MOV R150, R197 ;  /* 0x000000c500967202 */ /* 0x000fe20000000f00 */
[-C--:B---3--:R-:W-:Y:S04]  /*9b00*/  HMMA.16816.F32 R20, R140, R152.reuse, R20 ;  /* 0x000000988c14723c */ /* 0x088fe80000001814 */
[----:B------:R-:W-:Y:S02]  /*9b10*/  MOV R151, R196 ;  /* 0x000000c400977202 */ /* 0x000fe40000000f00 */
[----:B------:R-:W-:Y:S02]  /*9b20*/  MOV R111, R150 ;  /* 0x00000096006f7202 */ /* 0x000fe40000000f00 */
[C---:B------:R-:W-:Y:S01]  /*9b30*/  HMMA.16816.F32 R24, R144.reuse, R152, R24 ;  /* 0x000000989018723c */ /* 0x040fe20000001818 */
[----:B------:R-:W-:Y:S01]  /*9b40*/  MUFU.EX2 R172, R58 ;  /* 0x0000003a00ac7308 */ /* 0x000fe20000000800 */
[----:B--2---:R-:W2:Y:S05]  /*9b50*/  LDSM.16.MT88.4 R64, [R230+0x900] ;  /* 0x00090000e640783b */ /* 0x004eaa0000004200 */
[----:B------:R-:W-:Y:S01]  /*9b60*/  MOV R153, R198 ;  /* 0x000000c600997202 */ /* 0x000fe20000000f00 */
[-C--:B------:R-:W-:Y:S03]  /*9b70*/  HMMA.16816.F32 R28, R144, R154.reuse, R28 ;  /* 0x0000009a901c723c */ /* 0x080fe6000000181c */
[----:B------:R3:W2:Y:S01]  /*9b80*/  MUFU.EX2 R178, R59 ;  /* 0x0000003b00b27308 */ /* 0x0006a20000000800 */
[----:B------:R-:W-:Y:S04]  /*9b90*/  MOV R152, R194 ;  /* 0x000000c200987202 */ /* 0x000fe80000000f00 */
[C---:B------:R-:W-:Y:S01]  /*9ba0*/  HMMA.16816.F32 R32, R140.reuse, R154, R32 ;  /* 0x0000009a8c20723c */ /* 0x040fe20000001820 */
[----:B------:R-:W4:Y:S03]  /*9bb0*/  LDL.LU R154, [R1] ;  /* 0x00000000019a7983 */ /* 0x000f260000300800 */
[----:B------:R-:W-:Y:S01]  /*9bc0*/  MOV R202, R152 ;  /* 0x0000009800ca7202 */ /* 0x000fe20000000f00 */
[----:B------:R-:W4:Y:S01]  /*9bd0*/  LDL.LU R155, [R1+0x4] ;  /* 0x00000400019b7983 */ /* 0x000f220000300800 */
[----:B------:R-:W-:Y:S02]  /*9be0*/  MUFU.EX2 R182, R68 ;  /* 0x0000004400b67308 */ /* 0x000fe40000000800 */
[-C--:B-1----:R-:W-:Y:S08]  /*9bf0*/  HMMA.16816.F32 R36, R140, R52.reuse, R36 ;  /* 0x000000348c24723c */ /* 0x082ff00000001824 */
[C---:B------:R-:W-:Y:S01]  /*9c00*/  HMMA.16816.F32 R48, R144.reuse, R52, R48 ;  /* 0x000000349030723c */ /* 0x040fe20000001830 */
[----:B------:R-:W-:Y:S01]  /*9c10*/  MUFU.EX2 R198, R69 ;  /* 0x0000004500c67308 */ /* 0x000fe20000000800 */
[----:B---3--:R-:W1:Y:S05]  /*9c20*/  LDSM.16.MT88.4 R56, [R228+0x1100] ;  /* 0x00110000e438783b */ /* 0x008e6a0000004200 */
[----:B------:R-:W-:Y:S01]  /*9c30*/  F2FP.PACK_AB R52, R149, R186 ;  /* 0x000000ba9534723e */ /* 0x000fe200000000ff */
[-C--:B------:R-:W-:Y:S03]  /*9c40*/  HMMA.16816.F32 R40, R144, R54.reuse, R40 ;  /* 0x000000369028723c */ /* 0x080fe60000001828 */
[----:B------:R-:W-:Y:S01]  /*9c50*/  MUFU.EX2 R181, R70 ;  /* 0x0000004600b57308 */ /* 0x000fe20000000800 */
[----:B------:R-:W-:Y:S04]  /*9c60*/  F2FP.PACK_AB R53, R167, R187 ;  /* 0x000000bba735723e */ /* 0x000fe800000000ff */
[C---:B------:R-:W-:Y:S05]  /*9c70*/  HMMA.16816.F32 R116, R140.reuse, R54, R116 ;  /* 0x000000368c74723c */ /* 0x040fea0000001874 */
[----:B------:R3:W-:Y:S02]  /*9c80*/  MUFU.EX2 R197, R71 ;  /* 0x0000004700c57308 */ /* 0x0007e40000000800 */
[----:B-----5:R-:W-:Y:S01]  /*9c90*/  F2FP.PACK_AB R54, R225, R226 ;  /* 0x000000e2e136723e */ /* 0x020fe200000000ff */
[-C--:B--2---:R-:W-:Y:S04]  /*9ca0*/  HMMA.16816.F32 R120, R140, R64.reuse, R120 ;  /* 0x000000408c78723c */ /* 0x084fe80000001878 */
[----:B------:R-:W-:Y:S03]  /*9cb0*/  F2FP.PACK_AB R55, R223, R224 ;  /* 0x000000e0df37723e */ /* 0x000fe600000000ff */
[----:B------:R-:W-:Y:S01]  /*9cc0*/  MUFU.EX2 R180, R72 ;  /* 0x0000004800b47308 */ /* 0x000fe20000000800 */
[C---:B------:R-:W-:Y:S08]  /*9cd0*/  HMMA.16816.F32 R124, R144.reuse, R64, R124 ;  /* 0x00000040907c723c */ /* 0x040ff0000000187c */
[-C--:B------:R-:W-:Y:S01]  /*9ce0*/  HMMA.16816.F32 R44, R144, R66.reuse, R44 ;  /* 0x00000042902c723c */ /* 0x080fe2000000182c */
[----:B------:R2:W-:Y:S01]  /*9cf0*/  MUFU.EX2 R177, R60 ;  /* 0x0000003c00b17308 */ /* 0x0005e20000000800 */
[----:B---3--:R-:W-:Y:S05]  /*9d00*/  LDSM.16.MT88.4 R68, [R229+0x1100] ;  /* 0x00110000e544783b */ /* 0x008fea0000004200 */
[----:B------:R-:W-:Y:S01]  /*9d10*/  MOV R147, R153 ;  /* 0x0000009900937202 */ /* 0x000fe20000000f00 */
[----:B------:R-:W-:Y:S03]  /*9d20*/  HMMA.16816.F32 R128, R140, R66, R128 ;  /* 0x000000428c80723c */ /* 0x000fe60000001880 */
[----:B------:R3:W5:Y:S01]  /*9d30*/  MUFU.EX2 R199, R61 ;  /* 0x0000003d00c77308 */ /* 0x0007620000000800 */
[----:B------:R-:W-:Y:S01]  /*9d40*/  MOV R146, R171 ;  /* 0x000000ab00927202 */ /* 0x000fe20000000f00 */
[----:B------:R-:W5:Y:S01]  /*9d50*/  LDSM.16.MT88.4 R64, [R231+0x1100] ;  /* 0x00110000e740783b */ /* 0x000f620000004200 */
[----:B------:R-:W-:Y:S02]  /*9d60*/  MOV R145, R170 ;  /* 0x000000aa00917202 */ /* 0x000fe40000000f00 */
[-C--:B-1----:R-:W-:Y:S05]  /*9d70*/  HMMA.16816.F32 R4, R52, R56.reuse, R4 ;  /* 0x000000383404723c */ /* 0x082fea0000001804 */
[----:B------:R1:W-:Y:S01]  /*9d80*/  MUFU.EX2 R176, R62 ;  /* 0x0000003e00b07308 */ /* 0x0003e20000000800 */
[----:B------:R-:W-:Y:S02]  /*9d90*/  MOV R144, R169 ;  /* 0x000000a900907202 */ /* 0x000fe40000000f00 */
[----:B------:R-:W-:Y:S02]  /*9da0*/  MOV R143, R168 ;  /* 0x000000a8008f7202 */ /* 0x000fe40000000f00 */
[----:B------:R-:W-:Y:S02]  /*9db0*/  LDSM.16.MT88.4 R168, [R231+0x3100] ;  /* 0x00310000e7a8783b */ /* 0x000fe40000004200 */
[----:B--2---:R-:W-:Y:S02]  /*9dc0*/  F2FP.PACK_AB R60, R165, R166 ;  /* 0x000000a6a53c723e */ /* 0x004fe400000000ff */
[----:B------:R-:W-:Y:S01]  /*9dd0*/  MOV R251, R146 ;  /* 0x0000009200fb7202 */ /* 0x000fe20000000f00 */
[----:B------:R2:W2:Y:S01]  /*9de0*/  MUFU.EX2 R183, R63 ;  /* 0x0000003f00b77308 */ /* 0x0004a20000000800 */
[----:B------:R-:W-:Y:S02]  /*9df0*/  MOV R203, R147 ;  /* 0x0000009300cb7202 */ /* 0x000fe40000000f00 */
[----:B---3--:R-:W-:Y:S07]  /*9e00*/  F2FP.PACK_AB R61, R222, R164 ;  /* 0x000000a4de3d723e */ /* 0x008fee00000000ff */
[----:B------:R-:W3:Y:S01]  /*9e10*/  MUFU.EX2 R190, R73 ;  /* 0x0000004900be7308 */ /* 0x000ee20000000800 */
[----:B-1----:R-:W-:Y:S09]  /*9e20*/  F2FP.PACK_AB R62, R217, R216 ;  /* 0x000000d8d93e723e */ /* 0x002ff200000000ff */
[----:B------:R-:W-:Y:S01]  /*9e30*/  MUFU.EX2 R189, R74 ;  /* 0x0000004a00bd7308 */ /* 0x000fe20000000800 */
[----:B--2---:R-:W-:Y:S09]  /*9e40*/  F2FP.PACK_AB R63, R210, R211 ;  /* 0x000000d3d23f723e */ /* 0x004ff200000000ff */
[----:B------:R1:W2:Y:S01]  /*9e50*/  MUFU.EX2 R188, R75 ;  /* 0x0000004b00bc7308 */ /* 0x0002a20000000800 */
[C---:B------:R-:W-:Y:S08]  /*9e60*/  HMMA.16816.F32 R8, R60.reuse, R56, R8 ;  /* 0x000000383c08723c */ /* 0x040ff00000001808 */
[-C--:B------:R-:W-:Y:S01]  /*9e70*/  HMMA.16816.F32 R12, R60, R58.reuse, R12 ;  /* 0x0000003a3c0c723c */ /* 0x080fe2000000180c */
[----:B------:R-:W-:Y:S07]  /*9e80*/  MUFU.EX2 R138, R138 ;  /* 0x0000008a008a7308 */ /* 0x000fee0000000800 */
[C---:B------:R-:W-:Y:S01]  /*9e90*/  HMMA.16816.F32 R16, R52.reuse, R58, R16 ;  /* 0x0000003a3410723c */ /* 0x040fe20000001810 */
[----:B------:R-:W2:Y:S02]  /*9ea0*/  LDSM.16.MT88.4 R56, [R230+0x1100] ;  /* 0x00110000e638783b */ /* 0x000ea40000004200 */
[----:B------:R-:W-:Y:S05]  /*9eb0*/  MUFU.EX2 R196, R80 ;  /* 0x0000005000c47308 */ /* 0x000fea0000000800 */
[-C--:B-----5:R-:W-:Y:S01]  /*9ec0*/  HMMA.16816.F32 R20, R52, R64.reuse, R20 ;  /* 0x000000403414723c */ /* 0x0a0fe20000001814 */
[----:B-1----:R-:W-:Y:S04]  /*9ed0*/  LDSM.16.MT88.4 R72, [R229+0x2100] ;  /* 0x00210000e548783b */ /* 0x002fe80000004200 */
[----:B------:R-:W-:Y:S03]  /*9ee0*/  MUFU.EX2 R80, R79 ;  /* 0x0000004f00507308 */ /* 0x000fe60000000800 */
[C---:B------:R-:W-:Y:S07]  /*9ef0*/  HMMA.16816.F32 R24, R60.reuse, R64, R24 ;  /* 0x000000403c18723c */ /* 0x040fee0000001818 */
[----:B------:R-:W-:Y:S01]  /*9f00*/  MUFU.EX2 R195, R81 ;  /* 0x0000005100c37308 */ /* 0x000fe20000000800 */
[-C--:B------:R-:W-:Y:S08]  /*9f10*/  HMMA.16816.F32 R28, R60, R66.reuse, R28 ;  /* 0x000000423c1c723c */ /* 0x080ff0000000181c */
[C---:B------:R-:W-:Y:S01]  /*9f20*/  HMMA.16816.F32 R32, R52.reuse, R66, R32 ;  /* 0x000000423420723c */ /* 0x040fe20000001820 */
[----:B------:R-:W1:Y:S01]  /*9f30*/  LDSM.16.MT88.4 R64, [R228+0x1900] ;  /* 0x00190000e440783b */ /* 0x000e620000004200 */
[----:B------:R-:W-:Y:S06]  /*9f40*/  MUFU.EX2 R194, R82 ;  /* 0x0000005200c27308 */ /* 0x000fec0000000800 */
[-C--:B------:R-:W-:Y:S04]  /*9f50*/  HMMA.16816.F32 R36, R52, R68.reuse, R36 ;  /* 0x000000443424723c */ /* 0x080fe80000001824 */
[----:B------:R-:W-:Y:S04]  /*9f60*/  MUFU.EX2 R191, R83 ;  /* 0x0000005300bf7308 */ /* 0x000fe80000000800 */
[C---:B------:R-:W-:Y:S06]  /*9f70*/  HMMA.16816.F32 R48, R60.reuse, R68, R48 ;  /* 0x000000443c30723c */ /* 0x040fec0000001830 */
[----:B------:R5:W-:Y:S02]  /*9f80*/  MUFU.EX2 R83, R76 ;  /* 0x0000004c00537308 */ /* 0x000be40000000800 */
[-C--:B------:R-:W-:Y:S08]  /*9f90*/  HMMA.16816.F32 R40, R60, R70.reuse, R40 ;  /* 0x000000463c28723c */ /* 0x080ff00000001828 */
[C---:B------:R-:W-:Y:S01]  /*9fa0*/  HMMA.16816.F32 R116, R52.reuse, R70, R116 ;  /* 0x000000463474723c */ /* 0x040fe20000001874 */
[----:B------:R-:W-:Y:S01]  /*9fb0*/  LDSM.16.MT88.4 R68, [R229+0x1900] ;  /* 0x00190000e544783b */ /* 0x000fe20000004200 */
[----:B------:R-:W1:Y:S06]  /*9fc0*/  MUFU.EX2 R82, R77 ;  /* 0x0000004d00527308 */ /* 0x000e6c0000000800 */
[-C--:B--2---:R-:W-:Y:S04]  /*9fd0*/  HMMA.16816.F32 R120, R52, R56.reuse, R120 ;  /* 0x000000383478723c */ /* 0x084fe80000001878 */
[----:B------:R-:W2:Y:S04]  /*9fe0*/  MUFU.EX2 R81, R78 ;  /* 0x0000004e00517308 */ /* 0x000ea80000000800 */
[C---:B------:R-:W-:Y:S06]  /*9ff0*/  HMMA.16816.F32 R124, R60.reuse, R56, R124 ;  /* 0x000000383c7c723c */ /* 0x040fec000000187c */
[----:B------:R-:W-:Y:S01]  /*a000*/  MUFU.EX2 R84, R84 ;  /* 0x0000005400547308 */ /* 0x000fe20000000800 */
[----:B------:R-:W-:Y:S01]  /*a010*/  F2FP.PACK_AB R56, R179, R173 ;  /* 0x000000adb338723e */ /* 0x000fe200000000ff */
[-C--:B------:R-:W-:Y:S01]  /*a020*/  HMMA.16816.F32 R44, R60, R58.reuse, R44 ;  /* 0x0000003a3c2c723c */ /* 0x080fe2000000182c */
[----:B------:R-:W2:Y:S03]  /*a030*/  LDSM.16.MT88.4 R60, [R231+0x1900] ;  /* 0x00190000e73c783b */ /* 0x000ea60000004200 */
[----:B------:R-:W-:Y:S04]  /*a040*/  F2FP.PACK_AB R57, R178, R172 ;  /* 0x000000acb239723e */ /* 0x000fe800000000ff */
[----:B------:R-:W-:Y:S01]  /*a050*/  HMMA.16816.F32 R128, R52, R58, R128 ;  /* 0x0000003a3480723c */ /* 0x000fe20000001880 */
[----:B------:R-:W-:Y:S06]  /*a060*/  MUFU.EX2 R85, R85 ;  /* 0x0000005500557308 */ /* 0x000fec0000000800 */
[----:B------:R-:W-:Y:S02]  /*a070*/  F2FP.PACK_AB R52, R175, R209 ;  /* 0x000000d1af34723e */ /* 0x000fe400000000ff */
[----:B------:R-:W-:Y:S02]  /*a080*/  F2FP.PACK_AB R53, R208, R174 ;  /* 0x000000aed035723e */ /* 0x000fe400000000ff */
[----:B------:R-:W-:Y:S01]  /*a090*/  MUFU.EX2 R86, R86 ;  /* 0x0000005600567308 */ /* 0x000fe20000000800 */
[----:B------:R-:W-:Y:S02]  /*a0a0*/  F2FP.PACK_AB R54, R207, R206 ;  /* 0x000000cecf36723e */ /* 0x000fe400000000ff */
[----:B------:R-:W-:Y:S02]  /*a0b0*/  F2FP.PACK_AB R55, R205, R204 ;  /* 0x000000cccd37723e */ /* 0x000fe400000000ff */
[----:B------:R-:W-:Y:S02]  /*a0c0*/  F2FP.PACK_AB R58, R199, R177 ;  /* 0x000000b1c73a723e */ /* 0x000fe400000000ff */
[----:B------:R-:W-:Y:S03]  /*a0d0*/  F2FP.PACK_AB R59, R183, R176 ;  /* 0x000000b0b73b723e */ /* 0x000fe600000000ff */
[-C--:B-1----:R-:W-:Y:S01]  /*a0e0*/  HMMA.16816.F32 R4, R52, R64.reuse, R4 ;  /* 0x000000403404723c */ /* 0x082fe20000001804 */
[----:B------:R-:W-:Y:S07]  /*a0f0*/  MUFU.EX2 R87, R87 ;  /* 0x0000005700577308 */ /* 0x000fee0000000800 */
[C---:B------:R-:W-:Y:S03]  /*a100*/  HMMA.16816.F32 R8, R56.reuse, R64, R8 ;  /* 0x000000403808723c */ /* 0x040fe60000001808 */
[----:B------:R-:W-:Y:S05]  /*a110*/  MUFU.EX2 R96, R96 ;  /* 0x0000006000607308 */ /* 0x000fea0000000800 */
[-C--:B------:R-:W-:Y:S05]  /*a120*/  HMMA.16816.F32 R12, R56, R66.reuse, R12 ;  /* 0x00000042380c723c */ /* 0x080fea000000180c */
[----:B------:R-:W-:Y:S03]  /*a130*/  MUFU.EX2 R97, R97 ;  /* 0x0000006100617308 */ /* 0x000fe60000000800 */
[C---:B------:R-:W-:Y:S01]  /*a140*/  HMMA.16816.F32 R16, R52.reuse, R66, R16 ;  /* 0x000000423410723c */ /* 0x040fe20000001810 */
[----:B------:R-:W1:Y:S06]  /*a150*/  LDSM.16.MT88.4 R64, [R230+0x1900] ;  /* 0x00190000e640783b */ /* 0x000e6c0000004200 */
[----:B------:R-:W-:Y:S01]  /*a160*/  MUFU.EX2 R98, R98 ;  /* 0x0000006200627308 */ /* 0x000fe20000000800 */
[-C--:B--2---:R-:W-:Y:S08]  /*a170*/  HMMA.16816.F32 R20, R52, R60.reuse, R20 ;  /* 0x0000003c3414723c */ /* 0x084ff00000001814 */
[C---:B------:R-:W-:Y:S01]  /*a180*/  HMMA.16816.F32 R24, R56.reuse, R60, R24 ;  /* 0x0000003c3818723c */ /* 0x040fe20000001818 */
[----:B------:R-:W-:Y:S07]  /*a190*/  MUFU.EX2 R99, R99 ;  /* 0x0000006300637308 */ /* 0x000fee0000000800 */
[-C--:B------:R-:W-:Y:S03]  /*a1a0*/  HMMA.16816.F32 R28, R56, R62.reuse, R28 ;  /* 0x0000003e381c723c */ /* 0x080fe6000000181c */
[----:B------:R-:W-:Y:S01]  /*a1b0*/  MUFU.EX2 R100, R100 ;  /* 0x0000006400647308 */ /* 0x000fe20000000800 */
[----:B----4-:R-:W-:Y:S02]  /*a1c0*/  FFMA.FTZ R133, R133, R154, R201 ;  /* 0x0000009a85857223 */ /* 0x010fe400000100c9 */
[----:B------:R-:W-:Y:S02]  /*a1d0*/  FFMA.FTZ R0, R0, R155, R200 ;  /* 0x0000009b00007223 */ /* 0x000fe400000100c8 */
[C---:B------:R-:W-:Y:S01]  /*a1e0*/  HMMA.16816.F32 R32, R52.reuse, R62, R32 ;  /* 0x0000003e3420723c */ /* 0x040fe20000001820 */
[----:B------:R-:W2:Y:S03]  /*a1f0*/  LDSM.16.MT88.4 R60, [R228+0x2100] ;  /* 0x00210000e43c783b */ /* 0x000ea60000004200 */
[----:B------:R-:W-:Y:S01]  /*a200*/  FADD.FTZ R0, R212, R0 ;  /* 0x00000000d4007221 */ /* 0x000fe20000010000 */
[----:B------:R-:W-:Y:S03]  /*a210*/  MUFU.EX2 R101, R101 ;  /* 0x0000006500657308 */ /* 0x000fe60000000800 */
[-C--:B------:R-:W-:Y:S01]  /*a220*/  HMMA.16816.F32 R36, R52, R68.reuse, R36 ;  /* 0x000000443424723c */ /* 0x080fe20000001824 */
[----:B------:R-:W-:Y:S03]  /*a230*/  LDSM.16.MT88.4 R152, [R228+0x3100] ;  /* 0x00310000e498783b */ /* 0x000fe60000004200 */
[----:B-----5:R-:W-:Y:S03]  /*a240*/  FADD.FTZ R76, R214, R0 ;  /* 0x00000000d64c7221 */ /* 0x020fe60000010000 */
[----:B------:R-:W-:Y:S01]  /*a250*/  MUFU.EX2 R102, R102 ;  /* 0x0000006600667308 */ /* 0x000fe20000000800 */
[C---:B------:R-:W-:Y:S08]  /*a260*/  HMMA.16816.F32 R48, R56.reuse, R68, R48 ;  /* 0x000000443830723c */ /* 0x040ff00000001830 */
[-C--:B------:R-:W-:Y:S01]  /*a270*/  HMMA.16816.F32 R40, R56, R70.reuse, R40 ;  /* 0x000000463828723c */ /* 0x080fe20000001828 */
[----:B------:R-:W-:Y:S07]  /*a280*/  MUFU.EX2 R103, R103 ;  /* 0x0000006700677308 */ /* 0x000fee0000000800 */
[C---:B------:R-:W-:Y:S01]  /*a290*/  HMMA.16816.F32 R116, R52.reuse, R70, R116 ;  /* 0x000000463474723c */ /* 0x040fe20000001874 */
[----:B------:R-:W4:Y:S02]  /*a2a0*/  LDSM.16.MT88.4 R68, [R231+0x2100] ;  /* 0x00210000e744783b */ /* 0x000f240000004200 */
[----:B------:R-:W-:Y:S05]  /*a2b0*/  MUFU.EX2 R112, R112 ;  /* 0x0000007000707308 */ /* 0x000fea0000000800 */
[-C--:B-1----:R-:W-:Y:S05]  /*a2c0*/  HMMA.16816.F32 R120, R52, R64.reuse, R120 ;  /* 0x000000403478723c */ /* 0x082fea0000001878 */
[----:B------:R-:W-:Y:S03]  /*a2d0*/  MUFU.EX2 R113, R113 ;  /* 0x0000007100717308 */ /* 0x000fe60000000800 */
[C---:B------:R-:W-:Y:S07]  /*a2e0*/  HMMA.16816.F32 R124, R56.reuse, R64, R124 ;  /* 0x00000040387c723c */ /* 0x040fee000000187c */
[----:B------:R-:W-:Y:S01]  /*a2f0*/  MUFU.EX2 R114, R114 ;  /* 0x0000007200727308 */ /* 0x000fe20000000800 */
[-C--:B------:R-:W-:Y:S07]  /*a300*/  HMMA.16816.F32 R44, R56, R66.reuse, R44 ;  /* 0x00000042382c723c */ /* 0x080fee000000182c */
[----:B---3--:R-:W-:Y:S01]  /*a310*/  F2FP.PACK_AB R56, R190, R180 ;  /* 0x000000b4be38723e */ /* 0x008fe200000000ff */
[----:B------:R-:W-:Y:S01]  /*a320*/  HMMA.16816.F32 R128, R52, R66, R128 ;  /* 0x000000423480723c */ /* 0x000fe20000001880 */
[----:B------:R-:W1:Y:S01]  /*a330*/  LDSM.16.MT88.4 R64, [R230+0x2100] ;  /* 0x00210000e640783b */ /* 0x000e620000004200 */
[----:B------:R-:W-:Y:S02]  /*a340*/  MUFU.EX2 R115, R115 ;  /* 0x0000007300737308 */ /* 0x000fe40000000800 */
[----:B------:R-:W-:Y:S02]  /*a350*/  F2FP.PACK_AB R57, R188, R189 ;  /* 0x000000bdbc39723e */ /* 0x000fe400000000ff */
[----:B------:R-:W-:Y:S02]  /*a360*/  F2FP.PACK_AB R58, R82, R83 ;  /* 0x00000053523a723e */ /* 0x000fe400000000ff */
[----:B------:R-:W-:Y:S04]  /*a370*/  F2FP.PACK_AB R52, R198, R182 ;  /* 0x000000b6c634723e */ /* 0x000fe800000000ff */
[----:B------:R-:W-:Y:S01]  /*a380*/  F2FP.PACK_AB R53, R197, R181 ;  /* 0x000000b5c535723e */ /* 0x000fe200000000ff */
[----:B------:R-:W3:Y:S01]  /*a390*/  MUFU.EX2 R108, R108 ;  /* 0x0000006c006c7308 */ /* 0x000ee20000000800 */
[----:B------:R-:W-:Y:S02]  /*a3a0*/  F2FP.PACK_AB R54, R195, R196 ;  /* 0x000000c4c336723e */ /* 0x000fe400000000ff */
[----:B------:R-:W-:Y:S02]  /*a3b0*/  F2FP.PACK_AB R55, R191, R194 ;  /* 0x000000c2bf37723e */ /* 0x000fe400000000ff */
[----:B------:R-:W-:Y:S05]  /*a3c0*/  F2FP.PACK_AB R59, R80, R81 ;  /* 0x00000051503b723e */ /* 0x000fea00000000ff */
[-C--:B--2---:R-:W-:Y:S01]  /*a3d0*/  HMMA.16816.F32 R4, R52, R60.reuse, R4 ;  /* 0x0000003c3404723c */ /* 0x084fe20000001804 */
[----:B------:R-:W-:Y:S07]  /*a3e0*/  MUFU.EX2 R110, R110 ;  /* 0x0000006e006e7308 */ /* 0x000fee0000000800 */
[C---:B------:R-:W-:Y:S03]  /*a3f0*/  HMMA.16816.F32 R8, R56.reuse, R60, R8 ;  /* 0x0000003c3808723c */ /* 0x040fe60000001808 */
[----:B------:R-:W-:Y:S01]  /*a400*/  MUFU.EX2 R88, R88 ;  /* 0x0000005800587308 */ /* 0x000fe20000000800 */
[----:B---3--:R-:W-:Y:S04]  /*a410*/  F2FP.PACK_AB R186, R138, R108 ;  /* 0x0000006c8aba723e */ /* 0x008fe800000000ff */
[-C--:B------:R-:W-:Y:S05]  /*a420*/  HMMA.16816.F32 R12, R56, R62.reuse, R12 ;  /* 0x0000003e380c723c */ /* 0x080fea000000180c */
[----:B------:R-:W-:Y:S03]  /*a430*/  MUFU.EX2 R89, R89 ;  /* 0x0000005900597308 */ /* 0x000fe60000000800 */
[C---:B------:R-:W-:Y:S01]  /*a440*/  HMMA.16816.F32 R16, R52.reuse, R62, R16 ;  /* 0x0000003e3410723c */ /* 0x040fe20000001810 */
[----:B------:R-:W2:Y:S06]  /*a450*/  LDSM.16.MT88.4 R60, [R228+0x2900] ;  /* 0x00290000e43c783b */ /* 0x000eac0000004200 */
[----:B------:R-:W-:Y:S01]  /*a460*/  MUFU.EX2 R90, R90 ;  /* 0x0000005a005a7308 */ /* 0x000fe20000000800 */
[-C--:B----4-:R-:W-:Y:S08]  /*a470*/  HMMA.16816.F32 R20, R52, R68.reuse, R20 ;  /* 0x000000443414723c */ /* 0x090ff00000001814 */
[C---:B------:R-:W-:Y:S01]  /*a480*/  HMMA.16816.F32 R24, R56.reuse, R68, R24 ;  /* 0x000000443818723c */ /* 0x040fe20000001818 */
[----:B------:R-:W-:Y:S07]  /*a490*/  MUFU.EX2 R91, R91 ;  /* 0x0000005b005b7308 */ /* 0x000fee0000000800 */
[-C--:B------:R-:W-:Y:S03]  /*a4a0*/  HMMA.16816.F32 R28, R56, R70.reuse, R28 ;  /* 0x00000046381c723c */ /* 0x080fe6000000181c */
[----:B------:R-:W-:Y:S05]  /*a4b0*/  MUFU.EX2 R92, R92 ;  /* 0x0000005c005c7308 */ /* 0x000fea0000000800 */
[C---:B------:R-:W-:Y:S01]  /*a4c0*/  HMMA.16816.F32 R32, R52.reuse, R70, R32 ;  /* 0x000000463420723c */ /* 0x040fe20000001820 */
[----:B------:R-:W3:Y:S04]  /*a4d0*/  LDSM.16.MT88.4 R68, [R231+0x2900] ;  /* 0x00290000e744783b */ /* 0x000ee80000004200 */
[----:B------:R-:W4:Y:S03]  /*a4e0*/  MUFU.EX2 R93, R93 ;  /* 0x0000005d005d7308 */ /* 0x000f260000000800 */
[-C--:B------:R-:W-:Y:S07]  /*a4f0*/  HMMA.16816.F32 R36, R52, R72.reuse, R36 ;  /* 0x000000483424723c */ /* 0x080fee0000001824 */
[----:B------:R-:W-:Y:S01]  /*a500*/  MUFU.EX2 R94, R94 ;  /* 0x0000005e005e7308 */ /* 0x000fe20000000800 */
[C---:B------:R-:W-:Y:S08]  /*a510*/  HMMA.16816.F32 R48, R56.reuse, R72, R48 ;  /* 0x000000483830723c */ /* 0x040ff00000001830 */
[-C--:B------:R-:W-:Y:S01]  /*a520*/  HMMA.16816.F32 R40, R56, R74.reuse, R40 ;  /* 0x0000004a3828723c */ /* 0x080fe20000001828 */
[----:B------:R-:W5:Y:S07]  /*a530*/  MUFU.EX2 R95, R95 ;  /* 0x0000005f005f7308 */ /* 0x000f6e0000000800 */
[C---:B------:R-:W-:Y:S01]  /*a540*/  HMMA.16816.F32 R116, R52.reuse, R74, R116 ;  /* 0x0000004a3474723c */ /* 0x040fe20000001874 */
[----:B------:R-:W2:Y:S02]  /*a550*/  LDSM.16.MT88.4 R72, [R229+0x2900] ;  /* 0x00290000e548783b */ /* 0x000ea40000004200 */
[----:B------:R-:W-:Y:S05]  /*a560*/  MUFU.EX2 R104, R104 ;  /* 0x0000006800687308 */ /* 0x000fea0000000800 */
[-C--:B-1----:R-:W-:Y:S05]  /*a570*/  HMMA.16816.F32 R120, R52, R64.reuse, R120 ;  /* 0x000000403478723c */ /* 0x082fea0000001878 */
[----:B------:R-:W-:Y:S03]  /*a580*/  MUFU.EX2 R105, R105 ;  /* 0x0000006900697308 */ /* 0x000fe60000000800 */
[C---:B------:R-:W-:Y:S07]  /*a590*/  HMMA.16816.F32 R124, R56.reuse, R64, R124 ;  /* 0x00000040387c723c */ /* 0x040fee000000187c */
[----:B------:R-:W-:Y:S01]  /*a5a0*/  FADD.FTZ R64, R218, R134 ;  /* 0x00000086da407221 */ /* 0x000fe20000010000 */
[-C--:B------:R-:W-:Y:S01]  /*a5b0*/  HMMA.16816.F32 R44, R56, R66.reuse, R44 ;  /* 0x00000042382c723c */ /* 0x080fe2000000182c */
[----:B------:R-:W-:Y:S03]  /*a5c0*/  MUFU.EX2 R106, R106 ;  /* 0x0000006a006a7308 */ /* 0x000fe60000000800 */
[----:B------:R-:W-:Y:S03]  /*a5d0*/  FADD.FTZ R79, R221, R64 ;  /* 0x00000040dd4f7221 */ /* 0x000fe60000010000 */
[----:B----4-:R-:W-:Y:S01]  /*a5e0*/  F2FP.PACK_AB R58, R93, R92 ;  /* 0x0000005c5d3a723e */ /* 0x010fe200000000ff */
[----:B------:R-:W-:Y:S01]  /*a5f0*/  HMMA.16816.F32 R128, R52, R66, R128 ;  /* 0x000000423480723c */ /* 0x000fe20000001880 */
[----:B------:R-:W1:Y:S02]  /*a600*/  LDSM.16.MT88.4 R64, [R230+0x2900] ;  /* 0x00290000e640783b */ /* 0x000e640000004200 */
[----:B------:R-:W-:Y:S01]  /*a610*/  MUFU.EX2 R107, R107 ;  /* 0x0000006b006b7308 */ /* 0x000fe20000000800 */
[----:B------:R-:W-:Y:S01]  /*a620*/  FADD.FTZ R56, R215, R132 ;  /* 0x00000084d7387221 */ /* 0x000fe20000010000 */
[----:B-----5:R-:W-:Y:S01]  /*a630*/  F2FP.PACK_AB R59, R95, R94 ;  /* 0x0000005e5f3b723e */ /* 0x020fe200000000ff */
[----:B------:R-:W-:Y:S01]  /*a640*/  FADD.FTZ R57, R213, R133 ;  /* 0x00000085d5397221 */ /* 0x000fe20000010000 */
[----:B------:R-:W-:Y:S01]  /*a650*/  F2FP.PACK_AB R52, R85, R84 ;  /* 0x000000545534723e */ /* 0x000fe200000000ff */
[----:B------:R-:W-:Y:S01]  /*a660*/  FADD.FTZ R78, R220, R56 ;  /* 0x00000038dc4e7221 */ /* 0x000fe20000010000 */
[----:B------:R-:W-:Y:S03]  /*a670*/  F2FP.PACK_AB R53, R87, R86 ;  /* 0x000000565735723e */ /* 0x000fe600000000ff */
[----:B------:R-:W-:Y:S01]  /*a680*/  F2FP.PACK_AB R54, R97, R96 ;  /* 0x000000606136723e */ /* 0x000fe200000000ff */
[----:B------:R-:W-:Y:S01]  /*a690*/  FADD.FTZ R77, R219, R57 ;  /* 0x00000039db4d7221 */ /* 0x000fe20000010000 */
[----:B------:R-:W-:Y:S01]  /*a6a0*/  F2FP.PACK_AB R55, R99, R98 ;  /* 0x000000626337723e */ /* 0x000fe200000000ff */
[----:B------:R-:W-:Y:S01]  /*a6b0*/  FADD.FTZ R0, R143, R79 ;  /* 0x0000004f8f007221 */ /* 0x000fe20000010000 */
[----:B------:R-:W-:Y:S02]  /*a6c0*/  F2FP.PACK_AB R56, R89, R88 ;  /* 0x000000585938723e */ /* 0x000fe400000000ff */
[----:B------:R-:W-:Y:S01]  /*a6d0*/  F2FP.PACK_AB R57, R91, R90 ;  /* 0x0000005a5b39723e */ /* 0x000fe200000000ff */
[----:B------:R-:W-:Y:S01]  /*a6e0*/  FADD.FTZ R0, R148, R0 ;  /* 0x0000000094007221 */ /* 0x000fe20000010000 */
[----:B------:R-:W-:Y:S01]  /*a6f0*/  MOV R133, R135 ;  /* 0x0000008700857202 */ /* 0x000fe20000000f00 */
[-C--:B--2---:R-:W-:Y:S03]  /*a700*/  HMMA.16816.F32 R4, R52, R60.reuse, R4 ;  /* 0x0000003c3404723c */ /* 0x084fe60000001804 */
[----:B------:R-:W-:Y:S05]  /*a710*/  FADD.FTZ R0, R202, R0 ;  /* 0x00000000ca007221 */ /* 0x000fea0000010000 */
[C---:B------:R-:W-:Y:S01]  /*a720*/  HMMA.16816.F32 R8, R56.reuse, R60, R8 ;  /* 0x0000003c3808723c */ /* 0x040fe20000001808 */
[----:B------:R-:W2:Y:S07]  /*a730*/  MUFU.EX2 R60, R3 ;  /* 0x00000003003c7308 */ /* 0x000eae0000000800 */
[-C--:B------:R-:W-:Y:S08]  /*a740*/  HMMA.16816.F32 R12, R56, R62.reuse, R12 ;  /* 0x0000003e380c723c */ /* 0x080ff0000000180c */
[C---:B------:R-:W-:Y:S08]  /*a750*/  HMMA.16816.F32 R16, R52.reuse, R62, R16 ;  /* 0x0000003e3410723c */ /* 0x040ff00000001810 */
[-C--:B---3--:R-:W-:Y:S04]  /*a760*/  HMMA.16816.F32 R20, R52, R68.reuse, R20 ;  /* 0x000000443414723c */ /* 0x088fe80000001814 */
[----:B--2---:R-:W-:Y:S01]  /*a770*/  F2FP.PACK_AB R187, R60, R110 ;  /* 0x0000006e3cbb723e */ /* 0x004fe200000000ff */
[----:B------:R-:W-:Y:S03]  /*a780*/  FADD.FTZ R3, R151, R76 ;  /* 0x0000004c97037221 */ /* 0x000fe60000010000 */
[C---:B------:R-:W-:Y:S08]  /*a790*/  HMMA.16816.F32 R24, R56.reuse, R68, R24 ;  /* 0x000000443818723c */ /* 0x040ff00000001818 */
[-C--:B------:R-:W-:Y:S08]  /*a7a0*/  HMMA.16816.F32 R28, R56, R70.reuse, R28 ;  /* 0x00000046381c723c */ /* 0x080ff0000000181c */
[C---:B------:R-:W-:Y:S08]  /*a7b0*/  HMMA.16816.F32 R32, R52.reuse, R70, R32 ;  /* 0x000000463420723c */ /* 0x040ff00000001820 */
[-C--:B------:R-:W-:Y:S08]  /*a7c0*/  HMMA.16816.F32 R36, R52, R72.reuse, R36 ;  /* 0x000000483424723c */ /* 0x080ff00000001824 */
[C---:B------:R-:W-:Y:S08]  /*a7d0*/  HMMA.16816.F32 R48, R56.reuse, R72, R48 ;  /* 0x000000483830723c */ /* 0x040ff00000001830 */
[-C--:B------:R-:W-:Y:S08]  /*a7e0*/  HMMA.16816.F32 R40, R56, R74.reuse, R40 ;  /* 0x0000004a3828723c */ /* 0x080ff00000001828 */
[C---:B------:R-:W-:Y:S08]  /*a7f0*/  HMMA.16816.F32 R116, R52.reuse, R74, R116 ;  /* 0x0000004a3474723c */ /* 0x040ff00000001874 */
[-C--:B-1----:R-:W-:Y:S08]  /*a800*/  HMMA.16816.F32 R120, R52, R64.reuse, R120 ;  /* 0x000000403478723c */ /* 0x082ff00000001878 */
        /* <DEDUP_REMOVED lines=9> */
[----:B------:R-:W-:Y:S01]  /*a8a0*/  FADD.FTZ R56, R227, R3 ;  /* 0x00000003e3387221 */ /* 0x000fe20000010000 */
[----:B------:R-:W-:Y:S01]  /*a8b0*/  F2FP.PACK_AB R54, R113, R112 ;  /* 0x000000707136723e */ /* 0x000fe200000000ff */
[----:B------:R-:W-:Y:S01]  /*a8c0*/  FADD.FTZ R3, R158, R57 ;  /* 0x000000399e037221 */ /* 0x000fe20000010000 */
[----:B------:R-:W-:Y:S02]  /*a8d0*/  F2FP.PACK_AB R55, R115, R114 ;  /* 0x000000727337723e */ /* 0x000fe400000000ff */
[----:B------:R-:W-:Y:S01]  /*a8e0*/  F2FP.PACK_AB R184, R105, R104 ;  /* 0x0000006869b8723e */ /* 0x000fe200000000ff */
[----:B------:R-:W-:Y:S01]  /*a8f0*/  FADD.FTZ R3, R203, R3 ;  /* 0x00000003cb037221 */ /* 0x000fe20000010000 */
[----:B------:R-:W-:Y:S03]  /*a900*/  F2FP.PACK_AB R185, R107, R106 ;  /* 0x0000006a6bb9723e */ /* 0x000fe600000000ff */
[-C--:B------:R-:W-:Y:S01]  /*a910*/  HMMA.16816.F32 R144, R52, R152.reuse, R4 ;  /* 0x000000983490723c */ /* 0x080fe20000001804 */
[----:B------:R-:W1:Y:S07]  /*a920*/  LDSM.16.MT88.4 R4, [R229+0x3100] ;  /* 0x00310000e504783b */ /* 0x000e6e0000004200 */
[C---:B------:R-:W-:Y:S07]  /*a930*/  HMMA.16816.F32 R140, R184.reuse, R152, R8 ;  /* 0x00000098b88c723c */ /* 0x040fee0000001808 */
        /* <DEDUP_REMOVED lines=27> */
[----:B------:R-:W-:Y:S01]  /*aaf0*/  FADD.FTZ R14, R225, R3 ;  /* 0x00000003e10e7221 */ /* 0x000fe20000010000 */
[----:B------:R-:W2:Y:S01]  /*ab00*/  LDSM.16.MT88.4 R8, [R230+0x3100] ;  /* 0x00310000e608783b */ /* 0x000ea20000004200 */
        /* <DEDUP_REMOVED lines=72> */
[----:B------:R-:W-:Y:S02]  /*af90*/  FADD.FTZ R0, R60, R0 ;  /* 0x000000003c007221 */ /* 0x000fe40000010000 */
[----:B------:R-:W-:Y:S01]  /*afa0*/  FADD.FTZ R5, R114, R5 ;  /* 0x0000000572057221 */ /* 0x000fe20000010000 */
[----:B------:R1:W-:Y:S01]  /*afb0*/  STL [R1], R3 ;  /* 0x0000000301007387 */ /* 0x0003e20000100800 */
[----:B------:R-:W-:Y:S02]  /*afc0*/  FADD.FTZ R251, R113, R6 ;  /* 0x0000000671fb7221 */ /* 0x000fe40000010000 */
[----:B------:R-:W-:Y:S01]  /*afd0*/  FADD.FTZ R252, R115, R5 ;  /* 0x0000000573fc7221 */ /* 0x000fe20000010000 */
[----:B------:R2:W-:Y:S01]  /*afe0*/  STL [R1+0x4], R0 ;  /* 0x0000040001007387 */ /* 0x0005e20000100800 */
[----:B-1----:R-:W-:Y:S02]  /*aff0*/  MOV R3, R136 ;  /* 0x0000008800037202 */ /* 0x002fe40000000f00 */
[----:B--2---:R-:W-:Y:S01]  /*b000*/  MOV R0, R137 ;  /* 0x0000008900007202 */ /* 0x004fe20000000f00 */
[----:B------:R-:W-:-:S05]  /*b010*/  @P0 BRA `(.L_x_833) ;  /* 0xffffc1e000000947 */ /* 0x000fca000383ffff */
.L_x_832:
[----:B------:R-:W2:Y:S04]  /*b020*/  LDL.LU R10, [R1] ;  /* 0x00000000010a7983 */ /* 0x000ea80000300800 */
[----:B------:R-:W3:Y:S01]  /*b030*/  LDL.LU R9, [R1+0x4] ;  /* 0x0000040001097983 */ /* 0x000ee20000300800 */
[----:B------:R-:W-:-:S02]  /*b040*/  MOV R36, 0xff800000 ;  /* 0xff80000000247802 */ /* 0x000fc40000000f00 */
[----:B------:R-:W-:Y:S01]  /*b050*/  MOV R37, 0xff800000 ;  /* 0xff80000000257802 */ /* 0x000fe20000000f00 */
[----:B------:R-:W4:Y:S01]  /*b060*/  SHFL.BFLY PT, R5, R251, 0x2, 0x1f ;  /* 0x0c401f00fb057f89 */ /* 0x000f2200000e0000 */
[----:B------:R-:W-:Y:S02]  /*b070*/  MOV R38, 0xff800000 ;  /* 0xff80000000267802 */ /* 0x000fe40000000f00 */
[----:B------:R-:W-:Y:S01]  /*b080*/  MOV R39, 0xff800000 ;  /* 0xff80000000277802 */ /* 0x000fe20000000f00 */
[----:B------:R-:W1:Y:S01]  /*b090*/  SHFL.BFLY PT, R6, R252, 0x2, 0x1f ;  /* 0x0c401f00fc067f89 */ /* 0x000e6200000e0000 */
[----:B------:R-:W-:Y:S01]  /*b0a0*/  PLOP3.LUT P4, PT, PT, PT, PT, 0x8, 0x0 ;  /* 0x000000000000781c */ /* 0x000fe20003f8e170 */
[----:B----4-:R-:W-:Y:S02]  /*b0b0*/  FADD.FTZ R5, R5, R251 ;  /* 0x000000fb05057221 */ /* 0x010fe40000010000 */
[----:B-1----:R-:W-:-:S03]  /*b0c0*/  FADD.FTZ R6, R6, R252 ;  /* 0x000000fc06067221 */ /* 0x002fc60000010000 */
[----:B------:R-:W1:Y:S04]  /*b0d0*/  SHFL.BFLY PT, R0, R5, 0x1, 0x1f ;  /* 0x0c201f0005007f89 */ /* 0x000e6800000e0000 */
[----:B------:R-:W4:Y:S01]  /*b0e0*/  SHFL.BFLY PT, R4, R6, 0x1, 0x1f ;  /* 0x0c201f0006047f89 */ /* 0x000f2200000e0000 */
[----:B-1----:R-:W-:Y:S01]  /*b0f0*/  FADD.FTZ R5, R5, R0 ;  /* 0x0000000005057221 */ /* 0x002fe20000010000 */
[----:B------:R-:W-:Y:S01]  /*b100*/  MOV R0, RZ ;  /* 0x000000ff00007202 */ /* 0x000fe20000000f00 */
[----:B----4-:R-:W-:-:S03]  /*b110*/  FADD.FTZ R6, R6, R4 ;  /* 0x0000000406067221 */ /* 0x010fc60000010000 */
[----:B------:R-:W-:Y:S02]  /*b120*/  FSETP.NE.FTZ.AND P3, PT, R5, RZ, PT ;  /* 0x000000ff0500720b */ /* 0x000fe40003f75000 */
[----:B------:R-:W-:Y:S02]  /*b130*/  MOV R4, RZ ;  /* 0x000000ff00047202 */ /* 0x000fe40000000f00 */
[----:B------:R-:W-:-:S09]  /*b140*/  FSETP.NE.FTZ.AND P2, PT, R6, RZ, PT ;  /* 0x000000ff0600720b */ /* 0x000fd20003f55000 */
[----:B------:R-:W1:Y:S08]  /*b150*/  @P3 MUFU.RCP R0, R5 ;  /* 0x0000000500003308 */ /* 0x000e700000001000 */
[----:B------:R-:W4:Y:S01]  /*b160*/  @P2 MUFU.RCP R4, R6 ;  /* 0x0000000600042308 */ /* 0x000f220000001000 */
[----:B-1----:R-:W-:-:S07]  /*b170*/  FMUL.FTZ R144, R0, R144 ;  /* 0x0000009000907220 */ /* 0x002fce0000410000 */
[----:B------:R-:W1:Y:S01]  /*b180*/  @P3 MUFU.LG2 R11, R5 ;  /* 0x00000005000b3308 */ /* 0x000e620000000c00 */
        /* <DEDUP_REMOVED lines=15> */
[----:B------:R-:W-:Y:S01]  /*b280*/  MOV R0, RZ ;  /* 0x000000ff00007202 */ /* 0x000fe20000000f00 */
[C---:B----4-:R-:W-:Y:S02]  /*b290*/  FMUL.FTZ R146, R4.reuse, R146 ;  /* 0x0000009204927220 */ /* 0x050fe40000410000 */
        /* <DEDUP_REMOVED lines=16> */
[----:B-1----:R-:W-:Y:S01]  /*b3a0*/  @P3 FMUL.FTZ R11, R11, 0.69314718246459960938 ;  /* 0x3f3172180b0b3820 */ /* 0x002fe20000410000 */
[----:B--2---:R-:W1:Y:S04]  /*b3b0*/  SHFL.BFLY PT, R7, R10, 0x2, 0x1f ;  /* 0x0c401f000a077f89 */ /* 0x004e6800000e0000 */
[----:B---3--:R-:W2:Y:S01]  /*b3c0*/  SHFL.BFLY PT, R8, R9, 0x2, 0x1f ;  /* 0x0c401f0009087f89 */ /* 0x008ea200000e0000 */
[----:B-1----:R-:W-:Y:S02]  /*b3d0*/  FADD.FTZ R7, R7, R10 ;  /* 0x0000000a07077221 */ /* 0x002fe40000010000 */
[----:B------:R-:W-:-:S02]  /*b3e0*/  @P3 FMUL.FTZ R10, R4, c[0x0][0x2d0] ;  /* 0x0000b400040a3a20 */ /* 0x000fc40000410000 */
[----:B--2---:R-:W-:Y:S01]  /*b3f0*/  FADD.FTZ R8, R8, R9 ;  /* 0x0000000908087221 */ /* 0x004fe20000010000 */
[----:B------:R-:W1:Y:S01]  /*b400*/  SHFL.BFLY PT, R3, R7, 0x1, 0x1f ;  /* 0x0c201f0007037f89 */ /* 0x000e6200000e0000 */
[----:B------:R-:W-:-:S03]  /*b410*/  @P3 FFMA.FTZ R36, R10, R137, R11 ;  /* 0x000000890a243223 */ /* 0x000fc6000001000b */
[----:B------:R-:W2:Y:S01]  /*b420*/  SHFL.BFLY PT, R9, R8, 0x1, 0x1f ;  /* 0x0c201f0008097f89 */ /* 0x000ea200000e0000 */
[----:B-1----:R-:W-:Y:S01]  /*b430*/  FADD.FTZ R7, R7, R3 ;  /* 0x0000000307077221 */ /* 0x002fe20000010000 */
[----:B------:R-:W-:Y:S01]  /*b440*/  MOV R3, RZ ;  /* 0x000000ff00037202 */ /* 0x000fe20000000f00 */
[----:B--2---:R-:W-:-:S03]  /*b450*/  FADD.FTZ R8, R9, R8 ;  /* 0x0000000809087221 */ /* 0x004fc60000010000 */
[----:B------:R-:W-:Y:S01]  /*b460*/  FSETP.NE.FTZ.AND P1, PT, R7, RZ, PT ;  /* 0x000000ff0700720b */ /* 0x000fe20003f35000 */
[----:B------:R-:W1:Y:S01]  /*b470*/  @P2 MUFU.LG2 R9, R6 ;  /* 0x0000000600092308 */ /* 0x000e620000000c00 */
[----:B------:R-:W-:-:S11]  /*b480*/  FSETP.NE.FTZ.AND P0, PT, R8, RZ, PT ;  /* 0x000000ff0800720b */ /* 0x000fd60003f15000 */
[----:B------:R-:W2:Y:S01]  /*b490*/  @P1 MUFU.RCP R3, R7 ;  /* 0x0000000700031308 */ /* 0x000ea20000001000 */
[----:B-1----:R-:W-:-:S07]  /*b4a0*/  @P2 FMUL.FTZ R9, R9, 0.69314718246459960938 ;  /* 0x3f31721809092820 */ /* 0x002fce0000410000 */
[----:B------:R-:W1:Y:S08]  /*b4b0*/  @P0 MUFU.RCP R0, R8 ;  /* 0x0000000800000308 */ /* 0x000e700000001000 */
[----:B------:R-:W3:Y:S01]  /*b4c0*/  @P1 MUFU.LG2 R7, R7 ;  /* 0x0000000700071308 */ /* 0x000ee20000000c00 */
[C---:B--2---:R-:W-:Y:S02]  /*b4d0*/  FMUL.FTZ R140, R3.reuse, R140 ;  /* 0x0000008c038c7220 */ /* 0x044fe40000410000 */
[----:B------:R-:W-:-:S02]  /*b4e0*/  FMUL.FTZ R33, R3, R141 ;  /* 0x0000008d03217220 */ /* 0x000fc40000410000 */
[C---:B------:R-:W-:Y:S02]  /*b4f0*/  FMUL.FTZ R148, R3.reuse, R148 ;  /* 0x0000009403947220 */ /* 0x040fe40000410000 */
[C---:B------:R-:W-:Y:S01]  /*b500*/  FMUL.FTZ R32, R3.reuse, R149 ;  /* 0x0000009503207220 */ /* 0x040fe20000410000 */
[----:B------:R2:W4:Y:S01]  /*b510*/  @P0 MUFU.LG2 R6, R8 ;  /* 0x0000000800060308 */ /* 0x0005220000000c00 */
[C---:B------:R-:W-:Y:S02]  /*b520*/  FMUL.FTZ R160, R3.reuse, R160 ;  /* 0x000000a003a07220 */ /* 0x040fe40000410000 */
[C---:B------:R-:W-:Y:S02]  /*b530*/  FMUL.FTZ R28, R3.reuse, R161 ;  /* 0x000000a1031c7220 */ /* 0x040fe40000410000 */
[C---:B------:R-:W-:Y:S02]  /*b540*/  FMUL.FTZ R164, R3.reuse, R164 ;  /* 0x000000a403a47220 */ /* 0x040fe40000410000 */
[----:B------:R-:W-:-:S02]  /*b550*/  FMUL.FTZ R25, R3, R165 ;  /* 0x000000a503197220 */ /* 0x000fc40000410000 */
[C---:B------:R-:W-:Y:S02]  /*b560*/  FMUL.FTZ R176, R3.reuse, R176 ;  /* 0x000000b003b07220 */ /* 0x040fe40000410000 */
[C---:B------:R-:W-:Y:S02]  /*b570*/  FMUL.FTZ R22, R3.reuse, R177 ;  /* 0x000000b103167220 */ /* 0x040fe40000410000 */
[C---:B------:R-:W-:Y:S02]  /*b580*/  FMUL.FTZ R180, R3.reuse, R180 ;  /* 0x000000b403b47220 */ /* 0x040fe40000410000 */
[C---:B------:R-:W-:Y:S01]  /*b590*/  FMUL.FTZ R12, R3.reuse, R181 ;  /* 0x000000b5030c7220 */ /* 0x040fe20000410000 */
[----:B--2---:R-:W-:Y:S01]  /*b5a0*/  @P0 MOV R8, 0x3f317218 ;  /* 0x3f31721800080802 */ /* 0x004fe20000000f00 */
[C---:B------:R-:W-:Y:S02]  /*b5b0*/  FMUL.FTZ R124, R3.reuse, R124 ;  /* 0x0000007c037c7220 */ /* 0x040fe40000410000 */
[----:B------:R-:W-:-:S02]  /*b5c0*/  FMUL.FTZ R125, R3, R125 ;  /* 0x0000007d037d7220 */ /* 0x000fc40000410000 */
[C---:B------:R-:W-:Y:S02]  /*b5d0*/  FMUL.FTZ R184, R3.reuse, R184 ;  /* 0x000000b803b87220 */ /* 0x040fe40000410000 */
[----:B------:R-:W-:Y:S01]  /*b5e0*/  FMUL.FTZ R185, R3, R185 ;  /* 0x000000b903b97220 */ /* 0x000fe20000410000 */
[----:B------:R-:W-:Y:S01]  /*b5f0*/  @P2 MOV R3, 0x3f317218 ;  /* 0x3f31721800032802 */ /* 0x000fe20000000f00 */
[C---:B-1----:R-:W-:Y:S02]  /*b600*/  FMUL.FTZ R142, R0.reuse, R142 ;  /* 0x0000008e008e7220 */ /* 0x042fe40000410000 */
        /* <DEDUP_REMOVED lines=15> */
[----:B------:R-:W-:Y:S01]  /*b700*/  @P1 MOV R0, 0x3f317218 ;  /* 0x3f31721800001802 */ /* 0x000fe20000000f00 */
[----:B------:R-:W-:-:S02]  /*b710*/  @P2 FMUL.FTZ R5, R3, c[0x0][0x2d0] ;  /* 0x0000b40003052a20 */ /* 0x000fc40000410000 */
[----:B---3--:R-:W-:Y:S02]  /*b720*/  @P1 FMUL.FTZ R7, R7, 0.69314718246459960938 ;  /* 0x3f31721807071820 */ /* 0x008fe40000410000 */
[----:B------:R-:W-:Y:S02]  /*b730*/  @P1 FMUL.FTZ R3, R0, c[0x0][0x2d0] ;  /* 0x0000b40000031a20 */ /* 0x000fe40000410000 */
[----:B----4-:R-:W-:Y:S02]  /*b740*/  @P0 FMUL.FTZ R4, R6, 0.69314718246459960938 ;  /* 0x3f31721806040820 */ /* 0x010fe40000410000 */
[----:B------:R-:W-:Y:S02]  /*b750*/  @P0 FMUL.FTZ R0, R8, c[0x0][0x2d0] ;  /* 0x0000b40008000a20 */ /* 0x000fe40000410000 */
[----:B------:R-:W-:Y:S02]  /*b760*/  @P2 FFMA.FTZ R37, R5, R136, R9 ;  /* 0x0000008805252223 */ /* 0x000fe40000010009 */
[----:B------:R-:W-:-:S02]  /*b770*/  @P1 FFMA.FTZ R38, R3, R135, R7 ;  /* 0x0000008703261223 */ /* 0x000fc40000010007 */
[----:B------:R-:W-:Y:S02]  /*b780*/  @P0 FFMA.FTZ R39, R0, R2, R4 ;  /* 0x0000000200270223 */ /* 0x000fe40000010004 */
.L_x_816:
        /* <DEDUP_REMOVED lines=135> */
.L_x_837:
        /* <DEDUP_REMOVED lines=194> */
.L_x_836:
        /* <DEDUP_REMOVED lines=31> */
.L_x_838:
        /* <DEDUP_REMOVED lines=43> */
.L_x_840:
[----:B------:R-:W-:Y:S05]  /*d0c0*/  BSYNC B0 ;  /* 0x0000000000007941 */ /* 0x000fea0003800000 */
.L_x_839:
        /* <DEDUP_REMOVED lines=107> */
.L_x_841:
        /* <DEDUP_REMOVED lines=16> */
.L_x_1608:


//--------------------- .text._ZN7cutlass13device_kernelIN5flash19enable_sm80_to_sm89INS1_16FlashAttnFwdSm80INS1_25CollectiveMainloopFwdSm80ILi4ELi1ELb0EN4cute5tupleIJNS5_1CILi128EEENS7_ILi112EEENS7_ILi64EEEEEELi64ENS_6half_tEfNS_4arch4Sm80ELb0ELb0ELb0ELb1ELb1ELb1ELb1ELb0EEENS1_21CollectiveEpilogueFwdINS6_IJS8_SA_S9_EEENS6_IJNS7_ILi1EEESI_SI_EEESC_SE_Li128ELb1ELb1ELb0ELb0EEENS1_19SingleTileSchedulerILb1ELb0ELb1ELi128EEEEEEEEEvNT_6ParamsE --------------------------
	.section	.text._ZN7cutlass13device_kernelIN5flash19enable_sm80_to_sm89INS1_16FlashAttnFwdSm80INS1_25CollectiveMainloopFwdSm80ILi4ELi1ELb0EN4cute5tupleIJNS5_1CILi128EEENS7_ILi112EEENS7_ILi64EEEEEELi64ENS_6half_tEfNS_4arch4Sm80ELb0ELb0ELb0ELb1ELb1ELb1ELb1ELb0EEENS1_21CollectiveEpilogueFwdINS6_IJS8_SA_S9_EEENS6_IJNS7_ILi1EEESI_SI_EEESC_SE_Li128ELb1ELb1ELb0ELb0EEENS1_19SingleTileSchedulerILb1ELb0ELb1ELi128EEEEEEEEEvNT_6ParamsE,"ax",@progbits
	.sectioninfo	@"SHI_REGISTERS=255"
	.align	128
.text._ZN7cutlass13device_kernelIN5flash19enable_sm80_to_sm89INS1_16FlashAttnFwdSm80INS1_25CollectiveMainloopFwdSm80ILi4ELi1ELb0EN4cute5tupleIJNS5_1CILi128EEENS7_ILi112EEENS7_ILi64EEEEEELi64ENS_6half_tEfNS_4arch4Sm80ELb0ELb0ELb0ELb1ELb1ELb1ELb1ELb0EEENS1_21CollectiveEpilogueFwdINS6_IJS8_SA_S9_EEENS6_IJNS7_ILi1EEESI_SI_EEESC_SE_Li128ELb1ELb1ELb0ELb0EEENS1_19SingleTileSchedulerILb1ELb0ELb1ELi128EEEEEEEEEvNT_6ParamsE:
        .type           _ZN7cutlass13device_kernelIN5flash19enable_sm80_to_sm89INS1_16FlashAttnFwdSm80INS1_25CollectiveMainloopFwdSm80ILi4ELi1ELb0EN4cute5tupleIJNS5_1CILi128EEENS7_ILi112EEENS7_ILi64EEEEEELi64ENS_6half_tEfNS_4arch4Sm80ELb0ELb0ELb0ELb1ELb1ELb1ELb1ELb0EEENS1_21CollectiveEpilogueFwdINS6_IJS8_SA_S9_EEENS6_IJNS7_ILi1EEESI_SI_EEESC_SE_Li128ELb1ELb1ELb0ELb0EEENS1_19SingleTileSchedulerILb1ELb0ELb1ELi128EEEEEEEEEvNT_6ParamsE,@function
        .size           _ZN7cutlass13device_kernelIN5flash19enable_sm80_to_sm89INS1_16FlashAttnFwdSm80INS1_25CollectiveMainloopFwdSm80ILi4ELi1ELb0EN4cute5tupleIJNS5_1CILi128EEENS7_ILi112EEENS7_ILi64EEEEEELi64ENS_6half_tEfNS_4arch4Sm80ELb0ELb0ELb0ELb1ELb1ELb1ELb1ELb0EEENS1_21CollectiveEpilogueFwdINS6_IJS8_SA_S9_EEENS6_IJNS7_ILi1EEESI_SI_EEESC_SE_Li128ELb1ELb1ELb0ELb0EEENS1_19SingleTileSchedulerILb1ELb0ELb1ELi128EEEEEEEEEvNT_6ParamsE,(.L_x_1609 - _ZN7cutlass13device_kernelIN5flash19enable_sm80_to_sm89INS1_16FlashAttnFwdSm80INS1_25CollectiveMainloopFwdSm80ILi4ELi1ELb0EN4cute5tupleIJNS5_1CILi128EEENS7_ILi112EEENS7_ILi64EEEEEELi64ENS_6half_tEfNS_4arch4Sm80ELb0ELb0ELb0ELb1ELb1ELb1ELb1ELb0EEENS1_21CollectiveEpilogueFwdINS6_IJS8_SA_S9_EEENS6_IJNS7_ILi1EEESI_SI_EEESC_SE_Li128ELb1ELb1ELb0ELb0EEENS1_19SingleTileSchedulerILb1ELb0ELb1ELi128EEEEEEEEEvNT_6ParamsE)
        .other          _ZN7cutlass13device_kernelIN5flash19enable_sm80_to_sm89INS1_16FlashAttnFwdSm80INS1_25CollectiveMainloopFwdSm80ILi4ELi1ELb0EN4cute5tupleIJNS5_1CILi128EEENS7_ILi112EEENS7_ILi64EEEEEELi64ENS_6half_tEfNS_4arch4Sm80ELb0ELb0ELb0ELb1ELb1ELb1ELb1ELb0EEENS1_21CollectiveEpilogueFwdINS6_IJS8_SA_S9_EEENS6_IJNS7_ILi1EEESI_SI_EEESC_SE_Li128ELb1ELb1ELb0ELb0EEENS1_19SingleTileSchedulerILb1ELb0ELb1ELi128EEEEEEEEEvNT_6ParamsE,@"STO_CUDA_ENTRY STV_DEFAULT"
_ZN7cutlass13device_kernelIN5flash19enable_sm80_to_sm89INS1_16FlashAttnFwdSm80INS1_25CollectiveMainloopFwdSm80ILi4ELi1ELb0EN4cute5tupleIJNS5_1CILi128EEENS7_ILi112EEENS7_ILi64EEEEEELi64ENS_6half_tEfNS_4arch4Sm80ELb0ELb0ELb0ELb1ELb1ELb1ELb1ELb0EEENS1_21CollectiveEpilogueFwdINS6_IJS8_SA_S9_EEENS6_IJNS7_ILi1EEESI_SI_EEESC_SE_Li128ELb1ELb1ELb0ELb0EEENS1_19SingleTileSchedulerILb1ELb0ELb1ELi128EEEEEEEEEvNT_6ParamsE:
        /* <DEDUP_REMOVED lines=21> */
.L_x_843:
        /* <DEDUP_REMOVED lines=13> */
.L_x_845:
[----:B------:R-:W-:Y:S02]  /*0220*/  ULDC UR6, c[0x0][0x54c] ;  /* 0x0001530000067ab9 */ /* 0x000fe40000000800 */
.L_x_844:
[----:B------:R-:W-:Y:S02]  /*0230*/  ULDC UR4, c[0x0][0x548] ;  /* 0x0001520000047ab9 */ /* 0x000fe40000000800 */
[----:B------:R-:W-:-:S02]  /*0240*/  USHF.L.U32 UR5, UR16, 0x7, URZ ;  /* 0x0000000710057899 */ /* 0x000fc4000800063f */
[----:B------:R-:W-:-:S04]  /*0250*/  UIMAD UR4, UR6, UR4, URZ ;  /* 0x00000004060472a4 */ /* 0x000fc8000f8e023f */
[----:B------:R-:W-:-:S04]  /*0260*/  UISETP.GE.AND UP0, UPT, UR5, UR4, UPT ;  /* 0x000000040500728c */ /* 0x000fc8000bf06270 */
[----:B------:R-:W-:Y:S01]  /*0270*/  USEL UR20, UR20, 0xffffffff, !UP0 ;  /* 0xffffffff14147887 */ /* 0x000fe2000c000000 */
[----:B------:R-:W-:Y:S05]  /*0280*/  BRA `(.L_x_846) ;  /* 0x000001b000007947 */ /* 0x000fea0003800000 */
.L_x_842:
        /* <DEDUP_REMOVED lines=8> */
.L_x_847:
        /* <DEDUP_REMOVED lines=13> */
.L_x_849:
[----:B------:R-:W-:Y:S02]  /*03e0*/  ULDC UR6, c[0x0][0x54c] ;  /* 0x0001530000067ab9 */ /* 0x000fe40000000800 */
.L_x_848:
[----:B------:R-:W-:Y:S02]  /*03f0*/  ULDC UR4, c[0x0][0x548] ;  /* 0x0001520000047ab9 */ /* 0x000fe40000000800 */
[----:B------:R-:W-:-:S02]  /*0400*/  USHF.L.U32 UR5, UR16, 0x7, URZ ;  /* 0x0000000710057899 */ /* 0x000fc4000800063f */
[----:B------:R-:W-:-:S04]  /*0410*/  UIMAD UR4, UR6, UR4, URZ ;  /* 0x00000004060472a4 */ /* 0x000fc8000f8e023f */
[----:B------:R-:W-:-:S04]  /*0420*/  UISETP.GE.AND UP0, UPT, UR5, UR4, UPT ;  /* 0x000000040500728c */ /* 0x000fc8000bf06270 */
[----:B------:R-:W-:-:S06]  /*0430*/  USEL UR20, UR20, 0xffffffff, !UP0 ;  /* 0xffffffff14147887 */ /* 0x000fcc000c000000 */
.L_x_846:
        /* <DEDUP_REMOVED lines=64> */
.L_x_850:
        /* <DEDUP_REMOVED lines=10> */
.L_x_851:
[----:B------:R-:W-:Y:S05]  /*08e0*/  @!P4 BRA `(.L_x_852) ;  /* 0x000000500000c947 */ /* 0x000fea0003800000 */
[----:B-1--4-:R1:W4:Y:S04]  /*08f0*/  LDG.E R0, [R4.64] ;  /* 0x0000001604007981 */ /* 0x012328000c1e1900 */
[----:B-1-3--:R-:W3:Y:S01]  /*0900*/  LDG.E R4, [R4.64+0x4] ;  /* 0x0000041604047981 */ /* 0x00aee2000c1e1900 */
[----:B----4-:R-:W1:Y:S08]  /*0910*/  R2UR UR21, R0 ;  /* 0x00000000001573c2 */ /* 0x010e7000000e0000 */
[----:B---3--:R-:W1:Y:S02]  /*0920*/  R2UR UR5, R4 ;  /* 0x00000000040573c2 */ /* 0x008e6400000e0000 */
[----:B-1----:R-:W-:-:S06]  /*0930*/  UIADD3 UR21, -UR21, UR5, URZ ;  /* 0x0000000515157290 */ /* 0x002fcc000fffe13f */
.L_x_852:
        /* <DEDUP_REMOVED lines=77> */
[-C--:B------:R-:W-:Y:S01]  /*0e10*/  LEA.HI R90, R28, R247.reuse, RZ, 0x6 ;  /* 0x000000f71c5a7211 */ /* 0x080fe200078f30ff */
        /* <DEDUP_REMOVED lines=269> */
.L_x_900:
        /* <DEDUP_REMOVED lines=9> */
[--C-:B------:R-:W-:Y:S01]  /*1f80*/  IMAD.MOV.U32 R2, RZ, RZ, R3.reuse ;  /* 0x000000ffff027224 */ /* 0x100fe200078e0003 */
[----:B------:R-:W-:Y:S05]  /*1f90*/  ISETP.GT.OR P0, PT, R0, 0x6f, P0 ;  /* 0x0000006f0000780c */ /* 0x000fea0000704670 */
[----:B------:R-:W-:Y:S05]  /*1fa0*/  @P1 IMAD.HI.U32 R4, R3, c[0x0][0x2bc], RZ ;  /* 0x0000af0003041a27 */ /* 0x000fea00078e00ff */
        /* <DEDUP_REMOVED lines=8> */
[----:B------:R-:W-:Y:S01]  /*2030*/  SHF.R.S32.HI R117, RZ, 0x1f, R100 ;  /* 0x0000001fff757819 */ /* 0x000fe20000011464 */
[----:B------:R1:W2:Y:S04]  /*2040*/  @!P0 LDG.E R99, [R4.64] ;  /* 0x0000001604638981 */ /* 0x0002a8000c1e1900 */
[----:B------:R-:W-:Y:S01]  /*2050*/  BAR.SYNC.DEFER_BLOCKING 0x0 ;  /* 0x0000000000007b1d */ /* 0x000fe20000010000 */
[----:B-1----:R-:W-:Y:S04]  /*2060*/  IMAD R4, R117, c[0x0][0x1e0], RZ ;  /* 0x0000780075047a24 */ /* 0x002fe800078e02ff */
        /* <DEDUP_REMOVED lines=53> */
.L_x_858:
[----:B------:R-:W-:Y:S05]  /*23c0*/  BSYNC B0 ;  /* 0x0000000000007941 */ /* 0x000fea0003800000 */
.L_x_857:
        /* <DEDUP_REMOVED lines=39> */
.L_x_860:
[----:B------:R-:W-:Y:S05]  /*2640*/  BSYNC B0 ;  /* 0x0000000000007941 */ /* 0x000fea0003800000 */
.L_x_859:
        /* <DEDUP_REMOVED lines=40> */
.L_x_862:
[----:B------:R-:W-:Y:S05]  /*28d0*/  BSYNC B0 ;  /* 0x0000000000007941 */ /* 0x000fea0003800000 */
.L_x_861:
        /* <DEDUP_REMOVED lines=38> */
.L_x_864:
[----:B------:R-:W-:Y:S05]  /*2b40*/  BSYNC B0 ;  /* 0x0000000000007941 */ /* 0x000fea0003800000 */
.L_x_863:
        /* <DEDUP_REMOVED lines=74> */
.L_x_868:
[----:B------:R-:W-:Y:S05]  /*2ff0*/  BSYNC B0 ;  /* 0x0000000000007941 */ /* 0x000fea0003800000 */
.L_x_867:
        /* <DEDUP_REMOVED lines=57> */
.L_x_866:
[----:B------:R-:W-:Y:S05]  /*3390*/  BSYNC B1 ;  /* 0x0000000000017941 */ /* 0x000fea0003800000 */
.L_x_865:
        /* <DEDUP_REMOVED lines=62> */
.L_x_872:
[----:B------:R-:W-:Y:S05]  /*3780*/  BSYNC B0 ;  /* 0x0000000000007941 */ /* 0x000fea0003800000 */
.L_x_871:
        /* <DEDUP_REMOVED lines=57> */
.L_x_870:
[----:B------:R-:W-:Y:S05]  /*3b20*/  BSYNC B1 ;  /* 0x0000000000017941 */ /* 0x000fea0003800000 */
.L_x_869:
        /* <DEDUP_REMOVED lines=62> */
.L_x_876:
[----:B------:R-:W-:Y:S05]  /*3f10*/  BSYNC B0 ;  /* 0x0000000000007941 */ /* 0x000fea0003800000 */
.L_x_875:
        /* <DEDUP_REMOVED lines=57> */
.L_x_874:
[----:B------:R-:W-:Y:S05]  /*42b0*/  BSYNC B1 ;  /* 0x0000000000017941 */ /* 0x000fea0003800000 */
.L_x_873:
        /* <DEDUP_REMOVED lines=61> */
.L_x_879:
[----:B------:R-:W-:Y:S05]  /*4690*/  BSYNC B0 ;  /* 0x0000000000007941 */ /* 0x000fea0003800000 */
.L_x_878:
        /* <DEDUP_REMOVED lines=58> */
.L_x_856:
        /* <DEDUP_REMOVED lines=232> */
.L_x_881:
[----:B------:R-:W-:Y:S05]  /*58c0*/  BSYNC B0 ;  /* 0x0000000000007941 */ /* 0x000fea0003800000 */
.L_x_880:
        /* <DEDUP_REMOVED lines=118> */
.L_x_883:
[----:B------:R-:W-:Y:S05]  /*6030*/  BSYNC B0 ;  /* 0x0000000000007941 */ /* 0x000fea0003800000 */
.L_x_882:
        /* <DEDUP_REMOVED lines=118> */
.L_x_885:
[----:B------:R-:W-:Y:S05]  /*67a0*/  BSYNC B0 ;  /* 0x0000000000007941 */ /* 0x000fea0003800000 */
.L_x_884:
        /* <DEDUP_REMOVED lines=120> */
.L_x_855:
        /* <DEDUP_REMOVED lines=22> */
.L_x_887:
[----:B-123--:R-:W-:Y:S05]  /*7090*/  BSYNC B0 ;  /* 0x0000000000007941 */ /* 0x00efea0003800000 */
.L_x_886:
        /* <DEDUP_REMOVED lines=17> */
.L_x_889:
[----:B------:R-:W-:Y:S05]  /*71b0*/  BSYNC B0 ;  /* 0x0000000000007941 */ /* 0x000fea0003800000 */
.L_x_888:
[----:B------:R4:W1:Y:S01]  /*71c0*/  SHFL.IDX PT, R3, R88, 0x2, 0x1c1f ;  /* 0x005c1f0058037f89 */ /* 0x00086200000e0000 */
[----:B------:R-:W-:Y:S01]  /*71d0*/  ISETP.GE.AND P0, PT, R12, 0x41, PT ;  /* 0x000000410c00780c */ /* 0x000fe20003f06270 */
[----:B------:R-:W-:Y:S02]  /*71e0*/  BSSY B0, `(.L_x_890) ;  /* 0x000000f000007945 */ /* 0x000fe40003800000 */
[----:B------:R4:W3:Y:S10]  /*71f0*/  SHFL.IDX PT, R2, R89, 0x2, 0x1c1f ;  /* 0x005c1f0059027f89 */ /* 0x0008f400000e0000 */
[----:B------:R-:W-:-:S05]  /*7200*/  @!P0 BRA `(.L_x_891) ;  /* 0x000000c000008947 */ /* 0x000fca0003800000 */
[C---:B------:R-:W-:Y:S11]  /*7210*/  ISETP.GE.AND P1, PT, R20.reuse, c[0x0][0x1d4], PT ;  /* 0x0000750014007a0c */ /* 0x040ff60003f26270 */
[----:B------:R-:W-:Y:S02]  /*7220*/  @!UPT UIADD3 URZ, URZ, URZ, URZ ;  /* 0x0000003f3f3ff290 */ /* 0x000fe4000fffe03f */
[----:B--2---:R-:W2:Y:S01]  /*7230*/  @!P1 LDS.128 R8, [R91+0x5800] ;  /* 0x005800005b089984 */ /* 0x004ea20000000c00 */
[CC--:B---3--:R-:W-:Y:S04]  /*7240*/  @!P1 LEA R4, P0, R20.reuse, R2.reuse, 0x1 ;  /* 0x0000000214049211 */ /* 0x0c8fe800078008ff */
[-C--:B-1----:R-:W-:Y:S02]  /*7250*/  @!P1 LEA.HI.X R5, R20, R3.reuse, R21, 0x1, P0 ;  /* 0x0000000314059211 */ /* 0x082fe400000f0c15 */
[----:B------:R-:W-:Y:S11]  /*7260*/  ISETP.GE.AND P0, PT, R94, c[0x0][0x1d4], PT ;  /* 0x000075005e007a0c */ /* 0x000ff60003f06270 */
[----:B------:R-:W-:Y:S02]  /*7270*/  @!UPT UIADD3 URZ, URZ, URZ, URZ ;  /* 0x0000003f3f3ff290 */ /* 0x000fe4000fffe03f */
[C---:B------:R-:W-:Y:S04]  /*7280*/  @!P0 LEA R2, P2, R83.reuse, R2, 0x1 ;  /* 0x0000000253028211 */ /* 0x040fe800078408ff */
[----:B------:R-:W-:Y:S01]  /*7290*/  @!P0 LEA.HI.X R3, R83, R3, R93, 0x1, P2 ;  /* 0x0000000353038211 */ /* 0x000fe200010f0c5d */
[----:B--2---:R-:W-:Y:S04]  /*72a0*/  @!P1 ST.E.128 [R4.64], R8 ;  /* 0x0000000804009985 */ /* 0x004fe8000c101d16 */
[----:B------:R-:W1:Y:S04]  /*72b0*/  @!P0 LDS.128 R4, [R92+0x5800] ;  /* 0x005800005c048984 */ /* 0x000e680000000c00 */
[----:B-1----:R1:W-:Y:S02]  /*72c0*/  @!P0 ST.E.128 [R2.64], R4 ;  /* 0x0000000402008985 */ /* 0x0023e4000c101d16 */
.L_x_891:
[----:B------:R-:W-:Y:S05]  /*72d0*/  BSYNC B0 ;  /* 0x0000000000007941 */ /* 0x000fea0003800000 */
.L_x_890:
[----:B-1----:R1:W4:Y:S01]  /*72e0*/  SHFL.IDX PT, R3, R88, 0x3, 0x1c1f ;  /* 0x007c1f0058037f89 */ /* 0x00232200000e0000 */
[----:B------:R-:W-:Y:S03]  /*72f0*/  ISETP.GE.AND P0, PT, R12, 0x61, PT ;  /* 0x000000610c00780c */ /* 0x000fe60003f06270 */
[----:B---3--:R1:W3:Y:S10]  /*7300*/  SHFL.IDX PT, R2, R89, 0x3, 0x1c1f ;  /* 0x007c1f0059027f89 */ /* 0x0082f400000e0000 */
[----:B------:R-:W-:-:S05]  /*7310*/  @!P0 BRA `(.L_x_877) ;  /* 0x000000c000008947 */ /* 0x000fca0003800000 */
[C---:B------:R-:W-:Y:S11]  /*7320*/  ISETP.GE.AND P1, PT, R20.reuse, c[0x0][0x1d4], PT ;  /* 0x0000750014007a0c */ /* 0x040ff60003f26270 */
[----:B------:R-:W-:Y:S02]  /*7330*/  @!UPT UIADD3 URZ, URZ, URZ, URZ ;  /* 0x0000003f3f3ff290 */ /* 0x000fe4000fffe03f */
[----:B--2---:R-:W2:Y:S01]  /*7340*/  @!P1 LDS.128 R8, [R91+0x6800] ;  /* 0x006800005b089984 */ /* 0x004ea20000000c00 */
[CC--:B---3--:R-:W-:Y:S04]  /*7350*/  @!P1 LEA R4, P0, R20.reuse, R2.reuse, 0x1 ;  /* 0x0000000214049211 */ /* 0x0c8fe800078008ff */
[-C--:B----4-:R-:W-:Y:S02]  /*7360*/  @!P1 LEA.HI.X R5, R20, R3.reuse, R21, 0x1, P0 ;  /* 0x0000000314059211 */ /* 0x090fe400000f0c15 */
[----:B------:R-:W-:Y:S11]  /*7370*/  ISETP.GE.AND P0, PT, R94, c[0x0][0x1d4], PT ;  /* 0x000075005e007a0c */ /* 0x000ff60003f06270 */
[----:B------:R-:W-:Y:S02]  /*7380*/  @!UPT UIADD3 URZ, URZ, URZ, URZ ;  /* 0x0000003f3f3ff290 */ /* 0x000fe4000fffe03f */
[C---:B------:R-:W-:Y:S04]  /*7390*/  @!P0 LEA R2, P2, R83.reuse, R2, 0x1 ;  /* 0x0000000253028211 */ /* 0x040fe800078408ff */
[----:B------:R-:W-:Y:S01]  /*73a0*/  @!P0 LEA.HI.X R3, R83, R3, R93, 0x1, P2 ;  /* 0x0000000353038211 */ /* 0x000fe200010f0c5d */
[----:B--2---:R-:W-:Y:S04]  /*73b0*/  @!P1 ST.E.128 [R4.64], R8 ;  /* 0x0000000804009985 */ /* 0x004fe8000c101d16 */
[----:B------:R-:W2:Y:S04]  /*73c0*/  @!P0 LDS.128 R4, [R92+0x6800] ;  /* 0x006800005c048984 */ /* 0x000ea80000000c00 */
[----:B--2---:R2:W-:Y:S02]  /*73d0*/  @!P0 ST.E.128 [R2.64], R4 ;  /* 0x0000000402008985 */ /* 0x0045e4000c101d16 */
.L_x_877:
[----:B------:R-:W-:Y:S05]  /*73e0*/  BSYNC B2 ;  /* 0x0000000000027941 */ /* 0x000fea0003800000 */
.L_x_854:
[----:B--23--:R-:W-:Y:S01]  /*73f0*/  IMAD.U32 R2, RZ, RZ, UR6 ;  /* 0x00000006ff027e24 */ /* 0x00cfe2000f8e00ff */
        /* <DEDUP_REMOVED lines=103> */
[----:B----4-:R-:W-:Y:S07]  /*7a70*/  IADD3 R12, -R38, UR5, RZ ;  /* 0x00000005260c7c10 */ /* 0x010fee000fffe1ff */
[----:B------:R2:W-:Y:S08]  /*7a80*/  @P0 LDGSTS.E.BYPASS.LTC128B.128 [R90+0x3100], [R6.64], !P6 ;  /* 0x03100000065a0fae */ /* 0x0005f0000f101d56 */
[----:B------:R-:W0:Y:S01]  /*7a90*/  LDGDEPBAR ;  /* 0x00000000000079af */ /* 0x000e220000000000 */
[C---:B-----5:R-:W-:Y:S02]  /*7aa0*/  IMAD R4, R100.reuse, c[0x0][0x20c], R2 ;  /* 0x0000830064047a24 */ /* 0x060fe400078e0202 */
        /* <DEDUP_REMOVED lines=9> */
[C---:B---3--:R-:W-:Y:S04]  /*7b40*/  LEA R14, P0, R2.reuse, c[0x0][0x1f8], 0x1 ;  /* 0x00007e00020e7a11 */ /* 0x048fe800078008ff */
[----:B------:R-:W-:Y:S02]  /*7b50*/  LEA.HI.X R13, R2, c[0x0][0x1fc], R3, 0x1, P0 ;  /* 0x00007f00020d7a11 */ /* 0x000fe400000f0c03 */
        /* <DEDUP_REMOVED lines=16> */
.L_x_893:
[----:B------:R-:W-:Y:S05]  /*7c60*/  BSYNC B0 ;  /* 0x0000000000007941 */ /* 0x000fea0003800000 */
.L_x_892:
        /* <DEDUP_REMOVED lines=17> */
.L_x_895:
[----:B------:R-:W-:Y:S05]  /*7d80*/  BSYNC B0 ;  /* 0x0000000000007941 */ /* 0x000fea0003800000 */
.L_x_894:
        /* <DEDUP_REMOVED lines=17> */
.L_x_897:
[----:B------:R-:W-:Y:S05]  /*7ea0*/  BSYNC B0 ;  /* 0x0000000000007941 */ /* 0x000fea0003800000 */
.L_x_896:
[----:B-1--4-:R1:W4:Y:S01]  /*7eb0*/  SHFL.IDX PT, R3, R13, 0x3, 0x1c1f ;  /* 0x007c1f000d037f89 */ /* 0x01232200000e0000 */
[----:B------:R-:W-:Y:S01]  /*7ec0*/  ISETP.GE.AND P0, PT, R12, 0x61, PT ;  /* 0x000000610c00780c */ /* 0x000fe20003f06270 */
[----:B------:R-:W-:Y:S02]  /*7ed0*/  BSSY B0, `(.L_x_898) ;  /* 0x000000f000007945 */ /* 0x000fe40003800000 */
[----:B------:R1:W2:Y:S10]  /*7ee0*/  SHFL.IDX PT, R2, R14, 0x3, 0x1c1f ;  /* 0x007c1f000e027f89 */ /* 0x0002b400000e0000 */
[----:B------:R-:W-:-:S05]  /*7ef0*/  @!P0 BRA `(.L_x_899) ;  /* 0x000000c000008947 */ /* 0x000fca0003800000 */
[C---:B------:R-:W-:Y:S11]  /*7f00*/  ISETP.GE.AND P1, PT, R20.reuse, c[0x0][0x1d4], PT ;  /* 0x0000750014007a0c */ /* 0x040ff60003f26270 */
[----:B------:R-:W-:Y:S02]  /*7f10*/  @!UPT UIADD3 URZ, URZ, URZ, URZ ;  /* 0x0000003f3f3ff290 */ /* 0x000fe4000fffe03f */
[----:B------:R-:W5:Y:S01]  /*7f20*/  @!P1 LDS.128 R8, [R91+0x3000] ;  /* 0x003000005b089984 */ /* 0x000f620000000c00 */
[CC--:B--2---:R-:W-:Y:S04]  /*7f30*/  @!P1 LEA R4, P0, R20.reuse, R2.reuse, 0x1 ;  /* 0x0000000214049211 */ /* 0x0c4fe800078008ff */
        /* <DEDUP_REMOVED lines=8> */
.L_x_899:
[----:B------:R-:W-:Y:S05]  /*7fc0*/  BSYNC B0 ;  /* 0x0000000000007941 */ /* 0x000fea0003800000 */
.L_x_898:
[----:B------:R-:W-:Y:S02]  /*7fd0*/  UISETP.GT.AND UP0, UPT, UR6, UR7, UPT ;  /* 0x000000070600728c */ /* 0x000fe4000bf04270 */
[----:B------:R-:W-:Y:S04]  /*7fe0*/  UIADD3 UR6, UR6, -0x1, URZ ;  /* 0xffffffff06067890 */ /* 0x000fe8000fffe03f */
[----:B------:R-:W-:Y:S05]  /*7ff0*/  PLOP3.LUT P0, PT, PT, PT, UP0, 0x80, 0x0 ;  /* 0x000000000000781c */ /* 0x000fea0003f0f008 */
[----:B------:R-:W-:Y:S02]  /*8000*/  @UP0 USHF.R.S32.HI UR9, URZ, 0x1f, UR6 ;  /* 0x0000001f3f090899 */ /* 0x000fe40008011406 */
[----:B------:R-:W-:Y:S04]  /*8010*/  @UP0 UIMAD UR5, UR11, UR6, URZ ;  /* 0x000000060b0502a4 */ /* 0x000fe8000f8e023f */
[----:B------:R-:W-:Y:S02]  /*8020*/  @UP0 UIMAD UR5, UR9, UR24, UR5 ;  /* 0x00000018090502a4 */ /* 0x000fe4000f8e0205 */
[----:B--2---:R-:W-:Y:S02]  /*8030*/  @P0 IMAD.MOV.U32 R2, RZ, RZ, R130 ;  /* 0x000000ffff020224 */ /* 0x004fe400078e0082 */
[----:B----4-:R-:W-:Y:S04]  /*8040*/  @P0 IMAD.MOV.U32 R3, RZ, RZ, R127 ;  /* 0x000000ffff030224 */ /* 0x010fe800078e007f */
[----:B------:R-:W-:Y:S05]  /*8050*/  @P0 IMAD.WIDE.U32 R2, R145, UR6, R2 ;  /* 0x0000000691020c25 */ /* 0x000fea000f8e0002 */
[C---:B------:R-:W-:Y:S02]  /*8060*/  @P0 LEA R12, P1, R2.reuse, c[0x0][0x220], 0x1 ;  /* 0x00008800020c0a11 */ /* 0x040fe400078208ff */
[----:B------:R-:W-:Y:S04]  /*8070*/  @P0 IADD3 R3, R3, UR5, RZ ;  /* 0x0000000503030c10 */ /* 0x000fe8000fffe0ff */
[----:B-1-3--:R-:W-:Y:S02]  /*8080*/  @P0 LEA.HI.X R13, R2, c[0x0][0x224], R3, 0x1, P1 ;  /* 0x00008900020d0a11 */ /* 0x00afe400008f0c03 */
        /* <DEDUP_REMOVED lines=25> */
.L_x_853:
        /* <DEDUP_REMOVED lines=88> */
[--C-:B------:R-:W-:Y:S01]  /*87a0*/  IMAD R251, R70, 0x10, R40.reuse ;  /* 0x0000001046fb7824 */ /* 0x100fe200078e0228 */
        /* <DEDUP_REMOVED lines=70> */
[----:B-----5:R-:W-:Y:S01]  /*8c10*/  @!P0 LEA R2, P5, R44, R12, 0x1 ;  /* 0x0000000c2c028211 */ /* 0x020fe200078a08ff */
        /* <DEDUP_REMOVED lines=10> */
[C---:B-1----:R-:W-:Y:S01]  /*8cc0*/  @!P3 LEA R2, P0, R44.reuse, R10, 0x1 ;  /* 0x0000000a2c02b211 */ /* 0x042fe200078008ff */
        /* <DEDUP_REMOVED lines=60> */
[----:B------:R-:W-:Y:S01]  /*9090*/  SHF.R.S32.HI R47, RZ, 0x5, R138 ;  /* 0x00000005ff2f7819 */ /* 0x000fe2000001148a */
[----:B------:R-:W-:-:S02]  /*90a0*/  ULDC.64 UR4, c[0x0][0x210] ;  /* 0x0000840000047ab9 */ /* 0x000fc40000000a00 */
[----:B------:R-:W-:Y:S01]  /*90b0*/  IMAD R0, R45, c[0x0][0x1e0], RZ ;  /* 0x000078002d007a24 */ /* 0x000fe200078e02ff */
[----:B------:R-:W-:Y:S01]  /*90c0*/  UIMAD UR14, UR14, UR4, URZ ;  /* 0x000000040e0e72a4 */ /* 0x000fe2000f8e023f */
[----:B------:R-:W-:Y:S01]  /*90d0*/  IADD3 R68, -R40, UR11, RZ ;  /* 0x0000000b28447c10 */ /* 0x000fe2000fffe1ff */
[----:B------:R-:W-:Y:S01]  /*90e0*/  UIMAD.WIDE.U32 UR26, UR15, UR4, URZ ;  /* 0x000000040f1a72a5 */ /* 0x000fe2000f8e003f */
[----:B------:R-:W-:Y:S01]  /*90f0*/  IMAD R0, R250, c[0x0][0x1e4], R0 ;  /* 0x00007900fa007a24 */ /* 0x000fe200078e0200 */
[----:B------:R-:W-:Y:S01]  /*9100*/  UIMAD UR5, UR15, UR5, UR14 ;  /* 0x000000050f0572a4 */ /* 0x000fe2000f8e020e */
[C---:B------:R-:W-:Y:S02]  /*9110*/  ISETP.GE.AND P4, PT, R68.reuse, 0x11, PT ;  /* 0x000000114400780c */ /* 0x040fe40003f86270 */
[----:B------:R-:W-:Y:S01]  /*9120*/  ISETP.GE.AND P2, PT, R68, 0x21, PT ;  /* 0x000000214400780c */ /* 0x000fe20003f46270 */
[----:B----4-:R-:W-:Y:S01]  /*9130*/  IMAD.WIDE.U32 R2, R250, c[0x0][0x1e0], RZ ;  /* 0x00007800fa027a25 */ /* 0x010fe200078e00ff */
[C---:B------:R-:W-:Y:S01]  /*9140*/  ISETP.GE.AND P5, PT, R68.reuse, 0x31, PT ;  /* 0x000000314400780c */ /* 0x040fe20003fa6270 */
[----:B------:R-:W-:Y:S01]  /*9150*/  UIADD3 UR5, UR27, UR5, URZ ;  /* 0x000000051b057290 */ /* 0x000fe2000fffe03f */
[----:B------:R-:W-:Y:S01]  /*9160*/  ISETP.GE.AND P6, PT, R68, 0x41, PT ;  /* 0x000000414400780c */ /* 0x000fe20003fc6270 */
[----:B------:R-:W-:Y:S01]  /*9170*/  IMAD.IADD R3, R3, 0x1, R0 ;  /* 0x0000000103037824 */ /* 0x000fe200078e0200 */
[----:B-----5:R-:W-:-:S03]  /*9180*/  SHF.R.S32.HI R46, RZ, 0x1f, R249 ;  /* 0x0000001fff2e7819 */ /* 0x020fc600000114f9 */
[----:B------:R-:W-:-:S04]  /*9190*/  IMAD.WIDE.U32 R2, R249, c[0x0][0x1f0], R2 ;  /* 0x00007c00f9027a25 */ /* 0x000fc800078e0002 */
        /* <DEDUP_REMOVED lines=42> */
[C-C-:B--2---:R-:W-:Y:S01]  /*9440*/  @P5 LEA.HI.X R3, R44.reuse, R15, R245.reuse, 0x1, P4 ;  /* 0x0000000f2c035211 */ /* 0x144fe200020f0cf5 */
        /* <DEDUP_REMOVED lines=8> */
[C-C-:B--2---:R-:W-:Y:S01]  /*94d0*/  @P1 LEA.HI.X R5, R44.reuse, R16, R245.reuse, 0x1, P4 ;  /* 0x000000102c051211 */ /* 0x144fe200020f0cf5 */
        /* <DEDUP_REMOVED lines=20> */
.L_x_902:
        /* <DEDUP_REMOVED lines=47> */
.L_x_906:
[----:B------:R-:W-:Y:S05]  /*9910*/  BSYNC B0 ;  /* 0x0000000000007941 */ /* 0x000fea0003800000 */
.L_x_905:
        /* <DEDUP_REMOVED lines=88> */
.L_x_910:
[----:B------:R-:W-:Y:S05]  /*9ea0*/  BSYNC B0 ;  /* 0x0000000000007941 */ /* 0x000fea0003800000 */
.L_x_909:
        /* <DEDUP_REMOVED lines=41> */
.L_x_908:
[----:B------:R-:W-:Y:S05]  /*a140*/  BSYNC B1 ;  /* 0x0000000000017941 */ /* 0x000fea0003800000 */
.L_x_907:
        /* <DEDUP_REMOVED lines=45> */
.L_x_914:
[----:B------:R-:W-:Y:S05]  /*a420*/  BSYNC B0 ;  /* 0x0000000000007941 */ /* 0x000fea0003800000 */
.L_x_913:
        /* <DEDUP_REMOVED lines=41> */
.L_x_912:
[----:B------:R-:W-:Y:S05]  /*a6c0*/  BSYNC B1 ;  /* 0x0000000000017941 */ /* 0x000fea0003800000 */
.L_x_911:
        /* <DEDUP_REMOVED lines=45> */
.L_x_918:
[----:B------:R-:W-:Y:S05]  /*a9a0*/  BSYNC B0 ;  /* 0x0000000000007941 */ /* 0x000fea0003800000 */
.L_x_917:
        /* <DEDUP_REMOVED lines=41> */
.L_x_916:
[----:B------:R-:W-:Y:S05]  /*ac40*/  BSYNC B1 ;  /* 0x0000000000017941 */ /* 0x000fea0003800000 */
.L_x_915:
        /* <DEDUP_REMOVED lines=44> */
.L_x_921:
[----:B------:R-:W-:Y:S05]  /*af10*/  BSYNC B0 ;  /* 0x0000000000007941 */ /* 0x000fea0003800000 */
.L_x_920:
        /* <DEDUP_REMOVED lines=42> */
.L_x_904:
        /* <DEDUP_REMOVED lines=14> */
.L_x_923:
[----:B------:R-:W-:Y:S05]  /*b2a0*/  BSYNC B0 ;  /* 0x0000000000007941 */ /* 0x000fea0003800000 */
.L_x_922:
        /* <DEDUP_REMOVED lines=81> */
[----:B------:R-:W-:Y:S01]  /*b7c0*/  HADD2.F32 R5, -RZ, R35.H0_H0 ;  /* 0x20000023ff057230 */ /* 0x000fe20000004100 */
[-C--:B------:R-:W-:Y:S01]  /*b7d0*/  FFMA.FTZ R13, R18, R0.reuse, -R7 ;  /* 0x00000000120d7223 */ /* 0x080fe20000010807 */
[----:B------:R-:W-:Y:S01]  /*b7e0*/  HADD2.F32 R22, -RZ, R11.H0_H0 ;  /* 0x2000000bff167230 */ /* 0x000fe20000004100 */
[----:B------:R-:W-:Y:S01]  /*b7f0*/  FFMA.FTZ R9, R9, R0, R2 ;  /* 0x0000000009097223 */ /* 0x000fe20000010002 */
[----:B------:R-:W-:Y:S01]  /*b800*/  HADD2.F32 R0, -RZ, R35.H1_H1 ;  /* 0x30000023ff007230 */ /* 0x000fe20000004100 */
[----:B------:R-:W-:Y:S01]  /*b810*/  FFMA.FTZ R16, R15, R6, R8 ;  /* 0x000000060f107223 */ /* 0x000fe20000010008 */
[--C-:B------:R-:W-:Y:S01]  /*b820*/  HADD2.F32 R2, -RZ, R38.reuse.H0_H0 ;  /* 0x20000026ff027230 */ /* 0x100fe20000004100 */
[-C--:B------:R-:W-:Y:S01]  /*b830*/  FMUL.FTZ R8, R19, R5.reuse ;  /* 0x0000000513087220 */ /* 0x080fe20000410000 */
[----:B------:R-:W-:Y:S01]  /*b840*/  HADD2.F32 R6, -RZ, R37.H1_H1 ;  /* 0x30000025ff067230 */ /* 0x000fe20000004100 */
        /* <DEDUP_REMOVED lines=30> */
.L_x_925:
[----:B------:R-:W-:Y:S05]  /*ba30*/  BSYNC B0 ;  /* 0x0000000000007941 */ /* 0x000fea0003800000 */
.L_x_924:
        /* <DEDUP_REMOVED lines=55> */
[----:B------:R-:W-:Y:S01]  /*bdb0*/  HADD2.F32 R5, -RZ, R35.H0_H0 ;  /* 0x20000023ff057230 */ /* 0x000fe20000004100 */
[C---:B------:R-:W-:Y:S01]  /*bdc0*/  FFMA.FTZ R13, R0.reuse, R18, -R7 ;  /* 0x00000012000d7223 */ /* 0x040fe20000010807 */
[----:B------:R-:W-:Y:S01]  /*bdd0*/  HADD2.F32 R22, -RZ, R11.H0_H0 ;  /* 0x2000000bff167230 */ /* 0x000fe20000004100 */
[----:B------:R-:W-:Y:S01]  /*bde0*/  FFMA.FTZ R9, R0, R9, R2 ;  /* 0x0000000900097223 */ /* 0x000fe20000010002 */
[----:B------:R-:W-:Y:S01]  /*bdf0*/  HADD2.F32 R0, -RZ, R35.H1_H1 ;  /* 0x30000023ff007230 */ /* 0x000fe20000004100 */
[----:B------:R-:W-:Y:S01]  /*be00*/  FFMA.FTZ R16, R6, R15, R8 ;  /* 0x0000000f06107223 */ /* 0x000fe20000010008 */
[--C-:B------:R-:W-:Y:S01]  /*be10*/  HADD2.F32 R2, -RZ, R38.reuse.H0_H0 ;  /* 0x20000026ff027230 */ /* 0x100fe20000004100 */
[C---:B------:R-:W-:Y:S01]  /*be20*/  FMUL.FTZ R8, R5.reuse, R19 ;  /* 0x0000001305087220 */ /* 0x040fe20000410000 */
[----:B------:R-:W-:Y:S01]  /*be30*/  HADD2.F32 R6, -RZ, R37.H1_H1 ;  /* 0x30000025ff067230 */ /* 0x000fe20000004100 */
        /* <DEDUP_REMOVED lines=30> */
.L_x_927:
[----:B------:R-:W-:Y:S05]  /*c020*/  BSYNC B0 ;  /* 0x0000000000007941 */ /* 0x000fea0003800000 */
.L_x_926:
        /* <DEDUP_REMOVED lines=94> */
.L_x_929:
[----:B------:R-:W-:Y:S05]  /*c610*/  BSYNC B0 ;  /* 0x0000000000007941 */ /* 0x000fea0003800000 */
.L_x_928:
        /* <DEDUP_REMOVED lines=93> */
.L_x_919:
[----:B------:R-:W-:Y:S05]  /*cbf0*/  BSYNC B2 ;  /* 0x0000000000027941 */ /* 0x000fea0003800000 */
.L_x_903:
[----:B------:R-:W-:Y:S01]  /*cc00*/  SHF.R.S32.HI R7, RZ, 0x4, R43 ;  /* 0x00000004ff077819 */ /* 0x000fe2000001142b */
        /* <DEDUP_REMOVED lines=18> */
[----:B------:R-:W-:-:S02]  /*cd30*/  SHF.R.U32.HI R0, RZ, 0x3, R0 ;  /* 0x00000003ff007819 */ /* 0x000fc40000011600 */
[----:B------:R-:W-:Y:S02]  /*cd40*/  LOP3.LUT R8, R2, 0x8, R6, 0xf8, !PT ;  /* 0x0000000802087812 */ /* 0x000fe400078ef806 */
        /* <DEDUP_REMOVED lines=16> */
[----:B------:R-:W-:Y:S01]  /*ce50*/  IADD3 R244, R238, 0x800, RZ ;  /* 0x00000800eef47810 */ /* 0x000fe20007ffe0ff */
[----:B------:R-:W-:Y:S01]  /*ce60*/  IMAD R0, R250, c[0x0][0x20c], R0 ;  /* 0x00008300fa007a24 */ /* 0x000fe200078e0200 */
[C---:B------:R-:W-:Y:S01]  /*ce70*/  IADD3 R243, R238.reuse, 0x1000, RZ ;  /* 0x00001000eef37810 */ /* 0x040fe20007ffe0ff */
[----:B------:R-:W-:Y:S01]  /*ce80*/  IMAD R237, R3, 0x2, R234 ;  /* 0x0000000203ed7824 */ /* 0x000fe200078e02ea */
[C---:B------:R-:W-:Y:S01]  /*ce90*/  IADD3 R242, R238.reuse, 0x1800, RZ ;  /* 0x00001800eef27810 */ /* 0x040fe20007ffe0ff */
[----:B------:R-:W-:Y:S01]  /*cea0*/  IMAD.IADD R7, R7, 0x1, R0 ;  /* 0x0000000107077824 */ /* 0x000fe200078e0200 */
[----:B------:R-:W-:Y:S01]  /*ceb0*/  IADD3 R241, R238, 0x2000, RZ ;  /* 0x00002000eef17810 */ /* 0x000fe20007ffe0ff */
[----:B------:R-:W-:Y:S01]  /*cec0*/  IMAD R235, R4, 0x2, R234 ;  /* 0x0000000204eb7824 */ /* 0x000fe200078e02ea */
[C---:B------:R-:W-:Y:S01]  /*ced0*/  IADD3 R240, R238.reuse, 0x2800, RZ ;  /* 0x00002800eef07810 */ /* 0x040fe20007ffe0ff */
[----:B------:R-:W-:Y:S01]  /*cee0*/  IMAD.WIDE.U32 R6, R249, c[0x0][0x218], R6 ;  /* 0x00008600f9067a25 */ /* 0x000fe200078e0006 */
[----:B------:R-:W-:Y:S01]  /*cef0*/  IADD3 R239, R238, 0x3000, RZ ;  /* 0x00003000eeef7810 */ /* 0x000fe20007ffe0ff */
[----:B------:R-:W-:Y:S02]  /*cf00*/  LDSM.16.M88.4 R24, [R139+0x3900] ;  /* 0x003900008b18783b */ /* 0x000fe40000000200 */
        /* <DEDUP_REMOVED lines=20> */
[----:B------:R-:W-:Y:S01]  /*d050*/  LDSM.16.M88.4 R80, [R238+0x800] ;  /* 0x00080000ee50783b */ /* 0x000fe20000000200 */
[C---:B--2---:R-:W-:Y:S03]  /*d060*/  HMMA.16816.F32 R56, R8.reuse, R20, RZ ;  /* 0x000000140838723c */ /* 0x044fe600000018ff */
[----:B------:R-:W-:Y:S04]  /*d070*/  LDSM.16.M88.4 R84, [R238] ;  /* 0x00000000ee54783b */ /* 0x000fe80000000200 */
        /* <DEDUP_REMOVED lines=36> */
[----:B------:R-:W2:Y:S07]  /*d2c0*/  LDSM.16.M88.4 R32, [R238+0x2000] ;  /* 0x00200000ee20783b */ /* 0x000eae0000000200 */
[C---:B------:R-:W-:Y:S01]  /*d2d0*/  HMMA.16816.F32 R140, R12.reuse, R36, RZ ;  /* 0x000000240c8c723c */ /* 0x040fe200000018ff */
[----:B------:R-:W-:Y:S04]  /*d2e0*/  SHFL.IDX PT, R36, R2, 0x4, 0x181f ;  /* 0x00981f0002247f89 */ /* 0x000fe800000e0000 */
[----:B------:R-:W-:Y:S03]  /*d2f0*/  SHFL.IDX PT, R37, R0, 0x4, 0x181f ;  /* 0x00981f0000257f89 */ /* 0x000fe600000e0000 */
[C---:B------:R-:W-:Y:S08]  /*d300*/  HMMA.16816.F32 R180, R12.reuse, R38, RZ ;  /* 0x000000260cb4723c */ /* 0x040ff000000018ff */
[C---:B------:R-:W-:Y:S08]  /*d310*/  HMMA.16816.F32 R120, R12.reuse, R40, RZ ;  /* 0x000000280c78723c */ /* 0x040ff000000018ff */
[----:B------:R-:W-:Y:S01]  /*d320*/  HMMA.16816.F32 R116, R12, R42, RZ ;  /* 0x0000002a0c74723c */ /* 0x000fe200000018ff */
[----:B------:R-:W3:Y:S04]  /*d330*/  SHFL.IDX PT, R14, R2, 0x3, 0x181f ;  /* 0x00781f00020e7f89 */ /* 0x000ee800000e0000 */
[----:B------:R-:W4:Y:S02]  /*d340*/  SHFL.IDX PT, R15, R0, 0x3, 0x181f ;  /* 0x00781f00000f7f89 */ /* 0x000f2400000e0000 */
[----:B------:R-:W-:Y:S01]  /*d350*/  IADD3 R12, P2, R5, R246, RZ ;  /* 0x000000f6050c7210 */ /* 0x000fe20007f5e0ff */
[C---:B-1----:R-:W-:Y:S01]  /*d360*/  HMMA.16816.F32 R104, R16.reuse, R80, R56 ;  /* 0x000000501068723c */ /* 0x042fe20000001838 */
[----:B------:R-:W1:Y:S03]  /*d370*/  SHFL.IDX PT, R2, R2, 0x6, 0x181f ;  /* 0x00d81f0002027f89 */ /* 0x000e6600000e0000 */
[----:B------:R-:W-:Y:S01]  /*d380*/  IMAD.X R13, R9, 0x1, R245, P2 ;  /* 0x00000001090d7824 */ /* 0x000fe200010e06f5 */
[C---:B------:R-:W-:Y:S01]  /*d390*/  ISETP.LT.OR P2, PT, R68.reuse, 0x11, P0 ;  /* 0x000000114400780c */ /* 0x040fe20000741670 */
[----:B------:R-:W-:Y:S02]  /*d3a0*/  LDSM.16.M88.4 R8, [R237+0x7100] ;  /* 0x00710000ed08783b */ /* 0x000fe40000000200 */
[----:B--2---:R-:W-:Y:S02]  /*d3b0*/  HMMA.16816.F32 R44, R16, R32, R72 ;  /* 0x00000020102c723c */ /* 0x004fe40000001848 */
[----:B------:R-:W-:Y:S01]  /*d3c0*/  @!PT LDS RZ, [RZ] ;  /* 0x00000000fffff984 */ /* 0x000fe20000000800 */
[----:B------:R-:W-:Y:S01]  /*d3d0*/  @!PT LDS RZ, [RZ] ;  /* 0x00000000fffff984 */ /* 0x000fe20000000800 */
[----:B------:R-:W-:Y:S01]  /*d3e0*/  @!PT LDS RZ, [RZ] ;  /* 0x00000000fffff984 */ /* 0x000fe20000000800 */
[----:B------:R2:W-:Y:S01]  /*d3f0*/  LDGSTS.E.BYPASS.LTC128B.128 [R248+0x100], [R12.64], !P6 ;  /* 0x001000000cf87fae */ /* 0x0005e2000f101d56 */
[----:B------:R-:W-:-:S03]  /*d400*/  ISETP.LT.OR P6, PT, R68, 0x41, P0 ;  /* 0x000000414400780c */ /* 0x000fc600007c1670 */
[----:B------:R5:W1:Y:S02]  /*d410*/  SHFL.IDX PT, R5, R0, 0x6, 0x181f ;  /* 0x00d81f0000057f89 */ /* 0x000a6400000e0000 */
[----:B------:R-:W-:Y:S01]  /*d420*/  HMMA.16816.F32 R40, R16, R24, R88 ;  /* 0x000000181028723c */ /* 0x000fe20000001858 */
[----:B---3--:R-:W-:Y:S01]  /*d430*/  IADD3 R14, P1, R14, R246, RZ ;  /* 0x000000f60e0e7210 */ /* 0x008fe20007f3e0ff */
[----:B------:R3:W-:Y:S01]  /*d440*/  LDGSTS.E.BYPASS.LTC128B.128 [R248+0x900], [R6.64], !P2 ;  /* 0x0090000006f87fae */ /* 0x0007e2000d101d56 */
[----:B------:R-:W-:-:S03]  /*d450*/  ISETP.LT.OR P2, PT, R68, 0x31, P0 ;  /* 0x000000314400780c */ /* 0x000fc60000741670 */
[----:B----4-:R-:W-:Y:S01]  /*d460*/  IMAD.X R15, R15, 0x1, R245, P1 ;  /* 0x000000010f0f7824 */ /* 0x010fe200008e06f5 */
        /* <DEDUP_REMOVED lines=9> */
[-C--:B---3--:R-:W-:Y:S02]  /*d500*/  IADD3 R6, P1, R36, R246.reuse, RZ ;  /* 0x000000f624067210 */ /* 0x088fe40007f3e0ff */
[----:B------:R-:W-:Y:S02]  /*d510*/  IMAD.IADD R233, R139, 0x1, R0 ;  /* 0x000000018be97824 */ /* 0x000fe400078e0200 */
[----:B------:R-:W-:Y:S01]  /*d520*/  IMAD.IADD R232, R0, 0x1, R238 ;  /* 0x0000000100e87824 */ /* 0x000fe200078e02ee */
[----:B------:R-:W-:Y:S01]  /*d530*/  LOP3.LUT R0, R136, R137, RZ, 0xfc, !PT ;  /* 0x0000008988007212 */ /* 0x000fe200078efcff */
[--C-:B------:R-:W-:Y:S01]  /*d540*/  IMAD.X R7, R37, 0x1, R245.reuse, P1 ;  /* 0x0000000125077824 */ /* 0x100fe200008e06f5 */
[----:B--2---:R-:W-:Y:S01]  /*d550*/  IADD3 R12, P1, R22, R246, RZ ;  /* 0x000000f6160c7210 */ /* 0x004fe20007f3e0ff */
[----:B------:R-:W-:Y:S03]  /*d560*/  HMMA.16816.F32 R36, R16, R86, R112 ;  /* 0x000000561024723c */ /* 0x000fe60000001870 */
[----:B------:R1:W-:Y:S01]  /*d570*/  LDGSTS.E.BYPASS.LTC128B.128 [R248+0x2100], [R6.64], !P6 ;  /* 0x0210000006f87fae */ /* 0x0003e2000f101d56 */
[----:B------:R-:W-:Y:S01]  /*d580*/  IMAD.X R13, R23, 0x1, R245, P1 ;  /* 0x00000001170d7824 */ /* 0x000fe200008e06f5 */
[----:B------:R-:W-:-:S02]  /*d590*/  ISETP.LT.OR P1, PT, R68, 0x61, P0 ;  /* 0x000000614400780c */ /* 0x000fc40000721670 */
[----:B------:R-:W-:Y:S01]  /*d5a0*/  PLOP3.LUT P6, PT, PT, PT, UP0, 0x80, 0x0 ;  /* 0x000000000000781c */ /* 0x000fe20003fcf008 */
[C---:B------:R-:W-:Y:S01]  /*d5b0*/  HMMA.16816.F32 R92, R16.reuse, R28, R92 ;  /* 0x0000001c105c723c */ /* 0x040fe2000000185c */
[----:B------:R2:W-:Y:S07]  /*d5c0*/  LDGSTS.E.BYPASS.LTC128B.128 [R248+0x2900], [R12.64], !P4 ;  /* 0x029000000cf87fae */ /* 0x0005ee000e101d56 */
[C---:B------:R-:W-:Y:S08]  /*d5d0*/  HMMA.16816.F32 R124, R16.reuse, R82, R124 ;  /* 0x00000052107c723c */ /* 0x040ff0000000187c */
[----:B------:R-:W-:Y:S01]  /*d5e0*/  HMMA.16816.F32 R216, R16, R78, R128 ;  /* 0x0000004e10d8723c */ /* 0x000fe20000001880 */
[----:B-1----:R-:W-:-:S07]  /*d5f0*/  IADD3 R6, P0, R2, R246, RZ ;  /* 0x000000f602067210 */ /* 0x002fce0007f1e0ff */
[----:B------:R-:W-:Y:S01]  /*d600*/  HMMA.16816.F32 R200, R16, R50, R132 ;  /* 0x0000003210c8723c */ /* 0x000fe20000001884 */
[----:B------:R-:W-:-:S05]  /*d610*/  IMAD.X R7, R5, 0x1, R245, P0 ;  /* 0x0000000105077824 */ /* 0x000fca00000e06f5 */
[----:B------:R1:W-:Y:S02]  /*d620*/  LDGSTS.E.BYPASS.LTC128B.128 [R248+0x3100], [R6.64], !P1 ;  /* 0x0310000006f87fae */ /* 0x0003e4000c901d56 */
[C---:B------:R-:W-:Y:S02]  /*d630*/  HMMA.16816.F32 R112, R16.reuse, R34, R156 ;  /* 0x000000221070723c */ /* 0x040fe4000000189c */
[----:B----4-:R-:W-:Y:S04]  /*d640*/  LDSM.16.M88.4 R20, [R235+0x9100] ;  /* 0x00910000eb14783b */ /* 0x010fe80000000200 */
[----:B------:R-:W3:Y:S02]  /*d650*/  LDSM.16.M88.4 R72, [R233+0x3900] ;  /* 0x00390000e948783b */ /* 0x000ee40000000200 */
[C---:B------:R-:W-:Y:S02]  /*d660*/  HMMA.16816.F32 R196, R16.reuse, R30, R160 ;  /* 0x0000001e10c4723c */ /* 0x040fe400000018a0 */
[----:B------:R-:W4:Y:S04]  /*d670*/  LDSM.16.M88.4 R56, [R233+0x5900] ;  /* 0x00590000e938783b */ /* 0x000f280000000200 */
[----:B------:R-:W5:Y:S02]  /*d680*/  LDSM.16.M88.4 R88, [R233+0x6900] ;  /* 0x00690000e958783b */ /* 0x000f640000000200 */
[----:B------:R-:W-:Y:S02]  /*d690*/  HMMA.16816.F32 R176, R16, R26, R176 ;  /* 0x0000001a10b0723c */ /* 0x000fe400000018b0 */
[----:B------:R-:W1:Y:S04]  /*d6a0*/  LDSM.16.M88.4 R60, [R233+0x5100] ;  /* 0x00510000e93c783b */ /* 0x000e680000000200 */
        /* <DEDUP_REMOVED lines=26> */
[----:B------:R-:W2:Y:S07]  /*d850*/  LDSM.16.M88.4 R36, [R232+0x1800] ;  /* 0x00180000e824783b */ /* 0x000eae0000000200 */
[C---:B----4-:R-:W-:Y:S01]  /*d860*/  HMMA.16816.F32 R144, R20.reuse, R56, R44 ;  /* 0x000000381490723c */ /* 0x050fe2000000182c */
[----:B------:R-:W3:Y:S07]  /*d870*/  LDSM.16.M88.4 R44, [R232+0x800] ;  /* 0x00080000e82c783b */ /* 0x000eee0000000200 */
[----:B-----5:R-:W-:Y:S01]  /*d880*/  HMMA.16816.F32 R132, R20, R88, R40 ;  /* 0x000000581484723c */ /* 0x020fe20000001828 */
[----:B------:R-:W4:Y:S01]  /*d890*/  LDSM.16.M88.4 R40, [R232+0x1000] ;  /* 0x00100000e828783b */ /* 0x000f220000000200 */
[----:B------:R-:W-:-:S06]  /*d8a0*/  DEPBAR.LE SB0, 0x0 ;  /* 0x000080000000791a */ /* 0x000fcc0000000000 */
[C---:B-1----:R-:W-:Y:S08]  /*d8b0*/  HMMA.16816.F32 R148, R20.reuse, R60, R96 ;  /* 0x0000003c1494723c */ /* 0x042ff00000001860 */
[C---:B------:R-:W-:Y:S08]  /*d8c0*/  HMMA.16816.F32 R156, R20.reuse, R64, R100 ;  /* 0x00000040149c723c */ /* 0x040ff00000001864 */
[----:B------:R-:W-:Y:S08]  /*d8d0*/  HMMA.16816.F32 R140, R20, R52, R92 ;  /* 0x00000034148c723c */ /* 0x000ff0000000185c */
        /* <DEDUP_REMOVED lines=22> */
[C---:B--2---:R-:W-:Y:S08]  /*da40*/  HMMA.16816.F32 R164, R8.reuse, R36, R148 ;  /* 0x0000002408a4723c */ /* 0x044ff00000001894 */
[C---:B------:R-:W-:Y:S08]  /*da50*/  HMMA.16816.F32 R168, R8.reuse, R48, R168 ;  /* 0x0000003008a8723c */ /* 0x040ff000000018a8 */
[C---:B------:R-:W-:Y:S08]  /*da60*/  HMMA.16816.F32 R128, R8.reuse, R50, R128 ;  /* 0x000000320880723c */ /* 0x040ff00000001880 */
[----:B------:R-:W-:Y:S08]  /*da70*/  HMMA.16816.F32 R148, R8, R38, R116 ;  /* 0x000000260894723c */ /* 0x000ff00000001874 */
[C---:B------:R-:W-:Y:S08]  /*da80*/  HMMA.16816.F32 R100, R12.reuse, R48, R100 ;  /* 0x000000300c64723c */ /* 0x040ff00000001864 */
[C---:B------:R-:W-:Y:S08]  /*da90*/  HMMA.16816.F32 R96, R12.reuse, R50, R96 ;  /* 0x000000320c60723c */ /* 0x040ff00000001860 */
[C---:B------:R-:W-:Y:S08]  /*daa0*/  HMMA.16816.F32 R72, R12.reuse, R36, R72 ;  /* 0x000000240c48723c */ /* 0x040ff00000001848 */
[----:B------:R-:W-:Y:S08]  /*dab0*/  HMMA.16816.F32 R68, R12, R38, R68 ;  /* 0x000000260c44723c */ /* 0x000ff00000001844 */
[C---:B---3--:R-:W-:Y:S08]  /*dac0*/  HMMA.16816.F32 R160, R8.reuse, R44, R160 ;  /* 0x0000002c08a0723c */ /* 0x048ff000000018a0 */
[C---:B------:R-:W-:Y:S08]  /*dad0*/  HMMA.16816.F32 R124, R8.reuse, R46, R124 ;  /* 0x0000002e087c723c */ /* 0x040ff0000000187c */
[C---:B------:R-:W-:Y:S08]  /*dae0*/  HMMA.16816.F32 R172, R8.reuse, R24, R132 ;  /* 0x0000001808ac723c */ /* 0x040ff00000001884 */
[----:B------:R-:W-:Y:S08]  /*daf0*/  HMMA.16816.F32 R104, R8, R26, R104 ;  /* 0x0000001a0868723c */ /* 0x000ff00000001868 */
[C---:B------:R-:W-:Y:S08]  /*db00*/  HMMA.16816.F32 R92, R12.reuse, R44, R92 ;  /* 0x0000002c0c5c723c */ /* 0x040ff0000000185c */
[C---:B------:R-:W-:Y:S08]  /*db10*/  HMMA.16816.F32 R48, R12.reuse, R46, R84 ;  /* 0x0000002e0c30723c */ /* 0x040ff00000001854 */
[----:B------:R-:W-:Y:S07]  /*db20*/  HMMA.16816.F32 R36, R12, R24, R20 ;  /* 0x000000180c24723c */ /* 0x000fee0000001814 */
[----:B------:R-:W-:Y:S01]  /*db30*/  P2R R20, PR, RZ, 0x40 ;  /* 0x00000040ff147803 */ /* 0x000fe20000000000 */
[C---:B----4-:R-:W-:Y:S08]  /*db40*/  HMMA.16816.F32 R156, R8.reuse, R40, R156 ;  /* 0x00000028089c723c */ /* 0x050ff0000000189c */
        /* <DEDUP_REMOVED lines=77> */
.L_x_930:
[----:B------:R-:W-:Y:S01]  /*e020*/  LOP3.LUT R2, R138, 0xffffffe0, RZ, 0xc0, !PT ;  /* 0xffffffe08a027812 */ /* 0x000fe200078ec0ff */
[----:B-1----:R-:W-:Y:S01]  /*e030*/  IMAD.MOV.U32 R6, RZ, RZ, -0x2 ;  /* 0xfffffffeff067424 */ /* 0x002fe200078e00ff */
[----:B------:R-:W-:Y:S01]  /*e040*/  STL [R1+0x34], R241 ;  /* 0x000034f101007387 */ /* 0x000fe20000100800 */
[----:B------:R-:W-:Y:S02]  /*e050*/  SHF.L.U32 R228, R0, 0x1, RZ ;  /* 0x0000000100e47819 */ /* 0x000fe400000006ff */
[----:B------:R-:W-:Y:S01]  /*e060*/  IMAD.IADD R2, R247, 0x1, -R2 ;  /* 0x00000001f7027824 */ /* 0x000fe200078e0a02 */
[----:B------:R-:W-:Y:S02]  /*e070*/  STL [R1+0x30], R240 ;  /* 0x000030f001007387 */ /* 0x000fe40000100800 */
[----:B------:R-:W-:-:S02]  /*e080*/  IMAD R229, R4, 0x2, R228 ;  /* 0x0000000204e57824 */ /* 0x000fc400078e02e4 */
[----:B------:R-:W-:Y:S01]  /*e090*/  SHF.R.S32.HI R5, RZ, 0x1f, R2 ;  /* 0x0000001fff057819 */ /* 0x000fe20000011402 */
[----:B------:R-:W-:Y:S01]  /*e0a0*/  STL [R1+0x2c], R239 ;  /* 0x00002cef01007387 */ /* 0x000fe20000100800 */
[----:B------:R-:W-:Y:S02]  /*e0b0*/  IMAD R231, R3, 0x2, R228 ;  /* 0x0000000203e77824 */ /* 0x000fe400078e02e4 */
[----:B------:R-:W-:Y:S01]  /*e0c0*/  LEA.HI R5, R5, R2, RZ, 0x2 ;  /* 0x0000000205057211 */ /* 0x000fe200078f10ff */
[----:B------:R1:W-:Y:S01]  /*e0d0*/  STL [R1+0x28], R238 ;  /* 0x000028ee01007387 */ /* 0x0003e20000100800 */
[----:B------:R-:W-:Y:S02]  /*e0e0*/  IMAD R230, R3, 0x2, R229 ;  /* 0x0000000203e67824 */ /* 0x000fe400078e02e5 */
[----:B------:R-:W-:Y:S01]  /*e0f0*/  LOP3.LUT R5, R5, 0x7ffffffc, RZ, 0xc0, !PT ;  /* 0x7ffffffc05057812 */ /* 0x000fe200078ec0ff */
[----:B------:R-:W-:Y:S04]  /*e100*/  STL [R1+0x24], R237 ;  /* 0x000024ed01007387 */ /* 0x000fe80000100800 */
[----:B------:R-:W-:Y:S01]  /*e110*/  IMAD.IADD R2, R2, 0x1, -R5 ;  /* 0x0000000102027824 */ /* 0x000fe200078e0a05 */
[----:B------:R-:W-:Y:S03]  /*e120*/  STL [R1+0x20], R236 ;  /* 0x000020ec01007387 */ /* 0x000fe60000100800 */
[----:B------:R-:W-:Y:S01]  /*e130*/  IMAD R2, R2, R6, UR11 ;  /* 0x0000000b02027e24 */ /* 0x000fe2000f8e0206 */
[----:B------:R-:W-:Y:S04]  /*e140*/  STL [R1+0x1c], R235 ;  /* 0x00001ceb01007387 */ /* 0x000fe80000100800 */
[C---:B------:R-:W-:Y:S01]  /*e150*/  ISETP.GT.AND P0, PT, R2.reuse, RZ, PT ;  /* 0x000000ff0200720c */ /* 0x040fe20003f04270 */
[----:B------:R-:W-:Y:S01]  /*e160*/  STL [R1+0x18], R234 ;  /* 0x000018ea01007387 */ /* 0x000fe20000100800 */
[----:B------:R-:W-:-:S02]  /*e170*/  ISETP.GT.AND P1, PT, R2, 0x1, PT ;  /* 0x000000010200780c */ /* 0x000fc40003f24270 */
[----:B------:R-:W-:Y:S01]  /*e180*/  ISETP.GT.AND P2, PT, R2, 0x8, PT ;  /* 0x000000080200780c */ /* 0x000fe20003f44270 */
[----:B------:R-:W-:Y:S01]  /*e190*/  STL [R1+0x14], R233 ;  /* 0x000014e901007387 */ /* 0x000fe20000100800 */
[----:B------:R-:W-:Y:S02]  /*e1a0*/  FSEL R10, R100, -INF , P0 ;  /* 0xff800000640a7808 */ /* 0x000fe40000000000 */
[----:B------:R-:W-:Y:S01]  /*e1b0*/  FSEL R29, R101, -INF , P1 ;  /* 0xff800000651d7808 */ /* 0x000fe20000800000 */
[----:B------:R2:W-:Y:S01]  /*e1c0*/  STL [R1+0x10], R232 ;  /* 0x000010e801007387 */ /* 0x0005e20000100800 */
[----:B------:R-:W-:Y:S02]  /*e1d0*/  FSEL R16, R170, -INF , P0 ;  /* 0xff800000aa107808 */ /* 0x000fe40000000000 */
[----:B------:R-:W-:Y:S01]  /*e1e0*/  FSEL R12, R168, -INF , P0 ;  /* 0xff800000a80c7808 */ /* 0x000fe20000000000 */
[----:B------:R-:W-:Y:S01]  /*e1f0*/  STL [R1+0xc], R139 ;  /* 0x00000c8b01007387 */ /* 0x000fe20000100800 */
[----:B------:R-:W-:-:S02]  /*e200*/  FSEL R32, R102, -INF , P0 ;  /* 0xff80000066207808 */ /* 0x000fc40000000000 */
[----:B------:R-:W-:Y:S01]  /*e210*/  FSEL R13, R169, -INF , P1 ;  /* 0xff800000a90d7808 */ /* 0x000fe20000800000 */
[----:B------:R-:W0:Y:S01]  /*e220*/  LDGDEPBAR ;  /* 0x00000000000079af */ /* 0x000e220000000000 */
[----:B------:R-:W-:Y:S02]  /*e230*/  ISETP.GT.AND P0, PT, R2, 0x9, PT ;  /* 0x000000090200780c */ /* 0x000fe40003f04270 */
[----:B------:R-:W-:Y:S02]  /*e240*/  FSEL R30, R96, -INF , P2 ;  /* 0xff800000601e7808 */ /* 0x000fe40001000000 */
[----:B------:R-:W-:Y:S02]  /*e250*/  FMNMX.FTZ R5, R10, R29, !PT ;  /* 0x0000001d0a057209 */ /* 0x000fe40007810000 */
[----:B------:R-:W-:Y:S02]  /*e260*/  FSEL R17, R171, -INF , P1 ;  /* 0xff800000ab117808 */ /* 0x000fe40000800000 */
[----:B------:R-:W-:-:S02]  /*e270*/  FSEL R33, R103, -INF , P1 ;  /* 0xff80000067217808 */ /* 0x000fc40000800000 */
[----:B------:R-:W-:Y:S02]  /*e280*/  FSEL R14, R128, -INF , P2 ;  /* 0xff800000800e7808 */ /* 0x000fe40001000000 */
[----:B------:R-:W-:Y:S02]  /*e290*/  ISETP.GT.AND P1, PT, R2, 0x10, PT ;  /* 0x000000100200780c */ /* 0x000fe40003f24270 */
[----:B------:R-:W-:Y:S02]  /*e2a0*/  FSEL R31, R97, -INF , P0 ;  /* 0xff800000611f7808 */ /* 0x000fe40000000000 */
[----:B------:R-:W-:Y:S02]  /*e2b0*/  FMNMX.FTZ R6, R12, R13, !PT ;  /* 0x0000000d0c067209 */ /* 0x000fe40007810000 */
[----:B------:R-:W-:Y:S02]  /*e2c0*/  FMNMX.FTZ R5, R30, R5, !PT ;  /* 0x000000051e057209 */ /* 0x000fe40007810000 */
[----:B------:R-:W-:-:S02]  /*e2d0*/  FSEL R18, R130, -INF , P2 ;  /* 0xff80000082127808 */ /* 0x000fc40001000000 */
[----:B------:R-:W-:Y:S02]  /*e2e0*/  FSEL R34, R98, -INF , P2 ;  /* 0xff80000062227808 */ /* 0x000fe40001000000 */
[----:B------:R-:W-:Y:S02]  /*e2f0*/  FSEL R15, R129, -INF , P0 ;  /* 0xff800000810f7808 */ /* 0x000fe40000000000 */
[----:B------:R-:W-:Y:S02]  /*e300*/  ISETP.GT.AND P2, PT, R2, 0x11, PT ;  /* 0x000000110200780c */ /* 0x000fe40003f44270 */
        /* <DEDUP_REMOVED lines=12> */
[----:B------:R-:W-:Y:S02]  /*e3d0*/  ISETP.GT.AND P1, PT, R2, 0x19, PT ;  /* 0x000000190200780c */ /* 0x000fe40003f24270 */
[----:B------:R-:W-:Y:S02]  /*e3e0*/  FSEL R87, R126, -INF , P0 ;  /* 0xff8000007e577808 */ /* 0x000fe40000000000 */
[----:B------:R-:W-:-:S02]  /*e3f0*/  FSEL R80, R124, -INF , P0 ;  /* 0xff8000007c507808 */ /* 0x000fc40000000000 */
[----:B------:R-:W-:Y:S02]  /*e400*/  FSEL R117, R50, -INF , P0 ;  /* 0xff80000032757808 */ /* 0x000fe40000000000 */
[----:B------:R-:W-:Y:S02]  /*e410*/  FSEL R91, R48, -INF , P0 ;  /* 0xff800000305b7808 */ /* 0x000fe40000000000 */
[----:B------:R-:W-:Y:S02]  /*e420*/  FSEL R41, R161, -INF , P2 ;  /* 0xff800000a1297808 */ /* 0x000fe40001000000 */
[----:B------:R-:W-:Y:S02]  /*e430*/  ISETP.GT.AND P0, PT, R2, 0x21, PT ;  /* 0x000000210200780c */ /* 0x000fe40003f04270 */
        /* <DEDUP_REMOVED lines=11> */
[----:B------:R-:W-:Y:S02]  /*e4f0*/  ISETP.GT.AND P1, PT, R2, 0x28, PT ;  /* 0x000000280200780c */ /* 0x000fe40003f24270 */
[----:B------:R-:W-:Y:S02]  /*e500*/  FSEL R133, R47, -INF , P0 ;  /* 0xff8000002f857808 */ /* 0x000fe40000000000 */
[----:B------:R-:W-:-:S02]  /*e510*/  FSEL R129, R45, -INF , P0 ;  /* 0xff8000002d817808 */ /* 0x000fc40000000000 */
[----:B------:R-:W-:Y:S02]  /*e520*/  FMNMX.FTZ R6, R41, R6, !PT ;  /* 0x0000000629067209 */ /* 0x000fe40007810000 */
[----:B------:R-:W-:Y:S02]  /*e530*/  FMNMX.FTZ R5, R91, R5, !PT ;  /* 0x000000055b057209 */ /* 0x000fe40007810000 */
        /* <DEDUP_REMOVED lines=8> */
[----:B------:R-:W-:Y:S02]  /*e5c0*/  FSEL R159, R74, -INF , P0 ;  /* 0xff8000004a9f7808 */ /* 0x000fe40000000000 */
[----:B------:R-:W-:-:S02]  /*e5d0*/  FSEL R131, R72, -INF , P0 ;  /* 0xff80000048837808 */ /* 0x000fc40000000000 */
[----:B------:R-:W-:Y:S02]  /*e5e0*/  ISETP.GT.AND P0, PT, R2, 0x40, PT ;  /* 0x000000400200780c */ /* 0x000fe40003f04270 */
[----:B------:R-:W-:Y:S02]  /*e5f0*/  FMNMX.FTZ R6, R84, R6, !PT ;  /* 0x0000000654067209 */ /* 0x000fe40007810000 */
        /* <DEDUP_REMOVED lines=29> */
[C---:B------:R-:W-:Y:S02]  /*e7d0*/  ISETP.GT.AND P1, PT, R2.reuse, 0x50, PT ;  /* 0x000000500200780c */ /* 0x040fe40003f24270 */
[----:B------:R-:W-:Y:S02]  /*e7e0*/  ISETP.GT.AND P0, PT, R2, 0x59, PT ;  /* 0x000000590200780c */ /* 0x000fe40003f04270 */
[----:B------:R-:W-:Y:S02]  /*e7f0*/  FMNMX.FTZ R7, R28, R7, !PT ;  /* 0x000000071c077209 */ /* 0x000fe40007810000 */
        /* <DEDUP_REMOVED lines=40> */
[----:B--2---:R-:W-:Y:S02]  /*ea80*/  FSEL R232, R38, -INF , P0 ;  /* 0xff80000026e87808 */ /* 0x004fe40000000000 */
[----:B------:R-:W-:Y:S02]  /*ea90*/  FSEL R234, R36, -INF , P0 ;  /* 0xff80000024ea7808 */ /* 0x000fe40000000000 */
[----:B------:R-:W-:Y:S02]  /*eaa0*/  FMNMX.FTZ R7, R86, R7, !PT ;  /* 0x0000000756077209 */ /* 0x000fe40007810000 */
[----:B------:R-:W-:-:S02]  /*eab0*/  ISETP.GT.AND P4, PT, R2, 0x48, PT ;  /* 0x000000480200780c */ /* 0x000fc40003f84270 */
[C---:B------:R-:W-:Y:S02]  /*eac0*/  ISETP.GT.AND P2, PT, R2.reuse, 0x61, PT ;  /* 0x000000610200780c */ /* 0x040fe40003f44270 */
[C---:B------:R-:W-:Y:S02]  /*ead0*/  ISETP.GT.AND P1, PT, R2.reuse, 0x68, PT ;  /* 0x000000680200780c */ /* 0x040fe40003f24270 */
[----:B------:R-:W-:Y:S02]  /*eae0*/  ISETP.GT.AND P0, PT, R2, 0x69, PT ;  /* 0x000000690200780c */ /* 0x000fe40003f04270 */
        /* <DEDUP_REMOVED lines=13> */
[----:B------:R-:W-:Y:S02]  /*ebc0*/  FSEL R180, R145, -INF , P6 ;  /* 0xff80000091b47808 */ /* 0x000fe40003000000 */
[----:B------:R-:W-:-:S02]  /*ebd0*/  FSEL R145, R60, -INF , P4 ;  /* 0xff8000003c917808 */ /* 0x000fc40002000000 */
        /* <DEDUP_REMOVED lines=27> */
[----:B------:R-:W-:Y:S02]  /*ed90*/  FSEL R192, R37, -INF , P2 ;  /* 0xff80000025c07808 */ /* 0x000fe40001000000 */
[----:B------:R-:W-:Y:S02]  /*eda0*/  FMNMX.FTZ R2, R210, R2, !PT ;  /* 0x00000002d2027209 */ /* 0x000fe40007810000 */
[----:B------:R-:W-:-:S02]  /*edb0*/  FMNMX.FTZ R5, R234, R5, !PT ;  /* 0x00000005ea057209 */ /* 0x000fc40007810000 */
[----:B------:R-:W-:Y:S02]  /*edc0*/  FSEL R183, R114, -INF , P4 ;  /* 0xff80000072b77808 */ /* 0x000fe40002000000 */
        /* <DEDUP_REMOVED lines=35> */
[----:B------:R-:W-:Y:S02]  /*f000*/  FMNMX.FTZ R6, R173, R6, !PT ;  /* 0x00000006ad067209 */ /* 0x000fe40007810000 */
[----:B------:R-:W-:-:S02]  /*f010*/  FMNMX.FTZ R7, R169, R7, !PT ;  /* 0x00000007a9077209 */ /* 0x000fc40007810000 */
[----:B-1----:R-:W-:Y:S02]  /*f020*/  FMNMX.FTZ R5, R5, R9, !PT ;  /* 0x0000000905057209 */ /* 0x002fe40007810000 */
[----:B------:R-:W-:Y:S02]  /*f030*/  FMNMX.FTZ R6, R172, R6, !PT ;  /* 0x00000006ac067209 */ /* 0x000fe40007810000 */
[----:B------:R-:W-:Y:S01]  /*f040*/  FSEL R186, R67, -INF , P6 ;  /* 0xff80000043ba7808 */ /* 0x000fe20003000000 */
[----:B------:R-:W1:Y:S01]  /*f050*/  SHFL.BFLY PT, R137, R5, 0x1, 0x1f ;  /* 0x0c201f0005897f89 */ /* 0x000e6200000e0000 */
[----:B------:R-:W-:Y:S02]  /*f060*/  FMNMX.FTZ R7, R187, R7, !PT ;  /* 0x00000007bb077209 */ /* 0x000fe40007810000 */
[----:B--2---:R-:W-:Y:S01]  /*f070*/  FMNMX.FTZ R2, R2, R8, !PT ;  /* 0x0000000802027209 */ /* 0x004fe20007810000 */
[----:B------:R-:W2:Y:S01]  /*f080*/  SHFL.BFLY PT, R9, R6, 0x2, 0x1f ;  /* 0x0c401f0006097f89 */ /* 0x000ea200000e0000 */
[----:B------:R-:W-:-:S02]  /*f090*/  FSEL R201, R62, -INF , P4 ;  /* 0xff8000003ec97808 */ /* 0x000fc40002000000 */
[----:B------:R-:W-:Y:S01]  /*f0a0*/  FMNMX.FTZ R7, R186, R7, !PT ;  /* 0x00000007ba077209 */ /* 0x000fe20007810000 */
[----:B------:R-:W3:Y:S01]  /*f0b0*/  SHFL.BFLY PT, R135, R2, 0x1, 0x1f ;  /* 0x0c201f0002877f89 */ /* 0x000ee200000e0000 */
[----:B------:R-:W-:Y:S02]  /*f0c0*/  FSEL R203, R39, -INF , P2 ;  /* 0xff80000027cb7808 */ /* 0x000fe40001000000 */
[----:B------:R-:W-:Y:S01]  /*f0d0*/  FMNMX.FTZ R7, R201, R7, !PT ;  /* 0x00000007c9077209 */ /* 0x000fe20007810000 */
[----:B------:R-:W-:Y:S01]  /*f0e0*/  LDSM.16.MT88.4 R36, [R230+0x100] ;  /* 0x00010000e624783b */ /* 0x000fe20000004200 */
[----:B------:R-:W-:Y:S02]  /*f0f0*/  FSEL R161, R26, -INF , P1 ;  /* 0xff8000001aa17808 */ /* 0x000fe40000800000 */
[----:B------:R-:W-:Y:S02]  /*f100*/  FMNMX.FTZ R7, R202, R7, !PT ;  /* 0x00000007ca077209 */ /* 0x000fe40007810000 */
[----:B------:R-:W-:-:S02]  /*f110*/  FSEL R237, R27, -INF , P0 ;  /* 0xff8000001bed7808 */ /* 0x000fc40000000000 */
[----:B------:R-:W-:Y:S01]  /*f120*/  FMNMX.FTZ R7, R252, R7, !PT ;  /* 0x00000007fc077209 */ /* 0x000fe20007810000 */
[----:B------:R-:W-:Y:S01]  /*f130*/  LDSM.16.MT88.4 R24, [R229+0x100] ;  /* 0x00010000e518783b */ /* 0x000fe20000004200 */
[----:B------:R-:W-:Y:S02]  /*f140*/  ISETP.NE.AND P6, PT, R20, RZ, PT ;  /* 0x000000ff1400720c */ /* 0x000fe40003fc5270 */
[----:B------:R-:W-:Y:S01]  /*f150*/  FMNMX.FTZ R7, R191, R7, !PT ;  /* 0x00000007bf077209 */ /* 0x000fe20007810000 */
[----:B------:R-:W-:Y:S01]  /*f160*/  LDSM.16.MT88.4 R20, [R228+0x100] ;  /* 0x00010000e414783b */ /* 0x000fe20000004200 */
[----:B-1----:R-:W-:Y:S02]  /*f170*/  FMNMX.FTZ R137, R5, R137, !PT ;  /* 0x0000008905897209 */ /* 0x002fe40007810000 */
[----:B------:R-:W-:Y:S02]  /*f180*/  FMNMX.FTZ R7, R190, R7, !PT ;  /* 0x00000007be077209 */ /* 0x000fe40007810000 */
[----:B--2---:R-:W-:-:S02]  /*f190*/  FMNMX.FTZ R9, R6, R9, !PT ;  /* 0x0000000906097209 */ /* 0x004fc40007810000 */
[----:B------:R-:W-:Y:S01]  /*f1a0*/  FMNMX.FTZ R5, R193, R7, !PT ;  /* 0x00000007c1057209 */ /* 0x000fe20007810000 */
[C---:B------:R-:W-:Y:S01]  /*f1b0*/  FMUL.FTZ R7, R137.reuse, c[0x0][0x2d0] ;  /* 0x0000b40089077a20 */ /* 0x040fe20000410000 */
[----:B---3--:R-:W-:Y:S01]  /*f1c0*/  FMNMX.FTZ R135, R2, R135, !PT ;  /* 0x0000008702877209 */ /* 0x008fe20007810000 */
[----:B------:R-:W-:Y:S01]  /*f1d0*/  SHFL.BFLY PT, R11, R9, 0x1, 0x1f ;  /* 0x0c201f00090b7f89 */ /* 0x000fe200000e0000 */
[----:B------:R-:W-:Y:S02]  /*f1e0*/  FMNMX.FTZ R2, R232, R5, !PT ;  /* 0x00000005e8027209 */ /* 0x000fe40007810000 */
[----:B------:R-:W-:Y:S01]  /*f1f0*/  FSETP.NEU.FTZ.AND P2, PT, R137, -INF , PT ;  /* 0xff8000008900780b */ /* 0x000fe20003f5d000 */
[----:B------:R-:W-:Y:S01]  /*f200*/  FMUL.FTZ R6, R135, c[0x0][0x2d0] ;  /* 0x0000b40087067a20 */ /* 0x000fe20000410000 */
[----:B------:R-:W-:Y:S02]  /*f210*/  FMNMX.FTZ R2, R203, R2, !PT ;  /* 0x00000002cb027209 */ /* 0x000fe40007810000 */
[----:B------:R-:W-:-:S02]  /*f220*/  FSEL R7, R7, RZ, P2 ;  /* 0x000000ff07077208 */ /* 0x000fc40001000000 */
[----:B------:R-:W-:Y:S02]  /*f230*/  FMNMX.FTZ R8, R161, R2, !PT ;  /* 0x00000002a1087209 */ /* 0x000fe40007810000 */
[----:B------:R-:W-:Y:S01]  /*f240*/  FSETP.NEU.FTZ.AND P1, PT, R135, -INF , PT ;  /* 0xff8000008700780b */ /* 0x000fe20003f3d000 */
[----:B------:R-:W-:Y:S01]  /*f250*/  FFMA.FTZ R2, R10, c[0x0][0x2d0], -R7 ;  /* 0x0000b4000a027a23 */ /* 0x000fe20000010807 */
[----:B------:R-:W-:Y:S02]  /*f260*/  FMNMX.FTZ R8, R237, R8, !PT ;  /* 0x00000008ed087209 */ /* 0x000fe40007810000 */
[----:B------:R-:W-:Y:S01]  /*f270*/  FSEL R6, R6, RZ, P1 ;  /* 0x000000ff06067208 */ /* 0x000fe20000800000 */
[----:B------:R1:W-:Y:S02]  /*f280*/  MUFU.EX2 R165, R2 ;  /* 0x0000000200a57308 */ /* 0x0003e40000000800 */
[----:B------:R-:W2:Y:S02]  /*f290*/  SHFL.BFLY PT, R10, R8, 0x2, 0x1f ;  /* 0x0c401f00080a7f89 */ /* 0x000ea400000e0000 */
[----:B------:R-:W-:-:S04]  /*f2a0*/  FFMA.FTZ R5, R13, c[0x0][0x2d0], -R6 ;  /* 0x0000b4000d057a23 */ /* 0x000fc80000010806 */
        /* <DEDUP_REMOVED lines=61> */
[----:B-1----:R-:W-:-:S04]  /*f680*/  FFMA.FTZ R3, R41, c[0x0][0x2d0], -R6 ;  /* 0x0000b40029037a23 */ /* 0x002fc80000010806 */
[----:B------:R1:W2:Y:S03]  /*f690*/  MUFU.EX2 R196, R3 ;  /* 0x0000000300c47308 */ /* 0x0002a60000000800 */
[----:B------:R-:W-:Y:S01]  /*f6a0*/  HMMA.16816.F32 R104, R12, R18, RZ ;  /* 0x000000120c68723c */ /* 0x000fe200000018ff */
[----:B------:R-:W-:Y:S07]  /*f6b0*/  LDSM.16.MT88.4 R16, [R229+0x900] ;  /* 0x00090000e510783b */ /* 0x000fee0000004200 */
[----:B------:R-:W-:Y:S01]  /*f6c0*/  HMMA.16816.F32 R40, R8, R38, RZ ;  /* 0x000000260828723c */ /* 0x000fe200000018ff */
[----:B-1----:R-:W-:-:S07]  /*f6d0*/  FFMA.FTZ R3, R80, c[0x0][0x2d0], -R6 ;  /* 0x0000b40050037a23 */ /* 0x002fce0000010806 */
[C---:B------:R-:W-:Y:S01]  /*f6e0*/  HMMA.16816.F32 R72, R12.reuse, R24, RZ ;  /* 0x000000180c48723c */ /* 0x040fe200000018ff */
[----:B--2---:R-:W-:Y:S01]  /*f6f0*/  F2FP.PACK_AB R8, R196, R179 ;  /* 0x000000b3c408723e */ /* 0x004fe200000000ff */
[----:B------:R1:W-:Y:S06]  /*f700*/  MUFU.EX2 R236, R3 ;  /* 0x0000000300ec7308 */ /* 0x0003ec0000000800 */
[C---:B------:R-:W-:Y:S01]  /*f710*/  HMMA.16816.F32 R80, R12.reuse, R20, RZ ;  /* 0x000000140c50723c */ /* 0x040fe200000018ff */
[----:B------:R-:W2:Y:S07]  /*f720*/  LDSM.16.MT88.4 R20, [R228+0x900] ;  /* 0x00090000e414783b */ /* 0x000eae0000004200 */
[----:B------:R-:W-:Y:S01]  /*f730*/  HMMA.16816.F32 R112, R12, R26, RZ ;  /* 0x0000001a0c70723c */ /* 0x000fe200000018ff */
[----:B-1----:R-:W-:-:S04]  /*f740*/  FFMA.FTZ R3, R84, c[0x0][0x2d0], -R6 ;  /* 0x0000b40054037a23 */ /* 0x002fc80000010806 */
[----:B------:R1:W3:Y:S03]  /*f750*/  MUFU.EX2 R188, R3 ;  /* 0x0000000300bc7308 */ /* 0x0002e60000000800 */
[C---:B------:R-:W-:Y:S08]  /*f760*/  HMMA.16816.F32 R24, R12.reuse, R36, RZ ;  /* 0x000000240c18723c */ /* 0x040ff000000018ff */
[----:B------:R-:W-:Y:S01]  /*f770*/  HMMA.16816.F32 R100, R12, R38, RZ ;  /* 0x000000260c64723c */ /* 0x000fe200000018ff */
[----:B------:R-:W-:Y:S01]  /*f780*/  LDSM.16.MT88.4 R12, [R228+0x1100] ;  /* 0x00110000e40c783b */ /* 0x000fe20000004200 */
[----:B-1----:R-:W-:Y:S01]  /*f790*/  FFMA.FTZ R3, R85, c[0x0][0x2d0], -R5 ;  /* 0x0000b40055037a23 */ /* 0x002fe20000010805 */
[----:B---3--:R-:W-:-:S03]  /*f7a0*/  F2FP.PACK_AB R10, R188, R236 ;  /* 0x000000ecbc0a723e */ /* 0x008fc600000000ff */
        /* <DEDUP_REMOVED lines=23> */
[----:B------:R1:W3:Y:S02]  /*f920*/  MUFU.EX2 R224, R3 ;  /* 0x0000000300e07308 */ /* 0x0002e40000000800 */
[----:B-1----:R-:W-:Y:S02]  /*f930*/  FFMA.FTZ R3, R97, c[0x0][0x2d0], -R0 ;  /* 0x0000b40061037a23 */ /* 0x002fe40000010800 */
[----:B------:R-:W-:Y:S04]  /*f940*/  HMMA.16816.F32 R96, R8, R16, R52 ;  /* 0x000000100860723c */ /* 0x000fe80000001834 */
[----:B------:R1:W-:Y:S03]  /*f950*/  MUFU.EX2 R215, R3 ;  /* 0x0000000300d77308 */ /* 0x0003e60000000800 */
[----:B--2---:R-:W-:-:S02]  /*f960*/  F2FP.PACK_AB R8, R225, R226 ;  /* 0x000000e2e108723e */ /* 0x004fc400000000ff */
[----:B---3--:R-:W-:Y:S01]  /*f970*/  F2FP.PACK_AB R10, R224, R223 ;  /* 0x000000dfe00a723e */ /* 0x008fe200000000ff */
[----:B-1----:R-:W-:Y:S01]  /*f980*/  FFMA.FTZ R3, R116, c[0x0][0x2d0], -R0 ;  /* 0x0000b40074037a23 */ /* 0x002fe20000010800 */
[----:B------:R-:W-:-:S03]  /*f990*/  MOV R116, R211 ;  /* 0x000000d300747202 */ /* 0x000fc60000000f00 */
        /* <DEDUP_REMOVED lines=12> */
[C---:B------:R-:W-:Y:S07]  /*fa60*/  HMMA.16816.F32 R72, R8.reuse, R16, R72 ;  /* 0x000000100848723c */ /* 0x040fee0000001848 */
[----:B------:R-:W-:Y:S01]  /*fa70*/  IMAD.MOV.U32 R17, RZ, RZ, R116 ;  /* 0x000000ffff117224 */ /* 0x000fe200078e0074 */
[----:B------:R-:W-:Y:S01]  /*fa80*/  MOV R116, R203 ;  /* 0x000000cb00747202 */ /* 0x000fe20000000f00 */
[----:B------:R-:W-:Y:S01]  /*fa90*/  HMMA.16816.F32 R48, R8, R20, R80 ;  /* 0x000000140830723c */ /* 0x000fe20000001850 */
[----:B------:R-:W-:-:S02]  /*faa0*/  IMAD.MOV.U32 R16, RZ, RZ, R4 ;  /* 0x000000ffff107224 */ /* 0x000fc400078e0004 */
[----:B-1----:R-:W-:Y:S02]  /*fab0*/  FFMA.FTZ R3, R120, c[0x0][0x2d0], -R6 ;  /* 0x0000b40078037a23 */ /* 0x002fe40000010806 */
[----:B------:R-:W-:Y:S02]  /*fac0*/  IMAD.MOV.U32 R120, RZ, RZ, R195 ;  /* 0x000000ffff787224 */ /* 0x000fe400078e00c3 */
[----:B------:R1:W-:Y:S01]  /*fad0*/  MUFU.EX2 R213, R3 ;  /* 0x0000000300d57308 */ /* 0x0003e20000000800 */
[C---:B------:R-:W-:Y:S01]  /*fae0*/  HMMA.16816.F32 R80, R8.reuse, R28, R24 ;  /* 0x0000001c0850723c */ /* 0x040fe20000001818 */
[----:B------:R-:W-:Y:S01]  /*faf0*/  IMAD.MOV.U32 R4, RZ, RZ, R192 ;  /* 0x000000ffff047224 */ /* 0x000fe200078e00c0 */
[----:B------:R-:W-:Y:S05]  /*fb00*/  LDSM.16.MT88.4 R24, [R229+0x1100] ;  /* 0x00110000e518783b */ /* 0x000fea0000004200 */
[----:B------:R-:W-:Y:S01]  /*fb10*/  IMAD.MOV.U32 R29, RZ, RZ, R193 ;  /* 0x000000ffff1d7224 */ /* 0x000fe200078e00c1 */
[----:B------:R-:W-:Y:S01]  /*fb20*/  HMMA.16816.F32 R36, R8, R34, R104 ;  /* 0x000000220824723c */ /* 0x000fe20000001868 */
[----:B-1----:R-:W-:-:S07]  /*fb30*/  FFMA.FTZ R3, R121, c[0x0][0x2d0], -R6 ;  /* 0x0000b40079037a23 */ /* 0x002fce0000010806 */
[C---:B------:R-:W-:Y:S01]  /*fb40*/  HMMA.16816.F32 R56, R8.reuse, R18, R112 ;  /* 0x000000120838723c */ /* 0x040fe20000001870 */
[----:B------:R-:W-:Y:S01]  /*fb50*/  IMAD.MOV.U32 R121, RZ, RZ, R196 ;  /* 0x000000ffff797224 */ /* 0x000fe200078e00c4 */
[----:B------:R-:W-:Y:S01]  /*fb60*/  MOV R105, R188 ;  /* 0x000000bc00697202 */ /* 0x000fe20000000f00 */
[----:B------:R1:W2:Y:S01]  /*fb70*/  MUFU.EX2 R214, R3 ;  /* 0x0000000300d67308 */ /* 0x0002a20000000800 */
[----:B------:R-:W-:Y:S01]  /*fb80*/  IMAD.MOV.U32 R106, RZ, RZ, R191 ;  /* 0x000000ffff6a7224 */ /* 0x000fe200078e00bf */
[----:B------:R-:W-:Y:S01]  /*fb90*/  MOV R107, R17 ;  /* 0x00000011006b7202 */ /* 0x000fe20000000f00 */
[----:B------:R-:W-:Y:S02]  /*fba0*/  IMAD.MOV.U32 R104, RZ, RZ, R189 ;  /* 0x000000ffff687224 */ /* 0x000fe400078e00bd */
[----:B------:R-:W-:Y:S01]  /*fbb0*/  IMAD.MOV.U32 R114, RZ, RZ, R190 ;  /* 0x000000ffff727224 */ /* 0x000fe200078e00be */
[C---:B------:R-:W-:Y:S01]  /*fbc0*/  HMMA.16816.F32 R40, R8.reuse, R22, R92 ;  /* 0x000000160828723c */ /* 0x040fe2000000185c */
[----:B------:R-:W3:Y:S07]  /*fbd0*/  LDSM.16.MT88.4 R20, [R231+0x1100] ;  /* 0x00110000e714783b */ /* 0x000eee0000004200 */
[----:B------:R-:W-:Y:S01]  /*fbe0*/  HMMA.16816.F32 R52, R8, R32, R76 ;  /* 0x000000200834723c */ /* 0x000fe2000000184c */
[----:B------:R-:W4:Y:S01]  /*fbf0*/  LDSM.16.MT88.4 R32, [R230+0x1100] ;  /* 0x00110000e620783b */ /* 0x000f220000004200 */
[----:B-1----:R-:W-:-:S02]  /*fc00*/  FFMA.FTZ R3, R122, c[0x0][0x2d0], -R6 ;  /* 0x0000b4007a037a23 */ /* 0x002fc40000010806 */
[----:B------:R-:W-:Y:S02]  /*fc10*/  IMAD.MOV.U32 R122, RZ, RZ, R200 ;  /* 0x000000ffff7a7224 */ /* 0x000fe400078e00c8 */
[----:B------:R1:W-:Y:S02]  /*fc20*/  MUFU.EX2 R212, R3 ;  /* 0x0000000300d47308 */ /* 0x0003e40000000800 */
[----:B------:R-:W-:Y:S07]  /*fc30*/  HMMA.16816.F32 R64, R8, R30, R100 ;  /* 0x0000001e0840723c */ /* 0x000fee0000001864 */
[----:B--2---:R-:W-:Y:S01]  /*fc40*/  F2FP.PACK_AB R8, R214, R213 ;  /* 0x000000d5d608723e */ /* 0x004fe200000000ff */
[----:B-1----:R-:W-:-:S02]  /*fc50*/  FFMA.FTZ R3, R123, c[0x0][0x2d0], -R6 ;  /* 0x0000b4007b037a23 */ /* 0x002fc40000010806 */
        /* <DEDUP_REMOVED lines=8> */
[----:B------:R1:W2:Y:S01]  /*fce0*/  MUFU.EX2 R205, R3 ;  /* 0x0000000300cd7308 */ /* 0x0002a20000000800 */
[----:B------:R-:W-:Y:S01]  /*fcf0*/  LDSM.16.MT88.4 R16, [R228+0x1900] ;  /* 0x00190000e410783b */ /* 0x000fe20000004200 */
[----:B-1----:R-:W-:Y:S01]  /*fd00*/  FFMA.FTZ R3, R126, c[0x0][0x2d0], -R5 ;  /* 0x0000b4007e037a23 */ /* 0x002fe20000010805 */
[----:B--2---:R-:W-:Y:S01]  /*fd10*/  F2FP.PACK_AB R9, R205, R206 ;  /* 0x000000cecd09723e */ /* 0x004fe200000000ff */
[----:B------:R-:W-:-:S04]  /*fd20*/  IMAD.MOV.U32 R126, RZ, RZ, R204 ;  /* 0x000000ffff7e7224 */ /* 0x000fc800078e00cc */
[----:B------:R1:W-:Y:S02]  /*fd30*/  MUFU.EX2 R204, R3 ;  /* 0x0000000300cc7308 */ /* 0x0003e40000000800 */
[----:B-1----:R-:W-:Y:S01]  /*fd40*/  FFMA.FTZ R3, R127, c[0x0][0x2d0], -R5 ;  /* 0x0000b4007f037a23 */ /* 0x002fe20000010805 */
[----:B------:R-:W-:Y:S02]  /*fd50*/  MOV R127, R117 ;  /* 0x00000075007f7202 */ /* 0x000fe40000000f00 */
[----:B------:R-:W-:-:S03]  /*fd60*/  MOV R117, R197 ;  /* 0x000000c500757202 */ /* 0x000fc60000000f00 */
[----:B------:R1:W2:Y:S02]  /*fd70*/  MUFU.EX2 R203, R3 ;  /* 0x0000000300cb7308 */ /* 0x0002a40000000800 */
[----:B-1----:R-:W-:Y:S01]  /*fd80*/  FFMA.FTZ R3, R129, c[0x0][0x2d0], -R7 ;  /* 0x0000b40081037a23 */ /* 0x002fe20000010807 */
[----:B--2---:R-:W-:Y:S01]  /*fd90*/  F2FP.PACK_AB R11, R203, R204 ;  /* 0x000000cccb0b723e */ /* 0x004fe200000000ff */
[----:B------:R-:W-:-:S04]  /*fda0*/  IMAD.MOV.U32 R129, RZ, RZ, R105 ;  /* 0x000000ffff817224 */ /* 0x000fc800078e0069 */
[----:B------:R1:W2:Y:S02]  /*fdb0*/  MUFU.EX2 R200, R3 ;  /* 0x0000000300c87308 */ /* 0x0002a40000000800 */
        /* <DEDUP_REMOVED lines=10> */
[----:B------:R1:W3:Y:S01]  /*fe60*/  MUFU.EX2 R198, R3 ;  /* 0x0000000300c67308 */ /* 0x0002e20000000800 */
[----:B------:R-:W-:-:S05]  /*fe70*/  IMAD.MOV.U32 R125, RZ, RZ, R177 ;  /* 0x000000ffff7d7224 */ /* 0x000fca00078e00b1 */
[C---:B----4-:R-:W-:Y:S08]  /*fe80*/  HMMA.16816.F32 R92, R8.reuse, R32, R88 ;  /* 0x00000020085c723c */ /* 0x050ff00000001858 */
[----:B------:R-:W-:Y:S01]  /*fe90*/  HMMA.16816.F32 R84, R8, R14, R84 ;  /* 0x0000000e0854723c */ /* 0x000fe20000001854 */
[----:B-1----:R-:W-:Y:S02]  /*fea0*/  FFMA.FTZ R3, R131, c[0x0][0x2d0], -R7 ;  /* 0x0000b40083037a23 */ /* 0x002fe40000010807 */
[----:B------:R-:W-:-:S02]  /*feb0*/  IMAD.MOV.U32 R131, RZ, RZ, R161 ;  /* 0x000000ffff837224 */ /* 0x000fc400078e00a1 */
[----:B------:R1:W-:Y:S03]  /*fec0*/  MUFU.EX2 R197, R3 ;  /* 0x0000000300c57308 */ /* 0x0003e60000000800 */
[----:B------:R-:W-:Y:S07]  /*fed0*/  HMMA.16816.F32 R60, R8, R34, R44 ;  /* 0x00000022083c723c */ /* 0x000fee000000182c */
[----:B--2---:R-:W-:-:S02]  /*fee0*/  F2FP.PACK_AB R8, R200, R251 ;  /* 0x000000fbc808723e */ /* 0x004fc400000000ff */
[----:B---3--:R-:W-:Y:S01]  /*fef0*/  F2FP.PACK_AB R10, R198, R199 ;  /* 0x000000c7c60a723e */ /* 0x008fe200000000ff */
        /* <DEDUP_REMOVED lines=8> */
[----:B------:R-:W-:-:S04]  /*ff80*/  IMAD.MOV.U32 R153, RZ, RZ, R118 ;  /* 0x000000ffff997224 */ /* 0x000fc800078e0076 */
[----:B------:R1:W2:Y:S01]  /*ff90*/  MUFU.EX2 R193, R3 ;  /* 0x0000000300c17308 */ /* 0x0002a20000000800 */
[----:B------:R-:W-:Y:S02]  /*ffa0*/  IMAD.MOV.U32 R118, RZ, RZ, R166 ;  /* 0x000000ffff767224 */ /* 0x000fe400078e00a6 */
[--C-:B-1----:R-:W-:Y:S01]  /*ffb0*/  FFMA.FTZ R3, R152, c[0x0][0x2d0], -R7.reuse ;  /* 0x0000b40098037a23 */ /* 0x102fe20000010807 */
[----:B------:R-:W-:Y:S02]  /*ffc0*/  MOV R152, R194 ;  /* 0x000000c200987202 */ /* 0x000fe40000000f00 */
[----:B--2---:R-:W-:Y:S02]  /*ffd0*/  F2FP.PACK_AB R11, R193, R195 ;  /* 0x000000c3c10b723e */ /* 0x004fe400000000ff */
[----:B------:R1:W-:Y:S05]  /*ffe0*/  MUFU.EX2 R194, R3 ;  /* 0x0000000300c27308 */ /* 0x0003ea0000000800 */
[C---:B------:R-:W-:Y:S08]  /*fff0*/  HMMA.16816.F32 R48, R8.reuse, R12, R48 ;  /* 0x0000000c0830723c */ /* 0x040ff00000001830 */
[----:B------:R-:W-:Y:S01]  /*10000*/  HMMA.16816.F32 R44, R8, R14, R40 ;  /* 0x0000000e082c723c */ /* 0x000fe20000001828 */
[----:B------:R-:W-:Y:S01]  /*10010*/  LDSM.16.MT88.4 R12, [R231+0x1900] ;  /* 0x00190000e70c783b */ /* 0x000fe20000004200 */
[----:B-1----:R-:W-:-:S04]  /*10020*/  FFMA.FTZ R3, R138, c[0x0][0x2d0], -R7 ;  /* 0x0000b4008a037a23 */ /* 0x002fc80000010807 */
[----:B------:R1:W-:Y:S02]  /*10030*/  MUFU.EX2 R192, R3 ;  /* 0x0000000300c07308 */ /* 0x0003e40000000800 */
[C---:B------:R-:W-:Y:S08]  /*10040*/  HMMA.16816.F32 R56, R8.reuse, R26, R56 ;  /* 0x0000001a0838723c */ /* 0x040ff00000001838 */
[----:B------:R-:W-:Y:S01]  /*10050*/  HMMA.16816.F32 R88, R8, R32, R80 ;  /* 0x000000200858723c */ /* 0x000fe20000001850 */
[----:B-1----:R-:W-:-:S02]  /*10060*/  FFMA.FTZ R3, R154, c[0x0][0x2d0], -R6 ;  /* 0x0000b4009a037a23 */ /* 0x002fc40000010806 */
[----:B------:R-:W-:-:S05]  /*10070*/  IMAD.MOV.U32 R154, RZ, RZ, R29 ;  /* 0x000000ffff9a7224 */ /* 0x000fca00078e001d */
[C---:B------:R-:W-:Y:S01]  /*10080*/  HMMA.16816.F32 R40, R8.reuse, R20, R52 ;  /* 0x000000140828723c */ /* 0x040fe20000001834 */
[----:B------:R1:W-:Y:S07]  /*10090*/  MUFU.EX2 R191, R3 ;  /* 0x0000000300bf7308 */ /* 0x0003ee0000000800 */
[C---:B------:R-:W-:Y:S01]  /*100a0*/  HMMA.16816.F32 R28, R8.reuse, R24, R72 ;  /* 0x00000018081c723c */ /* 0x040fe20000001848 */
[----:B------:R-:W2:Y:S07]  /*100b0*/  LDSM.16.MT88.4 R24, [R229+0x1900] ;  /* 0x00190000e518783b */ /* 0x000eae0000004200 */
[----:B------:R-:W-:Y:S01]  /*100c0*/  HMMA.16816.F32 R72, R8, R34, R64 ;  /* 0x000000220848723c */ /* 0x000fe20000001840 */
[----:B-1----:R-:W-:Y:S01]  /*100d0*/  FFMA.FTZ R3, R155, c[0x0][0x2d0], -R6 ;  /* 0x0000b4009b037a23 */ /* 0x002fe20000010806 */
[----:B------:R-:W1:Y:S01]  /*100e0*/  LDSM.16.MT88.4 R32, [R230+0x1900] ;  /* 0x00190000e620783b */ /* 0x000e620000004200 */
[----:B------:R-:W-:-:S02]  /*100f0*/  IMAD.MOV.U32 R155, RZ, RZ, R104 ;  /* 0x000000ffff9b7224 */ /* 0x000fc400078e0068 */
[----:B------:R3:W4:Y:S03]  /*10100*/  MUFU.EX2 R190, R3 ;  /* 0x0000000300be7308 */ /* 0x0007260000000800 */
[----:B------:R-:W-:Y:S01]  /*10110*/  HMMA.16816.F32 R36, R8, R22, R36 ;  /* 0x000000160824723c */ /* 0x000fe20000001824 */
[----:B------:R-:W1:Y:S01]  /*10120*/  LDSM.16.MT88.4 R20, [R228+0x2100] ;  /* 0x00210000e414783b */ /* 0x000e620000004200 */
[----:B---3--:R-:W-:-:S05]  /*10130*/  FFMA.FTZ R3, R148, c[0x0][0x2d0], -R6 ;  /* 0x0000b40094037a23 */ /* 0x008fca0000010806 */
[----:B----4-:R-:W-:Y:S01]  /*10140*/  F2FP.PACK_AB R8, R190, R191 ;  /* 0x000000bfbe08723e */ /* 0x010fe200000000ff */
[----:B------:R3:W-:Y:S02]  /*10150*/  MUFU.EX2 R189, R3 ;  /* 0x0000000300bd7308 */ /* 0x0007e40000000800 */
[----:B---3--:R-:W-:-:S06]  /*10160*/  FFMA.FTZ R3, R149, c[0x0][0x2d0], -R6 ;  /* 0x0000b40095037a23 */ /* 0x008fcc0000010806 */
[----:B------:R3:W4:Y:S02]  /*10170*/  MUFU.EX2 R188, R3 ;  /* 0x0000000300bc7308 */ /* 0x0007240000000800 */
[----:B---3--:R-:W-:Y:S01]  /*10180*/  FFMA.FTZ R3, R156, c[0x0][0x2d0], -R5 ;  /* 0x0000b4009c037a23 */ /* 0x008fe20000010805 */
[----:B----4-:R-:W-:Y:S02]  /*10190*/  F2FP.PACK_AB R10, R188, R189 ;  /* 0x000000bdbc0a723e */ /* 0x010fe400000000ff */
[----:B------:R-:W-:-:S03]  /*101a0*/  MOV R156, R116 ;  /* 0x00000074009c7202 */ /* 0x000fc60000000f00 */
[----:B------:R3:W-:Y:S01]  /*101b0*/  MUFU.EX2 R138, R3 ;  /* 0x00000003008a7308 */ /* 0x0007e20000000800 */
[----:B------:R-:W-:Y:S01]  /*101c0*/  MOV R116, R162 ;  /* 0x000000a200747202 */ /* 0x000fe20000000f00 */
[----:B---3--:R-:W-:Y:S02]  /*101d0*/  FFMA.FTZ R3, R157, c[0x0][0x2d0], -R5 ;  /* 0x0000b4009d037a23 */ /* 0x008fe40000010805 */
[----:B------:R-:W-:-:S04]  /*101e0*/  IMAD.MOV.U32 R157, RZ, RZ, R160 ;  /* 0x000000ffff9d7224 */ /* 0x000fc800078e00a0 */
[----:B------:R3:W4:Y:S02]  /*101f0*/  MUFU.EX2 R134, R3 ;  /* 0x0000000300867308 */ /* 0x0007240000000800 */
[----:B---3--:R-:W-:Y:S01]  /*10200*/  FFMA.FTZ R3, R150, c[0x0][0x2d0], -R5 ;  /* 0x0000b40096037a23 */ /* 0x008fe20000010805 */
[----:B----4-:R-:W-:-:S05]  /*10210*/  F2FP.PACK_AB R9, R134, R138 ;  /* 0x0000008a8609723e */ /* 0x010fca00000000ff */
        /* <DEDUP_REMOVED lines=8> */
[C---:B--2---:R-:W-:Y:S08]  /*102a0*/  HMMA.16816.F32 R80, R8.reuse, R26, R68 ;  /* 0x0000001a0850723c */ /* 0x044ff00000001844 */
[----:B------:R-:W-:Y:S01]  /*102b0*/  HMMA.16816.F32 R140, R8, R16, R140 ;  /* 0x00000010088c723c */ /* 0x000fe2000000188c */
[----:B---3--:R-:W-:-:S02]  /*102c0*/  FFMA.FTZ R3, R144, c[0x0][0x2d0], -R7 ;  /* 0x0000b40090037a23 */ /* 0x008fc40000010807 */
[----:B------:R-:W-:Y:S02]  /*102d0*/  IMAD.MOV.U32 R144, RZ, RZ, R114 ;  /* 0x000000ffff907224 */ /* 0x000fe400078e0072 */
[----:B------:R2:W-:Y:S03]  /*102e0*/  MUFU.EX2 R114, R3 ;  /* 0x0000000300727308 */ /* 0x0005e60000000800 */
[C---:B------:R-:W-:Y:S08]  /*102f0*/  HMMA.16816.F32 R84, R8.reuse, R18, R84 ;  /* 0x000000120854723c */ /* 0x040ff00000001854 */
[----:B-1----:R-:W-:Y:S01]  /*10300*/  HMMA.16816.F32 R68, R8, R34, R60 ;  /* 0x000000220844723c */ /* 0x002fe2000000183c */
[----:B--2---:R-:W-:Y:S01]  /*10310*/  FFMA.FTZ R3, R146, c[0x0][0x2d0], -R7 ;  /* 0x0000b40092037a23 */ /* 0x004fe20000010807 */
[----:B------:R-:W-:-:S03]  /*10320*/  MOV R146, R106 ;  /* 0x0000006a00927202 */ /* 0x000fc60000000f00 */
[----:B------:R1:W-:Y:S02]  /*10330*/  MUFU.EX2 R113, R3 ;  /* 0x0000000300717308 */ /* 0x0003e40000000800 */
[----:B-1----:R-:W-:Y:S02]  /*10340*/  FFMA.FTZ R3, R145, c[0x0][0x2d0], -R7 ;  /* 0x0000b40091037a23 */ /* 0x002fe40000010807 */
[----:B------:R-:W-:-:S04]  /*10350*/  IMAD.MOV.U32 R145, RZ, RZ, R124 ;  /* 0x000000ffff917224 */ /* 0x000fc800078e007c */
[----:B------:R1:W-:Y:S01]  /*10360*/  MUFU.EX2 R112, R3 ;  /* 0x0000000300707308 */ /* 0x0003e20000000800 */
[----:B------:R-:W-:Y:S02]  /*10370*/  IMAD.MOV.U32 R124, RZ, RZ, R119 ;  /* 0x000000ffff7c7224 */ /* 0x000fe400078e0077 */
[----:B------:R-:W-:Y:S02]  /*10380*/  IMAD.MOV.U32 R119, RZ, RZ, R165 ;  /* 0x000000ffff777224 */ /* 0x000fe400078e00a5 */
[----:B-1----:R-:W-:Y:S02]  /*10390*/  FFMA.FTZ R3, R159, c[0x0][0x2d0], -R0 ;  /* 0x0000b4009f037a23 */ /* 0x002fe40000010800 */
[----:B------:R-:W-:Y:S02]  /*103a0*/  IMAD.MOV.U32 R159, RZ, RZ, R163 ;  /* 0x000000ffff9f7224 */ /* 0x000fe400078e00a3 */
[----:B------:R1:W-:Y:S01]  /*103b0*/  MUFU.EX2 R106, R3 ;  /* 0x00000003006a7308 */ /* 0x0003e20000000800 */
[----:B------:R-:W-:Y:S07]  /*103c0*/  HMMA.16816.F32 R160, R8, R12, R108 ;  /* 0x0000000c08a0723c */ /* 0x000fee000000186c */
[----:B------:R-:W-:-:S02]  /*103d0*/  IMAD.MOV.U32 R110, RZ, RZ, R178 ;  /* 0x000000ffff6e7224 */ /* 0x000fc400078e00b2 */
[----:B------:R-:W-:Y:S02]  /*103e0*/  IMAD.MOV.U32 R109, RZ, RZ, R176 ;  /* 0x000000ffff6d7224 */ /* 0x000fe400078e00b0 */
[----:B------:R-:W-:Y:S01]  /*103f0*/  HMMA.16816.F32 R176, R8, R24, R96 ;  /* 0x0000001808b0723c */ /* 0x000fe20000001860 */
[----:B------:R-:W-:Y:S02]  /*10400*/  IMAD.MOV.U32 R111, RZ, RZ, R122 ;  /* 0x000000ffff6f7224 */ /* 0x000fe400078e007a */
[----:B------:R-:W-:Y:S02]  /*10410*/  IMAD.MOV.U32 R122, RZ, RZ, R167 ;  /* 0x000000ffff7a7224 */ /* 0x000fe400078e00a7 */
[----:B-1----:R-:W-:-:S03]  /*10420*/  FFMA.FTZ R3, R164, c[0x0][0x2d0], -R0 ;  /* 0x0000b400a4037a23 */ /* 0x002fc60000010800 */
[C---:B------:R-:W-:Y:S01]  /*10430*/  HMMA.16816.F32 R164, R8.reuse, R14, R76 ;  /* 0x0000000e08a4723c */ /* 0x040fe2000000184c */
[----:B------:R1:W2:Y:S07]  /*10440*/  MUFU.EX2 R105, R3 ;  /* 0x0000000300697308 */ /* 0x0002ae0000000800 */
[----:B------:R-:W-:Y:S07]  /*10450*/  HMMA.16816.F32 R76, R8, R32, R92 ;  /* 0x00000020084c723c */ /* 0x000fee000000185c */
[----:B------:R-:W-:Y:S01]  /*10460*/  F2FP.PACK_AB R8, R194, R197 ;  /* 0x000000c5c208723e */ /* 0x000fe200000000ff */
[----:B-1----:R-:W-:Y:S01]  /*10470*/  FFMA.FTZ R3, R168, c[0x0][0x2d0], -R0 ;  /* 0x0000b400a8037a23 */ /* 0x002fe20000010800 */
[----:B--2---:R-:W-:-:S02]  /*10480*/  F2FP.PACK_AB R9, R105, R106 ;  /* 0x0000006a6909723e */ /* 0x004fc400000000ff */
[----:B------:R-:W-:Y:S01]  /*10490*/  F2FP.PACK_AB R10, R115, R192 ;  /* 0x000000c0730a723e */ /* 0x000fe200000000ff */
        /* <DEDUP_REMOVED lines=11> */
[----:B------:R-:W2:Y:S07]  /*10550*/  LDSM.16.MT88.4 R16, [R231+0x2100] ;  /* 0x00210000e710783b */ /* 0x000eae0000004200 */
[----:B------:R-:W-:Y:S01]  /*10560*/  HMMA.16816.F32 R52, R8, R12, R40 ;  /* 0x0000000c0834723c */ /* 0x000fe20000001828 */
[----:B-1----:R-:W-:-:S07]  /*10570*/  FFMA.FTZ R3, R180, c[0x0][0x2d0], -R6 ;  /* 0x0000b400b4037a23 */ /* 0x002fce0000010806 */
[C---:B------:R-:W-:Y:S01]  /*10580*/  HMMA.16816.F32 R48, R8.reuse, R14, R36 ;  /* 0x0000000e0830723c */ /* 0x040fe20000001824 */
[----:B------:R-:W1:Y:S01]  /*10590*/  LDSM.16.MT88.4 R12, [R229+0x2100] ;  /* 0x00210000e50c783b */ /* 0x000e620000004200 */
[----:B------:R3:W4:Y:S06]  /*105a0*/  MUFU.EX2 R102, R3 ;  /* 0x0000000300667308 */ /* 0x00072c0000000800 */
[C---:B------:R-:W-:Y:S01]  /*105b0*/  HMMA.16816.F32 R36, R8.reuse, R24, R28 ;  /* 0x000000180824723c */ /* 0x040fe2000000181c */
[----:B------:R-:W1:Y:S07]  /*105c0*/  LDSM.16.MT88.4 R28, [R230+0x2100] ;  /* 0x00210000e61c783b */ /* 0x000e6e0000004200 */
[----:B------:R-:W-:Y:S01]  /*105d0*/  HMMA.16816.F32 R40, R8, R26, R56 ;  /* 0x0000001a0828723c */ /* 0x000fe20000001838 */
[----:B------:R-:W1:Y:S01]  /*105e0*/  LDSM.16.MT88.4 R24, [R228+0x2900] ;  /* 0x00290000e418783b */ /* 0x000e620000004200 */
[----:B---3--:R-:W-:-:S03]  /*105f0*/  FFMA.FTZ R3, R171, c[0x0][0x2d0], -R6 ;  /* 0x0000b400ab037a23 */ /* 0x008fc60000010806 */
[----:B------:R-:W-:Y:S01]  /*10600*/  LDSM.16.MT88.4 R168, [R231+0x3100] ;  /* 0x00310000e7a8783b */ /* 0x000fe20000004200 */
[----:B------:R3:W-:Y:S02]  /*10610*/  MUFU.EX2 R100, R3 ;  /* 0x0000000300647308 */ /* 0x0007e40000000800 */
[----:B------:R-:W-:Y:S07]  /*10620*/  HMMA.16816.F32 R32, R8, R34, R72 ;  /* 0x000000220820723c */ /* 0x000fee0000001848 */
        /* <DEDUP_REMOVED lines=16> */
[C---:B------:R-:W-:Y:S08]  /*10730*/  HMMA.16816.F32 R148, R8.reuse, R22, R84 ;  /* 0x000000160894723c */ /* 0x040ff00000001854 */
[----:B------:R-:W-:Y:S01]  /*10740*/  HMMA.16816.F32 R140, R8, R20, R140 ;  /* 0x00000014088c723c */ /* 0x000fe2000000188c */
[----:B---3--:R-:W-:-:S04]  /*10750*/  FFMA.FTZ R3, R186, c[0x0][0x2d0], -R0 ;  /* 0x0000b400ba037a23 */ /* 0x008fc80000010800 */
[----:B------:R3:W4:Y:S03]  /*10760*/  MUFU.EX2 R93, R3 ;  /* 0x00000003005d7308 */ /* 0x0007260000000800 */
[C---:B--2---:R-:W-:Y:S08]  /*10770*/  HMMA.16816.F32 R160, R8.reuse, R16, R160 ;  /* 0x0000001008a0723c */ /* 0x044ff000000018a0 */
[----:B------:R-:W-:Y:S01]  /*10780*/  HMMA.16816.F32 R164, R8, R18, R164 ;  /* 0x0000001208a4723c */ /* 0x000fe200000018a4 */
[----:B---3--:R-:W-:-:S07]  /*10790*/  FFMA.FTZ R3, R201, c[0x0][0x2d0], -R0 ;  /* 0x0000b400c9037a23 */ /* 0x008fce0000010800 */
        /* <DEDUP_REMOVED lines=40> */
[----:B------:R-:W-:Y:S02]  /*10a20*/  IMAD.MOV.U32 R110, RZ, RZ, R111 ;  /* 0x000000ffff6e7224 */ /* 0x000fe400078e006f */
[----:B------:R-:W-:Y:S02]  /*10a30*/  IMAD.MOV.U32 R111, RZ, RZ, R159 ;  /* 0x000000ffff6f7224 */ /* 0x000fe400078e009f */
[----:B------:R1:W-:Y:S01]  /*10a40*/  MUFU.EX2 R74, R3 ;  /* 0x00000003004a7308 */ /* 0x0003e20000000800 */
[----:B------:R-:W-:Y:S01]  /*10a50*/  IMAD.MOV.U32 R159, RZ, RZ, R145 ;  /* 0x000000ffff9f7224 */ /* 0x000fe200078e0091 */
[----:B------:R-:W-:Y:S01]  /*10a60*/  MOV R145, R146 ;  /* 0x0000009200917202 */ /* 0x000fe20000000f00 */
[----:B------:R-:W-:-:S02]  /*10a70*/  IMAD.MOV.U32 R146, RZ, RZ, R144 ;  /* 0x000000ffff927224 */ /* 0x000fc400078e0090 */
[----:B------:R-:W-:Y:S02]  /*10a80*/  IMAD.MOV.U32 R144, RZ, RZ, R154 ;  /* 0x000000ffff907224 */ /* 0x000fe400078e009a */
[----:B------:R-:W-:Y:S01]  /*10a90*/  IMAD.MOV.U32 R154, RZ, RZ, R127 ;  /* 0x000000ffff9a7224 */ /* 0x000fe200078e007f */
[----:B------:R-:W-:Y:S01]  /*10aa0*/  MOV R127, R126 ;  /* 0x0000007e007f7202 */ /* 0x000fe20000000f00 */
[----:B------:R-:W-:Y:S01]  /*10ab0*/  IMAD.MOV.U32 R126, RZ, RZ, R241 ;  /* 0x000000ffff7e7224 */ /* 0x000fe200078e00f1 */
[----:B---3--:R-:W-:Y:S01]  /*10ac0*/  F2FP.PACK_AB R8, R89, R90 ;  /* 0x0000005a5908723e */ /* 0x008fe200000000ff */
[----:B------:R3:W5:Y:S01]  /*10ad0*/  LDL.LU R241, [R1+0x34] ;  /* 0x0000340001f17983 */ /* 0x0007620000300800 */
[----:B-1----:R-:W-:Y:S02]  /*10ae0*/  FFMA.FTZ R3, R109, c[0x0][0x2d0], -R7 ;  /* 0x0000b4006d037a23 */ /* 0x002fe40000010807 */
[----:B------:R-:W-:Y:S02]  /*10af0*/  IMAD.MOV.U32 R109, RZ, RZ, R110 ;  /* 0x000000ffff6d7224 */ /* 0x000fe400078e006e */
[----:B------:R-:W-:Y:S01]  /*10b00*/  IMAD.MOV.U32 R110, RZ, RZ, R111 ;  /* 0x000000ffff6e7224 */ /* 0x000fe200078e006f */
[----:B------:R-:W-:Y:S01]  /*10b10*/  MOV R111, R159 ;  /* 0x0000009f006f7202 */ /* 0x000fe20000000f00 */
[----:B------:R-:W-:Y:S01]  /*10b20*/  IMAD.MOV.U32 R159, RZ, RZ, R145 ;  /* 0x000000ffff9f7224 */ /* 0x000fe200078e0091 */
[----:B------:R1:W1:Y:S01]  /*10b30*/  MUFU.EX2 R73, R3 ;  /* 0x0000000300497308 */ /* 0x0002620000000800 */
[----:B------:R-:W-:-:S02]  /*10b40*/  IMAD.MOV.U32 R145, RZ, RZ, R146 ;  /* 0x000000ffff917224 */ /* 0x000fc400078e0092 */
[----:B------:R-:W-:Y:S01]  /*10b50*/  IMAD.MOV.U32 R146, RZ, RZ, R144 ;  /* 0x000000ffff927224 */ /* 0x000fe200078e0090 */
[----:B------:R-:W-:Y:S01]  /*10b60*/  MOV R144, R127 ;  /* 0x0000007f00907202 */ /* 0x000fe20000000f00 */
[----:B------:R-:W-:Y:S01]  /*10b70*/  IMAD.MOV.U32 R127, RZ, RZ, R126 ;  /* 0x000000ffff7f7224 */ /* 0x000fe200078e007e */
[----:B------:R-:W-:Y:S01]  /*10b80*/  F2FP.PACK_AB R9, R85, R86 ;  /* 0x000000565509723e */ /* 0x000fe200000000ff */
[----:B------:R-:W-:Y:S01]  /*10b90*/  IMAD.MOV.U32 R126, RZ, RZ, R125 ;  /* 0x000000ffff7e7224 */ /* 0x000fe200078e007d */
[----:B------:R-:W-:Y:S01]  /*10ba0*/  F2FP.PACK_AB R10, R87, R88 ;  /* 0x00000058570a723e */ /* 0x000fe200000000ff */
[----:B------:R-:W-:Y:S02]  /*10bb0*/  IMAD.MOV.U32 R125, RZ, RZ, R240 ;  /* 0x000000ffff7d7224 */ /* 0x000fe400078e00f0 */
[----:B-1----:R-:W-:Y:S01]  /*10bc0*/  FFMA.FTZ R3, R109, c[0x0][0x2d0], -R7 ;  /* 0x0000b4006d037a23 */ /* 0x002fe20000010807 */
[----:B------:R-:W-:Y:S01]  /*10bd0*/  MOV R109, R110 ;  /* 0x0000006e006d7202 */ /* 0x000fe20000000f00 */
[----:B------:R-:W-:Y:S01]  /*10be0*/  IMAD.MOV.U32 R110, RZ, RZ, R111 ;  /* 0x000000ffff6e7224 */ /* 0x000fe200078e006f */
[----:B------:R-:W-:Y:S01]  /*10bf0*/  F2FP.PACK_AB R11, R84, R75 ;  /* 0x0000004b540b723e */ /* 0x000fe200000000ff */
[----:B------:R-:W-:Y:S01]  /*10c00*/  IMAD.MOV.U32 R111, RZ, RZ, R159 ;  /* 0x000000ffff6f7224 */ /* 0x000fe200078e009f */
[----:B------:R1:W-:Y:S01]  /*10c10*/  MUFU.EX2 R72, R3 ;  /* 0x0000000300487308 */ /* 0x0003e20000000800 */
[----:B------:R-:W-:Y:S01]  /*10c20*/  IMAD.MOV.U32 R159, RZ, RZ, R145 ;  /* 0x000000ffff9f7224 */ /* 0x000fe200078e0091 */
[----:B------:R-:W-:Y:S01]  /*10c30*/  MOV R145, R146 ;  /* 0x0000009200917202 */ /* 0x000fe20000000f00 */
[----:B------:R-:W-:Y:S01]  /*10c40*/  IMAD.MOV.U32 R146, RZ, RZ, R144 ;  /* 0x000000ffff927224 */ /* 0x000fe200078e0090 */
[----:B------:R-:W-:Y:S01]  /*10c50*/  MOV R207, R124 ;  /* 0x0000007c00cf7202 */ /* 0x000fe20000000f00 */
[----:B------:R-:W-:Y:S01]  /*10c60*/  IMAD.MOV.U32 R144, RZ, RZ, R158 ;  /* 0x000000ffff907224 */ /* 0x000fe200078e009e */
[----:B------:R-:W-:Y:S01]  /*10c70*/  MOV R202, R127 ;  /* 0x0000007f00ca7202 */ /* 0x000fe20000000f00 */
[----:B------:R-:W-:Y:S01]  /*10c80*/  IMAD.MOV.U32 R158, RZ, RZ, R118 ;  /* 0x000000ffff9e7224 */ /* 0x000fe200078e0076 */
[----:B------:R3:W5:Y:S01]  /*10c90*/  LDL.LU R240, [R1+0x30] ;  /* 0x0000300001f07983 */ /* 0x0007620000300800 */
[----:B------:R-:W-:Y:S01]  /*10ca0*/  HMMA.16816.F32 R140, R8, R24, R140 ;  /* 0x00000018088c723c */ /* 0x000fe2000000188c */
[----:B------:R-:W-:Y:S01]  /*10cb0*/  IMAD.MOV.U32 R208, RZ, RZ, R126 ;  /* 0x000000ffffd07224 */ /* 0x000fe200078e007e */
[----:B------:R-:W-:Y:S01]  /*10cc0*/  MOV R118, R239 ;  /* 0x000000ef00767202 */ /* 0x000fe20000000f00 */
[----:B------:R-:W-:Y:S01]  /*10cd0*/  IMAD.MOV.U32 R209, RZ, RZ, R125 ;  /* 0x000000ffffd17224 */ /* 0x000fe200078e007d */
[----:B------:R3:W5:Y:S01]  /*10ce0*/  LDL.LU R239, [R1+0x2c] ;  /* 0x00002c0001ef7983 */ /* 0x0007620000300800 */
[----:B-1----:R-:W-:-:S02]  /*10cf0*/  FFMA.FTZ R3, R109, c[0x0][0x2d0], -R7 ;  /* 0x0000b4006d037a23 */ /* 0x002fc40000010807 */
[----:B------:R-:W-:Y:S02]  /*10d00*/  IMAD.MOV.U32 R109, RZ, RZ, R110 ;  /* 0x000000ffff6d7224 */ /* 0x000fe400078e006e */
[----:B------:R-:W-:Y:S01]  /*10d10*/  IMAD.MOV.U32 R110, RZ, RZ, R111 ;  /* 0x000000ffff6e7224 */ /* 0x000fe200078e006f */
[----:B------:R1:W-:Y:S01]  /*10d20*/  MUFU.EX2 R59, R3 ;  /* 0x00000003003b7308 */ /* 0x0003e20000000800 */
[----:B------:R-:W-:Y:S01]  /*10d30*/  IMAD.MOV.U32 R111, RZ, RZ, R159 ;  /* 0x000000ffff6f7224 */ /* 0x000fe200078e009f */
[----:B------:R-:W-:Y:S01]  /*10d40*/  MOV R159, R145 ;  /* 0x00000091009f7202 */ /* 0x000fe20000000f00 */
[----:B------:R-:W-:Y:S02]  /*10d50*/  IMAD.MOV.U32 R145, RZ, RZ, R146 ;  /* 0x000000ffff917224 */ /* 0x000fe400078e0092 */
[----:B------:R-:W-:Y:S02]  /*10d60*/  IMAD.MOV.U32 R146, RZ, RZ, R144 ;  /* 0x000000ffff927224 */ /* 0x000fe400078e0090 */
[----:B------:R-:W-:Y:S01]  /*10d70*/  IMAD.MOV.U32 R144, RZ, RZ, R158 ;  /* 0x000000ffff907224 */ /* 0x000fe200078e009e */
[----:B------:R-:W-:Y:S01]  /*10d80*/  MOV R158, R157 ;  /* 0x0000009d009e7202 */ /* 0x000fe20000000f00 */
[----:B------:R-:W-:Y:S01]  /*10d90*/  IMAD.MOV.U32 R157, RZ, RZ, R238 ;  /* 0x000000ffff9d7224 */ /* 0x000fe200078e00ee */
[----:B------:R-:W-:Y:S01]  /*10da0*/  HMMA.16816.F32 R148, R8, R26, R148 ;  /* 0x0000001a0894723c */ /* 0x000fe20000001894 */
[----:B------:R3:W5:Y:S01]  /*10db0*/  LDL.LU R238, [R1+0x28] ;  /* 0x0000280001ee7983 */ /* 0x0007620000300800 */
[----:B-1----:R-:W-:-:S02]  /*10dc0*/  FFMA.FTZ R3, R109, c[0x0][0x2d0], -R0 ;  /* 0x0000b4006d037a23 */ /* 0x002fc40000010800 */
        /* <DEDUP_REMOVED lines=8> */
[----:B------:R-:W-:-:S02]  /*10e50*/  IMAD.MOV.U32 R158, RZ, RZ, R157 ;  /* 0x000000ffff9e7224 */ /* 0x000fc400078e009d */
[----:B------:R-:W-:Y:S02]  /*10e60*/  IMAD.MOV.U32 R157, RZ, RZ, R156 ;  /* 0x000000ffff9d7224 */ /* 0x000fe400078e009c */
[----:B------:R-:W-:Y:S01]  /*10e70*/  IMAD.MOV.U32 R156, RZ, RZ, R131 ;  /* 0x000000ffff9c7224 */ /* 0x000fe200078e0083 */
[----:B------:R-:W-:Y:S01]  /*10e80*/  MOV R131, R237 ;  /* 0x000000ed00837202 */ /* 0x000fe20000000f00 */
[----:B--2---:R-:W-:Y:S01]  /*10e90*/  HMMA.16816.F32 R160, R8, R20, R160 ;  /* 0x0000001408a0723c */ /* 0x004fe200000018a0 */
[----:B------:R3:W5:Y:S01]  /*10ea0*/  LDL.LU R237, [R1+0x24] ;  /* 0x0000240001ed7983 */ /* 0x0007620000300800 */
[----:B-1----:R-:W-:Y:S02]  /*10eb0*/  FFMA.FTZ R3, R109, c[0x0][0x2d0], -R0 ;  /* 0x0000b4006d037a23 */ /* 0x002fe40000010800 */
[----:B------:R-:W-:Y:S02]  /*10ec0*/  IMAD.MOV.U32 R109, RZ, RZ, R110 ;  /* 0x000000ffff6d7224 */ /* 0x000fe400078e006e */
[----:B------:R-:W-:Y:S01]  /*10ed0*/  IMAD.MOV.U32 R110, RZ, RZ, R111 ;  /* 0x000000ffff6e7224 */ /* 0x000fe200078e006f */
[----:B------:R1:W2:Y:S01]  /*10ee0*/  MUFU.EX2 R57, R3 ;  /* 0x0000000300397308 */ /* 0x0002a20000000800 */
[----:B------:R-:W-:Y:S01]  /*10ef0*/  IMAD.MOV.U32 R111, RZ, RZ, R159 ;  /* 0x000000ffff6f7224 */ /* 0x000fe200078e009f */
[----:B------:R-:W-:Y:S01]  /*10f00*/  MOV R159, R145 ;  /* 0x00000091009f7202 */ /* 0x000fe20000000f00 */
[----:B------:R-:W-:-:S02]  /*10f10*/  IMAD.MOV.U32 R145, RZ, RZ, R146 ;  /* 0x000000ffff917224 */ /* 0x000fc400078e0092 */
[----:B------:R-:W-:Y:S02]  /*10f20*/  IMAD.MOV.U32 R146, RZ, RZ, R144 ;  /* 0x000000ffff927224 */ /* 0x000fe400078e0090 */
[----:B------:R-:W-:Y:S01]  /*10f30*/  IMAD.MOV.U32 R144, RZ, RZ, R158 ;  /* 0x000000ffff907224 */ /* 0x000fe200078e009e */
[----:B------:R-:W-:Y:S01]  /*10f40*/  MOV R158, R157 ;  /* 0x0000009d009e7202 */ /* 0x000fe20000000f00 */
[----:B------:R-:W-:Y:S02]  /*10f50*/  IMAD.MOV.U32 R157, RZ, RZ, R156 ;  /* 0x000000ffff9d7224 */ /* 0x000fe400078e009c */
[----:B------:R-:W-:Y:S01]  /*10f60*/  IMAD.MOV.U32 R156, RZ, RZ, R131 ;  /* 0x000000ffff9c7224 */ /* 0x000fe200078e0083 */
[----:B------:R-:W-:Y:S01]  /*10f70*/  HMMA.16816.F32 R164, R8, R22, R164 ;  /* 0x0000001608a4723c */ /* 0x000fe200000018a4 */
[----:B------:R-:W-:Y:S02]  /*10f80*/  IMAD.MOV.U32 R131, RZ, RZ, R236 ;  /* 0x000000ffff837224 */ /* 0x000fe400078e00ec */
[----:B------:R3:W5:Y:S01]  /*10f90*/  LDL.LU R236, [R1+0x20] ;  /* 0x0000200001ec7983 */ /* 0x0007620000300800 */
[----:B-1----:R-:W-:Y:S01]  /*10fa0*/  FFMA.FTZ R3, R109, c[0x0][0x2d0], -R0 ;  /* 0x0000b4006d037a23 */ /* 0x002fe20000010800 */
[----:B------:R-:W-:Y:S01]  /*10fb0*/  MOV R109, R110 ;  /* 0x0000006e006d7202 */ /* 0x000fe20000000f00 */
[----:B------:R-:W-:-:S02]  /*10fc0*/  IMAD.MOV.U32 R110, RZ, RZ, R111 ;  /* 0x000000ffff6e7224 */ /* 0x000fc400078e006f */
[----:B------:R1:W-:Y:S01]  /*10fd0*/  MUFU.EX2 R56, R3 ;  /* 0x0000000300387308 */ /* 0x0003e20000000800 */
[----:B------:R-:W-:Y:S02]  /*10fe0*/  IMAD.MOV.U32 R111, RZ, RZ, R159 ;  /* 0x000000ffff6f7224 */ /* 0x000fe400078e009f */
[----:B------:R-:W-:Y:S01]  /*10ff0*/  IMAD.MOV.U32 R159, RZ, RZ, R145 ;  /* 0x000000ffff9f7224 */ /* 0x000fe200078e0091 */
[----:B------:R-:W-:Y:S01]  /*11000*/  MOV R145, R146 ;  /* 0x0000009200917202 */ /* 0x000fe20000000f00 */
[----:B------:R-:W-:Y:S02]  /*11010*/  IMAD.MOV.U32 R146, RZ, RZ, R144 ;  /* 0x000000ffff927224 */ /* 0x000fe400078e0090 */
[----:B------:R-:W-:Y:S01]  /*11020*/  IMAD.MOV.U32 R144, RZ, RZ, R158 ;  /* 0x000000ffff907224 */ /* 0x000fe200078e009e */
[----:B----4-:R-:W-:Y:S01]  /*11030*/  HMMA.16816.F32 R176, R8, R16, R176 ;  /* 0x0000001008b0723c */ /* 0x010fe200000018b0 */
[----:B------:R-:W-:Y:S01]  /*11040*/  IMAD.MOV.U32 R158, RZ, RZ, R157 ;  /* 0x000000ffff9e7224 */ /* 0x000fe200078e009d */
[----:B------:R-:W-:Y:S01]  /*11050*/  MOV R157, R156 ;  /* 0x0000009c009d7202 */ /* 0x000fe20000000f00 */
[----:B------:R-:W-:-:S02]  /*11060*/  IMAD.MOV.U32 R156, RZ, RZ, R155 ;  /* 0x000000ffff9c7224 */ /* 0x000fc400078e009b */
[----:B------:R-:W-:Y:S02]  /*11070*/  IMAD.MOV.U32 R155, RZ, RZ, R235 ;  /* 0x000000ffff9b7224 */ /* 0x000fe400078e00eb */
[----:B------:R3:W5:Y:S01]  /*11080*/  LDL.LU R235, [R1+0x1c] ;  /* 0x00001c0001eb7983 */ /* 0x0007620000300800 */
[----:B-1----:R-:W-:Y:S02]  /*11090*/  FFMA.FTZ R3, R109, c[0x0][0x2d0], -R0 ;  /* 0x0000b4006d037a23 */ /* 0x002fe40000010800 */
[----:B------:R-:W-:Y:S01]  /*110a0*/  IMAD.MOV.U32 R109, RZ, RZ, R110 ;  /* 0x000000ffff6d7224 */ /* 0x000fe200078e006e */
[----:B------:R-:W-:Y:S01]  /*110b0*/  MOV R110, R111 ;  /* 0x0000006f006e7202 */ /* 0x000fe20000000f00 */
[----:B------:R1:W4:Y:S01]  /*110c0*/  MUFU.EX2 R31, R3 ;  /* 0x00000003001f7308 */ /* 0x0003220000000800 */
[----:B------:R-:W-:Y:S02]  /*110d0*/  IMAD.MOV.U32 R111, RZ, RZ, R159 ;  /* 0x000000ffff6f7224 */ /* 0x000fe400078e009f */
[----:B------:R-:W-:-:S02]  /*110e0*/  IMAD.MOV.U32 R159, RZ, RZ, R145 ;  /* 0x000000ffff9f7224 */ /* 0x000fc400078e0091 */
[----:B------:R-:W-:Y:S01]  /*110f0*/  IMAD.MOV.U32 R145, RZ, RZ, R146 ;  /* 0x000000ffff917224 */ /* 0x000fe200078e0092 */
[C---:B------:R-:W-:Y:S01]  /*11100*/  HMMA.16816.F32 R180, R8.reuse, R18, R80 ;  /* 0x0000001208b4723c */ /* 0x040fe20000001850 */
[----:B------:R-:W-:Y:S01]  /*11110*/  MOV R146, R144 ;  /* 0x0000009000927202 */ /* 0x000fe20000000f00 */
[----:B------:R-:W-:Y:S02]  /*11120*/  IMAD.MOV.U32 R144, RZ, RZ, R158 ;  /* 0x000000ffff907224 */ /* 0x000fe400078e009e */
[----:B------:R-:W-:Y:S02]  /*11130*/  IMAD.MOV.U32 R158, RZ, RZ, R157 ;  /* 0x000000ffff9e7224 */ /* 0x000fe400078e009d */
[----:B------:R-:W-:Y:S01]  /*11140*/  IMAD.MOV.U32 R157, RZ, RZ, R155 ;  /* 0x000000ffff9d7224 */ /* 0x000fe200078e009b */
[----:B------:R-:W-:Y:S01]  /*11150*/  MOV R155, R234 ;  /* 0x000000ea009b7202 */ /* 0x000fe20000000f00 */
[----:B------:R-:W-:Y:S01]  /*11160*/  HMMA.16816.F32 R76, R8, R12, R76 ;  /* 0x0000000c084c723c */ /* 0x000fe2000000184c */
[----:B------:R3:W5:Y:S01]  /*11170*/  LDL.LU R234, [R1+0x18] ;  /* 0x0000180001ea7983 */ /* 0x0007620000300800 */
[----:B-1----:R-:W-:-:S02]  /*11180*/  FFMA.FTZ R3, R109, c[0x0][0x2d0], -R6 ;  /* 0x0000b4006d037a23 */ /* 0x002fc40000010806 */
[----:B------:R-:W-:Y:S02]  /*11190*/  IMAD.MOV.U32 R109, RZ, RZ, R110 ;  /* 0x000000ffff6d7224 */ /* 0x000fe400078e006e */
[----:B------:R-:W-:Y:S01]  /*111a0*/  IMAD.MOV.U32 R110, RZ, RZ, R111 ;  /* 0x000000ffff6e7224 */ /* 0x000fe200078e006f */
[----:B------:R1:W-:Y:S01]  /*111b0*/  MUFU.EX2 R29, R3 ;  /* 0x00000003001d7308 */ /* 0x0003e20000000800 */
[----:B------:R-:W-:Y:S01]  /*111c0*/  IMAD.MOV.U32 R111, RZ, RZ, R159 ;  /* 0x000000ffff6f7224 */ /* 0x000fe200078e009f */
[----:B------:R-:W-:Y:S01]  /*111d0*/  MOV R159, R145 ;  /* 0x00000091009f7202 */ /* 0x000fe20000000f00 */
[----:B------:R-:W-:Y:S01]  /*111e0*/  HMMA.16816.F32 R68, R8, R14, R68 ;  /* 0x0000000e0844723c */ /* 0x000fe20000001844 */
[----:B------:R-:W-:Y:S02]  /*111f0*/  IMAD.MOV.U32 R145, RZ, RZ, R146 ;  /* 0x000000ffff917224 */ /* 0x000fe400078e0092 */
[----:B------:R-:W-:Y:S02]  /*11200*/  IMAD.MOV.U32 R146, RZ, RZ, R144 ;  /* 0x000000ffff927224 */ /* 0x000fe400078e0090 */
[----:B------:R-:W-:Y:S01]  /*11210*/  IMAD.MOV.U32 R144, RZ, RZ, R158 ;  /* 0x000000ffff907224 */ /* 0x000fe200078e009e */
[----:B------:R-:W-:Y:S01]  /*11220*/  MOV R158, R155 ;  /* 0x0000009b009e7202 */ /* 0x000fe20000000f00 */
[----:B------:R-:W-:-:S02]  /*11230*/  IMAD.MOV.U32 R155, RZ, RZ, R154 ;  /* 0x000000ffff9b7224 */ /* 0x000fc400078e009a */
[----:B-1----:R-:W-:Y:S02]  /*11240*/  FFMA.FTZ R3, R109, c[0x0][0x2d0], -R6 ;  /* 0x0000b4006d037a23 */ /* 0x002fe40000010806 */
[----:B------:R-:W-:Y:S02]  /*11250*/  IMAD.MOV.U32 R109, RZ, RZ, R110 ;  /* 0x000000ffff6d7224 */ /* 0x000fe400078e006e */
[----:B------:R-:W-:Y:S01]  /*11260*/  IMAD.MOV.U32 R110, RZ, RZ, R111 ;  /* 0x000000ffff6e7224 */ /* 0x000fe200078e006f */
[----:B------:R1:W1:Y:S01]  /*11270*/  MUFU.EX2 R30, R3 ;  /* 0x00000003001e7308 */ /* 0x0002620000000800 */
[----:B------:R-:W-:Y:S01]  /*11280*/  F2FP.PACK_AB R8, R73, R74 ;  /* 0x0000004a4908723e */ /* 0x000fe200000000ff */
[----:B------:R-:W-:Y:S01]  /*11290*/  IMAD.MOV.U32 R111, RZ, RZ, R159 ;  /* 0x000000ffff6f7224 */ /* 0x000fe200078e009f */
[----:B--2---:R-:W-:Y:S01]  /*112a0*/  F2FP.PACK_AB R9, R57, R58 ;  /* 0x0000003a3909723e */ /* 0x004fe200000000ff */
[----:B------:R-:W-:Y:S01]  /*112b0*/  IMAD.MOV.U32 R154, RZ, RZ, R152 ;  /* 0x000000ffff9a7224 */ /* 0x000fe200078e0098 */
[----:B------:R-:W-:Y:S01]  /*112c0*/  F2FP.PACK_AB R10, R59, R72 ;  /* 0x000000483b0a723e */ /* 0x000fe200000000ff */
[----:B------:R-:W-:Y:S01]  /*112d0*/  IMAD.MOV.U32 R152, RZ, RZ, R4 ;  /* 0x000000ffff987224 */ /* 0x000fe200078e0004 */
[----:B----4-:R-:W-:Y:S01]  /*112e0*/  F2FP.PACK_AB R11, R31, R56 ;  /* 0x000000381f0b723e */ /* 0x010fe200000000ff */
[----:B-1----:R-:W-:Y:S01]  /*112f0*/  FFMA.FTZ R3, R109, c[0x0][0x2d0], -R6 ;  /* 0x0000b4006d037a23 */ /* 0x002fe20000010806 */
[----:B------:R-:W-:Y:S01]  /*11300*/  MOV R159, R145 ;  /* 0x00000091009f7202 */ /* 0x000fe20000000f00 */
[----:B------:R-:W-:Y:S01]  /*11310*/  IMAD.MOV.U32 R109, RZ, RZ, R110 ;  /* 0x000000ffff6d7224 */ /* 0x000fe200078e006e */
[----:B------:R-:W-:Y:S01]  /*11320*/  MOV R4, R233 ;  /* 0x000000e900047202 */ /* 0x000fe20000000f00 */
[----:B------:R1:W-:Y:S01]  /*11330*/  MUFU.EX2 R28, R3 ;  /* 0x00000003001c7308 */ /* 0x0003e20000000800 */
[----:B------:R-:W-:Y:S01]  /*11340*/  IMAD.MOV.U32 R110, RZ, RZ, R111 ;  /* 0x000000ffff6e7224 */ /* 0x000fe200078e006f */
[----:B------:R-:W-:Y:S01]  /*11350*/  HMMA.16816.F32 R64, R8, R24, R64 ;  /* 0x000000180840723c */ /* 0x000fe20000001840 */
[----:B------:R-:W-:Y:S01]  /*11360*/  IMAD.MOV.U32 R145, RZ, RZ, R146 ;  /* 0x000000ffff917224 */ /* 0x000fe200078e0092 */
[----:B------:R3:W5:Y:S01]  /*11370*/  LDL.LU R233, [R1+0x14] ;  /* 0x0000140001e97983 */ /* 0x0007620000300800 */
[----:B------:R-:W-:-:S02]  /*11380*/  IMAD.MOV.U32 R146, RZ, RZ, R144 ;  /* 0x000000ffff927224 */ /* 0x000fc400078e0090 */
[----:B-1----:R-:W-:Y:S01]  /*11390*/  FFMA.FTZ R3, R109, c[0x0][0x2d0], -R6 ;  /* 0x0000b4006d037a23 */ /* 0x002fe20000010806 */
[----:B------:R-:W-:Y:S01]  /*113a0*/  MOV R111, R159 ;  /* 0x0000009f006f7202 */ /* 0x000fe20000000f00 */
[----:B------:R-:W-:Y:S01]  /*113b0*/  IMAD.MOV.U32 R144, RZ, RZ, R158 ;  /* 0x000000ffff907224 */ /* 0x000fe200078e009e */
[----:B------:R-:W-:Y:S01]  /*113c0*/  MOV R158, R155 ;  /* 0x0000009b009e7202 */ /* 0x000fe20000000f00 */
[----:B------:R1:W2:Y:S01]  /*113d0*/  MUFU.EX2 R25, R3 ;  /* 0x0000000300197308 */ /* 0x0002a20000000800 */
[----:B------:R-:W-:Y:S01]  /*113e0*/  IMAD.MOV.U32 R155, RZ, RZ, R154 ;  /* 0x000000ffff9b7224 */ /* 0x000fe200078e009a */
[----:B------:R-:W-:Y:S01]  /*113f0*/  HMMA.16816.F32 R48, R8, R22, R48 ;  /* 0x000000160830723c */ /* 0x000fe20000001830 */
[----:B------:R-:W-:Y:S02]  /*11400*/  IMAD.MOV.U32 R159, RZ, RZ, R145 ;  /* 0x000000ffff9f7224 */ /* 0x000fe400078e0091 */
[----:B------:R-:W-:Y:S02]  /*11410*/  IMAD.MOV.U32 R154, RZ, RZ, R152 ;  /* 0x000000ffff9a7224 */ /* 0x000fe400078e0098 */
[----:B------:R-:W-:-:S02]  /*11420*/  IMAD.MOV.U32 R145, RZ, RZ, R146 ;  /* 0x000000ffff917224 */ /* 0x000fc400078e0092 */
[----:B------:R-:W-:Y:S01]  /*11430*/  IMAD.MOV.U32 R152, RZ, RZ, R153 ;  /* 0x000000ffff987224 */ /* 0x000fe200078e0099 */
[----:B------:R-:W-:Y:S01]  /*11440*/  MOV R153, R123 ;  /* 0x0000007b00997202 */ /* 0x000fe20000000f00 */
[----:B-1----:R-:W-:Y:S02]  /*11450*/  FFMA.FTZ R3, R110, c[0x0][0x2d0], -R5 ;  /* 0x0000b4006e037a23 */ /* 0x002fe40000010805 */
[----:B------:R-:W-:Y:S02]  /*11460*/  IMAD.MOV.U32 R146, RZ, RZ, R144 ;  /* 0x000000ffff927224 */ /* 0x000fe400078e0090 */
[----:B------:R1:W-:Y:S01]  /*11470*/  MUFU.EX2 R24, R3 ;  /* 0x0000000300187308 */ /* 0x0003e20000000800 */
[----:B------:R-:W-:Y:S01]  /*11480*/  MOV R144, R158 ;  /* 0x0000009e00907202 */ /* 0x000fe20000000f00 */
[----:B------:R-:W-:Y:S02]  /*11490*/  IMAD.MOV.U32 R123, RZ, RZ, R232 ;  /* 0x000000ffff7b7224 */ /* 0x000fe400078e00e8 */
[----:B------:R-:W-:Y:S01]  /*114a0*/  IMAD.MOV.U32 R158, RZ, RZ, R155 ;  /* 0x000000ffff9e7224 */ /* 0x000fe200078e009b */
[----:B------:R-:W-:Y:S01]  /*114b0*/  HMMA.16816.F32 R52, R8, R20, R52 ;  /* 0x000000140834723c */ /* 0x000fe20000001834 */
[----:B------:R-:W-:-:S02]  /*114c0*/  IMAD.MOV.U32 R155, RZ, RZ, R154 ;  /* 0x000000ffff9b7224 */ /* 0x000fc400078e009a */
[----:B------:R-:W-:-:S05]  /*114d0*/  IMAD.MOV.U32 R147, RZ, RZ, R111 ;  /* 0x000000ffff937224 */ /* 0x000fca00078e006f */
[C---:B------:R-:W-:Y:S01]  /*114e0*/  HMMA.16816.F32 R32, R8.reuse, R14, R32 ;  /* 0x0000000e0820723c */ /* 0x040fe20000001820 */
[----:B-1----:R-:W-:Y:S01]  /*114f0*/  FFMA.FTZ R3, R175, c[0x0][0x2d0], -R5 ;  /* 0x0000b400af037a23 */ /* 0x002fe20000010805 */
[----:B------:R-:W-:Y:S01]  /*11500*/  MOV R109, R145 ;  /* 0x00000091006d7202 */ /* 0x000fe20000000f00 */
[----:B------:R-:W-:Y:S01]  /*11510*/  IMAD.MOV.U32 R186, RZ, RZ, R146 ;  /* 0x000000ffffba7224 */ /* 0x000fe200078e0092 */
[----:B------:R3:W5:Y:S01]  /*11520*/  LDL.LU R232, [R1+0x10] ;  /* 0x0000100001e87983 */ /* 0x0007620000300800 */
[----:B------:R1:W-:Y:S01]  /*11530*/  MUFU.EX2 R23, R3 ;  /* 0x0000000300177308 */ /* 0x0003e20000000800 */
[----:B------:R-:W-:Y:S01]  /*11540*/  IMAD.MOV.U32 R154, RZ, RZ, R152 ;  /* 0x000000ffff9a7224 */ /* 0x000fe200078e0098 */
[----:B------:R-:W-:Y:S01]  /*11550*/  MOV R152, R153 ;  /* 0x0000009900987202 */ /* 0x000fe20000000f00 */
[----:B------:R-:W-:Y:S01]  /*11560*/  IMAD.MOV.U32 R153, RZ, RZ, R123 ;  /* 0x000000ffff997224 */ /* 0x000fe200078e007b */
[----:B------:R-:W-:Y:S01]  /*11570*/  MOV R187, R155 ;  /* 0x0000009b00bb7202 */ /* 0x000fe20000000f00 */
[----:B------:R-:W-:Y:S01]  /*11580*/  IMAD.MOV.U32 R123, RZ, RZ, R122 ;  /* 0x000000ffff7b7224 */ /* 0x000fe200078e007a */
[----:B------:R-:W-:Y:S01]  /*11590*/  HMMA.16816.F32 R60, R8, R26, R60 ;  /* 0x0000001a083c723c */ /* 0x000fe2000000183c */
[----:B------:R-:W-:-:S02]  /*115a0*/  IMAD.MOV.U32 R122, RZ, RZ, R119 ;  /* 0x000000ffff7a7224 */ /* 0x000fc400078e0077 */
[----:B-1----:R-:W-:Y:S01]  /*115b0*/  FFMA.FTZ R3, R173, c[0x0][0x2d0], -R5 ;  /* 0x0000b400ad037a23 */ /* 0x002fe20000010805 */
[----:B------:R-:W-:-:S04]  /*115c0*/  MOV R184, R153 ;  /* 0x0000009900b87202 */ /* 0x000fc80000000f00 */
[----:B------:R-:W-:Y:S01]  /*115d0*/  HMMA.16816.F32 R36, R8, R16, R36 ;  /* 0x000000100824723c */ /* 0x000fe20000001824 */
[----:B------:R-:W-:Y:S01]  /*115e0*/  MOV R119, R139 ;  /* 0x0000008b00777202 */ /* 0x000fe20000000f00 */
[----:B------:R1:W-:Y:S01]  /*115f0*/  MUFU.EX2 R22, R3 ;  /* 0x0000000300167308 */ /* 0x0003e20000000800 */
[----:B------:R-:W-:-:S05]  /*11600*/  IMAD.MOV.U32 R108, RZ, RZ, R159 ;  /* 0x000000ffff6c7224 */ /* 0x000fca00078e009f */
[----:B------:R-:W-:Y:S01]  /*11610*/  HMMA.16816.F32 R40, R8, R18, R40 ;  /* 0x000000120828723c */ /* 0x000fe20000001828 */
[----:B------:R-:W-:Y:S01]  /*11620*/  IMAD.MOV.U32 R201, RZ, RZ, R184 ;  /* 0x000000ffffc97224 */ /* 0x000fe200078e00b8 */
[----:B------:R-:W-:-:S06]  /*11630*/  MOV R111, R119 ;  /* 0x00000077006f7202 */ /* 0x000fcc0000000f00 */
[----:B------:R-:W-:Y:S01]  /*11640*/  HMMA.16816.F32 R44, R8, R12, R44 ;  /* 0x0000000c082c723c */ /* 0x000fe2000000182c */
[----:B------:R-:W-:Y:S02]  /*11650*/  IMAD.MOV.U32 R185, RZ, RZ, R154 ;  /* 0x000000ffffb97224 */ /* 0x000fe400078e009a */
[----:B------:R-:W-:Y:S01]  /*11660*/  FFMA.FTZ R4, R4, c[0x0][0x2d0], -R7 ;  /* 0x0000b40004047a23 */ /* 0x000fe20000010807 */
[----:B------:R-:W-:Y:S01]  /*11670*/  MOV R146, R116 ;  /* 0x0000007400927202 */ /* 0x000fe20000000f00 */
[----:B-1----:R-:W-:Y:S01]  /*11680*/  FFMA.FTZ R3, R172, c[0x0][0x2d0], -R5 ;  /* 0x0000b400ac037a23 */ /* 0x002fe20000010805 */
[----:B------:R-:W-:Y:S03]  /*11690*/  LDSM.16.MT88.4 R16, [R230+0x3100] ;  /* 0x00310000e610783b */ /* 0x000fe60000004200 */
[----:B------:R1:W4:Y:S01]  /*116a0*/  MUFU.EX2 R21, R3 ;  /* 0x0000000300157308 */ /* 0x0003220000000800 */
[----:B------:R-:W-:Y:S01]  /*116b0*/  IMAD.MOV.U32 R145, RZ, RZ, R158 ;  /* 0x000000ffff917224 */ /* 0x000fe200078e009e */
[----:B------:R3:W5:Y:S01]  /*116c0*/  LDL.LU R139, [R1+0xc] ;  /* 0x00000c00018b7983 */ /* 0x0007620000300800 */
[----:B------:R-:W-:Y:S01]  /*116d0*/  IMAD.MOV.U32 R159, RZ, RZ, R122 ;  /* 0x000000ffff9f7224 */ /* 0x000fe200078e007a */
[----:B------:R-:W-:Y:S01]  /*116e0*/  F2FP.PACK_AB R184, R30, R29 ;  /* 0x0000001d1eb8723e */ /* 0x000fe200000000ff */
[----:B------:R-:W-:-:S02]  /*116f0*/  IMAD.MOV.U32 R158, RZ, RZ, R123 ;  /* 0x000000ffff9e7224 */ /* 0x000fc400078e007b */
[----:B------:R-:W-:Y:S01]  /*11700*/  IMAD.MOV.U32 R110, RZ, RZ, R152 ;  /* 0x000000ffff6e7224 */ /* 0x000fe200078e0098 */
[----:B------:R4:W-:Y:S01]  /*11710*/  MUFU.EX2 R14, R4 ;  /* 0x00000004000e7308 */ /* 0x0009e20000000800 */
[----:B------:R-:W-:Y:S01]  /*11720*/  FADD.FTZ R8, R158, R144 ;  /* 0x000000909e087221 */ /* 0x000fe20000010000 */
[----:B------:R-:W3:Y:S01]  /*11730*/  LDSM.16.MT88.4 R152, [R228+0x3100] ;  /* 0x00310000e498783b */ /* 0x000ee20000004200 */
[----:B------:R-:W-:Y:S02]  /*11740*/  IMAD.MOV.U32 R123, RZ, RZ, R117 ;  /* 0x000000ffff7b7224 */ /* 0x000fe400078e0075 */
[----:B------:R-:W-:Y:S02]  /*11750*/  IMAD.MOV.U32 R122, RZ, RZ, R118 ;  /* 0x000000ffff7a7224 */ /* 0x000fe400078e0076 */
[----:B------:R-:W3:Y:S01]  /*11760*/  LDSM.16.MT88.4 R116, [R229+0x3100] ;  /* 0x00310000e574783b */ /* 0x000ee20000004200 */
[----:B-1----:R-:W-:Y:S01]  /*11770*/  FFMA.FTZ R3, R186, c[0x0][0x2d0], -R7 ;  /* 0x0000b400ba037a23 */ /* 0x002fe20000010807 */
[----:B--2---:R-:W-:-:S03]  /*11780*/  F2FP.PACK_AB R186, R25, R28 ;  /* 0x0000001c19ba723e */ /* 0x004fc600000000ff */
[----:B------:R1:W-:Y:S01]  /*11790*/  MUFU.EX2 R20, R3 ;  /* 0x0000000300147308 */ /* 0x0003e20000000800 */
[----:B----4-:R-:W-:Y:S01]  /*117a0*/  FADD.FTZ R4, R159, R111 ;  /* 0x0000006f9f047221 */ /* 0x010fe20000010000 */
[----:B------:R-:W-:Y:S01]  /*117b0*/  MOV R111, R128 ;  /* 0x00000080006f7202 */ /* 0x000fe20000000f00 */
[--C-:B-1----:R-:W-:Y:S01]  /*117c0*/  FFMA.FTZ R3, R187, c[0x0][0x2d0], -R7.reuse ;  /* 0x0000b400bb037a23 */ /* 0x102fe20000010807 */
[----:B------:R-:W-:Y:S01]  /*117d0*/  F2FP.PACK_AB R187, R21, R22 ;  /* 0x0000001615bb723e */ /* 0x000fe200000000ff */
[----:B------:R-:W-:Y:S01]  /*117e0*/  FFMA.FTZ R7, R185, c[0x0][0x2d0], -R7 ;  /* 0x0000b400b9077a23 */ /* 0x000fe20000010807 */
[----:B------:R-:W-:Y:S02]  /*117f0*/  F2FP.PACK_AB R185, R23, R24 ;  /* 0x0000001817b9723e */ /* 0x000fe400000000ff */
[----:B------:R1:W2:Y:S05]  /*11800*/  MUFU.EX2 R15, R3 ;  /* 0x00000003000f7308 */ /* 0x0002aa0000000800 */
[C---:B------:R-:W-:Y:S03]  /*11810*/  HMMA.16816.F32 R160, R184.reuse, R168, R160 ;  /* 0x000000a8b8a0723c */ /* 0x040fe600000018a0 */
[----:B------:R4:W-:Y:S05]  /*11820*/  MUFU.EX2 R13, R7 ;  /* 0x00000007000d7308 */ /* 0x0009ea0000000800 */
[----:B---3--:R-:W-:Y:S01]  /*11830*/  HMMA.16816.F32 R140, R184, R152, R140 ;  /* 0x00000098b88c723c */ /* 0x008fe2000000188c */
[----:B-1----:R-:W-:Y:S01]  /*11840*/  FFMA.FTZ R3, R201, c[0x0][0x2d0], -R0 ;  /* 0x0000b400c9037a23 */ /* 0x002fe20000010800 */
[----:B--2---:R-:W-:Y:S01]  /*11850*/  F2FP.PACK_AB R128, R15, R20 ;  /* 0x000000140f80723e */ /* 0x004fe200000000ff */
[----:B------:R-:W-:-:S02]  /*11860*/  IMAD.MOV.U32 R201, RZ, RZ, R110 ;  /* 0x000000ffffc97224 */ /* 0x000fc400078e006e */
[----:B------:R1:W-:Y:S01]  /*11870*/  MUFU.EX2 R10, R3 ;  /* 0x00000003000a7308 */ /* 0x0003e20000000800 */
[----:B------:R-:W-:Y:S02]  /*11880*/  IMAD.MOV.U32 R110, RZ, RZ, R129 ;  /* 0x000000ffff6e7224 */ /* 0x000fe400078e0081 */
[----:B------:R-:W-:Y:S01]  /*11890*/  HMMA.16816.F32 R148, R184, R154, R148 ;  /* 0x0000009ab894723c */ /* 0x000fe20000001894 */
[----:B----4-:R-:W-:Y:S02]  /*118a0*/  FADD.FTZ R7, R157, R4 ;  /* 0x000000049d077221 */ /* 0x010fe40000010000 */
[----:B------:R-:W-:-:S05]  /*118b0*/  FADD.FTZ R4, R208, R8 ;  /* 0x00000008d0047221 */ /* 0x000fca0000010000 */
        /* <DEDUP_REMOVED lines=9> */
[----:B------:R1:W-:Y:S01]  /*11950*/  MUFU.EX2 R11, R3 ;  /* 0x00000003000b7308 */ /* 0x0003e20000000800 */
[----:B------:R-:W-:Y:S02]  /*11960*/  IMAD.MOV.U32 R108, RZ, RZ, R131 ;  /* 0x000000ffff6c7224 */ /* 0x000fe400078e0083 */
[----:B------:R-:W-:Y:S01]  /*11970*/  HMMA.16816.F32 R184, R184, R18, R68 ;  /* 0x00000012b8b8723c */ /* 0x000fe20000001844 */
[----:B------:R-:W-:Y:S01]  /*11980*/  IMAD.MOV.U32 R109, RZ, RZ, R130 ;  /* 0x000000ffff6d7224 */ /* 0x000fe200078e0082 */
[----:B------:R-:W-:-:S03]  /*11990*/  F2FP.PACK_AB R130, R13, R14 ;  /* 0x0000000e0d82723e */ /* 0x000fc600000000ff */
[----:B------:R2:W3:Y:S01]  /*119a0*/  MUFU.EX2 R12, R0 ;  /* 0x00000000000c7308 */ /* 0x0004e20000000800 */
        /* <DEDUP_REMOVED lines=101> */
[----:B------:R1:W-:Y:S01]  /*12000*/  STL [R1+0x4], R0 ;  /* 0x0000040001007387 */ /* 0x0003e20000100800 */
[----:B------:R-:W-:Y:S02]  /*12010*/  FADD.FTZ R251, R72, R251 ;  /* 0x000000fb48fb7221 */ /* 0x000fe40000010000 */
[----:B------:R-:W-:Y:S01]  /*12020*/  FADD.FTZ R252, R56, R252 ;  /* 0x000000fc38fc7221 */ /* 0x000fe20000010000 */
[----:B------:R1:W-:Y:S01]  /*12030*/  STL [R1], R4 ;  /* 0x0000000401007387 */ /* 0x0003e20000100800 */
        /* <DEDUP_REMOVED lines=10> */
[----:B------:R-:W-:Y:S05]  /*120e0*/  @!P6 BRA `(.L_x_931) ;  /* 0x000043100000e947 */ /* 0x000fea0003800000 */
[----:B------:R-:W-:Y:S01]  /*120f0*/  IMAD.MOV.U32 R3, RZ, RZ, R136 ;  /* 0x000000ffff037224 */ /* 0x000fe200078e0088 */
[----:B------:R-:W-:Y:S01]  /*12100*/  MOV R138, R2 ;  /* 0x00000002008a7202 */ /* 0x000fe20000000f00 */
[----:B-1----:R-:W-:Y:S01]  /*12110*/  IMAD.MOV.U32 R0, RZ, RZ, R137 ;  /* 0x000000ffff007224 */ /* 0x002fe200078e0089 */
[----:B------:R-:W-:Y:S01]  /*12120*/  MOV R133, R135 ;  /* 0x0000008700857202 */ /* 0x000fe20000000f00 */
[----:B------:R-:W-:Y:S01]  /*12130*/  ULDC UR6, c[0x0][0x210] ;  /* 0x0000840000067ab9 */ /* 0x000fe20000000800 */
[----:B------:R-:W-:Y:S01]  /*12140*/  IADD3 R247, R248, 0x100, RZ ;  /* 0x00000100f8f77810 */ /* 0x000fe20007ffe0ff */
[----:B------:R-:W-:Y:S02]  /*12150*/  ULDC UR4, c[0x0][0x1e8] ;  /* 0x00007a0000047ab9 */ /* 0x000fe40000000800 */
[----:B------:R-:W-:Y:S02]  /*12160*/  UIADD3 UR12, UR12, -0x2, URZ ;  /* 0xfffffffe0c0c7890 */ /* 0x000fe4000fffe03f */
[----:B------:R-:W-:-:S02]  /*12170*/  UIMAD UR6, UR15, UR6, URZ ;  /* 0x000000060f0672a4 */ /* 0x000fc4000f8e023f */
[----:B------:R-:W-:Y:S02]  /*12180*/  UIMAD UR4, UR15, UR4, URZ ;  /* 0x000000040f0472a4 */ /* 0x000fe4000f8e023f */
[----:B------:R-:W-:Y:S02]  /*12190*/  ULDC.64 UR22, c[0x0][0x118] ;  /* 0x0000460000167ab9 */ /* 0x000fe40000000a00 */
[----:B------:R-:W-:Y:S01]  /*121a0*/  ULDC.64 UR18, c[0x0][0x118] ;  /* 0x0000460000127ab9 */ /* 0x000fe20000000a00 */
[----:B------:R-:W-:Y:S05]  /*121b0*/  BRA `(.L_x_932) ;  /* 0x0000042000007947 */ /* 0x000fea0003800000 */
.L_x_934:
[----:B------:R-:W2:Y:S01]  /*121c0*/  LDL R136, [R1+0x8] ;  /* 0x0000080001887983 */ /* 0x000ea20000100800 */
[----:B------:R-:W-:Y:S01]  /*121d0*/  IMAD.MOV.U32 R137, RZ, RZ, c[0x0][0x2b8] ;  /* 0x0000ae00ff897624 */ /* 0x000fe200078e00ff */
[----:B------:R-:W-:Y:S01]  /*121e0*/  UIMAD UR11, UR12, 0x70, UR17 ;  /* 0x000000700c0b78a4 */ /* 0x000fe2000f8e0211 */
[----:B------:R-:W-:Y:S03]  /*121f0*/  IMAD.MOV.U32 R249, RZ, RZ, RZ ;  /* 0x000000fffff97224 */ /* 0x000fe600078e00ff */
        /* <DEDUP_REMOVED lines=36> */
[-C--:B--2---:R-:W-:Y:S03]  /*12440*/  IADD3.X R137, R137, R245.reuse, RZ, P1, !PT ;  /* 0x000000f589897210 */ /* 0x084fe60000ffe4ff */
[----:B------:R-:W2:Y:S01]  /*12450*/  SHFL.IDX PT, R196, R2, 0x3, 0x181f ;  /* 0x00781f0002c47f89 */ /* 0x000ea200000e0000 */
[-C--:B---3--:R-:W-:Y:S03]  /*12460*/  IADD3 R134, P0, R134, R246.reuse, RZ ;  /* 0x000000f686867210 */ /* 0x088fe60007f1e0ff */
[----:B------:R3:W-:Y:S02]  /*12470*/  LDGSTS.E.BYPASS.LTC128B.128 [R248+0x3900], [R136.64], !P3 ;  /* 0x0390000088f87fae */ /* 0x0007e4000d901d52 */
[--C-:B----4-:R-:W-:Y:S01]  /*12480*/  IMAD.X R135, R135, 0x1, R245.reuse, P0 ;  /* 0x0000000187877824 */ /* 0x110fe200000e06f5 */
        /* <DEDUP_REMOVED lines=21> */
.L_x_932:
[----:B------:R-:W-:Y:S04]  /*125e0*/  DEPBAR.LE SB0, 0x0 ;  /* 0x000080000000791a */ /* 0x000fe80000000000 */
[----:B------:R-:W-:Y:S01]  /*125f0*/  BAR.SYNC.DEFER_BLOCKING 0x0 ;  /* 0x0000000000007b1d */ /* 0x000fe20000010000 */
[----:B------:R-:W-:Y:S01]  /*12600*/  IMAD.WIDE.U32 R68, R250, c[0x0][0x208], RZ ;  /* 0x00008200fa447a25 */ /* 0x000fe200078e00ff */
        /* <DEDUP_REMOVED lines=202> */
.L_x_933:
        /* <DEDUP_REMOVED lines=789> */
.L_x_931:
        /* <DEDUP_REMOVED lines=119> */
.L_x_901:
        /* <DEDUP_REMOVED lines=136> */
.L_x_936:
        /* <DEDUP_REMOVED lines=196> */
.L_x_935:
        /* <DEDUP_REMOVED lines=31> */
.L_x_937:
        /* <DEDUP_REMOVED lines=43> */
.L_x_939:
[----:B------:R-:W-:Y:S05]  /*184d0*/  BSYNC B0 ;  /* 0x0000000000007941 */ /* 0x000fea0003800000 */
.L_x_938:
        /* <DEDUP_REMOVED lines=109> */
.L_x_940:
        /* <DEDUP_REMOVED lines=13> */
.L_x_1609:


//--------------------- .text._ZN7cutlass13device_kernelIN5flash19enable_sm80_to_sm89INS1_16FlashAttnFwdSm80INS1_25CollectiveMainloopFwdSm80ILi4ELi1ELb0EN4cute5tupleIJNS5_1CILi128EEENS7_ILi96EEENS7_ILi64EEEEEELi64ENS_6half_tEfNS_4arch4Sm80ELb0ELb1ELb0ELb0ELb1ELb0ELb1ELb0EEENS1_21CollectiveEpilogueFwdINS6_IJS8_SA_S9_EEENS6_IJNS7_ILi1EEESI_SI_EEESC_SE_Li128ELb0ELb1ELb0ELb0EEENS1_19SingleTileSchedulerILb0ELb0ELb1ELi128EEEEEEEEEvNT_6ParamsE --------------------------
	.section	.text._ZN7cutlass13device_kernelIN5flash19enable_sm80_to_sm89INS1_16FlashAttnFwdSm80INS1_25CollectiveMainloopFwdSm80ILi4ELi1ELb0EN4cute5tupleIJNS5_1CILi128EEENS7_ILi96EEENS7_ILi64EEEEEELi64ENS_6half_tEfNS_4arch4Sm80ELb0ELb1ELb0ELb0ELb1ELb0ELb1ELb0EEENS1_21CollectiveEpilogueFwdINS6_IJS8_SA_S9_EEENS6_IJNS7_ILi1EEESI_SI_EEESC_SE_Li128ELb0ELb1ELb0ELb0EEENS1_19SingleTileSchedulerILb0ELb0ELb1ELi128EEEEEEEEEvNT_6ParamsE,"ax",@progbits
	.sectioninfo	@"SHI_REGISTERS=255"
	.align	128
.text._ZN7cutlass13device_kernelIN5flash19enable_sm80_to_sm89INS1_16FlashAttnFwdSm80INS1_25CollectiveMainloopFwdSm80ILi4ELi1ELb0EN4cute5tupleIJNS5_1CILi128EEENS7_ILi96EEENS7_ILi64EEEEEELi64ENS_6half_tEfNS_4arch4Sm80ELb0ELb1ELb0ELb0ELb1ELb0ELb1ELb0EEENS1_21CollectiveEpilogueFwdINS6_IJS8_SA_S9_EEENS6_IJNS7_ILi1EEESI_SI_EEESC_SE_Li128ELb0ELb1ELb0ELb0EEENS1_19SingleTileSchedulerILb0ELb0ELb1ELi128EEEEEEEEEvNT_6ParamsE:
        .type           _ZN7cutlass13device_kernelIN5flash19enable_sm80_to_sm89INS1_16FlashAttnFwdSm80INS1_25CollectiveMainloopFwdSm80ILi4ELi1ELb0EN4cute5tupleIJNS5_1CILi128EEENS7_ILi96EEENS7_ILi64EEEEEELi64ENS_6half_tEfNS_4arch4Sm80ELb0ELb1ELb0ELb0ELb1ELb0ELb1ELb0EEENS1_21CollectiveEpilogueFwdINS6_IJS8_SA_S9_EEENS6_IJNS7_ILi1EEESI_SI_EEESC_SE_Li128ELb0ELb1ELb0ELb0EEENS1_19SingleTileSchedulerILb0ELb0ELb1ELi128EEEEEEEEEvNT_6ParamsE,@function
        .size           _ZN7cutlass13device_kernelIN5flash19enable_sm80_to_sm89INS1_16FlashAttnFwdSm80INS1_25CollectiveMainloopFwdSm80ILi4ELi1ELb0EN4cute5tupleIJNS5_1CILi128EEENS7_ILi96EEENS7_ILi64EEEEEELi64ENS_6half_tEfNS_4arch4Sm80ELb0ELb1ELb0ELb0ELb1ELb0ELb1ELb0EEENS1_21CollectiveEpilogueFwdINS6_IJS8_SA_S9_EEENS6_IJNS7_ILi1EEESI_SI_EEESC_SE_Li128ELb0ELb1ELb0ELb0EEENS1_19SingleTileSchedulerILb0ELb0ELb1ELi128EEEEEEEEEvNT_6ParamsE,(.L_x_1610 - _ZN7cutlass13device_kernelIN5flash19enable_sm80_to_sm89INS1_16FlashAttnFwdSm80INS1_25CollectiveMainloopFwdSm80ILi4ELi1ELb0EN4cute5tupleIJNS5_1CILi128EEENS7_ILi96EEENS7_ILi64EEEEEELi64ENS_6half_tEfNS_4arch4Sm80ELb0ELb1ELb0ELb0ELb1ELb0ELb1ELb0EEENS1_21CollectiveEpilogueFwdINS6_IJS8_SA_S9_EEENS6_IJNS7_ILi1EEESI_SI_EEESC_SE_Li128ELb0ELb1ELb0ELb0EEENS1_19SingleTileSchedulerILb0ELb0ELb1ELi128EEEEEEEEEvNT_6ParamsE)
        .other          _ZN7cutlass13device_kernelIN5flash19enable_sm80_to_sm89INS1_16FlashAttnFwdSm80INS1_25CollectiveMainloopFwdSm80ILi4ELi1ELb0EN4cute5tupleIJNS5_1CILi128EEENS7_ILi96EEENS7_ILi64EEEEEELi64ENS_6half_tEfNS_4arch4Sm80ELb0ELb1ELb0ELb0ELb1ELb0ELb1ELb0EEENS1_21CollectiveEpilogueFwdINS6_IJS8_SA_S9_EEENS6_IJNS7_ILi1EEESI_SI_EEESC_SE_Li128ELb0ELb1ELb0ELb0EEENS1_19SingleTileSchedulerILb0ELb0ELb1ELi128EEEEEEEEEvNT_6ParamsE,@"STO_CUDA_ENTRY STV_DEFAULT"
_ZN7cutlass13device_kernelIN5flash19enable_sm80_to_sm89INS1_16FlashAttnFwdSm80INS1_25CollectiveMainloopFwdSm80ILi4ELi1ELb0EN4cute5tupleIJNS5_1CILi128EEENS7_ILi96EEENS7_ILi64EEEEEELi64ENS_6half_tEfNS_4arch4Sm80ELb0ELb1ELb0ELb0ELb1ELb0ELb1ELb0EEENS1_21CollectiveEpilogueFwdINS6_IJS8_SA_S9_EEENS6_IJNS7_ILi1EEESI_SI_EEESC_SE_Li128ELb0ELb1ELb0ELb0EEENS1_19SingleTileSchedulerILb0ELb0ELb1ELi128EEEEEEEEEvNT_6ParamsE:
[----:B------:R-:W-:-:S03]  /*0000*/  MOV R1, c[0x0][0x28] ;  /* 0x00000a0000017a02 */ /* 0x000fc60000000f00 */
[----:B------:R-:W1:Y:S01]  /*0010*/  S2UR UR16, SR_CTAID.Z ;  /* 0x00000000001079c3 */ /* 0x000e620000002700 */
[----:B------:R-:W-:Y:S02]  /*0020*/  IADD3 R1, R1, -0x8, RZ ;  /* 0xfffffff801017810 */ /* 0x000fe40007ffe0ff */
[----:B-1----:R-:W-:-:S13]  /*0030*/  ISETP.LE.AND P0, PT, RZ, UR16, PT ;  /* 0x00000010ff007c0c */ /* 0x002fda000bf03270 */
[----:B------:R-:W-:Y:S05]  /*0040*/  @!P0 EXIT ;  /* 0x000000000000894d */ /* 0x000fea0003800000 */
[----:B------:R-:W1:Y:S01]  /*0050*/  S2UR UR14, SR_CTAID.X ;  /* 0x00000000000e79c3 */ /* 0x000e620000002500 */
[----:B------:R-:W-:Y:S01]  /*0060*/  ULDC.64 UR4, c[0x0][0x370] ;  /* 0x0000dc0000047ab9 */ /* 0x000fe20000000a00 */
[----:B------:R-:W-:Y:S01]  /*0070*/  IMAD.MOV.U32 R233, RZ, RZ, RZ ;  /* 0x000000ffffe97224 */ /* 0x000fe200078e00ff */
[----:B------:R-:W-:Y:S02]  /*0080*/  UISETP.NE.U32.AND UP0, UPT, URZ, UR4, UPT ;  /* 0x000000043f00728c */ /* 0x000fe4000bf05070 */
[----:B------:R-:W-:Y:S02]  /*0090*/  ULDC.64 UR6, c[0x0][0x370] ;  /* 0x0000dc0000067ab9 */ /* 0x000fe40000000a00 */
[----:B------:R-:W-:Y:S02]  /*00a0*/  UISETP.NE.AND.EX UP0, UPT, URZ, UR5, UPT, UP0 ;  /* 0x000000053f00728c */ /* 0x000fe4000bf05300 */
[----:B------:R-:W-:Y:S02]  /*00b0*/  ULDC UR12, c[0x0][0x2c4] ;  /* 0x0000b100000c7ab9 */ /* 0x000fe40000000800 */
[----:B------:R-:W-:-:S02]  /*00c0*/  UISETP.NE.AND UP2, UPT, UR12, 0x1, UPT ;  /* 0x000000010c00788c */ /* 0x000fc4000bf45270 */
[----:B------:R-:W-:Y:S01]  /*00d0*/  PLOP3.LUT P0, PT, PT, PT, UP0, 0x80, 0x0 ;  /* 0x000000000000781c */ /* 0x000fe20003f0f008 */
[----:B------:R-:W-:-:S04]  /*00e0*/  ULDC.64 UR52, c[0x0][0x118] ;  /* 0x0000460000347ab9 */ /* 0x000fc80000000a00 */
[----:B------:R-:W-:Y:S02]  /*00f0*/  @UP0 UMOV UR4, 0x4 ;  /* 0x0000000400040882 */ /* 0x000fe40000000000 */
[----:B------:R-:W-:Y:S02]  /*0100*/  @UP0 UIMAD.WIDE UR4, UR16, UR4, UR6 ;  /* 0x00000004100402a5 */ /* 0x000fe4000f8e0206 */
[----:B-1----:R-:W-:-:S04]  /*0110*/  USHF.L.U32 UR14, UR14, 0x7, URZ ;  /* 0x000000070e0e7899 */ /* 0x002fc8000800063f */
[----:B------:R-:W-:Y:S01]  /*0120*/  MOV R2, UR4 ;  /* 0x0000000400027c02 */ /* 0x000fe20008000f00 */
[----:B------:R-:W-:Y:S01]  /*0130*/  IMAD.U32 R3, RZ, RZ, UR5 ;  /* 0x00000005ff037e24 */ /* 0x000fe2000f8e00ff */
[----:B------:R-:W-:Y:S02]  /*0140*/  @UP2 UIADD3 UR8, UR14, 0x7f, URZ ;  /* 0x0000007f0e082890 */ /* 0x000fe4000fffe03f */
[----:B------:R-:W-:Y:S02]  /*0150*/  ULDC.64 UR4, c[0x0][0x2c8] ;  /* 0x0000b20000047ab9 */ /* 0x000fe40000000a00 */
[----:B------:R-:W-:Y:S01]  /*0160*/  UIMAD.WIDE.U32 UR8, UR8, UR4, URZ ;  /* 0x00000004080872a5 */ /* 0x000fe2000f8e003f */
[----:B------:R-:W1:Y:S01]  /*0170*/  S2UR UR11, SR_CTAID.Y ;  /* 0x00000000000b79c3 */ /* 0x000e620000002600 */
[----:B------:R-:W-:Y:S01]  /*0180*/  UIADD3 UR6, UR14, 0x7f, URZ ;  /* 0x0000007f0e067890 */ /* 0x000fe2000fffe03f */
[----:B------:R-:W2:Y:S04]  /*0190*/  S2R R7, SR_TID.X ;  /* 0x0000000000077919 */ /* 0x000ea80000002100 */
[----:B------:R-:W-:Y:S01]  /*01a0*/  @UP2 UMOV UR7, UR9 ;  /* 0x0000000900072c82 */ /* 0x000fe20008000000 */
[----:B------:R3:W5:Y:S01]  /*01b0*/  @P0 LDG.E R233, [R2.64] ;  /* 0x0000003402e90981 */ /* 0x000762000c1e1900 */
[----:B------:R-:W-:-:S02]  /*01c0*/  @UP2 USHF.R.U32.HI UR6, URZ, UR5, UR7 ;  /* 0x000000053f062299 */ /* 0x000fc40008011607 */
[----:B------:R-:W-:Y:S02]  /*01d0*/  UMOV UR8, 0x1 ;  /* 0x0000000100087882 */ /* 0x000fe40000000000 */
[----:B------:R-:W-:Y:S02]  /*01e0*/  ULDC.64 UR4, c[0x0][0x328] ;  /* 0x0000ca0000047ab9 */ /* 0x000fe40000000a00 */
[----:B------:R-:W-:Y:S02]  /*01f0*/  UISETP.LE.AND UP0, UPT, UR8, UR5, UPT ;  /* 0x000000050800728c */ /* 0x000fe4000bf03270 */
[----:B------:R-:W-:Y:S02]  /*0200*/  ULDC UR7, c[0x0][0x2ac] ;  /* 0x0000ab0000077ab9 */ /* 0x000fe40000000800 */
[----:B------:R-:W-:Y:S02]  /*0210*/  ULDC UR10, c[0x0][0x1d0] ;  /* 0x00007400000a7ab9 */ /* 0x000fe40000000800 */
[----:B------:R-:W-:Y:S01]  /*0220*/  UIMAD UR10, UR7, UR10, URZ ;  /* 0x0000000a070a72a4 */ /* 0x000fe2000f8e023f */
[----:B------:R-:W-:Y:S01]  /*0230*/  PLOP3.LUT P0, PT, PT, PT, UP0, 0x40, 0x0 ;  /* 0x000000000000781c */ /* 0x000fe20003f0e808 */
[----:B------:R-:W-:-:S02]  /*0240*/  ULDC UR9, c[0x0][0x168] ;  /* 0x00005a0000097ab9 */ /* 0x000fc40000000800 */
[----:B------:R-:W-:Y:S02]  /*0250*/  UIADD3 UR9, UR10, -UR9, UR8 ;  /* 0x800000090a097290 */ /* 0x000fe4000fffe008 */
[----:B-1----:R-:W-:Y:S02]  /*0260*/  USHF.R.S32.HI UR15, URZ, 0x1f, UR11 ;  /* 0x0000001f3f0f7899 */ /* 0x002fe4000801140b */
[----:B------:R-:W-:-:S04]  /*0270*/  UIADD3 UR5, UR9, UR6, URZ ;  /* 0x0000000609057290 */ /* 0x000fc8000fffe03f */
[----:B------:R-:W-:Y:S02]  /*0280*/  UIADD3 UR6, UR5, UR4, URZ ;  /* 0x0000000405067290 */ /* 0x000fe4000fffe03f */
[----:B------:R-:W-:Y:S05]  /*0290*/  @P0 BRA `(.L_x_941) ;  /* 0x0000016000000947 */ /* 0x000fea0003800000 */
[----:B--23--:R-:W-:Y:S01]  /*02a0*/  ISETP.LT.AND P0, PT, RZ, UR5, PT ;  /* 0x00000005ff007c0c */ /* 0x00cfe2000bf01270 */
        /* <DEDUP_REMOVED lines=11> */
.L_x_942:
[----:B------:R-:W-:Y:S02]  /*0360*/  ULDC UR4, c[0x0][0x32c] ;  /* 0x0000cb0000047ab9 */ /* 0x000fe40000000800 */
[----:B------:R-:W-:-:S03]  /*0370*/  UISETP.NE.AND UP1, UPT, UR8, UR4, UPT ;  /* 0x000000040800728c */ /* 0x000fc6000bf25270 */
[----:B------:R-:W-:Y:S02]  /*0380*/  ULDC.64 UR4, c[0x0][0x330] ;  /* 0x0000cc0000047ab9 */ /* 0x000fe40000000a00 */
[----:B------:R-:W-:-:S07]  /*0390*/  UIMAD.WIDE.U32 UR18, UR9, UR4, URZ ;  /* 0x00000004091272a5 */ /* 0x000fce000f8e003f */
[----:B------:R-:W-:Y:S02]  /*03a0*/  @UP1 UMOV UR13, UR19 ;  /* 0x00000013000d1c82 */ /* 0x000fe40008000000 */
[----:B------:R-:W-:Y:S02]  /*03b0*/  @UP1 USHF.R.U32.HI UR9, URZ, UR5, UR13 ;  /* 0x000000053f091299 */ /* 0x000fe4000801160d */
.L_x_943:
[----:B------:R-:W-:Y:S02]  /*03c0*/  ULDC UR4, c[0x0][0x32c] ;  /* 0x0000cb0000047ab9 */ /* 0x000fe40000000800 */
[----:B------:R-:W-:-:S04]  /*03d0*/  UIMAD UR4, UR9, UR4, UR4 ;  /* 0x00000004090472a4 */ /* 0x000fc8000f8e0204 */
[----:B------:R-:W-:-:S04]  /*03e0*/  UISETP.LT.AND UP1, UPT, UR6, UR4, UPT ;  /* 0x000000040600728c */ /* 0x000fc8000bf21270 */
[----:B------:R-:W-:Y:S02]  /*03f0*/  USEL UR6, UR6, UR4, UP1 ;  /* 0x0000000406067287 */ /* 0x000fe40008800000 */
.L_x_941:
[----:B--23--:R-:W-:Y:S01]  /*0400*/  UIADD3 UR8, UR10, 0x5f, URZ ;  /* 0x0000005f0a087890 */ /* 0x00cfe2000fffe03f */
        /* <DEDUP_REMOVED lines=35> */
.L_x_945:
[----:B------:R-:W-:Y:S02]  /*0640*/  ULDC UR4, c[0x0][0x32c] ;  /* 0x0000cb0000047ab9 */ /* 0x000fe40000000800 */
[----:B------:R-:W-:-:S03]  /*0650*/  UISETP.NE.AND UP1, UPT, UR4, 0x1, UPT ;  /* 0x000000010400788c */ /* 0x000fc6000bf25270 */
[----:B------:R-:W-:Y:S02]  /*0660*/  ULDC.64 UR4, c[0x0][0x330] ;  /* 0x0000cc0000047ab9 */ /* 0x000fe40000000a00 */
[----:B------:R-:W-:-:S07]  /*0670*/  UIMAD.WIDE.U32 UR18, UR9, UR4, URZ ;  /* 0x00000004091272a5 */ /* 0x000fce000f8e003f */
[----:B------:R-:W-:Y:S02]  /*0680*/  @UP1 UMOV UR17, UR19 ;  /* 0x0000001300111c82 */ /* 0x000fe40008000000 */
[----:B------:R-:W-:Y:S02]  /*0690*/  @UP1 USHF.R.U32.HI UR9, URZ, UR5, UR17 ;  /* 0x000000053f091299 */ /* 0x000fe40008011611 */
.L_x_946:
[----:B------:R-:W-:Y:S02]  /*06a0*/  ULDC UR4, c[0x0][0x32c] ;  /* 0x0000cb0000047ab9 */ /* 0x000fe40000000800 */
[----:B------:R-:W-:-:S04]  /*06b0*/  UIMAD UR4, UR9, UR4, URZ ;  /* 0x00000004090472a4 */ /* 0x000fc8000f8e023f */
[----:B------:R-:W-:-:S04]  /*06c0*/  UISETP.LT.AND UP1, UPT, UR8, UR4, UPT ;  /* 0x000000040800728c */ /* 0x000fc8000bf21270 */
[----:B------:R-:W-:-:S04]  /*06d0*/  USEL UR8, UR8, UR4, !UP1 ;  /* 0x0000000408087287 */ /* 0x000fc8000c800000 */
.L_x_944:
[----:B------:R-:W-:Y:S01]  /*06e0*/  UIMAD.WIDE UR4, UR8, 0x2aaaaaab, URZ ;  /* 0x2aaaaaab080478a5 */ /* 0x000fe2000f8e023f */
[----:B------:R-:W-:Y:S01]  /*06f0*/  PLOP3.LUT P4, PT, PT, PT, PT, 0x80, 0x0 ;  /* 0x000000000000781c */ /* 0x000fe20003f8f070 */
[----:B------:R-:W-:Y:S01]  /*0700*/  CS2R R10, SRZ ;  /* 0x00000000000a7805 */ /* 0x000fe2000001ff00 */
[----:B------:R-:W-:Y:S01]  /*0710*/  IMAD.MOV.U32 R126, RZ, RZ, RZ ;  /* 0x000000ffff7e7224 */ /* 0x000fe200078e00ff */
[----:B------:R-:W-:Y:S01]  /*0720*/  USHF.R.U32.HI UR4, URZ, 0x1f, UR5 ;  /* 0x0000001f3f047899 */ /* 0x000fe20008011605 */
[----:B------:R-:W-:Y:S01]  /*0730*/  IMAD.MOV.U32 R124, RZ, RZ, RZ ;  /* 0x000000ffff7c7224 */ /* 0x000fe200078e00ff */
[----:B------:R-:W-:Y:S01]  /*0740*/  CS2R R8, SRZ ;  /* 0x0000000000087805 */ /* 0x000fe2000001ff00 */
[----:B------:R-:W-:Y:S01]  /*0750*/  MOV R130, RZ ;  /* 0x000000ff00827202 */ /* 0x000fe20000000f00 */
[----:B------:R-:W-:Y:S01]  /*0760*/  ULEA.HI.SX32 UR4, UR5, UR4, 0x1c ;  /* 0x0000000405047291 */ /* 0x000fe2000f8fe23f */
[----:B------:R-:W-:Y:S01]  /*0770*/  IMAD.MOV.U32 R128, RZ, RZ, RZ ;  /* 0x000000ffff807224 */ /* 0x000fe200078e00ff */
        /* <DEDUP_REMOVED lines=32> */
[----:B------:R-:W-:Y:S01]  /*0980*/  MOV R14, RZ ;  /* 0x000000ff000e7202 */ /* 0x000fe20000000f00 */
[----:B------:R-:W-:Y:S01]  /*0990*/  CS2R R12, SRZ ;  /* 0x00000000000c7805 */ /* 0x000fe2000001ff00 */
[----:B------:R-:W-:Y:S01]  /*09a0*/  IMAD.MOV.U32 R5, RZ, RZ, RZ ;  /* 0x000000ffff057224 */ /* 0x000fe200078e00ff */
        /* <DEDUP_REMOVED lines=13> */
[----:B------:R1:W2:Y:S01]  /*0a80*/  @P2 LDG.E R15, [R2.64] ;  /* 0x00000034020f2981 */ /* 0x0002a2000c1e1900 */
        /* <DEDUP_REMOVED lines=12> */
[----:B------:R-:W-:Y:S01]  /*0b50*/  UIADD3 UR9, UR19, UR9, URZ ;  /* 0x0000000913097290 */ /* 0x000fe2000fffe03f */
[----:B------:R-:W-:Y:S01]  /*0b60*/  IMAD.U32 R9, RZ, RZ, UR19 ;  /* 0x00000013ff097e24 */ /* 0x000fe2000f8e00ff */
[----:B------:R-:W-:Y:S01]  /*0b70*/  UIMAD UR4, UR12, UR4, URZ ;  /* 0x000000040c0472a4 */ /* 0x000fe2000f8e023f */
[----:B------:R-:W-:Y:S01]  /*0b80*/  IMAD.U32 R8, RZ, RZ, UR18 ;  /* 0x00000012ff087e24 */ /* 0x000fe2000f8e00ff */
[----:B------:R-:W-:Y:S01]  /*0b90*/  ULDC UR8, c[0x0][0x2b8] ;  /* 0x0000ae0000087ab9 */ /* 0x000fe20000000800 */
[----:B-1----:R-:W-:Y:S01]  /*0ba0*/  LEA.HI R3, R169, R7, RZ, 0x3 ;  /* 0x00000007a9037211 */ /* 0x002fe200078f18ff */
[----:B------:R-:W-:Y:S01]  /*0bb0*/  IMAD.U32 R9, RZ, RZ, UR9 ;  /* 0x00000009ff097e24 */ /* 0x000fe2000f8e00ff */
[----:B------:R-:W-:Y:S02]  /*0bc0*/  UMOV UR35, 0x60 ;  /* 0x0000006000237882 */ /* 0x000fe40000000000 */
[----:B------:R-:W-:Y:S01]  /*0bd0*/  LOP3.LUT R4, R3, 0xfffffff8, RZ, 0xc0, !PT ;  /* 0xfffffff803047812 */ /* 0x000fe200078ec0ff */
[----:B------:R-:W-:Y:S01]  /*0be0*/  UISETP.NE.AND UP1, UPT, UR8, 0x1, UPT ;  /* 0x000000010800788c */ /* 0x000fe2000bf25270 */
[----:B------:R-:W-:Y:S01]  /*0bf0*/  SHF.R.S32.HI R3, RZ, 0x3, R3 ;  /* 0x00000003ff037819 */ /* 0x000fe20000011403 */
[----:B------:R-:W-:-:S02]  /*0c00*/  UIMAD UR12, UR6, UR35, -0x60 ;  /* 0xffffffa0060c74a4 */ /* 0x000fc4000f8e0223 */
[----:B------:R-:W-:Y:S01]  /*0c10*/  IMAD.IADD R4, R7, 0x1, -R4 ;  /* 0x0000000107047824 */ /* 0x000fe200078e0a04 */
[----:B------:R-:W-:Y:S01]  /*0c20*/  IADD3 R12, R3, UR14, RZ ;  /* 0x0000000e030c7c10 */ /* 0x000fe2000fffe0ff */
[----:B------:R-:W-:Y:S02]  /*0c30*/  ULDC.64 UR8, c[0x0][0x2b0] ;  /* 0x0000ac0000087ab9 */ /* 0x000fe40000000a00 */
[----:B------:R-:W-:Y:S01]  /*0c40*/  IMAD R232, R4, 0x10, R3 ;  /* 0x0000001004e87824 */ /* 0x000fe200078e0203 */
[----:B------:R-:W-:Y:S01]  /*0c50*/  ISETP.GE.AND P3, PT, R12, UR4, PT ;  /* 0x000000040c007c0c */ /* 0x000fe2000bf66270 */
[----:B------:R-:W-:-:S03]  /*0c60*/  IMAD.SHL.U32 R235, R4, 0x8, RZ ;  /* 0x0000000804eb7824 */ /* 0x000fc600078e00ff */
[----:B------:R-:W-:Y:S02]  /*0c70*/  IADD3 R0, R232, UR14, RZ ;  /* 0x0000000ee8007c10 */ /* 0x000fe4000fffe0ff */
[----:B------:R-:W-:Y:S02]  /*0c80*/  ISETP.GE.AND P5, PT, R235, c[0x0][0x198], PT ;  /* 0x00006600eb007a0c */ /* 0x000fe40003fa6270 */
[----:B------:R-:W-:Y:S01]  /*0c90*/  SHF.R.S32.HI R234, RZ, 0x1f, R235 ;  /* 0x0000001fffea7819 */ /* 0x000fe200000114eb */
[----:B------:R-:W-:-:S04]  /*0ca0*/  @P1 IMAD.HI.U32 R2, R0, c[0x0][0x2c8], RZ ;  /* 0x0000b20000021a27 */ /* 0x000fc800078e00ff */
[----:B------:R-:W-:Y:S01]  /*0cb0*/  IMAD.MOV.U32 R6, RZ, RZ, R0 ;  /* 0x000000ffff067224 */ /* 0x000fe200078e0000 */
[----:B------:R-:W-:-:S04]  /*0cc0*/  @P0 SHF.R.U32.HI R6, RZ, c[0x0][0x2cc], R2 ;  /* 0x0000b300ff060a19 */ /* 0x000fc80000011602 */
[--C-:B------:R-:W-:Y:S01]  /*0cd0*/  SHF.R.S32.HI R5, RZ, 0x1f, R6.reuse ;  /* 0x0000001fff057819 */ /* 0x100fe20000011406 */
[----:B------:R-:W-:Y:S02]  /*0ce0*/  IMAD.MOV R2, RZ, RZ, -R6 ;  /* 0x000000ffff027224 */ /* 0x000fe400078e0a06 */
[----:B------:R-:W-:-:S04]  /*0cf0*/  IMAD.WIDE.U32 R8, R6, c[0x0][0x1b0], R8 ;  /* 0x00006c0006087a25 */ /* 0x000fc800078e0008 */
[----:B------:R-:W-:Y:S02]  /*0d00*/  IMAD R2, R2, c[0x0][0x2c4], R0 ;  /* 0x0000b10002027a24 */ /* 0x000fe400078e0200 */
[----:B------:R-:W-:-:S03]  /*0d10*/  IMAD R5, R5, c[0x0][0x1b0], RZ ;  /* 0x00006c0005057a24 */ /* 0x000fc600078e02ff */
[----:B------:R-:W-:Y:S01]  /*0d20*/  SHF.R.S32.HI R0, RZ, 0x1f, R2 ;  /* 0x0000001fff007819 */ /* 0x000fe20000011402 */
[----:B------:R-:W-:Y:S01]  /*0d30*/  IMAD R5, R6, c[0x0][0x1b4], R5 ;  /* 0x00006d0006057a24 */ /* 0x000fe200078e0205 */
[----:B------:R-:W-:-:S03]  /*0d40*/  IADD3 R6, R12, 0x10, RZ ;  /* 0x000000100c067810 */ /* 0x000fc60007ffe0ff */
[----:B------:R-:W-:Y:S01]  /*0d50*/  IMAD.IADD R9, R9, 0x1, R5 ;  /* 0x0000000109097824 */ /* 0x000fe200078e0205 */
[----:B------:R-:W-:Y:S01]  /*0d60*/  ISETP.GE.AND P6, PT, R6, UR4, PT ;  /* 0x0000000406007c0c */ /* 0x000fe2000bfc6270 */
[----:B------:R-:W-:Y:S02]  /*0d70*/  IMAD R0, R0, c[0x0][0x1a8], RZ ;  /* 0x00006a0000007a24 */ /* 0x000fe400078e02ff */
[----:B------:R-:W-:-:S04]  /*0d80*/  IMAD.WIDE.U32 R8, R2, c[0x0][0x1a8], R8 ;  /* 0x00006a0002087a25 */ /* 0x000fc800078e0008 */
[----:B------:R-:W-:Y:S01]  /*0d90*/  IMAD R0, R2, c[0x0][0x1ac], R0 ;  /* 0x00006b0002007a24 */ /* 0x000fe200078e0200 */
[----:B------:R-:W-:Y:S02]  /*0da0*/  LEA R14, P0, R8, c[0x0][0x160], 0x1 ;  /* 0x00005800080e7a11 */ /* 0x000fe400078008ff */
[----:B------:R-:W-:Y:S01]  /*0db0*/  IADD3 R2, R12, 0x20, RZ ;  /* 0x000000200c027810 */ /* 0x000fe20007ffe0ff */
[----:B------:R-:W-:Y:S02]  /*0dc0*/  IMAD.IADD R13, R9, 0x1, R0 ;  /* 0x00000001090d7824 */ /* 0x000fe400078e0200 */
[----:B------:R-:W-:Y:S01]  /*0dd0*/  IMAD.SHL.U32 R0, R3, 0x40, RZ ;  /* 0x0000004003007824 */ /* 0x000fe200078e00ff */
[----:B------:R-:W1:Y:S01]  /*0de0*/  SHFL.IDX PT, R18, R14, RZ, 0x181f ;  /* 0x00181fff0e127589 */ /* 0x000e6200000e0000 */
[----:B------:R-:W-:Y:S02]  /*0df0*/  ISETP.GE.AND P1, PT, R2, UR4, PT ;  /* 0x0000000402007c0c */ /* 0x000fe4000bf26270 */
[----:B------:R-:W-:Y:S01]  /*0e00*/  LEA.HI.X R13, R8, c[0x0][0x164], R13, 0x1, P0 ;  /* 0x00005900080d7a11 */ /* 0x000fe200000f0c0d */
[----:B------:R-:W-:Y:S01]  /*0e10*/  SHFL.IDX PT, R16, R14, 0x1, 0x181f ;  /* 0x00381f000e107f89 */ /* 0x000fe200000e0000 */
[----:B------:R-:W-:-:S02]  /*0e20*/  LOP3.LUT R0, R0, 0x1c0, RZ, 0xc0, !PT ;  /* 0x000001c000007812 */ /* 0x000fc400078ec0ff */
[----:B------:R-:W-:Y:S01]  /*0e30*/  LEA.HI R8, R169, R7, RZ, 0x6 ;  /* 0x00000007a9087211 */ /* 0x000fe200078f30ff */
[----:B------:R-:W3:Y:S01]  /*0e40*/  SHFL.IDX PT, R5, R13, RZ, 0x181f ;  /* 0x00181fff0d057589 */ /* 0x000ee200000e0000 */
[----:B------:R-:W-:Y:S02]  /*0e50*/  SHF.R.U32.HI R229, RZ, 0x3, R0 ;  /* 0x00000003ffe57819 */ /* 0x000fe40000011600 */
[----:B------:R-:W-:Y:S01]  /*0e60*/  LOP3.LUT R0, R0, 0x38, R235, 0xf8, !PT ;  /* 0x0000003800007812 */ /* 0x000fe200078ef8eb */
[----:B------:R-:W-:Y:S01]  /*0e70*/  IMAD.SHL.U32 R8, R8, 0x8, RZ ;  /* 0x0000000808087824 */ /* 0x000fe200078e00ff */
[----:B------:R-:W-:Y:S01]  /*0e80*/  IADD3 R2, R12, 0x30, RZ ;  /* 0x000000300c027810 */ /* 0x000fe20007ffe0ff */
[----:B------:R-:W-:Y:S01]  /*0e90*/  SHFL.IDX PT, R10, R14, 0x2, 0x181f ;  /* 0x00581f000e0a7f89 */ /* 0x000fe200000e0000 */
[----:B------:R-:W-:-:S03]  /*0ea0*/  LOP3.LUT R229, R0, R229, RZ, 0x3c, !PT ;  /* 0x000000e500e57212 */ /* 0x000fc600078e3cff */
[----:B------:R-:W4:Y:S01]  /*0eb0*/  SHFL.IDX PT, R0, R13, 0x1, 0x181f ;  /* 0x00381f000d007f89 */ /* 0x000f2200000e0000 */
[----:B------:R-:W-:-:S03]  /*0ec0*/  LOP3.LUT R229, R229, 0xfffffe00, R8, 0xf8, !PT ;  /* 0xfffffe00e5e57812 */ /* 0x000fc600078ef808 */
[----:B------:R-:W-:Y:S01]  /*0ed0*/  SHFL.IDX PT, R8, R14, 0x3, 0x181f ;  /* 0x00781f000e087f89 */ /* 0x000fe200000e0000 */
[----:B-1----:R-:W-:Y:S01]  /*0ee0*/  @!P3 LEA R18, P0, R235, R18, 0x1 ;  /* 0x00000012eb12b211 */ /* 0x002fe200078008ff */
[----:B------:R-:W-:Y:S02]  /*0ef0*/  IMAD.SHL.U32 R229, R229, 0x2, RZ ;  /* 0x00000002e5e57824 */ /* 0x000fe400078e00ff */
[----:B------:R-:W1:Y:S04]  /*0f00*/  SHFL.IDX PT, R11, R13, 0x2, 0x181f ;  /* 0x00581f000d0b7f89 */ /* 0x000e6800000e0000 */
[----:B------:R-:W-:Y:S01]  /*0f10*/  SHFL.IDX PT, R9, R13, 0x3, 0x181f ;  /* 0x00781f000d097f89 */ /* 0x000fe200000e0000 */
[----:B---3--:R-:W-:Y:S02]  /*0f20*/  @!P3 LEA.HI.X R19, R235, R5, R234, 0x1, P0 ;  /* 0x00000005eb13b211 */ /* 0x008fe400000f0cea */
[----:B------:R-:W-:Y:S01]  /*0f30*/  ISETP.GE.AND P0, PT, R2, UR4, PT ;  /* 0x0000000402007c0c */ /* 0x000fe2000bf06270 */
[----:B------:R-:W-:Y:S01]  /*0f40*/  SHFL.IDX PT, R5, R14, 0x4, 0x181f ;  /* 0x00981f000e057f89 */ /* 0x000fe200000e0000 */
[----:B------:R-:W-:-:S03]  /*0f50*/  IADD3 R2, R12, 0x40, RZ ;  /* 0x000000400c027810 */ /* 0x000fc60007ffe0ff */
[----:B------:R3:W-:Y:S01]  /*0f60*/  @!P3 LDGSTS.E.BYPASS.LTC128B.128 [R229+0x6100], [R18.64], !P5 ;  /* 0x0610000012e5bfae */ /* 0x0007e2000e901d74 */
[C---:B------:R-:W-:Y:S02]  /*0f70*/  @!P6 LEA R16, P3, R235.reuse, R16, 0x1 ;  /* 0x00000010eb10e211 */ /* 0x040fe400078608ff */
[----:B------:R-:W-:Y:S01]  /*0f80*/  ISETP.GE.AND P4, PT, R2, UR4, PT ;  /* 0x0000000402007c0c */ /* 0x000fe2000bf86270 */
[----:B------:R-:W-:Y:S01]  /*0f90*/  SHFL.IDX PT, R6, R13, 0x4, 0x181f ;  /* 0x00981f000d067f89 */ /* 0x000fe200000e0000 */
[----:B------:R-:W-:Y:S02]  /*0fa0*/  IADD3 R2, R12, 0x50, RZ ;  /* 0x000000500c027810 */ /* 0x000fe40007ffe0ff */
[----:B----4-:R-:W-:Y:S02]  /*0fb0*/  @!P6 LEA.HI.X R17, R235, R0, R234, 0x1, P3 ;  /* 0x00000000eb11e211 */ /* 0x010fe400018f0cea */
[----:B------:R-:W4:Y:S01]  /*0fc0*/  SHFL.IDX PT, R0, R14, 0x5, 0x181f ;  /* 0x00b81f000e007f89 */ /* 0x000f2200000e0000 */
[----:B------:R-:W-:-:S03]  /*0fd0*/  ISETP.GE.AND P3, PT, R2, UR4, PT ;  /* 0x0000000402007c0c */ /* 0x000fc6000bf66270 */
[----:B------:R-:W3:Y:S04]  /*0fe0*/  SHFL.IDX PT, R2, R13, 0x5, 0x181f ;  /* 0x00b81f000d027f89 */ /* 0x000ee800000e0000 */
[----:B------:R2:W-:Y:S01]  /*0ff0*/  @!P6 LDGSTS.E.BYPASS.LTC128B.128 [R229+0x6900], [R16.64], !P5 ;  /* 0x0690000010e5efae */ /* 0x0005e2000e901d74 */
[----:B------:R-:W-:-:S04]  /*1000*/  @!P1 LEA R10, P6, R235, R10, 0x1 ;  /* 0x0000000aeb0a9211 */ /* 0x000fc800078c08ff */
[----:B-1----:R-:W-:-:S05]  /*1010*/  @!P1 LEA.HI.X R11, R235, R11, R234, 0x1, P6 ;  /* 0x0000000beb0b9211 */ /* 0x002fca00030f0cea */
[----:B------:R4:W-:Y:S01]  /*1020*/  @!P1 LDGSTS.E.BYPASS.LTC128B.128 [R229+0x7100], [R10.64], !P5 ;  /* 0x071000000ae59fae */ /* 0x0009e2000e901d74 */
[----:B------:R-:W-:Y:S02]  /*1030*/  PLOP3.LUT P1, PT, PT, PT, UP1, 0x80, 0x0 ;  /* 0x000000000000781c */ /* 0x000fe40003f2f018 */
[C---:B----4-:R-:W-:Y:S02]  /*1040*/  @!P3 LEA R10, P6, R235.reuse, R0, 0x1 ;  /* 0x00000000eb0ab211 */ /* 0x050fe400078c08ff */
[----:B------:R-:W1:Y:S02]  /*1050*/  SHFL.IDX PT, R0, R14, 0x6, 0x181f ;  /* 0x00d81f000e007f89 */ /* 0x000e6400000e0000 */
[C-C-:B---3--:R-:W-:Y:S02]  /*1060*/  @!P3 LEA.HI.X R11, R235.reuse, R2, R234.reuse, 0x1, P6 ;  /* 0x00000002eb0bb211 */ /* 0x148fe400030f0cea */
[----:B------:R-:W-:Y:S04]  /*1070*/  SHFL.IDX PT, R14, R14, 0x7, 0x181f ;  /* 0x00f81f000e0e7f89 */ /* 0x000fe800000e0000 */
[----:B------:R-:W3:Y:S04]  /*1080*/  SHFL.IDX PT, R2, R13, 0x6, 0x181f ;  /* 0x00d81f000d027f89 */ /* 0x000ee800000e0000 */
[----:B------:R-:W4:Y:S01]  /*1090*/  SHFL.IDX PT, R13, R13, 0x7, 0x181f ;  /* 0x00f81f000d0d7f89 */ /* 0x000f2200000e0000 */
[----:B--2---:R2:W1:Y:S01]  /*10a0*/  @P2 R2UR UR17, R15 ;  /* 0x000000000f1123c2 */ /* 0x00446200000e0000 */
[C---:B------:R-:W-:Y:S01]  /*10b0*/  @!P0 LEA R16, P2, R235.reuse, R8, 0x1 ;  /* 0x00000008eb108211 */ /* 0x040fe200078408ff */
[----:B-1----:R-:W-:Y:S01]  /*10c0*/  @!UP3 UMOV UR17, UR16 ;  /* 0x000000100011bc82 */ /* 0x002fe20008000000 */
[----:B------:R-:W-:Y:S01]  /*10d0*/  IADD3 R8, R12, 0x60, RZ ;  /* 0x000000600c087810 */ /* 0x000fe20007ffe0ff */
[----:B------:R-:W-:Y:S01]  /*10e0*/  USHF.R.S32.HI UR16, URZ, 0x1f, UR17 ;  /* 0x0000001f3f107899 */ /* 0x000fe20008011411 */
[----:B------:R-:W-:Y:S01]  /*10f0*/  @!P0 LEA.HI.X R17, R235, R9, R234, 0x1, P2 ;  /* 0x00000009eb118211 */ /* 0x000fe200010f0cea */
[----:B------:R-:W-:Y:S01]  /*1100*/  UIMAD.WIDE.U32 UR46, UR17, UR8, URZ ;  /* 0x00000008112e72a5 */ /* 0x000fe2000f8e003f */
[----:B------:R-:W-:Y:S01]  /*1110*/  ISETP.GE.AND P2, PT, R8, UR4, PT ;  /* 0x0000000408007c0c */ /* 0x000fe2000bf46270 */
[----:B------:R-:W-:-:S02]  /*1120*/  UIMAD UR16, UR16, UR8, URZ ;  /* 0x00000008101072a4 */ /* 0x000fc4000f8e023f */
[----:B------:R1:W-:Y:S01]  /*1130*/  @!P0 LDGSTS.E.BYPASS.LTC128B.128 [R229+0x7900], [R16.64], !P5 ;  /* 0x0790000010e58fae */ /* 0x0003e2000e901d74 */
[C---:B------:R-:W-:Y:S02]  /*1140*/  @!P4 LEA R8, P0, R235.reuse, R5, 0x1 ;  /* 0x00000005eb08c211 */ /* 0x040fe400078008ff */
[C---:B------:R-:W-:Y:S02]  /*1150*/  IADD3 R5, R232.reuse, UR12, RZ ;  /* 0x0000000ce8057c10 */ /* 0x040fe4000fffe0ff */
[----:B------:R-:W-:Y:S02]  /*1160*/  @!P4 LEA.HI.X R9, R235, R6, R234, 0x1, P0 ;  /* 0x00000006eb09c211 */ /* 0x000fe400000f0cea */
[----:B------:R-:W-:Y:S02]  /*1170*/  PLOP3.LUT P0, PT, PT, PT, UP1, 0x80, 0x0 ;  /* 0x000000000000781c */ /* 0x000fe40003f0f018 */
[C---:B------:R-:W-:Y:S01]  /*1180*/  ISETP.GE.AND P6, PT, R5.reuse, UR10, PT ;  /* 0x0000000a05007c0c */ /* 0x040fe2000bfc6270 */
[----:B-----5:R-:W-:Y:S01]  /*1190*/  IMAD.IADD R5, R5, 0x1, R233 ;  /* 0x0000000105057824 */ /* 0x020fe200078e02e9 */
[----:B------:R4:W-:Y:S02]  /*11a0*/  @!P4 LDGSTS.E.BYPASS.LTC128B.128 [R229+0x8100], [R8.64], !P5 ;  /* 0x0810000008e5cfae */ /* 0x0009e4000e901d74 */
[----:B------:R-:W-:Y:S01]  /*11b0*/  ISETP.GT.OR P6, PT, R232, 0x5f, P6 ;  /* 0x0000005fe800780c */ /* 0x000fe200037c4670 */
[----:B------:R-:W-:Y:S01]  /*11c0*/  IMAD.MOV.U32 R6, RZ, RZ, R5 ;  /* 0x000000ffff067224 */ /* 0x000fe200078e0005 */
[----:B--2---:R-:W-:Y:S01]  /*11d0*/  IADD3 R15, R12, 0x70, RZ ;  /* 0x000000700c0f7810 */ /* 0x004fe20007ffe0ff */
[----:B------:R-:W-:Y:S01]  /*11e0*/  @P1 IMAD.HI.U32 R12, R5, c[0x0][0x2bc], RZ ;  /* 0x0000af00050c1a27 */ /* 0x000fe200078e00ff */
[----:B------:R2:W-:Y:S02]  /*11f0*/  @!P3 LDGSTS.E.BYPASS.LTC128B.128 [R229+0x8900], [R10.64], !P5 ;  /* 0x089000000ae5bfae */ /* 0x0005e4000e901d74 */
[----:B------:R-:W-:Y:S01]  /*1200*/  ISETP.GE.AND P1, PT, R15, UR4, PT ;  /* 0x000000040f007c0c */ /* 0x000fe2000bf26270 */
[----:B------:R-:W-:Y:S01]  /*1210*/  UIMAD UR4, UR17, UR9, UR16 ;  /* 0x00000009110472a4 */ /* 0x000fe2000f8e0210 */
[----:B------:R-:W-:-:S02]  /*1220*/  @P0 SHF.R.U32.HI R6, RZ, c[0x0][0x2c0], R12 ;  /* 0x0000b000ff060a19 */ /* 0x000fc4000001160c */
[----:B------:R-:W-:Y:S02]  /*1230*/  ULDC.64 UR8, c[0x0][0x1e8] ;  /* 0x00007a0000087ab9 */ /* 0x000fe40000000a00 */
[----:B------:R-:W-:Y:S01]  /*1240*/  UIADD3 UR4, UR47, UR4, URZ ;  /* 0x000000042f047290 */ /* 0x000fe2000fffe03f */
[----:B-1----:R-:W-:-:S04]  /*1250*/  @!P2 LEA R16, P4, R235, R0, 0x1 ;  /* 0x00000000eb10a211 */ /* 0x002fc800078808ff */
[----:B---3--:R-:W-:-:S05]  /*1260*/  @!P2 LEA.HI.X R17, R235, R2, R234, 0x1, P4 ;  /* 0x00000002eb11a211 */ /* 0x008fca00020f0cea */
[----:B------:R1:W-:Y:S01]  /*1270*/  @!P2 LDGSTS.E.BYPASS.LTC128B.128 [R229+0x9100], [R16.64], !P5 ;  /* 0x0910000010e5afae */ /* 0x0003e2000e901d74 */
[----:B----4-:R-:W-:-:S04]  /*1280*/  @!P6 IADD3 R8, P0, R6, UR46, RZ ;  /* 0x0000002e0608ec10 */ /* 0x010fc8000ff1e0ff */
[----:B------:R-:W-:Y:S02]  /*1290*/  @!P6 LEA.HI.X.SX32 R0, R6, UR4, 0x1, P0 ;  /* 0x000000040600ec11 */ /* 0x000fe400080f0eff */
[C---:B------:R-:W-:Y:S02]  /*12a0*/  @!P1 LEA R14, P0, R235.reuse, R14, 0x1 ;  /* 0x0000000eeb0e9211 */ /* 0x040fe400078008ff */
[C---:B--2---:R-:W-:Y:S02]  /*12b0*/  @!P6 LEA R10, P3, R8.reuse, c[0x0][0x2a0], 0x2 ;  /* 0x0000a800080aea11 */ /* 0x044fe400078610ff */
[----:B------:R-:W-:Y:S02]  /*12c0*/  @!P1 LEA.HI.X R15, R235, R13, R234, 0x1, P0 ;  /* 0x0000000deb0f9211 */ /* 0x000fe400000f0cea */
[----:B------:R-:W-:-:S03]  /*12d0*/  @!P6 LEA.HI.X R11, R8, c[0x0][0x2a4], R0, 0x2, P3 ;  /* 0x0000a900080bea11 */ /* 0x000fc600018f1400 */
[----:B------:R2:W-:Y:S04]  /*12e0*/  @!P1 LDGSTS.E.BYPASS.LTC128B.128 [R229+0x9900], [R14.64], !P5 ;  /* 0x099000000ee59fae */ /* 0x0005e8000e901d74 */
[----:B------:R-:W0:Y:S04]  /*12f0*/  LDGDEPBAR ;  /* 0x00000000000079af */ /* 0x000e280000000000 */
[----:B------:R-:W-:Y:S06]  /*1300*/  BAR.SYNC.DEFER_BLOCKING 0x0 ;  /* 0x0000000000007b1d */ /* 0x000fec0000010000 */
[----:B------:R3:W4:Y:S01]  /*1310*/  @!P6 LDG.E R230, [R10.64] ;  /* 0x000000340ae6e981 */ /* 0x000722000c1e1900 */
[----:B------:R-:W-:Y:S01]  /*1320*/  IMAD.MOV R231, RZ, RZ, -R6 ;  /* 0x000000ffffe77224 */ /* 0x000fe200078e0a06 */
[----:B------:R-:W-:Y:S01]  /*1330*/  UIMAD UR16, UR15, UR8, URZ ;  /* 0x000000080f1072a4 */ /* 0x000fe2000f8e023f */
[----:B------:R-:W-:Y:S01]  /*1340*/  ISETP.GE.AND P3, PT, R235, c[0x0][0x1d4], PT ;  /* 0x00007500eb007a0c */ /* 0x000fe20003f66270 */
[----:B------:R-:W-:Y:S01]  /*1350*/  UIMAD.WIDE.U32 UR50, UR11, UR8, URZ ;  /* 0x000000080b3272a5 */ /* 0x000fe2000f8e003f */
[----:B------:R-:W-:Y:S01]  /*1360*/  IMAD R231, R231, c[0x0][0x2b8], R5 ;  /* 0x0000ae00e7e77a24 */ /* 0x000fe200078e0205 */
[----:B------:R-:W-:Y:S01]  /*1370*/  UIMAD UR8, UR11, UR9, UR16 ;  /* 0x000000090b0872a4 */ /* 0x000fe2000f8e0210 */
[CC--:B------:R-:W-:Y:S01]  /*1380*/  LEA.HI R227, R169.reuse, R7.reuse, RZ, 0x4 ;  /* 0x00000007a9e37211 */ /* 0x0c0fe200078f20ff */
[----:B------:R-:W-:Y:S01]  /*1390*/  UIMAD UR35, UR6, -0x60, UR35 ;  /* 0xffffffa0062378a4 */ /* 0x000fe2000f8e0223 */
[----:B------:R-:W-:Y:S01]  /*13a0*/  LEA.HI R168, R169, R7, RZ, 0x5 ;  /* 0x00000007a9a87211 */ /* 0x000fe200078f28ff */
[----:B------:R-:W-:Y:S01]  /*13b0*/  UIADD3 UR8, UR51, UR8, URZ ;  /* 0x0000000833087290 */ /* 0x000fe2000fffe03f */
[----:B------:R-:W-:Y:S01]  /*13c0*/  SHF.R.S32.HI R9, RZ, 0x1f, R231 ;  /* 0x0000001fff097819 */ /* 0x000fe200000114e7 */
[----:B------:R-:W-:Y:S01]  /*13d0*/  UIADD3 UR18, UR35, UR10, URZ ;  /* 0x0000000a23127290 */ /* 0x000fe2000fffe03f */
[----:B-1----:R-:W-:Y:S01]  /*13e0*/  LOP3.LUT R16, R227, 0xfffffff0, RZ, 0xc0, !PT ;  /* 0xfffffff0e3107812 */ /* 0x002fe200078ec0ff */
[----:B------:R-:W-:Y:S01]  /*13f0*/  ULDC.64 UR16, c[0x0][0x210] ;  /* 0x0000840000107ab9 */ /* 0x000fe20000000a00 */
[----:B------:R-:W-:Y:S01]  /*1400*/  SHF.R.S32.HI R20, RZ, 0x4, R227 ;  /* 0x00000004ff147819 */ /* 0x000fe200000114e3 */
[----:B------:R-:W-:Y:S01]  /*1410*/  IMAD R0, R9, c[0x0][0x1e0], RZ ;  /* 0x0000780009007a24 */ /* 0x000fe200078e02ff */
[----:B------:R-:W-:Y:S01]  /*1420*/  UIMAD UR15, UR15, UR16, URZ ;  /* 0x000000100f0f72a4 */ /* 0x000fe2000f8e023f */
[----:B------:R-:W-:Y:S01]  /*1430*/  IADD3 R2, -R3, UR18, RZ ;  /* 0x0000001203027c10 */ /* 0x000fe2000fffe1ff */
[----:B------:R-:W-:Y:S01]  /*1440*/  IMAD.IADD R16, R7, 0x1, -R16 ;  /* 0x0000000107107824 */ /* 0x000fe200078e0a10 */
[----:B------:R-:W-:Y:S01]  /*1450*/  LEA.HI R227, R227, R20, RZ, 0x1 ;  /* 0x00000014e3e37211 */ /* 0x000fe200078f08ff */
[----:B------:R-:W-:Y:S01]  /*1460*/  IMAD R0, R231, c[0x0][0x1e4], R0 ;  /* 0x00007900e7007a24 */ /* 0x000fe200078e0200 */
[C---:B------:R-:W-:Y:S01]  /*1470*/  ISETP.GE.AND P6, PT, R2.reuse, 0x21, PT ;  /* 0x000000210200780c */ /* 0x040fe20003fc6270 */
[----:B------:R-:W-:Y:S01]  /*1480*/  IMAD.SHL.U32 R3, R3, 0x8, RZ ;  /* 0x0000000803037824 */ /* 0x000fe200078e00ff */
[C---:B------:R-:W-:Y:S01]  /*1490*/  ISETP.GE.AND P5, PT, R2.reuse, 0x31, PT ;  /* 0x000000310200780c */ /* 0x040fe20003fa6270 */
[----:B---3--:R-:W-:Y:S01]  /*14a0*/  IMAD.WIDE.U32 R10, R231, c[0x0][0x1e0], RZ ;  /* 0x00007800e70a7a25 */ /* 0x008fe200078e00ff */
[C---:B------:R-:W-:Y:S01]  /*14b0*/  ISETP.GE.AND P4, PT, R2.reuse, 0x41, PT ;  /* 0x000000410200780c */ /* 0x040fe20003f86270 */
[----:B------:R-:W-:Y:S01]  /*14c0*/  UIMAD.WIDE.U32 UR48, UR11, UR16, URZ ;  /* 0x000000100b3072a5 */ /* 0x000fe2000f8e003f */
[----:B------:R-:W-:Y:S01]  /*14d0*/  ISETP.GE.AND P2, PT, R2, 0x51, PT ;  /* 0x000000510200780c */ /* 0x000fe20003f46270 */
[----:B------:R-:W-:Y:S01]  /*14e0*/  IMAD.IADD R11, R11, 0x1, R0 ;  /* 0x000000010b0b7824 */ /* 0x000fe200078e0200 */
[----:B------:R-:W-:Y:S01]  /*14f0*/  LOP3.LUT R227, R227, 0xfffffffe, RZ, 0xc0, !PT ;  /* 0xfffffffee3e37812 */ /* 0x000fe200078ec0ff */
[----:B------:R-:W-:Y:S01]  /*1500*/  IMAD R9, R9, c[0x0][0x208], RZ ;  /* 0x0000820009097a24 */ /* 0x000fe200078e02ff */
[----:B------:R-:W-:Y:S01]  /*1510*/  SHF.R.S32.HI R5, RZ, 0x1f, R16 ;  /* 0x0000001fff057819 */ /* 0x000fe20000011410 */
[----:B------:R-:W-:Y:S01]  /*1520*/  UIMAD UR9, UR11, UR17, UR15 ;  /* 0x000000110b0972a4 */ /* 0x000fe2000f8e020f */
[----:B------:R-:W-:Y:S01]  /*1530*/  IADD3 R238, R229, 0x100, RZ ;  /* 0x00000100e5ee7810 */ /* 0x000fe20007ffe0ff */
[----:B------:R-:W-:Y:S01]  /*1540*/  IMAD.IADD R227, R20, 0x1, -R227 ;  /* 0x0000000114e37824 */ /* 0x000fe200078e0ae3 */
[----:B------:R-:W-:Y:S01]  /*1550*/  LEA.HI R5, R5, R16, RZ, 0x3 ;  /* 0x0000001005057211 */ /* 0x000fe200078f18ff */
[----:B------:R-:W-:Y:S01]  /*1560*/  IMAD R9, R231, c[0x0][0x20c], R9 ;  /* 0x00008300e7097a24 */ /* 0x000fe200078e0209 */
[----:B------:R-:W-:-:S02]  /*1570*/  UIADD3 UR9, UR49, UR9, URZ ;  /* 0x0000000931097290 */ /* 0x000fc4000fffe03f */
[----:B------:R-:W-:-:S04]  /*1580*/  UIADD3 UR15, UR6, -0x1, URZ ;  /* 0xffffffff060f7890 */ /* 0x000fc8000fffe03f */
[----:B------:R-:W-:Y:S01]  /*1590*/  UISETP.GT.AND UP3, UPT, UR15, UR5, UPT ;  /* 0x000000050f00728c */ /* 0x000fe2000bf64270 */
[----:B----4-:R-:W-:Y:S01]  /*15a0*/  SHF.R.S32.HI R8, RZ, 0x1f, R230 ;  /* 0x0000001fff087819 */ /* 0x010fe200000114e6 */
[----:B------:R-:W-:-:S04]  /*15b0*/  IMAD.WIDE.U32 R10, R230, c[0x0][0x1f0], R10 ;  /* 0x00007c00e60a7a25 */ /* 0x000fc800078e000a */
[----:B------:R-:W-:Y:S01]  /*15c0*/  IMAD R0, R8, c[0x0][0x1f0], RZ ;  /* 0x00007c0008007a24 */ /* 0x000fe200078e02ff */
[----:B------:R-:W-:Y:S01]  /*15d0*/  IADD3 R10, P1, R10, UR50, RZ ;  /* 0x000000320a0a7c10 */ /* 0x000fe2000ff3e0ff */
[----:B------:R-:W-:Y:S02]  /*15e0*/  IMAD R8, R8, c[0x0][0x218], RZ ;  /* 0x0000860008087a24 */ /* 0x000fe400078e02ff */
[----:B------:R-:W-:Y:S01]  /*15f0*/  IMAD R0, R230, c[0x0][0x1f4], R0 ;  /* 0x00007d00e6007a24 */ /* 0x000fe200078e0200 */
[----:B------:R-:W-:-:S04]  /*1600*/  LEA R6, P0, R10, c[0x0][0x1c8], 0x1 ;  /* 0x000072000a067a11 */ /* 0x000fc800078008ff */
[----:B------:R-:W-:Y:S01]  /*1610*/  IADD3.X R0, R11, UR8, R0, P1, !PT ;  /* 0x000000080b007c10 */ /* 0x000fe20008ffe400 */
[----:B------:R-:W1:Y:S01]  /*1620*/  SHFL.IDX PT, R12, R6, RZ, 0x181f ;  /* 0x00181fff060c7589 */ /* 0x000e6200000e0000 */
[----:B------:R-:W-:Y:S02]  /*1630*/  ISETP.GE.AND P1, PT, R2, 0x1, PT ;  /* 0x000000010200780c */ /* 0x000fe40003f26270 */
[----:B------:R-:W-:Y:S01]  /*1640*/  LEA.HI.X R10, R10, c[0x0][0x1cc], R0, 0x1, P0 ;  /* 0x000073000a0a7a11 */ /* 0x000fe200000f0c00 */
[----:B------:R-:W-:Y:S04]  /*1650*/  SHFL.IDX PT, R18, R6, 0x1, 0x181f ;  /* 0x00381f0006127f89 */ /* 0x000fe800000e0000 */
[----:B------:R-:W3:Y:S04]  /*1660*/  SHFL.IDX PT, R0, R10, RZ, 0x181f ;  /* 0x00181fff0a007589 */ /* 0x000ee800000e0000 */
[----:B------:R-:W4:Y:S04]  /*1670*/  SHFL.IDX PT, R17, R10, 0x1, 0x181f ;  /* 0x00381f000a117f89 */ /* 0x000f2800000e0000 */
[----:B--2---:R-:W2:Y:S04]  /*1680*/  SHFL.IDX PT, R14, R6, 0x2, 0x181f ;  /* 0x00581f00060e7f89 */ /* 0x004ea800000e0000 */
[----:B------:R-:W2:Y:S01]  /*1690*/  SHFL.IDX PT, R15, R10, 0x2, 0x181f ;  /* 0x00581f000a0f7f89 */ /* 0x000ea200000e0000 */
[----:B-1----:R-:W-:-:S03]  /*16a0*/  @P1 LEA R12, P0, R235, R12, 0x1 ;  /* 0x0000000ceb0c1211 */ /* 0x002fc600078008ff */
[----:B------:R-:W-:Y:S01]  /*16b0*/  SHFL.IDX PT, R11, R10, 0x4, 0x181f ;  /* 0x00981f000a0b7f89 */ /* 0x000fe200000e0000 */
[C---:B---3--:R-:W-:Y:S02]  /*16c0*/  @P1 LEA.HI.X R13, R235.reuse, R0, R234, 0x1, P0 ;  /* 0x00000000eb0d1211 */ /* 0x048fe400000f0cea */
[----:B------:R-:W-:Y:S01]  /*16d0*/  ISETP.GE.AND P0, PT, R2, 0x11, PT ;  /* 0x000000110200780c */ /* 0x000fe20003f06270 */
[----:B------:R-:W1:Y:S04]  /*16e0*/  SHFL.IDX PT, R0, R6, 0x4, 0x181f ;  /* 0x00981f0006007f89 */ /* 0x000e6800000e0000 */
[----:B------:R3:W-:Y:S08]  /*16f0*/  @P1 LDGSTS.E.BYPASS.LTC128B.128 [R229+0x3100], [R12.64], !P3 ;  /* 0x031000000ce51fae */ /* 0x0007f0000d901d74 */
[----:B------:R-:W-:-:S04]  /*1700*/  @P0 LEA R18, P1, R235, R18, 0x1 ;  /* 0x00000012eb120211 */ /* 0x000fc800078208ff */
[C-C-:B----4-:R-:W-:Y:S02]  /*1710*/  @P0 LEA.HI.X R19, R235.reuse, R17, R234.reuse, 0x1, P1 ;  /* 0x00000011eb130211 */ /* 0x150fe400008f0cea */
[----:B--2---:R-:W-:Y:S02]  /*1720*/  @P6 LEA R14, P1, R235, R14, 0x1 ;  /* 0x0000000eeb0e6211 */ /* 0x004fe400078208ff */
[----:B------:R-:W-:Y:S01]  /*1730*/  LOP3.LUT R17, R5, 0xfffffff8, RZ, 0xc0, !PT ;  /* 0xfffffff805117812 */ /* 0x000fe200078ec0ff */
[----:B------:R2:W-:Y:S01]  /*1740*/  @P0 LDGSTS.E.BYPASS.LTC128B.128 [R229+0x3900], [R18.64], !P3 ;  /* 0x0390000012e50fae */ /* 0x0005e2000d901d74 */
[--C-:B------:R-:W-:Y:S01]  /*1750*/  @P6 LEA.HI.X R15, R235, R15, R234.reuse, 0x1, P1 ;  /* 0x0000000feb0f6211 */ /* 0x100fe200008f0cea */
[----:B------:R-:W-:Y:S01]  /*1760*/  IMAD.SHL.U32 R5, R5, 0x40, RZ ;  /* 0x0000004005057824 */ /* 0x000fe200078e00ff */
[C---:B-1----:R-:W-:Y:S01]  /*1770*/  @P4 LEA R20, P1, R235.reuse, R0, 0x1 ;  /* 0x00000000eb144211 */ /* 0x042fe200078208ff */
[----:B------:R-:W-:Y:S02]  /*1780*/  IMAD.IADD R0, R16, 0x1, -R17 ;  /* 0x0000000110007824 */ /* 0x000fe400078e0a11 */
[----:B------:R1:W-:Y:S01]  /*1790*/  @P6 LDGSTS.E.BYPASS.LTC128B.128 [R229+0x4100], [R14.64], !P3 ;  /* 0x041000000ee56fae */ /* 0x0003e2000d901d74 */
[----:B------:R-:W-:Y:S01]  /*17a0*/  @P4 LEA.HI.X R21, R235, R11, R234, 0x1, P1 ;  /* 0x0000000beb154211 */ /* 0x000fe200008f0cea */
[----:B------:R-:W-:Y:S01]  /*17b0*/  IMAD.SHL.U32 R11, R227, 0x8, RZ ;  /* 0x00000008e30b7824 */ /* 0x000fe200078e00ff */
[----:B------:R-:W-:Y:S01]  /*17c0*/  LOP3.LUT R5, R5, 0xfffffe00, RZ, 0xc0, !PT ;  /* 0xfffffe0005057812 */ /* 0x000fe200078ec0ff */
[----:B---3--:R-:W2:Y:S04]  /*17d0*/  SHFL.IDX PT, R13, R6, 0x3, 0x181f ;  /* 0x00781f00060d7f89 */ /* 0x008ea800000e0000 */
[----:B------:R-:W3:Y:S04]  /*17e0*/  SHFL.IDX PT, R12, R10, 0x3, 0x181f ;  /* 0x00781f000a0c7f89 */ /* 0x000ee800000e0000 */
[----:B------:R-:W4:Y:S04]  /*17f0*/  SHFL.IDX PT, R6, R6, 0x5, 0x181f ;  /* 0x00b81f0006067f89 */ /* 0x000f2800000e0000 */
[----:B------:R-:W1:Y:S01]  /*1800*/  SHFL.IDX PT, R10, R10, 0x5, 0x181f ;  /* 0x00b81f000a0a7f89 */ /* 0x000e6200000e0000 */
[----:B--2---:R-:W-:-:S04]  /*1810*/  @P5 LEA R18, P0, R235, R13, 0x1 ;  /* 0x0000000deb125211 */ /* 0x004fc800078008ff */
[C---:B---3--:R-:W-:Y:S02]  /*1820*/  @P5 LEA.HI.X R19, R235.reuse, R12, R234, 0x1, P0 ;  /* 0x0000000ceb135211 */ /* 0x048fe400000f0cea */
[----:B----4-:R-:W-:-:S03]  /*1830*/  @P2 LEA R12, P0, R235, R6, 0x1 ;  /* 0x00000006eb0c2211 */ /* 0x010fc600078008ff */
[----:B------:R2:W-:Y:S01]  /*1840*/  @P5 LDGSTS.E.BYPASS.LTC128B.128 [R229+0x4900], [R18.64], !P3 ;  /* 0x0490000012e55fae */ /* 0x0005e2000d901d74 */
[----:B------:R-:W-:Y:S02]  /*1850*/  SHF.R.S32.HI R6, RZ, 0x5, R168 ;  /* 0x00000005ff067819 */ /* 0x000fe400000114a8 */
[C-C-:B-1----:R-:W-:Y:S01]  /*1860*/  @P2 LEA.HI.X R13, R235.reuse, R10, R234.reuse, 0x1, P0 ;  /* 0x0000000aeb0d2211 */ /* 0x142fe200000f0cea */
[----:B------:R-:W-:Y:S01]  /*1870*/  IMAD.SHL.U32 R10, R4, 0x40, RZ ;  /* 0x00000040040a7824 */ /* 0x000fe200078e00ff */
[----:B------:R1:W-:Y:S01]  /*1880*/  @P4 LDGSTS.E.BYPASS.LTC128B.128 [R229+0x5100], [R20.64], !P3 ;  /* 0x0510000014e54fae */ /* 0x0003e2000d901d74 */
[----:B------:R-:W-:Y:S01]  /*1890*/  IMAD R228, R6, 0x400, R5 ;  /* 0x0000040006e47824 */ /* 0x000fe200078e0205 */
[----:B------:R-:W-:Y:S02]  /*18a0*/  SHF.L.U64.HI R234, R235, 0x1, R234 ;  /* 0x00000001ebea7819 */ /* 0x000fe400000102ea */
[----:B------:R3:W-:Y:S01]  /*18b0*/  @P2 LDGSTS.E.BYPASS.LTC128B.128 [R229+0x5900], [R12.64], !P3 ;  /* 0x059000000ce52fae */ /* 0x0007e2000d901d74 */
[----:B------:R-:W-:-:S03]  /*18c0*/  LOP3.LUT R10, R10, 0x1c0, RZ, 0xc0, !PT ;  /* 0x000001c00a0a7812 */ /* 0x000fc600078ec0ff */
[----:B------:R-:W0:Y:S01]  /*18d0*/  LDGDEPBAR ;  /* 0x00000000000079af */ /* 0x000e220000000000 */
[----:B------:R-:W-:Y:S02]  /*18e0*/  LOP3.LUT R3, R10, 0x8, R3, 0xf8, !PT ;  /* 0x000000080a037812 */ /* 0x000fe400078ef803 */
[----:B------:R-:W-:-:S04]  /*18f0*/  SHF.R.U32.HI R10, RZ, 0x3, R10 ;  /* 0x00000003ff0a7819 */ /* 0x000fc8000001160a */
[----:B------:R-:W-:-:S05]  /*1900*/  LOP3.LUT R10, R3, R10, RZ, 0x3c, !PT ;  /* 0x0000000a030a7212 */ /* 0x000fca00078e3cff */
[----:B------:R-:W-:-:S04]  /*1910*/  IMAD R227, R227, 0x200, R10 ;  /* 0x00000200e3e37824 */ /* 0x000fc800078e020a */
[----:B------:R-:W-:-:S05]  /*1920*/  IMAD.SHL.U32 R227, R227, 0x2, RZ ;  /* 0x00000002e3e37824 */ /* 0x000fca00078e00ff */
[----:B------:R-:W-:Y:S01]  /*1930*/  IADD3 R226, R227, 0x3120, RZ ;  /* 0x00003120e3e27810 */ /* 0x000fe20007ffe0ff */
[----:B---3--:R-:W-:Y:S01]  /*1940*/  IMAD.SHL.U32 R12, R0, 0x40, RZ ;  /* 0x00000040000c7824 */ /* 0x008fe200078e00ff */
[----:B------:R-:W-:-:S04]  /*1950*/  DEPBAR.LE SB0, 0x1 ;  /* 0x000080400000791a */ /* 0x000fc80000000000 */
[----:B------:R-:W-:Y:S01]  /*1960*/  LOP3.LUT R12, R12, 0x1c0, RZ, 0xc0, !PT ;  /* 0x000001c00c0c7812 */ /* 0x000fe200078ec0ff */
[----:B------:R-:W-:-:S04]  /*1970*/  DEPBAR.LE SB0, 0x0 ;  /* 0x000080000000791a */ /* 0x000fc80000000000 */
[----:B------:R-:W-:Y:S01]  /*1980*/  LOP3.LUT R11, R12, 0x8, R11, 0xf8, !PT ;  /* 0x000000080c0b7812 */ /* 0x000fe200078ef80b */
[----:B------:R-:W-:Y:S01]  /*1990*/  BAR.SYNC.DEFER_BLOCKING 0x0 ;  /* 0x0000000000007b1d */ /* 0x000fe20000010000 */
[----:B------:R-:W-:-:S04]  /*19a0*/  SHF.R.U32.HI R12, RZ, 0x3, R12 ;  /* 0x00000003ff0c7819 */ /* 0x000fc8000001160c */
[----:B------:R-:W-:Y:S01]  /*19b0*/  LOP3.LUT R3, R11, R12, RZ, 0x3c, !PT ;  /* 0x0000000c0b037212 */ /* 0x000fe200078e3cff */
[----:B------:R-:W-:Y:S01]  /*19c0*/  IMAD.WIDE.U32 R10, R231, c[0x0][0x208], RZ ;  /* 0x00008200e70a7a25 */ /* 0x000fe200078e00ff */
[----:B------:R-:W-:-:S03]  /*19d0*/  IADD3 R12, R227, 0x3100, RZ ;  /* 0x00003100e30c7810 */ /* 0x000fc60007ffe0ff */
[----:B------:R-:W-:Y:S02]  /*19e0*/  IMAD.IADD R11, R11, 0x1, R9 ;  /* 0x000000010b0b7824 */ /* 0x000fe400078e0209 */
[C---:B------:R-:W-:Y:S02]  /*19f0*/  IMAD R9, R230.reuse, c[0x0][0x21c], R8 ;  /* 0x00008700e6097a24 */ /* 0x040fe400078e0208 */
[----:B------:R-:W-:-:S04]  /*1a00*/  IMAD.WIDE.U32 R24, R230, c[0x0][0x218], R10 ;  /* 0x00008600e6187a25 */ /* 0x000fc800078e000a */
[----:B------:R-:W-:Y:S01]  /*1a10*/  IMAD.IADD R228, R3, 0x1, R228 ;  /* 0x0000000103e47824 */ /* 0x000fe200078e02e4 */
[----:B------:R-:W-:-:S03]  /*1a20*/  IADD3 R8, P0, R24, UR48, RZ ;  /* 0x0000003018087c10 */ /* 0x000fc6000ff1e0ff */
[----:B------:R-:W-:Y:S01]  /*1a30*/  IMAD.SHL.U32 R228, R228, 0x2, RZ ;  /* 0x00000002e4e47824 */ /* 0x000fe200078e00ff */
[----:B------:R-:W-:Y:S01]  /*1a40*/  IADD3.X R24, R25, UR9, R9, P0, !PT ;  /* 0x0000000919187c10 */ /* 0x000fe200087fe409 */
[----:B------:R-:W-:Y:S01]  /*1a50*/  LDSM.16.M88.4 R124, [R227+0x3100] ;  /* 0x00310000e37c783b */ /* 0x000fe20000000200 */
[----:B------:R-:W-:-:S03]  /*1a60*/  LEA R25, P0, R8, c[0x0][0x1f8], 0x1 ;  /* 0x00007e0008197a11 */ /* 0x000fc600078008ff */
[----:B------:R-:W-:Y:S01]  /*1a70*/  LDSM.16.M88.4 R80, [R228+0x6100] ;  /* 0x00610000e450783b */ /* 0x000fe20000000200 */
[----:B------:R-:W-:Y:S02]  /*1a80*/  LEA.HI.X R24, R8, c[0x0][0x1fc], R24, 0x1, P0 ;  /* 0x00007f0008187a11 */ /* 0x000fe400000f0c18 */
[----:B------:R-:W-:Y:S01]  /*1a90*/  LOP3.LUT P0, RZ, R4, 0x2, RZ, 0xc0, !PT ;  /* 0x0000000204ff7812 */ /* 0x000fe2000780c0ff */
[----:B------:R-:W3:Y:S03]  /*1aa0*/  SHFL.IDX PT, R32, R25, 0x1, 0x181f ;  /* 0x00381f0019207f89 */ /* 0x000ee600000e0000 */
[----:B------:R-:W-:Y:S01]  /*1ab0*/  R2P PR, R0, 0x6 ;  /* 0x0000000600007804 */ /* 0x000fe20000000000 */
[----:B------:R-:W4:Y:S01]  /*1ac0*/  SHFL.IDX PT, R8, R25, RZ, 0x181f ;  /* 0x00181fff19087589 */ /* 0x000f2200000e0000 */
[----:B------:R-:W-:Y:S01]  /*1ad0*/  IMAD.MOV.U32 R0, RZ, RZ, 0x10 ;  /* 0x00000010ff007424 */ /* 0x000fe200078e00ff */
[C---:B------:R-:W-:Y:S01]  /*1ae0*/  ISETP.GE.AND P4, PT, R235.reuse, c[0x0][0x1d4], PT ;  /* 0x00007500eb007a0c */ /* 0x040fe20003f86270 */
[----:B------:R-:W-:Y:S01]  /*1af0*/  IMAD.SHL.U32 R235, R235, 0x2, RZ ;  /* 0x00000002ebeb7824 */ /* 0x000fe200078e00ff */
[----:B------:R-:W1:Y:S02]  /*1b00*/  SHFL.IDX PT, R26, R24, 0x1, 0x181f ;  /* 0x00381f00181a7f89 */ /* 0x000e6400000e0000 */
[----:B------:R-:W-:-:S02]  /*1b10*/  SEL R0, R0, 0xfffffff0, !P1 ;  /* 0xfffffff000007807 */ /* 0x000fc40004800000 */
[----:B------:R-:W2:Y:S01]  /*1b20*/  SHFL.IDX PT, R9, R24, RZ, 0x181f ;  /* 0x00181fff18097589 */ /* 0x000ea200000e0000 */
[----:B------:R-:W-:Y:S02]  /*1b30*/  @P0 IADD3 R226, R12, -0x20, RZ ;  /* 0xffffffe00ce20810 */ /* 0x000fe40007ffe0ff */
[C---:B------:R-:W-:Y:S01]  /*1b40*/  ISETP.LT.OR P0, PT, R2.reuse, 0x1, P4 ;  /* 0x000000010200780c */ /* 0x040fe20002701670 */
[----:B------:R-:W2:Y:S01]  /*1b50*/  SHFL.IDX PT, R30, R25, 0x2, 0x181f ;  /* 0x00581f00191e7f89 */ /* 0x000ea200000e0000 */
[----:B------:R-:W-:Y:S01]  /*1b60*/  ISETP.LT.OR P6, PT, R2, 0x11, P4 ;  /* 0x000000110200780c */ /* 0x000fe200027c1670 */
[----:B------:R-:W-:Y:S01]  /*1b70*/  IMAD R224, R0, 0x2, R228 ;  /* 0x0000000200e07824 */ /* 0x000fe200078e02e4 */
[C---:B------:R-:W-:Y:S01]  /*1b80*/  IADD3 R217, R226.reuse, 0x800, RZ ;  /* 0x00000800e2d97810 */ /* 0x040fe20007ffe0ff */
[----:B------:R-:W2:Y:S01]  /*1b90*/  SHFL.IDX PT, R28, R25, 0x3, 0x181f ;  /* 0x00781f00191c7f89 */ /* 0x000ea200000e0000 */
[C---:B------:R-:W-:Y:S02]  /*1ba0*/  IADD3 R216, R226.reuse, 0x1000, RZ ;  /* 0x00001000e2d87810 */ /* 0x040fe40007ffe0ff */
[----:B------:R-:W-:Y:S01]  /*1bb0*/  IADD3 R215, R226, 0x1800, RZ ;  /* 0x00001800e2d77810 */ /* 0x000fe20007ffe0ff */
[----:B------:R-:W2:Y:S01]  /*1bc0*/  SHFL.IDX PT, R11, R24, 0x2, 0x181f ;  /* 0x00581f00180b7f89 */ /* 0x000ea200000e0000 */
[----:B---3--:R-:W-:-:S02]  /*1bd0*/  IADD3 R32, P1, R32, R235, RZ ;  /* 0x000000eb20207210 */ /* 0x008fc40007f3e0ff */
[----:B------:R-:W-:Y:S01]  /*1be0*/  IADD3 R214, R226, 0x2000, RZ ;  /* 0x00002000e2d67810 */ /* 0x000fe20007ffe0ff */
[----:B------:R-:W3:Y:S01]  /*1bf0*/  LDSM.16.M88.4 R84, [R228+0x8100] ;  /* 0x00810000e454783b */ /* 0x000ee20000000200 */
[----:B----4-:R-:W-:Y:S02]  /*1c00*/  IADD3 R8, P5, R8, R235, RZ ;  /* 0x000000eb08087210 */ /* 0x010fe40007fbe0ff */
[----:B------:R-:W-:Y:S01]  /*1c10*/  IADD3 R213, R226, 0x2800, RZ ;  /* 0x00002800e2d57810 */ /* 0x000fe20007ffe0ff */
[----:B------:R-:W-:Y:S01]  /*1c20*/  LDSM.16.M88.4 R116, [R227+0x3900] ;  /* 0x00390000e374783b */ /* 0x000fe20000000200 */
[----:B-1----:R-:W-:-:S03]  /*1c30*/  IMAD.X R33, R26, 0x1, R234, P1 ;  /* 0x000000011a217824 */ /* 0x002fc600008e06ea */
[----:B------:R-:W-:Y:S01]  /*1c40*/  LDSM.16.M88.4 R108, [R227+0x4100] ;  /* 0x00410000e36c783b */ /* 0x000fe20000000200 */
[----:B--2---:R-:W-:Y:S01]  /*1c50*/  IMAD.X R9, R9, 0x1, R234, P5 ;  /* 0x0000000109097824 */ /* 0x004fe200028e06ea */
[----:B------:R-:W-:Y:S02]  /*1c60*/  HMMA.16816.F32 R128, R80, R124, RZ ;  /* 0x0000007c5080723c */ /* 0x000fe400000018ff */
[----:B------:R-:W-:Y:S01]  /*1c70*/  LDSM.16.M88.4 R100, [R227+0x4900] ;  /* 0x00490000e364783b */ /* 0x000fe20000000200 */
[----:B------:R-:W-:-:S03]  /*1c80*/  IADD3 R30, P5, R30, R235, RZ ;  /* 0x000000eb1e1e7210 */ /* 0x000fc60007fbe0ff */
[----:B------:R-:W-:Y:S01]  /*1c90*/  LDSM.16.M88.4 R92, [R227+0x5100] ;  /* 0x00510000e35c783b */ /* 0x000fe20000000200 */
[----:B------:R-:W-:-:S03]  /*1ca0*/  IADD3 R28, P1, R28, R235, RZ ;  /* 0x000000eb1c1c7210 */ /* 0x000fc60007f3e0ff */
[----:B------:R-:W1:Y:S01]  /*1cb0*/  SHFL.IDX PT, R10, R24, 0x3, 0x181f ;  /* 0x00781f00180a7f89 */ /* 0x000e6200000e0000 */
[--C-:B------:R-:W-:Y:S01]  /*1cc0*/  IMAD.X R31, R11, 0x1, R234.reuse, P5 ;  /* 0x000000010b1f7824 */ /* 0x100fe200028e06ea */
[----:B------:R-:W-:Y:S02]  /*1cd0*/  ISETP.LT.OR P5, PT, R2, 0x21, P4 ;  /* 0x000000210200780c */ /* 0x000fe400027a1670 */
[----:B------:R-:W-:Y:S04]  /*1ce0*/  LDSM.16.M88.4 R164, [R227+0x5900] ;  /* 0x00590000e3a4783b */ /* 0x000fe80000000200 */
[----:B------:R-:W2:Y:S04]  /*1cf0*/  SHFL.IDX PT, R26, R25, 0x4, 0x181f ;  /* 0x00981f00191a7f89 */ /* 0x000ea800000e0000 */
[----:B------:R-:W-:Y:S04]  /*1d00*/  SHFL.IDX PT, R25, R25, 0x5, 0x181f ;  /* 0x00b81f0019197f89 */ /* 0x000fe800000e0000 */
[----:B------:R-:W4:Y:S04]  /*1d10*/  SHFL.IDX PT, R27, R24, 0x4, 0x181f ;  /* 0x00981f00181b7f89 */ /* 0x000f2800000e0000 */
[----:B------:R-:W2:Y:S01]  /*1d20*/  SHFL.IDX PT, R24, R24, 0x5, 0x181f ;  /* 0x00b81f0018187f89 */ /* 0x000ea200000e0000 */
[C---:B---3--:R-:W-:Y:S01]  /*1d30*/  HMMA.16816.F32 R76, R84.reuse, R124, RZ ;  /* 0x0000007c544c723c */ /* 0x048fe200000018ff */
[----:B-1----:R-:W-:Y:S01]  /*1d40*/  IMAD.X R29, R10, 0x1, R234, P1 ;  /* 0x000000010a1d7824 */ /* 0x002fe200008e06ea */
[----:B------:R-:W-:Y:S01]  /*1d50*/  ISETP.LT.OR P1, PT, R2, 0x31, P4 ;  /* 0x000000310200780c */ /* 0x000fe20002721670 */
[----:B------:R-:W-:Y:S05]  /*1d60*/  LDSM.16.M88.4 R152, [R226] ;  /* 0x00000000e298783b */ /* 0x000fea0000000200 */
[----:B------:R-:W-:Y:S01]  /*1d70*/  HMMA.16816.F32 R72, R84, R126, RZ ;  /* 0x0000007e5448723c */ /* 0x000fe200000018ff */
[----:B------:R-:W-:Y:S04]  /*1d80*/  LDSM.16.M88.4 R148, [R226+0x800] ;  /* 0x00080000e294783b */ /* 0x000fe80000000200 */
[----:B------:R-:W-:Y:S03]  /*1d90*/  LDSM.16.M88.4 R144, [R226+0x1000] ;  /* 0x00100000e290783b */ /* 0x000fe60000000200 */
[-C--:B------:R-:W-:Y:S01]  /*1da0*/  HMMA.16816.F32 R120, R80, R116.reuse, RZ ;  /* 0x000000745078723c */ /* 0x080fe200000018ff */
[----:B------:R-:W-:Y:S04]  /*1db0*/  LDSM.16.M88.4 R140, [R226+0x1800] ;  /* 0x00180000e28c783b */ /* 0x000fe80000000200 */
[----:B------:R-:W-:Y:S03]  /*1dc0*/  LDSM.16.M88.4 R136, [R226+0x2000] ;  /* 0x00200000e288783b */ /* 0x000fe60000000200 */
[C---:B------:R-:W-:Y:S01]  /*1dd0*/  HMMA.16816.F32 R68, R84.reuse, R116, RZ ;  /* 0x000000745444723c */ /* 0x040fe200000018ff */
[----:B------:R-:W-:Y:S04]  /*1de0*/  LDSM.16.M88.4 R132, [R226+0x2800] ;  /* 0x00280000e284783b */ /* 0x000fe80000000200 */
[----:B------:R-:W-:Y:S03]  /*1df0*/  LDSM.16.M88.4 R160, [R224+0x6100] ;  /* 0x00610000e0a0783b */ /* 0x000fe60000000200 */
[----:B------:R-:W-:Y:S01]  /*1e00*/  HMMA.16816.F32 R20, R84, R118, RZ ;  /* 0x000000765414723c */ /* 0x000fe200000018ff */
[----:B------:R-:W1:Y:S04]  /*1e10*/  LDSM.16.M88.4 R156, [R224+0x8100] ;  /* 0x00810000e09c783b */ /* 0x000e680000000200 */
[----:B------:R-:W-:Y:S01]  /*1e20*/  @!PT LDS RZ, [RZ] ;  /* 0x00000000fffff984 */ /* 0x000fe20000000800 */
[----:B------:R-:W-:Y:S01]  /*1e30*/  @!PT LDS RZ, [RZ] ;  /* 0x00000000fffff984 */ /* 0x000fe20000000800 */
[----:B------:R-:W-:Y:S01]  /*1e40*/  @!PT LDS RZ, [RZ] ;  /* 0x00000000fffff984 */ /* 0x000fe20000000800 */
[----:B------:R3:W-:Y:S01]  /*1e50*/  LDGSTS.E.BYPASS.LTC128B.128 [R229+0x100], [R8.64], !P0 ;  /* 0x0010000008e57fae */ /* 0x0007e2000c101d74 */
[----:B------:R-:W-:Y:S01]  /*1e60*/  LOP3.LUT P0, RZ, R4, 0x4, RZ, 0xc0, !PT ;  /* 0x0000000404ff7812 */ /* 0x000fe2000780c0ff */
[----:B------:R-:W-:Y:S01]  /*1e70*/  IMAD.MOV.U32 R4, RZ, RZ, 0x20 ;  /* 0x00000020ff047424 */ /* 0x000fe200078e00ff */
[----:B------:R-:W-:Y:S01]  /*1e80*/  HMMA.16816.F32 R112, R80, R108, RZ ;  /* 0x0000006c5070723c */ /* 0x000fe200000018ff */
[----:B------:R1:W-:Y:S01]  /*1e90*/  LDGSTS.E.BYPASS.LTC128B.128 [R229+0x900], [R32.64], !P6 ;  /* 0x0090000020e57fae */ /* 0x0003e2000f101d74 */
[----:B------:R-:W-:-:S02]  /*1ea0*/  ISETP.LT.OR P6, PT, R2, 0x41, P4 ;  /* 0x000000410200780c */ /* 0x000fc400027c1670 */
[----:B------:R-:W-:Y:S01]  /*1eb0*/  ISETP.LT.OR P4, PT, R2, 0x51, P4 ;  /* 0x000000510200780c */ /* 0x000fe20002781670 */
[----:B------:R-:W-:Y:S01]  /*1ec0*/  IMAD.MOV.U32 R2, RZ, RZ, 0x40 ;  /* 0x00000040ff027424 */ /* 0x000fe200078e00ff */
[----:B------:R1:W-:Y:S01]  /*1ed0*/  LDGSTS.E.BYPASS.LTC128B.128 [R229+0x1100], [R30.64], !P5 ;  /* 0x011000001ee57fae */ /* 0x0003e2000e901d74 */
[----:B--2---:R-:W-:Y:S01]  /*1ee0*/  IADD3 R26, P5, R26, R235, RZ ;  /* 0x000000eb1a1a7210 */ /* 0x004fe20007fbe0ff */
[----:B------:R-:W-:Y:S01]  /*1ef0*/  HMMA.16816.F32 R64, R84, R108, RZ ;  /* 0x0000006c5440723c */ /* 0x000fe200000018ff */
[----:B------:R-:W-:Y:S01]  /*1f00*/  SEL R4, R4, 0xffffffe0, !P2 ;  /* 0xffffffe004047807 */ /* 0x000fe20005000000 */
[----:B------:R2:W-:Y:S01]  /*1f10*/  LDGSTS.E.BYPASS.LTC128B.128 [R229+0x1900], [R28.64], !P1 ;  /* 0x019000001ce57fae */ /* 0x0005e2000c901d74 */
[----:B------:R-:W-:Y:S01]  /*1f20*/  SEL R2, R2, 0xffffffc0, !P0 ;  /* 0xffffffc002027807 */ /* 0x000fe20004000000 */
[----:B----4-:R-:W-:Y:S01]  /*1f30*/  IMAD.X R27, R27, 0x1, R234, P5 ;  /* 0x000000011b1b7824 */ /* 0x010fe200028e06ea */
[----:B------:R-:W-:Y:S01]  /*1f40*/  PLOP3.LUT P0, PT, PT, PT, UP3, 0x80, 0x0 ;  /* 0x000000000000781c */ /* 0x000fe20003f0f038 */
[----:B------:R-:W-:-:S02]  /*1f50*/  IMAD R223, R4, 0x2, R228 ;  /* 0x0000000204df7824 */ /* 0x000fc400078e02e4 */
[----:B------:R-:W-:Y:S01]  /*1f60*/  HMMA.16816.F32 R16, R84, R110, RZ ;  /* 0x0000006e5410723c */ /* 0x000fe200000018ff */
[----:B------:R-:W-:Y:S01]  /*1f70*/  IMAD.IADD R222, R227, 0x1, R2 ;  /* 0x00000001e3de7824 */ /* 0x000fe200078e0202 */
[----:B------:R4:W-:Y:S01]  /*1f80*/  LDGSTS.E.BYPASS.LTC128B.128 [R229+0x2100], [R26.64], !P6 ;  /* 0x021000001ae57fae */ /* 0x0009e2000f101d74 */
[----:B------:R-:W-:Y:S02]  /*1f90*/  IMAD R221, R0, 0x2, R223 ;  /* 0x0000000200dd7824 */ /* 0x000fe400078e02df */
[----:B------:R-:W-:-:S03]  /*1fa0*/  IMAD.IADD R212, R2, 0x1, R226 ;  /* 0x0000000102d47824 */ /* 0x000fc600078e02e2 */
[-C--:B------:R-:W-:Y:S08]  /*1fb0*/  HMMA.16816.F32 R104, R80, R100.reuse, RZ ;  /* 0x000000645068723c */ /* 0x080ff000000018ff */
[----:B------:R-:W-:Y:S01]  /*1fc0*/  HMMA.16816.F32 R60, R84, R100, RZ ;  /* 0x00000064543c723c */ /* 0x000fe200000018ff */
[----:B--2---:R-:W-:-:S07]  /*1fd0*/  IADD3 R28, P1, R25, R235, RZ ;  /* 0x000000eb191c7210 */ /* 0x004fce0007f3e0ff */
[----:B------:R-:W-:Y:S01]  /*1fe0*/  HMMA.16816.F32 R12, R84, R102, RZ ;  /* 0x00000066540c723c */ /* 0x000fe200000018ff */
[----:B------:R-:W-:-:S05]  /*1ff0*/  IMAD.X R29, R24, 0x1, R234, P1 ;  /* 0x00000001181d7824 */ /* 0x000fca00008e06ea */
[----:B------:R2:W-:Y:S02]  /*2000*/  LDGSTS.E.BYPASS.LTC128B.128 [R229+0x2900], [R28.64], !P4 ;  /* 0x029000001ce57fae */ /* 0x0005e4000e101d74 */
[-C--:B------:R-:W-:Y:S01]  /*2010*/  HMMA.16816.F32 R96, R80, R92.reuse, RZ ;  /* 0x0000005c5060723c */ /* 0x080fe200000018ff */
[----:B------:R-:W-:Y:S01]  /*2020*/  ISETP.GT.AND P4, PT, R232, 0x5f, PT ;  /* 0x0000005fe800780c */ /* 0x000fe20003f84270 */
[----:B------:R-:W-:Y:S04]  /*2030*/  LDSM.16.M88.4 R48, [R223+0x8100] ;  /* 0x00810000df30783b */ /* 0x000fe80000000200 */
[----:B------:R-:W2:Y:S02]  /*2040*/  LDSM.16.M88.4 R44, [R222+0x3100] ;  /* 0x00310000de2c783b */ /* 0x000ea40000000200 */
[C---:B------:R-:W-:Y:S02]  /*2050*/  HMMA.16816.F32 R56, R84.reuse, R92, RZ ;  /* 0x0000005c5438723c */ /* 0x040fe400000018ff */
[----:B------:R-:W2:Y:S04]  /*2060*/  LDSM.16.M88.4 R40, [R222+0x3900] ;  /* 0x00390000de28783b */ /* 0x000ea80000000200 */
[----:B------:R-:W2:Y:S02]  /*2070*/  LDSM.16.M88.4 R36, [R222+0x4100] ;  /* 0x00410000de24783b */ /* 0x000ea40000000200 */
[----:B---3--:R-:W-:Y:S02]  /*2080*/  HMMA.16816.F32 R8, R84, R94, RZ ;  /* 0x0000005e5408723c */ /* 0x008fe400000018ff */
[----:B-1----:R-:W1:Y:S04]  /*2090*/  LDSM.16.M88.4 R32, [R222+0x4900] ;  /* 0x00490000de20783b */ /* 0x002e680000000200 */
[----:B----4-:R-:W-:Y:S02]  /*20a0*/  LDSM.16.M88.4 R24, [R222+0x5900] ;  /* 0x00590000de18783b */ /* 0x010fe40000000200 */
[C---:B------:R-:W-:Y:S02]  /*20b0*/  HMMA.16816.F32 R124, R80.reuse, R126, RZ ;  /* 0x0000007e507c723c */ /* 0x040fe400000018ff */
[----:B--2---:R-:W2:Y:S04]  /*20c0*/  LDSM.16.M88.4 R28, [R222+0x5100] ;  /* 0x00510000de1c783b */ /* 0x004ea80000000200 */
[----:B------:R-:W0:Y:S02]  /*20d0*/  LDGDEPBAR ;  /* 0x00000000000079af */ /* 0x000e240000000000 */
[C---:B------:R-:W-:Y:S08]  /*20e0*/  HMMA.16816.F32 R116, R80.reuse, R118, RZ ;  /* 0x000000765074723c */ /* 0x040ff000000018ff */
[C---:B------:R-:W-:Y:S08]  /*20f0*/  HMMA.16816.F32 R108, R80.reuse, R110, RZ ;  /* 0x0000006e506c723c */ /* 0x040ff000000018ff */
[C---:B------:R-:W-:Y:S08]  /*2100*/  HMMA.16816.F32 R100, R80.reuse, R102, RZ ;  /* 0x000000665064723c */ /* 0x040ff000000018ff */
[----:B------:R-:W-:Y:S08]  /*2110*/  HMMA.16816.F32 R92, R80, R94, RZ ;  /* 0x0000005e505c723c */ /* 0x000ff000000018ff */
[-C--:B------:R-:W-:Y:S08]  /*2120*/  HMMA.16816.F32 R52, R84, R164.reuse, RZ ;  /* 0x000000a45434723c */ /* 0x080ff000000018ff */
[----:B------:R-:W-:Y:S08]  /*2130*/  HMMA.16816.F32 R88, R80, R164, RZ ;  /* 0x000000a45058723c */ /* 0x000ff000000018ff */
[-C--:B------:R-:W-:Y:S08]  /*2140*/  HMMA.16816.F32 R84, R84, R166.reuse, RZ ;  /* 0x000000a65454723c */ /* 0x080ff000000018ff */
[----:B------:R-:W-:Y:S08]  /*2150*/  HMMA.16816.F32 R80, R80, R166, RZ ;  /* 0x000000a65050723c */ /* 0x000ff000000018ff */
        /* <DEDUP_REMOVED lines=13> */
[C---:B------:R-:W-:Y:S08]  /*2230*/  HMMA.16816.F32 R88, R160.reuse, R132, R88 ;  /* 0x00000084a058723c */ /* 0x040ff00000001858 */
[C---:B------:R-:W-:Y:S01]  /*2240*/  HMMA.16816.F32 R80, R160.reuse, R134, R80 ;  /* 0x00000086a050723c */ /* 0x040fe20000001850 */
[----:B------:R-:W3:Y:S07]  /*2250*/  LDSM.16.M88.4 R132, [R223+0x6100] ;  /* 0x00610000df84783b */ /* 0x000eee0000000200 */
[C---:B------:R-:W-:Y:S08]  /*2260*/  HMMA.16816.F32 R128, R160.reuse, R152, R128 ;  /* 0x00000098a080723c */ /* 0x040ff00000001880 */
[C---:B------:R-:W-:Y:S08]  /*2270*/  HMMA.16816.F32 R120, R160.reuse, R148, R120 ;  /* 0x00000094a078723c */ /* 0x040ff00000001878 */
[C---:B------:R-:W-:Y:S08]  /*2280*/  HMMA.16816.F32 R112, R160.reuse, R144, R112 ;  /* 0x00000090a070723c */ /* 0x040ff00000001870 */
[C---:B------:R-:W-:Y:S08]  /*2290*/  HMMA.16816.F32 R104, R160.reuse, R140, R104 ;  /* 0x0000008ca068723c */ /* 0x040ff00000001868 */
[C---:B------:R-:W-:Y:S08]  /*22a0*/  HMMA.16816.F32 R96, R160.reuse, R136, R96 ;  /* 0x00000088a060723c */ /* 0x040ff00000001860 */
[C---:B------:R-:W-:Y:S01]  /*22b0*/  HMMA.16816.F32 R124, R160.reuse, R154, R124 ;  /* 0x0000009aa07c723c */ /* 0x040fe2000000187c */
[----:B------:R-:W-:Y:S07]  /*22c0*/  LDSM.16.M88.4 R152, [R212+0x1000] ;  /* 0x00100000d498783b */ /* 0x000fee0000000200 */
[C---:B------:R-:W-:Y:S01]  /*22d0*/  HMMA.16816.F32 R116, R160.reuse, R150, R116 ;  /* 0x00000096a074723c */ /* 0x040fe20000001874 */
[----:B------:R-:W-:Y:S07]  /*22e0*/  LDSM.16.M88.4 R148, [R212+0x1800] ;  /* 0x00180000d494783b */ /* 0x000fee0000000200 */
[C---:B------:R-:W-:Y:S01]  /*22f0*/  HMMA.16816.F32 R108, R160.reuse, R146, R108 ;  /* 0x00000092a06c723c */ /* 0x040fe2000000186c */
[----:B------:R-:W-:Y:S07]  /*2300*/  LDSM.16.M88.4 R144, [R212+0x2000] ;  /* 0x00200000d490783b */ /* 0x000fee0000000200 */
[C---:B------:R-:W-:Y:S01]  /*2310*/  HMMA.16816.F32 R100, R160.reuse, R142, R100 ;  /* 0x0000008ea064723c */ /* 0x040fe20000001864 */
[----:B------:R-:W-:Y:S07]  /*2320*/  LDSM.16.M88.4 R140, [R221+0x8100] ;  /* 0x00810000dd8c783b */ /* 0x000fee0000000200 */
[----:B------:R-:W-:Y:S01]  /*2330*/  HMMA.16816.F32 R92, R160, R138, R92 ;  /* 0x0000008aa05c723c */ /* 0x000fe2000000185c */
[----:B------:R-:W4:Y:S04]  /*2340*/  LDSM.16.M88.4 R136, [R212] ;  /* 0x00000000d488783b */ /* 0x000f280000000200 */
[----:B------:R-:W3:Y:S03]  /*2350*/  LDSM.16.M88.4 R160, [R212+0x2800] ;  /* 0x00280000d4a0783b */ /* 0x000ee60000000200 */
[C---:B------:R-:W-:Y:S08]  /*2360*/  HMMA.16816.F32 R76, R48.reuse, R44, R76 ;  /* 0x0000002c304c723c */ /* 0x040ff0000000184c */
[C---:B------:R-:W-:Y:S08]  /*2370*/  HMMA.16816.F32 R68, R48.reuse, R40, R68 ;  /* 0x000000283044723c */ /* 0x040ff00000001844 */
[C---:B------:R-:W-:Y:S08]  /*2380*/  HMMA.16816.F32 R64, R48.reuse, R36, R64 ;  /* 0x000000243040723c */ /* 0x040ff00000001840 */
[C---:B-1----:R-:W-:Y:S08]  /*2390*/  HMMA.16816.F32 R60, R48.reuse, R32, R60 ;  /* 0x00000020303c723c */ /* 0x042ff0000000183c */
[C---:B--2---:R-:W-:Y:S08]  /*23a0*/  HMMA.16816.F32 R56, R48.reuse, R28, R56 ;  /* 0x0000001c3038723c */ /* 0x044ff00000001838 */
        /* <DEDUP_REMOVED lines=9> */
[C---:B---3--:R-:W-:Y:S08]  /*2440*/  HMMA.16816.F32 R128, R132.reuse, R44, R128 ;  /* 0x0000002c8480723c */ /* 0x048ff00000001880 */
        /* <DEDUP_REMOVED lines=37> */
[----:B------:R-:W-:Y:S01]  /*26a0*/  PLOP3.LUT P1, PT, PT, PT, UP1, 0x80, 0x0 ;  /* 0x000000000000781c */ /* 0x000fe20003f2f018 */
        /* <DEDUP_REMOVED lines=27> */
[----:B------:R-:W1:Y:S04]  /*2860*/  SHFL.IDX PT, R34, R38, RZ, 0x181f ;  /* 0x00181fff26227589 */ /* 0x000e6800000e0000 */
[----:B------:R-:W2:Y:S04]  /*2870*/  SHFL.IDX PT, R33, R36, RZ, 0x181f ;  /* 0x00181fff24217589 */ /* 0x000ea800000e0000 */
[----:B------:R-:W-:Y:S04]  /*2880*/  SHFL.IDX PT, R31, R38, 0x1, 0x181f ;  /* 0x00381f00261f7f89 */ /* 0x000fe800000e0000 */
[----:B------:R-:W-:Y:S04]  /*2890*/  SHFL.IDX PT, R29, R38, 0x2, 0x181f ;  /* 0x00581f00261d7f89 */ /* 0x000fe800000e0000 */
[----:B------:R-:W-:Y:S04]  /*28a0*/  SHFL.IDX PT, R32, R36, 0x1, 0x181f ;  /* 0x00381f0024207f89 */ /* 0x000fe800000e0000 */
[----:B------:R-:W-:Y:S04]  /*28b0*/  SHFL.IDX PT, R27, R38, 0x3, 0x181f ;  /* 0x00781f00261b7f89 */ /* 0x000fe800000e0000 */
[----:B------:R-:W3:Y:S01]  /*28c0*/  SHFL.IDX PT, R25, R38, 0x4, 0x181f ;  /* 0x00981f0026197f89 */ /* 0x000ee200000e0000 */
[----:B-1----:R-:W-:-:S03]  /*28d0*/  IADD3 R34, P0, R34, R235, RZ ;  /* 0x000000eb22227210 */ /* 0x002fc60007f1e0ff */
[----:B------:R3:W-:Y:S02]  /*28e0*/  SHFL.IDX PT, R2, R38, 0x5, 0x181f ;  /* 0x00b81f0026027f89 */ /* 0x0007e400000e0000 */
[----:B--2---:R-:W-:Y:S02]  /*28f0*/  IMAD.X R35, R33, 0x1, R234, P0 ;  /* 0x0000000121237824 */ /* 0x004fe400000e06ea */
[----:B------:R-:W-:Y:S04]  /*2900*/  SHFL.IDX PT, R30, R36, 0x2, 0x181f ;  /* 0x00581f00241e7f89 */ /* 0x000fe800000e0000 */
[----:B------:R-:W-:Y:S04]  /*2910*/  SHFL.IDX PT, R28, R36, 0x3, 0x181f ;  /* 0x00781f00241c7f89 */ /* 0x000fe800000e0000 */
[----:B------:R-:W1:Y:S04]  /*2920*/  SHFL.IDX PT, R26, R36, 0x4, 0x181f ;  /* 0x00981f00241a7f89 */ /* 0x000e6800000e0000 */
[----:B------:R2:W4:Y:S04]  /*2930*/  SHFL.IDX PT, R24, R36, 0x5, 0x181f ;  /* 0x00b81f0024187f89 */ /* 0x00052800000e0000 */
[----:B------:R5:W-:Y:S01]  /*2940*/  LDGSTS.E.BYPASS.LTC128B.128 [R229+0x3100], [R34.64], !P3 ;  /* 0x0310000022e57fae */ /* 0x000be2000d901d74 */
[----:B---3--:R-:W-:-:S05]  /*2950*/  IADD3 R38, P1, R25, R235, RZ ;  /* 0x000000eb19267210 */ /* 0x008fca0007f3e0ff */
[----:B-1----:R-:W-:Y:S01]  /*2960*/  IMAD.X R39, R26, 0x1, R234, P1 ;  /* 0x000000011a277824 */ /* 0x002fe200008e06ea */
[----:B--2---:R-:W-:-:S05]  /*2970*/  IADD3 R36, P0, R31, R235, RZ ;  /* 0x000000eb1f247210 */ /* 0x004fca0007f1e0ff */
[--C-:B------:R-:W-:Y:S01]  /*2980*/  IMAD.X R37, R32, 0x1, R234.reuse, P0 ;  /* 0x0000000120257824 */ /* 0x100fe200000e06ea */
[-C--:B------:R-:W-:Y:S02]  /*2990*/  IADD3 R32, P2, R27, R235.reuse, RZ ;  /* 0x000000eb1b207210 */ /* 0x080fe40007f5e0ff */
[-C--:B-----5:R-:W-:Y:S02]  /*29a0*/  IADD3 R34, P5, R29, R235.reuse, RZ ;  /* 0x000000eb1d227210 */ /* 0x0a0fe40007fbe0ff */
[----:B------:R-:W-:Y:S01]  /*29b0*/  IADD3 R40, P0, R2, R235, RZ ;  /* 0x000000eb02287210 */ /* 0x000fe20007f1e0ff */
[--C-:B------:R-:W-:Y:S01]  /*29c0*/  IMAD.X R33, R28, 0x1, R234.reuse, P2 ;  /* 0x000000011c217824 */ /* 0x100fe200010e06ea */
[----:B------:R1:W-:Y:S01]  /*29d0*/  LDGSTS.E.BYPASS.LTC128B.128 [R229+0x3900], [R36.64], !P3 ;  /* 0x0390000024e57fae */ /* 0x0003e2000d901d74 */
[--C-:B------:R-:W-:Y:S02]  /*29e0*/  IMAD.X R35, R30, 0x1, R234.reuse, P5 ;  /* 0x000000011e237824 */ /* 0x100fe400028e06ea */
[----:B----4-:R-:W-:-:S03]  /*29f0*/  IMAD.X R41, R24, 0x1, R234, P0 ;  /* 0x0000000118297824 */ /* 0x010fc600000e06ea */
[----:B------:R1:W-:Y:S04]  /*2a00*/  LDGSTS.E.BYPASS.LTC128B.128 [R229+0x4100], [R34.64], !P3 ;  /* 0x0410000022e57fae */ /* 0x0003e8000d901d74 */
[----:B------:R1:W-:Y:S04]  /*2a10*/  LDGSTS.E.BYPASS.LTC128B.128 [R229+0x4900], [R32.64], !P3 ;  /* 0x0490000020e57fae */ /* 0x0003e8000d901d74 */
[----:B------:R1:W-:Y:S04]  /*2a20*/  LDGSTS.E.BYPASS.LTC128B.128 [R229+0x5100], [R38.64], !P3 ;  /* 0x0510000026e57fae */ /* 0x0003e8000d901d74 */
[----:B------:R1:W-:Y:S02]  /*2a30*/  LDGSTS.E.BYPASS.LTC128B.128 [R229+0x5900], [R40.64], !P3 ;  /* 0x0590000028e57fae */ /* 0x0003e4000d901d74 */
.L_x_948:
[----:B------:R-:W-:Y:S01]  /*2a40*/  LOP3.LUT R2, R168, 0xffffffe0, RZ, 0xc0, !PT ;  /* 0xffffffe0a8027812 */ /* 0x000fe200078ec0ff */
[----:B------:R-:W-:Y:S01]  /*2a50*/  ULDC UR12, c[0x0][0x324] ;  /* 0x0000c900000c7ab9 */ /* 0x000fe20000000800 */
[----:B------:R-:W-:Y:S01]  /*2a60*/  LEA.HI R25, R169, R7, RZ, 0x2 ;  /* 0x00000007a9197211 */ /* 0x000fe200078f10ff */
[----:B------:R-:W-:Y:S01]  /*2a70*/  ULDC UR15, c[0x0][0x1d0] ;  /* 0x00007400000f7ab9 */ /* 0x000fe20000000800 */
[----:B------:R-:W-:Y:S01]  /*2a80*/  SHF.R.S32.HI R27, RZ, 0x1f, R6 ;  /* 0x0000001fff1b7819 */ /* 0x000fe20000011406 */
[----:B------:R-:W-:Y:S01]  /*2a90*/  IMAD.IADD R2, R7, 0x1, -R2 ;  /* 0x0000000107027824 */ /* 0x000fe200078e0a02 */
[----:B------:R-:W-:Y:S01]  /*2aa0*/  LOP3.LUT R25, R25, 0xfffffffc, RZ, 0xc0, !PT ;  /* 0xfffffffc19197812 */ /* 0x000fe200078ec0ff */
[----:B------:R-:W-:Y:S01]  /*2ab0*/  ULOP3.LUT UR12, URZ, UR12, URZ, 0x33, !UPT ;  /* 0x0000000c3f0c7292 */ /* 0x000fe2000f8e333f */
[----:B------:R-:W-:Y:S01]  /*2ac0*/  LEA.HI R27, R27, R6, RZ, 0x2 ;  /* 0x000000061b1b7211 */ /* 0x000fe200078f10ff */
[----:B------:R-:W-:Y:S01]  /*2ad0*/  UIMAD UR15, UR7, UR15, UR35 ;  /* 0x0000000f070f72a4 */ /* 0x000fe2000f8e0223 */
[----:B------:R-:W-:Y:S01]  /*2ae0*/  SHF.R.S32.HI R24, RZ, 0x1f, R2 ;  /* 0x0000001fff187819 */ /* 0x000fe20000011402 */
[----:B------:R-:W-:Y:S01]  /*2af0*/  IMAD.IADD R25, R7, 0x1, -R25 ;  /* 0x0000000107197824 */ /* 0x000fe200078e0a19 */
[----:B------:R-:W-:Y:S01]  /*2b00*/  LOP3.LUT R27, R27, 0xffffffc, RZ, 0xc0, !PT ;  /* 0x0ffffffc1b1b7812 */ /* 0x000fe200078ec0ff */
[----:B------:R-:W0:Y:S01]  /*2b10*/  LDGDEPBAR ;  /* 0x00000000000079af */ /* 0x000e220000000000 */
[----:B------:R-:W-:Y:S01]  /*2b20*/  LEA.HI R7, R24, R2, RZ, 0x2 ;  /* 0x0000000218077211 */ /* 0x000fe200078f10ff */
[----:B------:R-:W-:Y:S01]  /*2b30*/  IMAD.IADD R5, R5, 0x1, R3 ;  /* 0x0000000105057824 */ /* 0x000fe200078e0203 */
[----:B------:R-:W-:Y:S01]  /*2b40*/  LEA.HI R24, R25, R25, RZ, 0x1 ;  /* 0x0000001919187211 */ /* 0x000fe200078f08ff */
[----:B------:R-:W-:Y:S01]  /*2b50*/  IMAD.IADD R27, R6, 0x1, -R27 ;  /* 0x00000001061b7824 */ /* 0x000fe200078e0a1b */
[----:B------:R-:W-:-:S02]  /*2b60*/  LEA.HI.SX32 R6, R7, UR14, 0x1e ;  /* 0x0000000e07067c11 */ /* 0x000fc4000f8ff2ff */
[----:B------:R-:W-:Y:S01]  /*2b70*/  PLOP3.LUT P1, PT, PT, PT, UP2, 0x80, 0x0 ;  /* 0x000000000000781c */ /* 0x000fe20003f2f028 */
[C---:B------:R-:W-:Y:S01]  /*2b80*/  IMAD.SHL.U32 R26, R24.reuse, 0x20, RZ ;  /* 0x00000020181a7824 */ /* 0x040fe200078e00ff */
[----:B------:R-:W-:Y:S01]  /*2b90*/  LOP3.LUT R24, R24, 0x1ffffffe, RZ, 0xc0, !PT ;  /* 0x1ffffffe18187812 */ /* 0x000fe200078ec0ff */
[----:B------:R-:W-:Y:S01]  /*2ba0*/  IMAD R6, R27, 0x10, R6 ;  /* 0x000000101b067824 */ /* 0x000fe200078e0206 */
[----:B------:R-:W-:Y:S02]  /*2bb0*/  PLOP3.LUT P0, PT, PT, PT, UP2, 0x80, 0x0 ;  /* 0x000000000000781c */ /* 0x000fe40003f0f028 */
[----:B------:R-:W-:Y:S01]  /*2bc0*/  LOP3.LUT R26, R26, 0xffffffc0, RZ, 0xc0, !PT ;  /* 0xffffffc01a1a7812 */ /* 0x000fe200078ec0ff */
[----:B------:R-:W-:Y:S01]  /*2bd0*/  IMAD.IADD R24, R25, 0x1, -R24 ;  /* 0x0000000119187824 */ /* 0x000fe200078e0a18 */
[----:B------:R-:W-:-:S03]  /*2be0*/  LOP3.LUT R237, R7, 0x7ffffffc, RZ, 0xc0, !PT ;  /* 0x7ffffffc07ed7812 */ /* 0x000fc600078ec0ff */
[----:B------:R-:W-:Y:S02]  /*2bf0*/  IMAD.IADD R6, R26, 0x1, R6 ;  /* 0x000000011a067824 */ /* 0x000fe400078e0206 */
[----:B------:R-:W-:Y:S02]  /*2c00*/  IMAD.IADD R237, R2, 0x1, -R237 ;  /* 0x0000000102ed7824 */ /* 0x000fe400078e0aed */
[----:B------:R-:W-:Y:S02]  /*2c10*/  IMAD R236, R24, 0x8, R6 ;  /* 0x0000000818ec7824 */ /* 0x000fe400078e0206 */
[----:B------:R-:W-:Y:S02]  /*2c20*/  IMAD.U32 R2, RZ, RZ, UR18 ;  /* 0x00000012ff027e24 */ /* 0x000fe4000f8e00ff */
[----:B------:R-:W-:-:S04]  /*2c30*/  @P1 IMAD.HI.U32 R6, R236, c[0x0][0x2c8], RZ ;  /* 0x0000b200ec061a27 */ /* 0x000fc800078e00ff */
[----:B-1----:R-:W-:Y:S01]  /*2c40*/  IMAD.MOV.U32 R33, RZ, RZ, R236 ;  /* 0x000000ffff217224 */ /* 0x002fe200078e00ec */
[----:B------:R-:W-:Y:S01]  /*2c50*/  @P0 SHF.R.U32.HI R33, RZ, c[0x0][0x2cc], R6 ;  /* 0x0000b300ff210a19 */ /* 0x000fe20000011606 */
[----:B------:R-:W-:Y:S01]  /*2c60*/  IMAD.SHL.U32 R237, R237, 0x2, RZ ;  /* 0x00000002eded7824 */ /* 0x000fe200078e00ff */
[----:B------:R-:W-:-:S03]  /*2c70*/  PLOP3.LUT P0, PT, PT, PT, UP0, 0x40, 0x0 ;  /* 0x000000000000781c */ /* 0x000fc60003f0e808 */
[----:B------:R-:W1:Y:S01]  /*2c80*/  SHFL.IDX PT, R6, R33, RZ, 0x1c1f ;  /* 0x001c1fff21067589 */ /* 0x000e6200000e0000 */
[C---:B------:R-:W-:Y:S02]  /*2c90*/  IADD3 R2, -R237.reuse, 0x1, R2 ;  /* 0x00000001ed027810 */ /* 0x040fe40007ffe102 */
[C---:B------:R-:W-:Y:S02]  /*2ca0*/  IADD3 R27, -R237.reuse, UR15, RZ ;  /* 0x0000000fed1b7c10 */ /* 0x040fe4000fffe1ff */
[----:B------:R-:W-:Y:S02]  /*2cb0*/  IADD3 R24, R2, -c[0x0][0x168], RZ ;  /* 0x80005a0002187a10 */ /* 0x000fe40007ffe0ff */
[----:B------:R-:W-:Y:S02]  /*2cc0*/  IADD3 R2, -R237, UR35, RZ ;  /* 0x00000023ed027c10 */ /* 0x000fe4000fffe1ff */
[C---:B------:R-:W-:Y:S02]  /*2cd0*/  IADD3 R32, R24.reuse, c[0x0][0x328], RZ ;  /* 0x0000ca0018207a10 */ /* 0x040fe40007ffe0ff */
[----:B------:R-:W-:-:S03]  /*2ce0*/  IADD3 R24, R24, UR12, RZ ;  /* 0x0000000c18187c10 */ /* 0x000fc6000fffe0ff */
[--C-:B-1----:R-:W-:Y:S02]  /*2cf0*/  IMAD.IADD R30, R32, 0x1, R6.reuse ;  /* 0x00000001201e7824 */ /* 0x102fe400078e0206 */
[----:B------:R-:W-:-:S03]  /*2d00*/  IMAD.IADD R3, R24, 0x1, R6 ;  /* 0x0000000118037824 */ /* 0x000fc600078e0206 */
[----:B------:R-:W-:Y:S01]  /*2d10*/  IMNMX R30, R30, R27, PT ;  /* 0x0000001b1e1e7217 */ /* 0x000fe20003800200 */
[----:B------:R-:W-:Y:S05]  /*2d20*/  @P0 BRA `(.L_x_949) ;  /* 0x0000015000000947 */ /* 0x000fea0003800000 */
[----:B------:R-:W-:Y:S01]  /*2d30*/  IMAD.U32 R7, RZ, RZ, UR10 ;  /* 0x0000000aff077e24 */ /* 0x000fe2000f8e00ff */
        /* <DEDUP_REMOVED lines=11> */
.L_x_951:
[----:B------:R-:W-:-:S04]  /*2df0*/  MOV R6, c[0x0][0x32c] ;  /* 0x0000cb0000067a02 */ /* 0x000fc80000000f00 */
[----:B------:R-:W-:-:S13]  /*2e00*/  ISETP.NE.AND P0, PT, R6, 0x1, PT ;  /* 0x000000010600780c */ /* 0x000fda0003f05270 */
[----:B------:R-:W-:-:S05]  /*2e10*/  @P0 IMAD.HI.U32 R6, R7, c[0x0][0x330], RZ ;  /* 0x0000cc0007060a27 */ /* 0x000fca00078e00ff */
[----:B------:R-:W-:Y:S02]  /*2e20*/  @P0 SHF.R.U32.HI R7, RZ, c[0x0][0x334], R6 ;  /* 0x0000cd00ff070a19 */ /* 0x000fe40000011606 */
.L_x_952:
[----:B------:R-:W-:Y:S05]  /*2e30*/  BSYNC B0 ;  /* 0x0000000000007941 */ /* 0x000fea0003800000 */
.L_x_950:
[----:B------:R-:W-:-:S05]  /*2e40*/  IMAD R7, R7, c[0x0][0x32c], R2 ;  /* 0x0000cb0007077a24 */ /* 0x000fca00078e0202 */
[----:B------:R-:W-:Y:S02]  /*2e50*/  IADD3 R6, R7, c[0x0][0x32c], RZ ;  /* 0x0000cb0007067a10 */ /* 0x000fe40007ffe0ff */
[----:B------:R-:W-:Y:S02]  /*2e60*/  IMNMX R3, R3, R7, !PT ;  /* 0x0000000703037217 */ /* 0x000fe40007800200 */
[----:B------:R-:W-:Y:S02]  /*2e70*/  IMNMX R30, R30, R6, PT ;  /* 0x000000061e1e7217 */ /* 0x000fe40003800200 */
.L_x_949:
[----:B------:R-:W1:Y:S01]  /*2e80*/  SHFL.IDX PT, R6, R33, 0x1, 0x1c1f ;  /* 0x003c1f0021067f89 */ /* 0x000e6200000e0000 */
[----:B------:R-:W-:Y:S01]  /*2e90*/  PLOP3.LUT P0, PT, PT, PT, UP0, 0x40, 0x0 ;  /* 0x000000000000781c */ /* 0x000fe20003f0e808 */
[--C-:B-1----:R-:W-:Y:S02]  /*2ea0*/  IMAD.IADD R26, R32, 0x1, R6.reuse ;  /* 0x00000001201a7824 */ /* 0x102fe400078e0206 */
[----:B------:R-:W-:-:S03]  /*2eb0*/  IMAD.IADD R25, R24, 0x1, R6 ;  /* 0x0000000118197824 */ /* 0x000fc600078e0206 */
[----:B------:R-:W-:-:S07]  /*2ec0*/  IMNMX R26, R26, R27, PT ;  /* 0x0000001b1a1a7217 */ /* 0x000fce0003800200 */
        /* <DEDUP_REMOVED lines=13> */
.L_x_955:
[----:B------:R-:W-:-:S04]  /*2fa0*/  MOV R6, c[0x0][0x32c] ;  /* 0x0000cb0000067a02 */ /* 0x000fc80000000f00 */
[----:B------:R-:W-:-:S13]  /*2fb0*/  ISETP.NE.AND P0, PT, R6, 0x1, PT ;  /* 0x000000010600780c */ /* 0x000fda0003f05270 */
[----:B------:R-:W-:-:S05]  /*2fc0*/  @P0 IMAD.HI.U32 R6, R7, c[0x0][0x330], RZ ;  /* 0x0000cc0007060a27 */ /* 0x000fca00078e00ff */
[----:B------:R-:W-:Y:S02]  /*2fd0*/  @P0 SHF.R.U32.HI R7, RZ, c[0x0][0x334], R6 ;  /* 0x0000cd00ff070a19 */ /* 0x000fe40000011606 */
.L_x_956:
[----:B------:R-:W-:Y:S05]  /*2fe0*/  BSYNC B0 ;  /* 0x0000000000007941 */ /* 0x000fea0003800000 */
.L_x_954:
[----:B------:R-:W-:-:S05]  /*2ff0*/  IMAD R7, R7, c[0x0][0x32c], R2 ;  /* 0x0000cb0007077a24 */ /* 0x000fca00078e0202 */
[----:B------:R-:W-:Y:S02]  /*3000*/  IADD3 R6, R7, c[0x0][0x32c], RZ ;  /* 0x0000cb0007067a10 */ /* 0x000fe40007ffe0ff */
[----:B------:R-:W-:Y:S02]  /*3010*/  IMNMX R25, R25, R7, !PT ;  /* 0x0000000719197217 */ /* 0x000fe40007800200 */
[----:B------:R-:W-:Y:S02]  /*3020*/  IMNMX R26, R26, R6, PT ;  /* 0x000000061a1a7217 */ /* 0x000fe40003800200 */
.L_x_953:
[----:B------:R-:W-:Y:S01]  /*3030*/  UISETP.GE.AND UP3, UPT, UR35, 0xa, UPT ;  /* 0x0000000a2300788c */ /* 0x000fe2000bf66270 */
[----:B------:R-:W1:Y:S01]  /*3040*/  SHFL.IDX PT, R7, R33, 0x2, 0x1c1f ;  /* 0x005c1f0021077f89 */ /* 0x000e6200000e0000 */
[----:B------:R-:W-:Y:S02]  /*3050*/  UISETP.GE.AND UP6, UPT, UR35, 0x1, UPT ;  /* 0x000000012300788c */ /* 0x000fe4000bfc6270 */
[----:B------:R-:W-:Y:S02]  /*3060*/  UP2UR UR31, UPR, URZ, 0x8 ;  /* 0x000000083f1f7883 */ /* 0x000fe40008000000 */
        /* <DEDUP_REMOVED lines=13> */
[----:B------:R-:W-:Y:S01]  /*3140*/  UP2UR UR29, UPR, URZ, 0x8 ;  /* 0x000000083f1d7883 */ /* 0x000fe20008000000 */
[C---:B------:R-:W-:Y:S01]  /*3150*/  ISETP.GT.AND P5, PT, R3.reuse, 0x1, P5 ;  /* 0x000000010300780c */ /* 0x040fe20002fa4270 */
[----:B------:R-:W-:Y:S01]  /*3160*/  UP2UR UR33, UPR, URZ, 0x20 ;  /* 0x000000203f217883 */ /* 0x000fe20008000000 */
[----:B------:R-:W-:Y:S01]  /*3170*/  FSEL R128, R128, -INF , !P6 ;  /* 0xff80000080807808 */ /* 0x000fe20007000000 */
[----:B------:R-:W-:Y:S01]  /*3180*/  UP2UR UR32, UPR, URZ, 0x10 ;  /* 0x000000103f207883 */ /* 0x000fe20008000000 */
[----:B------:R-:W-:Y:S01]  /*3190*/  PLOP3.LUT P6, PT, PT, PT, UP3, 0x40, 0x0 ;  /* 0x000000000000781c */ /* 0x000fe20003fce838 */
[----:B------:R-:W-:Y:S01]  /*31a0*/  UISETP.GE.AND UP3, UPT, UR35, 0x19, UPT ;  /* 0x000000192300788c */ /* 0x000fe2000bf66270 */
[----:B------:R-:W-:Y:S01]  /*31b0*/  PLOP3.LUT P2, PT, PT, PT, UP4, 0x40, 0x0 ;  /* 0x000000000000781c */ /* 0x000fe20003f4e848 */
[----:B------:R-:W-:Y:S01]  /*31c0*/  UISETP.GE.AND UP6, UPT, UR35, 0x51, UPT ;  /* 0x000000512300788c */ /* 0x000fe2000bfc6270 */
[C---:B------:R-:W-:Y:S01]  /*31d0*/  ISETP.LT.OR P5, PT, R30.reuse, 0x2, P5 ;  /* 0x000000021e00780c */ /* 0x040fe20002fa1670 */
[----:B------:R-:W-:Y:S01]  /*31e0*/  UP2UR UR28, UPR, URZ, 0x8 ;  /* 0x000000083f1c7883 */ /* 0x000fe20008000000 */
[----:B------:R-:W-:Y:S01]  /*31f0*/  ISETP.GT.AND P2, PT, R3, 0x8, P2 ;  /* 0x000000080300780c */ /* 0x000fe20001744270 */
[----:B------:R-:W-:Y:S01]  /*3200*/  UISETP.GE.AND UP5, UPT, UR35, 0x52, UPT ;  /* 0x000000522300788c */ /* 0x000fe2000bfa6270 */
[----:B------:R-:W-:Y:S01]  /*3210*/  FSEL R129, R129, -INF , !P5 ;  /* 0xff80000081817808 */ /* 0x000fe20006800000 */
[----:B------:R-:W-:Y:S01]  /*3220*/  UISETP.GE.AND UP4, UPT, UR35, 0x59, UPT ;  /* 0x000000592300788c */ /* 0x000fe2000bf86270 */
[----:B------:R-:W-:Y:S01]  /*3230*/  PLOP3.LUT P5, PT, PT, PT, UP3, 0x40, 0x0 ;  /* 0x000000000000781c */ /* 0x000fe20003fae838 */
[----:B------:R-:W-:Y:S01]  /*3240*/  UISETP.GE.AND UP3, UPT, UR35, 0x1a, UPT ;  /* 0x0000001a2300788c */ /* 0x000fe2000bf66270 */
[----:B------:R-:W-:Y:S01]  /*3250*/  ISETP.LT.OR P2, PT, R30, 0x9, P2 ;  /* 0x000000091e00780c */ /* 0x000fe20001741670 */
[----:B-1----:R-:W-:Y:S01]  /*3260*/  IMAD.IADD R35, R32, 0x1, R7 ;  /* 0x0000000120237824 */ /* 0x002fe200078e0207 */
[----:B------:R-:W-:Y:S01]  /*3270*/  ISETP.LT.OR P1, PT, R30, 0xa, P1 ;  /* 0x0000000a1e00780c */ /* 0x000fe20000f21670 */
[----:B------:R-:W-:Y:S01]  /*3280*/  UP2UR UR27, UPR, URZ, 0x8 ;  /* 0x000000083f1b7883 */ /* 0x000fe20008000000 */
[----:B------:R-:W-:-:S02]  /*3290*/  FSEL R29, R124, -INF , !P2 ;  /* 0xff8000007c1d7808 */ /* 0x000fc40005000000 */
[----:B------:R-:W-:Y:S01]  /*32a0*/  PLOP3.LUT P2, PT, PT, PT, UP3, 0x40, 0x0 ;  /* 0x000000000000781c */ /* 0x000fe20003f4e838 */
[----:B------:R-:W-:Y:S01]  /*32b0*/  UISETP.GE.AND UP3, UPT, UR35, 0x21, UPT ;  /* 0x000000212300788c */ /* 0x000fe2000bf66270 */
[----:B------:R-:W-:Y:S02]  /*32c0*/  ISETP.GT.AND P0, PT, R3, 0x10, P0 ;  /* 0x000000100300780c */ /* 0x000fe40000704270 */
[----:B------:R-:W-:Y:S01]  /*32d0*/  FSEL R28, R125, -INF , !P1 ;  /* 0xff8000007d1c7808 */ /* 0x000fe20004800000 */
[----:B------:R-:W-:Y:S01]  /*32e0*/  UP2UR UR26, UPR, URZ, 0x8 ;  /* 0x000000083f1a7883 */ /* 0x000fe20008000000 */
[----:B------:R-:W-:Y:S02]  /*32f0*/  ISETP.LT.OR P0, PT, R30, 0x11, P0 ;  /* 0x000000111e00780c */ /* 0x000fe40000701670 */
[----:B------:R-:W-:Y:S01]  /*3300*/  PLOP3.LUT P1, PT, PT, PT, UP3, 0x40, 0x0 ;  /* 0x000000000000781c */ /* 0x000fe20003f2e838 */
[----:B------:R-:W-:Y:S01]  /*3310*/  UISETP.GE.AND UP3, UPT, UR35, 0x22, UPT ;  /* 0x000000222300788c */ /* 0x000fe2000bf66270 */
[----:B------:R-:W-:-:S02]  /*3320*/  ISETP.GT.AND P6, PT, R3, 0x11, P6 ;  /* 0x000000110300780c */ /* 0x000fc400037c4270 */
[----:B------:R-:W-:Y:S01]  /*3330*/  FSEL R120, R120, -INF , !P0 ;  /* 0xff80000078787808 */ /* 0x000fe20004000000 */
[----:B------:R-:W-:Y:S01]  /*3340*/  UP2UR UR25, UPR, URZ, 0x8 ;  /* 0x000000083f197883 */ /* 0x000fe20008000000 */
[C---:B------:R-:W-:Y:S02]  /*3350*/  ISETP.LT.OR P6, PT, R30.reuse, 0x12, P6 ;  /* 0x000000121e00780c */ /* 0x040fe400037c1670 */
[----:B------:R-:W-:Y:S01]  /*3360*/  PLOP3.LUT P0, PT, PT, PT, UP3, 0x40, 0x0 ;  /* 0x000000000000781c */ /* 0x000fe20003f0e838 */
[----:B------:R-:W-:Y:S01]  /*3370*/  UISETP.GE.AND UP3, UPT, UR35, 0x29, UPT ;  /* 0x000000292300788c */ /* 0x000fe2000bf66270 */
[----:B------:R-:W-:Y:S02]  /*3380*/  ISETP.GT.AND P5, PT, R3, 0x18, P5 ;  /* 0x000000180300780c */ /* 0x000fe40002fa4270 */
[----:B------:R-:W-:Y:S01]  /*3390*/  FSEL R121, R121, -INF , !P6 ;  /* 0xff80000079797808 */ /* 0x000fe20007000000 */
[----:B------:R-:W-:Y:S01]  /*33a0*/  UP2UR UR24, UPR, URZ, 0x8 ;  /* 0x000000083f187883 */ /* 0x000fe20008000000 */
[----:B------:R-:W-:-:S02]  /*33b0*/  ISETP.LT.OR P5, PT, R30, 0x19, P5 ;  /* 0x000000191e00780c */ /* 0x000fc40002fa1670 */
[----:B------:R-:W-:Y:S01]  /*33c0*/  PLOP3.LUT P6, PT, PT, PT, UP3, 0x40, 0x0 ;  /* 0x000000000000781c */ /* 0x000fe20003fce838 */
[----:B------:R-:W-:Y:S01]  /*33d0*/  UISETP.GE.AND UP3, UPT, UR35, 0x2a, UPT ;  /* 0x0000002a2300788c */ /* 0x000fe2000bf66270 */
[C---:B------:R-:W-:Y:S02]  /*33e0*/  ISETP.GT.AND P2, PT, R3.reuse, 0x19, P2 ;  /* 0x000000190300780c */ /* 0x040fe40001744270 */
        /* <DEDUP_REMOVED lines=8> */
[----:B------:R-:W-:Y:S02]  /*3470*/  ISETP.LT.OR P1, PT, R30, 0x21, P1 ;  /* 0x000000211e00780c */ /* 0x000fe40000f21670 */
        /* <DEDUP_REMOVED lines=38> */
[----:B------:R-:W-:Y:S02]  /*36e0*/  FSEL R168, R100, -INF , !P0 ;  /* 0xff80000064a87808 */ /* 0x000fe40004000000 */
[C---:B------:R-:W-:Y:S01]  /*36f0*/  ISETP.GT.AND P6, PT, R3.reuse, 0x39, P6 ;  /* 0x000000390300780c */ /* 0x040fe200037c4270 */
[----:B------:R-:W-:Y:S01]  /*3700*/  UP2UR UR15, UPR, URZ, 0x8 ;  /* 0x000000083f0f7883 */ /* 0x000fe20008000000 */
[----:B------:R-:W-:-:S02]  /*3710*/  ISETP.GT.AND P5, PT, R3, 0x40, P5 ;  /* 0x000000400300780c */ /* 0x000fc40002fa4270 */
[----:B------:R-:W-:Y:S01]  /*3720*/  PLOP3.LUT P0, PT, PT, PT, UP3, 0x40, 0x0 ;  /* 0x000000000000781c */ /* 0x000fe20003f0e838 */
[----:B------:R-:W-:Y:S01]  /*3730*/  UISETP.GE.AND UP3, UPT, UR35, 0x5a, UPT ;  /* 0x0000005a2300788c */ /* 0x000fe2000bf66270 */
[C---:B------:R-:W-:Y:S02]  /*3740*/  ISETP.GT.AND P2, PT, R3.reuse, 0x41, P2 ;  /* 0x000000410300780c */ /* 0x040fe40001744270 */
[C---:B------:R-:W-:Y:S02]  /*3750*/  ISETP.GT.AND P0, PT, R3.reuse, 0x49, P0 ;  /* 0x000000490300780c */ /* 0x040fe40000704270 */
[----:B------:R-:W-:Y:S02]  /*3760*/  ISETP.GT.AND P1, PT, R3, 0x48, P1 ;  /* 0x000000480300780c */ /* 0x000fe40000f24270 */
[C---:B------:R-:W-:Y:S02]  /*3770*/  ISETP.LT.OR P0, PT, R30.reuse, 0x4a, P0 ;  /* 0x0000004a1e00780c */ /* 0x040fe40000701670 */
[----:B------:R-:W-:-:S02]  /*3780*/  ISETP.LT.OR P6, PT, R30, 0x3a, P6 ;  /* 0x0000003a1e00780c */ /* 0x000fc400037c1670 */
[C---:B------:R-:W-:Y:S02]  /*3790*/  ISETP.LT.OR P5, PT, R30.reuse, 0x41, P5 ;  /* 0x000000411e00780c */ /* 0x040fe40002fa1670 */
[C---:B------:R-:W-:Y:S02]  /*37a0*/  ISETP.LT.OR P2, PT, R30.reuse, 0x42, P2 ;  /* 0x000000421e00780c */ /* 0x040fe40001741670 */
[----:B------:R-:W-:Y:S02]  /*37b0*/  ISETP.LT.OR P1, PT, R30, 0x49, P1 ;  /* 0x000000491e00780c */ /* 0x000fe40000f21670 */
[----:B------:R-:W-:Y:S02]  /*37c0*/  FSEL R154, R93, -INF , !P0 ;  /* 0xff8000005d9a7808 */ /* 0x000fe40004000000 */
[----:B------:R-:W-:Y:S02]  /*37d0*/  PLOP3.LUT P0, PT, PT, PT, UP0, 0x40, 0x0 ;  /* 0x000000000000781c */ /* 0x000fe40003f0e808 */
[----:B------:R-:W-:-:S02]  /*37e0*/  FSEL R169, R101, -INF , !P6 ;  /* 0xff80000065a97808 */ /* 0x000fc40007000000 */
[----:B------:R-:W-:Y:S02]  /*37f0*/  FSEL R208, R96, -INF , !P5 ;  /* 0xff80000060d07808 */ /* 0x000fe40006800000 */
[----:B------:R-:W-:Y:S02]  /*3800*/  FSEL R209, R97, -INF , !P2 ;  /* 0xff80000061d17808 */ /* 0x000fe40005000000 */
[----:B------:R-:W-:Y:S02]  /*3810*/  FSEL R210, R92, -INF , !P1 ;  /* 0xff8000005cd27808 */ /* 0x000fe40004800000 */
[----:B------:R-:W-:Y:S02]  /*3820*/  PLOP3.LUT P6, PT, PT, PT, UP6, 0x40, 0x0 ;  /* 0x000000000000781c */ /* 0x000fe40003fce868 */
[----:B------:R-:W-:Y:S02]  /*3830*/  PLOP3.LUT P5, PT, PT, PT, UP5, 0x40, 0x0 ;  /* 0x000000000000781c */ /* 0x000fe40003fae858 */
[----:B------:R-:W-:-:S02]  /*3840*/  PLOP3.LUT P2, PT, PT, PT, UP4, 0x40, 0x0 ;  /* 0x000000000000781c */ /* 0x000fc40003f4e848 */
[----:B------:R-:W-:Y:S02]  /*3850*/  PLOP3.LUT P1, PT, PT, PT, UP3, 0x40, 0x0 ;  /* 0x000000000000781c */ /* 0x000fe40003f2e838 */
[C---:B------:R-:W-:Y:S02]  /*3860*/  ISETP.GT.AND P6, PT, R3.reuse, 0x50, P6 ;  /* 0x000000500300780c */ /* 0x040fe400037c4270 */
[C---:B------:R-:W-:Y:S02]  /*3870*/  ISETP.GT.AND P5, PT, R3.reuse, 0x51, P5 ;  /* 0x000000510300780c */ /* 0x040fe40002fa4270 */
[C---:B------:R-:W-:Y:S02]  /*3880*/  ISETP.GT.AND P2, PT, R3.reuse, 0x58, P2 ;  /* 0x000000580300780c */ /* 0x040fe40001744270 */
[----:B------:R-:W-:Y:S01]  /*3890*/  ISETP.GT.AND P1, PT, R3, 0x59, P1 ;  /* 0x000000590300780c */ /* 0x000fe20000f24270 */
[----:B------:R-:W-:Y:S01]  /*38a0*/  IMAD.IADD R3, R24, 0x1, R7 ;  /* 0x0000000118037824 */ /* 0x000fe200078e0207 */
[----:B------:R-:W-:-:S02]  /*38b0*/  ISETP.LT.OR P6, PT, R30, 0x51, P6 ;  /* 0x000000511e00780c */ /* 0x000fc400037c1670 */
[C---:B------:R-:W-:Y:S02]  /*38c0*/  ISETP.LT.OR P5, PT, R30.reuse, 0x52, P5 ;  /* 0x000000521e00780c */ /* 0x040fe40002fa1670 */
[C---:B------:R-:W-:Y:S02]  /*38d0*/  ISETP.LT.OR P2, PT, R30.reuse, 0x59, P2 ;  /* 0x000000591e00780c */ /* 0x040fe40001741670 */
[----:B------:R-:W-:Y:S02]  /*38e0*/  ISETP.LT.OR P1, PT, R30, 0x5a, P1 ;  /* 0x0000005a1e00780c */ /* 0x000fe40000f21670 */
[----:B------:R-:W-:Y:S02]  /*38f0*/  IMNMX R35, R35, R27, PT ;  /* 0x0000001b23237217 */ /* 0x000fe40003800200 */
[----:B------:R-:W-:Y:S02]  /*3900*/  FSEL R153, R88, -INF , !P6 ;  /* 0xff80000058997808 */ /* 0x000fe40007000000 */
[----:B------:R-:W-:-:S02]  /*3910*/  FSEL R139, R89, -INF , !P5 ;  /* 0xff800000598b7808 */ /* 0x000fc40006800000 */
[----:B------:R-:W-:Y:S02]  /*3920*/  FSEL R135, R80, -INF , !P2 ;  /* 0xff80000050877808 */ /* 0x000fe40005000000 */
[----:B------:R-:W-:Y:S01]  /*3930*/  FSEL R132, R81, -INF , !P1 ;  /* 0xff80000051847808 */ /* 0x000fe20004800000 */
        /* <DEDUP_REMOVED lines=13> */
.L_x_959:
[----:B------:R-:W-:-:S04]  /*3a10*/  MOV R7, c[0x0][0x32c] ;  /* 0x0000cb0000077a02 */ /* 0x000fc80000000f00 */
[----:B------:R-:W-:-:S13]  /*3a20*/  ISETP.NE.AND P0, PT, R7, 0x1, PT ;  /* 0x000000010700780c */ /* 0x000fda0003f05270 */
[----:B------:R-:W-:-:S05]  /*3a30*/  @P0 IMAD.HI.U32 R7, R30, c[0x0][0x330], RZ ;  /* 0x0000cc001e070a27 */ /* 0x000fca00078e00ff */
[----:B------:R-:W-:Y:S02]  /*3a40*/  @P0 SHF.R.U32.HI R30, RZ, c[0x0][0x334], R7 ;  /* 0x0000cd00ff1e0a19 */ /* 0x000fe40000011607 */
.L_x_960:
[----:B------:R-:W-:Y:S05]  /*3a50*/  BSYNC B0 ;  /* 0x0000000000007941 */ /* 0x000fea0003800000 */
.L_x_958:
[----:B------:R-:W-:-:S05]  /*3a60*/  IMAD R30, R30, c[0x0][0x32c], R2 ;  /* 0x0000cb001e1e7a24 */ /* 0x000fca00078e0202 */
[----:B------:R-:W-:Y:S02]  /*3a70*/  IADD3 R7, R30, c[0x0][0x32c], RZ ;  /* 0x0000cb001e077a10 */ /* 0x000fe40007ffe0ff */
[----:B------:R-:W-:Y:S02]  /*3a80*/  IMNMX R3, R3, R30, !PT ;  /* 0x0000001e03037217 */ /* 0x000fe40007800200 */
[----:B------:R-:W-:Y:S02]  /*3a90*/  IMNMX R35, R35, R7, PT ;  /* 0x0000000723237217 */ /* 0x000fe40003800200 */
.L_x_957:
[----:B------:R-:W-:Y:S02]  /*3aa0*/  UP2UR UR37, UPR, URZ, 0x1 ;  /* 0x000000013f257883 */ /* 0x000fe40008000000 */
[----:B------:R-:W-:Y:S02]  /*3ab0*/  UISETP.NE.AND UP0, UPT, UR17, URZ, UPT ;  /* 0x0000003f1100728c */ /* 0x000fe4000bf05270 */
[----:B------:R-:W-:Y:S02]  /*3ac0*/  UP2UR UR41, UPR, URZ, 0x40 ;  /* 0x000000403f297883 */ /* 0x000fe40008000000 */
[----:B------:R-:W-:-:S02]  /*3ad0*/  UISETP.NE.AND UP6, UPT, UR29, URZ, UPT ;  /* 0x0000003f1d00728c */ /* 0x000fc4000bfc5270 */
[----:B------:R-:W-:Y:S02]  /*3ae0*/  UP2UR UR42, UPR, URZ, 0x1 ;  /* 0x000000013f2a7883 */ /* 0x000fe40008000000 */
        /* <DEDUP_REMOVED lines=12> */
[C---:B------:R-:W-:Y:S01]  /*3bb0*/  ISETP.LT.OR P0, PT, R26.reuse, 0x2, P0 ;  /* 0x000000021a00780c */ /* 0x040fe20000701670 */
[----:B------:R-:W-:Y:S01]  /*3bc0*/  UISETP.NE.AND UP4, UPT, UR31, URZ, UPT ;  /* 0x0000003f1f00728c */ /* 0x000fe2000bf85270 */
[----:B------:R-:W-:Y:S01]  /*3bd0*/  PLOP3.LUT P5, PT, PT, PT, UP3, 0x40, 0x0 ;  /* 0x000000000000781c */ /* 0x000fe20003fae838 */
[----:B------:R-:W-:Y:S01]  /*3be0*/  UISETP.NE.AND UP5, UPT, UR30, URZ, UPT ;  /* 0x0000003f1e00728c */ /* 0x000fe2000bfa5270 */
[----:B------:R-:W-:Y:S01]  /*3bf0*/  ISETP.LT.OR P1, PT, R26, 0x1, P1 ;  /* 0x000000011a00780c */ /* 0x000fe20000f21670 */
[----:B------:R-:W-:Y:S01]  /*3c00*/  UISETP.NE.AND UP0, UPT, UR25, URZ, UPT ;  /* 0x0000003f1900728c */ /* 0x000fe2000bf05270 */
[----:B------:R-:W-:Y:S01]  /*3c10*/  FSEL R131, R131, -INF , !P0 ;  /* 0xff80000083837808 */ /* 0x000fe20004000000 */
[----:B------:R-:W-:Y:S01]  /*3c20*/  UISETP.NE.AND UP3, UPT, UR26, URZ, UPT ;  /* 0x0000003f1a00728c */ /* 0x000fe2000bf65270 */
[----:B------:R-:W-:Y:S01]  /*3c30*/  PLOP3.LUT P0, PT, PT, PT, UP6, 0x40, 0x0 ;  /* 0x000000000000781c */ /* 0x000fe20003f0e868 */
[----:B------:R-:W-:Y:S01]  /*3c40*/  UISETP.NE.AND UP6, UPT, UR21, URZ, UPT ;  /* 0x0000003f1500728c */ /* 0x000fe2000bfc5270 */
[C---:B------:R-:W-:Y:S01]  /*3c50*/  ISETP.GT.AND P5, PT, R25.reuse, 0x8, P5 ;  /* 0x000000081900780c */ /* 0x040fe20002fa4270 */
[----:B------:R-:W-:Y:S01]  /*3c60*/  UP2UR UR36, UPR, URZ, 0x4 ;  /* 0x000000043f247883 */ /* 0x000fe20008000000 */
[----:B------:R-:W-:Y:S01]  /*3c70*/  FSEL R130, R130, -INF , !P1 ;  /* 0xff80000082827808 */ /* 0x000fe20004800000 */
[----:B------:R-:W-:Y:S01]  /*3c80*/  UISETP.NE.AND UP2, UPT, UR16, URZ, UPT ;  /* 0x0000003f1000728c */ /* 0x000fe2000bf45270 */
[----:B------:R-:W-:Y:S01]  /*3c90*/  PLOP3.LUT P2, PT, PT, PT, UP4, 0x40, 0x0 ;  /* 0x000000000000781c */ /* 0x000fe20003f4e848 */
[----:B------:R-:W-:Y:S01]  /*3ca0*/  UISETP.NE.AND UP4, UPT, UR27, URZ, UPT ;  /* 0x0000003f1b00728c */ /* 0x000fe2000bf85270 */
[----:B------:R-:W-:Y:S01]  /*3cb0*/  PLOP3.LUT P1, PT, PT, PT, UP5, 0x40, 0x0 ;  /* 0x000000000000781c */ /* 0x000fe20003f2e858 */
[----:B------:R-:W-:Y:S01]  /*3cc0*/  UISETP.NE.AND UP5, UPT, UR28, URZ, UPT ;  /* 0x0000003f1c00728c */ /* 0x000fe2000bfa5270 */
[C---:B------:R-:W-:Y:S01]  /*3cd0*/  ISETP.GT.AND P0, PT, R25.reuse, 0x11, P0 ;  /* 0x000000111900780c */ /* 0x040fe20000704270 */
[----:B------:R-:W-:Y:S01]  /*3ce0*/  UP2UR UR35, UPR, URZ, 0x2 ;  /* 0x000000023f237883 */ /* 0x000fe20008000000 */
[----:B------:R-:W-:Y:S01]  /*3cf0*/  ISETP.LT.OR P5, PT, R26, 0x9, P5 ;  /* 0x000000091a00780c */ /* 0x000fe20002fa1670 */
[----:B------:R-:W-:Y:S01]  /*3d00*/  UISETP.NE.AND UP1, UPT, UR15, URZ, UPT ;  /* 0x0000003f0f00728c */ /* 0x000fe2000bf25270 */
[----:B------:R-:W-:-:S02]  /*3d10*/  ISETP.GT.AND P2, PT, R25, 0x9, P2 ;  /* 0x000000091900780c */ /* 0x000fc40001744270 */
[----:B------:R-:W-:Y:S02]  /*3d20*/  ISETP.GT.AND P1, PT, R25, 0x10, P1 ;  /* 0x000000101900780c */ /* 0x000fe40000f24270 */
[----:B------:R-:W-:Y:S02]  /*3d30*/  ISETP.LT.OR P0, PT, R26, 0x12, P0 ;  /* 0x000000121a00780c */ /* 0x000fe40000701670 */
[----:B------:R-:W-:Y:S02]  /*3d40*/  FSEL R31, R126, -INF , !P5 ;  /* 0xff8000007e1f7808 */ /* 0x000fe40006800000 */
[C---:B------:R-:W-:Y:S02]  /*3d50*/  ISETP.LT.OR P2, PT, R26.reuse, 0xa, P2 ;  /* 0x0000000a1a00780c */ /* 0x040fe40001741670 */
[----:B------:R-:W-:Y:S01]  /*3d60*/  PLOP3.LUT P5, PT, PT, PT, UP5, 0x40, 0x0 ;  /* 0x000000000000781c */ /* 0x000fe20003fae858 */
[----:B------:R-:W-:Y:S01]  /*3d70*/  UISETP.NE.AND UP5, UPT, UR20, URZ, UPT ;  /* 0x0000003f1400728c */ /* 0x000fe2000bfa5270 */
[----:B------:R-:W-:-:S02]  /*3d80*/  ISETP.LT.OR P1, PT, R26, 0x11, P1 ;  /* 0x000000111a00780c */ /* 0x000fc40000f21670 */
[----:B------:R-:W-:Y:S02]  /*3d90*/  FSEL R50, R123, -INF , !P0 ;  /* 0xff8000007b327808 */ /* 0x000fe40004000000 */
[----:B------:R-:W-:Y:S02]  /*3da0*/  FSEL R30, R127, -INF , !P2 ;  /* 0xff8000007f1e7808 */ /* 0x000fe40005000000 */
[----:B------:R-:W-:Y:S01]  /*3db0*/  PLOP3.LUT P0, PT, PT, PT, UP0, 0x40, 0x0 ;  /* 0x000000000000781c */ /* 0x000fe20003f0e808 */
[----:B------:R-:W-:Y:S01]  /*3dc0*/  UISETP.NE.AND UP0, UPT, UR22, URZ, UPT ;  /* 0x0000003f1600728c */ /* 0x000fe2000bf05270 */
[----:B------:R-:W-:Y:S02]  /*3dd0*/  ISETP.GT.AND P5, PT, R25, 0x18, P5 ;  /* 0x000000181900780c */ /* 0x000fe40002fa4270 */
[----:B------:R-:W-:Y:S01]  /*3de0*/  PLOP3.LUT P2, PT, PT, PT, UP4, 0x40, 0x0 ;  /* 0x000000000000781c */ /* 0x000fe20003f4e848 */
[----:B------:R-:W-:Y:S01]  /*3df0*/  UISETP.NE.AND UP4, UPT, UR24, URZ, UPT ;  /* 0x0000003f1800728c */ /* 0x000fe2000bf85270 */
[----:B------:R-:W-:-:S02]  /*3e00*/  FSEL R122, R122, -INF , !P1 ;  /* 0xff8000007a7a7808 */ /* 0x000fc40004800000 */
[----:B------:R-:W-:Y:S01]  /*3e10*/  PLOP3.LUT P1, PT, PT, PT, UP3, 0x40, 0x0 ;  /* 0x000000000000781c */ /* 0x000fe20003f2e838 */
[----:B------:R-:W-:Y:S01]  /*3e20*/  UISETP.NE.AND UP3, UPT, UR23, URZ, UPT ;  /* 0x0000003f1700728c */ /* 0x000fe2000bf65270 */
[C---:B------:R-:W-:Y:S02]  /*3e30*/  ISETP.GT.AND P0, PT, R25.reuse, 0x21, P0 ;  /* 0x000000211900780c */ /* 0x040fe40000704270 */
[C---:B------:R-:W-:Y:S02]  /*3e40*/  ISETP.LT.OR P5, PT, R26.reuse, 0x19, P5 ;  /* 0x000000191a00780c */ /* 0x040fe40002fa1670 */
[C---:B------:R-:W-:Y:S02]  /*3e50*/  ISETP.GT.AND P2, PT, R25.reuse, 0x19, P2 ;  /* 0x000000191900780c */ /* 0x040fe40001744270 */
[----:B------:R-:W-:Y:S02]  /*3e60*/  ISETP.GT.AND P1, PT, R25, 0x20, P1 ;  /* 0x000000201900780c */ /* 0x000fe40000f24270 */
[----:B------:R-:W-:-:S02]  /*3e70*/  ISETP.LT.OR P0, PT, R26, 0x22, P0 ;  /* 0x000000221a00780c */ /* 0x000fc40000701670 */
[----:B------:R-:W-:Y:S02]  /*3e80*/  FSEL R118, R118, -INF , !P5 ;  /* 0xff80000076767808 */ /* 0x000fe40006800000 */
[C---:B------:R-:W-:Y:S02]  /*3e90*/  ISETP.LT.OR P2, PT, R26.reuse, 0x1a, P2 ;  /* 0x0000001a1a00780c */ /* 0x040fe40001741670 */
[----:B------:R-:W-:Y:S01]  /*3ea0*/  PLOP3.LUT P5, PT, PT, PT, UP4, 0x40, 0x0 ;  /* 0x000000000000781c */ /* 0x000fe20003fae848 */
[----:B------:R-:W-:Y:S01]  /*3eb0*/  UISETP.NE.AND UP4, UPT, UR19, URZ, UPT ;  /* 0x0000003f1300728c */ /* 0x000fe2000bf85270 */
[----:B------:R-:W-:Y:S02]  /*3ec0*/  ISETP.LT.OR P1, PT, R26, 0x21, P1 ;  /* 0x000000211a00780c */ /* 0x000fe40000f21670 */
[----:B------:R-:W-:Y:S02]  /*3ed0*/  FSEL R48, R115, -INF , !P0 ;  /* 0xff80000073307808 */ /* 0x000fe40004000000 */
[----:B------:R-:W-:-:S02]  /*3ee0*/  FSEL R7, R119, -INF , !P2 ;  /* 0xff80000077077808 */ /* 0x000fc40005000000 */
[----:B------:R-:W-:Y:S01]  /*3ef0*/  PLOP3.LUT P0, PT, PT, PT, UP6, 0x40, 0x0 ;  /* 0x000000000000781c */ /* 0x000fe20003f0e868 */
[----:B------:R-:W-:Y:S01]  /*3f00*/  UISETP.NE.AND UP6, UPT, UR41, URZ, UPT ;  /* 0x0000003f2900728c */ /* 0x000fe2000bfc5270 */
[C---:B------:R-:W-:Y:S02]  /*3f10*/  ISETP.GT.AND P5, PT, R25.reuse, 0x28, P5 ;  /* 0x000000281900780c */ /* 0x040fe40002fa4270 */
[----:B------:R-:W-:Y:S01]  /*3f20*/  PLOP3.LUT P2, PT, PT, PT, UP3, 0x40, 0x0 ;  /* 0x000000000000781c */ /* 0x000fe20003f4e838 */
[----:B------:R-:W-:Y:S01]  /*3f30*/  UISETP.NE.AND UP3, UPT, UR18, URZ, UPT ;  /* 0x0000003f1200728c */ /* 0x000fe2000bf65270 */
[----:B------:R-:W-:Y:S01]  /*3f40*/  FSEL R49, R114, -INF , !P1 ;  /* 0xff80000072317808 */ /* 0x000fe20004800000 */
[----:B------:R-:W-:Y:S01]  /*3f50*/  UP2UR UR41, UPR, URZ, 0x40 ;  /* 0x000000403f297883 */ /* 0x000fe20008000000 */
[----:B------:R-:W-:Y:S01]  /*3f60*/  PLOP3.LUT P1, PT, PT, PT, UP0, 0x40, 0x0 ;  /* 0x000000000000781c */ /* 0x000fe20003f2e808 */
[----:B------:R-:W-:Y:S01]  /*3f70*/  UISETP.NE.AND UP0, UPT, UR42, URZ, UPT ;  /* 0x0000003f2a00728c */ /* 0x000fe2000bf05270 */
[----:B------:R-:W-:-:S02]  /*3f80*/  ISETP.GT.AND P0, PT, R25, 0x31, P0 ;  /* 0x000000311900780c */ /* 0x000fc40000704270 */
[C---:B------:R-:W-:Y:S02]  /*3f90*/  ISETP.LT.OR P5, PT, R26.reuse, 0x29, P5 ;  /* 0x000000291a00780c */ /* 0x040fe40002fa1670 */
[C---:B------:R-:W-:Y:S02]  /*3fa0*/  ISETP.GT.AND P2, PT, R25.reuse, 0x29, P2 ;  /* 0x000000291900780c */ /* 0x040fe40001744270 */
[----:B------:R-:W-:Y:S02]  /*3fb0*/  ISETP.GT.AND P1, PT, R25, 0x30, P1 ;  /* 0x000000301900780c */ /* 0x000fe40000f24270 */
[----:B------:R-:W-:Y:S02]  /*3fc0*/  ISETP.LT.OR P0, PT, R26, 0x32, P0 ;  /* 0x000000321a00780c */ /* 0x000fe40000701670 */
[----:B------:R-:W-:Y:S02]  /*3fd0*/  FSEL R96, R110, -INF , !P5 ;  /* 0xff8000006e607808 */ /* 0x000fe40006800000 */
[----:B------:R-:W-:-:S02]  /*3fe0*/  ISETP.LT.OR P2, PT, R26, 0x2a, P2 ;  /* 0x0000002a1a00780c */ /* 0x000fc40001741670 */
[----:B------:R-:W-:Y:S01]  /*3ff0*/  PLOP3.LUT P6, PT, PT, PT, UP5, 0x40, 0x0 ;  /* 0x000000000000781c */ /* 0x000fe20003fce858 */
[----:B------:R-:W-:Y:S01]  /*4000*/  UISETP.NE.AND UP5, UPT, UR40, URZ, UPT ;  /* 0x0000003f2800728c */ /* 0x000fe2000bfa5270 */
[----:B------:R-:W-:Y:S01]  /*4010*/  PLOP3.LUT P5, PT, PT, PT, UP4, 0x40, 0x0 ;  /* 0x000000000000781c */ /* 0x000fe20003fae848 */
[----:B------:R-:W-:Y:S01]  /*4020*/  UISETP.NE.AND UP4, UPT, UR39, URZ, UPT ;  /* 0x0000003f2700728c */ /* 0x000fe2000bf85270 */
[----:B------:R-:W-:Y:S01]  /*4030*/  ISETP.LT.OR P1, PT, R26, 0x31, P1 ;  /* 0x000000311a00780c */ /* 0x000fe20000f21670 */
[----:B------:R-:W-:Y:S01]  /*4040*/  UP2UR UR39, UPR, URZ, 0x4 ;  /* 0x000000043f277883 */ /* 0x000fe20008000000 */
[----:B------:R-:W-:Y:S01]  /*4050*/  FSEL R170, R107, -INF , !P0 ;  /* 0xff8000006baa7808 */ /* 0x000fe20004000000 */
[----:B------:R-:W-:Y:S01]  /*4060*/  UP2UR UR42, UPR, URZ, 0x20 ;  /* 0x000000203f2a7883 */ /* 0x000fe20008000000 */
[----:B------:R-:W-:Y:S01]  /*4070*/  FSEL R47, R111, -INF , !P2 ;  /* 0xff8000006f2f7808 */ /* 0x000fe20005000000 */
[----:B------:R-:W-:Y:S01]  /*4080*/  UP2UR UR43, UPR, URZ, 0x10 ;  /* 0x000000103f2b7883 */ /* 0x000fe20008000000 */
[----:B------:R-:W-:Y:S01]  /*4090*/  PLOP3.LUT P0, PT, PT, PT, UP2, 0x40, 0x0 ;  /* 0x000000000000781c */ /* 0x000fe20003f0e828 */
[----:B------:R-:W-:Y:S01]  /*40a0*/  UISETP.NE.AND UP2, UPT, UR27, URZ, UPT ;  /* 0x0000003f1b00728c */ /* 0x000fe2000bf45270 */
[C---:B------:R-:W-:Y:S01]  /*40b0*/  ISETP.GT.AND P6, PT, R25.reuse, 0x38, P6 ;  /* 0x000000381900780c */ /* 0x040fe200037c4270 */
[----:B------:R-:W-:Y:S01]  /*40c0*/  UP2UR UR40, UPR, URZ, 0x2 ;  /* 0x000000023f287883 */ /* 0x000fe20008000000 */
[C---:B------:R-:W-:Y:S01]  /*40d0*/  ISETP.GT.AND P5, PT, R25.reuse, 0x39, P5 ;  /* 0x000000391900780c */ /* 0x040fe20002fa4270 */
[----:B------:R-:W-:Y:S01]  /*40e0*/  UP2UR UR45, UPR, URZ, 0x4 ;  /* 0x000000043f2d7883 */ /* 0x000fe20008000000 */
[----:B------:R-:W-:Y:S01]  /*40f0*/  PLOP3.LUT P2, PT, PT, PT, UP3, 0x40, 0x0 ;  /* 0x000000000000781c */ /* 0x000fe20003f4e838 */
[----:B------:R-:W-:Y:S01]  /*4100*/  UISETP.NE.AND UP3, UPT, UR38, URZ, UPT ;  /* 0x0000003f2600728c */ /* 0x000fe2000bf65270 */
[----:B------:R-:W-:Y:S01]  /*4110*/  FSEL R187, R106, -INF , !P1 ;  /* 0xff8000006abb7808 */ /* 0x000fe20004800000 */
[----:B------:R-:W-:Y:S01]  /*4120*/  UP2UR UR38, UPR, URZ, 0x1 ;  /* 0x000000013f267883 */ /* 0x000fe20008000000 */
[----:B------:R-:W-:Y:S01]  /*4130*/  PLOP3.LUT P1, PT, PT, PT, UP0, 0x40, 0x0 ;  /* 0x000000000000781c */ /* 0x000fe20003f2e808 */
[----:B------:R-:W-:Y:S01]  /*4140*/  UISETP.NE.AND UP0, UPT, UR34, URZ, UPT ;  /* 0x0000003f2200728c */ /* 0x000fe2000bf05270 */
[C---:B------:R-:W-:Y:S01]  /*4150*/  ISETP.LT.OR P6, PT, R26.reuse, 0x39, P6 ;  /* 0x000000391a00780c */ /* 0x040fe200037c1670 */
[----:B------:R-:W-:Y:S01]  /*4160*/  UISETP.NE.AND UP2, UPT, UR33, URZ, UPT ;  /* 0x0000003f2100728c */ /* 0x000fe2000bf45270 */
[----:B------:R-:W-:Y:S01]  /*4170*/  ISETP.LT.OR P5, PT, R26, 0x3a, P5 ;  /* 0x0000003a1a00780c */ /* 0x000fe20002fa1670 */
[----:B------:R-:W-:Y:S01]  /*4180*/  UP2UR UR44, UPR, URZ, 0x8 ;  /* 0x000000083f2c7883 */ /* 0x000fe20008000000 */
[----:B------:R-:W-:-:S02]  /*4190*/  ISETP.GT.AND P0, PT, R25, 0x48, P0 ;  /* 0x000000481900780c */ /* 0x000fc40000704270 */
[C---:B------:R-:W-:Y:S02]  /*41a0*/  ISETP.GT.AND P2, PT, R25.reuse, 0x40, P2 ;  /* 0x000000401900780c */ /* 0x040fe40001744270 */
[----:B------:R-:W-:Y:S02]  /*41b0*/  ISETP.GT.AND P1, PT, R25, 0x41, P1 ;  /* 0x000000411900780c */ /* 0x000fe40000f24270 */
[----:B------:R-:W-:Y:S02]  /*41c0*/  FSEL R171, R102, -INF , !P6 ;  /* 0xff80000066ab7808 */ /* 0x000fe40007000000 */
[----:B------:R-:W-:Y:S02]  /*41d0*/  FSEL R172, R103, -INF , !P5 ;  /* 0xff80000067ac7808 */ /* 0x000fe40006800000 */
[C---:B------:R-:W-:Y:S02]  /*41e0*/  ISETP.LT.OR P0, PT, R26.reuse, 0x49, P0 ;  /* 0x000000491a00780c */ /* 0x040fe40000701670 */
[----:B------:R-:W-:-:S02]  /*41f0*/  ISETP.LT.OR P2, PT, R26, 0x41, P2 ;  /* 0x000000411a00780c */ /* 0x000fc40001741670 */
[----:B------:R-:W-:Y:S01]  /*4200*/  PLOP3.LUT P6, PT, PT, PT, UP1, 0x40, 0x0 ;  /* 0x000000000000781c */ /* 0x000fe20003fce818 */
[----:B------:R-:W-:Y:S01]  /*4210*/  UISETP.NE.AND UP1, UPT, UR28, URZ, UPT ;  /* 0x0000003f1c00728c */ /* 0x000fe2000bf25270 */
[----:B------:R-:W-:Y:S01]  /*4220*/  PLOP3.LUT P5, PT, PT, PT, UP6, 0x40, 0x0 ;  /* 0x000000000000781c */ /* 0x000fe20003fae868 */
[----:B------:R-:W-:Y:S01]  /*4230*/  UISETP.NE.AND UP6, UPT, UR29, URZ, UPT ;  /* 0x0000003f1d00728c */ /* 0x000fe2000bfc5270 */
[----:B------:R-:W-:Y:S02]  /*4240*/  ISETP.LT.OR P1, PT, R26, 0x42, P1 ;  /* 0x000000421a00780c */ /* 0x000fe40000f21670 */
[----:B------:R-:W-:Y:S02]  /*4250*/  FSEL R206, R94, -INF , !P0 ;  /* 0xff8000005ece7808 */ /* 0x000fe40004000000 */
[----:B------:R-:W-:Y:S02]  /*4260*/  FSEL R211, R98, -INF , !P2 ;  /* 0xff80000062d37808 */ /* 0x000fe40005000000 */
[----:B------:R-:W-:Y:S01]  /*4270*/  PLOP3.LUT P0, PT, PT, PT, UP3, 0x40, 0x0 ;  /* 0x000000000000781c */ /* 0x000fe20003f0e838 */
[----:B------:R-:W-:Y:S01]  /*4280*/  UISETP.NE.AND UP3, UPT, UR32, URZ, UPT ;  /* 0x0000003f2000728c */ /* 0x000fe2000bf65270 */
[----:B------:R-:W-:-:S02]  /*4290*/  ISETP.GT.AND P6, PT, R25, 0x49, P6 ;  /* 0x000000491900780c */ /* 0x000fc400037c4270 */
[----:B------:R-:W-:Y:S02]  /*42a0*/  ISETP.GT.AND P5, PT, R25, 0x50, P5 ;  /* 0x000000501900780c */ /* 0x000fe40002fa4270 */
[----:B------:R-:W-:Y:S01]  /*42b0*/  PLOP3.LUT P2, PT, PT, PT, UP5, 0x40, 0x0 ;  /* 0x000000000000781c */ /* 0x000fe20003f4e858 */
[----:B------:R-:W-:Y:S01]  /*42c0*/  UISETP.NE.AND UP5, UPT, UR30, URZ, UPT ;  /* 0x0000003f1e00728c */ /* 0x000fe2000bfa5270 */
[----:B------:R-:W-:Y:S02]  /*42d0*/  FSEL R155, R99, -INF , !P1 ;  /* 0xff800000639b7808 */ /* 0x000fe40004800000 */
[----:B------:R-:W-:Y:S01]  /*42e0*/  PLOP3.LUT P1, PT, PT, PT, UP4, 0x40, 0x0 ;  /* 0x000000000000781c */ /* 0x000fe20003f2e848 */
[----:B------:R-:W-:Y:S01]  /*42f0*/  UISETP.NE.AND UP4, UPT, UR31, URZ, UPT ;  /* 0x0000003f1f00728c */ /* 0x000fe2000bf85270 */
[----:B------:R-:W-:Y:S02]  /*4300*/  ISETP.GT.AND P0, PT, R25, 0x59, P0 ;  /* 0x000000591900780c */ /* 0x000fe40000704270 */
[----:B------:R-:W-:-:S02]  /*4310*/  ISETP.LT.OR P6, PT, R26, 0x4a, P6 ;  /* 0x0000004a1a00780c */ /* 0x000fc400037c1670 */
[C---:B------:R-:W-:Y:S02]  /*4320*/  ISETP.LT.OR P5, PT, R26.reuse, 0x51, P5 ;  /* 0x000000511a00780c */ /* 0x040fe40002fa1670 */
[C---:B------:R-:W-:Y:S02]  /*4330*/  ISETP.GT.AND P2, PT, R25.reuse, 0x51, P2 ;  /* 0x000000511900780c */ /* 0x040fe40001744270 */
[----:B------:R-:W-:Y:S02]  /*4340*/  ISETP.GT.AND P1, PT, R25, 0x58, P1 ;  /* 0x000000581900780c */ /* 0x000fe40000f24270 */
[----:B------:R-:W-:Y:S02]  /*4350*/  ISETP.LT.OR P0, PT, R26, 0x5a, P0 ;  /* 0x0000005a1a00780c */ /* 0x000fe40000701670 */
[----:B------:R-:W-:Y:S02]  /*4360*/  FSEL R152, R95, -INF , !P6 ;  /* 0xff8000005f987808 */ /* 0x000fe40007000000 */
[----:B------:R-:W-:-:S02]  /*4370*/  FSEL R137, R90, -INF , !P5 ;  /* 0xff8000005a897808 */ /* 0x000fc40006800000 */
[C---:B------:R-:W-:Y:S02]  /*4380*/  ISETP.LT.OR P2, PT, R26.reuse, 0x52, P2 ;  /* 0x000000521a00780c */ /* 0x040fe40001741670 */
[----:B------:R-:W-:Y:S01]  /*4390*/  PLOP3.LUT P6, PT, PT, PT, UP0, 0x40, 0x0 ;  /* 0x000000000000781c */ /* 0x000fe20003fce808 */
[----:B------:R-:W-:Y:S01]  /*43a0*/  UISETP.NE.AND UP0, UPT, UR26, URZ, UPT ;  /* 0x0000003f1a00728c */ /* 0x000fe2000bf05270 */
[----:B------:R-:W-:Y:S01]  /*43b0*/  PLOP3.LUT P5, PT, PT, PT, UP2, 0x40, 0x0 ;  /* 0x000000000000781c */ /* 0x000fe20003fae828 */
[----:B------:R-:W-:Y:S01]  /*43c0*/  UISETP.NE.AND UP2, UPT, UR45, URZ, UPT ;  /* 0x0000003f2d00728c */ /* 0x000fe2000bf45270 */
[----:B------:R-:W-:Y:S02]  /*43d0*/  ISETP.LT.OR P1, PT, R26, 0x59, P1 ;  /* 0x000000591a00780c */ /* 0x000fe40000f21670 */
[----:B------:R-:W-:Y:S02]  /*43e0*/  FSEL R125, R83, -INF , !P0 ;  /* 0xff800000537d7808 */ /* 0x000fe40004000000 */
[----:B------:R-:W-:-:S02]  /*43f0*/  FSEL R134, R91, -INF , !P2 ;  /* 0xff8000005b867808 */ /* 0x000fc40005000000 */
[C---:B------:R-:W-:Y:S02]  /*4400*/  ISETP.GT.AND P6, PT, R3.reuse, RZ, P6 ;  /* 0x000000ff0300720c */ /* 0x040fe400037c4270 */
[----:B------:R-:W-:Y:S02]  /*4410*/  ISETP.GT.AND P5, PT, R3, 0x1, P5 ;  /* 0x000000010300780c */ /* 0x000fe40002fa4270 */
[----:B------:R-:W-:Y:S01]  /*4420*/  PLOP3.LUT P0, PT, PT, PT, UP5, 0x40, 0x0 ;  /* 0x000000000000781c */ /* 0x000fe20003f0e858 */
[----:B------:R-:W-:Y:S01]  /*4430*/  UISETP.NE.AND UP5, UPT, UR22, URZ, UPT ;  /* 0x0000003f1600728c */ /* 0x000fe2000bfa5270 */
[----:B------:R-:W-:Y:S01]  /*4440*/  PLOP3.LUT P2, PT, PT, PT, UP3, 0x40, 0x0 ;  /* 0x000000000000781c */ /* 0x000fe20003f4e838 */
[----:B------:R-:W-:Y:S01]  /*4450*/  UISETP.NE.AND UP3, UPT, UR24, URZ, UPT ;  /* 0x0000003f1800728c */ /* 0x000fe2000bf65270 */
[----:B------:R-:W-:Y:S02]  /*4460*/  FSEL R127, R82, -INF , !P1 ;  /* 0xff800000527f7808 */ /* 0x000fe40004800000 */
[----:B------:R-:W-:Y:S01]  /*4470*/  PLOP3.LUT P1, PT, PT, PT, UP4, 0x40, 0x0 ;  /* 0x000000000000781c */ /* 0x000fe20003f2e848 */
[----:B------:R-:W-:Y:S01]  /*4480*/  UP2UR UR45, UPR, URZ, 0x8 ;  /* 0x000000083f2d7883 */ /* 0x000fe20008000000 */
[C---:B------:R-:W-:Y:S01]  /*4490*/  ISETP.LT.OR P6, PT, R35.reuse, 0x1, P6 ;  /* 0x000000012300780c */ /* 0x040fe200037c1670 */
[----:B------:R-:W-:Y:S01]  /*44a0*/  UISETP.NE.AND UP3, UPT, UR25, URZ, UPT ;  /* 0x0000003f1900728c */ /* 0x000fe2000bf65270 */
[----:B------:R-:W-:Y:S01]  /*44b0*/  ISETP.LT.OR P5, PT, R35, 0x2, P5 ;  /* 0x000000022300780c */ /* 0x000fe20002fa1670 */
[----:B------:R-:W-:Y:S01]  /*44c0*/  UISETP.NE.AND UP4, UPT, UR23, URZ, UPT ;  /* 0x0000003f1700728c */ /* 0x000fe2000bf85270 */
[----:B------:R-:W-:-:S02]  /*44d0*/  ISETP.GT.AND P0, PT, R3, 0x10, P0 ;  /* 0x000000100300780c */ /* 0x000fc40000704270 */
[C---:B------:R-:W-:Y:S02]  /*44e0*/  ISETP.GT.AND P2, PT, R3.reuse, 0x8, P2 ;  /* 0x000000080300780c */ /* 0x040fe40001744270 */
[----:B------:R-:W-:Y:S02]  /*44f0*/  ISETP.GT.AND P1, PT, R3, 0x9, P1 ;  /* 0x000000090300780c */ /* 0x000fe40000f24270 */
[----:B------:R-:W-:Y:S02]  /*4500*/  FSEL R180, R76, -INF , !P6 ;  /* 0xff8000004cb47808 */ /* 0x000fe40007000000 */
[----:B------:R-:W-:Y:S02]  /*4510*/  FSEL R184, R77, -INF , !P5 ;  /* 0xff8000004db87808 */ /* 0x000fe40006800000 */
[C---:B------:R-:W-:Y:S02]  /*4520*/  ISETP.LT.OR P0, PT, R35.reuse, 0x11, P0 ;  /* 0x000000112300780c */ /* 0x040fe40000701670 */
[----:B------:R-:W-:Y:S01]  /*4530*/  PLOP3.LUT P6, PT, PT, PT, UP6, 0x40, 0x0 ;  /* 0x000000000000781c */ /* 0x000fe20003fce868 */
[----:B------:R-:W-:Y:S01]  /*4540*/  UISETP.NE.AND UP6, UPT, UR21, URZ, UPT ;  /* 0x0000003f1500728c */ /* 0x000fe2000bfc5270 */
[----:B------:R-:W-:Y:S01]  /*4550*/  PLOP3.LUT P5, PT, PT, PT, UP1, 0x40, 0x0 ;  /* 0x000000000000781c */ /* 0x000fe20003fae818 */
[----:B------:R-:W-:Y:S01]  /*4560*/  UISETP.NE.AND UP1, UPT, UR20, URZ, UPT ;  /* 0x0000003f1400728c */ /* 0x000fe2000bf25270 */
[----:B------:R-:W-:-:S02]  /*4570*/  ISETP.LT.OR P2, PT, R35, 0x9, P2 ;  /* 0x000000092300780c */ /* 0x000fc40001741670 */
[----:B------:R-:W-:Y:S02]  /*4580*/  ISETP.LT.OR P1, PT, R35, 0xa, P1 ;  /* 0x0000000a2300780c */ /* 0x000fe40000f21670 */
[----:B------:R-:W-:Y:S02]  /*4590*/  FSEL R41, R68, -INF , !P0 ;  /* 0xff80000044297808 */ /* 0x000fe40004000000 */
[C---:B------:R-:W-:Y:S02]  /*45a0*/  ISETP.GT.AND P6, PT, R3.reuse, 0x11, P6 ;  /* 0x000000110300780c */ /* 0x040fe400037c4270 */
[----:B------:R-:W-:Y:S02]  /*45b0*/  ISETP.GT.AND P5, PT, R3, 0x18, P5 ;  /* 0x000000180300780c */ /* 0x000fe40002fa4270 */
[----:B------:R-:W-:Y:S01]  /*45c0*/  PLOP3.LUT P0, PT, PT, PT, UP3, 0x40, 0x0 ;  /* 0x000000000000781c */ /* 0x000fe20003f0e838 */
[----:B------:R-:W-:Y:S01]  /*45d0*/  UISETP.NE.AND UP3, UPT, UR45, URZ, UPT ;  /* 0x0000003f2d00728c */ /* 0x000fe2000bf65270 */
[----:B------:R-:W-:-:S02]  /*45e0*/  FSEL R183, R72, -INF , !P2 ;  /* 0xff80000048b77808 */ /* 0x000fc40005000000 */
[----:B------:R-:W-:Y:S02]  /*45f0*/  FSEL R44, R73, -INF , !P1 ;  /* 0xff800000492c7808 */ /* 0x000fe40004800000 */
[----:B------:R-:W-:Y:S01]  /*4600*/  PLOP3.LUT P2, PT, PT, PT, UP2, 0x40, 0x0 ;  /* 0x000000000000781c */ /* 0x000fe20003f4e828 */
[----:B------:R-:W-:Y:S01]  /*4610*/  UISETP.NE.AND UP2, UPT, UR19, URZ, UPT ;  /* 0x0000003f1300728c */ /* 0x000fe2000bf45270 */
[----:B------:R-:W-:Y:S01]  /*4620*/  PLOP3.LUT P1, PT, PT, PT, UP0, 0x40, 0x0 ;  /* 0x000000000000781c */ /* 0x000fe20003f2e808 */
[----:B------:R-:W-:Y:S01]  /*4630*/  UISETP.NE.AND UP0, UPT, UR18, URZ, UPT ;  /* 0x0000003f1200728c */ /* 0x000fe2000bf05270 */
[C---:B------:R-:W-:Y:S02]  /*4640*/  ISETP.LT.OR P6, PT, R35.reuse, 0x12, P6 ;  /* 0x000000122300780c */ /* 0x040fe400037c1670 */
[----:B------:R-:W-:Y:S02]  /*4650*/  ISETP.LT.OR P5, PT, R35, 0x19, P5 ;  /* 0x000000192300780c */ /* 0x000fe40002fa1670 */
        /* <DEDUP_REMOVED lines=29> */
[----:B------:R-:W-:Y:S01]  /*4830*/  FSEL R240, R17, -INF , !P5 ;  /* 0xff80000011f07808 */ /* 0x000fe20006800000 */
[----:B------:R-:W1:Y:S01]  /*4840*/  SHFL.IDX PT, R16, R33, 0x3, 0x1c1f ;  /* 0x007c1f0021107f89 */ /* 0x000e6200000e0000 */
        /* <DEDUP_REMOVED lines=8> */
[----:B------:R-:W-:Y:S01]  /*48d0*/  PLOP3.LUT P0, PT, PT, PT, UP1, 0x40, 0x0 ;  /* 0x000000000000781c */ /* 0x000fe20003f0e818 */
[----:B------:R-:W-:Y:S01]  /*48e0*/  UISETP.NE.AND UP1, UPT, UR35, URZ, UPT ;  /* 0x0000003f2300728c */ /* 0x000fe2000bf25270 */
[----:B------:R-:W-:Y:S02]  /*48f0*/  FSEL R136, R60, -INF , !P2 ;  /* 0xff8000003c887808 */ /* 0x000fe40005000000 */
[----:B------:R-:W-:Y:S02]  /*4900*/  FSEL R133, R61, -INF , !P1 ;  /* 0xff8000003d857808 */ /* 0x000fe40004800000 */
[----:B------:R-:W-:Y:S01]  /*4910*/  PLOP3.LUT P2, PT, PT, PT, UP0, 0x40, 0x0 ;  /* 0x000000000000781c */ /* 0x000fe20003f4e808 */
[----:B------:R-:W-:Y:S01]  /*4920*/  UISETP.NE.AND UP0, UPT, UR37, URZ, UPT ;  /* 0x0000003f2500728c */ /* 0x000fe2000bf05270 */
[----:B------:R-:W-:Y:S01]  /*4930*/  PLOP3.LUT P1, PT, PT, PT, UP2, 0x40, 0x0 ;  /* 0x000000000000781c */ /* 0x000fe20003f2e828 */
[----:B------:R-:W-:Y:S01]  /*4940*/  UISETP.NE.AND UP2, UPT, UR36, URZ, UPT ;  /* 0x0000003f2400728c */ /* 0x000fe2000bf45270 */
[----:B------:R-:W-:-:S02]  /*4950*/  ISETP.GT.AND P0, PT, R3, 0x49, P0 ;  /* 0x000000490300780c */ /* 0x000fc40000704270 */
[C---:B------:R-:W-:Y:S02]  /*4960*/  ISETP.GT.AND P6, PT, R3.reuse, 0x39, P6 ;  /* 0x000000390300780c */ /* 0x040fe400037c4270 */
        /* <DEDUP_REMOVED lines=8> */
[----:B------:R-:W-:Y:S01]  /*49f0*/  FSEL R174, R9, -INF , !P0 ;  /* 0xff80000009ae7808 */ /* 0x000fe20004000000 */
[----:B-1----:R-:W-:Y:S01]  /*4a00*/  IMAD.IADD R9, R24, 0x1, R16 ;  /* 0x0000000118097824 */ /* 0x002fe200078e0210 */
[----:B------:R-:W-:Y:S02]  /*4a10*/  PLOP3.LUT P0, PT, PT, PT, UP0, 0x40, 0x0 ;  /* 0x000000000000781c */ /* 0x000fe40003f0e808 */
[----:B------:R-:W-:-:S02]  /*4a20*/  FSEL R124, R13, -INF , !P6 ;  /* 0xff8000000d7c7808 */ /* 0x000fc40007000000 */
[----:B------:R-:W-:Y:S02]  /*4a30*/  FSEL R156, R56, -INF , !P5 ;  /* 0xff800000389c7808 */ /* 0x000fe40006800000 */
[----:B------:R-:W-:Y:S02]  /*4a40*/  FSEL R157, R57, -INF , !P2 ;  /* 0xff800000399d7808 */ /* 0x000fe40005000000 */
[----:B------:R-:W-:Y:S01]  /*4a50*/  FSEL R159, R8, -INF , !P1 ;  /* 0xff800000089f7808 */ /* 0x000fe20004800000 */
[----:B------:R-:W-:Y:S01]  /*4a60*/  IMAD.IADD R8, R32, 0x1, R16 ;  /* 0x0000000120087824 */ /* 0x000fe200078e0210 */
[----:B------:R-:W-:Y:S02]  /*4a70*/  PLOP3.LUT P6, PT, PT, PT, UP6, 0x40, 0x0 ;  /* 0x000000000000781c */ /* 0x000fe40003fce868 */
[----:B------:R-:W-:Y:S02]  /*4a80*/  PLOP3.LUT P5, PT, PT, PT, UP5, 0x40, 0x0 ;  /* 0x000000000000781c */ /* 0x000fe40003fae858 */
[----:B------:R-:W-:-:S02]  /*4a90*/  PLOP3.LUT P2, PT, PT, PT, UP4, 0x40, 0x0 ;  /* 0x000000000000781c */ /* 0x000fc40003f4e848 */
[----:B------:R-:W-:Y:S02]  /*4aa0*/  PLOP3.LUT P1, PT, PT, PT, UP3, 0x40, 0x0 ;  /* 0x000000000000781c */ /* 0x000fe40003f2e838 */
[C---:B------:R-:W-:Y:S02]  /*4ab0*/  ISETP.GT.AND P6, PT, R3.reuse, 0x50, P6 ;  /* 0x000000500300780c */ /* 0x040fe400037c4270 */
[C---:B------:R-:W-:Y:S02]  /*4ac0*/  ISETP.GT.AND P5, PT, R3.reuse, 0x51, P5 ;  /* 0x000000510300780c */ /* 0x040fe40002fa4270 */
[C---:B------:R-:W-:Y:S02]  /*4ad0*/  ISETP.GT.AND P2, PT, R3.reuse, 0x58, P2 ;  /* 0x000000580300780c */ /* 0x040fe40001744270 */
[----:B------:R-:W-:Y:S02]  /*4ae0*/  ISETP.GT.AND P1, PT, R3, 0x59, P1 ;  /* 0x000000590300780c */ /* 0x000fe40000f24270 */
        /* <DEDUP_REMOVED lines=22> */
.L_x_963:
[----:B------:R-:W-:-:S04]  /*4c50*/  MOV R3, c[0x0][0x32c] ;  /* 0x0000cb0000037a02 */ /* 0x000fc80000000f00 */
[----:B------:R-:W-:-:S13]  /*4c60*/  ISETP.NE.AND P0, PT, R3, 0x1, PT ;  /* 0x000000010300780c */ /* 0x000fda0003f05270 */
[----:B------:R-:W-:-:S05]  /*4c70*/  @P0 IMAD.HI.U32 R3, R16, c[0x0][0x330], RZ ;  /* 0x0000cc0010030a27 */ /* 0x000fca00078e00ff */
[----:B------:R-:W-:Y:S02]  /*4c80*/  @P0 SHF.R.U32.HI R16, RZ, c[0x0][0x334], R3 ;  /* 0x0000cd00ff100a19 */ /* 0x000fe40000011603 */
.L_x_964:
[----:B------:R-:W-:Y:S05]  /*4c90*/  BSYNC B0 ;  /* 0x0000000000007941 */ /* 0x000fea0003800000 */
.L_x_962:
[----:B------:R-:W-:-:S05]  /*4ca0*/  IMAD R16, R16, c[0x0][0x32c], R2 ;  /* 0x0000cb0010107a24 */ /* 0x000fca00078e0202 */
[----:B------:R-:W-:Y:S02]  /*4cb0*/  IADD3 R2, R16, c[0x0][0x32c], RZ ;  /* 0x0000cb0010027a10 */ /* 0x000fe40007ffe0ff */
[----:B------:R-:W-:Y:S02]  /*4cc0*/  IMNMX R9, R9, R16, !PT ;  /* 0x0000001009097217 */ /* 0x000fe40007800200 */
[----:B------:R-:W-:Y:S02]  /*4cd0*/  IMNMX R8, R8, R2, PT ;  /* 0x0000000208087217 */ /* 0x000fe40003800200 */
.L_x_961:
        /* <DEDUP_REMOVED lines=31> */
[----:B------:R-:W-:Y:S01]  /*4ed0*/  UIADD3 UR6, UR6, -0x2, URZ ;  /* 0xfffffffe06067890 */ /* 0x000fe2000fffe03f */
[----:B------:R-:W-:Y:S01]  /*4ee0*/  FMNMX.FTZ R3, R113, R3, !PT ;  /* 0x0000000371037209 */ /* 0x000fe20007810000 */
[--C-:B------:R-:W-:Y:S01]  /*4ef0*/  IMAD R219, R4, 0x2, R225.reuse ;  /* 0x0000000204db7824 */ /* 0x100fe200078e02e1 */
[----:B------:R-:W-:Y:S01]  /*4f00*/  FMNMX.FTZ R2, R48, R2, !PT ;  /* 0x0000000230027209 */ /* 0x000fe20007810000 */
[----:B------:R-:W-:Y:S01]  /*4f10*/  IMAD R220, R0, 0x2, R225 ;  /* 0x0000000200dc7824 */ /* 0x000fe200078e02e1 */
[----:B------:R-:W-:Y:S01]  /*4f20*/  FMNMX.FTZ R3, R6, R3, !PT ;  /* 0x0000000306037209 */ /* 0x000fe20007810000 */
[----:B------:R-:W-:Y:S01]  /*4f30*/  IMAD R218, R0, 0x2, R219 ;  /* 0x0000000200da7824 */ /* 0x000fe200078e02db */
        /* <DEDUP_REMOVED lines=39> */
[----:B------:R-:W-:Y:S01]  /*51b0*/  PLOP3.LUT P6, PT, PT, PT, UP0, 0x40, 0x0 ;  /* 0x000000000000781c */ /* 0x000fe20003fce808 */
[----:B------:R-:W-:Y:S01]  /*51c0*/  UISETP.NE.AND UP1, UPT, UR26, URZ, UPT ;  /* 0x0000003f1a00728c */ /* 0x000fe2000bf25270 */
[C---:B------:R-:W-:Y:S01]  /*51d0*/  ISETP.GT.AND P5, PT, R9.reuse, RZ, P5 ;  /* 0x000000ff0900720c */ /* 0x040fe20002fa4270 */
[----:B------:R-:W-:Y:S01]  /*51e0*/  UISETP.NE.AND UP0, UPT, UR25, URZ, UPT ;  /* 0x0000003f1900728c */ /* 0x000fe2000bf05270 */
[C---:B------:R-:W-:Y:S01]  /*51f0*/  ISETP.GT.AND P2, PT, R9.reuse, 0x1, P2 ;  /* 0x000000010900780c */ /* 0x040fe20001744270 */
[----:B------:R-:W-:Y:S01]  /*5200*/  UISETP.NE.AND UP5, UPT, UR34, URZ, UPT ;  /* 0x0000003f2200728c */ /* 0x000fe2000bfa5270 */
[----:B------:R-:W-:-:S02]  /*5210*/  ISETP.GT.AND P1, PT, R9, 0x8, P1 ;  /* 0x000000080900780c */ /* 0x000fc40000f24270 */
[C---:B------:R-:W-:Y:S02]  /*5220*/  ISETP.GT.AND P0, PT, R9.reuse, 0x9, P0 ;  /* 0x000000090900780c */ /* 0x040fe40000704270 */
[----:B------:R-:W-:Y:S02]  /*5230*/  ISETP.GT.AND P6, PT, R9, 0x10, P6 ;  /* 0x000000100900780c */ /* 0x000fe400037c4270 */
[C---:B------:R-:W-:Y:S02]  /*5240*/  ISETP.LT.OR P5, PT, R8.reuse, 0x1, P5 ;  /* 0x000000010800780c */ /* 0x040fe40002fa1670 */
[C---:B------:R-:W-:Y:S02]  /*5250*/  ISETP.LT.OR P2, PT, R8.reuse, 0x2, P2 ;  /* 0x000000020800780c */ /* 0x040fe40001741670 */
[----:B------:R-:W-:Y:S02]  /*5260*/  ISETP.LT.OR P1, PT, R8, 0x9, P1 ;  /* 0x000000090800780c */ /* 0x000fe40000f21670 */
[----:B-1----:R-:W-:-:S02]  /*5270*/  FMNMX.FTZ R13, R3, R13, !PT ;  /* 0x0000000d030d7209 */ /* 0x002fc40007810000 */
[C---:B------:R-:W-:Y:S02]  /*5280*/  ISETP.LT.OR P0, PT, R8.reuse, 0xa, P0 ;  /* 0x0000000a0800780c */ /* 0x040fe40000701670 */
[----:B------:R-:W-:Y:S01]  /*5290*/  ISETP.LT.OR P6, PT, R8, 0x11, P6 ;  /* 0x000000110800780c */ /* 0x000fe200037c1670 */
[----:B------:R-:W1:Y:S01]  /*52a0*/  SHFL.BFLY PT, R3, R13, 0x1, 0x1f ;  /* 0x0c201f000d037f89 */ /* 0x000e6200000e0000 */
[----:B------:R-:W-:Y:S02]  /*52b0*/  FSEL R43, R78, -INF , !P5 ;  /* 0xff8000004e2b7808 */ /* 0x000fe40006800000 */
[----:B------:R-:W-:Y:S02]  /*52c0*/  FSEL R42, R79, -INF , !P2 ;  /* 0xff8000004f2a7808 */ /* 0x000fe40005000000 */
[----:B------:R-:W-:Y:S01]  /*52d0*/  FSEL R40, R74, -INF , !P1 ;  /* 0xff8000004a287808 */ /* 0x000fe20004800000 */
[----:B------:R-:W-:Y:S01]  /*52e0*/  LDSM.16.MT88.4 R76, [R218+0x900] ;  /* 0x00090000da4c783b */ /* 0x000fe20000004200 */
[----:B------:R-:W-:-:S02]  /*52f0*/  FSEL R35, R75, -INF , !P0 ;  /* 0xff8000004b237808 */ /* 0x000fc40004000000 */
[----:B--2---:R-:W-:Y:S01]  /*5300*/  FMNMX.FTZ R12, R2, R12, !PT ;  /* 0x0000000c020c7209 */ /* 0x004fe20007810000 */
[----:B------:R-:W-:Y:S01]  /*5310*/  LDSM.16.MT88.4 R72, [R218+0x1100] ;  /* 0x00110000da48783b */ /* 0x000fe20000004200 */
        /* <DEDUP_REMOVED lines=20> */
[----:B------:R-:W-:Y:S02]  /*5460*/  ISETP.LT.OR P0, PT, R8, 0x21, P0 ;  /* 0x000000210800780c */ /* 0x000fe40000701670 */
[----:B------:R-:W-:Y:S02]  /*5470*/  FMNMX.FTZ R0, R180, R184, !PT ;  /* 0x000000b8b4007209 */ /* 0x000fe40007810000 */
[----:B------:R-:W-:Y:S02]  /*5480*/  ISETP.LT.OR P6, PT, R8, 0x22, P6 ;  /* 0x000000220800780c */ /* 0x000fe400037c1670 */
[----:B------:R-:W-:Y:S02]  /*5490*/  FSEL R32, R71, -INF , !P5 ;  /* 0xff80000047207808 */ /* 0x000fe40006800000 */
[----:B------:R-:W-:Y:S01]  /*54a0*/  FSEL R27, R22, -INF , !P2 ;  /* 0xff800000161b7808 */ /* 0x000fe20005000000 */
[----:B------:R-:W-:Y:S01]  /*54b0*/  LDSM.16.MT88.4 R68, [R225+0x1900] ;  /* 0x00190000e144783b */ /* 0x000fe20000004200 */
[----:B------:R-:W-:-:S02]  /*54c0*/  FSEL R24, R23, -INF , !P1 ;  /* 0xff80000017187808 */ /* 0x000fc40004800000 */
[----:B------:R-:W-:Y:S01]  /*54d0*/  FSEL R247, R66, -INF , !P0 ;  /* 0xff80000042f77808 */ /* 0x000fe20004000000 */
[----:B------:R-:W-:Y:S01]  /*54e0*/  LDSM.16.MT88.4 R20, [R218+0x100] ;  /* 0x00010000da14783b */ /* 0x000fe20000004200 */
[----:B------:R-:W-:Y:S01]  /*54f0*/  PLOP3.LUT P5, PT, PT, PT, UP3, 0x40, 0x0 ;  /* 0x000000000000781c */ /* 0x000fe20003fae838 */
[----:B------:R-:W-:Y:S01]  /*5500*/  UISETP.NE.AND UP3, UPT, UR19, URZ, UPT ;  /* 0x0000003f1300728c */ /* 0x000fe2000bf65270 */
[----:B------:R-:W-:Y:S01]  /*5510*/  PLOP3.LUT P2, PT, PT, PT, UP2, 0x40, 0x0 ;  /* 0x000000000000781c */ /* 0x000fe20003f4e828 */
[----:B------:R-:W-:Y:S01]  /*5520*/  UISETP.NE.AND UP2, UPT, UR18, URZ, UPT ;  /* 0x0000003f1200728c */ /* 0x000fe2000bf45270 */
[----:B------:R-:W-:Y:S01]  /*5530*/  PLOP3.LUT P1, PT, PT, PT, UP1, 0x40, 0x0 ;  /* 0x000000000000781c */ /* 0x000fe20003f2e818 */
[----:B------:R-:W-:Y:S01]  /*5540*/  UISETP.NE.AND UP1, UPT, UR16, URZ, UPT ;  /* 0x0000003f1000728c */ /* 0x000fe2000bf25270 */
[----:B------:R-:W-:Y:S01]  /*5550*/  PLOP3.LUT P0, PT, PT, PT, UP0, 0x40, 0x0 ;  /* 0x000000000000781c */ /* 0x000fe20003f0e808 */
[----:B------:R-:W-:Y:S01]  /*5560*/  UISETP.NE.AND UP0, UPT, UR17, URZ, UPT ;  /* 0x0000003f1100728c */ /* 0x000fe2000bf05270 */
[----:B------:R-:W-:-:S02]  /*5570*/  FMNMX.FTZ R0, R183, R0, !PT ;  /* 0x00000000b7007209 */ /* 0x000fc40007810000 */
[----:B------:R-:W-:Y:S01]  /*5580*/  FSEL R246, R67, -INF , !P6 ;  /* 0xff80000043f67808 */ /* 0x000fe20007000000 */
[----:B------:R-:W-:Y:S01]  /*5590*/  ULDC.64 UR16, c[0x0][0x2c8] ;  /* 0x0000b20000107ab9 */ /* 0x000fe20000000a00 */
[----:B------:R-:W-:Y:S01]  /*55a0*/  PLOP3.LUT P6, PT, PT, PT, UP4, 0x40, 0x0 ;  /* 0x000000000000781c */ /* 0x000fe20003fce848 */
[----:B------:R-:W-:Y:S01]  /*55b0*/  UISETP.NE.AND UP4, UPT, UR33, URZ, UPT ;  /* 0x0000003f2100728c */ /* 0x000fe2000bf85270 */
[C---:B------:R-:W-:Y:S01]  /*55c0*/  ISETP.GT.AND P5, PT, R9.reuse, 0x28, P5 ;  /* 0x000000280900780c */ /* 0x040fe20002fa4270 */
[----:B------:R-:W-:Y:S01]  /*55d0*/  LDSM.16.MT88.4 R64, [R220+0x1900] ;  /* 0x00190000dc40783b */ /* 0x000fe20000004200 */
[C---:B------:R-:W-:Y:S01]  /*55e0*/  ISETP.GT.AND P2, PT, R9.reuse, 0x29, P2 ;  /* 0x000000290900780c */ /* 0x040fe20001744270 */
[----:B------:R-:W-:Y:S01]  /*55f0*/  UIMAD.WIDE.U32 UR18, UR14, UR16, URZ ;  /* 0x000000100e1272a5 */ /* 0x000fe2000f8e003f */
[C---:B------:R-:W-:Y:S02]  /*5600*/  ISETP.GT.AND P1, PT, R9.reuse, 0x30, P1 ;  /* 0x000000300900780c */ /* 0x040fe40000f24270 */
[----:B------:R-:W-:-:S02]  /*5610*/  ISETP.GT.AND P0, PT, R9, 0x31, P0 ;  /* 0x000000310900780c */ /* 0x000fc40000704270 */
[----:B------:R-:W-:Y:S02]  /*5620*/  FMNMX.FTZ R0, R44, R0, !PT ;  /* 0x000000002c007209 */ /* 0x000fe40007810000 */
[----:B------:R-:W-:Y:S02]  /*5630*/  ISETP.GT.AND P6, PT, R9, 0x38, P6 ;  /* 0x000000380900780c */ /* 0x000fe400037c4270 */
[C---:B------:R-:W-:Y:S02]  /*5640*/  ISETP.LT.OR P5, PT, R8.reuse, 0x29, P5 ;  /* 0x000000290800780c */ /* 0x040fe40002fa1670 */
[C---:B------:R-:W-:Y:S02]  /*5650*/  ISETP.LT.OR P2, PT, R8.reuse, 0x2a, P2 ;  /* 0x0000002a0800780c */ /* 0x040fe40001741670 */
[C---:B------:R-:W-:Y:S02]  /*5660*/  ISETP.LT.OR P1, PT, R8.reuse, 0x31, P1 ;  /* 0x000000310800780c */ /* 0x040fe40000f21670 */
[----:B------:R-:W-:-:S02]  /*5670*/  ISETP.LT.OR P0, PT, R8, 0x32, P0 ;  /* 0x000000320800780c */ /* 0x000fc40000701670 */
[----:B------:R-:W-:Y:S02]  /*5680*/  FMNMX.FTZ R0, R41, R0, !PT ;  /* 0x0000000029007209 */ /* 0x000fe40007810000 */
[----:B-1----:R-:W-:Y:S02]  /*5690*/  FMNMX.FTZ R3, R13, R3, !PT ;  /* 0x000000030d037209 */ /* 0x002fe40007810000 */
[----:B------:R-:W-:Y:S02]  /*56a0*/  ISETP.LT.OR P6, PT, R8, 0x39, P6 ;  /* 0x000000390800780c */ /* 0x000fe400037c1670 */
[----:B------:R-:W-:Y:S01]  /*56b0*/  FSEL R245, R18, -INF , !P5 ;  /* 0xff80000012f57808 */ /* 0x000fe20006800000 */
[----:B------:R-:W-:Y:S01]  /*56c0*/  FMUL.FTZ R239, R3, c[0x0][0x2d0] ;  /* 0x0000b40003ef7a20 */ /* 0x000fe20000410000 */
[----:B------:R-:W-:Y:S02]  /*56d0*/  FSEL R244, R19, -INF , !P2 ;  /* 0xff80000013f47808 */ /* 0x000fe40005000000 */
[----:B------:R-:W-:Y:S01]  /*56e0*/  FSEL R138, R62, -INF , !P1 ;  /* 0xff8000003e8a7808 */ /* 0x000fe20004800000 */
[----:B------:R-:W-:Y:S01]  /*56f0*/  LDSM.16.MT88.4 R16, [R225+0x100] ;  /* 0x00010000e110783b */ /* 0x000fe20000004200 */
[----:B------:R-:W-:-:S02]  /*5700*/  FSEL R204, R63, -INF , !P0 ;  /* 0xff8000003fcc7808 */ /* 0x000fc40004000000 */
[----:B------:R-:W-:Y:S01]  /*5710*/  PLOP3.LUT P5, PT, PT, PT, UP3, 0x40, 0x0 ;  /* 0x000000000000781c */ /* 0x000fe20003fae838 */
[----:B------:R-:W-:Y:S01]  /*5720*/  UISETP.NE.AND UP3, UPT, UR28, URZ, UPT ;  /* 0x0000003f1c00728c */ /* 0x000fe2000bf65270 */
[----:B------:R-:W-:Y:S01]  /*5730*/  PLOP3.LUT P2, PT, PT, PT, UP2, 0x40, 0x0 ;  /* 0x000000000000781c */ /* 0x000fe20003f4e828 */
[----:B------:R-:W-:Y:S01]  /*5740*/  LDSM.16.MT88.4 R60, [R219+0x1900] ;  /* 0x00190000db3c783b */ /* 0x000fe20000004200 */
[----:B------:R-:W-:Y:S01]  /*5750*/  PLOP3.LUT P1, PT, PT, PT, UP0, 0x40, 0x0 ;  /* 0x000000000000781c */ /* 0x000fe20003f2e808 */
[----:B------:R-:W-:Y:S01]  /*5760*/  UISETP.NE.AND UP2, UPT, UR29, URZ, UPT ;  /* 0x0000003f1d00728c */ /* 0x000fe2000bf45270 */
[----:B------:R-:W-:Y:S01]  /*5770*/  PLOP3.LUT P0, PT, PT, PT, UP1, 0x40, 0x0 ;  /* 0x000000000000781c */ /* 0x000fe20003f0e818 */
[----:B------:R-:W-:Y:S01]  /*5780*/  UISETP.NE.AND UP1, UPT, UR15, URZ, UPT ;  /* 0x0000003f0f00728c */ /* 0x000fe2000bf25270 */
[----:B------:R-:W-:Y:S01]  /*5790*/  FMNMX.FTZ R0, R34, R0, !PT ;  /* 0x0000000022007209 */ /* 0x000fe20007810000 */
[----:B------:R-:W-:Y:S01]  /*57a0*/  UISETP.NE.AND UP0, UPT, UR32, URZ, UPT ;  /* 0x0000003f2000728c */ /* 0x000fe2000bf05270 */
[----:B--2---:R-:W-:-:S02]  /*57b0*/  FMNMX.FTZ R2, R12, R2, !PT ;  /* 0x000000020c027209 */ /* 0x004fc40007810000 */
[----:B------:R-:W-:Y:S02]  /*57c0*/  FSEL R203, R14, -INF , !P6 ;  /* 0xff8000000ecb7808 */ /* 0x000fe40007000000 */
[----:B------:R-:W-:Y:S01]  /*57d0*/  FSETP.NEU.FTZ.AND P6, PT, R3, -INF , PT ;  /* 0xff8000000300780b */ /* 0x000fe20003fdd000 */
[----:B------:R-:W-:Y:S01]  /*57e0*/  FMUL.FTZ R207, R2, c[0x0][0x2d0] ;  /* 0x0000b40002cf7a20 */ /* 0x000fe20000410000 */
[C---:B------:R-:W-:Y:S01]  /*57f0*/  ISETP.GT.AND P5, PT, R9.reuse, 0x39, P5 ;  /* 0x000000390900780c */ /* 0x040fe20002fa4270 */
[----:B------:R-:W-:Y:S01]  /*5800*/  @UP2 UMOV UR15, UR19 ;  /* 0x00000013000f2c82 */ /* 0x000fe20008000000 */
[C---:B------:R-:W-:Y:S01]  /*5810*/  ISETP.GT.AND P2, PT, R9.reuse, 0x40, P2 ;  /* 0x000000400900780c */ /* 0x040fe20001744270 */
[----:B------:R-:W-:Y:S01]  /*5820*/  @UP2 USHF.R.U32.HI UR14, URZ, UR17, UR15 ;  /* 0x000000113f0e2299 */ /* 0x000fe2000801160f */
[C---:B------:R-:W-:Y:S02]  /*5830*/  ISETP.GT.AND P1, PT, R9.reuse, 0x41, P1 ;  /* 0x000000410900780c */ /* 0x040fe40000f24270 */
[----:B------:R-:W-:Y:S01]  /*5840*/  ISETP.GT.AND P0, PT, R9, 0x48, P0 ;  /* 0x000000480900780c */ /* 0x000fe20000704270 */
[----:B------:R-:W-:Y:S01]  /*5850*/  UIADD3 UR14, UR13, UR14, URZ ;  /* 0x0000000e0d0e7290 */ /* 0x000fe2000fffe03f */
[----:B------:R-:W-:-:S02]  /*5860*/  FMNMX.FTZ R0, R26, R0, !PT ;  /* 0x000000001a007209 */ /* 0x000fc40007810000 */
[----:B------:R-:W-:Y:S01]  /*5870*/  FSEL R239, R239, RZ, P6 ;  /* 0x000000ffefef7208 */ /* 0x000fe20003000000 */
[----:B------:R-:W-:Y:S01]  /*5880*/  ULDC UR13, c[0x0][0x328] ;  /* 0x0000ca00000d7ab9 */ /* 0x000fe20000000800 */
[----:B------:R-:W-:Y:S01]  /*5890*/  FSETP.NEU.FTZ.AND P6, PT, R2, -INF , PT ;  /* 0xff8000000200780b */ /* 0x000fe20003fdd000 */
[----:B------:R-:W-:Y:S01]  /*58a0*/  UIADD3 UR13, UR14, UR13, URZ ;  /* 0x0000000d0e0d7290 */ /* 0x000fe2000fffe03f */
[C---:B------:R-:W-:Y:S01]  /*58b0*/  ISETP.LT.OR P5, PT, R8.reuse, 0x3a, P5 ;  /* 0x0000003a0800780c */ /* 0x040fe20002fa1670 */
[--C-:B------:R-:W-:Y:S01]  /*58c0*/  FFMA.FTZ R142, R29, c[0x0][0x2d0], -R239.reuse ;  /* 0x0000b4001d8e7a23 */ /* 0x100fe200000108ef */
[----:B------:R-:W-:Y:S01]  /*58d0*/  ISETP.LT.OR P2, PT, R8, 0x41, P2 ;  /* 0x000000410800780c */ /* 0x000fe20001741670 */
[--C-:B------:R-:W-:Y:S01]  /*58e0*/  FFMA.FTZ R108, R28, c[0x0][0x2d0], -R239.reuse ;  /* 0x0000b4001c6c7a23 */ /* 0x100fe200000108ef */
[----:B------:R-:W-:Y:S01]  /*58f0*/  ISETP.LT.OR P1, PT, R8, 0x42, P1 ;  /* 0x000000420800780c */ /* 0x000fe20000f21670 */
[--C-:B------:R-:W-:Y:S01]  /*5900*/  FFMA.FTZ R166, R128, c[0x0][0x2d0], -R239.reuse ;  /* 0x0000b40080a67a23 */ /* 0x100fe200000108ef */
[----:B------:R-:W-:Y:S01]  /*5910*/  ISETP.LT.OR P0, PT, R8, 0x49, P0 ;  /* 0x000000490800780c */ /* 0x000fe20000701670 */
[--C-:B------:R-:W-:Y:S01]  /*5920*/  FFMA.FTZ R143, R129, c[0x0][0x2d0], -R239.reuse ;  /* 0x0000b400818f7a23 */ /* 0x100fe200000108ef */
[----:B------:R-:W-:Y:S01]  /*5930*/  FMNMX.FTZ R0, R25, R0, !PT ;  /* 0x0000000019007209 */ /* 0x000fe20007810000 */
[----:B------:R-:W-:Y:S01]  /*5940*/  MUFU.EX2 R142, R142 ;  /* 0x0000008e008e7308 */ /* 0x000fe20000000800 */
[----:B------:R-:W-:Y:S01]  /*5950*/  FSEL R207, R207, RZ, P6 ;  /* 0x000000ffcfcf7208 */ /* 0x000fe20003000000 */
[--C-:B------:R-:W-:Y:S01]  /*5960*/  FFMA.FTZ R167, R120, c[0x0][0x2d0], -R239.reuse ;  /* 0x0000b40078a77a23 */ /* 0x100fe200000108ef */
[----:B------:R-:W-:Y:S01]  /*5970*/  FSEL R201, R15, -INF , !P5 ;  /* 0xff8000000fc97808 */ /* 0x000fe20006800000 */
[----:B------:R-:W-:Y:S01]  /*5980*/  FFMA.FTZ R111, R121, c[0x0][0x2d0], -R239 ;  /* 0x0000b400796f7a23 */ /* 0x000fe200000108ef */
[----:B------:R-:W-:Y:S01]  /*5990*/  FSEL R177, R58, -INF , !P2 ;  /* 0xff8000003ab17808 */ /* 0x000fe20005000000 */
[--C-:B------:R-:W-:Y:S01]  /*59a0*/  FFMA.FTZ R109, R31, c[0x0][0x2d0], -R207.reuse ;  /* 0x0000b4001f6d7a23 */ /* 0x100fe200000108cf */
[----:B------:R-:W-:Y:S01]  /*59b0*/  FSEL R178, R59, -INF , !P1 ;  /* 0xff8000003bb27808 */ /* 0x000fe20004800000 */
[--C-:B------:R-:W-:Y:S01]  /*59c0*/  FFMA.FTZ R110, R30, c[0x0][0x2d0], -R207.reuse ;  /* 0x0000b4001e6e7a23 */ /* 0x100fe200000108cf */
[----:B------:R-:W-:Y:S01]  /*59d0*/  FSEL R179, R10, -INF , !P0 ;  /* 0xff8000000ab37808 */ /* 0x000fe20004000000 */
[----:B------:R-:W-:Y:S01]  /*59e0*/  LDSM.16.MT88.4 R28, [R219+0x100] ;  /* 0x00010000db1c783b */ /* 0x000fe20000004200 */
[----:B------:R-:W-:Y:S01]  /*59f0*/  FMNMX.FTZ R0, R243, R0, !PT ;  /* 0x00000000f3007209 */ /* 0x000fe20007810000 */
[--C-:B------:R-:W-:Y:S01]  /*5a00*/  FFMA.FTZ R141, R130, c[0x0][0x2d0], -R207.reuse ;  /* 0x0000b400828d7a23 */ /* 0x100fe200000108cf */
[----:B------:R-:W-:Y:S01]  /*5a10*/  PLOP3.LUT P6, PT, PT, PT, UP1, 0x40, 0x0 ;  /* 0x000000000000781c */ /* 0x000fe20003fce818 */
[--C-:B------:R-:W-:Y:S01]  /*5a20*/  FFMA.FTZ R140, R131, c[0x0][0x2d0], -R207.reuse ;  /* 0x0000b400838c7a23 */ /* 0x100fe200000108cf */
[----:B------:R-:W-:Y:S01]  /*5a30*/  PLOP3.LUT P5, PT, PT, PT, UP6, 0x40, 0x0 ;  /* 0x000000000000781c */ /* 0x000fe20003fae868 */
[----:B------:R-:W-:Y:S01]  /*5a40*/  MUFU.EX2 R166, R166 ;  /* 0x000000a600a67308 */ /* 0x000fe20000000800 */
[----:B------:R-:W-:Y:S01]  /*5a50*/  PLOP3.LUT P2, PT, PT, PT, UP5, 0x40, 0x0 ;  /* 0x000000000000781c */ /* 0x000fe20003f4e858 */
[----:B------:R-:W-:Y:S01]  /*5a60*/  FFMA.FTZ R165, R122, c[0x0][0x2d0], -R207 ;  /* 0x0000b4007aa57a23 */ /* 0x000fe200000108cf */
[----:B------:R-:W-:Y:S01]  /*5a70*/  PLOP3.LUT P1, PT, PT, PT, UP4, 0x40, 0x0 ;  /* 0x000000000000781c */ /* 0x000fe20003f2e848 */
[--C-:B------:R-:W-:Y:S01]  /*5a80*/  FFMA.FTZ R120, R116, c[0x0][0x2d0], -R239.reuse ;  /* 0x0000b40074787a23 */ /* 0x100fe200000108ef */
[----:B------:R-:W-:Y:S01]  /*5a90*/  PLOP3.LUT P0, PT, PT, PT, UP3, 0x40, 0x0 ;  /* 0x000000000000781c */ /* 0x000fe20003f0e838 */
[----:B------:R-:W-:Y:S01]  /*5aa0*/  FFMA.FTZ R123, R117, c[0x0][0x2d0], -R239 ;  /* 0x0000b400757b7a23 */ /* 0x000fe200000108ef */
[----:B------:R-:W-:Y:S01]  /*5ab0*/  FMNMX.FTZ R0, R242, R0, !PT ;  /* 0x00000000f2007209 */ /* 0x000fe20007810000 */
[----:B------:R-:W1:Y:S01]  /*5ac0*/  MUFU.EX2 R143, R143 ;  /* 0x0000008f008f7308 */ /* 0x000e620000000800 */
[C---:B------:R-:W-:Y:S01]  /*5ad0*/  ISETP.GT.AND P6, PT, R9.reuse, 0x49, P6 ;  /* 0x000000490900780c */ /* 0x040fe200037c4270 */
[--C-:B------:R-:W-:Y:S01]  /*5ae0*/  FFMA.FTZ R164, R50, c[0x0][0x2d0], -R207.reuse ;  /* 0x0000b40032a47a23 */ /* 0x100fe200000108cf */
[C---:B------:R-:W-:Y:S01]  /*5af0*/  ISETP.GT.AND P5, PT, R9.reuse, 0x50, P5 ;  /* 0x000000500900780c */ /* 0x040fe20002fa4270 */
[--C-:B------:R-:W-:Y:S01]  /*5b00*/  FFMA.FTZ R122, R118, c[0x0][0x2d0], -R207.reuse ;  /* 0x0000b400767a7a23 */ /* 0x100fe200000108cf */
[----:B------:R-:W-:Y:S01]  /*5b10*/  ISETP.GT.AND P2, PT, R9, 0x51, P2 ;  /* 0x000000510900780c */ /* 0x000fe20001744270 */
[----:B------:R-:W-:Y:S01]  /*5b20*/  FFMA.FTZ R121, R7, c[0x0][0x2d0], -R207 ;  /* 0x0000b40007797a23 */ /* 0x000fe200000108cf */
[C---:B------:R-:W-:Y:S01]  /*5b30*/  ISETP.GT.AND P1, PT, R9.reuse, 0x58, P1 ;  /* 0x000000580900780c */ /* 0x040fe20000f24270 */
[----:B------:R-:W2:Y:S01]  /*5b40*/  MUFU.EX2 R108, R108 ;  /* 0x0000006c006c7308 */ /* 0x000ea20000000800 */
[----:B------:R-:W-:Y:S01]  /*5b50*/  ISETP.GT.AND P0, PT, R9, 0x59, P0 ;  /* 0x000000590900780c */ /* 0x000fe20000704270 */
[--C-:B------:R-:W-:Y:S01]  /*5b60*/  FFMA.FTZ R99, R112, c[0x0][0x2d0], -R239.reuse ;  /* 0x0000b40070637a23 */ /* 0x100fe200000108ef */
[----:B------:R-:W-:Y:S01]  /*5b70*/  FMNMX.FTZ R9, R43, R42, !PT ;  /* 0x0000002a2b097209 */ /* 0x000fe20007810000 */
[----:B------:R-:W-:Y:S01]  /*5b80*/  FFMA.FTZ R98, R113, c[0x0][0x2d0], -R239 ;  /* 0x0000b40071627a23 */ /* 0x000fe200000108ef */
[----:B------:R-:W-:Y:S01]  /*5b90*/  FMNMX.FTZ R0, R241, R0, !PT ;  /* 0x00000000f1007209 */ /* 0x000fe20007810000 */
[--C-:B------:R-:W-:Y:S01]  /*5ba0*/  FFMA.FTZ R97, R49, c[0x0][0x2d0], -R207.reuse ;  /* 0x0000b40031617a23 */ /* 0x100fe200000108cf */
[----:B------:R-:W-:Y:S01]  /*5bb0*/  FMNMX.FTZ R9, R40, R9, !PT ;  /* 0x0000000928097209 */ /* 0x000fe20007810000 */
[----:B------:R-:W-:Y:S01]  /*5bc0*/  MUFU.EX2 R141, R141 ;  /* 0x0000008d008d7308 */ /* 0x000fe20000000800 */
[----:B------:R-:W-:Y:S01]  /*5bd0*/  FMNMX.FTZ R0, R240, R0, !PT ;  /* 0x00000000f0007209 */ /* 0x000fe20007810000 */
[----:B------:R-:W-:Y:S01]  /*5be0*/  FFMA.FTZ R85, R48, c[0x0][0x2d0], -R207 ;  /* 0x0000b40030557a23 */ /* 0x000fe200000108cf */
[----:B------:R-:W-:Y:S01]  /*5bf0*/  FMNMX.FTZ R9, R35, R9, !PT ;  /* 0x0000000923097209 */ /* 0x000fe20007810000 */
[----:B------:R-:W-:Y:S01]  /*5c00*/  LDSM.16.MT88.4 R48, [R225+0x1100] ;  /* 0x00110000e130783b */ /* 0x000fe20000004200 */
[----:B------:R-:W-:Y:S01]  /*5c10*/  FMNMX.FTZ R0, R136, R0, !PT ;  /* 0x0000000088007209 */ /* 0x000fe20007810000 */
[--C-:B------:R-:W-:Y:S01]  /*5c20*/  FFMA.FTZ R84, R6, c[0x0][0x2d0], -R239.reuse ;  /* 0x0000b40006547a23 */ /* 0x100fe200000108ef */
[----:B------:R-:W-:Y:S01]  /*5c30*/  FMNMX.FTZ R9, R33, R9, !PT ;  /* 0x0000000921097209 */ /* 0x000fe20007810000 */
[----:B------:R-:W3:Y:S01]  /*5c40*/  MUFU.EX2 R140, R140 ;  /* 0x0000008c008c7308 */ /* 0x000ee20000000800 */
[----:B------:R-:W-:Y:S01]  /*5c50*/  FMNMX.FTZ R0, R133, R0, !PT ;  /* 0x0000000085007209 */ /* 0x000fe20007810000 */
[----:B------:R-:W-:Y:S01]  /*5c60*/  LDSM.16.MT88.4 R12, [R220+0x1100] ;  /* 0x00110000dc0c783b */ /* 0x000fe20000004200 */
        /* <DEDUP_REMOVED lines=13> */
[----:B------:R-:W4:Y:S01]  /*5d40*/  MUFU.EX2 R110, R110 ;  /* 0x0000006e006e7308 */ /* 0x000f220000000800 */
[----:B------:R-:W-:Y:S01]  /*5d50*/  FMNMX.FTZ R0, R157, R0, !PT ;  /* 0x000000009d007209 */ /* 0x000fe20007810000 */
[----:B------:R-:W-:Y:S01]  /*5d60*/  FFMA.FTZ R168, R168, c[0x0][0x2d0], -R239 ;  /* 0x0000b400a8a87a23 */ /* 0x000fe200000108ef */
[----:B------:R-:W-:Y:S01]  /*5d70*/  FMNMX.FTZ R9, R246, R9, !PT ;  /* 0x00000009f6097209 */ /* 0x000fe20007810000 */
[--C-:B------:R-:W-:Y:S01]  /*5d80*/  FFMA.FTZ R170, R170, c[0x0][0x2d0], -R207.reuse ;  /* 0x0000b400aaaa7a23 */ /* 0x100fe200000108cf */
[----:B------:R-:W-:Y:S01]  /*5d90*/  FMNMX.FTZ R0, R159, R0, !PT ;  /* 0x000000009f007209 */ /* 0x000fe20007810000 */
[--C-:B------:R-:W-:Y:S01]  /*5da0*/  FFMA.FTZ R171, R171, c[0x0][0x2d0], -R207.reuse ;  /* 0x0000b400abab7a23 */ /* 0x100fe200000108cf */
[----:B------:R-:W-:Y:S01]  /*5db0*/  FMNMX.FTZ R9, R245, R9, !PT ;  /* 0x00000009f5097209 */ /* 0x000fe20007810000 */
[----:B------:R-:W-:Y:S01]  /*5dc0*/  MUFU.EX2 R167, R167 ;  /* 0x000000a700a77308 */ /* 0x000fe20000000800 */
[----:B------:R-:W-:Y:S01]  /*5dd0*/  FMNMX.FTZ R0, R174, R0, !PT ;  /* 0x00000000ae007209 */ /* 0x000fe20007810000 */
[--C-:B------:R-:W-:Y:S01]  /*5de0*/  FFMA.FTZ R172, R172, c[0x0][0x2d0], -R207.reuse ;  /* 0x0000b400acac7a23 */ /* 0x100fe200000108cf */
[----:B------:R-:W-:Y:S01]  /*5df0*/  FMNMX.FTZ R9, R244, R9, !PT ;  /* 0x00000009f4097209 */ /* 0x000fe20007810000 */
[----:B------:R-:W-:Y:S01]  /*5e00*/  FFMA.FTZ R206, R206, c[0x0][0x2d0], -R207 ;  /* 0x0000b400cece7a23 */ /* 0x000fe200000108cf */
[----:B------:R-:W-:Y:S01]  /*5e10*/  FMNMX.FTZ R0, R175, R0, !PT ;  /* 0x00000000af007209 */ /* 0x000fe20007810000 */
[----:B------:R-:W-:Y:S01]  /*5e20*/  FFMA.FTZ R210, R210, c[0x0][0x2d0], -R239 ;  /* 0x0000b400d2d27a23 */ /* 0x000fe200000108ef */
[----:B------:R-:W-:Y:S01]  /*5e30*/  FMNMX.FTZ R9, R138, R9, !PT ;  /* 0x000000098a097209 */ /* 0x000fe20007810000 */
[----:B------:R-:W5:Y:S01]  /*5e40*/  MUFU.EX2 R111, R111 ;  /* 0x0000006f006f7308 */ /* 0x000f620000000800 */
[----:B------:R-:W-:Y:S01]  /*5e50*/  FMNMX.FTZ R0, R176, R0, !PT ;  /* 0x00000000b0007209 */ /* 0x000fe20007810000 */
[----:B------:R-:W-:Y:S01]  /*5e60*/  UISETP.NE.AND UP1, UPT, UR30, URZ, UPT ;  /* 0x0000003f1e00728c */ /* 0x000fe2000bf25270 */
[----:B------:R-:W-:-:S02]  /*5e70*/  FMNMX.FTZ R9, R204, R9, !PT ;  /* 0x00000009cc097209 */ /* 0x000fc40007810000 */
[----:B------:R-:W-:Y:S02]  /*5e80*/  FMNMX.FTZ R0, R158, R0, !PT ;  /* 0x000000009e007209 */ /* 0x000fe40007810000 */
[----:B------:R-:W-:Y:S01]  /*5e90*/  FMNMX.FTZ R9, R203, R9, !PT ;  /* 0x00000009cb097209 */ /* 0x000fe20007810000 */
[----:B------:R-:W-:Y:S01]  /*5ea0*/  MUFU.EX2 R120, R120 ;  /* 0x0000007800787308 */ /* 0x000fe20000000800 */
[----:B------:R-:W-:Y:S02]  /*5eb0*/  FMNMX.FTZ R0, R173, R0, !PT ;  /* 0x00000000ad007209 */ /* 0x000fe40007810000 */
[----:B------:R-:W-:Y:S02]  /*5ec0*/  FMNMX.FTZ R9, R201, R9, !PT ;  /* 0x00000009c9097209 */ /* 0x000fe40007810000 */
[C---:B------:R-:W-:Y:S01]  /*5ed0*/  ISETP.LT.OR P6, PT, R8.reuse, 0x4a, P6 ;  /* 0x0000004a0800780c */ /* 0x040fe200037c1670 */
[----:B------:R-:W1:Y:S01]  /*5ee0*/  SHFL.BFLY PT, R52, R0, 0x2, 0x1f ;  /* 0x0c401f0000347f89 */ /* 0x000e6200000e0000 */
[----:B------:R-:W-:Y:S01]  /*5ef0*/  FMNMX.FTZ R53, R177, R9, !PT ;  /* 0x00000009b1357209 */ /* 0x000fe20007810000 */
[----:B------:R-:W-:Y:S01]  /*5f00*/  MUFU.EX2 R123, R123 ;  /* 0x0000007b007b7308 */ /* 0x000fe20000000800 */
[----:B------:R-:W-:-:S02]  /*5f10*/  ISETP.LT.OR P5, PT, R8, 0x51, P5 ;  /* 0x000000510800780c */ /* 0x000fc40002fa1670 */
[----:B------:R-:W-:Y:S02]  /*5f20*/  FMNMX.FTZ R53, R178, R53, !PT ;  /* 0x00000035b2357209 */ /* 0x000fe40007810000 */
[----:B------:R-:W-:Y:S02]  /*5f30*/  FSEL R189, R11, -INF , !P6 ;  /* 0xff8000000bbd7808 */ /* 0x000fe40007000000 */
[----:B------:R-:W-:Y:S01]  /*5f40*/  FMNMX.FTZ R53, R179, R53, !PT ;  /* 0x00000035b3357209 */ /* 0x000fe20007810000 */
[----:B------:R-:W-:Y:S01]  /*5f50*/  MUFU.EX2 R165, R165 ;  /* 0x000000a500a57308 */ /* 0x000fe20000000800 */
[----:B------:R-:W-:Y:S02]  /*5f60*/  ISETP.LT.OR P2, PT, R8, 0x52, P2 ;  /* 0x000000520800780c */ /* 0x000fe40001741670 */
[----:B------:R-:W-:Y:S02]  /*5f70*/  FSEL R186, R54, -INF , !P5 ;  /* 0xff80000036ba7808 */ /* 0x000fe40006800000 */
[----:B------:R-:W-:-:S02]  /*5f80*/  FMNMX.FTZ R53, R189, R53, !PT ;  /* 0x00000035bd357209 */ /* 0x000fc40007810000 */
[----:B------:R-:W-:Y:S01]  /*5f90*/  ISETP.LT.OR P1, PT, R8, 0x59, P1 ;  /* 0x000000590800780c */ /* 0x000fe20000f21670 */
[----:B------:R-:W2:Y:S01]  /*5fa0*/  MUFU.EX2 R164, R164 ;  /* 0x000000a400a47308 */ /* 0x000ea20000000800 */
[----:B------:R-:W-:Y:S02]  /*5fb0*/  FSEL R181, R55, -INF , !P2 ;  /* 0xff80000037b57808 */ /* 0x000fe40005000000 */
[----:B------:R-:W-:Y:S02]  /*5fc0*/  FMNMX.FTZ R53, R186, R53, !PT ;  /* 0x00000035ba357209 */ /* 0x000fe40007810000 */
[----:B------:R-:W-:Y:S02]  /*5fd0*/  ISETP.LT.OR P0, PT, R8, 0x5a, P0 ;  /* 0x0000005a0800780c */ /* 0x000fe40000701670 */
[----:B------:R-:W-:Y:S01]  /*5fe0*/  FSEL R182, R86, -INF , !P1 ;  /* 0xff80000056b67808 */ /* 0x000fe20004800000 */
[----:B------:R-:W-:Y:S01]  /*5ff0*/  MUFU.EX2 R122, R122 ;  /* 0x0000007a007a7308 */ /* 0x000fe20000000800 */
[----:B------:R-:W-:Y:S01]  /*6000*/  FMNMX.FTZ R53, R181, R53, !PT ;  /* 0x00000035b5357209 */ /* 0x000fe20007810000 */
[----:B------:R-:W-:Y:S01]  /*6010*/  LDSM.16.MT88.4 R8, [R219+0x1100] ;  /* 0x00110000db08783b */ /* 0x000fe20000004200 */
[----:B-1----:R-:W-:Y:S01]  /*6020*/  FMNMX.FTZ R0, R0, R52, !PT ;  /* 0x0000003400007209 */ /* 0x002fe20007810000 */
[--C-:B------:R-:W-:Y:S01]  /*6030*/  FFMA.FTZ R86, R188, c[0x0][0x2d0], -R239.reuse ;  /* 0x0000b400bc567a23 */ /* 0x100fe200000108ef */
[----:B------:R-:W-:Y:S01]  /*6040*/  FSEL R185, R87, -INF , !P0 ;  /* 0xff80000057b97808 */ /* 0x000fe20004000000 */
[----:B------:R-:W-:Y:S01]  /*6050*/  FFMA.FTZ R87, R169, c[0x0][0x2d0], -R239 ;  /* 0x0000b400a9577a23 */ /* 0x000fe200000108ef */
[----:B------:R-:W-:Y:S01]  /*6060*/  FMNMX.FTZ R52, R182, R53, !PT ;  /* 0x00000035b6347209 */ /* 0x000fe20007810000 */
[----:B------:R-:W1:Y:S01]  /*6070*/  MUFU.EX2 R121, R121 ;  /* 0x0000007900797308 */ /* 0x000e620000000800 */
[----:B------:R-:W1:Y:S01]  /*6080*/  SHFL.BFLY PT, R53, R0, 0x1, 0x1f ;  /* 0x0c201f0000357f89 */ /* 0x000e6200000e0000 */
[----:B------:R-:W-:Y:S01]  /*6090*/  F2FP.PACK_AB R128, R143, R166 ;  /* 0x000000a68f80723e */ /* 0x000fe200000000ff */
[----:B------:R-:W-:Y:S01]  /*60a0*/  FFMA.FTZ R169, R187, c[0x0][0x2d0], -R207 ;  /* 0x0000b400bba97a23 */ /* 0x000fe200000108cf */
[----:B------:R-:W-:Y:S01]  /*60b0*/  FMNMX.FTZ R52, R185, R52, !PT ;  /* 0x00000034b9347209 */ /* 0x000fe20007810000 */
[----:B------:R-:W-:Y:S01]  /*60c0*/  FADD.FTZ R143, R166, R143 ;  /* 0x0000008fa68f7221 */ /* 0x000fe20000010000 */
[----:B--2---:R-:W-:-:S02]  /*60d0*/  F2FP.PACK_AB R130, R108, R142 ;  /* 0x0000008e6c82723e */ /* 0x004fc400000000ff */
[----:B---3--:R-:W-:Y:S01]  /*60e0*/  F2FP.PACK_AB R129, R140, R141 ;  /* 0x0000008d8c81723e */ /* 0x008fe200000000ff */
[----:B------:R-:W2:Y:S01]  /*60f0*/  SHFL.BFLY PT, R54, R52, 0x2, 0x1f ;  /* 0x0c401f0034367f89 */ /* 0x000ea200000e0000 */
[----:B----4-:R-:W-:Y:S01]  /*6100*/  F2FP.PACK_AB R131, R110, R109 ;  /* 0x0000006d6e83723e */ /* 0x010fe200000000ff */
[----:B------:R-:W-:Y:S01]  /*6110*/  MUFU.EX2 R99, R99 ;  /* 0x0000006300637308 */ /* 0x000fe20000000800 */
[----:B-----5:R-:W-:Y:S02]  /*6120*/  F2FP.PACK_AB R4, R111, R167 ;  /* 0x000000a76f04723e */ /* 0x020fe400000000ff */
[----:B------:R-:W-:Y:S02]  /*6130*/  F2FP.PACK_AB R5, R164, R165 ;  /* 0x000000a5a405723e */ /* 0x000fe400000000ff */
[----:B------:R-:W-:Y:S01]  /*6140*/  F2FP.PACK_AB R6, R123, R120 ;  /* 0x000000787b06723e */ /* 0x000fe200000000ff */
[C---:B------:R-:W-:Y:S01]  /*6150*/  HMMA.16816.F32 R160, R128.reuse, R16, RZ ;  /* 0x0000001080a0723c */ /* 0x040fe200000018ff */
[----:B-1----:R-:W-:Y:S01]  /*6160*/  F2FP.PACK_AB R7, R121, R122 ;  /* 0x0000007a7907723e */ /* 0x002fe200000000ff */
[----:B------:R-:W1:Y:S06]  /*6170*/  MUFU.EX2 R98, R98 ;  /* 0x0000006200627308 */ /* 0x000e6c0000000800 */
[----:B------:R-:W-:Y:S01]  /*6180*/  HMMA.16816.F32 R144, R128, R36, RZ ;  /* 0x000000248090723c */ /* 0x000fe200000018ff */
[----:B------:R-:W-:Y:S01]  /*6190*/  FMNMX.FTZ R0, R0, R53, !PT ;  /* 0x0000003500007209 */ /* 0x000fe20007810000 */
[----:B------:R-:W-:Y:S03]  /*61a0*/  MUFU.EX2 R84, R84 ;  /* 0x0000005400547308 */ /* 0x000fe60000000800 */
[C---:B------:R-:W-:Y:S01]  /*61b0*/  FSETP.NEU.FTZ.AND P0, PT, R0.reuse, -INF , PT ;  /* 0xff8000000000780b */ /* 0x040fe20003f1d000 */
[----:B------:R-:W-:-:S02]  /*61c0*/  FMUL.FTZ R202, R0, c[0x0][0x2d0] ;  /* 0x0000b40000ca7a20 */ /* 0x000fc40000410000 */
[----:B------:R-:W-:Y:S01]  /*61d0*/  HMMA.16816.F32 R104, R128, R28, RZ ;  /* 0x0000001c8068723c */ /* 0x000fe200000018ff */
[----:B--2---:R-:W-:Y:S01]  /*61e0*/  FMNMX.FTZ R52, R52, R54, !PT ;  /* 0x0000003634347209 */ /* 0x004fe20007810000 */
[----:B------:R-:W-:Y:S01]  /*61f0*/  MUFU.EX2 R46, R46 ;  /* 0x0000002e002e7308 */ /* 0x000fe20000000800 */
[----:B------:R-:W-:-:S03]  /*6200*/  FSEL R202, R202, RZ, P0 ;  /* 0x000000ffcaca7208 */ /* 0x000fc60000000000 */
[----:B------:R-:W2:Y:S02]  /*6210*/  SHFL.BFLY PT, R53, R52, 0x1, 0x1f ;  /* 0x0c201f0034357f89 */ /* 0x000ea400000e0000 */
[C---:B------:R-:W-:Y:S01]  /*6220*/  HMMA.16816.F32 R116, R128.reuse, R20, RZ ;  /* 0x000000148074723c */ /* 0x040fe200000018ff */
[--C-:B------:R-:W-:Y:S01]  /*6230*/  FFMA.FTZ R188, R44, c[0x0][0x2d0], -R202.reuse ;  /* 0x0000b4002cbc7a23 */ /* 0x100fe200000108ca */
[----:B------:R-:W-:Y:S01]  /*6240*/  MUFU.EX2 R97, R97 ;  /* 0x0000006100617308 */ /* 0x000fe20000000800 */
[--C-:B------:R-:W-:Y:S02]  /*6250*/  FFMA.FTZ R180, R180, c[0x0][0x2d0], -R202.reuse ;  /* 0x0000b400b4b47a23 */ /* 0x100fe400000108ca */
[--C-:B------:R-:W-:Y:S02]  /*6260*/  FFMA.FTZ R184, R184, c[0x0][0x2d0], -R202.reuse ;  /* 0x0000b400b8b87a23 */ /* 0x100fe400000108ca */
[--C-:B------:R-:W-:Y:S01]  /*6270*/  FFMA.FTZ R183, R183, c[0x0][0x2d0], -R202.reuse ;  /* 0x0000b400b7b77a23 */ /* 0x100fe200000108ca */
[----:B------:R-:W-:Y:S01]  /*6280*/  HMMA.16816.F32 R148, R128, R18, RZ ;  /* 0x000000128094723c */ /* 0x000fe200000018ff */
[--C-:B------:R-:W-:Y:S01]  /*6290*/  FFMA.FTZ R187, R41, c[0x0][0x2d0], -R202.reuse ;  /* 0x0000b40029bb7a23 */ /* 0x100fe200000108ca */
[----:B------:R-:W3:Y:S01]  /*62a0*/  MUFU.EX2 R85, R85 ;  /* 0x0000005500557308 */ /* 0x000ee20000000800 */
[----:B------:R-:W-:-:S02]  /*62b0*/  FFMA.FTZ R190, R34, c[0x0][0x2d0], -R202 ;  /* 0x0000b40022be7a23 */ /* 0x000fc400000108ca */
[--C-:B------:R-:W-:Y:S02]  /*62c0*/  FFMA.FTZ R195, R26, c[0x0][0x2d0], -R202.reuse ;  /* 0x0000b4001ac37a23 */ /* 0x100fe400000108ca */
[----:B------:R-:W-:Y:S01]  /*62d0*/  FFMA.FTZ R196, R25, c[0x0][0x2d0], -R202 ;  /* 0x0000b40019c47a23 */ /* 0x000fe200000108ca */
[----:B------:R-:W-:Y:S02]  /*62e0*/  HMMA.16816.F32 R100, R128, R38, RZ ;  /* 0x000000268064723c */ /* 0x000fe400000018ff */
[----:B------:R-:W-:Y:S01]  /*62f0*/  MUFU.EX2 R96, R96 ;  /* 0x0000006000607308 */ /* 0x000fe20000000800 */
[----:B--2---:R-:W-:-:S05]  /*6300*/  FMNMX.FTZ R44, R52, R53, !PT ;  /* 0x00000035342c7209 */ /* 0x004fca0007810000 */
[----:B------:R-:W-:Y:S02]  /*6310*/  HMMA.16816.F32 R112, R128, R30, RZ ;  /* 0x0000001e8070723c */ /* 0x000fe400000018ff */
[----:B------:R-:W2:Y:S01]  /*6320*/  MUFU.EX2 R47, R47 ;  /* 0x0000002f002f7308 */ /* 0x000ea20000000800 */
[C---:B------:R-:W-:Y:S01]  /*6330*/  FMUL.FTZ R205, R44.reuse, c[0x0][0x2d0] ;  /* 0x0000b4002ccd7a20 */ /* 0x040fe20000410000 */
[----:B------:R-:W-:-:S04]  /*6340*/  FSETP.NEU.FTZ.AND P0, PT, R44, -INF , PT ;  /* 0xff8000002c00780b */ /* 0x000fc80003f1d000 */
[----:B------:R-:W-:Y:S01]  /*6350*/  HMMA.16816.F32 R128, R128, R22, RZ ;  /* 0x000000168080723c */ /* 0x000fe200000018ff */
[----:B------:R-:W-:Y:S01]  /*6360*/  FSEL R205, R205, RZ, P0 ;  /* 0x000000ffcdcd7208 */ /* 0x000fe20000000000 */
[----:B------:R-:W-:Y:S01]  /*6370*/  MUFU.EX2 R45, R45 ;  /* 0x0000002d002d7308 */ /* 0x000fe20000000800 */
[----:B------:R-:W-:-:S03]  /*6380*/  PLOP3.LUT P0, PT, PT, PT, UP0, 0x40, 0x0 ;  /* 0x000000000000781c */ /* 0x000fc60003f0e808 */
[--C-:B------:R-:W-:Y:S02]  /*6390*/  FFMA.FTZ R191, R43, c[0x0][0x2d0], -R205.reuse ;  /* 0x0000b4002bbf7a23 */ /* 0x100fe400000108cd */
[C---:B------:R-:W-:Y:S01]  /*63a0*/  HMMA.16816.F32 R160, R4.reuse, R92, R160 ;  /* 0x0000005c04a0723c */ /* 0x040fe200000018a0 */
[--C-:B------:R-:W-:Y:S01]  /*63b0*/  FFMA.FTZ R192, R42, c[0x0][0x2d0], -R205.reuse ;  /* 0x0000b4002ac07a23 */ /* 0x100fe200000108cd */
[----:B------:R-:W4:Y:S01]  /*63c0*/  MUFU.EX2 R86, R86 ;  /* 0x0000005600567308 */ /* 0x000f220000000800 */
[--C-:B------:R-:W-:Y:S02]  /*63d0*/  FFMA.FTZ R194, R40, c[0x0][0x2d0], -R205.reuse ;  /* 0x0000b40028c27a23 */ /* 0x100fe400000108cd */
[--C-:B------:R-:W-:Y:S02]  /*63e0*/  FFMA.FTZ R193, R35, c[0x0][0x2d0], -R205.reuse ;  /* 0x0000b40023c17a23 */ /* 0x100fe400000108cd */
[--C-:B------:R-:W-:Y:S01]  /*63f0*/  FFMA.FTZ R198, R33, c[0x0][0x2d0], -R205.reuse ;  /* 0x0000b40021c67a23 */ /* 0x100fe200000108cd */
[----:B------:R-:W-:Y:S01]  /*6400*/  HMMA.16816.F32 R144, R4, R88, R144 ;  /* 0x000000580490723c */ /* 0x000fe20000001890 */
[--C-:B------:R-:W-:Y:S01]  /*6410*/  FFMA.FTZ R197, R32, c[0x0][0x2d0], -R205.reuse ;  /* 0x0000b40020c57a23 */ /* 0x100fe200000108cd */
[----:B------:R-:W-:Y:S01]  /*6420*/  MUFU.EX2 R168, R168 ;  /* 0x000000a800a87308 */ /* 0x000fe20000000800 */
[----:B------:R-:W-:-:S02]  /*6430*/  FFMA.FTZ R200, R27, c[0x0][0x2d0], -R205 ;  /* 0x0000b4001bc87a23 */ /* 0x000fc400000108cd */
[--C-:B------:R-:W-:Y:S02]  /*6440*/  FFMA.FTZ R199, R24, c[0x0][0x2d0], -R205.reuse ;  /* 0x0000b40018c77a23 */ /* 0x100fe400000108cd */
[--C-:B------:R-:W-:Y:S01]  /*6450*/  FFMA.FTZ R204, R204, c[0x0][0x2d0], -R205.reuse ;  /* 0x0000b400cccc7a23 */ /* 0x100fe200000108cd */
[----:B------:R-:W-:Y:S01]  /*6460*/  HMMA.16816.F32 R104, R4, R80, R104 ;  /* 0x000000500468723c */ /* 0x000fe20000001868 */
[--C-:B------:R-:W-:Y:S01]  /*6470*/  FFMA.FTZ R203, R203, c[0x0][0x2d0], -R205.reuse ;  /* 0x0000b400cbcb7a23 */ /* 0x100fe200000108cd */
[----:B------:R-:W-:Y:S01]  /*6480*/  MUFU.EX2 R87, R87 ;  /* 0x0000005700577308 */ /* 0x000fe20000000800 */
[--C-:B------:R-:W-:Y:S02]  /*6490*/  FFMA.FTZ R201, R201, c[0x0][0x2d0], -R205.reuse ;  /* 0x0000b400c9c97a23 */ /* 0x100fe400000108cd */
[----:B------:R-:W-:-:S03]  /*64a0*/  FFMA.FTZ R185, R185, c[0x0][0x2d0], -R205 ;  /* 0x0000b400b9b97a23 */ /* 0x000fc600000108cd */
[C---:B------:R-:W-:Y:S02]  /*64b0*/  HMMA.16816.F32 R116, R4.reuse, R76, R116 ;  /* 0x0000004c0474723c */ /* 0x040fe40000001874 */
[----:B------:R-:W-:Y:S06]  /*64c0*/  MUFU.EX2 R169, R169 ;  /* 0x000000a900a97308 */ /* 0x000fec0000000800 */
[C---:B------:R-:W-:Y:S02]  /*64d0*/  HMMA.16816.F32 R148, R4.reuse, R94, R148 ;  /* 0x0000005e0494723c */ /* 0x040fe40000001894 */
[----:B------:R-:W5:Y:S06]  /*64e0*/  MUFU.EX2 R170, R170 ;  /* 0x000000aa00aa7308 */ /* 0x000f6c0000000800 */
[C---:B------:R-:W-:Y:S02]  /*64f0*/  HMMA.16816.F32 R100, R4.reuse, R90, R100 ;  /* 0x0000005a0464723c */ /* 0x040fe40000001864 */
[----:B------:R-:W-:Y:S06]  /*6500*/  MUFU.EX2 R171, R171 ;  /* 0x000000ab00ab7308 */ /* 0x000fec0000000800 */
[C---:B------:R-:W-:Y:S02]  /*6510*/  HMMA.16816.F32 R112, R4.reuse, R82, R112 ;  /* 0x000000520470723c */ /* 0x040fe40000001870 */
[----:B------:R-:W2:Y:S06]  /*6520*/  MUFU.EX2 R172, R172 ;  /* 0x000000ac00ac7308 */ /* 0x000eac0000000800 */
[----:B------:R-:W-:Y:S02]  /*6530*/  HMMA.16816.F32 R128, R4, R78, R128 ;  /* 0x0000004e0480723c */ /* 0x000fe40000001880 */
[----:B------:R-:W-:Y:S05]  /*6540*/  MUFU.EX2 R180, R180 ;  /* 0x000000b400b47308 */ /* 0x000fea0000000800 */
[----:B-1----:R-:W-:-:S02]  /*6550*/  F2FP.PACK_AB R4, R98, R99 ;  /* 0x000000636204723e */ /* 0x002fc400000000ff */
[----:B---3--:R-:W-:Y:S01]  /*6560*/  F2FP.PACK_AB R5, R85, R97 ;  /* 0x000000615505723e */ /* 0x008fe200000000ff */
[----:B------:R-:W1:Y:S01]  /*6570*/  MUFU.EX2 R184, R184 ;  /* 0x000000b800b87308 */ /* 0x000e620000000800 */
[----:B------:R-:W-:Y:S02]  /*6580*/  F2FP.PACK_AB R6, R46, R84 ;  /* 0x000000542e06723e */ /* 0x000fe400000000ff */
[----:B--2---:R-:W-:-:S05]  /*6590*/  F2FP.PACK_AB R7, R47, R96 ;  /* 0x000000602f07723e */ /* 0x004fca00000000ff */
[----:B------:R-:W-:Y:S02]  /*65a0*/  MUFU.EX2 R183, R183 ;  /* 0x000000b700b77308 */ /* 0x000fe40000000800 */
[C---:B------:R-:W-:Y:S06]  /*65b0*/  HMMA.16816.F32 R160, R4.reuse, R48, R160 ;  /* 0x0000003004a0723c */ /* 0x040fec00000018a0 */
[----:B------:R-:W2:Y:S02]  /*65c0*/  MUFU.EX2 R188, R188 ;  /* 0x000000bc00bc7308 */ /* 0x000ea40000000800 */
[C---:B------:R-:W-:Y:S06]  /*65d0*/  HMMA.16816.F32 R144, R4.reuse, R12, R144 ;  /* 0x0000000c0490723c */ /* 0x040fec0000001890 */
[----:B------:R-:W-:Y:S02]  /*65e0*/  MUFU.EX2 R191, R191 ;  /* 0x000000bf00bf7308 */ /* 0x000fe40000000800 */
[C---:B------:R-:W-:Y:S06]  /*65f0*/  HMMA.16816.F32 R104, R4.reuse, R8, R104 ;  /* 0x000000080468723c */ /* 0x040fec0000001868 */
[----:B------:R-:W3:Y:S02]  /*6600*/  MUFU.EX2 R192, R192 ;  /* 0x000000c000c07308 */ /* 0x000ee40000000800 */
[C---:B------:R-:W-:Y:S06]  /*6610*/  HMMA.16816.F32 R116, R4.reuse, R72, R116 ;  /* 0x000000480474723c */ /* 0x040fec0000001874 */
[----:B------:R-:W-:Y:S02]  /*6620*/  MUFU.EX2 R194, R194 ;  /* 0x000000c200c27308 */ /* 0x000fe40000000800 */
[C---:B------:R-:W-:Y:S06]  /*6630*/  HMMA.16816.F32 R148, R4.reuse, R50, R148 ;  /* 0x000000320494723c */ /* 0x040fec0000001894 */
[----:B------:R-:W1:Y:S02]  /*6640*/  MUFU.EX2 R193, R193 ;  /* 0x000000c100c17308 */ /* 0x000e640000000800 */
[C---:B------:R-:W-:Y:S06]  /*6650*/  HMMA.16816.F32 R100, R4.reuse, R14, R100 ;  /* 0x0000000e0464723c */ /* 0x040fec0000001864 */
[----:B------:R-:W1:Y:S02]  /*6660*/  MUFU.EX2 R187, R187 ;  /* 0x000000bb00bb7308 */ /* 0x000e640000000800 */
[C---:B------:R-:W-:Y:S06]  /*6670*/  HMMA.16816.F32 R112, R4.reuse, R10, R112 ;  /* 0x0000000a0470723c */ /* 0x040fec0000001870 */
[----:B------:R-:W-:Y:S02]  /*6680*/  MUFU.EX2 R190, R190 ;  /* 0x000000be00be7308 */ /* 0x000fe40000000800 */
[----:B------:R-:W-:Y:S06]  /*6690*/  HMMA.16816.F32 R128, R4, R74, R128 ;  /* 0x0000004a0480723c */ /* 0x000fec0000001880 */
[----:B------:R-:W-:Y:S01]  /*66a0*/  MUFU.EX2 R195, R195 ;  /* 0x000000c300c37308 */ /* 0x000fe20000000800 */
[----:B----4-:R-:W-:-:S02]  /*66b0*/  F2FP.PACK_AB R4, R86, R45 ;  /* 0x0000002d5604723e */ /* 0x010fc400000000ff */
[----:B-----5:R-:W-:Y:S02]  /*66c0*/  F2FP.PACK_AB R5, R170, R169 ;  /* 0x000000a9aa05723e */ /* 0x020fe400000000ff */
[----:B------:R-:W-:Y:S02]  /*66d0*/  F2FP.PACK_AB R6, R87, R168 ;  /* 0x000000a85706723e */ /* 0x000fe400000000ff */
[----:B------:R-:W-:Y:S01]  /*66e0*/  F2FP.PACK_AB R7, R172, R171 ;  /* 0x000000abac07723e */ /* 0x000fe200000000ff */
[----:B------:R-:W-:Y:S06]  /*66f0*/  MUFU.EX2 R196, R196 ;  /* 0x000000c400c47308 */ /* 0x000fec0000000800 */
[C---:B------:R-:W-:Y:S02]  /*6700*/  HMMA.16816.F32 R160, R4.reuse, R68, R160 ;  /* 0x0000004404a0723c */ /* 0x040fe400000018a0 */
[----:B------:R-:W4:Y:S06]  /*6710*/  MUFU.EX2 R198, R198 ;  /* 0x000000c600c67308 */ /* 0x000f2c0000000800 */
[C---:B------:R-:W-:Y:S02]  /*6720*/  HMMA.16816.F32 R148, R4.reuse, R70, R148 ;  /* 0x000000460494723c */ /* 0x040fe40000001894 */
[----:B------:R-:W5:Y:S06]  /*6730*/  MUFU.EX2 R197, R197 ;  /* 0x000000c500c57308 */ /* 0x000f6c0000000800 */
[C---:B------:R-:W-:Y:S02]  /*6740*/  HMMA.16816.F32 R144, R4.reuse, R64, R144 ;  /* 0x000000400490723c */ /* 0x040fe40000001890 */
[----:B------:R-:W1:Y:S06]  /*6750*/  MUFU.EX2 R200, R200 ;  /* 0x000000c800c87308 */ /* 0x000e6c0000000800 */
[C---:B------:R-:W-:Y:S02]  /*6760*/  HMMA.16816.F32 R100, R4.reuse, R66, R100 ;  /* 0x000000420464723c */ /* 0x040fe40000001864 */
[----:B------:R-:W1:Y:S06]  /*6770*/  MUFU.EX2 R199, R199 ;  /* 0x000000c700c77308 */ /* 0x000e6c0000000800 */
[C---:B------:R-:W-:Y:S02]  /*6780*/  HMMA.16816.F32 R104, R4.reuse, R60, R104 ;  /* 0x0000003c0468723c */ /* 0x040fe40000001868 */
[----:B------:R-:W-:Y:S06]  /*6790*/  MUFU.EX2 R206, R206 ;  /* 0x000000ce00ce7308 */ /* 0x000fec0000000800 */
[C---:B------:R-:W-:Y:S02]  /*67a0*/  HMMA.16816.F32 R112, R4.reuse, R62, R112 ;  /* 0x0000003e0470723c */ /* 0x040fe40000001870 */
[----:B------:R-:W-:Y:S06]  /*67b0*/  MUFU.EX2 R204, R204 ;  /* 0x000000cc00cc7308 */ /* 0x000fec0000000800 */
[C---:B------:R-:W-:Y:S02]  /*67c0*/  HMMA.16816.F32 R116, R4.reuse, R56, R116 ;  /* 0x000000380474723c */ /* 0x040fe40000001874 */
[----:B------:R-:W-:Y:S06]  /*67d0*/  MUFU.EX2 R203, R203 ;  /* 0x000000cb00cb7308 */ /* 0x000fec0000000800 */
[----:B------:R-:W-:Y:S02]  /*67e0*/  HMMA.16816.F32 R128, R4, R58, R128 ;  /* 0x0000003a0480723c */ /* 0x000fe40000001880 */
[----:B------:R-:W-:Y:S05]  /*67f0*/  MUFU.EX2 R201, R201 ;  /* 0x000000c900c97308 */ /* 0x000fea0000000800 */
[----:B-1----:R-:W-:Y:S01]  /*6800*/  F2FP.PACK_AB R4, R184, R180 ;  /* 0x000000b4b804723e */ /* 0x002fe200000000ff */
[----:B------:R-:W-:Y:S01]  /*6810*/  FADD.FTZ R180, R180, R184 ;  /* 0x000000b8b4b47221 */ /* 0x000fe20000010000 */
[----:B--2---:R-:W-:-:S02]  /*6820*/  F2FP.PACK_AB R6, R188, R183 ;  /* 0x000000b7bc06723e */ /* 0x004fc400000000ff */
[----:B---3--:R-:W-:Y:S01]  /*6830*/  F2FP.PACK_AB R5, R192, R191 ;  /* 0x000000bfc005723e */ /* 0x008fe200000000ff */
[----:B------:R-:W-:Y:S01]  /*6840*/  FADD.FTZ R191, R191, R192 ;  /* 0x000000c0bfbf7221 */ /* 0x000fe20000010000 */
[----:B------:R-:W-:Y:S01]  /*6850*/  F2FP.PACK_AB R7, R193, R194 ;  /* 0x000000c2c107723e */ /* 0x000fe200000000ff */
[----:B------:R-:W-:Y:S02]  /*6860*/  FADD.FTZ R180, R183, R180 ;  /* 0x000000b4b7b47221 */ /* 0x000fe40000010000 */
[----:B------:R-:W-:Y:S02]  /*6870*/  FADD.FTZ R191, R194, R191 ;  /* 0x000000bfc2bf7221 */ /* 0x000fe40000010000 */
[----:B------:R-:W-:Y:S02]  /*6880*/  FADD.FTZ R180, R188, R180 ;  /* 0x000000b4bcb47221 */ /* 0x000fe40000010000 */
[----:B------:R-:W-:Y:S01]  /*6890*/  HMMA.16816.F32 R40, R4, R36, RZ ;  /* 0x000000240428723c */ /* 0x000fe200000018ff */
[----:B------:R-:W-:-:S02]  /*68a0*/  FADD.FTZ R191, R193, R191 ;  /* 0x000000bfc1bf7221 */ /* 0x000fc40000010000 */
[----:B------:R-:W-:Y:S02]  /*68b0*/  FADD.FTZ R180, R187, R180 ;  /* 0x000000b4bbb47221 */ /* 0x000fe40000010000 */
[----:B----4-:R-:W-:Y:S02]  /*68c0*/  FADD.FTZ R191, R198, R191 ;  /* 0x000000bfc6bf7221 */ /* 0x010fe40000010000 */
[----:B------:R-:W-:Y:S01]  /*68d0*/  FADD.FTZ R180, R190, R180 ;  /* 0x000000b4beb47221 */ /* 0x000fe20000010000 */
[----:B------:R-:W-:Y:S01]  /*68e0*/  HMMA.16816.F32 R36, R4, R38, RZ ;  /* 0x000000260424723c */ /* 0x000fe200000018ff */
[----:B-----5:R-:W-:Y:S02]  /*68f0*/  FADD.FTZ R191, R197, R191 ;  /* 0x000000bfc5bf7221 */ /* 0x020fe40000010000 */
[----:B------:R-:W-:Y:S02]  /*6900*/  FADD.FTZ R180, R195, R180 ;  /* 0x000000b4c3b47221 */ /* 0x000fe40000010000 */
[----:B------:R-:W-:-:S02]  /*6910*/  FADD.FTZ R191, R200, R191 ;  /* 0x000000bfc8bf7221 */ /* 0x000fc40000010000 */
[----:B------:R-:W-:Y:S01]  /*6920*/  FADD.FTZ R180, R196, R180 ;  /* 0x000000b4c4b47221 */ /* 0x000fe20000010000 */
[----:B------:R-:W-:Y:S01]  /*6930*/  HMMA.16816.F32 R32, R4, R28, RZ ;  /* 0x0000001c0420723c */ /* 0x000fe200000018ff */
[----:B------:R-:W-:-:S07]  /*6940*/  FADD.FTZ R191, R199, R191 ;  /* 0x000000bfc7bf7221 */ /* 0x000fce0000010000 */
[C---:B------:R-:W-:Y:S08]  /*6950*/  HMMA.16816.F32 R24, R4.reuse, R20, RZ ;  /* 0x000000140418723c */ /* 0x040ff000000018ff */
[C---:B------:R-:W-:Y:S08]  /*6960*/  HMMA.16816.F32 R52, R4.reuse, R16, RZ ;  /* 0x000000100434723c */ /* 0x040ff000000018ff */
[C---:B------:R-:W-:Y:S08]  /*6970*/  HMMA.16816.F32 R16, R4.reuse, R18, RZ ;  /* 0x000000120410723c */ /* 0x040ff000000018ff */
[C---:B------:R-:W-:Y:S08]  /*6980*/  HMMA.16816.F32 R28, R4.reuse, R30, RZ ;  /* 0x0000001e041c723c */ /* 0x040ff000000018ff */
[----:B------:R-:W-:Y:S07]  /*6990*/  HMMA.16816.F32 R20, R4, R22, RZ ;  /* 0x000000160414723c */ /* 0x000fee00000018ff */
[----:B------:R-:W-:-:S02]  /*69a0*/  F2FP.PACK_AB R4, R190, R187 ;  /* 0x000000bbbe04723e */ /* 0x000fc400000000ff */
[----:B------:R-:W-:Y:S02]  /*69b0*/  F2FP.PACK_AB R6, R196, R195 ;  /* 0x000000c3c406723e */ /* 0x000fe400000000ff */
[----:B------:R-:W-:Y:S02]  /*69c0*/  F2FP.PACK_AB R5, R197, R198 ;  /* 0x000000c6c505723e */ /* 0x000fe400000000ff */
[----:B------:R-:W-:-:S07]  /*69d0*/  F2FP.PACK_AB R7, R199, R200 ;  /* 0x000000c8c707723e */ /* 0x000fce00000000ff */
[C---:B------:R-:W-:Y:S07]  /*69e0*/  HMMA.16816.F32 R40, R4.reuse, R88, R40 ;  /* 0x000000580428723c */ /* 0x040fee0000001828 */
[----:B------:R-:W-:Y:S01]  /*69f0*/  FFMA.FTZ R89, R241, c[0x0][0x2d0], -R202 ;  /* 0x0000b400f1597a23 */ /* 0x000fe200000108ca */
[----:B------:R-:W-:Y:S01]  /*6a00*/  HMMA.16816.F32 R32, R4, R80, R32 ;  /* 0x000000500420723c */ /* 0x000fe20000001820 */
[----:B------:R-:W-:Y:S02]  /*6a10*/  FFMA.FTZ R88, R247, c[0x0][0x2d0], -R205 ;  /* 0x0000b400f7587a23 */ /* 0x000fe400000108cd */
[----:B------:R-:W-:-:S02]  /*6a20*/  FFMA.FTZ R241, R125, c[0x0][0x2d0], -R207 ;  /* 0x0000b4007df17a23 */ /* 0x000fc400000108cf */
[----:B------:R-:W-:Y:S02]  /*6a30*/  MUFU.EX2 R89, R89 ;  /* 0x0000005900597308 */ /* 0x000fe40000000800 */
[--C-:B------:R-:W-:Y:S01]  /*6a40*/  FFMA.FTZ R81, R240, c[0x0][0x2d0], -R202.reuse ;  /* 0x0000b400f0517a23 */ /* 0x100fe200000108ca */
[C---:B------:R-:W-:Y:S01]  /*6a50*/  HMMA.16816.F32 R24, R4.reuse, R76, R24 ;  /* 0x0000004c0418723c */ /* 0x040fe20000001818 */
[--C-:B------:R-:W-:Y:S02]  /*6a60*/  FFMA.FTZ R80, R246, c[0x0][0x2d0], -R205.reuse ;  /* 0x0000b400f6507a23 */ /* 0x100fe400000108cd */
[----:B------:R-:W-:Y:S02]  /*6a70*/  FFMA.FTZ R240, R133, c[0x0][0x2d0], -R202 ;  /* 0x0000b40085f07a23 */ /* 0x000fe400000108ca */
[----:B------:R-:W-:Y:S02]  /*6a80*/  MUFU.EX2 R81, R81 ;  /* 0x0000005100517308 */ /* 0x000fe40000000800 */
[--C-:B------:R-:W-:Y:S01]  /*6a90*/  FFMA.FTZ R77, R245, c[0x0][0x2d0], -R205.reuse ;  /* 0x0000b400f54d7a23 */ /* 0x100fe200000108cd */
[----:B------:R-:W-:Y:S01]  /*6aa0*/  HMMA.16816.F32 R36, R4, R90, R36 ;  /* 0x0000005a0424723c */ /* 0x000fe20000001824 */
[----:B------:R-:W-:-:S02]  /*6ab0*/  FFMA.FTZ R76, R244, c[0x0][0x2d0], -R205 ;  /* 0x0000b400f44c7a23 */ /* 0x000fc400000108cd */
[--C-:B------:R-:W-:Y:S02]  /*6ac0*/  FFMA.FTZ R244, R124, c[0x0][0x2d0], -R202.reuse ;  /* 0x0000b4007cf47a23 */ /* 0x100fe400000108ca */
[----:B------:R-:W1:Y:S01]  /*6ad0*/  MUFU.EX2 R88, R88 ;  /* 0x0000005800587308 */ /* 0x000e620000000800 */
[----:B------:R-:W-:Y:S02]  /*6ae0*/  FFMA.FTZ R245, R138, c[0x0][0x2d0], -R205 ;  /* 0x0000b4008af57a23 */ /* 0x000fe400000108cd */
[--C-:B------:R-:W-:Y:S01]  /*6af0*/  FFMA.FTZ R91, R243, c[0x0][0x2d0], -R202.reuse ;  /* 0x0000b400f35b7a23 */ /* 0x100fe200000108ca */
[----:B------:R-:W-:Y:S01]  /*6b00*/  HMMA.16816.F32 R52, R4, R92, R52 ;  /* 0x0000005c0434723c */ /* 0x000fe20000001834 */
[--C-:B------:R-:W-:Y:S02]  /*6b10*/  FFMA.FTZ R90, R242, c[0x0][0x2d0], -R202.reuse ;  /* 0x0000b400f25a7a23 */ /* 0x100fe400000108ca */
[----:B------:R-:W-:Y:S01]  /*6b20*/  FFMA.FTZ R242, R132, c[0x0][0x2d0], -R239 ;  /* 0x0000b40084f27a23 */ /* 0x000fe200000108ef */
[----:B------:R-:W2:Y:S01]  /*6b30*/  MUFU.EX2 R80, R80 ;  /* 0x0000005000507308 */ /* 0x000ea20000000800 */
[----:B------:R-:W-:-:S02]  /*6b40*/  FFMA.FTZ R243, R126, c[0x0][0x2d0], -R202 ;  /* 0x0000b4007ef37a23 */ /* 0x000fc400000108ca */
[--C-:B------:R-:W-:Y:S01]  /*6b50*/  FFMA.FTZ R92, R153, c[0x0][0x2d0], -R239.reuse ;  /* 0x0000b400995c7a23 */ /* 0x100fe200000108ef */
[----:B------:R-:W-:Y:S01]  /*6b60*/  HMMA.16816.F32 R16, R4, R94, R16 ;  /* 0x0000005e0410723c */ /* 0x000fe20000001810 */
[----:B------:R-:W-:-:S03]  /*6b70*/  FFMA.FTZ R93, R139, c[0x0][0x2d0], -R239 ;  /* 0x0000b4008b5d7a23 */ /* 0x000fc600000108ef */
[----:B------:R-:W-:Y:S01]  /*6b80*/  MUFU.EX2 R91, R91 ;  /* 0x0000005b005b7308 */ /* 0x000fe20000000800 */
[----:B-1----:R-:W-:Y:S02]  /*6b90*/  FADD.FTZ R191, R88, R191 ;  /* 0x000000bf58bf7221 */ /* 0x002fe40000010000 */
[--C-:B------:R-:W-:Y:S01]  /*6ba0*/  FFMA.FTZ R94, R211, c[0x0][0x2d0], -R207.reuse ;  /* 0x0000b400d35e7a23 */ /* 0x100fe200000108cf */
[C---:B------:R-:W-:Y:S01]  /*6bb0*/  HMMA.16816.F32 R28, R4.reuse, R82, R28 ;  /* 0x00000052041c723c */ /* 0x040fe2000000181c */
[--C-:B------:R-:W-:Y:S02]  /*6bc0*/  FFMA.FTZ R95, R155, c[0x0][0x2d0], -R207.reuse ;  /* 0x0000b4009b5f7a23 */ /* 0x100fe400000108cf */
[----:B------:R-:W-:Y:S01]  /*6bd0*/  FFMA.FTZ R211, R134, c[0x0][0x2d0], -R207 ;  /* 0x0000b40086d37a23 */ /* 0x000fe200000108cf */
[----:B------:R-:W1:Y:S01]  /*6be0*/  MUFU.EX2 R90, R90 ;  /* 0x0000005a005a7308 */ /* 0x000e620000000800 */
[----:B--2---:R-:W-:Y:S02]  /*6bf0*/  FADD.FTZ R191, R80, R191 ;  /* 0x000000bf50bf7221 */ /* 0x004fe40000010000 */
[--C-:B------:R-:W-:Y:S01]  /*6c00*/  FFMA.FTZ R82, R208, c[0x0][0x2d0], -R239.reuse ;  /* 0x0000b400d0527a23 */ /* 0x100fe200000108ef */
[----:B------:R-:W-:Y:S01]  /*6c10*/  HMMA.16816.F32 R20, R4, R78, R20 ;  /* 0x0000004e0414723c */ /* 0x000fe20000001814 */
[----:B------:R-:W-:-:S02]  /*6c20*/  FFMA.FTZ R83, R209, c[0x0][0x2d0], -R239 ;  /* 0x0000b400d1537a23 */ /* 0x000fc400000108ef */
[----:B------:R-:W-:Y:S01]  /*6c30*/  FFMA.FTZ R208, R152, c[0x0][0x2d0], -R207 ;  /* 0x0000b40098d07a23 */ /* 0x000fe200000108cf */
[----:B------:R-:W2:Y:S01]  /*6c40*/  MUFU.EX2 R77, R77 ;  /* 0x0000004d004d7308 */ /* 0x000ea20000000800 */
[--C-:B------:R-:W-:Y:S02]  /*6c50*/  FFMA.FTZ R209, R135, c[0x0][0x2d0], -R239.reuse ;  /* 0x0000b40087d17a23 */ /* 0x100fe400000108ef */
[----:B------:R-:W-:Y:S01]  /*6c60*/  F2FP.PACK_AB R6, R81, R89 ;  /* 0x000000595106723e */ /* 0x000fe200000000ff */
[----:B------:R-:W-:Y:S01]  /*6c70*/  FFMA.FTZ R79, R154, c[0x0][0x2d0], -R239 ;  /* 0x0000b4009a4f7a23 */ /* 0x000fe200000108ef */
[----:B------:R-:W-:Y:S01]  /*6c80*/  F2FP.PACK_AB R5, R80, R88 ;  /* 0x000000585005723e */ /* 0x000fe200000000ff */
[----:B------:R-:W-:Y:S01]  /*6c90*/  FFMA.FTZ R239, R127, c[0x0][0x2d0], -R207 ;  /* 0x0000b4007fef7a23 */ /* 0x000fe200000108cf */
[----:B------:R-:W-:Y:S01]  /*6ca0*/  LDSM.16.MT88.4 R152, [R225+0x2900] ;  /* 0x00290000e198783b */ /* 0x000fe20000004200 */
[----:B------:R-:W3:Y:S01]  /*6cb0*/  MUFU.EX2 R76, R76 ;  /* 0x0000004c004c7308 */ /* 0x000ee20000000800 */
[C---:B-1----:R-:W-:Y:S01]  /*6cc0*/  F2FP.PACK_AB R4, R90.reuse, R91 ;  /* 0x0000005b5a04723e */ /* 0x042fe200000000ff */
[----:B------:R-:W-:Y:S01]  /*6cd0*/  FADD.FTZ R180, R91, R180 ;  /* 0x000000b45bb47221 */ /* 0x000fe20000010000 */
[----:B------:R-:W-:Y:S03]  /*6ce0*/  LDSM.16.MT88.4 R132, [R219+0x2900] ;  /* 0x00290000db84783b */ /* 0x000fe60000004200 */
[----:B------:R-:W-:Y:S01]  /*6cf0*/  FADD.FTZ R180, R90, R180 ;  /* 0x000000b45ab47221 */ /* 0x000fe20000010000 */
[----:B------:R-:W-:Y:S01]  /*6d00*/  LDSM.16.MT88.4 R124, [R218+0x2900] ;  /* 0x00290000da7c783b */ /* 0x000fe20000004200 */
[----:B------:R-:W-:Y:S01]  /*6d10*/  MUFU.EX2 R82, R82 ;  /* 0x0000005200527308 */ /* 0x000fe20000000800 */
[----:B--2---:R-:W-:-:S02]  /*6d20*/  FADD.FTZ R191, R77, R191 ;  /* 0x000000bf4dbf7221 */ /* 0x004fc40000010000 */
[----:B------:R-:W-:-:S04]  /*6d30*/  FADD.FTZ R180, R89, R180 ;  /* 0x000000b459b47221 */ /* 0x000fc80000010000 */
[----:B------:R-:W-:Y:S01]  /*6d40*/  FADD.FTZ R180, R81, R180 ;  /* 0x000000b451b47221 */ /* 0x000fe20000010000 */
[C---:B---3--:R-:W-:Y:S01]  /*6d50*/  F2FP.PACK_AB R7, R76.reuse, R77 ;  /* 0x0000004d4c07723e */ /* 0x048fe200000000ff */
[----:B------:R-:W1:Y:S01]  /*6d60*/  MUFU.EX2 R83, R83 ;  /* 0x0000005300537308 */ /* 0x000e620000000800 */
[----:B------:R-:W-:-:S05]  /*6d70*/  FADD.FTZ R191, R76, R191 ;  /* 0x000000bf4cbf7221 */ /* 0x000fca0000010000 */
[C---:B------:R-:W-:Y:S02]  /*6d80*/  HMMA.16816.F32 R52, R4.reuse, R48, R52 ;  /* 0x000000300434723c */ /* 0x040fe40000001834 */
[----:B------:R2:W-:Y:S06]  /*6d90*/  MUFU.EX2 R78, R210 ;  /* 0x000000d2004e7308 */ /* 0x0005ec0000000800 */
[C---:B------:R-:W-:Y:S01]  /*6da0*/  HMMA.16816.F32 R48, R4.reuse, R50, R16 ;  /* 0x000000320430723c */ /* 0x040fe20000001810 */
[----:B------:R-:W3:Y:S01]  /*6db0*/  LDSM.16.MT88.4 R16, [R225+0x2100] ;  /* 0x00210000e110783b */ /* 0x000ee20000004200 */
[----:B------:R-:W-:Y:S06]  /*6dc0*/  MUFU.EX2 R79, R79 ;  /* 0x0000004f004f7308 */ /* 0x000fec0000000800 */
[----:B------:R-:W-:Y:S02]  /*6dd0*/  HMMA.16816.F32 R40, R4, R12, R40 ;  /* 0x0000000c0428723c */ /* 0x000fe40000001828 */
[----:B------:R-:W-:Y:S01]  /*6de0*/  MUFU.EX2 R94, R94 ;  /* 0x0000005e005e7308 */ /* 0x000fe20000000800 */
[----:B--2---:R-:W-:-:S02]  /*6df0*/  FFMA.FTZ R210, R137, c[0x0][0x2d0], -R207 ;  /* 0x0000b40089d27a23 */ /* 0x004fc400000108cf */
[----:B------:R-:W-:Y:S02]  /*6e00*/  FFMA.FTZ R207, R136, c[0x0][0x2d0], -R202 ;  /* 0x0000b40088cf7a23 */ /* 0x000fe400000108ca */
[----:B------:R-:W-:Y:S01]  /*6e10*/  LDSM.16.MT88.4 R136, [R220+0x2900] ;  /* 0x00290000dc88783b */ /* 0x000fe20000004200 */
[C---:B------:R-:W-:Y:S02]  /*6e20*/  HMMA.16816.F32 R36, R4.reuse, R14, R36 ;  /* 0x0000000e0424723c */ /* 0x040fe40000001824 */
[----:B------:R-:W2:Y:S01]  /*6e30*/  MUFU.EX2 R95, R95 ;  /* 0x0000005f005f7308 */ /* 0x000ea20000000800 */
[----:B------:R-:W4:Y:S05]  /*6e40*/  LDSM.16.MT88.4 R12, [R220+0x2100] ;  /* 0x00210000dc0c783b */ /* 0x000f2a0000004200 */
[C---:B------:R-:W-:Y:S02]  /*6e50*/  HMMA.16816.F32 R32, R4.reuse, R8, R32 ;  /* 0x000000080420723c */ /* 0x040fe40000001820 */
[----:B------:R-:W5:Y:S06]  /*6e60*/  MUFU.EX2 R208, R208 ;  /* 0x000000d000d07308 */ /* 0x000f6c0000000800 */
[C---:B------:R-:W-:Y:S01]  /*6e70*/  HMMA.16816.F32 R28, R4.reuse, R10, R28 ;  /* 0x0000000a041c723c */ /* 0x040fe2000000181c */
[----:B------:R-:W4:Y:S01]  /*6e80*/  LDSM.16.MT88.4 R8, [R219+0x2100] ;  /* 0x00210000db08783b */ /* 0x000f220000004200 */
[----:B------:R-:W-:Y:S06]  /*6e90*/  MUFU.EX2 R92, R92 ;  /* 0x0000005c005c7308 */ /* 0x000fec0000000800 */
[C---:B------:R-:W-:Y:S02]  /*6ea0*/  HMMA.16816.F32 R24, R4.reuse, R72, R24 ;  /* 0x000000480418723c */ /* 0x040fe40000001818 */
[----:B------:R-:W-:Y:S05]  /*6eb0*/  MUFU.EX2 R93, R93 ;  /* 0x0000005d005d7308 */ /* 0x000fea0000000800 */
[----:B-1----:R-:W-:Y:S01]  /*6ec0*/  F2FP.PACK_AB R72, R83, R82 ;  /* 0x000000525348723e */ /* 0x002fe200000000ff */
[----:B------:R-:W-:Y:S01]  /*6ed0*/  HMMA.16816.F32 R20, R4, R74, R20 ;  /* 0x0000004a0414723c */ /* 0x000fe20000001814 */
[----:B------:R-:W1:Y:S01]  /*6ee0*/  LDSM.16.MT88.4 R4, [R218+0x2100] ;  /* 0x00210000da04783b */ /* 0x000e620000004200 */
[----:B--2---:R-:W-:Y:S01]  /*6ef0*/  F2FP.PACK_AB R73, R95, R94 ;  /* 0x0000005e5f49723e */ /* 0x004fe200000000ff */
[----:B------:R-:W-:Y:S04]  /*6f00*/  MUFU.EX2 R209, R209 ;  /* 0x000000d100d17308 */ /* 0x000fe80000000800 */
[----:B------:R-:W-:-:S02]  /*6f10*/  F2FP.PACK_AB R74, R79, R78 ;  /* 0x0000004e4f4a723e */ /* 0x000fc400000000ff */
[----:B-----5:R-:W-:Y:S02]  /*6f20*/  F2FP.PACK_AB R75, R208, R206 ;  /* 0x000000ced04b723e */ /* 0x020fe400000000ff */
[----:B------:R-:W-:Y:S05]  /*6f30*/  MUFU.EX2 R242, R242 ;  /* 0x000000f200f27308 */ /* 0x000fea0000000800 */
[C---:B---3--:R-:W-:Y:S03]  /*6f40*/  HMMA.16816.F32 R160, R72.reuse, R16, R160 ;  /* 0x0000001048a0723c */ /* 0x048fe600000018a0 */
[----:B------:R-:W-:Y:S05]  /*6f50*/  MUFU.EX2 R210, R210 ;  /* 0x000000d200d27308 */ /* 0x000fea0000000800 */
[C---:B------:R-:W-:Y:S03]  /*6f60*/  HMMA.16816.F32 R148, R72.reuse, R18, R148 ;  /* 0x000000124894723c */ /* 0x040fe60000001894 */
[----:B------:R-:W-:Y:S05]  /*6f70*/  MUFU.EX2 R211, R211 ;  /* 0x000000d300d37308 */ /* 0x000fea0000000800 */
[C---:B----4-:R-:W-:Y:S03]  /*6f80*/  HMMA.16816.F32 R144, R72.reuse, R12, R144 ;  /* 0x0000000c4890723c */ /* 0x050fe60000001890 */
[----:B------:R-:W-:Y:S05]  /*6f90*/  MUFU.EX2 R239, R239 ;  /* 0x000000ef00ef7308 */ /* 0x000fea0000000800 */
[C---:B------:R-:W-:Y:S03]  /*6fa0*/  HMMA.16816.F32 R100, R72.reuse, R14, R100 ;  /* 0x0000000e4864723c */ /* 0x040fe60000001864 */
[----:B------:R-:W-:Y:S05]  /*6fb0*/  MUFU.EX2 R241, R241 ;  /* 0x000000f100f17308 */ /* 0x000fea0000000800 */
[C---:B------:R-:W-:Y:S03]  /*6fc0*/  HMMA.16816.F32 R104, R72.reuse, R8, R104 ;  /* 0x000000084868723c */ /* 0x040fe60000001868 */
[----:B------:R-:W2:Y:S05]  /*6fd0*/  MUFU.EX2 R207, R207 ;  /* 0x000000cf00cf7308 */ /* 0x000eaa0000000800 */
[C---:B------:R-:W-:Y:S03]  /*6fe0*/  HMMA.16816.F32 R112, R72.reuse, R10, R112 ;  /* 0x0000000a4870723c */ /* 0x040fe60000001870 */
[----:B------:R-:W3:Y:S05]  /*6ff0*/  MUFU.EX2 R240, R240 ;  /* 0x000000f000f07308 */ /* 0x000eea0000000800 */
[----:B-1----:R-:W-:Y:S03]  /*7000*/  HMMA.16816.F32 R116, R72, R4, R116 ;  /* 0x000000044874723c */ /* 0x002fe60000001874 */
[----:B------:R-:W1:Y:S01]  /*7010*/  MUFU.EX2 R243, R243 ;  /* 0x000000f300f37308 */ /* 0x000e620000000800 */
[----:B--2---:R-:W-:-:S04]  /*7020*/  FADD.FTZ R180, R207, R180 ;  /* 0x000000b4cfb47221 */ /* 0x004fc80000010000 */
[----:B------:R-:W-:Y:S03]  /*7030*/  HMMA.16816.F32 R128, R72, R6, R128 ;  /* 0x000000064880723c */ /* 0x000fe60000001880 */
[----:B------:R-:W2:Y:S01]  /*7040*/  MUFU.EX2 R244, R244 ;  /* 0x000000f400f47308 */ /* 0x000ea20000000800 */
[----:B---3--:R-:W-:-:S03]  /*7050*/  FADD.FTZ R180, R240, R180 ;  /* 0x000000b4f0b47221 */ /* 0x008fc60000010000 */
[----:B------:R-:W-:Y:S02]  /*7060*/  F2FP.PACK_AB R72, R93, R92 ;  /* 0x0000005c5d48723e */ /* 0x000fe400000000ff */
[----:B------:R-:W-:Y:S02]  /*7070*/  F2FP.PACK_AB R73, R211, R210 ;  /* 0x000000d2d349723e */ /* 0x000fe400000000ff */
[----:B------:R-:W3:Y:S01]  /*7080*/  MUFU.EX2 R245, R245 ;  /* 0x000000f500f57308 */ /* 0x000ee20000000800 */
[----:B------:R-:W-:Y:S01]  /*7090*/  F2FP.PACK_AB R74, R242, R209 ;  /* 0x000000d1f24a723e */ /* 0x000fe200000000ff */
[----:B-1----:R-:W-:Y:S01]  /*70a0*/  FADD.FTZ R180, R243, R180 ;  /* 0x000000b4f3b47221 */ /* 0x002fe20000010000 */
[----:B------:R-:W-:-:S03]  /*70b0*/  F2FP.PACK_AB R75, R241, R239 ;  /* 0x000000eff14b723e */ /* 0x000fc600000000ff */
[----:B--2---:R-:W-:-:S04]  /*70c0*/  FADD.FTZ R180, R244, R180 ;  /* 0x000000b4f4b47221 */ /* 0x004fc80000010000 */
[----:B------:R-:W-:Y:S01]  /*70d0*/  HMMA.16816.F32 R160, R72, R152, R160 ;  /* 0x0000009848a0723c */ /* 0x000fe200000018a0 */
[----:B---3--:R-:W-:-:S07]  /*70e0*/  FADD.FTZ R191, R245, R191 ;  /* 0x000000bff5bf7221 */ /* 0x008fce0000010000 */
[----:B------:R-:W-:Y:S01]  /*70f0*/  HMMA.16816.F32 R148, R72, R154, R148 ;  /* 0x0000009a4894723c */ /* 0x000fe20000001894 */
[----:B------:R-:W-:-:S04]  /*7100*/  FADD.FTZ R191, R204, R191 ;  /* 0x000000bfccbf7221 */ /* 0x000fc80000010000 */
[----:B------:R-:W-:-:S03]  /*7110*/  FADD.FTZ R191, R203, R191 ;  /* 0x000000bfcbbf7221 */ /* 0x000fc60000010000 */
[----:B------:R-:W-:Y:S01]  /*7120*/  HMMA.16816.F32 R144, R72, R136, R144 ;  /* 0x000000884890723c */ /* 0x000fe20000001890 */
[----:B------:R-:W-:-:S07]  /*7130*/  FADD.FTZ R191, R201, R191 ;  /* 0x000000bfc9bf7221 */ /* 0x000fce0000010000 */
[C---:B------:R-:W-:Y:S08]  /*7140*/  HMMA.16816.F32 R100, R72.reuse, R138, R100 ;  /* 0x0000008a4864723c */ /* 0x040ff00000001864 */
[C---:B------:R-:W-:Y:S08]  /*7150*/  HMMA.16816.F32 R104, R72.reuse, R132, R104 ;  /* 0x000000844868723c */ /* 0x040ff00000001868 */
[C---:B------:R-:W-:Y:S08]  /*7160*/  HMMA.16816.F32 R112, R72.reuse, R134, R112 ;  /* 0x000000864870723c */ /* 0x040ff00000001870 */
[C---:B------:R-:W-:Y:S08]  /*7170*/  HMMA.16816.F32 R116, R72.reuse, R124, R116 ;  /* 0x0000007c4874723c */ /* 0x040ff00000001874 */
[----:B------:R-:W-:Y:S07]  /*7180*/  HMMA.16816.F32 R128, R72, R126, R128 ;  /* 0x0000007e4880723c */ /* 0x000fee0000001880 */
[----:B------:R-:W-:-:S02]  /*7190*/  F2FP.PACK_AB R72, R240, R207 ;  /* 0x000000cff048723e */ /* 0x000fc400000000ff */
[----:B------:R-:W-:Y:S01]  /*71a0*/  F2FP.PACK_AB R74, R244, R243 ;  /* 0x000000f3f44a723e */ /* 0x000fe200000000ff */
[----:B------:R-:W-:Y:S01]  /*71b0*/  IMAD.U32 R243, RZ, RZ, UR6 ;  /* 0x00000006fff37e24 */ /* 0x000fe2000f8e00ff */
[----:B------:R-:W-:Y:S02]  /*71c0*/  F2FP.PACK_AB R73, R204, R245 ;  /* 0x000000f5cc49723e */ /* 0x000fe400000000ff */
[----:B------:R-:W-:-:S07]  /*71d0*/  F2FP.PACK_AB R75, R201, R203 ;  /* 0x000000cbc94b723e */ /* 0x000fce00000000ff */
[C---:B------:R-:W-:Y:S07]  /*71e0*/  HMMA.16816.F32 R52, R72.reuse, R68, R52 ;  /* 0x000000444834723c */ /* 0x040fee0000001834 */
[--C-:B------:R-:W-:Y:S01]  /*71f0*/  FFMA.FTZ R68, R179, c[0x0][0x2d0], -R205.reuse ;  /* 0x0000b400b3447a23 */ /* 0x100fe200000108cd */
[----:B------:R-:W-:Y:S01]  /*7200*/  HMMA.16816.F32 R36, R72, R66, R36 ;  /* 0x000000424824723c */ /* 0x000fe20000001824 */
[----:B------:R-:W-:-:S04]  /*7210*/  FFMA.FTZ R69, R189, c[0x0][0x2d0], -R205 ;  /* 0x0000b400bd457a23 */ /* 0x000fc800000108cd */
[----:B------:R-:W-:Y:S02]  /*7220*/  MUFU.EX2 R68, R68 ;  /* 0x0000004400447308 */ /* 0x000fe40000000800 */
[--C-:B------:R-:W-:Y:S01]  /*7230*/  FFMA.FTZ R66, R177, c[0x0][0x2d0], -R205.reuse ;  /* 0x0000b400b1427a23 */ /* 0x100fe200000108cd */
[----:B------:R-:W-:Y:S01]  /*7240*/  HMMA.16816.F32 R32, R72, R60, R32 ;  /* 0x0000003c4820723c */ /* 0x000fe20000001820 */
[----:B------:R-:W-:-:S04]  /*7250*/  FFMA.FTZ R67, R178, c[0x0][0x2d0], -R205 ;  /* 0x0000b400b2437a23 */ /* 0x000fc800000108cd */
[----:B------:R-:W1:Y:S02]  /*7260*/  MUFU.EX2 R66, R66 ;  /* 0x0000004200427308 */ /* 0x000e640000000800 */
[--C-:B------:R-:W-:Y:S01]  /*7270*/  FFMA.FTZ R60, R156, c[0x0][0x2d0], -R202.reuse ;  /* 0x0000b4009c3c7a23 */ /* 0x100fe200000108ca */
[----:B------:R-:W-:Y:S01]  /*7280*/  HMMA.16816.F32 R28, R72, R62, R28 ;  /* 0x0000003e481c723c */ /* 0x000fe2000000181c */
[----:B------:R-:W-:-:S04]  /*7290*/  FFMA.FTZ R61, R157, c[0x0][0x2d0], -R202 ;  /* 0x0000b4009d3d7a23 */ /* 0x000fc800000108ca */
[----:B------:R-:W2:Y:S02]  /*72a0*/  MUFU.EX2 R60, R60 ;  /* 0x0000003c003c7308 */ /* 0x000ea40000000800 */
[--C-:B------:R-:W-:Y:S01]  /*72b0*/  FFMA.FTZ R62, R159, c[0x0][0x2d0], -R202.reuse ;  /* 0x0000b4009f3e7a23 */ /* 0x100fe200000108ca */
[----:B------:R-:W-:Y:S01]  /*72c0*/  HMMA.16816.F32 R24, R72, R56, R24 ;  /* 0x000000384818723c */ /* 0x000fe20000001818 */
[----:B------:R-:W-:-:S04]  /*72d0*/  FFMA.FTZ R63, R174, c[0x0][0x2d0], -R202 ;  /* 0x0000b400ae3f7a23 */ /* 0x000fc800000108ca */
[----:B------:R-:W3:Y:S01]  /*72e0*/  MUFU.EX2 R61, R61 ;  /* 0x0000003d003d7308 */ /* 0x000ee20000000800 */
[----:B-1----:R-:W-:Y:S02]  /*72f0*/  FADD.FTZ R191, R66, R191 ;  /* 0x000000bf42bf7221 */ /* 0x002fe40000010000 */
[C---:B------:R-:W-:Y:S05]  /*7300*/  HMMA.16816.F32 R20, R72.reuse, R58, R20 ;  /* 0x0000003a4814723c */ /* 0x040fea0000001814 */
[----:B------:R-:W-:Y:S01]  /*7310*/  MUFU.EX2 R62, R62 ;  /* 0x0000003e003e7308 */ /* 0x000fe20000000800 */
[----:B--2---:R-:W-:Y:S02]  /*7320*/  FADD.FTZ R180, R60, R180 ;  /* 0x000000b43cb47221 */ /* 0x004fe40000010000 */
[C---:B------:R-:W-:Y:S05]  /*7330*/  HMMA.16816.F32 R40, R72.reuse, R64, R40 ;  /* 0x000000404828723c */ /* 0x040fea0000001828 */
[----:B------:R-:W1:Y:S01]  /*7340*/  MUFU.EX2 R63, R63 ;  /* 0x0000003f003f7308 */ /* 0x000e620000000800 */
[----:B---3--:R-:W-:Y:S01]  /*7350*/  F2FP.PACK_AB R56, R61, R60 ;  /* 0x0000003c3d38723e */ /* 0x008fe200000000ff */
[--C-:B------:R-:W-:Y:S01]  /*7360*/  FFMA.FTZ R64, R175, c[0x0][0x2d0], -R202.reuse ;  /* 0x0000b400af407a23 */ /* 0x100fe200000108ca */
[----:B------:R-:W-:Y:S01]  /*7370*/  HMMA.16816.F32 R48, R72, R70, R48 ;  /* 0x000000464830723c */ /* 0x000fe20000001830 */
[----:B------:R-:W-:-:S02]  /*7380*/  FFMA.FTZ R65, R176, c[0x0][0x2d0], -R202 ;  /* 0x0000b400b0417a23 */ /* 0x000fc400000108ca */
[----:B------:R-:W-:Y:S02]  /*7390*/  FADD.FTZ R180, R61, R180 ;  /* 0x000000b43db47221 */ /* 0x000fe40000010000 */
[----:B------:R-:W2:Y:S02]  /*73a0*/  MUFU.EX2 R67, R67 ;  /* 0x0000004300437308 */ /* 0x000ea40000000800 */
[----:B------:R-:W-:Y:S02]  /*73b0*/  FFMA.FTZ R72, R186, c[0x0][0x2d0], -R205 ;  /* 0x0000b400ba487a23 */ /* 0x000fe400000108cd */
[--C-:B------:R-:W-:Y:S02]  /*73c0*/  FFMA.FTZ R70, R158, c[0x0][0x2d0], -R202.reuse ;  /* 0x0000b4009e467a23 */ /* 0x100fe400000108ca */
[----:B------:R-:W-:Y:S02]  /*73d0*/  FFMA.FTZ R71, R173, c[0x0][0x2d0], -R202 ;  /* 0x0000b400ad477a23 */ /* 0x000fe400000108ca */
[----:B------:R-:W3:Y:S01]  /*73e0*/  MUFU.EX2 R69, R69 ;  /* 0x0000004500457308 */ /* 0x000ee20000000800 */
[----:B-1----:R-:W-:Y:S01]  /*73f0*/  F2FP.PACK_AB R58, R63, R62 ;  /* 0x0000003e3f3a723e */ /* 0x002fe200000000ff */
[----:B------:R-:W-:-:S04]  /*7400*/  FADD.FTZ R180, R62, R180 ;  /* 0x000000b43eb47221 */ /* 0x000fc80000010000 */
[----:B------:R-:W-:Y:S01]  /*7410*/  FADD.FTZ R180, R63, R180 ;  /* 0x000000b43fb47221 */ /* 0x000fe20000010000 */
[C---:B--2---:R-:W-:Y:S01]  /*7420*/  F2FP.PACK_AB R57, R67.reuse, R66 ;  /* 0x000000424339723e */ /* 0x044fe200000000ff */
[----:B------:R-:W1:Y:S01]  /*7430*/  MUFU.EX2 R64, R64 ;  /* 0x0000004000407308 */ /* 0x000e620000000800 */
[----:B------:R-:W-:-:S04]  /*7440*/  FADD.FTZ R191, R67, R191 ;  /* 0x000000bf43bf7221 */ /* 0x000fc80000010000 */
[----:B------:R-:W-:Y:S01]  /*7450*/  FADD.FTZ R191, R68, R191 ;  /* 0x000000bf44bf7221 */ /* 0x000fe20000010000 */
[C---:B---3--:R-:W-:Y:S02]  /*7460*/  F2FP.PACK_AB R59, R69.reuse, R68 ;  /* 0x00000044453b723e */ /* 0x048fe400000000ff */
[----:B------:R-:W-:Y:S01]  /*7470*/  MUFU.EX2 R72, R72 ;  /* 0x0000004800487308 */ /* 0x000fe20000000800 */
[----:B------:R-:W-:-:S04]  /*7480*/  FADD.FTZ R191, R69, R191 ;  /* 0x000000bf45bf7221 */ /* 0x000fc80000010000 */
[----:B------:R-:W-:Y:S03]  /*7490*/  HMMA.16816.F32 R32, R56, R8, R32 ;  /* 0x000000083820723c */ /* 0x000fe60000001820 */
[----:B------:R-:W2:Y:S01]  /*74a0*/  MUFU.EX2 R65, R65 ;  /* 0x0000004100417308 */ /* 0x000ea20000000800 */
[----:B-1----:R-:W-:-:S03]  /*74b0*/  FADD.FTZ R180, R64, R180 ;  /* 0x000000b440b47221 */ /* 0x002fc60000010000 */
[----:B------:R-:W-:Y:S01]  /*74c0*/  FADD.FTZ R8, R141, R140 ;  /* 0x0000008c8d087221 */ /* 0x000fe20000010000 */
[C---:B------:R-:W-:Y:S01]  /*74d0*/  HMMA.16816.F32 R52, R56.reuse, R16, R52 ;  /* 0x000000103834723c */ /* 0x040fe20000001834 */
[----:B------:R-:W-:Y:S02]  /*74e0*/  FADD.FTZ R9, R142, R143 ;  /* 0x0000008f8e097221 */ /* 0x000fe40000010000 */
[----:B------:R-:W-:Y:S01]  /*74f0*/  MUFU.EX2 R70, R70 ;  /* 0x0000004600467308 */ /* 0x000fe20000000800 */
[----:B------:R-:W-:Y:S02]  /*7500*/  FADD.FTZ R8, R109, R8 ;  /* 0x000000086d087221 */ /* 0x000fe40000010000 */
[----:B------:R-:W-:Y:S02]  /*7510*/  FADD.FTZ R9, R108, R9 ;  /* 0x000000096c097221 */ /* 0x000fe40000010000 */
[----:B------:R-:W-:Y:S01]  /*7520*/  FADD.FTZ R8, R110, R8 ;  /* 0x000000086e087221 */ /* 0x000fe20000010000 */
[----:B------:R-:W-:Y:S01]  /*7530*/  HMMA.16816.F32 R40, R56, R12, R40 ;  /* 0x0000000c3828723c */ /* 0x000fe20000001828 */
[----:B------:R-:W-:Y:S01]  /*7540*/  FADD.FTZ R9, R167, R9 ;  /* 0x00000009a7097221 */ /* 0x000fe20000010000 */
[----:B------:R-:W1:Y:S01]  /*7550*/  MUFU.EX2 R71, R71 ;  /* 0x0000004700477308 */ /* 0x000e620000000800 */
[----:B------:R-:W-:-:S02]  /*7560*/  FADD.FTZ R8, R165, R8 ;  /* 0x00000008a5087221 */ /* 0x000fc40000010000 */
[----:B------:R-:W-:Y:S02]  /*7570*/  FADD.FTZ R9, R111, R9 ;  /* 0x000000096f097221 */ /* 0x000fe40000010000 */
[----:B------:R-:W-:Y:S01]  /*7580*/  FADD.FTZ R8, R164, R8 ;  /* 0x00000008a4087221 */ /* 0x000fe20000010000 */
[C---:B------:R-:W-:Y:S01]  /*7590*/  HMMA.16816.F32 R24, R56.reuse, R4, R24 ;  /* 0x000000043818723c */ /* 0x040fe20000001818 */
[----:B------:R-:W-:Y:S01]  /*75a0*/  FADD.FTZ R9, R120, R9 ;  /* 0x0000000978097221 */ /* 0x000fe20000010000 */
[----:B------:R-:W-:Y:S01]  /*75b0*/  MUFU.EX2 R12, R185 ;  /* 0x000000b9000c7308 */ /* 0x000fe20000000800 */
[----:B------:R-:W-:Y:S02]  /*75c0*/  FADD.FTZ R8, R122, R8 ;  /* 0x000000087a087221 */ /* 0x000fe40000010000 */
[----:B------:R-:W-:Y:S02]  /*75d0*/  FADD.FTZ R9, R123, R9 ;  /* 0x000000097b097221 */ /* 0x000fe40000010000 */
[----:B------:R-:W-:Y:S01]  /*75e0*/  FADD.FTZ R8, R121, R8 ;  /* 0x0000000879087221 */ /* 0x000fe20000010000 */
[----:B------:R-:W-:Y:S01]  /*75f0*/  HMMA.16816.F32 R48, R56, R18, R48 ;  /* 0x000000123830723c */ /* 0x000fe20000001830 */
[----:B------:R-:W-:Y:S01]  /*7600*/  FADD.FTZ R9, R99, R9 ;  /* 0x0000000963097221 */ /* 0x000fe20000010000 */
[----:B--2---:R-:W-:Y:S01]  /*7610*/  F2FP.PACK_AB R4, R65, R64 ;  /* 0x000000404104723e */ /* 0x004fe200000000ff */
        /* <DEDUP_REMOVED lines=16> */
[----:B------:R-:W-:-:S02]  /*7720*/  FFMA.FTZ R16, R181, c[0x0][0x2d0], -R205 ;  /* 0x0000b400b5107a23 */ /* 0x000fc400000108cd */
[----:B------:R-:W-:Y:S01]  /*7730*/  FFMA.FTZ R17, R182, c[0x0][0x2d0], -R205 ;  /* 0x0000b400b6117a23 */ /* 0x000fe200000108cd */
[----:B-1----:R-:W-:Y:S01]  /*7740*/  F2FP.PACK_AB R6, R71, R70 ;  /* 0x000000464706723e */ /* 0x002fe200000000ff */
[----:B------:R-:W-:Y:S02]  /*7750*/  FADD.FTZ R9, R87, R9 ;  /* 0x0000000957097221 */ /* 0x000fe40000010000 */
[----:B------:R-:W-:Y:S01]  /*7760*/  FADD.FTZ R8, R172, R8 ;  /* 0x00000008ac087221 */ /* 0x000fe20000010000 */
[----:B------:R-:W1:Y:S01]  /*7770*/  MUFU.EX2 R16, R16 ;  /* 0x0000001000107308 */ /* 0x000e620000000800 */
[----:B------:R-:W-:Y:S02]  /*7780*/  FADD.FTZ R9, R82, R9 ;  /* 0x0000000952097221 */ /* 0x000fe40000010000 */
[----:B------:R-:W-:Y:S02]  /*7790*/  FADD.FTZ R8, R94, R8 ;  /* 0x000000085e087221 */ /* 0x000fe40000010000 */
[----:B------:R-:W-:-:S02]  /*77a0*/  FADD.FTZ R9, R83, R9 ;  /* 0x0000000953097221 */ /* 0x000fc40000010000 */
[----:B------:R-:W-:Y:S01]  /*77b0*/  FADD.FTZ R8, R95, R8 ;  /* 0x000000085f087221 */ /* 0x000fe20000010000 */
[----:B------:R-:W2:Y:S01]  /*77c0*/  MUFU.EX2 R17, R17 ;  /* 0x0000001100117308 */ /* 0x000ea20000000800 */
[----:B------:R-:W-:Y:S02]  /*77d0*/  FADD.FTZ R9, R78, R9 ;  /* 0x000000094e097221 */ /* 0x000fe40000010000 */
[----:B------:R-:W-:Y:S02]  /*77e0*/  FADD.FTZ R8, R206, R8 ;  /* 0x00000008ce087221 */ /* 0x000fe40000010000 */
[----:B------:R-:W-:Y:S02]  /*77f0*/  FADD.FTZ R9, R79, R9 ;  /* 0x000000094f097221 */ /* 0x000fe40000010000 */
[----:B------:R-:W-:Y:S01]  /*7800*/  FADD.FTZ R8, R208, R8 ;  /* 0x00000008d0087221 */ /* 0x000fe20000010000 */
[----:B-1----:R-:W-:Y:S01]  /*7810*/  F2FP.PACK_AB R5, R16, R72 ;  /* 0x000000481005723e */ /* 0x002fe200000000ff */
[----:B------:R-:W-:-:S02]  /*7820*/  FADD.FTZ R9, R92, R9 ;  /* 0x000000095c097221 */ /* 0x000fc40000010000 */
[----:B------:R-:W-:Y:S02]  /*7830*/  FADD.FTZ R8, R210, R8 ;  /* 0x00000008d2087221 */ /* 0x000fe40000010000 */
[----:B------:R-:W-:Y:S02]  /*7840*/  FADD.FTZ R191, R72, R191 ;  /* 0x000000bf48bf7221 */ /* 0x000fe40000010000 */
[----:B------:R-:W-:Y:S01]  /*7850*/  FADD.FTZ R9, R93, R9 ;  /* 0x000000095d097221 */ /* 0x000fe20000010000 */
[----:B--2---:R-:W-:Y:S01]  /*7860*/  F2FP.PACK_AB R7, R12, R17 ;  /* 0x000000110c07723e */ /* 0x004fe200000000ff */
[----:B------:R-:W-:Y:S02]  /*7870*/  FADD.FTZ R8, R211, R8 ;  /* 0x00000008d3087221 */ /* 0x000fe40000010000 */
[----:B------:R-:W-:Y:S02]  /*7880*/  FADD.FTZ R180, R65, R180 ;  /* 0x000000b441b47221 */ /* 0x000fe40000010000 */
[----:B------:R-:W-:-:S02]  /*7890*/  FADD.FTZ R191, R16, R191 ;  /* 0x000000bf10bf7221 */ /* 0x000fc40000010000 */
[C---:B------:R-:W-:Y:S01]  /*78a0*/  HMMA.16816.F32 R156, R4.reuse, R152, R52 ;  /* 0x00000098049c723c */ /* 0x040fe20000001834 */
[----:B------:R-:W-:Y:S02]  /*78b0*/  FADD.FTZ R9, R209, R9 ;  /* 0x00000009d1097221 */ /* 0x000fe40000010000 */
[----:B------:R-:W-:Y:S02]  /*78c0*/  FADD.FTZ R8, R239, R8 ;  /* 0x00000008ef087221 */ /* 0x000fe40000010000 */
[----:B------:R-:W-:Y:S02]  /*78d0*/  FADD.FTZ R180, R70, R180 ;  /* 0x000000b446b47221 */ /* 0x000fe40000010000 */
[----:B------:R-:W-:Y:S01]  /*78e0*/  FADD.FTZ R17, R17, R191 ;  /* 0x000000bf11117221 */ /* 0x000fe20000010000 */
[----:B------:R-:W-:Y:S01]  /*78f0*/  HMMA.16816.F32 R140, R4, R136, R40 ;  /* 0x00000088048c723c */ /* 0x000fe20000001828 */
[----:B------:R-:W-:Y:S02]  /*7900*/  FADD.FTZ R242, R242, R9 ;  /* 0x00000009f2f27221 */ /* 0x000fe40000010000 */
[----:B------:R-:W-:-:S02]  /*7910*/  FADD.FTZ R241, R241, R8 ;  /* 0x00000008f1f17221 */ /* 0x000fc40000010000 */
[----:B------:R-:W-:Y:S02]  /*7920*/  FADD.FTZ R240, R71, R180 ;  /* 0x000000b447f07221 */ /* 0x000fe40000010000 */
[----:B------:R-:W-:Y:S01]  /*7930*/  FADD.FTZ R239, R12, R17 ;  /* 0x000000110cef7221 */ /* 0x000fe20000010000 */
[C---:B------:R-:W-:Y:S08]  /*7940*/  HMMA.16816.F32 R108, R4.reuse, R132, R32 ;  /* 0x00000084046c723c */ /* 0x040ff00000001820 */
[C---:B------:R-:W-:Y:S08]  /*7950*/  HMMA.16816.F32 R120, R4.reuse, R124, R24 ;  /* 0x0000007c0478723c */ /* 0x040ff00000001818 */
[C---:B------:R-:W-:Y:S08]  /*7960*/  HMMA.16816.F32 R152, R4.reuse, R154, R48 ;  /* 0x0000009a0498723c */ /* 0x040ff00000001830 */
[C---:B------:R-:W-:Y:S08]  /*7970*/  HMMA.16816.F32 R136, R4.reuse, R138, R36 ;  /* 0x0000008a0488723c */ /* 0x040ff00000001824 */
[C---:B------:R-:W-:Y:S08]  /*7980*/  HMMA.16816.F32 R132, R4.reuse, R134, R28 ;  /* 0x000000860484723c */ /* 0x040ff0000000181c */
[----:B------:R-:W-:Y:S01]  /*7990*/  HMMA.16816.F32 R124, R4, R126, R20 ;  /* 0x0000007e047c723c */ /* 0x000fe20000001814 */
[----:B------:R-:W-:Y:S07]  /*79a0*/  @P0 BRA `(.L_x_965) ;  /* 0x0000015000000947 */ /* 0x000fee0003800000 */
[----:B------:R-:W-:Y:S01]  /*79b0*/  ISETP.LT.AND P0, PT, RZ, UR14, PT ;  /* 0x0000000eff007c0c */ /* 0x000fe2000bf01270 */
        /* <DEDUP_REMOVED lines=11> */
.L_x_966:
[----:B------:R-:W-:Y:S02]  /*7a70*/  UISETP.NE.AND UP3, UPT, UR6, 0x1, UPT ;  /* 0x000000010600788c */ /* 0x000fe4000bf65270 */
[----:B------:R-:W-:Y:S02]  /*7a80*/  ULDC.64 UR14, c[0x0][0x330] ;  /* 0x0000cc00000e7ab9 */ /* 0x000fe40000000a00 */
[----:B------:R-:W-:-:S07]  /*7a90*/  UIMAD.WIDE.U32 UR18, UR16, UR14, URZ ;  /* 0x0000000e101272a5 */ /* 0x000fce000f8e003f */
[----:B------:R-:W-:Y:S02]  /*7aa0*/  @UP3 UMOV UR17, UR19 ;  /* 0x0000001300113c82 */ /* 0x000fe40008000000 */
[----:B------:R-:W-:Y:S02]  /*7ab0*/  @UP3 USHF.R.U32.HI UR16, URZ, UR15, UR17 ;  /* 0x0000000f3f103299 */ /* 0x000fe40008011611 */
.L_x_967:
[----:B------:R-:W-:Y:S02]  /*7ac0*/  ULDC UR14, c[0x0][0x32c] ;  /* 0x0000cb00000e7ab9 */ /* 0x000fe40000000800 */
[----:B------:R-:W-:-:S04]  /*7ad0*/  UIMAD UR14, UR16, UR6, UR14 ;  /* 0x00000006100e72a4 */ /* 0x000fc8000f8e020e */
[----:B------:R-:W-:-:S04]  /*7ae0*/  UISETP.LT.AND UP3, UPT, UR13, UR14, UPT ;  /* 0x0000000e0d00728c */ /* 0x000fc8000bf61270 */
[----:B------:R-:W-:-:S04]  /*7af0*/  USEL UR13, UR13, UR14, UP3 ;  /* 0x0000000e0d0d7287 */ /* 0x000fc80009800000 */
.L_x_965:
[----:B------:R-:W-:-:S07]  /*7b00*/  UIMAD.WIDE UR14, UR13, 0x2aaaaaab, URZ ;  /* 0x2aaaaaab0d0e78a5 */ /* 0x000fce000f8e023f */
        /* <DEDUP_REMOVED lines=11> */
.L_x_987:
[----:B------:R-:W-:Y:S04]  /*7bc0*/  DEPBAR.LE SB0, 0x0 ;  /* 0x000080000000791a */ /* 0x000fe80000000000 */
[----:B------:R-:W-:Y:S01]  /*7bd0*/  BAR.SYNC.DEFER_BLOCKING 0x0 ;  /* 0x0000000000007b1d */ /* 0x000fe20000010000 */
[----:B------:R-:W-:Y:S05]  /*7be0*/  ISETP.LT.AND P0, PT, R243, UR5, PT ;  /* 0x00000005f3007c0c */ /* 0x000fea000bf01270 */
[----:B------:R1:W2:Y:S04]  /*7bf0*/  LDSM.16.M88.4 R96, [R228+0x6100] ;  /* 0x00610000e460783b */ /* 0x0002a80000000200 */
        /* <DEDUP_REMOVED lines=16> */
[----:B--234-:R-:W-:Y:S01]  /*7d00*/  SHF.R.S32.HI R4, RZ, 0x1f, R231 ;  /* 0x0000001fff047819 */ /* 0x01cfe200000114e7 */
[C---:B------:R-:W-:Y:S01]  /*7d10*/  IMAD.WIDE.U32 R2, R231.reuse, c[0x0][0x208], RZ ;  /* 0x00008200e7027a25 */ /* 0x040fe200078e00ff */
        /* <DEDUP_REMOVED lines=11> */
[----:B------:R-:W2:Y:S04]  /*7dd0*/  SHFL.IDX PT, R12, R20, RZ, 0x181f ;  /* 0x00181fff140c7589 */ /* 0x000ea800000e0000 */
[----:B------:R-:W3:Y:S04]  /*7de0*/  SHFL.IDX PT, R11, R14, RZ, 0x181f ;  /* 0x00181fff0e0b7589 */ /* 0x000ee800000e0000 */
[----:B------:R-:W4:Y:S04]  /*7df0*/  SHFL.IDX PT, R9, R20, 0x1, 0x181f ;  /* 0x00381f0014097f89 */ /* 0x000f2800000e0000 */
[----:B------:R-:W5:Y:S04]  /*7e00*/  SHFL.IDX PT, R10, R14, 0x1, 0x181f ;  /* 0x00381f000e0a7f89 */ /* 0x000f6800000e0000 */
[----:B------:R-:W-:Y:S04]  /*7e10*/  SHFL.IDX PT, R8, R14, 0x2, 0x181f ;  /* 0x00581f000e087f89 */ /* 0x000fe800000e0000 */
[----:B------:R-:W-:Y:S04]  /*7e20*/  SHFL.IDX PT, R6, R14, 0x3, 0x181f ;  /* 0x00781f000e067f89 */ /* 0x000fe800000e0000 */
[----:B------:R-:W-:Y:S04]  /*7e30*/  SHFL.IDX PT, R4, R14, 0x4, 0x181f ;  /* 0x00981f000e047f89 */ /* 0x000fe800000e0000 */
[----:B------:R4:W-:Y:S04]  /*7e40*/  SHFL.IDX PT, R2, R14, 0x5, 0x181f ;  /* 0x00b81f000e027f89 */ /* 0x0009e800000e0000 */
[----:B------:R-:W-:Y:S04]  /*7e50*/  SHFL.IDX PT, R7, R20, 0x2, 0x181f ;  /* 0x00581f0014077f89 */ /* 0x000fe800000e0000 */
[----:B------:R-:W1:Y:S04]  /*7e60*/  SHFL.IDX PT, R5, R20, 0x3, 0x181f ;  /* 0x00781f0014057f89 */ /* 0x000e6800000e0000 */
[----:B------:R-:W1:Y:S04]  /*7e70*/  SHFL.IDX PT, R3, R20, 0x4, 0x181f ;  /* 0x00981f0014037f89 */ /* 0x000e6800000e0000 */
[----:B------:R1:W1:Y:S01]  /*7e80*/  SHFL.IDX PT, R0, R20, 0x5, 0x181f ;  /* 0x00b81f0014007f89 */ /* 0x00026200000e0000 */
[-C--:B--2---:R-:W-:Y:S05]  /*7e90*/  IADD3 R12, P0, R12, R235.reuse, RZ ;  /* 0x000000eb0c0c7210 */ /* 0x084fea0007f1e0ff */
[--C-:B---3--:R-:W-:Y:S01]  /*7ea0*/  IMAD.X R13, R11, 0x1, R234.reuse, P0 ;  /* 0x000000010b0d7824 */ /* 0x108fe200000e06ea */
[-C--:B----4-:R-:W-:Y:S04]  /*7eb0*/  IADD3 R14, P0, R9, R235.reuse, RZ ;  /* 0x000000eb090e7210 */ /* 0x090fe80007f1e0ff */
[----:B------:R2:W-:Y:S01]  /*7ec0*/  LDGSTS.E.BYPASS.LTC128B.128 [R238], [R12.64], !P3 ;  /* 0x000000000cee7fae */ /* 0x0005e2000d901d74 */
[--C-:B-----5:R-:W-:Y:S01]  /*7ed0*/  IMAD.X R15, R10, 0x1, R234.reuse, P0 ;  /* 0x000000010a0f7824 */ /* 0x120fe200000e06ea */
[-C--:B-1----:R-:W-:Y:S04]  /*7ee0*/  IADD3 R10, P2, R5, R235.reuse, RZ ;  /* 0x000000eb050a7210 */ /* 0x082fe80007f5e0ff */
[----:B------:R1:W-:Y:S01]  /*7ef0*/  LDGSTS.E.BYPASS.LTC128B.128 [R238+0x800], [R14.64], !P3 ;  /* 0x008000000eee7fae */ /* 0x0003e2000d901d74 */
[--C-:B------:R-:W-:Y:S01]  /*7f00*/  IMAD.X R11, R6, 0x1, R234.reuse, P2 ;  /* 0x00000001060b7824 */ /* 0x100fe200010e06ea */
[-C--:B------:R-:W-:Y:S02]  /*7f10*/  IADD3 R20, P1, R3, R235.reuse, RZ ;  /* 0x000000eb03147210 */ /* 0x080fe40007f3e0ff */
[-C--:B------:R-:W-:Y:S03]  /*7f20*/  IADD3 R22, P0, R0, R235.reuse, RZ ;  /* 0x000000eb00167210 */ /* 0x080fe60007f1e0ff */
[----:B------:R-:W-:Y:S01]  /*7f30*/  IMAD.X R21, R4, 0x1, R234, P1 ;  /* 0x0000000104157824 */ /* 0x000fe200008e06ea */
[-C--:B------:R-:W-:Y:S02]  /*7f40*/  IADD3.X R23, R2, R234.reuse, RZ, P0, !PT ;  /* 0x000000ea02177210 */ /* 0x080fe400007fe4ff */
[----:B--2---:R-:W-:Y:S04]  /*7f50*/  IADD3 R12, P5, R7, R235, RZ ;  /* 0x000000eb070c7210 */ /* 0x004fe80007fbe0ff */
[----:B------:R-:W-:Y:S05]  /*7f60*/  IADD3.X R13, R8, R234, RZ, P5, !PT ;  /* 0x000000ea080d7210 */ /* 0x000fea0002ffe4ff */
[----:B------:R1:W-:Y:S04]  /*7f70*/  LDGSTS.E.BYPASS.LTC128B.128 [R238+0x1000], [R12.64], !P3 ;  /* 0x010000000cee7fae */ /* 0x0003e8000d901d74 */
[----:B------:R1:W-:Y:S04]  /*7f80*/  LDGSTS.E.BYPASS.LTC128B.128 [R238+0x1800], [R10.64], !P3 ;  /* 0x018000000aee7fae */ /* 0x0003e8000d901d74 */
[----:B------:R1:W-:Y:S04]  /*7f90*/  LDGSTS.E.BYPASS.LTC128B.128 [R238+0x2000], [R20.64], !P3 ;  /* 0x0200000014ee7fae */ /* 0x0003e8000d901d74 */
[----:B------:R1:W-:Y:S02]  /*7fa0*/  LDGSTS.E.BYPASS.LTC128B.128 [R238+0x2800], [R22.64], !P3 ;  /* 0x0280000016ee7fae */ /* 0x0003e4000d901d74 */
.L_x_969:
[-C--:B--234-:R-:W-:Y:S01]  /*7fb0*/  HMMA.16816.F32 R4, R96, R16.reuse, RZ ;  /* 0x000000106004723c */ /* 0x09cfe200000018ff */
[----:B------:R-:W-:Y:S02]  /*7fc0*/  LDSM.16.M88.4 R204, [R222+0x4100] ;  /* 0x00410000decc783b */ /* 0x000fe40000000200 */
[----:B------:R-:W-:Y:S05]  /*7fd0*/  ISETP.GT.AND P0, PT, R243, UR5, PT ;  /* 0x00000005f3007c0c */ /* 0x000fea000bf04270 */
[C---:B-1----:R-:W-:Y:S01]  /*7fe0*/  HMMA.16816.F32 R8, R92.reuse, R16, RZ ;  /* 0x000000105c08723c */ /* 0x042fe200000018ff */
[----:B------:R-:W0:Y:S07]  /*7ff0*/  LDGDEPBAR ;  /* 0x00000000000079af */ /* 0x000e2e0000000000 */
[-C--:B------:R-:W-:Y:S01]  /*8000*/  HMMA.16816.F32 R12, R92, R18.reuse, RZ ;  /* 0x000000125c0c723c */ /* 0x080fe200000018ff */
[----:B------:R-:W-:Y:S07]  /*8010*/  LDSM.16.M88.4 R208, [R222+0x4900] ;  /* 0x00490000ded0783b */ /* 0x000fee0000000200 */
        /* <DEDUP_REMOVED lines=54> */
[----:B------:R-:W-:Y:S07]  /*8380*/  LDSM.16.M88.4 R200, [R212+0x1000] ;  /* 0x00100000d4c8783b */ /* 0x000fee0000000200 */
        /* <DEDUP_REMOVED lines=18> */
[----:B------:R-:W5:Y:S07]  /*84b0*/  LDSM.16.M88.4 R208, [R212+0x2000] ;  /* 0x00200000d4d0783b */ /* 0x000f6e0000000200 */
[-C--:B----4-:R-:W-:Y:S08]  /*84c0*/  HMMA.16816.F32 R68, R168, R172.reuse, R68 ;  /* 0x000000aca844723c */ /* 0x090ff00000001844 */
[C---:B------:R-:W-:Y:S08]  /*84d0*/  HMMA.16816.F32 R72, R184.reuse, R172, R72 ;  /* 0x000000acb848723c */ /* 0x040ff00000001848 */
[-C--:B------:R-:W-:Y:S08]  /*84e0*/  HMMA.16816.F32 R76, R184, R174.reuse, R76 ;  /* 0x000000aeb84c723c */ /* 0x080ff0000000184c */
[C---:B------:R-:W-:Y:S01]  /*84f0*/  HMMA.16816.F32 R80, R168.reuse, R174, R80 ;  /* 0x000000aea850723c */ /* 0x040fe20000001850 */
[----:B------:R-:W4:Y:S01]  /*8500*/  LDSM.16.M88.4 R172, [R212+0x2800] ;  /* 0x00280000d4ac783b */ /* 0x000f220000000200 */
[----:B------:R-:W-:Y:S06]  /*8510*/  DEPBAR.LE SB0, 0x0 ;  /* 0x000080000000791a */ /* 0x000fec0000000000 */
[-C--:B-1----:R-:W-:Y:S01]  /*8520*/  HMMA.16816.F32 R84, R168, R176.reuse, R84 ;  /* 0x000000b0a854723c */ /* 0x082fe20000001854 */
[----:B------:R-:W-:Y:S07]  /*8530*/  BAR.SYNC.DEFER_BLOCKING 0x0 ;  /* 0x0000000000007b1d */ /* 0x000fee0000010000 */
[C---:B------:R-:W-:Y:S08]  /*8540*/  HMMA.16816.F32 R88, R184.reuse, R176, R88 ;  /* 0x000000b0b858723c */ /* 0x040ff00000001858 */
[-C--:B------:R-:W-:Y:S08]  /*8550*/  HMMA.16816.F32 R92, R184, R178.reuse, R92 ;  /* 0x000000b2b85c723c */ /* 0x080ff0000000185c */
[----:B------:R-:W-:Y:S08]  /*8560*/  HMMA.16816.F32 R96, R168, R178, R96 ;  /* 0x000000b2a860723c */ /* 0x000ff00000001860 */
        /* <DEDUP_REMOVED lines=16> */
[-C--:B-----5:R-:W-:Y:S08]  /*8670*/  HMMA.16816.F32 R68, R180, R208.reuse, R68 ;  /* 0x000000d0b444723c */ /* 0x0a0ff00000001844 */
[C---:B------:R-:W-:Y:S08]  /*8680*/  HMMA.16816.F32 R72, R192.reuse, R208, R72 ;  /* 0x000000d0c048723c */ /* 0x040ff00000001848 */
[-C--:B------:R-:W-:Y:S08]  /*8690*/  HMMA.16816.F32 R76, R192, R210.reuse, R76 ;  /* 0x000000d2c04c723c */ /* 0x080ff0000000184c */
[C---:B------:R-:W-:Y:S08]  /*86a0*/  HMMA.16816.F32 R80, R180.reuse, R210, R80 ;  /* 0x000000d2b450723c */ /* 0x040ff00000001850 */
[-C--:B----4-:R-:W-:Y:S08]  /*86b0*/  HMMA.16816.F32 R84, R180, R172.reuse, R84 ;  /* 0x000000acb454723c */ /* 0x090ff00000001854 */
[C---:B------:R-:W-:Y:S08]  /*86c0*/  HMMA.16816.F32 R88, R192.reuse, R172, R88 ;  /* 0x000000acc058723c */ /* 0x040ff00000001858 */
[-C--:B------:R-:W-:Y:S08]  /*86d0*/  HMMA.16816.F32 R92, R192, R174.reuse, R92 ;  /* 0x000000aec05c723c */ /* 0x080ff0000000185c */
[----:B------:R-:W-:Y:S01]  /*86e0*/  HMMA.16816.F32 R96, R180, R174, R96 ;  /* 0x000000aeb460723c */ /* 0x000fe20000001860 */
[----:B------:R-:W-:-:S07]  /*86f0*/  @!P0 BRA `(.L_x_970) ;  /* 0x000003a000008947 */ /* 0x000fce0003800000 */
[----:B------:R-:W-:Y:S01]  /*8700*/  PLOP3.LUT P1, PT, PT, PT, UP1, 0x80, 0x0 ;  /* 0x000000000000781c */ /* 0x000fe20003f2f018 */
[----:B------:R-:W-:Y:S01]  /*8710*/  IMAD R231, R243, 0x60, R233 ;  /* 0x00000060f3e77824 */ /* 0x000fe200078e02e9 */
[----:B------:R-:W-:Y:S01]  /*8720*/  PLOP3.LUT P0, PT, PT, PT, UP1, 0x80, 0x0 ;  /* 0x000000000000781c */ /* 0x000fe20003f0f018 */
[----:B------:R-:W-:Y:S03]  /*8730*/  IMAD.MOV.U32 R230, RZ, RZ, RZ ;  /* 0x000000ffffe67224 */ /* 0x000fe600078e00ff */
[----:B------:R-:W-:Y:S05]  /*8740*/  IADD3 R231, R231, -0x60, R232 ;  /* 0xffffffa0e7e77810 */ /* 0x000fea0007ffe0e8 */
[--C-:B------:R-:W-:Y:S02]  /*8750*/  IMAD.MOV.U32 R0, RZ, RZ, R231.reuse ;  /* 0x000000ffff007224 */ /* 0x100fe400078e00e7 */
[----:B------:R-:W-:Y:S05]  /*8760*/  @P1 IMAD.HI.U32 R2, R231, c[0x0][0x2bc], RZ ;  /* 0x0000af00e7021a27 */ /* 0x000fea00078e00ff */
[----:B------:R-:W-:Y:S04]  /*8770*/  @P0 SHF.R.U32.HI R0, RZ, c[0x0][0x2c0], R2 ;  /* 0x0000b000ff000a19 */ /* 0x000fe80000011602 */
[C---:B------:R-:W-:Y:S04]  /*8780*/  @!P4 IADD3 R168, P0, R0.reuse, UR46, RZ ;  /* 0x0000002e00a8cc10 */ /* 0x040fe8000ff1e0ff */
[----:B------:R-:W-:Y:S01]  /*8790*/  @!P4 LEA.HI.X.SX32 R3, R0, UR4, 0x1, P0 ;  /* 0x000000040003cc11 */ /* 0x000fe200080f0eff */
[----:B------:R-:W-:Y:S01]  /*87a0*/  IMAD.MOV R0, RZ, RZ, -R0 ;  /* 0x000000ffff007224 */ /* 0x000fe200078e0a00 */
[----:B------:R-:W-:Y:S03]  /*87b0*/  @!P4 LEA R2, P0, R168, c[0x0][0x2a0], 0x2 ;  /* 0x0000a800a802ca11 */ /* 0x000fe600078010ff */
        /* <DEDUP_REMOVED lines=16> */
[----:B------:R-:W1:Y:S04]  /*88c0*/  SHFL.IDX PT, R175, R180, RZ, 0x181f ;  /* 0x00181fffb4af7589 */ /* 0x000e6800000e0000 */
[----:B------:R-:W2:Y:S04]  /*88d0*/  SHFL.IDX PT, R176, R0, RZ, 0x181f ;  /* 0x00181fff00b07589 */ /* 0x000ea800000e0000 */
[----:B------:R-:W3:Y:S04]  /*88e0*/  SHFL.IDX PT, R173, R180, 0x1, 0x181f ;  /* 0x00381f00b4ad7f89 */ /* 0x000ee800000e0000 */
[----:B------:R-:W-:Y:S04]  /*88f0*/  SHFL.IDX PT, R171, R180, 0x2, 0x181f ;  /* 0x00581f00b4ab7f89 */ /* 0x000fe800000e0000 */
[----:B------:R-:W4:Y:S04]  /*8900*/  SHFL.IDX PT, R174, R0, 0x1, 0x181f ;  /* 0x00381f0000ae7f89 */ /* 0x000f2800000e0000 */
[----:B------:R-:W5:Y:S04]  /*8910*/  SHFL.IDX PT, R169, R180, 0x3, 0x181f ;  /* 0x00781f00b4a97f89 */ /* 0x000f6800000e0000 */
[----:B------:R-:W-:Y:S01]  /*8920*/  SHFL.IDX PT, R172, R0, 0x2, 0x181f ;  /* 0x00581f0000ac7f89 */ /* 0x000fe200000e0000 */
[-C--:B-1----:R-:W-:Y:S03]  /*8930*/  IADD3 R178, P0, R175, R235.reuse, RZ ;  /* 0x000000ebafb27210 */ /* 0x082fe60007f1e0ff */
[----:B------:R-:W1:Y:S02]  /*8940*/  SHFL.IDX PT, R3, R180, 0x4, 0x181f ;  /* 0x00981f00b4037f89 */ /* 0x000e6400000e0000 */
[--C-:B--2---:R-:W-:Y:S02]  /*8950*/  IMAD.X R179, R176, 0x1, R234.reuse, P0 ;  /* 0x00000001b0b37824 */ /* 0x104fe400000e06ea */
[----:B------:R1:W2:Y:S01]  /*8960*/  SHFL.IDX PT, R2, R180, 0x5, 0x181f ;  /* 0x00b81f00b4027f89 */ /* 0x0002a200000e0000 */
[-C--:B---3--:R-:W-:Y:S03]  /*8970*/  IADD3 R176, P0, R173, R235.reuse, RZ ;  /* 0x000000ebadb07210 */ /* 0x088fe60007f1e0ff */
[----:B------:R3:W-:Y:S04]  /*8980*/  LDGSTS.E.BYPASS.LTC128B.128 [R229+0x3100], [R178.64], !P3 ;  /* 0x03100000b2e57fae */ /* 0x0007e8000d901d74 */
[----:B------:R-:W3:Y:S01]  /*8990*/  SHFL.IDX PT, R170, R0, 0x3, 0x181f ;  /* 0x00781f0000aa7f89 */ /* 0x000ee200000e0000 */
[--C-:B----4-:R-:W-:Y:S03]  /*89a0*/  IMAD.X R177, R174, 0x1, R234.reuse, P0 ;  /* 0x00000001aeb17824 */ /* 0x110fe600000e06ea */
[----:B------:R-:W4:Y:S01]  /*89b0*/  SHFL.IDX PT, R168, R0, 0x4, 0x181f ;  /* 0x00981f0000a87f89 */ /* 0x000f2200000e0000 */
[-C--:B-----5:R-:W-:Y:S03]  /*89c0*/  IADD3 R174, P2, R169, R235.reuse, RZ ;  /* 0x000000eba9ae7210 */ /* 0x0a0fe60007f5e0ff */
[----:B------:R-:W5:Y:S04]  /*89d0*/  SHFL.IDX PT, R0, R0, 0x5, 0x181f ;  /* 0x00b81f0000007f89 */ /* 0x000f6800000e0000 */
[----:B------:R5:W-:Y:S01]  /*89e0*/  LDGSTS.E.BYPASS.LTC128B.128 [R229+0x3900], [R176.64], !P3 ;  /* 0x03900000b0e57fae */ /* 0x000be2000d901d74 */
[-C--:B-1----:R-:W-:Y:S02]  /*89f0*/  IADD3 R180, P1, R3, R235.reuse, RZ ;  /* 0x000000eb03b47210 */ /* 0x082fe40007f3e0ff */
[-C--:B--2---:R-:W-:Y:S02]  /*8a00*/  IADD3 R2, P0, R2, R235.reuse, RZ ;  /* 0x000000eb02027210 */ /* 0x084fe40007f1e0ff */
[----:B---3--:R-:W-:Y:S01]  /*8a10*/  IADD3 R178, P5, R171, R235, RZ ;  /* 0x000000ebabb27210 */ /* 0x008fe20007fbe0ff */
[--C-:B------:R-:W-:Y:S04]  /*8a20*/  IMAD.X R175, R170, 0x1, R234.reuse, P2 ;  /* 0x00000001aaaf7824 */ /* 0x100fe800010e06ea */
[--C-:B------:R-:W-:Y:S02]  /*8a30*/  IMAD.X R179, R172, 0x1, R234.reuse, P5 ;  /* 0x00000001acb37824 */ /* 0x100fe400028e06ea */
[--C-:B----4-:R-:W-:Y:S02]  /*8a40*/  IMAD.X R181, R168, 0x1, R234.reuse, P1 ;  /* 0x00000001a8b57824 */ /* 0x110fe400008e06ea */
[----:B-----5:R-:W-:Y:S01]  /*8a50*/  IMAD.X R3, R0, 0x1, R234, P0 ;  /* 0x0000000100037824 */ /* 0x020fe200000e06ea */
[----:B------:R1:W-:Y:S04]  /*8a60*/  LDGSTS.E.BYPASS.LTC128B.128 [R229+0x4100], [R178.64], !P3 ;  /* 0x04100000b2e57fae */ /* 0x0003e8000d901d74 */
[----:B------:R1:W-:Y:S04]  /*8a70*/  LDGSTS.E.BYPASS.LTC128B.128 [R229+0x4900], [R174.64], !P3 ;  /* 0x04900000aee57fae */ /* 0x0003e8000d901d74 */
[----:B------:R1:W-:Y:S04]  /*8a80*/  LDGSTS.E.BYPASS.LTC128B.128 [R229+0x5100], [R180.64], !P3 ;  /* 0x05100000b4e57fae */ /* 0x0003e8000d901d74 */
[----:B------:R1:W-:Y:S02]  /*8a90*/  LDGSTS.E.BYPASS.LTC128B.128 [R229+0x5900], [R2.64], !P3 ;  /* 0x0590000002e57fae */ /* 0x0003e4000d901d74 */
.L_x_970:
[----:B------:R-:W-:Y:S01]  /*8aa0*/  IMAD.MOV.U32 R171, RZ, RZ, R236 ;  /* 0x000000ffffab7224 */ /* 0x000fe200078e00ec */
[----:B------:R-:W-:Y:S01]  /*8ab0*/  PLOP3.LUT P1, PT, PT, PT, UP2, 0x80, 0x0 ;  /* 0x000000000000781c */ /* 0x000fe20003f2f028 */
[----:B------:R-:W0:Y:S01]  /*8ac0*/  LDGDEPBAR ;  /* 0x00000000000079af */ /* 0x000e220000000000 */
[----:B------:R-:W-:Y:S01]  /*8ad0*/  PLOP3.LUT P0, PT, PT, PT, UP2, 0x80, 0x0 ;  /* 0x000000000000781c */ /* 0x000fe20003f0f028 */
[----:B------:R-:W-:Y:S05]  /*8ae0*/  IMAD R170, R243, -0x60, RZ ;  /* 0xffffffa0f3aa7824 */ /* 0x000fea00078e02ff */
[----:B-1----:R-:W-:Y:S05]  /*8af0*/  IADD3 R2, -R237, 0x1, R170 ;  /* 0x00000001ed027810 */ /* 0x002fea0007ffe1aa */
[----:B------:R-:W-:Y:S05]  /*8b00*/  @P1 IMAD.HI.U32 R0, R236, c[0x0][0x2c8], RZ ;  /* 0x0000b200ec001a27 */ /* 0x000fea00078e00ff */
[----:B------:R-:W-:Y:S01]  /*8b10*/  @P0 SHF.R.U32.HI R171, RZ, c[0x0][0x2cc], R0 ;  /* 0x0000b300ffab0a19 */ /* 0x000fe20000011600 */
[----:B------:R-:W-:Y:S01]  /*8b20*/  IMAD.U32 R0, RZ, RZ, UR7 ;  /* 0x00000007ff007e24 */ /* 0x000fe2000f8e00ff */
[----:B------:R-:W-:Y:S03]  /*8b30*/  PLOP3.LUT P0, PT, PT, PT, UP0, 0x40, 0x0 ;  /* 0x000000000000781c */ /* 0x000fe60003f0e808 */
[----:B------:R-:W1:Y:S01]  /*8b40*/  SHFL.IDX PT, R168, R171, RZ, 0x1c1f ;  /* 0x001c1fffaba87589 */ /* 0x000e6200000e0000 */
        /* <DEDUP_REMOVED lines=22> */
.L_x_973:
[----:B------:R-:W-:Y:S04]  /*8cb0*/  MOV R0, c[0x0][0x32c] ;  /* 0x0000cb0000007a02 */ /* 0x000fe80000000f00 */
[----:B------:R-:W-:Y:S11]  /*8cc0*/  ISETP.NE.AND P0, PT, R0, 0x1, PT ;  /* 0x000000010000780c */ /* 0x000ff60003f05270 */
[----:B------:R-:W-:Y:S02]  /*8cd0*/  @!UPT UIADD3 URZ, URZ, URZ, URZ ;  /* 0x0000003f3f3ff290 */ /* 0x000fe4000fffe03f */
[----:B------:R-:W-:Y:S05]  /*8ce0*/  @P0 IMAD.HI.U32 R0, R168, c[0x0][0x330], RZ ;  /* 0x0000cc00a8000a27 */ /* 0x000fea00078e00ff */
[----:B------:R-:W-:Y:S02]  /*8cf0*/  @P0 SHF.R.U32.HI R168, RZ, c[0x0][0x334], R0 ;  /* 0x0000cd00ffa80a19 */ /* 0x000fe40000011600 */
.L_x_974:
[----:B------:R-:W-:Y:S05]  /*8d00*/  BSYNC B0 ;  /* 0x0000000000007941 */ /* 0x000fea0003800000 */
.L_x_972:
[----:B------:R-:W-:Y:S04]  /*8d10*/  IMAD.IADD R0, R170, 0x1, -R237 ;  /* 0x00000001aa007824 */ /* 0x000fe800078e0aed */
[----:B------:R-:W-:Y:S05]  /*8d20*/  IMAD R168, R168, c[0x0][0x32c], R0 ;  /* 0x0000cb00a8a87a24 */ /* 0x000fea00078e0200 */
[----:B------:R-:W-:Y:S02]  /*8d30*/  IADD3 R0, R168, c[0x0][0x32c], RZ ;  /* 0x0000cb00a8007a10 */ /* 0x000fe40007ffe0ff */
[----:B------:R-:W-:Y:S02]  /*8d40*/  IMNMX R180, R180, R168, !PT ;  /* 0x000000a8b4b47217 */ /* 0x000fe40007800200 */
[----:B------:R-:W-:Y:S02]  /*8d50*/  IMNMX R183, R183, R0, PT ;  /* 0x00000000b7b77217 */ /* 0x000fe40003800200 */
.L_x_971:
[----:B------:R-:W-:Y:S01]  /*8d60*/  PLOP3.LUT P0, PT, PT, PT, UP0, 0x40, 0x0 ;  /* 0x000000000000781c */ /* 0x000fe20003f0e808 */
[----:B------:R-:W1:Y:S02]  /*8d70*/  SHFL.IDX PT, R168, R171, 0x1, 0x1c1f ;  /* 0x003c1f00aba87f89 */ /* 0x000e6400000e0000 */
[----:B-1----:R-:W-:Y:S01]  /*8d80*/  IADD3 R177, R2, R168, RZ ;  /* 0x000000a802b17210 */ /* 0x002fe20007ffe0ff */
[----:B------:R-:W-:Y:S09]  /*8d90*/  IMAD.IADD R181, R3, 0x1, R168 ;  /* 0x0000000103b57824 */ /* 0x000ff200078e02a8 */
        /* <DEDUP_REMOVED lines=16> */
.L_x_977:
[----:B------:R-:W-:Y:S04]  /*8ea0*/  MOV R0, c[0x0][0x32c] ;  /* 0x0000cb0000007a02 */ /* 0x000fe80000000f00 */
[----:B------:R-:W-:Y:S11]  /*8eb0*/  ISETP.NE.AND P0, PT, R0, 0x1, PT ;  /* 0x000000010000780c */ /* 0x000ff60003f05270 */
[----:B------:R-:W-:Y:S02]  /*8ec0*/  @!UPT UIADD3 URZ, URZ, URZ, URZ ;  /* 0x0000003f3f3ff290 */ /* 0x000fe4000fffe03f */
[----:B------:R-:W-:Y:S05]  /*8ed0*/  @P0 IMAD.HI.U32 R0, R168, c[0x0][0x330], RZ ;  /* 0x0000cc00a8000a27 */ /* 0x000fea00078e00ff */
[----:B------:R-:W-:Y:S02]  /*8ee0*/  @P0 SHF.R.U32.HI R168, RZ, c[0x0][0x334], R0 ;  /* 0x0000cd00ffa80a19 */ /* 0x000fe40000011600 */
.L_x_978:
[----:B------:R-:W-:Y:S05]  /*8ef0*/  BSYNC B0 ;  /* 0x0000000000007941 */ /* 0x000fea0003800000 */
.L_x_976:
[----:B------:R-:W-:Y:S04]  /*8f00*/  IMAD.IADD R0, R170, 0x1, -R237 ;  /* 0x00000001aa007824 */ /* 0x000fe800078e0aed */
[----:B------:R-:W-:Y:S05]  /*8f10*/  IMAD R0, R168, c[0x0][0x32c], R0 ;  /* 0x0000cb00a8007a24 */ /* 0x000fea00078e0200 */
[----:B------:R-:W-:Y:S02]  /*8f20*/  IADD3 R168, R0, c[0x0][0x32c], RZ ;  /* 0x0000cb0000a87a10 */ /* 0x000fe40007ffe0ff */
[----:B------:R-:W-:Y:S02]  /*8f30*/  IMNMX R177, R177, R0, !PT ;  /* 0x00000000b1b17217 */ /* 0x000fe40007800200 */
[----:B------:R-:W-:Y:S02]  /*8f40*/  IMNMX R181, R181, R168, PT ;  /* 0x000000a8b5b57217 */ /* 0x000fe40003800200 */
.L_x_975:
        /* <DEDUP_REMOVED lines=20> */
.L_x_981:
[----:B------:R-:W-:Y:S04]  /*9090*/  MOV R0, c[0x0][0x32c] ;  /* 0x0000cb0000007a02 */ /* 0x000fe80000000f00 */
[----:B------:R-:W-:Y:S11]  /*90a0*/  ISETP.NE.AND P0, PT, R0, 0x1, PT ;  /* 0x000000010000780c */ /* 0x000ff60003f05270 */
[----:B------:R-:W-:Y:S02]  /*90b0*/  @!UPT UIADD3 URZ, URZ, URZ, URZ ;  /* 0x0000003f3f3ff290 */ /* 0x000fe4000fffe03f */
[----:B------:R-:W-:Y:S05]  /*90c0*/  @P0 IMAD.HI.U32 R0, R168, c[0x0][0x330], RZ ;  /* 0x0000cc00a8000a27 */ /* 0x000fea00078e00ff */
[----:B------:R-:W-:Y:S02]  /*90d0*/  @P0 SHF.R.U32.HI R168, RZ, c[0x0][0x334], R0 ;  /* 0x0000cd00ffa80a19 */ /* 0x000fe40000011600 */
.L_x_982:
[----:B------:R-:W-:Y:S05]  /*90e0*/  BSYNC B0 ;  /* 0x0000000000007941 */ /* 0x000fea0003800000 */
.L_x_980:
[----:B------:R-:W-:Y:S04]  /*90f0*/  IMAD.IADD R0, R170, 0x1, -R237 ;  /* 0x00000001aa007824 */ /* 0x000fe800078e0aed */
[----:B------:R-:W-:Y:S05]  /*9100*/  IMAD R0, R168, c[0x0][0x32c], R0 ;  /* 0x0000cb00a8007a24 */ /* 0x000fea00078e0200 */
[----:B------:R-:W-:Y:S02]  /*9110*/  IADD3 R168, R0, c[0x0][0x32c], RZ ;  /* 0x0000cb0000a87a10 */ /* 0x000fe40007ffe0ff */
[----:B------:R-:W-:Y:S02]  /*9120*/  IMNMX R174, R174, R0, !PT ;  /* 0x00000000aeae7217 */ /* 0x000fe40007800200 */
[----:B------:R-:W-:Y:S02]  /*9130*/  IMNMX R175, R175, R168, PT ;  /* 0x000000a8afaf7217 */ /* 0x000fe40003800200 */
.L_x_979:
[C---:B------:R-:W-:Y:S02]  /*9140*/  ISETP.GE.AND P1, PT, R170.reuse, 0x9, PT ;  /* 0x00000009aa00780c */ /* 0x040fe40003f26270 */
[----:B------:R-:W-:Y:S02]  /*9150*/  ISETP.GE.AND P5, PT, R170, 0xa, PT ;  /* 0x0000000aaa00780c */ /* 0x000fe40003fa6270 */
[----:B------:R-:W-:Y:S02]  /*9160*/  ISETP.GT.AND P0, PT, R180, 0x8, !P1 ;  /* 0x00000008b400780c */ /* 0x000fe40004f04270 */
[----:B------:R-:W-:Y:S02]  /*9170*/  P2R R173, PR, RZ, 0x2 ;  /* 0x00000002ffad7803 */ /* 0x000fe40000000000 */
[----:B------:R-:W-:Y:S02]  /*9180*/  ISETP.LT.OR P0, PT, R183, 0x9, P0 ;  /* 0x00000009b700780c */ /* 0x000fe40000701670 */
[C---:B------:R-:W-:Y:S02]  /*9190*/  ISETP.GT.AND P1, PT, R177.reuse, 0x8, !P1 ;  /* 0x00000008b100780c */ /* 0x040fe40004f24270 */
[----:B------:R-:W-:Y:S02]  /*91a0*/  P2R R179, PR, RZ, 0x10 ;  /* 0x00000010ffb37803 */ /* 0x000fe40000000000 */
[----:B------:R-:W-:Y:S02]  /*91b0*/  FSEL R169, R16, -INF , !P0 ;  /* 0xff80000010a97808 */ /* 0x000fe40004000000 */
[----:B------:R-:W-:Y:S02]  /*91c0*/  ISETP.GT.AND P0, PT, R177, 0x9, !P5 ;  /* 0x00000009b100780c */ /* 0x000fe40006f04270 */
[C---:B------:R-:W-:Y:S02]  /*91d0*/  ISETP.LT.OR P1, PT, R181.reuse, 0x9, P1 ;  /* 0x00000009b500780c */ /* 0x040fe40000f21670 */
[----:B------:R-:W-:Y:S02]  /*91e0*/  ISETP.GE.AND P4, PT, R170, 0x11, PT ;  /* 0x00000011aa00780c */ /* 0x000fe40003f86270 */
[----:B------:R-:W-:Y:S02]  /*91f0*/  ISETP.LT.OR P0, PT, R181, 0xa, P0 ;  /* 0x0000000ab500780c */ /* 0x000fe40000701670 */
[----:B------:R-:W-:Y:S02]  /*9200*/  FSEL R0, R18, -INF , !P1 ;  /* 0xff80000012007808 */ /* 0x000fe40004800000 */
[----:B------:R-:W-:Y:S02]  /*9210*/  ISETP.GT.AND P1, PT, R180, 0x10, !P4 ;  /* 0x00000010b400780c */ /* 0x000fe40006724270 */
[----:B------:R-:W-:Y:S02]  /*9220*/  P2R R176, PR, RZ, 0x8 ;  /* 0x00000008ffb07803 */ /* 0x000fe40000000000 */
[----:B------:R-:W-:Y:S02]  /*9230*/  FSEL R19, R19, -INF , !P0 ;  /* 0xff80000013137808 */ /* 0x000fe40004000000 */
[C---:B------:R-:W-:Y:S02]  /*9240*/  ISETP.LT.OR P0, PT, R183.reuse, 0x11, P1 ;  /* 0x00000011b700780c */ /* 0x040fe40000f01670 */
[----:B------:R-:W-:Y:S02]  /*9250*/  ISETP.GE.AND P3, PT, R170, 0x12, PT ;  /* 0x00000012aa00780c */ /* 0x000fe40003f66270 */
[----:B------:R-:W-:Y:S02]  /*9260*/  ISETP.GT.AND P2, PT, R180, 0x9, !P5 ;  /* 0x00000009b400780c */ /* 0x000fe40006f44270 */
[----:B------:R-:W-:Y:S02]  /*9270*/  FSEL R20, R20, -INF , !P0 ;  /* 0xff80000014147808 */ /* 0x000fe40004000000 */
[----:B------:R-:W-:Y:S02]  /*9280*/  ISETP.GT.AND P0, PT, R180, 0x11, !P3 ;  /* 0x00000011b400780c */ /* 0x000fe40005f04270 */
[C---:B------:R-:W-:Y:S02]  /*9290*/  ISETP.LT.OR P2, PT, R183.reuse, 0xa, P2 ;  /* 0x0000000ab700780c */ /* 0x040fe40001741670 */
[----:B------:R-:W-:Y:S02]  /*92a0*/  ISETP.LT.OR P0, PT, R183, 0x12, P0 ;  /* 0x00000012b700780c */ /* 0x000fe40000701670 */
[----:B------:R-:W-:Y:S02]  /*92b0*/  FSEL R168, R17, -INF , !P2 ;  /* 0xff80000011a87808 */ /* 0x000fe40005000000 */
[----:B------:R-:W-:Y:S02]  /*92c0*/  FSEL R17, R21, -INF , !P0 ;  /* 0xff80000015117808 */ /* 0x000fe40004000000 */
[----:B------:R-:W-:Y:S02]  /*92d0*/  ISETP.GT.AND P0, PT, R177, 0x10, !P4 ;  /* 0x00000010b100780c */ /* 0x000fe40006704270 */
[C---:B------:R-:W-:Y:S02]  /*92e0*/  ISETP.GE.AND P2, PT, R170.reuse, 0x19, PT ;  /* 0x00000019aa00780c */ /* 0x040fe40003f46270 */
[----:B------:R-:W-:Y:S02]  /*92f0*/  ISETP.LT.OR P0, PT, R181, 0x11, P0 ;  /* 0x00000011b500780c */ /* 0x000fe40000701670 */
[----:B------:R-:W-:Y:S02]  /*9300*/  ISETP.GE.AND P1, PT, R170, 0x1a, PT ;  /* 0x0000001aaa00780c */ /* 0x000fe40003f26270 */
[----:B------:R-:W-:Y:S02]  /*9310*/  FSEL R18, R22, -INF , !P0 ;  /* 0xff80000016127808 */ /* 0x000fe40004000000 */
[----:B------:R-:W-:Y:S02]  /*9320*/  ISETP.GT.AND P0, PT, R177, 0x11, !P3 ;  /* 0x00000011b100780c */ /* 0x000fe40005f04270 */
[----:B------:R-:W-:Y:S02]  /*9330*/  P2R R22, PR, RZ, 0x4 ;  /* 0x00000004ff167803 */ /* 0x000fe40000000000 */
[----:B------:R-:W-:Y:S02]  /*9340*/  ISETP.LT.OR P0, PT, R181, 0x12, P0 ;  /* 0x00000012b500780c */ /* 0x000fe40000701670 */
[----:B------:R-:W-:Y:S02]  /*9350*/  P2R R21, PR, RZ, 0x2 ;  /* 0x00000002ff157803 */ /* 0x000fe40000000000 */
[----:B------:R-:W-:Y:S02]  /*9360*/  FSEL R16, R23, -INF , !P0 ;  /* 0xff80000017107808 */ /* 0x000fe40004000000 */
[----:B------:R-:W-:Y:S02]  /*9370*/  ISETP.GT.AND P0, PT, R180, 0x18, !P2 ;  /* 0x00000018b400780c */ /* 0x000fe40005704270 */
[----:B------:R-:W-:Y:S02]  /*9380*/  P2R R178, PR, RZ, 0x10 ;  /* 0x00000010ffb27803 */ /* 0x000fe40000000000 */
[C---:B------:R-:W-:Y:S02]  /*9390*/  ISETP.LT.OR P0, PT, R183.reuse, 0x19, P0 ;  /* 0x00000019b700780c */ /* 0x040fe40000701670 */
[----:B------:R-:W-:Y:S02]  /*93a0*/  ISETP.GE.AND P4, PT, R170, 0x4a, PT ;  /* 0x0000004aaa00780c */ /* 0x000fe40003f86270 */
[----:B------:R-:W-:Y:S02]  /*93b0*/  FSEL R32, R32, -INF , !P0 ;  /* 0xff80000020207808 */ /* 0x000fe40004000000 */
[----:B------:R-:W-:Y:S02]  /*93c0*/  ISETP.GT.AND P0, PT, R180, 0x19, !P1 ;  /* 0x00000019b400780c */ /* 0x000fe40004f04270 */
[C---:B------:R-:W-:Y:S02]  /*93d0*/  ISETP.GE.AND P6, PT, R170.reuse, 0x52, PT ;  /* 0x00000052aa00780c */ /* 0x040fe40003fc6270 */
[----:B------:R-:W-:Y:S02]  /*93e0*/  ISETP.LT.OR P0, PT, R183, 0x1a, P0 ;  /* 0x0000001ab700780c */ /* 0x000fe40000701670 */
[----:B------:R-:W-:Y:S02]  /*93f0*/  P2R R182, PR, RZ, 0x8 ;  /* 0x00000008ffb67803 */ /* 0x000fe40000000000 */
[----:B------:R-:W-:Y:S02]  /*9400*/  FSEL R33, R33, -INF , !P0 ;  /* 0xff80000021217808 */ /* 0x000fe40004000000 */
[----:B------:R-:W-:Y:S02]  /*9410*/  ISETP.GT.AND P0, PT, R177, 0x18, !P2 ;  /* 0x00000018b100780c */ /* 0x000fe40005704270 */
[----:B------:R-:W-:Y:S02]  /*9420*/  ISETP.GE.AND P2, PT, R170, 0x21, PT ;  /* 0x00000021aa00780c */ /* 0x000fe40003f46270 */
        /* <DEDUP_REMOVED lines=10> */
[C---:B------:R-:W-:Y:S02]  /*94d0*/  ISETP.LT.OR P0, PT, R183.reuse, 0x21, P0 ;  /* 0x00000021b700780c */ /* 0x040fe40000701670 */
[----:B------:R-:W-:Y:S02]  /*94e0*/  P2R R172, PR, RZ, 0x20 ;  /* 0x00000020ffac7803 */ /* 0x000fe40000000000 */
[----:B------:R-:W-:Y:S02]  /*94f0*/  FSEL R188, R36, -INF , !P0 ;  /* 0xff80000024bc7808 */ /* 0x000fe40004000000 */
[----:B------:R-:W-:Y:S02]  /*9500*/  ISETP.GT.AND P0, PT, R180, 0x21, !P1 ;  /* 0x00000021b400780c */ /* 0x000fe40004f04270 */
[C---:B------:R-:W-:Y:S02]  /*9510*/  ISETP.GE.AND P5, PT, R170.reuse, 0x59, PT ;  /* 0x00000059aa00780c */ /* 0x040fe40003fa6270 */
[----:B------:R-:W-:Y:S04]  /*9520*/  ISETP.LT.OR P0, PT, R183, 0x22, P0 ;  /* 0x00000022b700780c */ /* 0x000fe80000701670 */
        /* <DEDUP_REMOVED lines=11> */
[----:B------:R-:W-:Y:S04]  /*95e0*/  ISETP.GT.AND P0, PT, R180, 0x28, !P2 ;  /* 0x00000028b400780c */ /* 0x000fe80005704270 */
[C---:B------:R-:W-:Y:S04]  /*95f0*/  ISETP.LT.OR P0, PT, R183.reuse, 0x29, P0 ;  /* 0x00000029b700780c */ /* 0x040fe80000701670 */
[----:B------:R-:W-:Y:S02]  /*9600*/  FSEL R193, R48, -INF , !P0 ;  /* 0xff80000030c17808 */ /* 0x000fe40004000000 */
[----:B------:R-:W-:Y:S04]  /*9610*/  ISETP.GT.AND P0, PT, R180, 0x29, !P1 ;  /* 0x00000029b400780c */ /* 0x000fe80004f04270 */
        /* <DEDUP_REMOVED lines=28> */
[----:B------:R-:W-:Y:S03]  /*97e0*/  ISETP.GT.AND P0, PT, R180, 0x38, !P2 ;  /* 0x00000038b400780c */ /* 0x000fe60005704270 */
[----:B------:R1:W-:Y:S01]  /*97f0*/  STL [R1], R48 ;  /* 0x0000003001007387 */ /* 0x0003e20000100800 */
[C---:B------:R-:W-:Y:S04]  /*9800*/  ISETP.LT.OR P0, PT, R183.reuse, 0x39, P0 ;  /* 0x00000039b700780c */ /* 0x040fe80000701670 */
[----:B------:R-:W-:Y:S02]  /*9810*/  FSEL R252, R64, -INF , !P0 ;  /* 0xff80000040fc7808 */ /* 0x000fe40004000000 */
[----:B------:R-:W-:Y:S02]  /*9820*/  ISETP.GT.AND P0, PT, R180, 0x39, !P1 ;  /* 0x00000039b400780c */ /* 0x000fe40004f04270 */
[----:B------:R-:W-:Y:S02]  /*9830*/  P2R R64, PR, RZ, 0x10 ;  /* 0x00000010ff407803 */ /* 0x000fe40000000000 */
        /* <DEDUP_REMOVED lines=13> */
[----:B-1----:R-:W-:Y:S02]  /*9910*/  P2R R48, PR, RZ, 0x10 ;  /* 0x00000010ff307803 */ /* 0x002fe40000000000 */
[C---:B------:R-:W-:Y:S02]  /*9920*/  ISETP.LT.OR P0, PT, R183.reuse, 0x41, P0 ;  /* 0x00000041b700780c */ /* 0x040fe40000701670 */
[----:B------:R-:W-:Y:S02]  /*9930*/  P2R R67, PR, RZ, 0x8 ;  /* 0x00000008ff437803 */ /* 0x000fe40000000000 */
[----:B------:R-:W-:Y:S02]  /*9940*/  FSEL R248, R68, -INF , !P0 ;  /* 0xff80000044f87808 */ /* 0x000fe40004000000 */
[----:B------:R-:W-:Y:S04]  /*9950*/  ISETP.GT.AND P0, PT, R180, 0x41, !P1 ;  /* 0x00000041b400780c */ /* 0x000fe80004f04270 */
[----:B------:R-:W-:Y:S04]  /*9960*/  ISETP.LT.OR P0, PT, R183, 0x42, P0 ;  /* 0x00000042b700780c */ /* 0x000fe80000701670 */
        /* <DEDUP_REMOVED lines=36> */
[----:B------:R-:W-:Y:S04]  /*9bb0*/  ISETP.GT.AND P0, PT, R180, RZ, !P3 ;  /* 0x000000ffb400720c */ /* 0x000fe80005f04270 */
        /* <DEDUP_REMOVED lines=9> */
[----:B------:R-:W-:Y:S04]  /*9c50*/  ISETP.LT.OR P0, PT, R181, 0x1, P0 ;  /* 0x00000001b500780c */ /* 0x000fe80000701670 */
[----:B------:R-:W-:Y:S02]  /*9c60*/  FSEL R6, R6, -INF , !P0 ;  /* 0xff80000006067808 */ /* 0x000fe40004000000 */
[----:B------:R-:W-:Y:S04]  /*9c70*/  ISETP.GT.AND P0, PT, R180, 0x58, !P5 ;  /* 0x00000058b400780c */ /* 0x000fe80006f04270 */
[C---:B------:R-:W-:Y:S04]  /*9c80*/  ISETP.LT.OR P0, PT, R183.reuse, 0x59, P0 ;  /* 0x00000059b700780c */ /* 0x040fe80000701670 */
[----:B------:R-:W-:Y:S02]  /*9c90*/  FSEL R186, R96, -INF , !P0 ;  /* 0xff80000060ba7808 */ /* 0x000fe40004000000 */
[----:B------:R-:W-:Y:S04]  /*9ca0*/  ISETP.GE.AND P0, PT, R170, 0x5a, PT ;  /* 0x0000005aaa00780c */ /* 0x000fe80003f06270 */
        /* <DEDUP_REMOVED lines=10> */
[----:B------:R-:W-:Y:S02]  /*9d50*/  ISETP.NE.AND P4, PT, R48, RZ, PT ;  /* 0x000000ff3000720c */ /* 0x000fe40003f85270 */
        /* <DEDUP_REMOVED lines=22> */
[----:B------:R-:W-:Y:S01]  /*9ec0*/  ISETP.NE.AND P2, PT, R21, RZ, PT ;  /* 0x000000ff1500720c */ /* 0x000fe20003f45270 */
[----:B------:R-:W1:Y:S03]  /*9ed0*/  SHFL.IDX PT, R28, R171, 0x3, 0x1c1f ;  /* 0x007c1f00ab1c7f89 */ /* 0x000e6600000e0000 */
[----:B------:R-:W-:Y:S04]  /*9ee0*/  ISETP.GT.AND P2, PT, R174, 0x19, !P2 ;  /* 0x00000019ae00780c */ /* 0x000fe80005744270 */
[----:B------:R-:W-:Y:S04]  /*9ef0*/  ISETP.LT.OR P2, PT, R175, 0x1a, P2 ;  /* 0x0000001aaf00780c */ /* 0x000fe80001741670 */
[----:B------:R-:W-:Y:S02]  /*9f00*/  FSEL R48, R29, -INF , !P2 ;  /* 0xff8000001d307808 */ /* 0x000fe40005000000 */
[----:B------:R-:W-:Y:S04]  /*9f10*/  ISETP.NE.AND P2, PT, R184, RZ, PT ;  /* 0x000000ffb800720c */ /* 0x000fe80003f45270 */
[----:B------:R-:W-:Y:S04]  /*9f20*/  ISETP.GT.AND P2, PT, R174, 0x20, !P2 ;  /* 0x00000020ae00780c */ /* 0x000fe80005744270 */
[----:B------:R-:W-:Y:S01]  /*9f30*/  ISETP.LT.OR P2, PT, R175, 0x21, P2 ;  /* 0x00000021af00780c */ /* 0x000fe20001741670 */
[--C-:B-1----:R-:W-:Y:S03]  /*9f40*/  IMAD.IADD R24, R3, 0x1, R28.reuse ;  /* 0x0000000103187824 */ /* 0x102fe600078e021c */
[----:B------:R-:W-:Y:S01]  /*9f50*/  FSEL R40, R40, -INF , !P2 ;  /* 0xff80000028287808 */ /* 0x000fe20005000000 */
[----:B------:R-:W-:Y:S01]  /*9f60*/  IMAD.IADD R25, R2, 0x1, R28 ;  /* 0x0000000102197824 */ /* 0x000fe200078e021c */
        /* <DEDUP_REMOVED lines=40> */
[C---:B------:R-:W-:Y:S02]  /*a1f0*/  ISETP.GT.AND P2, PT, R174.reuse, 0x49, !P4 ;  /* 0x00000049ae00780c */ /* 0x040fe40006744270 */
[----:B------:R-:W-:Y:S02]  /*a200*/  ISETP.NE.AND P4, PT, R179, RZ, PT ;  /* 0x000000ffb300720c */ /* 0x000fe40003f85270 */
        /* <DEDUP_REMOVED lines=9> */
[C---:B------:R-:W-:Y:S04]  /*a2a0*/  ISETP.LT.OR P2, PT, R175.reuse, 0x59, P2 ;  /* 0x00000059af00780c */ /* 0x040fe80001741670 */
[----:B------:R-:W-:Y:S02]  /*a2b0*/  FSEL R179, R92, -INF , !P2 ;  /* 0xff8000005cb37808 */ /* 0x000fe40005000000 */
[----:B------:R-:W-:Y:S02]  /*a2c0*/  ISETP.GT.AND P2, PT, R174, RZ, !P3 ;  /* 0x000000ffae00720c */ /* 0x000fe40005f44270 */
[----:B------:R-:W-:Y:S02]  /*a2d0*/  ISETP.NE.AND P3, PT, R176, RZ, PT ;  /* 0x000000ffb000720c */ /* 0x000fe40003f65270 */
[C---:B------:R-:W-:Y:S04]  /*a2e0*/  ISETP.LT.OR P2, PT, R175.reuse, 0x1, P2 ;  /* 0x00000001af00780c */ /* 0x040fe80001741670 */
[----:B------:R-:W-:Y:S02]  /*a2f0*/  FSEL R8, R8, -INF , !P2 ;  /* 0xff80000008087808 */ /* 0x000fe40005000000 */
[----:B------:R-:W-:Y:S04]  /*a300*/  ISETP.GT.AND P2, PT, R174, 0x59, !P0 ;  /* 0x00000059ae00780c */ /* 0x000fe80004744270 */
[----:B------:R-:W-:Y:S04]  /*a310*/  ISETP.LT.OR P2, PT, R175, 0x5a, P2 ;  /* 0x0000005aaf00780c */ /* 0x000fe80001741670 */
        /* <DEDUP_REMOVED lines=19> */
.L_x_985:
[----:B------:R-:W-:Y:S04]  /*a450*/  MOV R2, c[0x0][0x32c] ;  /* 0x0000cb0000027a02 */ /* 0x000fe80000000f00 */
[----:B------:R-:W-:Y:S11]  /*a460*/  ISETP.NE.AND P2, PT, R2, 0x1, PT ;  /* 0x000000010200780c */ /* 0x000ff60003f45270 */
[----:B------:R-:W-:Y:S02]  /*a470*/  @!UPT UIADD3 URZ, URZ, URZ, URZ ;  /* 0x0000003f3f3ff290 */ /* 0x000fe4000fffe03f */
[----:B------:R-:W-:Y:S05]  /*a480*/  @P2 IMAD.HI.U32 R2, R28, c[0x0][0x330], RZ ;  /* 0x0000cc001c022a27 */ /* 0x000fea00078e00ff */
[----:B------:R-:W-:Y:S02]  /*a490*/  @P2 SHF.R.U32.HI R28, RZ, c[0x0][0x334], R2 ;  /* 0x0000cd00ff1c2a19 */ /* 0x000fe40000011602 */
.L_x_986:
[----:B------:R-:W-:Y:S05]  /*a4a0*/  BSYNC B0 ;  /* 0x0000000000007941 */ /* 0x000fea0003800000 */
.L_x_984:
[----:B------:R-:W-:Y:S04]  /*a4b0*/  IMAD.IADD R170, R170, 0x1, -R237 ;  /* 0x00000001aaaa7824 */ /* 0x000fe800078e0aed */
[----:B------:R-:W-:Y:S05]  /*a4c0*/  IMAD R170, R28, c[0x0][0x32c], R170 ;  /* 0x0000cb001caa7a24 */ /* 0x000fea00078e02aa */
[----:B------:R-:W-:Y:S02]  /*a4d0*/  IADD3 R2, R170, c[0x0][0x32c], RZ ;  /* 0x0000cb00aa027a10 */ /* 0x000fe40007ffe0ff */
[----:B------:R-:W-:Y:S02]  /*a4e0*/  IMNMX R25, R25, R170, !PT ;  /* 0x000000aa19197217 */ /* 0x000fe40007800200 */
[----:B------:R-:W-:Y:S02]  /*a4f0*/  IMNMX R24, R24, R2, PT ;  /* 0x0000000218187217 */ /* 0x000fe40003800200 */
.L_x_983:
[----:B------:R-:W2:Y:S01]  /*a500*/  LDL.LU R92, [R1] ;  /* 0x00000000015c7983 */ /* 0x000ea20000300800 */
[----:B------:R-:W-:Y:S01]  /*a510*/  ISETP.NE.AND P2, PT, R67, RZ, PT ;  /* 0x000000ff4300720c */ /* 0x000fe20003f45270 */
[----:B------:R-:W-:Y:S01]  /*a520*/  IMAD.MOV.U32 R44, RZ, RZ, R211 ;  /* 0x000000ffff2c7224 */ /* 0x000fe200078e00d3 */
[----:B------:R-:W-:Y:S01]  /*a530*/  MOV R89, R245 ;  /* 0x000000f500597202 */ /* 0x000fe20000000f00 */
[----:B------:R-:W-:Y:S01]  /*a540*/  IMAD.MOV.U32 R61, RZ, RZ, R205 ;  /* 0x000000ffff3d7224 */ /* 0x000fe200078e00cd */
[C---:B------:R-:W-:Y:S02]  /*a550*/  ISETP.GT.AND P2, PT, R25.reuse, RZ, !P2 ;  /* 0x000000ff1900720c */ /* 0x040fe40005744270 */
[----:B------:R-:W-:Y:S02]  /*a560*/  MOV R45, R208 ;  /* 0x000000d0002d7202 */ /* 0x000fe40000000f00 */
[----:B------:R-:W-:Y:S02]  /*a570*/  ISETP.LT.OR P2, PT, R24, 0x1, P2 ;  /* 0x000000011800780c */ /* 0x000fe40001741670 */
[----:B------:R-:W-:Y:S02]  /*a580*/  MOV R85, R199 ;  /* 0x000000c700557202 */ /* 0x000fe40000000f00 */
[----:B------:R-:W-:Y:S02]  /*a590*/  FSEL R10, R10, -INF , !P2 ;  /* 0xff8000000a0a7808 */ /* 0x000fe40005000000 */
[----:B------:R-:W-:Y:S02]  /*a5a0*/  ISETP.NE.AND P2, PT, R66, RZ, PT ;  /* 0x000000ff4200720c */ /* 0x000fe40003f45270 */
[C---:B------:R-:W-:Y:S02]  /*a5b0*/  ISETP.GT.AND P1, PT, R25.reuse, 0x50, !P1 ;  /* 0x000000501900780c */ /* 0x040fe40004f24270 */
[C---:B------:R-:W-:Y:S02]  /*a5c0*/  ISETP.GT.AND P2, PT, R25.reuse, 0x1, !P2 ;  /* 0x000000011900780c */ /* 0x040fe40005744270 */
[C---:B------:R-:W-:Y:S02]  /*a5d0*/  ISETP.LT.OR P1, PT, R24.reuse, 0x51, P1 ;  /* 0x000000511800780c */ /* 0x040fe40000f21670 */
[C---:B------:R-:W-:Y:S02]  /*a5e0*/  ISETP.LT.OR P2, PT, R24.reuse, 0x2, P2 ;  /* 0x000000021800780c */ /* 0x040fe40001741670 */
[----:B------:R-:W-:Y:S02]  /*a5f0*/  ISETP.GT.AND P6, PT, R25, 0x51, !P6 ;  /* 0x000000511900780c */ /* 0x000fe400077c4270 */
[----:B------:R-:W-:Y:S02]  /*a600*/  FSEL R11, R11, -INF , !P2 ;  /* 0xff8000000b0b7808 */ /* 0x000fe40005000000 */
[----:B------:R-:W-:Y:S02]  /*a610*/  ISETP.NE.AND P2, PT, R173, RZ, PT ;  /* 0x000000ffad00720c */ /* 0x000fe40003f45270 */
[C---:B------:R-:W-:Y:S02]  /*a620*/  ISETP.LT.OR P6, PT, R24.reuse, 0x52, P6 ;  /* 0x000000521800780c */ /* 0x040fe400037c1670 */
[C---:B------:R-:W-:Y:S02]  /*a630*/  ISETP.GT.AND P2, PT, R25.reuse, 0x8, !P2 ;  /* 0x000000081900780c */ /* 0x040fe40005744270 */
[C---:B------:R-:W-:Y:S02]  /*a640*/  ISETP.GT.AND P5, PT, R25.reuse, 0x58, !P5 ;  /* 0x000000581900780c */ /* 0x040fe40006fa4270 */
[C---:B------:R-:W-:Y:S02]  /*a650*/  ISETP.LT.OR P2, PT, R24.reuse, 0x9, P2 ;  /* 0x000000091800780c */ /* 0x040fe40001741670 */
[----:B------:R-:W-:Y:S02]  /*a660*/  ISETP.LT.OR P5, PT, R24, 0x59, P5 ;  /* 0x000000591800780c */ /* 0x000fe40002fa1670 */
[----:B------:R-:W-:Y:S02]  /*a670*/  FSEL R14, R14, -INF , !P2 ;  /* 0xff8000000e0e7808 */ /* 0x000fe40005000000 */
[----:B------:R-:W-:Y:S02]  /*a680*/  ISETP.NE.AND P2, PT, R172, RZ, PT ;  /* 0x000000ffac00720c */ /* 0x000fe40003f45270 */
[C---:B------:R-:W-:Y:S02]  /*a690*/  ISETP.GT.AND P0, PT, R25.reuse, 0x59, !P0 ;  /* 0x000000591900780c */ /* 0x040fe40004704270 */
[----:B------:R-:W-:Y:S02]  /*a6a0*/  ISETP.GT.AND P2, PT, R25, 0x9, !P2 ;  /* 0x000000091900780c */ /* 0x000fe40005744270 */
[C---:B------:R-:W-:Y:S02]  /*a6b0*/  ISETP.LT.OR P0, PT, R24.reuse, 0x5a, P0 ;  /* 0x0000005a1800780c */ /* 0x040fe40000701670 */
[----:B------:R-:W-:Y:S02]  /*a6c0*/  ISETP.LT.OR P2, PT, R24, 0xa, P2 ;  /* 0x0000000a1800780c */ /* 0x000fe40001741670 */
[----:B------:R-:W-:Y:S02]  /*a6d0*/  FSEL R73, R95, -INF , !P0 ;  /* 0xff8000005f497808 */ /* 0x000fe40004000000 */
[----:B------:R-:W-:Y:S02]  /*a6e0*/  FSEL R15, R15, -INF , !P2 ;  /* 0xff8000000f0f7808 */ /* 0x000fe40005000000 */
[----:B------:R-:W-:Y:S04]  /*a6f0*/  ISETP.NE.AND P2, PT, R178, RZ, PT ;  /* 0x000000ffb200720c */ /* 0x000fe80003f45270 */
[C---:B------:R-:W-:Y:S04]  /*a700*/  ISETP.GT.AND P2, PT, R25.reuse, 0x10, !P2 ;  /* 0x000000101900780c */ /* 0x040fe80005744270 */
[----:B------:R-:W-:Y:S04]  /*a710*/  ISETP.LT.OR P2, PT, R24, 0x11, P2 ;  /* 0x000000111800780c */ /* 0x000fe80001741670 */
        /* <DEDUP_REMOVED lines=43> */
[----:B------:R-:W-:Y:S01]  /*a9d0*/  IMAD.MOV.U32 R46, RZ, RZ, R198 ;  /* 0x000000ffff2e7224 */ /* 0x000fe200078e00c6 */
        /* <DEDUP_REMOVED lines=8> */
[----:B------:R-:W-:Y:S02]  /*aa60*/  MOV R47, R196 ;  /* 0x000000c4002f7202 */ /* 0x000fe40000000f00 */
[----:B------:R-:W-:Y:S02]  /*aa70*/  ISETP.GT.AND P2, PT, R25, 0x30, !P2 ;  /* 0x000000301900780c */ /* 0x000fe40005744270 */
[----:B------:R-:W-:Y:S02]  /*aa80*/  FMNMX.FTZ R26, R47, R26, !PT ;  /* 0x0000001a2f1a7209 */ /* 0x000fe40007810000 */
[----:B------:R-:W-:Y:S02]  /*aa90*/  ISETP.LT.OR P2, PT, R24, 0x31, P2 ;  /* 0x000000311800780c */ /* 0x000fe40001741670 */
[----:B------:R-:W-:Y:S02]  /*aaa0*/  FMNMX.FTZ R21, R41, R21, !PT ;  /* 0x0000001529157209 */ /* 0x000fe40007810000 */
[----:B------:R-:W-:Y:S01]  /*aab0*/  FSEL R93, R58, -INF , !P2 ;  /* 0xff8000003a5d7808 */ /* 0x000fe20005000000 */
[----:B------:R-:W-:Y:S01]  /*aac0*/  IMAD.MOV.U32 R58, RZ, RZ, R195 ;  /* 0x000000ffff3a7224 */ /* 0x000fe200078e00c3 */
        /* <DEDUP_REMOVED lines=11> */
[----:B------:R-:W-:Y:S02]  /*ab80*/  MOV R59, R192 ;  /* 0x000000c0003b7202 */ /* 0x000fe40000000f00 */
[----:B------:R-:W-:Y:S02]  /*ab90*/  ISETP.LT.OR P2, PT, R24, 0x39, P2 ;  /* 0x000000391800780c */ /* 0x000fe40001741670 */
[----:B------:R-:W-:Y:S02]  /*aba0*/  FMNMX.FTZ R23, R10, R164, !PT ;  /* 0x000000a40a177209 */ /* 0x000fe40007810000 */
[----:B------:R-:W-:Y:S01]  /*abb0*/  FSEL R27, R62, -INF , !P2 ;  /* 0xff8000003e1b7808 */ /* 0x000fe20005000000 */
[----:B------:R-:W-:Y:S01]  /*abc0*/  IMAD.MOV.U32 R62, RZ, RZ, R2 ;  /* 0x000000ffff3e7224 */ /* 0x000fe200078e0002 */
[----:B------:R-:W-:Y:S02]  /*abd0*/  FMNMX.FTZ R2, R4, R167, !PT ;  /* 0x000000a704027209 */ /* 0x000fe40007810000 */
[----:B------:R-:W-:Y:S02]  /*abe0*/  ISETP.NE.AND P2, PT, R52, RZ, PT ;  /* 0x000000ff3400720c */ /* 0x000fe40003f45270 */
[----:B------:R-:W-:Y:S02]  /*abf0*/  FMNMX.FTZ R2, R5, R2, !PT ;  /* 0x0000000205027209 */ /* 0x000fe40007810000 */
[----:B------:R-:W-:Y:S02]  /*ac00*/  ISETP.GT.AND P2, PT, R25, 0x39, !P2 ;  /* 0x000000391900780c */ /* 0x000fe40005744270 */
[----:B------:R-:W-:Y:S02]  /*ac10*/  FMNMX.FTZ R2, R169, R2, !PT ;  /* 0x00000002a9027209 */ /* 0x000fe40007810000 */
[----:B------:R-:W-:Y:S02]  /*ac20*/  ISETP.LT.OR P2, PT, R24, 0x3a, P2 ;  /* 0x0000003a1800780c */ /* 0x000fe40001741670 */
[----:B------:R-:W-:Y:S02]  /*ac30*/  FMNMX.FTZ R2, R168, R2, !PT ;  /* 0x00000002a8027209 */ /* 0x000fe40007810000 */
[----:B------:R-:W-:Y:S02]  /*ac40*/  FSEL R30, R63, -INF , !P2 ;  /* 0xff8000003f1e7808 */ /* 0x000fe40005000000 */
[----:B------:R-:W-:Y:S02]  /*ac50*/  FMNMX.FTZ R2, R20, R2, !PT ;  /* 0x0000000214027209 */ /* 0x000fe40007810000 */
[----:B------:R-:W-:Y:S02]  /*ac60*/  MOV R63, R191 ;  /* 0x000000bf003f7202 */ /* 0x000fe40000000f00 */
        /* <DEDUP_REMOVED lines=9> */
[----:B------:R-:W-:Y:S02]  /*ad00*/  ISETP.NE.AND P2, PT, R54, RZ, PT ;  /* 0x000000ff3600720c */ /* 0x000fe40003f45270 */
[----:B------:R-:W-:Y:S01]  /*ad10*/  FMNMX.FTZ R2, R193, R2, !PT ;  /* 0x00000002c1027209 */ /* 0x000fe20007810000 */
[----:B------:R-:W-:Y:S01]  /*ad20*/  LDSM.16.MT88.4 R52, [R219+0x100] ;  /* 0x00010000db34783b */ /* 0x000fe20000004200 */
[----:B------:R-:W-:Y:S02]  /*ad30*/  ISETP.GT.AND P2, PT, R25, 0x41, !P2 ;  /* 0x000000411900780c */ /* 0x000fe40005744270 */
[----:B------:R-:W-:Y:S02]  /*ad40*/  FMNMX.FTZ R2, R190, R2, !PT ;  /* 0x00000002be027209 */ /* 0x000fe40007810000 */
[----:B------:R-:W-:Y:S02]  /*ad50*/  FMNMX.FTZ R21, R59, R21, !PT ;  /* 0x000000153b157209 */ /* 0x000fe40007810000 */
[----:B------:R-:W-:Y:S02]  /*ad60*/  FMNMX.FTZ R2, R63, R2, !PT ;  /* 0x000000023f027209 */ /* 0x000fe40007810000 */
[----:B------:R-:W-:Y:S02]  /*ad70*/  ISETP.LT.OR P2, PT, R24, 0x42, P2 ;  /* 0x000000421800780c */ /* 0x000fe40001741670 */
[----:B------:R-:W-:Y:S02]  /*ad80*/  FMNMX.FTZ R2, R45, R2, !PT ;  /* 0x000000022d027209 */ /* 0x000fe40007810000 */
[----:B------:R-:W-:Y:S02]  /*ad90*/  FMNMX.FTZ R23, R11, R23, !PT ;  /* 0x000000170b177209 */ /* 0x000fe40007810000 */
[----:B------:R-:W-:Y:S02]  /*ada0*/  FMNMX.FTZ R2, R252, R2, !PT ;  /* 0x00000002fc027209 */ /* 0x000fe40007810000 */
[----:B------:R-:W-:Y:S02]  /*adb0*/  FMNMX.FTZ R21, R58, R21, !PT ;  /* 0x000000153a157209 */ /* 0x000fe40007810000 */
[----:B------:R-:W-:Y:S02]  /*adc0*/  FMNMX.FTZ R2, R251, R2, !PT ;  /* 0x00000002fb027209 */ /* 0x000fe40007810000 */
[----:B------:R-:W-:Y:S02]  /*add0*/  FSEL R211, R75, -INF , !P2 ;  /* 0xff8000004bd37808 */ /* 0x000fe40005000000 */
[----:B------:R-:W-:Y:S02]  /*ade0*/  FMNMX.FTZ R2, R248, R2, !PT ;  /* 0x00000002f8027209 */ /* 0x000fe40007810000 */
[----:B------:R-:W-:Y:S02]  /*adf0*/  ISETP.NE.AND P2, PT, R65, RZ, PT ;  /* 0x000000ff4100720c */ /* 0x000fe40003f45270 */
[----:B------:R-:W-:Y:S02]  /*ae00*/  FMNMX.FTZ R2, R247, R2, !PT ;  /* 0x00000002f7027209 */ /* 0x000fe40007810000 */
[----:B------:R-:W-:Y:S02]  /*ae10*/  FMNMX.FTZ R23, R14, R23, !PT ;  /* 0x000000170e177209 */ /* 0x000fe40007810000 */
[----:B------:R-:W-:Y:S02]  /*ae20*/  FMNMX.FTZ R2, R206, R2, !PT ;  /* 0x00000002ce027209 */ /* 0x000fe40007810000 */
[----:B------:R-:W-:Y:S02]  /*ae30*/  FMNMX.FTZ R21, R244, R21, !PT ;  /* 0x00000015f4157209 */ /* 0x000fe40007810000 */
[----:B------:R-:W-:Y:S02]  /*ae40*/  FMNMX.FTZ R2, R203, R2, !PT ;  /* 0x00000002cb027209 */ /* 0x000fe40007810000 */
[----:B------:R-:W-:Y:S02]  /*ae50*/  ISETP.GT.AND P2, PT, R25, 0x48, !P2 ;  /* 0x000000481900780c */ /* 0x000fe40005744270 */
[----:B------:R-:W-:Y:S02]  /*ae60*/  FMNMX.FTZ R2, R200, R2, !PT ;  /* 0x00000002c8027209 */ /* 0x000fe40007810000 */
[----:B------:R-:W-:Y:S02]  /*ae70*/  FMNMX.FTZ R23, R15, R23, !PT ;  /* 0x000000170f177209 */ /* 0x000fe40007810000 */
[----:B------:R-:W-:Y:S02]  /*ae80*/  FMNMX.FTZ R2, R197, R2, !PT ;  /* 0x00000002c5027209 */ /* 0x000fe40007810000 */
[----:B------:R-:W-:Y:S02]  /*ae90*/  FMNMX.FTZ R21, R210, R21, !PT ;  /* 0x00000015d2157209 */ /* 0x000fe40007810000 */
[----:B------:R-:W-:Y:S02]  /*aea0*/  FMNMX.FTZ R2, R186, R2, !PT ;  /* 0x00000002ba027209 */ /* 0x000fe40007810000 */
[----:B--2---:R-:W-:Y:S02]  /*aeb0*/  FMNMX.FTZ R26, R92, R26, !PT ;  /* 0x0000001a5c1a7209 */ /* 0x004fe40007810000 */
[----:B------:R-:W-:Y:S02]  /*aec0*/  FMNMX.FTZ R2, R183, R2, !PT ;  /* 0x00000002b7027209 */ /* 0x000fe40007810000 */
[----:B------:R-:W-:Y:S02]  /*aed0*/  FMNMX.FTZ R26, R250, R26, !PT ;  /* 0x0000001afa1a7209 */ /* 0x000fe40007810000 */
[----:B------:R-:W-:Y:S01]  /*aee0*/  ISETP.LT.OR P2, PT, R24, 0x49, P2 ;  /* 0x000000491800780c */ /* 0x000fe20001741670 */
[----:B------:R-:W1:Y:S01]  /*aef0*/  SHFL.BFLY PT, R22, R2, 0x2, 0x1f ;  /* 0x0c401f0002167f89 */ /* 0x000e6200000e0000 */
        /* <DEDUP_REMOVED lines=12> */
[----:B-1----:R-:W-:Y:S02]  /*afc0*/  FMNMX.FTZ R22, R2, R22, !PT ;  /* 0x0000001602167209 */ /* 0x002fe40007810000 */
[----:B------:R-:W-:Y:S02]  /*afd0*/  FMNMX.FTZ R26, R189, R26, !PT ;  /* 0x0000001abd1a7209 */ /* 0x000fe40007810000 */
[----:B------:R-:W-:Y:S01]  /*afe0*/  ISETP.GT.AND P2, PT, R25, 0x49, !P2 ;  /* 0x000000491900780c */ /* 0x000fe20005744270 */
[----:B------:R-:W1:Y:S01]  /*aff0*/  SHFL.BFLY PT, R3, R22, 0x1, 0x1f ;  /* 0x0c201f0016037f89 */ /* 0x000e6200000e0000 */
[----:B------:R-:W-:Y:S02]  /*b000*/  FMNMX.FTZ R26, R180, R26, !PT ;  /* 0x0000001ab41a7209 */ /* 0x000fe40007810000 */
[----:B------:R-:W-:Y:S02]  /*b010*/  FMNMX.FTZ R23, R60, R23, !PT ;  /* 0x000000173c177209 */ /* 0x000fe40007810000 */
[----:B------:R-:W-:Y:S02]  /*b020*/  FMNMX.FTZ R26, R177, R26, !PT ;  /* 0x0000001ab11a7209 */ /* 0x000fe40007810000 */
[----:B------:R-:W-:Y:S02]  /*b030*/  FMNMX.FTZ R21, R185, R21, !PT ;  /* 0x00000015b9157209 */ /* 0x000fe40007810000 */
[----:B------:R-:W-:Y:S01]  /*b040*/  ISETP.LT.OR P2, PT, R24, 0x4a, P2 ;  /* 0x0000004a1800780c */ /* 0x000fe20001741670 */
[----:B------:R-:W2:Y:S01]  /*b050*/  SHFL.BFLY PT, R2, R26, 0x2, 0x1f ;  /* 0x0c401f001a027f89 */ /* 0x000ea200000e0000 */
[----:B------:R-:W-:Y:S02]  /*b060*/  FMNMX.FTZ R23, R88, R23, !PT ;  /* 0x0000001758177209 */ /* 0x000fe40007810000 */
[----:B------:R-:W-:Y:S02]  /*b070*/  FMNMX.FTZ R21, R181, R21, !PT ;  /* 0x00000015b5157209 */ /* 0x000fe40007810000 */
[----:B------:R-:W-:Y:S02]  /*b080*/  FSEL R205, R79, -INF , !P2 ;  /* 0xff8000004fcd7808 */ /* 0x000fe40005000000 */
[----:B------:R-:W-:Y:S02]  /*b090*/  FMNMX.FTZ R23, R62, R23, !PT ;  /* 0x000000173e177209 */ /* 0x000fe40007810000 */
[----:B------:R-:W-:Y:S02]  /*b0a0*/  FMNMX.FTZ R21, R179, R21, !PT ;  /* 0x00000015b3157209 */ /* 0x000fe40007810000 */
[----:B------:R-:W-:Y:S02]  /*b0b0*/  FMNMX.FTZ R23, R28, R23, !PT ;  /* 0x000000171c177209 */ /* 0x000fe40007810000 */
[----:B------:R-:W-:Y:S02]  /*b0c0*/  FMNMX.FTZ R21, R176, R21, !PT ;  /* 0x00000015b0157209 */ /* 0x000fe40007810000 */
[----:B-1----:R-:W-:Y:S02]  /*b0d0*/  FMNMX.FTZ R3, R22, R3, !PT ;  /* 0x0000000316037209 */ /* 0x002fe40007810000 */
[----:B------:R-:W-:Y:S02]  /*b0e0*/  FMNMX.FTZ R23, R80, R23, !PT ;  /* 0x0000001750177209 */ /* 0x000fe40007810000 */
[C---:B------:R-:W-:Y:S01]  /*b0f0*/  FSETP.NEU.FTZ.AND P2, PT, R3.reuse, -INF , PT ;  /* 0xff8000000300780b */ /* 0x040fe20003f5d000 */
[----:B------:R-:W-:Y:S01]  /*b100*/  FMUL.FTZ R199, R3, c[0x0][0x2d0] ;  /* 0x0000b40003c77a20 */ /* 0x000fe20000410000 */
[----:B------:R-:W-:Y:S01]  /*b110*/  FSEL R191, R90, -INF , !P1 ;  /* 0xff8000005abf7808 */ /* 0x000fe20004800000 */
[----:B------:R-:W-:Y:S01]  /*b120*/  IMAD.MOV.U32 R90, RZ, RZ, R187 ;  /* 0x000000ffff5a7224 */ /* 0x000fe200078e00bb */
[----:B------:R-:W-:Y:S02]  /*b130*/  FSEL R187, R91, -INF , !P6 ;  /* 0xff8000005bbb7808 */ /* 0x000fe40007000000 */
[----:B------:R-:W-:Y:S02]  /*b140*/  FSEL R199, R199, RZ, P2 ;  /* 0x000000ffc7c77208 */ /* 0x000fe40001000000 */
[----:B--2---:R-:W-:Y:S02]  /*b150*/  FMNMX.FTZ R2, R26, R2, !PT ;  /* 0x000000021a027209 */ /* 0x004fe40007810000 */
[----:B------:R-:W-:Y:S01]  /*b160*/  FSEL R184, R94, -INF , !P5 ;  /* 0xff8000005eb87808 */ /* 0x000fe20006800000 */
[--C-:B------:R-:W-:Y:S01]  /*b170*/  FFMA.FTZ R172, R4, c[0x0][0x2d0], -R199.reuse ;  /* 0x0000b40004ac7a23 */ /* 0x100fe200000108c7 */
[----:B------:R-:W-:Y:S01]  /*b180*/  FSEL R71, R3, RZ, P2 ;  /* 0x000000ff03477208 */ /* 0x000fe20001000000 */
[----:B------:R-:W1:Y:S01]  /*b190*/  SHFL.BFLY PT, R4, R21, 0x2, 0x1f ;  /* 0x0c401f0015047f89 */ /* 0x000e6200000e0000 */
[--C-:B------:R-:W-:Y:S01]  /*b1a0*/  FFMA.FTZ R97, R5, c[0x0][0x2d0], -R199.reuse ;  /* 0x0000b40005617a23 */ /* 0x100fe200000108c7 */
[----:B------:R-:W-:Y:S01]  /*b1b0*/  FMNMX.FTZ R5, R31, R23, !PT ;  /* 0x000000171f057209 */ /* 0x000fe20007810000 */
[----:B------:R-:W-:Y:S01]  /*b1c0*/  FFMA.FTZ R171, R20, c[0x0][0x2d0], -R199 ;  /* 0x0000b40014ab7a23 */ /* 0x000fe200000108c7 */
[----:B------:R-:W-:Y:S01]  /*b1d0*/  MUFU.EX2 R172, R172 ;  /* 0x000000ac00ac7308 */ /* 0x000fe20000000800 */
[----:B------:R-:W-:Y:S01]  /*b1e0*/  FADD.FTZ R71, -R71, R167 ;  /* 0x000000a747477221 */ /* 0x000fe20000010100 */
[----:B------:R-:W-:Y:S01]  /*b1f0*/  FMNMX.FTZ R5, R93, R5, !PT ;  /* 0x000000055d057209 */ /* 0x000fe20007810000 */
[--C-:B------:R-:W-:Y:S01]  /*b200*/  FFMA.FTZ R75, R168, c[0x0][0x2d0], -R199.reuse ;  /* 0x0000b400a84b7a23 */ /* 0x100fe200000108c7 */
[----:B------:R-:W2:Y:S01]  /*b210*/  SHFL.BFLY PT, R22, R2, 0x1, 0x1f ;  /* 0x0c201f0002167f89 */ /* 0x000ea200000e0000 */
[----:B------:R-:W-:Y:S01]  /*b220*/  FMUL.FTZ R71, R71, c[0x0][0x2d0] ;  /* 0x0000b40047477a20 */ /* 0x000fe20000410000 */
[----:B------:R-:W-:Y:S01]  /*b230*/  FMNMX.FTZ R5, R29, R5, !PT ;  /* 0x000000051d057209 */ /* 0x000fe20007810000 */
[--C-:B------:R-:W-:Y:S01]  /*b240*/  FFMA.FTZ R74, R169, c[0x0][0x2d0], -R199.reuse ;  /* 0x0000b400a94a7a23 */ /* 0x100fe200000108c7 */
[----:B------:R-:W-:Y:S01]  /*b250*/  MOV R95, R27 ;  /* 0x0000001b005f7202 */ /* 0x000fe20000000f00 */
[----:B------:R-:W-:Y:S01]  /*b260*/  IMAD.MOV.U32 R94, RZ, RZ, R28 ;  /* 0x000000ffff5e7224 */ /* 0x000fe200078e001c */
[----:B------:R-:W3:Y:S01]  /*b270*/  MUFU.EX2 R97, R97 ;  /* 0x0000006100617308 */ /* 0x000ee20000000800 */
[----:B------:R-:W-:Y:S01]  /*b280*/  FMNMX.FTZ R5, R27, R5, !PT ;  /* 0x000000051b057209 */ /* 0x000fe20007810000 */
[--C-:B------:R-:W-:Y:S01]  /*b290*/  FFMA.FTZ R178, R17, c[0x0][0x2d0], -R199.reuse ;  /* 0x0000b40011b27a23 */ /* 0x100fe200000108c7 */
[----:B------:R-:W-:Y:S01]  /*b2a0*/  MOV R91, R31 ;  /* 0x0000001f005b7202 */ /* 0x000fe20000000f00 */
[--C-:B------:R-:W-:Y:S01]  /*b2b0*/  FFMA.FTZ R252, R252, c[0x0][0x2d0], -R199.reuse ;  /* 0x0000b400fcfc7a23 */ /* 0x100fe200000108c7 */
[----:B------:R-:W-:Y:S01]  /*b2c0*/  FMNMX.FTZ R5, R30, R5, !PT ;  /* 0x000000051e057209 */ /* 0x000fe20007810000 */
[--C-:B------:R-:W-:Y:S02]  /*b2d0*/  FFMA.FTZ R251, R251, c[0x0][0x2d0], -R199.reuse ;  /* 0x0000b400fbfb7a23 */ /* 0x100fe400000108c7 */
[--C-:B------:R-:W-:Y:S01]  /*b2e0*/  FFMA.FTZ R248, R248, c[0x0][0x2d0], -R199.reuse ;  /* 0x0000b400f8f87a23 */ /* 0x100fe200000108c7 */
[----:B------:R-:W-:Y:S01]  /*b2f0*/  FMNMX.FTZ R5, R245, R5, !PT ;  /* 0x00000005f5057209 */ /* 0x000fe20007810000 */
[----:B------:R-:W-:Y:S01]  /*b300*/  MUFU.EX2 R74, R74 ;  /* 0x0000004a004a7308 */ /* 0x000fe20000000800 */
[----:B-1----:R-:W-:Y:S01]  /*b310*/  FMNMX.FTZ R21, R21, R4, !PT ;  /* 0x0000000415157209 */ /* 0x002fe20007810000 */
[--C-:B------:R-:W-:Y:S01]  /*b320*/  FFMA.FTZ R247, R247, c[0x0][0x2d0], -R199.reuse ;  /* 0x0000b400f7f77a23 */ /* 0x100fe200000108c7 */
[----:B------:R-:W-:Y:S01]  /*b330*/  FMNMX.FTZ R5, R211, R5, !PT ;  /* 0x00000005d3057209 */ /* 0x000fe20007810000 */
[--C-:B------:R-:W-:Y:S02]  /*b340*/  FFMA.FTZ R206, R206, c[0x0][0x2d0], -R199.reuse ;  /* 0x0000b400cece7a23 */ /* 0x100fe400000108c7 */
[----:B------:R-:W1:Y:S01]  /*b350*/  SHFL.BFLY PT, R4, R21, 0x1, 0x1f ;  /* 0x0c201f0015047f89 */ /* 0x000e6200000e0000 */
[----:B------:R-:W-:Y:S01]  /*b360*/  FMNMX.FTZ R5, R208, R5, !PT ;  /* 0x00000005d0057209 */ /* 0x000fe20007810000 */
[--C-:B------:R-:W-:Y:S01]  /*b370*/  FFMA.FTZ R203, R203, c[0x0][0x2d0], -R199.reuse ;  /* 0x0000b400cbcb7a23 */ /* 0x100fe200000108c7 */
[----:B--2---:R-:W-:Y:S01]  /*b380*/  FMNMX.FTZ R2, R2, R22, !PT ;  /* 0x0000001602027209 */ /* 0x004fe20007810000 */
[----:B------:R-:W2:Y:S01]  /*b390*/  MUFU.EX2 R75, R75 ;  /* 0x0000004b004b7308 */ /* 0x000ea20000000800 */
[----:B------:R-:W-:Y:S01]  /*b3a0*/  FMNMX.FTZ R5, R205, R5, !PT ;  /* 0x00000005cd057209 */ /* 0x000fe20007810000 */
[--C-:B------:R-:W-:Y:S01]  /*b3b0*/  FFMA.FTZ R200, R200, c[0x0][0x2d0], -R199.reuse ;  /* 0x0000b400c8c87a23 */ /* 0x100fe200000108c7 */
[C---:B------:R-:W-:Y:S01]  /*b3c0*/  FSETP.NEU.FTZ.AND P1, PT, R2.reuse, -INF , PT ;  /* 0xff8000000200780b */ /* 0x040fe20003f3d000 */
[C---:B------:R-:W-:Y:S01]  /*b3d0*/  FMUL.FTZ R198, R2.reuse, c[0x0][0x2d0] ;  /* 0x0000b40002c67a20 */ /* 0x040fe20000410000 */
[----:B------:R-:W-:Y:S01]  /*b3e0*/  FMNMX.FTZ R5, R191, R5, !PT ;  /* 0x00000005bf057209 */ /* 0x000fe20007810000 */
[--C-:B------:R-:W-:Y:S01]  /*b3f0*/  FFMA.FTZ R197, R197, c[0x0][0x2d0], -R199.reuse ;  /* 0x0000b400c5c57a23 */ /* 0x100fe200000108c7 */
[----:B------:R-:W-:Y:S01]  /*b400*/  FSEL R70, R2, RZ, P1 ;  /* 0x000000ff02467208 */ /* 0x000fe20000800000 */
[----:B------:R-:W-:Y:S01]  /*b410*/  FFMA.FTZ R186, R186, c[0x0][0x2d0], -R199 ;  /* 0x0000b400baba7a23 */ /* 0x000fe200000108c7 */
[----:B------:R-:W-:Y:S01]  /*b420*/  FMNMX.FTZ R5, R187, R5, !PT ;  /* 0x00000005bb057209 */ /* 0x000fe20007810000 */
[----:B------:R-:W4:Y:S01]  /*b430*/  MUFU.EX2 R71, R71 ;  /* 0x0000004700477308 */ /* 0x000f220000000800 */
[----:B------:R-:W-:Y:S01]  /*b440*/  FSEL R198, R198, RZ, P1 ;  /* 0x000000ffc6c67208 */ /* 0x000fe20000800000 */
[----:B------:R-:W-:Y:S01]  /*b450*/  FADD.FTZ R70, -R70, R166 ;  /* 0x000000a646467221 */ /* 0x000fe20000010100 */
[----:B------:R-:W-:Y:S02]  /*b460*/  FMNMX.FTZ R5, R184, R5, !PT ;  /* 0x00000005b8057209 */ /* 0x000fe40007810000 */
[----:B---3--:R-:W-:Y:S01]  /*b470*/  F2FP.PACK_AB R76, R97, R172 ;  /* 0x000000ac614c723e */ /* 0x008fe200000000ff */
[--C-:B------:R-:W-:Y:S01]  /*b480*/  FFMA.FTZ R96, R0, c[0x0][0x2d0], -R198.reuse ;  /* 0x0000b40000607a23 */ /* 0x100fe200000108c6 */
[----:B------:R-:W-:Y:S01]  /*b490*/  FMNMX.FTZ R5, R73, R5, !PT ;  /* 0x0000000549057209 */ /* 0x000fe20007810000 */
[--C-:B------:R-:W-:Y:S02]  /*b4a0*/  FFMA.FTZ R168, R19, c[0x0][0x2d0], -R198.reuse ;  /* 0x0000b40013a87a23 */ /* 0x100fe400000108c6 */
[----:B------:R-:W-:Y:S01]  /*b4b0*/  MUFU.EX2 R171, R171 ;  /* 0x000000ab00ab7308 */ /* 0x000fe20000000800 */
[----:B-1----:R-:W-:Y:S01]  /*b4c0*/  FMNMX.FTZ R0, R21, R4, !PT ;  /* 0x0000000415007209 */ /* 0x002fe20007810000 */
[--C-:B------:R-:W-:Y:S01]  /*b4d0*/  FFMA.FTZ R174, R6, c[0x0][0x2d0], -R198.reuse ;  /* 0x0000b40006ae7a23 */ /* 0x100fe200000108c6 */
[----:B------:R-:W1:Y:S01]  /*b4e0*/  SHFL.BFLY PT, R4, R5, 0x2, 0x1f ;  /* 0x0c401f0005047f89 */ /* 0x000e6200000e0000 */
[--C-:B------:R-:W-:Y:S01]  /*b4f0*/  FFMA.FTZ R169, R7, c[0x0][0x2d0], -R198.reuse ;  /* 0x0000b40007a97a23 */ /* 0x100fe200000108c6 */
[C---:B------:R-:W-:Y:S01]  /*b500*/  FSETP.NEU.FTZ.AND P0, PT, R0.reuse, -INF , PT ;  /* 0xff8000000000780b */ /* 0x040fe20003f1d000 */
[----:B------:R-:W-:Y:S01]  /*b510*/  FMUL.FTZ R195, R0, c[0x0][0x2d0] ;  /* 0x0000b40000c37a20 */ /* 0x000fe20000410000 */
[----:B--2---:R-:W-:Y:S01]  /*b520*/  F2FP.PACK_AB R78, R75, R74 ;  /* 0x0000004a4b4e723e */ /* 0x004fe200000000ff */
[----:B------:R-:W-:Y:S02]  /*b530*/  FMUL.FTZ R70, R70, c[0x0][0x2d0] ;  /* 0x0000b40046467a20 */ /* 0x000fe40000410000 */
[----:B------:R-:W-:Y:S01]  /*b540*/  MUFU.EX2 R174, R174 ;  /* 0x000000ae00ae7308 */ /* 0x000fe20000000800 */
[----:B------:R-:W-:Y:S01]  /*b550*/  FSEL R195, R195, RZ, P0 ;  /* 0x000000ffc3c37208 */ /* 0x000fe20000000000 */
[----:B------:R-:W-:Y:S01]  /*b560*/  LDSM.16.MT88.4 R20, [R225+0x100] ;  /* 0x00010000e114783b */ /* 0x000fe20000004200 */
[--C-:B------:R-:W-:Y:S02]  /*b570*/  FFMA.FTZ R182, R16, c[0x0][0x2d0], -R198.reuse ;  /* 0x0000b40010b67a23 */ /* 0x100fe400000108c6 */
[C---:B----4-:R-:W-:Y:S02]  /*b580*/  FMUL.FTZ R16, R71.reuse, R148 ;  /* 0x0000009447107220 */ /* 0x050fe40000410000 */
[--C-:B------:R-:W-:Y:S02]  /*b590*/  FFMA.FTZ R173, R8, c[0x0][0x2d0], -R195.reuse ;  /* 0x0000b40008ad7a23 */ /* 0x100fe400000108c3 */
[--C-:B------:R-:W-:Y:S01]  /*b5a0*/  FFMA.FTZ R98, R12, c[0x0][0x2d0], -R195.reuse ;  /* 0x0000b4000c627a23 */ /* 0x100fe200000108c3 */
[----:B------:R-:W2:Y:S01]  /*b5b0*/  MUFU.EX2 R169, R169 ;  /* 0x000000a900a97308 */ /* 0x000ea20000000800 */
[----:B------:R-:W-:Y:S01]  /*b5c0*/  FMUL.FTZ R17, R71, R149 ;  /* 0x0000009547117220 */ /* 0x000fe20000410000 */
[----:B------:R-:W-:Y:S01]  /*b5d0*/  MOV R149, R63 ;  /* 0x0000003f00957202 */ /* 0x000fe20000000f00 */
[--C-:B------:R-:W-:Y:S02]  /*b5e0*/  FFMA.FTZ R196, R35, c[0x0][0x2d0], -R198.reuse ;  /* 0x0000b40023c47a23 */ /* 0x100fe400000108c6 */
[--C-:B------:R-:W-:Y:S01]  /*b5f0*/  FFMA.FTZ R51, R51, c[0x0][0x2d0], -R195.reuse ;  /* 0x0000b40033337a23 */ /* 0x100fe200000108c3 */
[----:B-1----:R-:W-:Y:S01]  /*b600*/  FMNMX.FTZ R4, R5, R4, !PT ;  /* 0x0000000405047209 */ /* 0x002fe20007810000 */
[--C-:B------:R-:W-:Y:S01]  /*b610*/  FFMA.FTZ R49, R49, c[0x0][0x2d0], -R195.reuse ;  /* 0x0000b40031317a23 */ /* 0x100fe200000108c3 */
[----:B------:R-:W-:Y:S02]  /*b620*/  FSEL R5, R0, RZ, P0 ;  /* 0x000000ff00057208 */ /* 0x000fe40000000000 */
[----:B------:R-:W-:Y:S01]  /*b630*/  MUFU.EX2 R96, R96 ;  /* 0x0000006000607308 */ /* 0x000fe20000000800 */
[--C-:B------:R-:W-:Y:S01]  /*b640*/  FFMA.FTZ R99, R9, c[0x0][0x2d0], -R195.reuse ;  /* 0x0000b40009637a23 */ /* 0x100fe200000108c3 */
[----:B------:R-:W1:Y:S01]  /*b650*/  SHFL.BFLY PT, R72, R4, 0x1, 0x1f ;  /* 0x0c201f0004487f89 */ /* 0x000e6200000e0000 */
[----:B------:R-:W-:Y:S02]  /*b660*/  FFMA.FTZ R170, R13, c[0x0][0x2d0], -R195 ;  /* 0x0000b4000daa7a23 */ /* 0x000fe400000108c3 */
[----:B------:R-:W-:Y:S02]  /*b670*/  FADD.FTZ R5, -R5, R165 ;  /* 0x000000a505057221 */ /* 0x000fe40000010100 */
[--C-:B------:R-:W-:Y:S02]  /*b680*/  FFMA.FTZ R250, R250, c[0x0][0x2d0], -R198.reuse ;  /* 0x0000b400fafa7a23 */ /* 0x100fe400000108c6 */
[----:B------:R-:W-:Y:S01]  /*b690*/  FMUL.FTZ R5, R5, c[0x0][0x2d0] ;  /* 0x0000b40005057a20 */ /* 0x000fe20000410000 */
[----:B------:R-:W3:Y:S01]  /*b6a0*/  MUFU.EX2 R168, R168 ;  /* 0x000000a800a87308 */ /* 0x000ee20000000800 */
[--C-:B------:R-:W-:Y:S02]  /*b6b0*/  FFMA.FTZ R249, R249, c[0x0][0x2d0], -R198.reuse ;  /* 0x0000b400f9f97a23 */ /* 0x100fe400000108c6 */
[--C-:B------:R-:W-:Y:S01]  /*b6c0*/  FFMA.FTZ R246, R246, c[0x0][0x2d0], -R198.reuse ;  /* 0x0000b400f6f67a23 */ /* 0x100fe200000108c6 */
[----:B--2---:R-:W-:Y:S01]  /*b6d0*/  F2FP.PACK_AB R77, R169, R174 ;  /* 0x000000aea94d723e */ /* 0x004fe200000000ff */
[--C-:B------:R-:W-:Y:S02]  /*b6e0*/  FFMA.FTZ R209, R209, c[0x0][0x2d0], -R198.reuse ;  /* 0x0000b400d1d17a23 */ /* 0x100fe400000108c6 */
[--C-:B------:R-:W-:Y:S02]  /*b6f0*/  FFMA.FTZ R202, R202, c[0x0][0x2d0], -R198.reuse ;  /* 0x0000b400caca7a23 */ /* 0x100fe400000108c6 */
[--C-:B------:R-:W-:Y:S01]  /*b700*/  FFMA.FTZ R201, R201, c[0x0][0x2d0], -R198.reuse ;  /* 0x0000b400c9c97a23 */ /* 0x100fe200000108c6 */
[----:B------:R-:W2:Y:S01]  /*b710*/  MUFU.EX2 R70, R70 ;  /* 0x0000004600467308 */ /* 0x000ea20000000800 */
[--C-:B------:R-:W-:Y:S02]  /*b720*/  FFMA.FTZ R244, R244, c[0x0][0x2d0], -R195.reuse ;  /* 0x0000b400f4f47a23 */ /* 0x100fe400000108c3 */
[--C-:B------:R-:W-:Y:S02]  /*b730*/  FFMA.FTZ R210, R210, c[0x0][0x2d0], -R195.reuse ;  /* 0x0000b400d2d27a23 */ /* 0x100fe400000108c3 */
[--C-:B------:R-:W-:Y:S01]  /*b740*/  FFMA.FTZ R207, R207, c[0x0][0x2d0], -R195.reuse ;  /* 0x0000b400cfcf7a23 */ /* 0x100fe200000108c3 */
[----:B-1----:R-:W-:Y:S01]  /*b750*/  FMNMX.FTZ R72, R4, R72, !PT ;  /* 0x0000004804487209 */ /* 0x002fe20007810000 */
[----:B------:R-:W-:Y:S02]  /*b760*/  FFMA.FTZ R204, R204, c[0x0][0x2d0], -R195 ;  /* 0x0000b400cccc7a23 */ /* 0x000fe400000108c3 */
[--C-:B------:R-:W-:Y:S01]  /*b770*/  FFMA.FTZ R194, R194, c[0x0][0x2d0], -R198.reuse ;  /* 0x0000b400c2c27a23 */ /* 0x100fe200000108c6 */
[----:B------:R-:W1:Y:S01]  /*b780*/  MUFU.EX2 R69, R5 ;  /* 0x0000000500457308 */ /* 0x000e620000000800 */
[C---:B------:R-:W-:Y:S01]  /*b790*/  FSETP.NEU.FTZ.AND P0, PT, R72.reuse, -INF , PT ;  /* 0xff8000004800780b */ /* 0x040fe20003f1d000 */
[----:B------:R-:W-:Y:S01]  /*b7a0*/  FMUL.FTZ R192, R72, c[0x0][0x2d0] ;  /* 0x0000b40048c07a20 */ /* 0x000fe20000410000 */
[----:B---3--:R-:W-:Y:S01]  /*b7b0*/  F2FP.PACK_AB R79, R168, R96 ;  /* 0x00000060a84f723e */ /* 0x008fe200000000ff */
[--C-:B------:R-:W-:Y:S01]  /*b7c0*/  FFMA.FTZ R189, R189, c[0x0][0x2d0], -R198.reuse ;  /* 0x0000b400bdbd7a23 */ /* 0x100fe200000108c6 */
[----:B------:R-:W-:Y:S01]  /*b7d0*/  FSEL R4, R72, RZ, P0 ;  /* 0x000000ff48047208 */ /* 0x000fe20000000000 */
[----:B------:R-:W-:Y:S01]  /*b7e0*/  FFMA.FTZ R180, R180, c[0x0][0x2d0], -R198 ;  /* 0x0000b400b4b47a23 */ /* 0x000fe200000108c6 */
[----:B------:R-:W-:Y:S01]  /*b7f0*/  FSEL R192, R192, RZ, P0 ;  /* 0x000000ffc0c07208 */ /* 0x000fe20000000000 */
[----:B------:R-:W-:Y:S02]  /*b800*/  FFMA.FTZ R172, R71, R242, R172 ;  /* 0x000000f247ac7223 */ /* 0x000fe400000100ac */
[----:B------:R-:W-:Y:S01]  /*b810*/  MUFU.EX2 R173, R173 ;  /* 0x000000ad00ad7308 */ /* 0x000fe20000000800 */
[----:B------:R-:W-:Y:S01]  /*b820*/  FADD.FTZ R4, -R4, R164 ;  /* 0x000000a404047221 */ /* 0x000fe20000010100 */
[C---:B------:R-:W-:Y:S01]  /*b830*/  ISETP.GT.AND P0, PT, R243.reuse, UR6, PT ;  /* 0x00000006f3007c0c */ /* 0x040fe2000bf04270 */
[--C-:B------:R-:W-:Y:S01]  /*b840*/  FFMA.FTZ R175, R10, c[0x0][0x2d0], -R192.reuse ;  /* 0x0000b4000aaf7a23 */ /* 0x100fe200000108c0 */
[----:B------:R-:W-:Y:S01]  /*b850*/  IADD3 R243, R243, -0x1, RZ ;  /* 0xfffffffff3f37810 */ /* 0x000fe20007ffe0ff */
[----:B------:R-:W-:Y:S02]  /*b860*/  FMUL.FTZ R4, R4, c[0x0][0x2d0] ;  /* 0x0000b40004047a20 */ /* 0x000fe40000410000 */
[C---:B--2---:R-:W-:Y:S01]  /*b870*/  FMUL.FTZ R19, R70.reuse, R151 ;  /* 0x0000009746137220 */ /* 0x044fe20000410000 */
[----:B------:R-:W-:Y:S01]  /*b880*/  MOV R151, R87 ;  /* 0x0000005700977202 */ /* 0x000fe20000000f00 */
[----:B------:R-:W-:Y:S01]  /*b890*/  FMUL.FTZ R35, R70, R103 ;  /* 0x0000006746237220 */ /* 0x000fe20000410000 */
[----:B------:R-:W2:Y:S01]  /*b8a0*/  MUFU.EX2 R68, R4 ;  /* 0x0000000400447308 */ /* 0x000ea20000000800 */
[--C-:B------:R-:W-:Y:S02]  /*b8b0*/  FFMA.FTZ R167, R11, c[0x0][0x2d0], -R192.reuse ;  /* 0x0000b4000ba77a23 */ /* 0x100fe400000108c0 */
[--C-:B------:R-:W-:Y:S02]  /*b8c0*/  FFMA.FTZ R166, R14, c[0x0][0x2d0], -R192.reuse ;  /* 0x0000b4000ea67a23 */ /* 0x100fe400000108c0 */
[----:B------:R-:W-:Y:S02]  /*b8d0*/  FFMA.FTZ R165, R15, c[0x0][0x2d0], -R192 ;  /* 0x0000b4000fa57a23 */ /* 0x000fe400000108c0 */
[C---:B-1----:R-:W-:Y:S02]  /*b8e0*/  FMUL.FTZ R8, R69.reuse, R156 ;  /* 0x0000009c45087220 */ /* 0x042fe40000410000 */
[----:B------:R-:W-:Y:S01]  /*b8f0*/  IMAD.MOV.U32 R156, RZ, RZ, R80 ;  /* 0x000000ffff9c7224 */ /* 0x000fe200078e0050 */
[----:B------:R-:W1:Y:S01]  /*b900*/  MUFU.EX2 R99, R99 ;  /* 0x0000006300637308 */ /* 0x000e620000000800 */
[----:B------:R-:W3:Y:S01]  /*b910*/  LDSM.16.MT88.4 R80, [R218+0x100] ;  /* 0x00010000da50783b */ /* 0x000ee20000004200 */
[----:B------:R-:W-:Y:S02]  /*b920*/  FMUL.FTZ R12, R69, R152 ;  /* 0x00000098450c7220 */ /* 0x000fe40000410000 */
[----:B------:R-:W-:Y:S02]  /*b930*/  IMAD.MOV.U32 R148, RZ, RZ, R156 ;  /* 0x000000ffff947224 */ /* 0x000fe400078e009c */
[----:B------:R-:W-:Y:S02]  /*b940*/  IMAD.MOV.U32 R152, RZ, RZ, R90 ;  /* 0x000000ffff987224 */ /* 0x000fe400078e005a */
[----:B------:R-:W-:Y:S02]  /*b950*/  FMUL.FTZ R5, R71, R161 ;  /* 0x000000a147057220 */ /* 0x000fe40000410000 */
[----:B------:R-:W-:Y:S01]  /*b960*/  MUFU.EX2 R98, R98 ;  /* 0x0000006200627308 */ /* 0x000fe20000000800 */
[----:B------:R-:W-:Y:S02]  /*b970*/  IMAD.MOV.U32 R161, RZ, RZ, R29 ;  /* 0x000000ffffa17224 */ /* 0x000fe400078e001d */
[----:B------:R-:W-:Y:S01]  /*b980*/  FMUL.FTZ R6, R70, R162 ;  /* 0x000000a246067220 */ /* 0x000fe20000410000 */
[----:B------:R-:W-:Y:S01]  /*b990*/  MOV R162, R40 ;  /* 0x0000002800a27202 */ /* 0x000fe20000000f00 */
[C---:B--2---:R-:W-:Y:S01]  /*b9a0*/  FMUL.FTZ R15, R68.reuse, R155 ;  /* 0x0000009b440f7220 */ /* 0x044fe20000410000 */
[----:B------:R-:W-:Y:S01]  /*b9b0*/  MOV R155, R91 ;  /* 0x0000005b009b7202 */ /* 0x000fe20000000f00 */
[----:B------:R-:W-:Y:S02]  /*b9c0*/  FMUL.FTZ R42, R68, R110 ;  /* 0x0000006e442a7220 */ /* 0x000fe40000410000 */
[----:B------:R-:W-:Y:S01]  /*b9d0*/  FFMA.FTZ R110, R88, c[0x0][0x2d0], -R192 ;  /* 0x0000b400586e7a23 */ /* 0x000fe200000108c0 */
[----:B------:R-:W2:Y:S01]  /*b9e0*/  MUFU.EX2 R170, R170 ;  /* 0x000000aa00aa7308 */ /* 0x000ea20000000800 */
[----:B------:R-:W-:Y:S02]  /*b9f0*/  FMUL.FTZ R43, R68, R111 ;  /* 0x0000006f442b7220 */ /* 0x000fe40000410000 */
[--C-:B------:R-:W-:Y:S01]  /*ba00*/  FFMA.FTZ R111, R89, c[0x0][0x2d0], -R199.reuse ;  /* 0x0000b400596f7a23 */ /* 0x100fe200000108c7 */
[----:B-1----:R-:W-:Y:S01]  /*ba10*/  F2FP.PACK_AB R64, R99, R173 ;  /* 0x000000ad6340723e */ /* 0x002fe200000000ff */
[----:B------:R-:W-:Y:S01]  /*ba20*/  LDSM.16.MT88.4 R88, [R220+0x900] ;  /* 0x00090000dc58783b */ /* 0x000fe20000004200 */
[----:B------:R-:W-:Y:S02]  /*ba30*/  FMUL.FTZ R4, R71, R160 ;  /* 0x000000a047047220 */ /* 0x000fe40000410000 */
[----:B------:R-:W-:Y:S02]  /*ba40*/  IMAD.MOV.U32 R160, RZ, RZ, R30 ;  /* 0x000000ffffa07224 */ /* 0x000fe400078e001e */
[----:B------:R-:W-:Y:S01]  /*ba50*/  MUFU.EX2 R175, R175 ;  /* 0x000000af00af7308 */ /* 0x000fe20000000800 */
[----:B------:R-:W-:Y:S01]  /*ba60*/  FMUL.FTZ R7, R70, R163 ;  /* 0x000000a346077220 */ /* 0x000fe20000410000 */
[----:B------:R-:W-:Y:S01]  /*ba70*/  MOV R163, R193 ;  /* 0x000000c100a37202 */ /* 0x000fe20000000f00 */
[C---:B------:R-:W-:Y:S01]  /*ba80*/  FMUL.FTZ R9, R69.reuse, R157 ;  /* 0x0000009d45097220 */ /* 0x040fe20000410000 */
[----:B------:R-:W-:Y:S01]  /*ba90*/  MOV R157, R41 ;  /* 0x00000029009d7202 */ /* 0x000fe20000000f00 */
[C---:B------:R-:W-:Y:S02]  /*baa0*/  FMUL.FTZ R10, R68.reuse, R158 ;  /* 0x0000009e440a7220 */ /* 0x040fe40000410000 */
[----:B------:R-:W-:Y:S01]  /*bab0*/  IMAD.MOV.U32 R158, RZ, RZ, R190 ;  /* 0x000000ffff9e7224 */ /* 0x000fe200078e00be */
[-C--:B------:R-:W-:Y:S01]  /*bac0*/  HMMA.16816.F32 R4, R76, R20.reuse, R4 ;  /* 0x000000144c04723c */ /* 0x080fe20000001804 */
[C---:B------:R-:W-:Y:S01]  /*bad0*/  FMUL.FTZ R11, R68.reuse, R159 ;  /* 0x0000009f440b7220 */ /* 0x040fe20000410000 */
[----:B------:R-:W1:Y:S01]  /*bae0*/  MUFU.EX2 R167, R167 ;  /* 0x000000a700a77308 */ /* 0x000e620000000800 */
[C---:B------:R-:W-:Y:S01]  /*baf0*/  FMUL.FTZ R13, R69.reuse, R153 ;  /* 0x00000099450d7220 */ /* 0x040fe20000410000 */
[----:B------:R-:W-:Y:S01]  /*bb00*/  MOV R153, R47 ;  /* 0x0000002f00997202 */ /* 0x000fe20000000f00 */
[----:B------:R-:W-:Y:S01]  /*bb10*/  FMUL.FTZ R47, R68, R135 ;  /* 0x00000087442f7220 */ /* 0x000fe20000410000 */
[----:B--2---:R-:W-:Y:S01]  /*bb20*/  F2FP.PACK_AB R66, R170, R98 ;  /* 0x00000062aa42723e */ /* 0x004fe200000000ff */
[----:B------:R-:W-:Y:S01]  /*bb30*/  FMUL.FTZ R14, R68, R154 ;  /* 0x0000009a440e7220 */ /* 0x000fe20000410000 */
[----:B------:R-:W-:Y:S01]  /*bb40*/  MOV R154, R45 ;  /* 0x0000002d009a7202 */ /* 0x000fe20000000f00 */
[----:B------:R-:W-:Y:S03]  /*bb50*/  FFMA.FTZ R164, R18, c[0x0][0x2d0], -R198 ;  /* 0x0000b40012a47a23 */ /* 0x000fe600000108c6 */
[----:B------:R-:W-:Y:S01]  /*bb60*/  MUFU.EX2 R166, R166 ;  /* 0x000000a600a67308 */ /* 0x000fe20000000800 */
[----:B------:R-:W-:Y:S01]  /*bb70*/  FMUL.FTZ R18, R70, R150 ;  /* 0x0000009646127220 */ /* 0x000fe20000410000 */
[----:B------:R-:W-:Y:S01]  /*bb80*/  MOV R159, R188 ;  /* 0x000000bc009f7202 */ /* 0x000fe20000000f00 */
[----:B------:R-:W-:Y:S02]  /*bb90*/  IMAD.MOV.U32 R150, RZ, RZ, R62 ;  /* 0x000000ffff967224 */ /* 0x000fe400078e003e */
[C---:B------:R-:W-:Y:S02]  /*bba0*/  FMUL.FTZ R24, R69.reuse, R140 ;  /* 0x0000008c45187220 */ /* 0x040fe40000410000 */
[----:B------:R-:W-:Y:S02]  /*bbb0*/  FFMA.FTZ R135, R150, c[0x0][0x2d0], -R192 ;  /* 0x0000b40096877a23 */ /* 0x000fe400000108c0 */
[----:B------:R-:W-:Y:S01]  /*bbc0*/  IMAD.MOV.U32 R140, RZ, RZ, R158 ;  /* 0x000000ffff8c7224 */ /* 0x000fe200078e009e */
[----:B------:R-:W2:Y:S01]  /*bbd0*/  MUFU.EX2 R165, R165 ;  /* 0x000000a500a57308 */ /* 0x000ea20000000800 */
[----:B------:R-:W-:Y:S01]  /*bbe0*/  FMUL.FTZ R25, R69, R141 ;  /* 0x0000008d45197220 */ /* 0x000fe20000410000 */
[----:B------:R-:W-:Y:S01]  /*bbf0*/  MOV R141, R44 ;  /* 0x0000002c008d7202 */ /* 0x000fe20000000f00 */
[C---:B------:R-:W-:Y:S01]  /*bc00*/  FMUL.FTZ R26, R68.reuse, R142 ;  /* 0x0000008e441a7220 */ /* 0x040fe20000410000 */
[----:B-1----:R-:W-:Y:S01]  /*bc10*/  F2FP.PACK_AB R65, R167, R175 ;  /* 0x000000afa741723e */ /* 0x002fe200000000ff */
[C---:B------:R-:W-:Y:S02]  /*bc20*/  FMUL.FTZ R27, R68.reuse, R143 ;  /* 0x0000008f441b7220 */ /* 0x040fe40000410000 */
[C---:B------:R-:W-:Y:S02]  /*bc30*/  FMUL.FTZ R28, R69.reuse, R136 ;  /* 0x00000088451c7220 */ /* 0x040fe40000410000 */
[----:B------:R-:W-:Y:S01]  /*bc40*/  FMUL.FTZ R29, R69, R137 ;  /* 0x00000089451d7220 */ /* 0x000fe20000410000 */
[----:B------:R1:W-:Y:S01]  /*bc50*/  MUFU.EX2 R136, R51 ;  /* 0x0000003300887308 */ /* 0x0003e20000000800 */
[C---:B------:R-:W-:Y:S02]  /*bc60*/  FMUL.FTZ R30, R68.reuse, R138 ;  /* 0x0000008a441e7220 */ /* 0x040fe40000410000 */
[----:B------:R-:W-:Y:S02]  /*bc70*/  FMUL.FTZ R31, R68, R139 ;  /* 0x0000008b441f7220 */ /* 0x000fe40000410000 */
[--C-:B------:R-:W-:Y:S02]  /*bc80*/  FFMA.FTZ R188, R32, c[0x0][0x2d0], -R199.reuse ;  /* 0x0000b40020bc7a23 */ /* 0x100fe400000108c7 */
[----:B------:R-:W-:Y:S02]  /*bc90*/  FMUL.FTZ R32, R71, R100 ;  /* 0x0000006447207220 */ /* 0x000fe40000410000 */
[----:B------:R-:W-:Y:S01]  /*bca0*/  FFMA.FTZ R190, R33, c[0x0][0x2d0], -R199 ;  /* 0x0000b40021be7a23 */ /* 0x000fe200000108c7 */
[----:B------:R-:W-:Y:S01]  /*bcb0*/  MUFU.EX2 R178, R178 ;  /* 0x000000b200b27308 */ /* 0x000fe20000000800 */
[----:B------:R-:W-:Y:S02]  /*bcc0*/  FMUL.FTZ R33, R71, R101 ;  /* 0x0000006547217220 */ /* 0x000fe40000410000 */
[----:B------:R-:W-:Y:S01]  /*bcd0*/  FFMA.FTZ R193, R34, c[0x0][0x2d0], -R198 ;  /* 0x0000b40022c17a23 */ /* 0x000fe200000108c6 */
[----:B--2---:R-:W-:Y:S01]  /*bce0*/  F2FP.PACK_AB R67, R165, R166 ;  /* 0x000000a6a543723e */ /* 0x004fe200000000ff */
[C---:B------:R-:W-:Y:S02]  /*bcf0*/  FMUL.FTZ R34, R70.reuse, R102 ;  /* 0x0000006646227220 */ /* 0x040fe40000410000 */
[C---:B------:R-:W-:Y:S02]  /*bd00*/  FMUL.FTZ R40, R69.reuse, R108 ;  /* 0x0000006c45287220 */ /* 0x040fe40000410000 */
[C---:B------:R-:W-:Y:S01]  /*bd10*/  FMUL.FTZ R41, R69.reuse, R109 ;  /* 0x0000006d45297220 */ /* 0x040fe20000410000 */
[----:B------:R-:W-:Y:S01]  /*bd20*/  MUFU.EX2 R164, R164 ;  /* 0x000000a400a47308 */ /* 0x000fe20000000800 */
[C---:B------:R-:W-:Y:S01]  /*bd30*/  HMMA.16816.F32 R8, R64.reuse, R20, R8 ;  /* 0x000000144008723c */ /* 0x040fe20000001808 */
[C---:B------:R-:W-:Y:S02]  /*bd40*/  FMUL.FTZ R44, R69.reuse, R132 ;  /* 0x00000084452c7220 */ /* 0x040fe40000410000 */
[----:B------:R-:W-:Y:S02]  /*bd50*/  FMUL.FTZ R45, R69, R133 ;  /* 0x00000085452d7220 */ /* 0x000fe40000410000 */
[----:B-1----:R-:W-:Y:S02]  /*bd60*/  FMUL.FTZ R51, R70, R115 ;  /* 0x0000007346337220 */ /* 0x002fe40000410000 */
[C---:B------:R-:W-:Y:S01]  /*bd70*/  FMUL.FTZ R20, R71.reuse, R144 ;  /* 0x0000009047147220 */ /* 0x040fe20000410000 */
[-C--:B------:R-:W-:Y:S01]  /*bd80*/  HMMA.16816.F32 R12, R64, R22.reuse, R12 ;  /* 0x00000016400c723c */ /* 0x080fe2000000180c */
[----:B------:R-:W-:Y:S03]  /*bd90*/  MUFU.EX2 R182, R182 ;  /* 0x000000b600b67308 */ /* 0x000fe60000000800 */
[----:B------:R-:W-:Y:S01]  /*bda0*/  FMUL.FTZ R21, R71, R145 ;  /* 0x0000009147157220 */ /* 0x000fe20000410000 */
[----:B------:R-:W-:Y:S01]  /*bdb0*/  MOV R144, R85 ;  /* 0x0000005500907202 */ /* 0x000fe20000000f00 */
[----:B------:R-:W-:Y:S02]  /*bdc0*/  FFMA.FTZ R137, R50, c[0x0][0x2d0], -R195 ;  /* 0x0000b40032897a23 */ /* 0x000fe400000108c3 */
[C---:B------:R-:W-:Y:S01]  /*bdd0*/  HMMA.16816.F32 R16, R76.reuse, R22, R16 ;  /* 0x000000164c10723c */ /* 0x040fe20000001810 */
[----:B------:R-:W-:Y:S02]  /*bde0*/  FMUL.FTZ R50, R70, R114 ;  /* 0x0000007246327220 */ /* 0x000fe40000410000 */
[----:B------:R-:W-:Y:S01]  /*bdf0*/  MUFU.EX2 R188, R188 ;  /* 0x000000bc00bc7308 */ /* 0x000fe20000000800 */
[----:B------:R-:W-:Y:S02]  /*be00*/  IMAD.MOV.U32 R156, RZ, RZ, R58 ;  /* 0x000000ffff9c7224 */ /* 0x000fe400078e003a */
[----:B------:R-:W-:Y:S02]  /*be10*/  FFMA.FTZ R108, R56, c[0x0][0x2d0], -R192 ;  /* 0x0000b400386c7a23 */ /* 0x000fe400000108c0 */
[C---:B------:R-:W-:Y:S01]  /*be20*/  FMUL.FTZ R22, R70.reuse, R146 ;  /* 0x0000009246167220 */ /* 0x040fe20000410000 */
[----:B------:R-:W-:Y:S03]  /*be30*/  MOV R146, R157 ;  /* 0x0000009d00927202 */ /* 0x000fe60000000f00 */
[----:B------:R-:W-:Y:S01]  /*be40*/  FMUL.FTZ R23, R70, R147 ;  /* 0x0000009346177220 */ /* 0x000fe20000410000 */
[----:B------:R-:W-:Y:S01]  /*be50*/  MUFU.EX2 R190, R190 ;  /* 0x000000be00be7308 */ /* 0x000fe20000000800 */
[----:B------:R-:W-:Y:S01]  /*be60*/  IMAD.MOV.U32 R158, RZ, RZ, R86 ;  /* 0x000000ffff9e7224 */ /* 0x000fe200078e0056 */
[----:B------:R-:W-:Y:S01]  /*be70*/  MOV R157, R59 ;  /* 0x0000003b009d7202 */ /* 0x000fe20000000f00 */
[----:B------:R-:W-:Y:S02]  /*be80*/  IMAD.MOV.U32 R145, RZ, RZ, R84 ;  /* 0x000000ffff917224 */ /* 0x000fe400078e0054 */
[----:B------:R-:W1:Y:S01]  /*be90*/  LDSM.16.MT88.4 R84, [R225+0x900] ;  /* 0x00090000e154783b */ /* 0x000e620000004200 */
[-C--:B------:R-:W-:Y:S01]  /*bea0*/  HMMA.16816.F32 R20, R76, R36.reuse, R20 ;  /* 0x000000244c14723c */ /* 0x080fe20000001814 */
[C---:B------:R-:W-:Y:S02]  /*beb0*/  FMUL.FTZ R56, R69.reuse, R120 ;  /* 0x0000007845387220 */ /* 0x040fe40000410000 */
[C---:B------:R-:W-:Y:S01]  /*bec0*/  FMUL.FTZ R58, R68.reuse, R122 ;  /* 0x0000007a443a7220 */ /* 0x040fe20000410000 */
[----:B------:R-:W-:Y:S01]  /*bed0*/  MUFU.EX2 R193, R193 ;  /* 0x000000c100c17308 */ /* 0x000fe20000000800 */
[----:B------:R-:W-:Y:S02]  /*bee0*/  FMUL.FTZ R59, R68, R123 ;  /* 0x0000007b443b7220 */ /* 0x000fe40000410000 */
[----:B------:R-:W-:Y:S01]  /*bef0*/  IMAD.MOV.U32 R147, RZ, RZ, R61 ;  /* 0x000000ffff937224 */ /* 0x000fe200078e003d */
[C---:B------:R-:W-:Y:S01]  /*bf00*/  HMMA.16816.F32 R24, R64.reuse, R36, R24 ;  /* 0x000000244018723c */ /* 0x040fe20000001818 */
[----:B------:R-:W-:Y:S03]  /*bf10*/  FMUL.FTZ R61, R69, R125 ;  /* 0x0000007d453d7220 */ /* 0x000fe60000410000 */
[--C-:B------:R-:W-:Y:S02]  /*bf20*/  FFMA.FTZ R109, R60, c[0x0][0x2d0], -R192.reuse ;  /* 0x0000b4003c6d7a23 */ /* 0x100fe400000108c0 */
[----:B------:R-:W-:Y:S01]  /*bf30*/  MUFU.EX2 R196, R196 ;  /* 0x000000c400c47308 */ /* 0x000fe20000000800 */
[C---:B------:R-:W-:Y:S01]  /*bf40*/  FMUL.FTZ R36, R71.reuse, R104 ;  /* 0x0000006847247220 */ /* 0x040fe20000410000 */
[-C--:B------:R-:W-:Y:S01]  /*bf50*/  HMMA.16816.F32 R28, R64, R38.reuse, R28 ;  /* 0x00000026401c723c */ /* 0x080fe2000000181c */
[C---:B------:R-:W-:Y:S03]  /*bf60*/  FMUL.FTZ R37, R71.reuse, R105 ;  /* 0x0000006947257220 */ /* 0x040fe60000410000 */
[----:B------:R-:W-:Y:S02]  /*bf70*/  FFMA.FTZ R105, R48, c[0x0][0x2d0], -R195 ;  /* 0x0000b40030697a23 */ /* 0x000fe400000108c3 */
[----:B------:R-:W-:Y:S02]  /*bf80*/  FMUL.FTZ R48, R71, R112 ;  /* 0x0000007047307220 */ /* 0x000fe40000410000 */
[C---:B------:R-:W-:Y:S01]  /*bf90*/  HMMA.16816.F32 R32, R76.reuse, R38, R32 ;  /* 0x000000264c20723c */ /* 0x040fe20000001820 */
[----:B------:R2:W-:Y:S03]  /*bfa0*/  MUFU.EX2 R104, R49 ;  /* 0x0000003100687308 */ /* 0x0005e60000000800 */
[----:B------:R-:W-:Y:S02]  /*bfb0*/  FMUL.FTZ R60, R69, R124 ;  /* 0x0000007c453c7220 */ /* 0x000fe40000410000 */
[----:B------:R-:W-:Y:S02]  /*bfc0*/  FMUL.FTZ R62, R68, R126 ;  /* 0x0000007e443e7220 */ /* 0x000fe40000410000 */
[C---:B------:R-:W-:Y:S03]  /*bfd0*/  FMUL.FTZ R38, R70.reuse, R106 ;  /* 0x0000006a46267220 */ /* 0x040fe60000410000 */
[----:B------:R-:W4:Y:S01]  /*bfe0*/  MUFU.EX2 R137, R137 ;  /* 0x0000008900897308 */ /* 0x000f220000000800 */
[----:B------:R-:W-:Y:S02]  /*bff0*/  FMUL.FTZ R39, R70, R107 ;  /* 0x0000006b46277220 */ /* 0x000fe40000410000 */
[----:B------:R-:W-:Y:S02]  /*c000*/  FFMA.FTZ R107, R57, c[0x0][0x2d0], -R192 ;  /* 0x0000b400396b7a23 */ /* 0x000fe400000108c0 */
[----:B------:R-:W-:Y:S02]  /*c010*/  FMUL.FTZ R57, R69, R121 ;  /* 0x0000007945397220 */ /* 0x000fe40000410000 */
[C---:B------:R-:W-:Y:S01]  /*c020*/  FMUL.FTZ R63, R68.reuse, R127 ;  /* 0x0000007f443f7220 */ /* 0x040fe20000410000 */
[-C--:B------:R-:W-:Y:S01]  /*c030*/  HMMA.16816.F32 R36, R76, R52.reuse, R36 ;  /* 0x000000344c24723c */ /* 0x080fe20000001824 */
[----:B------:R-:W-:Y:S01]  /*c040*/  IMAD.MOV.U32 R142, RZ, RZ, R140 ;  /* 0x000000ffff8e7224 */ /* 0x000fe200078e008c */
[----:B------:R-:W-:Y:S01]  /*c050*/  MOV R140, R152 ;  /* 0x00000098008c7202 */ /* 0x000fe20000000f00 */
[----:B------:R-:W-:Y:S01]  /*c060*/  MUFU.EX2 R135, R135 ;  /* 0x0000008700877308 */ /* 0x000fe20000000800 */
[----:B------:R-:W-:Y:S01]  /*c070*/  MOV R152, R92 ;  /* 0x0000005c00987202 */ /* 0x000fe20000000f00 */
[----:B------:R-:W-:Y:S02]  /*c080*/  FFMA.FTZ R245, R245, c[0x0][0x2d0], -R192 ;  /* 0x0000b400f5f57a23 */ /* 0x000fe400000108c0 */
[----:B--2---:R-:W-:Y:S01]  /*c090*/  FMUL.FTZ R49, R71, R113 ;  /* 0x0000007147317220 */ /* 0x004fe20000410000 */
[C---:B------:R-:W-:Y:S01]  /*c0a0*/  HMMA.16816.F32 R40, R64.reuse, R52, R40 ;  /* 0x000000344028723c */ /* 0x040fe20000001828 */
[----:B------:R-:W-:Y:S03]  /*c0b0*/  FFMA.FTZ R106, R159, c[0x0][0x2d0], -R199 ;  /* 0x0000b4009f6a7a23 */ /* 0x000fe600000108c7 */
[----:B------:R-:W-:Y:S01]  /*c0c0*/  IMAD.MOV.U32 R159, RZ, RZ, R46 ;  /* 0x000000ffff9f7224 */ /* 0x000fe200078e002e */
[----:B------:R-:W-:Y:S01]  /*c0d0*/  MUFU.EX2 R105, R105 ;  /* 0x0000006900697308 */ /* 0x000fe20000000800 */
[----:B------:R-:W-:Y:S02]  /*c0e0*/  FMUL.FTZ R46, R68, R134 ;  /* 0x00000086442e7220 */ /* 0x000fe40000410000 */
[C---:B------:R-:W-:Y:S04]  /*c0f0*/  FMUL.FTZ R52, R71.reuse, R116 ;  /* 0x0000007447347220 */ /* 0x040fe80000410000 */
[----:B------:R-:W-:Y:S01]  /*c100*/  FMUL.FTZ R53, R71, R117 ;  /* 0x0000007547357220 */ /* 0x000fe20000410000 */
[-C--:B------:R-:W-:Y:S01]  /*c110*/  HMMA.16816.F32 R44, R64, R54.reuse, R44 ;  /* 0x00000036402c723c */ /* 0x080fe2000000182c */
[--C-:B------:R-:W-:Y:S01]  /*c120*/  FFMA.FTZ R211, R211, c[0x0][0x2d0], -R192.reuse ;  /* 0x0000b400d3d37a23 */ /* 0x100fe200000108c0 */
[----:B------:R-:W-:Y:S01]  /*c130*/  MUFU.EX2 R107, R107 ;  /* 0x0000006b006b7308 */ /* 0x000fe20000000800 */
[--C-:B------:R-:W-:Y:S02]  /*c140*/  FFMA.FTZ R208, R208, c[0x0][0x2d0], -R192.reuse ;  /* 0x0000b400d0d07a23 */ /* 0x100fe400000108c0 */
[----:B------:R-:W-:Y:S02]  /*c150*/  FFMA.FTZ R205, R205, c[0x0][0x2d0], -R192 ;  /* 0x0000b400cdcd7a23 */ /* 0x000fe400000108c0 */
[--C-:B------:R-:W-:Y:S01]  /*c160*/  FFMA.FTZ R116, R141, c[0x0][0x2d0], -R198.reuse ;  /* 0x0000b4008d747a23 */ /* 0x100fe200000108c6 */
[C---:B------:R-:W-:Y:S01]  /*c170*/  HMMA.16816.F32 R48, R76.reuse, R54, R48 ;  /* 0x000000364c30723c */ /* 0x040fe20000001830 */
[----:B------:R-:W-:Y:S03]  /*c180*/  MOV R141, R144 ;  /* 0x00000090008d7202 */ /* 0x000fe60000000f00 */
[----:B------:R-:W2:Y:S01]  /*c190*/  MUFU.EX2 R108, R108 ;  /* 0x0000006c006c7308 */ /* 0x000ea20000000800 */
[----:B------:R-:W-:Y:S01]  /*c1a0*/  MOV R144, R151 ;  /* 0x0000009700907202 */ /* 0x000fe20000000f00 */
[----:B------:R-:W-:Y:S01]  /*c1b0*/  IMAD.MOV.U32 R151, RZ, RZ, R149 ;  /* 0x000000ffff977224 */ /* 0x000fe200078e0095 */
[----:B------:R-:W-:Y:S01]  /*c1c0*/  MOV R149, R94 ;  /* 0x0000005e00957202 */ /* 0x000fe20000000f00 */
[C---:B------:R-:W-:Y:S04]  /*c1d0*/  FMUL.FTZ R54, R70.reuse, R118 ;  /* 0x0000007646367220 */ /* 0x040fe80000410000 */
[----:B------:R-:W-:Y:S02]  /*c1e0*/  FMUL.FTZ R55, R70, R119 ;  /* 0x0000007746377220 */ /* 0x000fe40000410000 */
[--C-:B------:R-:W-:Y:S01]  /*c1f0*/  FFMA.FTZ R134, R151, c[0x0][0x2d0], -R199.reuse ;  /* 0x0000b40097867a23 */ /* 0x100fe200000108c7 */
[----:B------:R-:W-:Y:S01]  /*c200*/  MUFU.EX2 R109, R109 ;  /* 0x0000006d006d7308 */ /* 0x000fe20000000800 */
[----:B------:R-:W-:Y:S02]  /*c210*/  FFMA.FTZ R118, R163, c[0x0][0x2d0], -R199 ;  /* 0x0000b400a3767a23 */ /* 0x000fe400000108c7 */
[----:B------:R-:W-:Y:S01]  /*c220*/  IMAD.MOV.U32 R163, RZ, RZ, R93 ;  /* 0x000000ffffa37224 */ /* 0x000fe200078e005d */
[-C--:B---3--:R-:W-:Y:S01]  /*c230*/  HMMA.16816.F32 R52, R76, R80.reuse, R52 ;  /* 0x000000504c34723c */ /* 0x088fe20000001834 */
[--C-:B------:R-:W-:Y:S01]  /*c240*/  FFMA.FTZ R117, R147, c[0x0][0x2d0], -R198.reuse ;  /* 0x0000b40093757a23 */ /* 0x100fe200000108c6 */
[----:B------:R-:W-:Y:S01]  /*c250*/  MOV R147, R162 ;  /* 0x000000a200937202 */ /* 0x000fe20000000f00 */
[----:B------:R-:W-:Y:S01]  /*c260*/  IMAD.MOV.U32 R162, RZ, RZ, R161 ;  /* 0x000000ffffa27224 */ /* 0x000fe200078e00a1 */
[----:B------:R-:W-:Y:S01]  /*c270*/  MOV R161, R95 ;  /* 0x0000005f00a17202 */ /* 0x000fe20000000f00 */
[----:B------:R-:W-:Y:S01]  /*c280*/  FFMA.FTZ R119, R142, c[0x0][0x2d0], -R199 ;  /* 0x0000b4008e777a23 */ /* 0x000fe200000108c7 */
[----:B------:R-:W3:Y:S01]  /*c290*/  LDSM.16.MT88.4 R92, [R219+0x900] ;  /* 0x00090000db5c783b */ /* 0x000ee20000004200 */
[----:B------:R-:W-:Y:S01]  /*c2a0*/  MUFU.EX2 R134, R134 ;  /* 0x0000008600867308 */ /* 0x000fe20000000800 */
[C---:B------:R-:W-:Y:S01]  /*c2b0*/  HMMA.16816.F32 R56, R64.reuse, R80, R56 ;  /* 0x000000504038723c */ /* 0x040fe20000001838 */
[--C-:B------:R-:W-:Y:S03]  /*c2c0*/  FFMA.FTZ R120, R141, c[0x0][0x2d0], -R198.reuse ;  /* 0x0000b4008d787a23 */ /* 0x100fe600000108c6 */
[----:B------:R-:W-:Y:S02]  /*c2d0*/  FFMA.FTZ R121, R140, c[0x0][0x2d0], -R198 ;  /* 0x0000b4008c797a23 */ /* 0x000fe400000108c6 */
[--C-:B------:R-:W-:Y:S01]  /*c2e0*/  FFMA.FTZ R122, R147, c[0x0][0x2d0], -R195.reuse ;  /* 0x0000b400937a7a23 */ /* 0x100fe200000108c3 */
[----:B----4-:R-:W-:Y:S01]  /*c2f0*/  F2FP.PACK_AB R80, R137, R136 ;  /* 0x000000888950723e */ /* 0x010fe200000000ff */
[-C--:B------:R-:W-:Y:S01]  /*c300*/  HMMA.16816.F32 R60, R64, R82.reuse, R60 ;  /* 0x00000052403c723c */ /* 0x080fe2000000183c */
[----:B------:R-:W4:Y:S03]  /*c310*/  MUFU.EX2 R110, R110 ;  /* 0x0000006e006e7308 */ /* 0x000f260000000800 */
[----:B--2---:R-:W-:Y:S01]  /*c320*/  F2FP.PACK_AB R81, R108, R107 ;  /* 0x0000006b6c51723e */ /* 0x004fe200000000ff */
[--C-:B------:R-:W-:Y:S02]  /*c330*/  FFMA.FTZ R123, R146, c[0x0][0x2d0], -R195.reuse ;  /* 0x0000b400927b7a23 */ /* 0x100fe400000108c3 */
[C---:B------:R-:W-:Y:S02]  /*c340*/  FMUL.FTZ R64, R71.reuse, R128 ;  /* 0x0000008047407220 */ /* 0x040fe40000410000 */
[----:B------:R-:W-:Y:S02]  /*c350*/  FMUL.FTZ R65, R71, R129 ;  /* 0x0000008147417220 */ /* 0x000fe40000410000 */
[----:B------:R-:W-:Y:S01]  /*c360*/  MUFU.EX2 R106, R106 ;  /* 0x0000006a006a7308 */ /* 0x000fe20000000800 */
[C---:B------:R-:W-:Y:S02]  /*c370*/  FMUL.FTZ R66, R70.reuse, R130 ;  /* 0x0000008246427220 */ /* 0x040fe40000410000 */
[----:B------:R-:W-:Y:S02]  /*c380*/  FMUL.FTZ R67, R70, R131 ;  /* 0x0000008346437220 */ /* 0x000fe40000410000 */
[--C-:B------:R-:W-:Y:S02]  /*c390*/  FFMA.FTZ R132, R145, c[0x0][0x2d0], -R195.reuse ;  /* 0x0000b40091847a23 */ /* 0x100fe400000108c3 */
[----:B------:R-:W-:Y:S02]  /*c3a0*/  FFMA.FTZ R133, R144, c[0x0][0x2d0], -R195 ;  /* 0x0000b40090857a23 */ /* 0x000fe400000108c3 */
[----:B------:R-:W-:Y:S01]  /*c3b0*/  FFMA.FTZ R173, R69, R240, R173 ;  /* 0x000000f045ad7223 */ /* 0x000fe200000100ad */
[----:B------:R-:W-:Y:S01]  /*c3c0*/  HMMA.16816.F32 R64, R76, R82, R64 ;  /* 0x000000524c40723c */ /* 0x000fe20000001840 */
[----:B------:R-:W-:Y:S01]  /*c3d0*/  MUFU.EX2 R111, R111 ;  /* 0x0000006f006f7308 */ /* 0x000fe20000000800 */
[----:B------:R-:W-:Y:S02]  /*c3e0*/  FADD.FTZ R172, R97, R172 ;  /* 0x000000ac61ac7221 */ /* 0x000fe40000010000 */
[----:B------:R-:W-:Y:S02]  /*c3f0*/  FADD.FTZ R173, R99, R173 ;  /* 0x000000ad63ad7221 */ /* 0x000fe40000010000 */
[----:B------:R-:W-:Y:S01]  /*c400*/  FADD.FTZ R172, R74, R172 ;  /* 0x000000ac4aac7221 */ /* 0x000fe20000010000 */
[----:B------:R-:W-:Y:S01]  /*c410*/  F2FP.PACK_AB R76, R178, R171 ;  /* 0x000000abb24c723e */ /* 0x000fe200000000ff */
[----:B------:R-:W-:Y:S01]  /*c420*/  FADD.FTZ R173, R98, R173 ;  /* 0x000000ad62ad7221 */ /* 0x000fe20000010000 */
[----:B------:R-:W-:Y:S02]  /*c430*/  F2FP.PACK_AB R77, R182, R164 ;  /* 0x000000a4b64d723e */ /* 0x000fe400000000ff */
[----:B------:R-:W2:Y:S01]  /*c440*/  MUFU.EX2 R116, R116 ;  /* 0x0000007400747308 */ /* 0x000ea20000000800 */
[----:B------:R-:W-:Y:S01]  /*c450*/  F2FP.PACK_AB R78, R190, R188 ;  /* 0x000000bcbe4e723e */ /* 0x000fe200000000ff */
[----:B------:R-:W-:Y:S01]  /*c460*/  FFMA.FTZ R175, R68, R239, R175 ;  /* 0x000000ef44af7223 */ /* 0x000fe200000100af */
[----:B------:R-:W-:Y:S01]  /*c470*/  F2FP.PACK_AB R79, R196, R193 ;  /* 0x000000c1c44f723e */ /* 0x000fe200000000ff */
[----:B------:R-:W-:Y:S01]  /*c480*/  FADD.FTZ R172, R75, R172 ;  /* 0x000000ac4bac7221 */ /* 0x000fe20000010000 */
[----:B------:R-:W-:Y:S01]  /*c490*/  F2FP.PACK_AB R82, R105, R104 ;  /* 0x000000686952723e */ /* 0x000fe200000000ff */
[----:B------:R-:W-:Y:S01]  /*c4a0*/  FADD.FTZ R173, R170, R173 ;  /* 0x000000adaaad7221 */ /* 0x000fe20000010000 */
[----:B----4-:R-:W-:Y:S01]  /*c4b0*/  F2FP.PACK_AB R83, R110, R109 ;  /* 0x0000006d6e53723e */ /* 0x010fe200000000ff */
[----:B------:R-:W-:Y:S02]  /*c4c0*/  FADD.FTZ R175, R167, R175 ;  /* 0x000000afa7af7221 */ /* 0x000fe40000010000 */
[-C--:B-1----:R-:W-:Y:S01]  /*c4d0*/  HMMA.16816.F32 R4, R76, R84.reuse, R4 ;  /* 0x000000544c04723c */ /* 0x082fe20000001804 */
[----:B------:R-:W-:Y:S01]  /*c4e0*/  MUFU.EX2 R117, R117 ;  /* 0x0000007500757308 */ /* 0x000fe20000000800 */
[----:B------:R-:W-:Y:S02]  /*c4f0*/  FADD.FTZ R172, R171, R172 ;  /* 0x000000acabac7221 */ /* 0x000fe40000010000 */
[----:B------:R-:W-:Y:S02]  /*c500*/  FADD.FTZ R173, R136, R173 ;  /* 0x000000ad88ad7221 */ /* 0x000fe40000010000 */
[----:B------:R-:W-:Y:S02]  /*c510*/  FFMA.FTZ R174, R70, R241, R174 ;  /* 0x000000f146ae7223 */ /* 0x000fe400000100ae */
[C---:B------:R-:W-:Y:S01]  /*c520*/  HMMA.16816.F32 R8, R80.reuse, R84, R8 ;  /* 0x000000545008723c */ /* 0x040fe20000001808 */
[----:B------:R-:W-:Y:S02]  /*c530*/  FADD.FTZ R175, R166, R175 ;  /* 0x000000afa6af7221 */ /* 0x000fe40000010000 */
[----:B------:R-:W-:Y:S01]  /*c540*/  MUFU.EX2 R118, R118 ;  /* 0x0000007600767308 */ /* 0x000fe20000000800 */
[----:B------:R-:W-:Y:S01]  /*c550*/  MOV R166, R2 ;  /* 0x0000000200a67202 */ /* 0x000fe20000000f00 */
[----:B------:R-:W-:Y:S02]  /*c560*/  FADD.FTZ R172, R178, R172 ;  /* 0x000000acb2ac7221 */ /* 0x000fe40000010000 */
[----:B------:R-:W-:Y:S01]  /*c570*/  FADD.FTZ R173, R137, R173 ;  /* 0x000000ad89ad7221 */ /* 0x000fe20000010000 */
[-C--:B------:R-:W-:Y:S01]  /*c580*/  HMMA.16816.F32 R12, R80, R86.reuse, R12 ;  /* 0x00000056500c723c */ /* 0x080fe2000000180c */
[----:B------:R-:W-:Y:S03]  /*c590*/  FADD.FTZ R174, R169, R174 ;  /* 0x000000aea9ae7221 */ /* 0x000fe60000010000 */
[----:B------:R-:W-:Y:S01]  /*c5a0*/  FADD.FTZ R175, R165, R175 ;  /* 0x000000afa5af7221 */ /* 0x000fe20000010000 */
[----:B------:R-:W-:Y:S01]  /*c5b0*/  MUFU.EX2 R119, R119 ;  /* 0x0000007700777308 */ /* 0x000fe20000000800 */
[----:B------:R-:W-:Y:S01]  /*c5c0*/  FADD.FTZ R172, R188, R172 ;  /* 0x000000acbcac7221 */ /* 0x000fe20000010000 */
[----:B------:R-:W-:Y:S01]  /*c5d0*/  MOV R165, R0 ;  /* 0x0000000000a57202 */ /* 0x000fe20000000f00 */
[C---:B------:R-:W-:Y:S01]  /*c5e0*/  HMMA.16816.F32 R16, R76.reuse, R86, R16 ;  /* 0x000000564c10723c */ /* 0x040fe20000001810 */
[----:B------:R-:W1:Y:S03]  /*c5f0*/  LDSM.16.MT88.4 R84, [R218+0x900] ;  /* 0x00090000da54783b */ /* 0x000e660000004200 */
[----:B------:R-:W-:Y:S02]  /*c600*/  FADD.FTZ R173, R104, R173 ;  /* 0x000000ad68ad7221 */ /* 0x000fe40000010000 */
[----:B------:R-:W-:Y:S01]  /*c610*/  FADD.FTZ R174, R96, R174 ;  /* 0x000000ae60ae7221 */ /* 0x000fe20000010000 */
[----:B------:R-:W-:Y:S01]  /*c620*/  MUFU.EX2 R120, R120 ;  /* 0x0000007800787308 */ /* 0x000fe20000000800 */
[-C--:B------:R-:W-:Y:S01]  /*c630*/  HMMA.16816.F32 R20, R76, R88.reuse, R20 ;  /* 0x000000584c14723c */ /* 0x080fe20000001814 */
[----:B------:R-:W-:Y:S03]  /*c640*/  FADD.FTZ R175, R107, R175 ;  /* 0x000000af6baf7221 */ /* 0x000fe60000010000 */
[----:B------:R-:W-:Y:S02]  /*c650*/  FADD.FTZ R172, R190, R172 ;  /* 0x000000acbeac7221 */ /* 0x000fe40000010000 */
[----:B------:R-:W-:Y:S02]  /*c660*/  FADD.FTZ R105, R105, R173 ;  /* 0x000000ad69697221 */ /* 0x000fe40000010000 */
[C---:B------:R-:W-:Y:S01]  /*c670*/  HMMA.16816.F32 R24, R80.reuse, R88, R24 ;  /* 0x000000585018723c */ /* 0x040fe20000001818 */
[----:B------:R-:W-:Y:S03]  /*c680*/  MUFU.EX2 R121, R121 ;  /* 0x0000007900797308 */ /* 0x000fe60000000800 */
[----:B------:R-:W-:Y:S02]  /*c690*/  FADD.FTZ R174, R168, R174 ;  /* 0x000000aea8ae7221 */ /* 0x000fe40000010000 */
[----:B------:R-:W-:Y:S02]  /*c6a0*/  FADD.FTZ R108, R108, R175 ;  /* 0x000000af6c6c7221 */ /* 0x000fe40000010000 */
[-C--:B------:R-:W-:Y:S01]  /*c6b0*/  HMMA.16816.F32 R28, R80, R90.reuse, R28 ;  /* 0x0000005a501c723c */ /* 0x080fe2000000181c */
[----:B------:R-:W-:Y:S02]  /*c6c0*/  FADD.FTZ R174, R164, R174 ;  /* 0x000000aea4ae7221 */ /* 0x000fe40000010000 */
[----:B------:R-:W4:Y:S01]  /*c6d0*/  MUFU.EX2 R122, R122 ;  /* 0x0000007a007a7308 */ /* 0x000f220000000800 */
[----:B------:R-:W-:Y:S01]  /*c6e0*/  FADD.FTZ R108, R109, R108 ;  /* 0x0000006c6d6c7221 */ /* 0x000fe20000010000 */
[----:B------:R-:W-:Y:S01]  /*c6f0*/  MOV R164, R72 ;  /* 0x0000004800a47202 */ /* 0x000fe20000000f00 */
[----:B------:R-:W-:Y:S02]  /*c700*/  FADD.FTZ R174, R182, R174 ;  /* 0x000000aeb6ae7221 */ /* 0x000fe40000010000 */
[C---:B------:R-:W-:Y:S01]  /*c710*/  HMMA.16816.F32 R32, R76.reuse, R90, R32 ;  /* 0x0000005a4c20723c */ /* 0x040fe20000001820 */
[----:B------:R-:W5:Y:S03]  /*c720*/  LDSM.16.MT88.4 R88, [R225+0x1100] ;  /* 0x00110000e158783b */ /* 0x000f660000004200 */
[----:B------:R-:W-:Y:S01]  /*c730*/  FADD.FTZ R108, R110, R108 ;  /* 0x0000006c6e6c7221 */ /* 0x000fe20000010000 */
[----:B------:R-:W-:Y:S01]  /*c740*/  MUFU.EX2 R123, R123 ;  /* 0x0000007b007b7308 */ /* 0x000fe20000000800 */
[----:B------:R-:W-:Y:S02]  /*c750*/  FADD.FTZ R174, R193, R174 ;  /* 0x000000aec1ae7221 */ /* 0x000fe40000010000 */
[-C--:B---3--:R-:W-:Y:S01]  /*c760*/  HMMA.16816.F32 R36, R76, R92.reuse, R36 ;  /* 0x0000005c4c24723c */ /* 0x088fe20000001824 */
[----:B------:R-:W-:Y:S03]  /*c770*/  IMAD.MOV.U32 R167, RZ, RZ, R3 ;  /* 0x000000ffffa77224 */ /* 0x000fe600078e0003 */
[----:B------:R-:W-:Y:S03]  /*c780*/  FADD.FTZ R174, R196, R174 ;  /* 0x000000aec4ae7221 */ /* 0x000fe60000010000 */
[----:B------:R-:W-:Y:S01]  /*c790*/  MUFU.EX2 R132, R132 ;  /* 0x0000008400847308 */ /* 0x000fe20000000800 */
[C---:B------:R-:W-:Y:S01]  /*c7a0*/  HMMA.16816.F32 R40, R80.reuse, R92, R40 ;  /* 0x0000005c5028723c */ /* 0x040fe20000001828 */
[----:B--2---:R-:W-:Y:S03]  /*c7b0*/  FADD.FTZ R174, R116, R174 ;  /* 0x000000ae74ae7221 */ /* 0x004fe60000010000 */
[----:B----4-:R-:W-:Y:S02]  /*c7c0*/  FADD.FTZ R105, R122, R105 ;  /* 0x000000697a697221 */ /* 0x010fe40000010000 */
[----:B------:R-:W-:Y:S02]  /*c7d0*/  FADD.FTZ R174, R117, R174 ;  /* 0x000000ae75ae7221 */ /* 0x000fe40000010000 */
[-C--:B------:R-:W-:Y:S01]  /*c7e0*/  HMMA.16816.F32 R44, R80, R94.reuse, R44 ;  /* 0x0000005e502c723c */ /* 0x080fe2000000182c */
[----:B------:R-:W-:Y:S01]  /*c7f0*/  FFMA.FTZ R92, R149, c[0x0][0x2d0], -R192 ;  /* 0x0000b400955c7a23 */ /* 0x000fe200000108c0 */
[----:B------:R-:W-:Y:S02]  /*c800*/  MUFU.EX2 R133, R133 ;  /* 0x0000008500857308 */ /* 0x000fe40000000800 */
[----:B------:R-:W-:Y:S04]  /*c810*/  FADD.FTZ R174, R120, R174 ;  /* 0x000000ae78ae7221 */ /* 0x000fe80000010000 */
[C---:B------:R-:W-:Y:S01]  /*c820*/  HMMA.16816.F32 R48, R76.reuse, R94, R48 ;  /* 0x0000005e4c30723c */ /* 0x040fe20000001830 */
[----:B------:R-:W-:Y:S03]  /*c830*/  FADD.FTZ R174, R121, R174 ;  /* 0x000000ae79ae7221 */ /* 0x000fe60000010000 */
[----:B------:R2:W3:Y:S04]  /*c840*/  MUFU.EX2 R100, R92 ;  /* 0x0000005c00647308 */ /* 0x0004e80000000800 */
[-C--:B-1----:R-:W-:Y:S06]  /*c850*/  HMMA.16816.F32 R52, R76, R84.reuse, R52 ;  /* 0x000000544c34723c */ /* 0x082fec0000001834 */
[----:B------:R-:W-:Y:S02]  /*c860*/  MUFU.EX2 R252, R252 ;  /* 0x000000fc00fc7308 */ /* 0x000fe40000000800 */
[C---:B------:R-:W-:Y:S07]  /*c870*/  HMMA.16816.F32 R56, R80.reuse, R84, R56 ;  /* 0x000000545038723c */ /* 0x040fee0000001838 */
[--C-:B------:R-:W-:Y:S01]  /*c880*/  FFMA.FTZ R84, R155, c[0x0][0x2d0], -R192.reuse ;  /* 0x0000b4009b547a23 */ /* 0x100fe200000108c0 */
[-C--:B------:R-:W-:Y:S01]  /*c890*/  HMMA.16816.F32 R60, R80, R86.reuse, R60 ;  /* 0x00000056503c723c */ /* 0x080fe2000000183c */
[----:B------:R-:W-:Y:S03]  /*c8a0*/  MUFU.EX2 R251, R251 ;  /* 0x000000fb00fb7308 */ /* 0x000fe60000000800 */
[----:B--2---:R-:W-:Y:S02]  /*c8b0*/  FFMA.FTZ R92, R148, c[0x0][0x2d0], -R192 ;  /* 0x0000b400945c7a23 */ /* 0x004fe400000108c0 */
[----:B------:R-:W-:Y:S01]  /*c8c0*/  LDSM.16.MT88.4 R148, [R225+0x2900] ;  /* 0x00290000e194783b */ /* 0x000fe20000004200 */
[--C-:B------:R-:W-:Y:S01]  /*c8d0*/  FFMA.FTZ R80, R154, c[0x0][0x2d0], -R199.reuse ;  /* 0x0000b4009a507a23 */ /* 0x100fe200000108c7 */
[----:B------:R-:W-:Y:S01]  /*c8e0*/  HMMA.16816.F32 R64, R76, R86, R64 ;  /* 0x000000564c40723c */ /* 0x000fe20000001840 */
[----:B---3--:R-:W-:Y:S02]  /*c8f0*/  F2FP.PACK_AB R81, R100, R135 ;  /* 0x000000876451723e */ /* 0x008fe400000000ff */
[----:B------:R1:W-:Y:S01]  /*c900*/  MUFU.EX2 R112, R80 ;  /* 0x0000005000707308 */ /* 0x0003e20000000800 */
[----:B------:R-:W-:Y:S01]  /*c910*/  F2FP.PACK_AB R82, R133, R132 ;  /* 0x000000848552723e */ /* 0x000fe200000000ff */
[----:B------:R-:W-:Y:S02]  /*c920*/  FFMA.FTZ R199, R183, c[0x0][0x2d0], -R199 ;  /* 0x0000b400b7c77a23 */ /* 0x000fe400000108c7 */
[----:B------:R-:W-:Y:S01]  /*c930*/  F2FP.PACK_AB R76, R111, R106 ;  /* 0x0000006a6f4c723e */ /* 0x000fe200000000ff */
[----:B------:R-:W-:Y:S01]  /*c940*/  FADD.FTZ R106, R106, R172 ;  /* 0x000000ac6a6a7221 */ /* 0x000fe20000010000 */
[----:B------:R-:W-:Y:S03]  /*c950*/  F2FP.PACK_AB R77, R117, R116 ;  /* 0x00000074754d723e */ /* 0x000fe600000000ff */
[----:B------:R-:W-:Y:S01]  /*c960*/  F2FP.PACK_AB R78, R119, R118 ;  /* 0x00000076774e723e */ /* 0x000fe200000000ff */
[----:B------:R2:W-:Y:S01]  /*c970*/  MUFU.EX2 R115, R84 ;  /* 0x0000005400737308 */ /* 0x0005e20000000800 */
[----:B------:R-:W-:Y:S01]  /*c980*/  F2FP.PACK_AB R79, R121, R120 ;  /* 0x00000078794f723e */ /* 0x000fe200000000ff */
[----:B------:R-:W-:Y:S02]  /*c990*/  FADD.FTZ R111, R111, R106 ;  /* 0x0000006a6f6f7221 */ /* 0x000fe40000010000 */
[----:B------:R-:W-:Y:S02]  /*c9a0*/  FADD.FTZ R135, R135, R108 ;  /* 0x0000006c87877221 */ /* 0x000fe40000010000 */
[----:B------:R-:W-:Y:S02]  /*c9b0*/  FADD.FTZ R111, R118, R111 ;  /* 0x0000006f766f7221 */ /* 0x000fe40000010000 */
[-C--:B-----5:R-:W-:Y:S02]  /*c9c0*/  HMMA.16816.F32 R4, R76, R88.reuse, R4 ;  /* 0x000000584c04723c */ /* 0x0a0fe40000001804 */
[----:B------:R-:W3:Y:S01]  /*c9d0*/  MUFU.EX2 R103, R92 ;  /* 0x0000005c00677308 */ /* 0x000ee20000000800 */
[----:B------:R-:W-:Y:S02]  /*c9e0*/  FADD.FTZ R119, R119, R111 ;  /* 0x0000006f77777221 */ /* 0x000fe40000010000 */
[--C-:B-1----:R-:W-:Y:S02]  /*c9f0*/  FFMA.FTZ R80, R153, c[0x0][0x2d0], -R198.reuse ;  /* 0x0000b40099507a23 */ /* 0x102fe400000108c6 */
[----:B------:R-:W-:Y:S05]  /*ca00*/  FADD.FTZ R119, R134, R119 ;  /* 0x0000007786777221 */ /* 0x000fea0000010000 */
[----:B------:R1:W-:Y:S01]  /*ca10*/  MUFU.EX2 R101, R80 ;  /* 0x0000005000657308 */ /* 0x0003e20000000800 */
[----:B--2---:R-:W2:Y:S09]  /*ca20*/  LDSM.16.MT88.4 R84, [R220+0x1100] ;  /* 0x00110000dc54783b */ /* 0x004eb20000004200 */
[----:B------:R-:W-:Y:S01]  /*ca30*/  MUFU.EX2 R250, R250 ;  /* 0x000000fa00fa7308 */ /* 0x000fe20000000800 */
[----:B---3--:R-:W-:Y:S01]  /*ca40*/  F2FP.PACK_AB R83, R115, R103 ;  /* 0x000000677353723e */ /* 0x008fe200000000ff */
[--C-:B------:R-:W-:Y:S02]  /*ca50*/  FFMA.FTZ R92, R152, c[0x0][0x2d0], -R198.reuse ;  /* 0x0000b400985c7a23 */ /* 0x100fe400000108c6 */
[----:B------:R-:W-:Y:S06]  /*ca60*/  FFMA.FTZ R198, R177, c[0x0][0x2d0], -R198 ;  /* 0x0000b400b1c67a23 */ /* 0x000fec00000108c6 */
[----:B------:R3:W-:Y:S01]  /*ca70*/  MUFU.EX2 R113, R92 ;  /* 0x0000005c00717308 */ /* 0x0007e20000000800 */
[C---:B-1----:R-:W-:Y:S01]  /*ca80*/  F2FP.PACK_AB R80, R123.reuse, R122 ;  /* 0x0000007a7b50723e */ /* 0x042fe200000000ff */
[----:B------:R-:W-:Y:S04]  /*ca90*/  FADD.FTZ R123, R123, R105 ;  /* 0x000000697b7b7221 */ /* 0x000fe80000010000 */
[----:B------:R-:W-:Y:S04]  /*caa0*/  FADD.FTZ R123, R132, R123 ;  /* 0x0000007b847b7221 */ /* 0x000fe80000010000 */
[----:B------:R-:W-:Y:S01]  /*cab0*/  MUFU.EX2 R249, R249 ;  /* 0x000000f900f97308 */ /* 0x000fe20000000800 */
[C---:B------:R-:W-:Y:S01]  /*cac0*/  HMMA.16816.F32 R8, R80.reuse, R88, R8 ;  /* 0x000000585008723c */ /* 0x040fe20000001808 */
[----:B------:R-:W-:Y:S07]  /*cad0*/  FADD.FTZ R123, R133, R123 ;  /* 0x0000007b857b7221 */ /* 0x000fee0000010000 */
[-C--:B------:R-:W-:Y:S01]  /*cae0*/  HMMA.16816.F32 R12, R80, R90.reuse, R12 ;  /* 0x0000005a500c723c */ /* 0x080fe2000000180c */
[----:B------:R-:W-:Y:S01]  /*caf0*/  MUFU.EX2 R248, R248 ;  /* 0x000000f800f87308 */ /* 0x000fe20000000800 */
[----:B---3--:R-:W1:Y:S06]  /*cb00*/  LDSM.16.MT88.4 R92, [R219+0x1100] ;  /* 0x00110000db5c783b */ /* 0x008e6c0000004200 */
[C---:B------:R-:W-:Y:S03]  /*cb10*/  HMMA.16816.F32 R16, R76.reuse, R90, R16 ;  /* 0x0000005a4c10723c */ /* 0x040fe60000001810 */
[----:B------:R-:W-:Y:S01]  /*cb20*/  MUFU.EX2 R247, R247 ;  /* 0x000000f700f77308 */ /* 0x000fe20000000800 */
[----:B------:R-:W3:Y:S04]  /*cb30*/  LDSM.16.MT88.4 R88, [R218+0x1100] ;  /* 0x00110000da58783b */ /* 0x000ee80000004200 */
[-C--:B--2---:R-:W-:Y:S05]  /*cb40*/  HMMA.16816.F32 R20, R76, R84.reuse, R20 ;  /* 0x000000544c14723c */ /* 0x084fea0000001814 */
[----:B------:R-:W-:Y:S03]  /*cb50*/  MUFU.EX2 R246, R246 ;  /* 0x000000f600f67308 */ /* 0x000fe60000000800 */
[C---:B------:R-:W-:Y:S07]  /*cb60*/  HMMA.16816.F32 R24, R80.reuse, R84, R24 ;  /* 0x000000545018723c */ /* 0x040fee0000001818 */
[--C-:B------:R-:W-:Y:S01]  /*cb70*/  FFMA.FTZ R84, R159, c[0x0][0x2d0], -R195.reuse ;  /* 0x0000b4009f547a23 */ /* 0x100fe200000108c3 */
[-C--:B------:R-:W-:Y:S01]  /*cb80*/  HMMA.16816.F32 R28, R80, R86.reuse, R28 ;  /* 0x00000056501c723c */ /* 0x080fe2000000181c */
[----:B------:R-:W-:Y:S07]  /*cb90*/  MUFU.EX2 R209, R209 ;  /* 0x000000d100d17308 */ /* 0x000fee0000000800 */
[C---:B------:R-:W-:Y:S03]  /*cba0*/  HMMA.16816.F32 R32, R76.reuse, R86, R32 ;  /* 0x000000564c20723c */ /* 0x040fe60000001820 */
[----:B------:R2:W-:Y:S05]  /*cbb0*/  MUFU.EX2 R102, R84 ;  /* 0x0000005400667308 */ /* 0x0005ea0000000800 */
[-C--:B-1----:R-:W-:Y:S05]  /*cbc0*/  HMMA.16816.F32 R36, R76, R92.reuse, R36 ;  /* 0x0000005c4c24723c */ /* 0x082fea0000001824 */
[----:B------:R-:W-:Y:S03]  /*cbd0*/  MUFU.EX2 R206, R206 ;  /* 0x000000ce00ce7308 */ /* 0x000fe60000000800 */
[C---:B------:R-:W-:Y:S07]  /*cbe0*/  HMMA.16816.F32 R40, R80.reuse, R92, R40 ;  /* 0x0000005c5028723c */ /* 0x040fee0000001828 */
[--C-:B------:R-:W-:Y:S01]  /*cbf0*/  FFMA.FTZ R92, R162, c[0x0][0x2d0], -R192.reuse ;  /* 0x0000b400a25c7a23 */ /* 0x100fe200000108c0 */
[-C--:B------:R-:W-:Y:S01]  /*cc00*/  HMMA.16816.F32 R44, R80, R94.reuse, R44 ;  /* 0x0000005e502c723c */ /* 0x080fe2000000182c */
[----:B------:R-:W-:Y:S03]  /*cc10*/  MUFU.EX2 R203, R203 ;  /* 0x000000cb00cb7308 */ /* 0x000fe60000000800 */
[--C-:B--2---:R-:W-:Y:S04]  /*cc20*/  FFMA.FTZ R84, R158, c[0x0][0x2d0], -R195.reuse ;  /* 0x0000b4009e547a23 */ /* 0x104fe800000108c3 */
[C---:B------:R-:W-:Y:S03]  /*cc30*/  HMMA.16816.F32 R48, R76.reuse, R94, R48 ;  /* 0x0000005e4c30723c */ /* 0x040fe60000001830 */
[----:B------:R1:W2:Y:S05]  /*cc40*/  MUFU.EX2 R114, R84 ;  /* 0x0000005400727308 */ /* 0x0002aa0000000800 */
[-C--:B---3--:R-:W-:Y:S05]  /*cc50*/  HMMA.16816.F32 R52, R76, R88.reuse, R52 ;  /* 0x000000584c34723c */ /* 0x088fea0000001834 */
[----:B------:R3:W-:Y:S03]  /*cc60*/  MUFU.EX2 R126, R92 ;  /* 0x0000005c007e7308 */ /* 0x0007e60000000800 */
[C---:B------:R-:W-:Y:S07]  /*cc70*/  HMMA.16816.F32 R56, R80.reuse, R88, R56 ;  /* 0x000000585038723c */ /* 0x040fee0000001838 */
[--C-:B------:R-:W-:Y:S01]  /*cc80*/  FFMA.FTZ R88, R160, c[0x0][0x2d0], -R192.reuse ;  /* 0x0000b400a0587a23 */ /* 0x100fe200000108c0 */
[-C--:B------:R-:W-:Y:S01]  /*cc90*/  HMMA.16816.F32 R60, R80, R90.reuse, R60 ;  /* 0x0000005a503c723c */ /* 0x080fe2000000183c */
[----:B------:R-:W-:Y:S03]  /*cca0*/  MUFU.EX2 R202, R202 ;  /* 0x000000ca00ca7308 */ /* 0x000fe60000000800 */
[--C-:B-1----:R-:W-:Y:S03]  /*ccb0*/  FFMA.FTZ R84, R157, c[0x0][0x2d0], -R195.reuse ;  /* 0x0000b4009d547a23 */ /* 0x102fe600000108c3 */
[----:B--2---:R-:W-:Y:S01]  /*ccc0*/  F2FP.PACK_AB R80, R114, R102 ;  /* 0x000000667250723e */ /* 0x004fe200000000ff */
[----:B------:R-:W-:Y:S03]  /*ccd0*/  HMMA.16816.F32 R64, R76, R90, R64 ;  /* 0x0000005a4c40723c */ /* 0x000fe60000001840 */
[----:B------:R1:W-:Y:S01]  /*cce0*/  MUFU.EX2 R124, R84 ;  /* 0x00000054007c7308 */ /* 0x0003e20000000800 */
[----:B---3--:R-:W-:Y:S03]  /*ccf0*/  FFMA.FTZ R92, R161, c[0x0][0x2d0], -R192 ;  /* 0x0000b400a15c7a23 */ /* 0x008fe600000108c0 */
[----:B------:R-:W-:Y:S02]  /*cd00*/  F2FP.PACK_AB R76, R112, R134 ;  /* 0x00000086704c723e */ /* 0x000fe400000000ff */
[----:B------:R-:W-:Y:S03]  /*cd10*/  F2FP.PACK_AB R77, R113, R101 ;  /* 0x00000065714d723e */ /* 0x000fe600000000ff */
[----:B------:R-:W-:Y:S01]  /*cd20*/  F2FP.PACK_AB R78, R251, R252 ;  /* 0x000000fcfb4e723e */ /* 0x000fe200000000ff */
[----:B------:R2:W3:Y:S01]  /*cd30*/  MUFU.EX2 R129, R88 ;  /* 0x0000005800817308 */ /* 0x0004e20000000800 */
[----:B------:R-:W-:Y:S09]  /*cd40*/  F2FP.PACK_AB R79, R249, R250 ;  /* 0x000000faf94f723e */ /* 0x000ff200000000ff */
[----:B------:R-:W4:Y:S01]  /*cd50*/  MUFU.EX2 R128, R92 ;  /* 0x0000005c00807308 */ /* 0x000f220000000800 */
[--C-:B-1----:R-:W-:Y:S09]  /*cd60*/  FFMA.FTZ R84, R156, c[0x0][0x2d0], -R195.reuse ;  /* 0x0000b4009c547a23 */ /* 0x102ff200000108c3 */
[----:B------:R1:W5:Y:S01]  /*cd70*/  MUFU.EX2 R127, R84 ;  /* 0x00000054007f7308 */ /* 0x0003620000000800 */
[----:B--2---:R-:W-:Y:S01]  /*cd80*/  LDSM.16.MT88.4 R88, [R220+0x1900] ;  /* 0x00190000dc58783b */ /* 0x004fe20000004200 */
[----:B---3--:R-:W-:Y:S08]  /*cd90*/  MOV R183, R129 ;  /* 0x0000008100b77202 */ /* 0x008ff00000000f00 */
[----:B------:R-:W-:Y:S01]  /*cda0*/  MUFU.EX2 R201, R201 ;  /* 0x000000c900c97308 */ /* 0x000fe20000000800 */
[----:B----4-:R-:W-:Y:S01]  /*cdb0*/  F2FP.PACK_AB R83, R129, R128 ;  /* 0x000000808153723e */ /* 0x010fe200000000ff */
[----:B------:R-:W-:Y:S01]  /*cdc0*/  LDSM.16.MT88.4 R92, [R219+0x1900] ;  /* 0x00190000db5c783b */ /* 0x000fe20000004200 */
[----:B------:R-:W-:Y:S07]  /*cdd0*/  IMAD.MOV.U32 R177, RZ, RZ, R128 ;  /* 0x000000ffffb17224 */ /* 0x000fee00078e0080 */
[----:B------:R-:W-:Y:S01]  /*cde0*/  MUFU.EX2 R244, R244 ;  /* 0x000000f400f47308 */ /* 0x000fe20000000800 */
[--C-:B-1----:R-:W-:Y:S01]  /*cdf0*/  FFMA.FTZ R84, R163, c[0x0][0x2d0], -R192.reuse ;  /* 0x0000b400a3547a23 */ /* 0x102fe200000108c0 */
[----:B-----5:R-:W-:Y:S08]  /*ce00*/  F2FP.PACK_AB R82, R127, R124 ;  /* 0x0000007c7f52723e */ /* 0x020ff000000000ff */
[----:B------:R1:W2:Y:S10]  /*ce10*/  MUFU.EX2 R125, R84 ;  /* 0x00000054007d7308 */ /* 0x0002b40000000800 */
[----:B------:R-:W-:Y:S10]  /*ce20*/  MUFU.EX2 R210, R210 ;  /* 0x000000d200d27308 */ /* 0x000ff40000000800 */
[----:B------:R-:W-:Y:S01]  /*ce30*/  MUFU.EX2 R207, R207 ;  /* 0x000000cf00cf7308 */ /* 0x000fe20000000800 */
[----:B-1----:R-:W1:Y:S01]  /*ce40*/  LDSM.16.MT88.4 R84, [R225+0x1900] ;  /* 0x00190000e154783b */ /* 0x002e620000004200 */
[----:B--2---:R-:W-:Y:S08]  /*ce50*/  F2FP.PACK_AB R81, R126, R125 ;  /* 0x0000007d7e51723e */ /* 0x004ff000000000ff */
[----:B------:R-:W-:Y:S10]  /*ce60*/  MUFU.EX2 R204, R204 ;  /* 0x000000cc00cc7308 */ /* 0x000ff40000000800 */
[----:B------:R-:W-:Y:S10]  /*ce70*/  MUFU.EX2 R245, R245 ;  /* 0x000000f500f57308 */ /* 0x000ff40000000800 */
[----:B------:R-:W-:Y:S10]  /*ce80*/  MUFU.EX2 R211, R211 ;  /* 0x000000d300d37308 */ /* 0x000ff40000000800 */
[----:B------:R-:W-:Y:S01]  /*ce90*/  MUFU.EX2 R208, R208 ;  /* 0x000000d000d07308 */ /* 0x000fe20000000800 */
[-C--:B-1----:R-:W-:Y:S09]  /*cea0*/  HMMA.16816.F32 R4, R76, R84.reuse, R4 ;  /* 0x000000544c04723c */ /* 0x082ff20000001804 */
[----:B------:R-:W-:Y:S01]  /*ceb0*/  MUFU.EX2 R205, R205 ;  /* 0x000000cd00cd7308 */ /* 0x000fe20000000800 */
[C---:B------:R-:W-:Y:S08]  /*cec0*/  HMMA.16816.F32 R8, R80.reuse, R84, R8 ;  /* 0x000000545008723c */ /* 0x040ff00000001808 */
[-C--:B------:R-:W-:Y:S01]  /*ced0*/  HMMA.16816.F32 R12, R80, R86.reuse, R12 ;  /* 0x00000056500c723c */ /* 0x080fe2000000180c */
[----:B------:R-:W-:Y:S07]  /*cee0*/  MUFU.EX2 R200, R200 ;  /* 0x000000c800c87308 */ /* 0x000fee0000000800 */
[C---:B------:R-:W-:Y:S01]  /*cef0*/  HMMA.16816.F32 R16, R76.reuse, R86, R16 ;  /* 0x000000564c10723c */ /* 0x040fe20000001810 */
[----:B------:R-:W1:Y:S02]  /*cf00*/  LDSM.16.MT88.4 R84, [R218+0x1900] ;  /* 0x00190000da54783b */ /* 0x000e640000004200 */
[----:B------:R-:W2:Y:S05]  /*cf10*/  MUFU.EX2 R197, R197 ;  /* 0x000000c500c57308 */ /* 0x000eaa0000000800 */
[-C--:B------:R-:W-:Y:S05]  /*cf20*/  HMMA.16816.F32 R20, R76, R88.reuse, R20 ;  /* 0x000000584c14723c */ /* 0x080fea0000001814 */
[----:B------:R-:W-:Y:S03]  /*cf30*/  MUFU.EX2 R194, R194 ;  /* 0x000000c200c27308 */ /* 0x000fe60000000800 */
[C---:B------:R-:W-:Y:S07]  /*cf40*/  HMMA.16816.F32 R24, R80.reuse, R88, R24 ;  /* 0x000000585018723c */ /* 0x040fee0000001818 */
[----:B------:R-:W3:Y:S01]  /*cf50*/  MUFU.EX2 R189, R189 ;  /* 0x000000bd00bd7308 */ /* 0x000ee20000000800 */
[-C--:B------:R-:W-:Y:S01]  /*cf60*/  HMMA.16816.F32 R28, R80, R90.reuse, R28 ;  /* 0x0000005a501c723c */ /* 0x080fe2000000181c */
[----:B--2---:R-:W-:Y:S07]  /*cf70*/  F2FP.PACK_AB R128, R197, R200 ;  /* 0x000000c8c580723e */ /* 0x004fee00000000ff */
[C---:B------:R-:W-:Y:S01]  /*cf80*/  HMMA.16816.F32 R32, R76.reuse, R90, R32 ;  /* 0x0000005a4c20723c */ /* 0x040fe20000001820 */
[----:B------:R-:W2:Y:S01]  /*cf90*/  LDSM.16.MT88.4 R88, [R225+0x2100] ;  /* 0x00210000e158783b */ /* 0x000ea20000004200 */
[----:B------:R-:W-:Y:S06]  /*cfa0*/  MUFU.EX2 R186, R186 ;  /* 0x000000ba00ba7308 */ /* 0x000fec0000000800 */
[-C--:B------:R-:W-:Y:S04]  /*cfb0*/  HMMA.16816.F32 R36, R76, R92.reuse, R36 ;  /* 0x0000005c4c24723c */ /* 0x080fe80000001824 */
[----:B------:R-:W4:Y:S01]  /*cfc0*/  MUFU.EX2 R199, R199 ;  /* 0x000000c700c77308 */ /* 0x000f220000000800 */
[----:B---3--:R-:W-:Y:S03]  /*cfd0*/  F2FP.PACK_AB R129, R189, R194 ;  /* 0x000000c2bd81723e */ /* 0x008fe600000000ff */
[C---:B------:R-:W-:Y:S06]  /*cfe0*/  HMMA.16816.F32 R40, R80.reuse, R92, R40 ;  /* 0x0000005c5028723c */ /* 0x040fec0000001828 */
[----:B------:R-:W-:Y:S02]  /*cff0*/  MUFU.EX2 R180, R180 ;  /* 0x000000b400b47308 */ /* 0x000fe40000000800 */
[-C--:B------:R-:W-:Y:S08]  /*d000*/  HMMA.16816.F32 R44, R80, R94.reuse, R44 ;  /* 0x0000005e502c723c */ /* 0x080ff0000000182c */
[C---:B------:R-:W-:Y:S01]  /*d010*/  HMMA.16816.F32 R48, R76.reuse, R94, R48 ;  /* 0x0000005e4c30723c */ /* 0x040fe20000001830 */
[----:B------:R-:W-:Y:S01]  /*d020*/  LDSM.16.MT88.4 R92, [R219+0x2100] ;  /* 0x00210000db5c783b */ /* 0x000fe20000004200 */
[----:B------:R-:W3:Y:S02]  /*d030*/  MUFU.EX2 R198, R198 ;  /* 0x000000c600c67308 */ /* 0x000ee40000000800 */
[----:B----4-:R-:W-:Y:S04]  /*d040*/  F2FP.PACK_AB R130, R199, R186 ;  /* 0x000000bac782723e */ /* 0x010fe800000000ff */
[-C--:B-1----:R-:W-:Y:S08]  /*d050*/  HMMA.16816.F32 R52, R76, R84.reuse, R52 ;  /* 0x000000544c34723c */ /* 0x082ff00000001834 */
[C---:B------:R-:W-:Y:S08]  /*d060*/  HMMA.16816.F32 R56, R80.reuse, R84, R56 ;  /* 0x000000545038723c */ /* 0x040ff00000001838 */
[-C--:B------:R-:W-:Y:S01]  /*d070*/  HMMA.16816.F32 R60, R80, R86.reuse, R60 ;  /* 0x00000056503c723c */ /* 0x080fe2000000183c */
[----:B---3--:R-:W-:Y:S06]  /*d080*/  F2FP.PACK_AB R131, R198, R180 ;  /* 0x000000b4c683723e */ /* 0x008fec00000000ff */
[----:B------:R-:W-:Y:S01]  /*d090*/  F2FP.PACK_AB R80, R210, R244 ;  /* 0x000000f4d250723e */ /* 0x000fe200000000ff */
[----:B------:R-:W-:Y:S01]  /*d0a0*/  HMMA.16816.F32 R64, R76, R86, R64 ;  /* 0x000000564c40723c */ /* 0x000fe20000001840 */
[----:B------:R-:W1:Y:S03]  /*d0b0*/  LDSM.16.MT88.4 R84, [R220+0x2100] ;  /* 0x00210000dc54783b */ /* 0x000e660000004200 */
[----:B------:R-:W-:Y:S02]  /*d0c0*/  F2FP.PACK_AB R82, R204, R207 ;  /* 0x000000cfcc52723e */ /* 0x000fe400000000ff */
[----:B------:R-:W-:Y:S02]  /*d0d0*/  F2FP.PACK_AB R81, R211, R245 ;  /* 0x000000f5d351723e */ /* 0x000fe400000000ff */
[----:B------:R-:W-:Y:S04]  /*d0e0*/  F2FP.PACK_AB R76, R247, R248 ;  /* 0x000000f8f74c723e */ /* 0x000fe800000000ff */
[----:B------:R-:W-:Y:S02]  /*d0f0*/  F2FP.PACK_AB R77, R209, R246 ;  /* 0x000000f6d14d723e */ /* 0x000fe400000000ff */
[----:B------:R-:W-:Y:S02]  /*d100*/  F2FP.PACK_AB R78, R203, R206 ;  /* 0x000000cecb4e723e */ /* 0x000fe400000000ff */
[----:B------:R-:W-:Y:S02]  /*d110*/  F2FP.PACK_AB R79, R201, R202 ;  /* 0x000000cac94f723e */ /* 0x000fe400000000ff */
[----:B------:R-:W-:Y:S05]  /*d120*/  F2FP.PACK_AB R83, R205, R208 ;  /* 0x000000d0cd53723e */ /* 0x000fea00000000ff */
[-C--:B--2---:R-:W-:Y:S08]  /*d130*/  HMMA.16816.F32 R4, R76, R88.reuse, R4 ;  /* 0x000000584c04723c */ /* 0x084ff00000001804 */
[C---:B------:R-:W-:Y:S08]  /*d140*/  HMMA.16816.F32 R8, R80.reuse, R88, R8 ;  /* 0x000000585008723c */ /* 0x040ff00000001808 */
[-C--:B------:R-:W-:Y:S08]  /*d150*/  HMMA.16816.F32 R12, R80, R90.reuse, R12 ;  /* 0x0000005a500c723c */ /* 0x080ff0000000180c */
[C---:B------:R-:W-:Y:S01]  /*d160*/  HMMA.16816.F32 R16, R76.reuse, R90, R16 ;  /* 0x0000005a4c10723c */ /* 0x040fe20000001810 */
[----:B------:R-:W2:Y:S07]  /*d170*/  LDSM.16.MT88.4 R88, [R218+0x2100] ;  /* 0x00210000da58783b */ /* 0x000eae0000004200 */
[-C--:B-1----:R-:W-:Y:S08]  /*d180*/  HMMA.16816.F32 R20, R76, R84.reuse, R20 ;  /* 0x000000544c14723c */ /* 0x082ff00000001814 */
[C---:B------:R-:W-:Y:S07]  /*d190*/  HMMA.16816.F32 R24, R80.reuse, R84, R24 ;  /* 0x000000545018723c */ /* 0x040fee0000001818 */
[--C-:B------:R-:W-:Y:S01]  /*d1a0*/  FFMA.FTZ R84, R185, c[0x0][0x2d0], -R195.reuse ;  /* 0x0000b400b9547a23 */ /* 0x100fe200000108c3 */
[-C--:B------:R-:W-:Y:S01]  /*d1b0*/  HMMA.16816.F32 R28, R80, R86.reuse, R28 ;  /* 0x00000056501c723c */ /* 0x080fe2000000181c */
[----:B------:R-:W-:Y:S03]  /*d1c0*/  MOV R185, R127 ;  /* 0x0000007f00b97202 */ /* 0x000fe60000000f00 */
[--C-:B------:R-:W-:Y:S01]  /*d1d0*/  FFMA.FTZ R85, R181, c[0x0][0x2d0], -R195.reuse ;  /* 0x0000b400b5557a23 */ /* 0x100fe200000108c3 */
[----:B------:R-:W-:Y:S01]  /*d1e0*/  MUFU.EX2 R84, R84 ;  /* 0x0000005400547308 */ /* 0x000fe20000000800 */
[----:B------:R-:W-:Y:S02]  /*d1f0*/  MOV R181, R126 ;  /* 0x0000007e00b57202 */ /* 0x000fe40000000f00 */
[C---:B------:R-:W-:Y:S07]  /*d200*/  HMMA.16816.F32 R32, R76.reuse, R86, R32 ;  /* 0x000000564c20723c */ /* 0x040fee0000001820 */
[--C-:B------:R-:W-:Y:S01]  /*d210*/  FFMA.FTZ R87, R191, c[0x0][0x2d0], -R192.reuse ;  /* 0x0000b400bf577a23 */ /* 0x100fe200000108c0 */
[-C--:B------:R-:W-:Y:S01]  /*d220*/  HMMA.16816.F32 R36, R76, R92.reuse, R36 ;  /* 0x0000005c4c24723c */ /* 0x080fe20000001824 */
[----:B------:R-:W-:Y:S01]  /*d230*/  MOV R191, R115 ;  /* 0x0000007300bf7202 */ /* 0x000fe20000000f00 */
[----:B------:R-:W1:Y:S02]  /*d240*/  MUFU.EX2 R85, R85 ;  /* 0x0000005500557308 */ /* 0x000e640000000800 */
[--C-:B------:R-:W-:Y:S02]  /*d250*/  FFMA.FTZ R86, R179, c[0x0][0x2d0], -R195.reuse ;  /* 0x0000b400b3567a23 */ /* 0x100fe400000108c3 */
[----:B------:R-:W-:Y:S01]  /*d260*/  FFMA.FTZ R195, R176, c[0x0][0x2d0], -R195 ;  /* 0x0000b400b0c37a23 */ /* 0x000fe200000108c3 */
[----:B------:R-:W-:Y:S01]  /*d270*/  MOV R176, R124 ;  /* 0x0000007c00b07202 */ /* 0x000fe20000000f00 */
[C---:B------:R-:W-:Y:S01]  /*d280*/  HMMA.16816.F32 R40, R80.reuse, R92, R40 ;  /* 0x0000005c5028723c */ /* 0x040fe20000001828 */
[----:B------:R-:W-:Y:S03]  /*d290*/  IMAD.MOV.U32 R179, RZ, RZ, R125 ;  /* 0x000000ffffb37224 */ /* 0x000fe600078e007d */
[----:B------:R-:W-:Y:S03]  /*d2a0*/  MUFU.EX2 R86, R86 ;  /* 0x0000005600567308 */ /* 0x000fe60000000800 */
[--C-:B------:R-:W-:Y:S01]  /*d2b0*/  FFMA.FTZ R92, R187, c[0x0][0x2d0], -R192.reuse ;  /* 0x0000b400bb5c7a23 */ /* 0x100fe200000108c0 */
[-C--:B------:R-:W-:Y:S01]  /*d2c0*/  HMMA.16816.F32 R44, R80, R94.reuse, R44 ;  /* 0x0000005e502c723c */ /* 0x080fe2000000182c */
[----:B------:R-:W-:Y:S03]  /*d2d0*/  MOV R187, R112 ;  /* 0x0000007000bb7202 */ /* 0x000fe60000000f00 */
[--C-:B------:R-:W-:Y:S02]  /*d2e0*/  FFMA.FTZ R93, R184, c[0x0][0x2d0], -R192.reuse ;  /* 0x0000b400b85d7a23 */ /* 0x100fe400000108c0 */
[----:B------:R-:W-:Y:S01]  /*d2f0*/  IMAD.MOV.U32 R184, RZ, RZ, R103 ;  /* 0x000000ffffb87224 */ /* 0x000fe200078e0067 */
[----:B------:R-:W3:Y:S01]  /*d300*/  MUFU.EX2 R195, R195 ;  /* 0x000000c300c37308 */ /* 0x000ee20000000800 */
[C---:B------:R-:W-:Y:S01]  /*d310*/  HMMA.16816.F32 R48, R76.reuse, R94, R48 ;  /* 0x0000005e4c30723c */ /* 0x040fe20000001830 */
[----:B------:R-:W-:Y:S03]  /*d320*/  FFMA.FTZ R192, R73, c[0x0][0x2d0], -R192 ;  /* 0x0000b40049c07a23 */ /* 0x000fe600000108c0 */
[----:B------:R-:W-:Y:S01]  /*d330*/  IMAD.MOV.U32 R73, RZ, RZ, R100 ;  /* 0x000000ffff497224 */ /* 0x000fe200078e0064 */
[----:B-1----:R-:W-:Y:S01]  /*d340*/  F2FP.PACK_AB R124, R85, R84 ;  /* 0x00000054557c723e */ /* 0x002fe200000000ff */
[----:B------:R-:W-:Y:S01]  /*d350*/  FADD.FTZ R119, R187, R119 ;  /* 0x00000077bb777221 */ /* 0x000fe20000010000 */
[----:B------:R-:W-:Y:S01]  /*d360*/  MOV R94, R113 ;  /* 0x00000071005e7202 */ /* 0x000fe20000000f00 */
[-C--:B--2---:R-:W-:Y:S01]  /*d370*/  HMMA.16816.F32 R52, R76, R88.reuse, R52 ;  /* 0x000000584c34723c */ /* 0x084fe20000001834 */
[----:B------:R-:W-:Y:S01]  /*d380*/  IMAD.MOV.U32 R95, RZ, RZ, R114 ;  /* 0x000000ffff5f7224 */ /* 0x000fe200078e0072 */
[----:B------:R-:W-:Y:S01]  /*d390*/  MUFU.EX2 R87, R87 ;  /* 0x0000005700577308 */ /* 0x000fe20000000800 */
[----:B------:R-:W-:Y:S01]  /*d3a0*/  LDSM.16.MT88.4 R112, [R219+0x2900] ;  /* 0x00290000db70783b */ /* 0x000fe20000004200 */
[----:B------:R-:W-:Y:S02]  /*d3b0*/  FADD.FTZ R135, R73, R135 ;  /* 0x0000008749877221 */ /* 0x000fe40000010000 */
[----:B------:R-:W-:Y:S02]  /*d3c0*/  FADD.FTZ R119, R252, R119 ;  /* 0x00000077fc777221 */ /* 0x000fe40000010000 */
[C---:B------:R-:W-:Y:S04]  /*d3d0*/  HMMA.16816.F32 R56, R80.reuse, R88, R56 ;  /* 0x000000585038723c */ /* 0x040fe80000001838 */
[----:B------:R-:W1:Y:S01]  /*d3e0*/  MUFU.EX2 R92, R92 ;  /* 0x0000005c005c7308 */ /* 0x000e620000000800 */
[----:B------:R-:W-:Y:S02]  /*d3f0*/  FADD.FTZ R119, R251, R119 ;  /* 0x00000077fb777221 */ /* 0x000fe40000010000 */
[----:B------:R-:W-:Y:S01]  /*d400*/  MOV R89, R102 ;  /* 0x0000006600597202 */ /* 0x000fe20000000f00 */
[-C--:B------:R-:W-:Y:S01]  /*d410*/  HMMA.16816.F32 R60, R80, R90.reuse, R60 ;  /* 0x0000005a503c723c */ /* 0x080fe2000000183c */
[----:B------:R-:W-:Y:S02]  /*d420*/  MOV R88, R101 ;  /* 0x0000006500587202 */ /* 0x000fe40000000f00 */
[----:B------:R-:W2:Y:S01]  /*d430*/  LDSM.16.MT88.4 R100, [R220+0x2900] ;  /* 0x00290000dc64783b */ /* 0x000ea20000004200 */
[----:B---3--:R-:W-:Y:S01]  /*d440*/  F2FP.PACK_AB R126, R195, R86 ;  /* 0x00000056c37e723e */ /* 0x008fe200000000ff */
[----:B------:R-:W-:Y:S01]  /*d450*/  FADD.FTZ R123, R89, R123 ;  /* 0x0000007b597b7221 */ /* 0x000fe20000010000 */
[----:B------:R-:W-:Y:S01]  /*d460*/  MUFU.EX2 R93, R93 ;  /* 0x0000005d005d7308 */ /* 0x000fe20000000800 */
[----:B------:R-:W-:Y:S01]  /*d470*/  FADD.FTZ R174, R88, R174 ;  /* 0x000000ae58ae7221 */ /* 0x000fe20000010000 */
[----:B------:R-:W-:Y:S01]  /*d480*/  HMMA.16816.F32 R64, R76, R90, R64 ;  /* 0x0000005a4c40723c */ /* 0x000fe20000001840 */
[----:B------:R-:W-:Y:S03]  /*d490*/  FADD.FTZ R123, R95, R123 ;  /* 0x0000007b5f7b7221 */ /* 0x000fe60000010000 */
[----:B------:R-:W-:Y:S02]  /*d4a0*/  FADD.FTZ R248, R248, R119 ;  /* 0x00000077f8f87221 */ /* 0x000fe40000010000 */
[----:B------:R-:W-:Y:S02]  /*d4b0*/  FADD.FTZ R123, R176, R123 ;  /* 0x0000007bb07b7221 */ /* 0x000fe40000010000 */
[-C--:B------:R-:W-:Y:S01]  /*d4c0*/  HMMA.16816.F32 R160, R128, R148.reuse, R4 ;  /* 0x0000009480a0723c */ /* 0x080fe20000001804 */
[----:B------:R-:W3:Y:S01]  /*d4d0*/  MUFU.EX2 R192, R192 ;  /* 0x000000c000c07308 */ /* 0x000ee20000000800 */
[----:B------:R-:W4:Y:S02]  /*d4e0*/  LDSM.16.MT88.4 R4, [R218+0x2900] ;  /* 0x00290000da04783b */ /* 0x000f240000004200 */
[----:B-1----:R-:W-:Y:S01]  /*d4f0*/  F2FP.PACK_AB R125, R92, R87 ;  /* 0x000000575c7d723e */ /* 0x002fe200000000ff */
        /* <DEDUP_REMOVED lines=9> */
[----:B------:R-:W-:Y:S01]  /*d590*/  FADD.FTZ R174, R209, R174 ;  /* 0x000000aed1ae7221 */ /* 0x000fe20000010000 */
[----:B---3--:R-:W-:Y:S01]  /*d5a0*/  F2FP.PACK_AB R127, R192, R93 ;  /* 0x0000005dc07f723e */ /* 0x008fe200000000ff */
[----:B------:R-:W-:Y:S02]  /*d5b0*/  FADD.FTZ R210, R207, R210 ;  /* 0x000000d2cfd27221 */ /* 0x000fe40000010000 */
[----:B------:R-:W-:Y:S02]  /*d5c0*/  FADD.FTZ R174, R202, R174 ;  /* 0x000000aecaae7221 */ /* 0x000fe40000010000 */
[----:B------:R-:W-:Y:S02]  /*d5d0*/  FADD.FTZ R248, R203, R248 ;  /* 0x000000f8cbf87221 */ /* 0x000fe40000010000 */
        /* <DEDUP_REMOVED lines=9> */
[C---:B------:R-:W-:Y:S01]  /*d670*/  HMMA.16816.F32 R148, R128.reuse, R150, R16 ;  /* 0x000000968094723c */ /* 0x040fe20000001810 */
[----:B------:R-:W-:Y:S03]  /*d680*/  FADD.FTZ R8, R179, R8 ;  /* 0x00000008b3087221 */ /* 0x000fe60000010000 */
[----:B------:R-:W-:Y:S02]  /*d690*/  FADD.FTZ R248, R197, R248 ;  /* 0x000000f8c5f87221 */ /* 0x000fe40000010000 */
[----:B------:R-:W-:Y:S02]  /*d6a0*/  FADD.FTZ R8, R181, R8 ;  /* 0x00000008b5087221 */ /* 0x000fe40000010000 */
[-C--:B--2---:R-:W-:Y:S01]  /*d6b0*/  HMMA.16816.F32 R144, R128, R100.reuse, R20 ;  /* 0x000000648090723c */ /* 0x084fe20000001814 */
[----:B------:R-:W-:Y:S03]  /*d6c0*/  FADD.FTZ R174, R189, R174 ;  /* 0x000000aebdae7221 */ /* 0x000fe60000010000 */
[----:B------:R-:W-:Y:S02]  /*d6d0*/  FADD.FTZ R8, R177, R8 ;  /* 0x00000008b1087221 */ /* 0x000fe40000010000 */
[----:B------:R-:W-:Y:S02]  /*d6e0*/  FADD.FTZ R210, R85, R210 ;  /* 0x000000d255d27221 */ /* 0x000fe40000010000 */
[C---:B------:R-:W-:Y:S01]  /*d6f0*/  HMMA.16816.F32 R140, R124.reuse, R100, R24 ;  /* 0x000000647c8c723c */ /* 0x040fe20000001818 */
[----:B------:R-:W-:Y:S03]  /*d700*/  FADD.FTZ R8, R183, R8 ;  /* 0x00000008b7087221 */ /* 0x000fe60000010000 */
[----:B------:R-:W-:Y:S02]  /*d710*/  FADD.FTZ R248, R186, R248 ;  /* 0x000000f8baf87221 */ /* 0x000fe40000010000 */
[----:B------:R-:W-:Y:S02]  /*d720*/  FADD.FTZ R8, R245, R8 ;  /* 0x00000008f5087221 */ /* 0x000fe40000010000 */
        /* <DEDUP_REMOVED lines=13> */
[----:B------:R-:W-:Y:S04]  /*d800*/  FADD.FTZ R8, R92, R8 ;  /* 0x000000085c087221 */ /* 0x000fe80000010000 */
[----:B------:R-:W-:Y:S03]  /*d810*/  FADD.FTZ R8, R93, R8 ;  /* 0x000000085d087221 */ /* 0x000fe60000010000 */
[-C--:B------:R-:W-:Y:S01]  /*d820*/  HMMA.16816.F32 R132, R124, R114.reuse, R44 ;  /* 0x000000727c84723c */ /* 0x080fe2000000182c */
[----:B------:R-:W-:Y:S06]  /*d830*/  FADD.FTZ R239, R192, R8 ;  /* 0x00000008c0ef7221 */ /* 0x000fec0000010000 */
[----:B------:R-:W-:Y:S01]  /*d840*/  MOV R44, R72 ;  /* 0x00000048002c7202 */ /* 0x000fe20000000f00 */
[C---:B------:R-:W-:Y:S08]  /*d850*/  HMMA.16816.F32 R112, R128.reuse, R114, R48 ;  /* 0x000000728070723c */ /* 0x040ff00000001830 */
[-C--:B----4-:R-:W-:Y:S08]  /*d860*/  HMMA.16816.F32 R116, R128, R4.reuse, R52 ;  /* 0x000000048074723c */ /* 0x090ff00000001834 */
[C---:B------:R-:W-:Y:S08]  /*d870*/  HMMA.16816.F32 R120, R124.reuse, R4, R56 ;  /* 0x000000047c78723c */ /* 0x040ff00000001838 */
[-C--:B------:R-:W-:Y:S08]  /*d880*/  HMMA.16816.F32 R124, R124, R6.reuse, R60 ;  /* 0x000000067c7c723c */ /* 0x080ff0000000183c */
[----:B------:R-:W-:Y:S01]  /*d890*/  HMMA.16816.F32 R128, R128, R6, R64 ;  /* 0x000000068080723c */ /* 0x000fe20000001840 */
[----:B------:R-:W-:-:S07]  /*d8a0*/  @P0 BRA `(.L_x_987) ;  /* 0xffffa31000000947 */ /* 0x000fce000383ffff */
.L_x_968:
[----:B------:R-:W1:Y:S01]  /*d8b0*/  S2UR UR6, SR_CTAID.X ;  /* 0x00000000000679c3 */ /* 0x000e620000002500 */
[----:B------:R-:W-:Y:S01]  /*d8c0*/  ULDC.64 UR14, c[0x0][0x2c8] ;  /* 0x0000b200000e7ab9 */ /* 0x000fe20000000a00 */
[----:B------:R-:W-:Y:S01]  /*d8d0*/  PLOP3.LUT P0, PT, PT, PT, UP0, 0x40, 0x0 ;  /* 0x000000000000781c */ /* 0x000fe20003f0e808 */
[----:B------:R-:W-:-:S02]  /*d8e0*/  ULDC UR13, c[0x0][0x168] ;  /* 0x00005a00000d7ab9 */ /* 0x000fc40000000800 */
[----:B-1----:R-:W-:-:S04]  /*d8f0*/  ULEA UR6, UR6, 0x7f, 0x7 ;  /* 0x0000007f06067891 */ /* 0x002fc8000f8e383f */
        /* <DEDUP_REMOVED lines=21> */
.L_x_989:
[----:B------:R-:W-:Y:S02]  /*da50*/  ULDC UR6, c[0x0][0x32c] ;  /* 0x0000cb0000067ab9 */ /* 0x000fe40000000800 */
[----:B------:R-:W-:-:S03]  /*da60*/  UISETP.NE.AND UP3, UPT, UR6, 0x1, UPT ;  /* 0x000000010600788c */ /* 0x000fc6000bf65270 */
[----:B------:R-:W-:Y:S02]  /*da70*/  ULDC.64 UR6, c[0x0][0x330] ;  /* 0x0000cc0000067ab9 */ /* 0x000fe40000000a00 */
[----:B------:R-:W-:-:S07]  /*da80*/  UIMAD.WIDE.U32 UR16, UR14, UR6, URZ ;  /* 0x000000060e1072a5 */ /* 0x000fce000f8e003f */
[----:B------:R-:W-:Y:S02]  /*da90*/  @UP3 UMOV UR15, UR17 ;  /* 0x00000011000f3c82 */ /* 0x000fe40008000000 */
[----:B------:R-:W-:Y:S02]  /*daa0*/  @UP3 USHF.R.U32.HI UR14, URZ, UR7, UR15 ;  /* 0x000000073f0e3299 */ /* 0x000fe4000801160f */
.L_x_990:
[----:B------:R-:W-:Y:S02]  /*dab0*/  ULDC UR6, c[0x0][0x32c] ;  /* 0x0000cb0000067ab9 */ /* 0x000fe40000000800 */
[----:B------:R-:W-:-:S04]  /*dac0*/  UIMAD UR6, UR14, UR6, URZ ;  /* 0x000000060e0672a4 */ /* 0x000fc8000f8e023f */
[----:B------:R-:W-:-:S04]  /*dad0*/  UISETP.LT.AND UP3, UPT, UR13, UR6, UPT ;  /* 0x000000060d00728c */ /* 0x000fc8000bf61270 */
[----:B------:R-:W-:-:S04]  /*dae0*/  USEL UR13, UR13, UR6, !UP3 ;  /* 0x000000060d0d7287 */ /* 0x000fc8000d800000 */
.L_x_988:
        /* <DEDUP_REMOVED lines=12> */
.L_x_994:
        /* <DEDUP_REMOVED lines=36> */
[----:B------:R-:W-:Y:S04]  /*ddf0*/  SHFL.IDX PT, R7, R20, 0x2, 0x181f ;  /* 0x00581f0014077f89 */ /* 0x000fe800000e0000 */
[----:B------:R-:W5:Y:S04]  /*de00*/  SHFL.IDX PT, R10, R0, 0x1, 0x181f ;  /* 0x00381f00000a7f89 */ /* 0x000f6800000e0000 */
[----:B------:R-:W1:Y:S04]  /*de10*/  SHFL.IDX PT, R5, R20, 0x3, 0x181f ;  /* 0x00781f0014057f89 */ /* 0x000e6800000e0000 */
[----:B------:R-:W-:Y:S04]  /*de20*/  SHFL.IDX PT, R8, R0, 0x2, 0x181f ;  /* 0x00581f0000087f89 */ /* 0x000fe800000e0000 */
[----:B------:R-:W1:Y:S04]  /*de30*/  SHFL.IDX PT, R3, R20, 0x4, 0x181f ;  /* 0x00981f0014037f89 */ /* 0x000e6800000e0000 */
[----:B------:R1:W-:Y:S04]  /*de40*/  SHFL.IDX PT, R2, R20, 0x5, 0x181f ;  /* 0x00b81f0014027f89 */ /* 0x0003e800000e0000 */
[----:B------:R-:W1:Y:S04]  /*de50*/  SHFL.IDX PT, R6, R0, 0x3, 0x181f ;  /* 0x00781f0000067f89 */ /* 0x000e6800000e0000 */
[----:B------:R-:W1:Y:S04]  /*de60*/  SHFL.IDX PT, R4, R0, 0x4, 0x181f ;  /* 0x00981f0000047f89 */ /* 0x000e6800000e0000 */
[----:B------:R-:W1:Y:S01]  /*de70*/  SHFL.IDX PT, R0, R0, 0x5, 0x181f ;  /* 0x00b81f0000007f89 */ /* 0x000e6200000e0000 */
[-C--:B--2---:R-:W-:Y:S05]  /*de80*/  IADD3 R14, P0, R11, R235.reuse, RZ ;  /* 0x000000eb0b0e7210 */ /* 0x084fea0007f1e0ff */
[--C-:B---3--:R-:W-:Y:S01]  /*de90*/  IMAD.X R15, R12, 0x1, R234.reuse, P0 ;  /* 0x000000010c0f7824 */ /* 0x108fe200000e06ea */
[-C--:B----4-:R-:W-:Y:S04]  /*dea0*/  IADD3 R12, P0, R9, R235.reuse, RZ ;  /* 0x000000eb090c7210 */ /* 0x090fe80007f1e0ff */
[----:B------:R2:W-:Y:S01]  /*deb0*/  LDGSTS.E.BYPASS.LTC128B.128 [R238], [R14.64], !P3 ;  /* 0x000000000eee7fae */ /* 0x0005e2000d901d74 */
[--C-:B-----5:R-:W-:Y:S01]  /*dec0*/  IMAD.X R13, R10, 0x1, R234.reuse, P0 ;  /* 0x000000010a0d7824 */ /* 0x120fe200000e06ea */
[-C--:B-1----:R-:W-:Y:S02]  /*ded0*/  IADD3 R10, P2, R5, R235.reuse, RZ ;  /* 0x000000eb050a7210 */ /* 0x082fe40007f5e0ff */
[-C--:B------:R-:W-:Y:S02]  /*dee0*/  IADD3 R20, P1, R3, R235.reuse, RZ ;  /* 0x000000eb03147210 */ /* 0x080fe40007f3e0ff */
[----:B------:R1:W-:Y:S01]  /*def0*/  LDGSTS.E.BYPASS.LTC128B.128 [R238+0x800], [R12.64], !P3 ;  /* 0x008000000cee7fae */ /* 0x0003e2000d901d74 */
[--C-:B------:R-:W-:Y:S01]  /*df00*/  IMAD.X R11, R6, 0x1, R234.reuse, P2 ;  /* 0x00000001060b7824 */ /* 0x100fe200010e06ea */
[-C--:B------:R-:W-:Y:S01]  /*df10*/  IADD3 R2, P0, R2, R235.reuse, RZ ;  /* 0x000000eb02027210 */ /* 0x080fe20007f1e0ff */
[----:B------:R-:W-:Y:S03]  /*df20*/  IMAD.X R21, R4, 0x1, R234, P1 ;  /* 0x0000000104157824 */ /* 0x000fe600008e06ea */
[-C--:B------:R-:W-:Y:S02]  /*df30*/  IADD3.X R3, R0, R234.reuse, RZ, P0, !PT ;  /* 0x000000ea00037210 */ /* 0x080fe400007fe4ff */
[----:B--2---:R-:W-:Y:S04]  /*df40*/  IADD3 R14, P5, R7, R235, RZ ;  /* 0x000000eb070e7210 */ /* 0x004fe80007fbe0ff */
[----:B------:R-:W-:Y:S05]  /*df50*/  IADD3.X R15, R8, R234, RZ, P5, !PT ;  /* 0x000000ea080f7210 */ /* 0x000fea0002ffe4ff */
[----:B------:R1:W-:Y:S04]  /*df60*/  LDGSTS.E.BYPASS.LTC128B.128 [R238+0x1000], [R14.64], !P3 ;  /* 0x010000000eee7fae */ /* 0x0003e8000d901d74 */
[----:B------:R1:W-:Y:S04]  /*df70*/  LDGSTS.E.BYPASS.LTC128B.128 [R238+0x1800], [R10.64], !P3 ;  /* 0x018000000aee7fae */ /* 0x0003e8000d901d74 */
[----:B------:R1:W-:Y:S04]  /*df80*/  LDGSTS.E.BYPASS.LTC128B.128 [R238+0x2000], [R20.64], !P3 ;  /* 0x0200000014ee7fae */ /* 0x0003e8000d901d74 */
[----:B------:R1:W-:Y:S02]  /*df90*/  LDGSTS.E.BYPASS.LTC128B.128 [R238+0x2800], [R2.64], !P3 ;  /* 0x0280000002ee7fae */ /* 0x0003e4000d901d74 */
.L_x_992:
        /* <DEDUP_REMOVED lines=175> */
.L_x_993:
[----:B------:R-:W-:Y:S01]  /*ea90*/  FMNMX.FTZ R169, R8, R165, !PT ;  /* 0x000000a508a97209 */ /* 0x000fe20007810000 */
[----:B-1----:R-:W-:Y:S01]  /*eaa0*/  LDSM.16.MT88.4 R172, [R225+0x100] ;  /* 0x00010000e1ac783b */ /* 0x002fe20000004200 */
        /* <DEDUP_REMOVED lines=90> */
[----:B------:R-:W-:Y:S02]  /*f050*/  ISETP.GT.AND P0, PT, R243, UR6, PT ;  /* 0x00000006f3007c0c */ /* 0x000fe4000bf04270 */
[----:B------:R-:W-:Y:S02]  /*f060*/  FMNMX.FTZ R2, R99, R2, !PT ;  /* 0x0000000263027209 */ /* 0x000fe40007810000 */
[----:B------:R-:W-:Y:S03]  /*f070*/  IADD3 R243, R243, -0x1, RZ ;  /* 0xfffffffff3f37810 */ /* 0x000fe60007ffe0ff */
[----:B------:R-:W-:Y:S08]  /*f080*/  SHFL.BFLY PT, R168, R169, 0x2, 0x1f ;  /* 0x0c401f00a9a87f89 */ /* 0x000ff000000e0000 */
[----:B------:R-:W1:Y:S02]  /*f090*/  SHFL.BFLY PT, R170, R2, 0x2, 0x1f ;  /* 0x0c401f0002aa7f89 */ /* 0x000e6400000e0000 */
[----:B-1----:R-:W-:Y:S02]  /*f0a0*/  FMNMX.FTZ R170, R2, R170, !PT ;  /* 0x000000aa02aa7209 */ /* 0x002fe40007810000 */
[----:B------:R-:W-:Y:S02]  /*f0b0*/  FMNMX.FTZ R171, R3, R171, !PT ;  /* 0x000000ab03ab7209 */ /* 0x000fe40007810000 */
[----:B------:R-:W-:Y:S02]  /*f0c0*/  FMNMX.FTZ R168, R169, R168, !PT ;  /* 0x000000a8a9a87209 */ /* 0x000fe40007810000 */
[----:B------:R-:W1:Y:S01]  /*f0d0*/  SHFL.BFLY PT, R2, R170, 0x1, 0x1f ;  /* 0x0c201f00aa027f89 */ /* 0x000e6200000e0000 */
[----:B------:R-:W-:Y:S04]  /*f0e0*/  FMNMX.FTZ R169, R75, R0, !PT ;  /* 0x000000004ba97209 */ /* 0x000fe80007810000 */
[----:B------:R-:W-:Y:S03]  /*f0f0*/  FMNMX.FTZ R169, R78, R169, !PT ;  /* 0x000000a94ea97209 */ /* 0x000fe60007810000 */
[----:B------:R-:W2:Y:S01]  /*f100*/  SHFL.BFLY PT, R3, R171, 0x1, 0x1f ;  /* 0x0c201f00ab037f89 */ /* 0x000ea200000e0000 */
[----:B------:R-:W-:Y:S04]  /*f110*/  FMNMX.FTZ R169, R79, R169, !PT ;  /* 0x000000a94fa97209 */ /* 0x000fe80007810000 */
[----:B------:R-:W-:Y:S03]  /*f120*/  FMNMX.FTZ R169, R90, R169, !PT ;  /* 0x000000a95aa97209 */ /* 0x000fe60007810000 */
[----:B------:R-:W3:Y:S01]  /*f130*/  SHFL.BFLY PT, R0, R168, 0x1, 0x1f ;  /* 0x0c201f00a8007f89 */ /* 0x000ee200000e0000 */
[----:B------:R-:W-:Y:S04]  /*f140*/  FMNMX.FTZ R169, R91, R169, !PT ;  /* 0x000000a95ba97209 */ /* 0x000fe80007810000 */
[----:B------:R-:W-:Y:S02]  /*f150*/  FMNMX.FTZ R169, R94, R169, !PT ;  /* 0x000000a95ea97209 */ /* 0x000fe40007810000 */
[----:B-1----:R-:W-:Y:S02]  /*f160*/  FMNMX.FTZ R2, R170, R2, !PT ;  /* 0x00000002aa027209 */ /* 0x002fe40007810000 */
[----:B------:R-:W-:Y:S03]  /*f170*/  FMNMX.FTZ R169, R95, R169, !PT ;  /* 0x000000a95fa97209 */ /* 0x000fe60007810000 */
[C---:B------:R-:W-:Y:S02]  /*f180*/  FMUL.FTZ R202, R2.reuse, c[0x0][0x2d0] ;  /* 0x0000b40002ca7a20 */ /* 0x040fe40000410000 */
[----:B------:R-:W-:Y:S01]  /*f190*/  FADD.FTZ R166, -R2, R166 ;  /* 0x000000a602a67221 */ /* 0x000fe20000010100 */
[----:B--2---:R-:W-:Y:S01]  /*f1a0*/  FMNMX.FTZ R3, R171, R3, !PT ;  /* 0x00000003ab037209 */ /* 0x004fe20007810000 */
[--C-:B------:R-:W-:Y:S02]  /*f1b0*/  FFMA.FTZ R211, R50, c[0x0][0x2d0], -R202.reuse ;  /* 0x0000b40032d37a23 */ /* 0x100fe400000108ca */
[--C-:B------:R-:W-:Y:S02]  /*f1c0*/  FFMA.FTZ R244, R51, c[0x0][0x2d0], -R202.reuse ;  /* 0x0000b40033f47a23 */ /* 0x100fe400000108ca */
[--C-:B------:R-:W-:Y:S02]  /*f1d0*/  FFMA.FTZ R55, R55, c[0x0][0x2d0], -R202.reuse ;  /* 0x0000b40037377a23 */ /* 0x100fe400000108ca */
[----:B------:R-:W-:Y:S01]  /*f1e0*/  MUFU.EX2 R211, R211 ;  /* 0x000000d300d37308 */ /* 0x000fe20000000800 */
[----:B------:R-:W-:Y:S01]  /*f1f0*/  FMUL.FTZ R203, R3, c[0x0][0x2d0] ;  /* 0x0000b40003cb7a20 */ /* 0x000fe20000410000 */
[----:B---3--:R-:W-:Y:S01]  /*f200*/  FMNMX.FTZ R0, R168, R0, !PT ;  /* 0x00000000a8007209 */ /* 0x008fe20007810000 */
[--C-:B------:R-:W-:Y:S01]  /*f210*/  FFMA.FTZ R182, R18, c[0x0][0x2d0], -R202.reuse ;  /* 0x0000b40012b67a23 */ /* 0x100fe200000108ca */
[----:B------:R-:W1:Y:S01]  /*f220*/  SHFL.BFLY PT, R168, R169, 0x2, 0x1f ;  /* 0x0c401f00a9a87f89 */ /* 0x000e6200000e0000 */
[--C-:B------:R-:W-:Y:S02]  /*f230*/  FFMA.FTZ R209, R48, c[0x0][0x2d0], -R203.reuse ;  /* 0x0000b40030d17a23 */ /* 0x100fe400000108cb */
[--C-:B------:R-:W-:Y:S02]  /*f240*/  FFMA.FTZ R210, R49, c[0x0][0x2d0], -R203.reuse ;  /* 0x0000b40031d27a23 */ /* 0x100fe400000108cb */
[--C-:B------:R-:W-:Y:S01]  /*f250*/  FFMA.FTZ R52, R52, c[0x0][0x2d0], -R203.reuse ;  /* 0x0000b40034347a23 */ /* 0x100fe200000108cb */
[----:B------:R-:W-:Y:S01]  /*f260*/  MUFU.EX2 R182, R182 ;  /* 0x000000b600b67308 */ /* 0x000fe20000000800 */
[--C-:B------:R-:W-:Y:S01]  /*f270*/  FFMA.FTZ R53, R53, c[0x0][0x2d0], -R203.reuse ;  /* 0x0000b40035357a23 */ /* 0x100fe200000108cb */
[----:B------:R-:W-:Y:S01]  /*f280*/  LDSM.16.MT88.4 R48, [R219+0x900] ;  /* 0x00090000db30783b */ /* 0x000fe20000004200 */
[--C-:B------:R-:W-:Y:S02]  /*f290*/  FFMA.FTZ R171, R16, c[0x0][0x2d0], -R203.reuse ;  /* 0x0000b40010ab7a23 */ /* 0x100fe400000108cb */
[----:B------:R-:W-:Y:S02]  /*f2a0*/  FFMA.FTZ R180, R17, c[0x0][0x2d0], -R203 ;  /* 0x0000b40011b47a23 */ /* 0x000fe400000108cb */
[----:B------:R-:W-:Y:S02]  /*f2b0*/  FMUL.FTZ R201, R0, c[0x0][0x2d0] ;  /* 0x0000b40000c97a20 */ /* 0x000fe40000410000 */
[--C-:B------:R-:W-:Y:S01]  /*f2c0*/  FFMA.FTZ R35, R35, c[0x0][0x2d0], -R202.reuse ;  /* 0x0000b40023237a23 */ /* 0x100fe200000108ca */
[----:B------:R-:W-:Y:S01]  /*f2d0*/  MUFU.EX2 R171, R171 ;  /* 0x000000ab00ab7308 */ /* 0x000fe20000000800 */
[--C-:B------:R-:W-:Y:S02]  /*f2e0*/  FFMA.FTZ R249, R44, c[0x0][0x2d0], -R201.reuse ;  /* 0x0000b4002cf97a23 */ /* 0x100fe400000108c9 */
[--C-:B------:R-:W-:Y:S02]  /*f2f0*/  FFMA.FTZ R250, R45, c[0x0][0x2d0], -R201.reuse ;  /* 0x0000b4002dfa7a23 */ /* 0x100fe400000108c9 */
[----:B------:R-:W-:Y:S02]  /*f300*/  FFMA.FTZ R57, R57, c[0x0][0x2d0], -R201 ;  /* 0x0000b40039397a23 */ /* 0x000fe400000108c9 */
[--C-:B------:R-:W-:Y:S01]  /*f310*/  FFMA.FTZ R193, R20, c[0x0][0x2d0], -R203.reuse ;  /* 0x0000b40014c17a23 */ /* 0x100fe200000108cb */
[----:B-1----:R-:W-:Y:S01]  /*f320*/  FMNMX.FTZ R169, R169, R168, !PT ;  /* 0x000000a8a9a97209 */ /* 0x002fe20007810000 */
[--C-:B------:R-:W-:Y:S01]  /*f330*/  FFMA.FTZ R194, R21, c[0x0][0x2d0], -R203.reuse ;  /* 0x0000b40015c27a23 */ /* 0x100fe200000108cb */
[----:B------:R-:W-:Y:S01]  /*f340*/  MUFU.EX2 R180, R180 ;  /* 0x000000b400b47308 */ /* 0x000fe20000000800 */
[--C-:B------:R-:W-:Y:S02]  /*f350*/  FFMA.FTZ R195, R22, c[0x0][0x2d0], -R202.reuse ;  /* 0x0000b40016c37a23 */ /* 0x100fe400000108ca */
[--C-:B------:R-:W-:Y:S01]  /*f360*/  FFMA.FTZ R196, R23, c[0x0][0x2d0], -R202.reuse ;  /* 0x0000b40017c47a23 */ /* 0x100fe200000108ca */
[----:B------:R-:W1:Y:S01]  /*f370*/  SHFL.BFLY PT, R168, R169, 0x1, 0x1f ;  /* 0x0c201f00a9a87f89 */ /* 0x000e6200000e0000 */
[----:B------:R-:W-:Y:S02]  /*f380*/  FFMA.FTZ R198, R33, c[0x0][0x2d0], -R203 ;  /* 0x0000b40021c67a23 */ /* 0x000fe400000108cb */
[--C-:B------:R-:W-:Y:S02]  /*f390*/  FFMA.FTZ R199, R34, c[0x0][0x2d0], -R202.reuse ;  /* 0x0000b40022c77a23 */ /* 0x100fe400000108ca */
[----:B------:R-:W-:Y:S01]  /*f3a0*/  FMUL.FTZ R166, R166, c[0x0][0x2d0] ;  /* 0x0000b400a6a67a20 */ /* 0x000fe20000410000 */
[----:B------:R-:W-:Y:S01]  /*f3b0*/  MUFU.EX2 R193, R193 ;  /* 0x000000c100c17308 */ /* 0x000fe20000000800 */
[--C-:B------:R-:W-:Y:S02]  /*f3c0*/  FFMA.FTZ R186, R12, c[0x0][0x2d0], -R201.reuse ;  /* 0x0000b4000cba7a23 */ /* 0x100fe400000108c9 */
[----:B------:R-:W-:Y:S02]  /*f3d0*/  FFMA.FTZ R187, R13, c[0x0][0x2d0], -R201 ;  /* 0x0000b4000dbb7a23 */ /* 0x000fe400000108c9 */
[--C-:B------:R-:W-:Y:S02]  /*f3e0*/  FFMA.FTZ R197, R32, c[0x0][0x2d0], -R203.reuse ;  /* 0x0000b40020c57a23 */ /* 0x100fe400000108cb */
[--C-:B------:R-:W-:Y:S02]  /*f3f0*/  FFMA.FTZ R205, R36, c[0x0][0x2d0], -R203.reuse ;  /* 0x0000b40024cd7a23 */ /* 0x100fe400000108cb */
[----:B------:R-:W-:Y:S01]  /*f400*/  FFMA.FTZ R206, R37, c[0x0][0x2d0], -R203 ;  /* 0x0000b40025ce7a23 */ /* 0x000fe200000108cb */
[----:B------:R-:W2:Y:S01]  /*f410*/  MUFU.EX2 R166, R166 ;  /* 0x000000a600a67308 */ /* 0x000ea20000000800 */
[--C-:B------:R-:W-:Y:S02]  /*f420*/  FFMA.FTZ R207, R38, c[0x0][0x2d0], -R202.reuse ;  /* 0x0000b40026cf7a23 */ /* 0x100fe400000108ca */
[--C-:B------:R-:W-:Y:S02]  /*f430*/  FFMA.FTZ R208, R39, c[0x0][0x2d0], -R202.reuse ;  /* 0x0000b40027d07a23 */ /* 0x100fe400000108ca */
[--C-:B------:R-:W-:Y:S02]  /*f440*/  FFMA.FTZ R245, R40, c[0x0][0x2d0], -R201.reuse ;  /* 0x0000b40028f57a23 */ /* 0x100fe400000108c9 */
[----:B------:R-:W-:Y:S01]  /*f450*/  FFMA.FTZ R246, R41, c[0x0][0x2d0], -R201 ;  /* 0x0000b40029f67a23 */ /* 0x000fe200000108c9 */
[----:B-1----:R-:W-:Y:S01]  /*f460*/  FMNMX.FTZ R168, R169, R168, !PT ;  /* 0x000000a8a9a87209 */ /* 0x002fe20007810000 */
[----:B------:R-:W-:Y:S01]  /*f470*/  FFMA.FTZ R169, R19, c[0x0][0x2d0], -R202 ;  /* 0x0000b40013a97a23 */ /* 0x000fe200000108ca */
[----:B------:R-:W-:Y:S01]  /*f480*/  MUFU.EX2 R186, R186 ;  /* 0x000000ba00ba7308 */ /* 0x000fe20000000800 */
[----:B------:R-:W-:Y:S02]  /*f490*/  FADD.FTZ R167, -R3, R167 ;  /* 0x000000a703a77221 */ /* 0x000fe40000010100 */
[----:B------:R-:W-:Y:S02]  /*f4a0*/  FMUL.FTZ R200, R168, c[0x0][0x2d0] ;  /* 0x0000b400a8c87a20 */ /* 0x000fe40000410000 */
[----:B------:R-:W-:Y:S02]  /*f4b0*/  FMUL.FTZ R167, R167, c[0x0][0x2d0] ;  /* 0x0000b400a7a77a20 */ /* 0x000fe40000410000 */
[--C-:B------:R-:W-:Y:S02]  /*f4c0*/  FFMA.FTZ R251, R46, c[0x0][0x2d0], -R200.reuse ;  /* 0x0000b4002efb7a23 */ /* 0x100fe400000108c8 */
[--C-:B------:R-:W-:Y:S01]  /*f4d0*/  FFMA.FTZ R252, R47, c[0x0][0x2d0], -R200.reuse ;  /* 0x0000b4002ffc7a23 */ /* 0x100fe200000108c8 */
[----:B------:R-:W-:Y:S01]  /*f4e0*/  MUFU.EX2 R169, R169 ;  /* 0x000000a900a97308 */ /* 0x000fe20000000800 */
[----:B------:R-:W-:Y:S01]  /*f4f0*/  LDSM.16.MT88.4 R44, [R225+0x1100] ;  /* 0x00110000e12c783b */ /* 0x000fe20000004200 */
[--C-:B------:R-:W-:Y:S02]  /*f500*/  FFMA.FTZ R59, R59, c[0x0][0x2d0], -R200.reuse ;  /* 0x0000b4003b3b7a23 */ /* 0x100fe400000108c8 */
[C---:B--2---:R-:W-:Y:S02]  /*f510*/  FMUL.FTZ R18, R166.reuse, R150 ;  /* 0x00000096a6127220 */ /* 0x044fe40000410000 */
[C---:B------:R-:W-:Y:S02]  /*f520*/  FMUL.FTZ R19, R166.reuse, R151 ;  /* 0x00000097a6137220 */ /* 0x040fe40000410000 */
[C---:B------:R-:W-:Y:S02]  /*f530*/  FMUL.FTZ R22, R166.reuse, R146 ;  /* 0x00000092a6167220 */ /* 0x040fe40000410000 */
[----:B------:R-:W1:Y:S01]  /*f540*/  MUFU.EX2 R167, R167 ;  /* 0x000000a700a77308 */ /* 0x000e620000000800 */
[C---:B------:R-:W-:Y:S02]  /*f550*/  FMUL.FTZ R23, R166.reuse, R147 ;  /* 0x00000093a6177220 */ /* 0x040fe40000410000 */
[--C-:B------:R-:W-:Y:S02]  /*f560*/  FFMA.FTZ R204, R31, c[0x0][0x2d0], -R200.reuse ;  /* 0x0000b4001fcc7a23 */ /* 0x100fe400000108c8 */
[C---:B------:R-:W-:Y:S02]  /*f570*/  FMUL.FTZ R38, R166.reuse, R130 ;  /* 0x00000082a6267220 */ /* 0x040fe40000410000 */
[----:B------:R-:W-:Y:S02]  /*f580*/  FMUL.FTZ R39, R166, R131 ;  /* 0x00000083a6277220 */ /* 0x000fe40000410000 */
[--C-:B------:R-:W-:Y:S01]  /*f590*/  FFMA.FTZ R190, R14, c[0x0][0x2d0], -R200.reuse ;  /* 0x0000b4000ebe7a23 */ /* 0x100fe200000108c8 */
[----:B------:R-:W-:Y:S01]  /*f5a0*/  MUFU.EX2 R187, R187 ;  /* 0x000000bb00bb7308 */ /* 0x000fe20000000800 */
        /* <DEDUP_REMOVED lines=8> */
[C---:B-1----:R-:W-:Y:S02]  /*f630*/  FMUL.FTZ R16, R167.reuse, R148 ;  /* 0x00000094a7107220 */ /* 0x042fe40000410000 */
[C---:B------:R-:W-:Y:S02]  /*f640*/  FMUL.FTZ R17, R167.reuse, R149 ;  /* 0x00000095a7117220 */ /* 0x040fe40000410000 */
[----:B------:R-:W-:Y:S01]  /*f650*/  LDSM.16.MT88.4 R148, [R225+0x2900] ;  /* 0x00290000e194783b */ /* 0x000fe20000004200 */
[----:B------:R-:W1:Y:S01]  /*f660*/  MUFU.EX2 R194, R194 ;  /* 0x000000c200c27308 */ /* 0x000e620000000800 */
[C---:B------:R-:W-:Y:S02]  /*f670*/  FMUL.FTZ R20, R167.reuse, R144 ;  /* 0x00000090a7147220 */ /* 0x040fe40000410000 */
[C---:B------:R-:W-:Y:S02]  /*f680*/  FMUL.FTZ R21, R167.reuse, R145 ;  /* 0x00000091a7157220 */ /* 0x040fe40000410000 */
[C---:B------:R-:W-:Y:S02]  /*f690*/  FMUL.FTZ R36, R167.reuse, R128 ;  /* 0x00000080a7247220 */ /* 0x040fe40000410000 */
[----:B------:R-:W2:Y:S01]  /*f6a0*/  LDSM.16.MT88.4 R144, [R219+0x100] ;  /* 0x00010000db90783b */ /* 0x000ea20000004200 */
[C---:B------:R-:W-:Y:S02]  /*f6b0*/  FMUL.FTZ R37, R167.reuse, R129 ;  /* 0x00000081a7257220 */ /* 0x040fe40000410000 */
[----:B------:R-:W-:Y:S01]  /*f6c0*/  MUFU.EX2 R195, R195 ;  /* 0x000000c300c37308 */ /* 0x000fe20000000800 */
[C---:B------:R-:W-:Y:S02]  /*f6d0*/  FMUL.FTZ R100, R167.reuse, R100 ;  /* 0x00000064a7647220 */ /* 0x040fe40000410000 */
[C---:B------:R-:W-:Y:S02]  /*f6e0*/  FMUL.FTZ R101, R167.reuse, R101 ;  /* 0x00000065a7657220 */ /* 0x040fe40000410000 */
[C---:B------:R-:W-:Y:S02]  /*f6f0*/  FMUL.FTZ R104, R167.reuse, R104 ;  /* 0x00000068a7687220 */ /* 0x040fe40000410000 */
[C---:B------:R-:W-:Y:S02]  /*f700*/  FMUL.FTZ R105, R167.reuse, R105 ;  /* 0x00000069a7697220 */ /* 0x040fe40000410000 */
[C---:B------:R-:W-:Y:S01]  /*f710*/  FMUL.FTZ R112, R167.reuse, R112 ;  /* 0x00000070a7707220 */ /* 0x040fe20000410000 */
[----:B------:R-:W3:Y:S01]  /*f720*/  MUFU.EX2 R196, R196 ;  /* 0x000000c400c47308 */ /* 0x000ee20000000800 */
[C---:B------:R-:W-:Y:S02]  /*f730*/  FMUL.FTZ R113, R167.reuse, R113 ;  /* 0x00000071a7717220 */ /* 0x040fe40000410000 */
[C---:B------:R-:W-:Y:S01]  /*f740*/  FMUL.FTZ R116, R167.reuse, R116 ;  /* 0x00000074a7747220 */ /* 0x040fe20000410000 */
[----:B-1----:R-:W-:Y:S01]  /*f750*/  F2FP.PACK_AB R128, R194, R193 ;  /* 0x000000c1c280723e */ /* 0x002fe200000000ff */
[----:B------:R-:W-:Y:S02]  /*f760*/  FMUL.FTZ R117, R167, R117 ;  /* 0x00000075a7757220 */ /* 0x000fe40000410000 */
[----:B------:R-:W-:Y:S02]  /*f770*/  FMUL.FTZ R119, R166, R119 ;  /* 0x00000077a6777220 */ /* 0x000fe40000410000 */
[--C-:B------:R-:W-:Y:S01]  /*f780*/  FFMA.FTZ R247, R42, c[0x0][0x2d0], -R200.reuse ;  /* 0x0000b4002af77a23 */ /* 0x100fe200000108c8 */
[----:B------:R-:W-:Y:S01]  /*f790*/  MUFU.EX2 R197, R197 ;  /* 0x000000c500c57308 */ /* 0x000fe20000000800 */
[----:B------:R-:W-:Y:S02]  /*f7a0*/  FFMA.FTZ R248, R43, c[0x0][0x2d0], -R200 ;  /* 0x0000b4002bf87a23 */ /* 0x000fe400000108c8 */
[--C-:B------:R-:W-:Y:S02]  /*f7b0*/  FFMA.FTZ R183, R4, c[0x0][0x2d0], -R203.reuse ;  /* 0x0000b40004b77a23 */ /* 0x100fe400000108cb */
[----:B------:R-:W-:Y:S02]  /*f7c0*/  FMUL.FTZ R4, R167, R160 ;  /* 0x000000a0a7047220 */ /* 0x000fe40000410000 */
[----:B------:R-:W-:Y:S02]  /*f7d0*/  FFMA.FTZ R170, R5, c[0x0][0x2d0], -R203 ;  /* 0x0000b40005aa7a23 */ /* 0x000fe400000108cb */
[----:B------:R-:W-:Y:S01]  /*f7e0*/  FMUL.FTZ R5, R167, R161 ;  /* 0x000000a1a7057220 */ /* 0x000fe20000410000 */
[----:B------:R-:W-:Y:S01]  /*f7f0*/  MUFU.EX2 R183, R183 ;  /* 0x000000b700b77308 */ /* 0x000fe20000000800 */
[--C-:B------:R-:W-:Y:S02]  /*f800*/  FFMA.FTZ R184, R6, c[0x0][0x2d0], -R202.reuse ;  /* 0x0000b40006b87a23 */ /* 0x100fe400000108ca */
[----:B------:R-:W-:Y:S01]  /*f810*/  FMUL.FTZ R6, R166, R162 ;  /* 0x000000a2a6067220 */ /* 0x000fe20000410000 */
[----:B---3--:R-:W-:Y:S01]  /*f820*/  F2FP.PACK_AB R129, R196, R195 ;  /* 0x000000c3c481723e */ /* 0x008fe200000000ff */
[----:B------:R-:W-:Y:S01]  /*f830*/  FFMA.FTZ R181, R7, c[0x0][0x2d0], -R202 ;  /* 0x0000b40007b57a23 */ /* 0x000fe200000108ca */
[----:B------:R-:W-:Y:S01]  /*f840*/  F2FP.PACK_AB R162, R180, R171 ;  /* 0x000000abb4a2723e */ /* 0x000fe200000000ff */
[----:B------:R-:W-:Y:S01]  /*f850*/  FMUL.FTZ R7, R166, R163 ;  /* 0x000000a3a6077220 */ /* 0x000fe20000410000 */
[----:B------:R-:W-:Y:S01]  /*f860*/  F2FP.PACK_AB R163, R169, R182 ;  /* 0x000000b6a9a3723e */ /* 0x000fe200000000ff */
[----:B------:R-:W-:Y:S01]  /*f870*/  FADD.FTZ R165, -R0, R165 ;  /* 0x000000a500a57221 */ /* 0x000fe20000010100 */
[----:B------:R-:W1:Y:S01]  /*f880*/  MUFU.EX2 R170, R170 ;  /* 0x000000aa00aa7308 */ /* 0x000e620000000800 */
[----:B------:R-:W-:Y:S02]  /*f890*/  FADD.FTZ R164, -R168, R164 ;  /* 0x000000a4a8a47221 */ /* 0x000fe40000010100 */
[----:B------:R-:W-:Y:S02]  /*f8a0*/  FMUL.FTZ R165, R165, c[0x0][0x2d0] ;  /* 0x0000b400a5a57a20 */ /* 0x000fe40000410000 */
[----:B------:R-:W-:Y:S02]  /*f8b0*/  FMUL.FTZ R164, R164, c[0x0][0x2d0] ;  /* 0x0000b400a4a47a20 */ /* 0x000fe40000410000 */
[--C-:B------:R-:W-:Y:S02]  /*f8c0*/  FFMA.FTZ R188, R8, c[0x0][0x2d0], -R201.reuse ;  /* 0x0000b40008bc7a23 */ /* 0x100fe400000108c9 */
[----:B------:R-:W-:Y:S01]  /*f8d0*/  FFMA.FTZ R185, R9, c[0x0][0x2d0], -R201 ;  /* 0x0000b40009b97a23 */ /* 0x000fe200000108c9 */
[----:B------:R-:W-:Y:S01]  /*f8e0*/  MUFU.EX2 R184, R184 ;  /* 0x000000b800b87308 */ /* 0x000fe20000000800 */
[--C-:B------:R-:W-:Y:S02]  /*f8f0*/  FFMA.FTZ R192, R10, c[0x0][0x2d0], -R200.reuse ;  /* 0x0000b4000ac07a23 */ /* 0x100fe400000108c8 */
[--C-:B------:R-:W-:Y:S02]  /*f900*/  FFMA.FTZ R189, R11, c[0x0][0x2d0], -R200.reuse ;  /* 0x0000b4000bbd7a23 */ /* 0x100fe400000108c8 */
[----:B------:R-:W-:Y:S02]  /*f910*/  FFMA.FTZ R191, R15, c[0x0][0x2d0], -R200 ;  /* 0x0000b4000fbf7a23 */ /* 0x000fe400000108c8 */
[--C-:B------:R-:W-:Y:S02]  /*f920*/  FFMA.FTZ R64, R64, c[0x0][0x2d0], -R203.reuse ;  /* 0x0000b40040407a23 */ /* 0x100fe400000108cb */
[----:B------:R-:W-:Y:S01]  /*f930*/  FFMA.FTZ R65, R65, c[0x0][0x2d0], -R203 ;  /* 0x0000b40041417a23 */ /* 0x000fe200000108cb */
[----:B------:R-:W3:Y:S01]  /*f940*/  MUFU.EX2 R181, R181 ;  /* 0x000000b500b57308 */ /* 0x000ee20000000800 */
[--C-:B------:R-:W-:Y:S02]  /*f950*/  FFMA.FTZ R66, R66, c[0x0][0x2d0], -R202.reuse ;  /* 0x0000b40042427a23 */ /* 0x100fe400000108ca */
[----:B------:R-:W-:Y:S01]  /*f960*/  FFMA.FTZ R67, R67, c[0x0][0x2d0], -R202 ;  /* 0x0000b40043437a23 */ /* 0x000fe200000108ca */
[----:B-1----:R-:W-:Y:S01]  /*f970*/  F2FP.PACK_AB R160, R170, R183 ;  /* 0x000000b7aaa0723e */ /* 0x002fe200000000ff */
[--C-:B------:R-:W-:Y:S02]  /*f980*/  FFMA.FTZ R60, R60, c[0x0][0x2d0], -R201.reuse ;  /* 0x0000b4003c3c7a23 */ /* 0x100fe400000108c9 */
[----:B------:R-:W-:Y:S02]  /*f990*/  FFMA.FTZ R61, R61, c[0x0][0x2d0], -R201 ;  /* 0x0000b4003d3d7a23 */ /* 0x000fe400000108c9 */
[--C-:B------:R-:W-:Y:S01]  /*f9a0*/  FFMA.FTZ R62, R62, c[0x0][0x2d0], -R200.reuse ;  /* 0x0000b4003e3e7a23 */ /* 0x100fe200000108c8 */
[----:B------:R-:W1:Y:S01]  /*f9b0*/  MUFU.EX2 R165, R165 ;  /* 0x000000a500a57308 */ /* 0x000e620000000800 */
[----:B------:R-:W-:Y:S02]  /*f9c0*/  FFMA.FTZ R63, R63, c[0x0][0x2d0], -R200 ;  /* 0x0000b4003f3f7a23 */ /* 0x000fe400000108c8 */
[--C-:B------:R-:W-:Y:S02]  /*f9d0*/  FFMA.FTZ R68, R68, c[0x0][0x2d0], -R203.reuse ;  /* 0x0000b40044447a23 */ /* 0x100fe400000108cb */
[--C-:B------:R-:W-:Y:S02]  /*f9e0*/  FFMA.FTZ R69, R69, c[0x0][0x2d0], -R203.reuse ;  /* 0x0000b40045457a23 */ /* 0x100fe400000108cb */
[--C-:B------:R-:W-:Y:S02]  /*f9f0*/  FFMA.FTZ R70, R70, c[0x0][0x2d0], -R202.reuse ;  /* 0x0000b40046467a23 */ /* 0x100fe400000108ca */
[--C-:B------:R-:W-:Y:S01]  /*fa00*/  FFMA.FTZ R71, R71, c[0x0][0x2d0], -R202.reuse ;  /* 0x0000b40047477a23 */ /* 0x100fe200000108ca */
[----:B------:R-:W4:Y:S01]  /*fa10*/  MUFU.EX2 R164, R164 ;  /* 0x000000a400a47308 */ /* 0x000f220000000800 */
[--C-:B------:R-:W-:Y:S02]  /*fa20*/  FFMA.FTZ R80, R80, c[0x0][0x2d0], -R203.reuse ;  /* 0x0000b40050507a23 */ /* 0x100fe400000108cb */
[----:B------:R-:W-:Y:S01]  /*fa30*/  FFMA.FTZ R81, R81, c[0x0][0x2d0], -R203 ;  /* 0x0000b40051517a23 */ /* 0x000fe200000108cb */
[----:B---3--:R-:W-:Y:S01]  /*fa40*/  F2FP.PACK_AB R161, R181, R184 ;  /* 0x000000b8b5a1723e */ /* 0x008fe200000000ff */
[--C-:B------:R-:W-:Y:S02]  /*fa50*/  FFMA.FTZ R82, R82, c[0x0][0x2d0], -R202.reuse ;  /* 0x0000b40052527a23 */ /* 0x100fe400000108ca */
[----:B------:R-:W-:Y:S02]  /*fa60*/  FFMA.FTZ R83, R83, c[0x0][0x2d0], -R202 ;  /* 0x0000b40053537a23 */ /* 0x000fe400000108ca */
[--C-:B------:R-:W-:Y:S01]  /*fa70*/  FFMA.FTZ R72, R72, c[0x0][0x2d0], -R201.reuse ;  /* 0x0000b40048487a23 */ /* 0x100fe200000108c9 */
[----:B------:R-:W-:Y:S01]  /*fa80*/  MUFU.EX2 R188, R188 ;  /* 0x000000bc00bc7308 */ /* 0x000fe20000000800 */
[-C--:B------:R-:W-:Y:S05]  /*fa90*/  HMMA.16816.F32 R4, R160, R172.reuse, R4 ;  /* 0x000000aca004723c */ /* 0x080fea0000001804 */
[C---:B-1----:R-:W-:Y:S02]  /*faa0*/  FMUL.FTZ R33, R165.reuse, R141 ;  /* 0x0000008da5217220 */ /* 0x042fe40000410000 */
[C---:B------:R-:W-:Y:S02]  /*fab0*/  FMUL.FTZ R12, R165.reuse, R152 ;  /* 0x00000098a50c7220 */ /* 0x040fe40000410000 */
[----:B------:R-:W1:Y:S03]  /*fac0*/  MUFU.EX2 R185, R185 ;  /* 0x000000b900b97308 */ /* 0x000e660000000800 */
[C---:B------:R-:W-:Y:S02]  /*fad0*/  FMUL.FTZ R13, R165.reuse, R153 ;  /* 0x00000099a50d7220 */ /* 0x040fe40000410000 */
[C---:B----4-:R-:W-:Y:S02]  /*fae0*/  FMUL.FTZ R34, R164.reuse, R142 ;  /* 0x0000008ea4227220 */ /* 0x050fe40000410000 */
[C---:B------:R-:W-:Y:S02]  /*faf0*/  FMUL.FTZ R31, R164.reuse, R135 ;  /* 0x00000087a41f7220 */ /* 0x040fe40000410000 */
[C---:B------:R-:W-:Y:S01]  /*fb00*/  FMUL.FTZ R14, R164.reuse, R154 ;  /* 0x0000009aa40e7220 */ /* 0x040fe20000410000 */
[----:B------:R-:W-:Y:S01]  /*fb10*/  MUFU.EX2 R192, R192 ;  /* 0x000000c000c07308 */ /* 0x000fe20000000800 */
[----:B------:R-:W-:Y:S02]  /*fb20*/  FMUL.FTZ R32, R165, R140 ;  /* 0x0000008ca5207220 */ /* 0x000fe40000410000 */
[--C-:B------:R-:W-:Y:S02]  /*fb30*/  FFMA.FTZ R140, R27, c[0x0][0x2d0], -R200.reuse ;  /* 0x0000b4001b8c7a23 */ /* 0x100fe400000108c8 */
[C---:B------:R-:W-:Y:S02]  /*fb40*/  FMUL.FTZ R27, R164.reuse, R139 ;  /* 0x0000008ba41b7220 */ /* 0x040fe40000410000 */
[C---:B------:R-:W-:Y:S02]  /*fb50*/  FMUL.FTZ R8, R165.reuse, R156 ;  /* 0x0000009ca5087220 */ /* 0x040fe40000410000 */
[----:B------:R-:W-:Y:S01]  /*fb60*/  FMUL.FTZ R9, R165, R157 ;  /* 0x0000009da5097220 */ /* 0x000fe20000410000 */
[----:B------:R-:W3:Y:S01]  /*fb70*/  MUFU.EX2 R189, R189 ;  /* 0x000000bd00bd7308 */ /* 0x000ee20000000800 */
[C---:B------:R-:W-:Y:S01]  /*fb80*/  FMUL.FTZ R10, R164.reuse, R158 ;  /* 0x0000009ea40a7220 */ /* 0x040fe20000410000 */
[----:B------:R-:W-:Y:S01]  /*fb90*/  F2FP.PACK_AB R158, R187, R186 ;  /* 0x000000babb9e723e */ /* 0x000fe200000000ff */
[C---:B------:R-:W-:Y:S01]  /*fba0*/  FMUL.FTZ R11, R164.reuse, R159 ;  /* 0x0000009fa40b7220 */ /* 0x040fe20000410000 */
[----:B-1----:R-:W-:Y:S01]  /*fbb0*/  F2FP.PACK_AB R156, R185, R188 ;  /* 0x000000bcb99c723e */ /* 0x002fe200000000ff */
[C---:B------:R-:W-:Y:S02]  /*fbc0*/  FMUL.FTZ R15, R164.reuse, R155 ;  /* 0x0000009ba40f7220 */ /* 0x040fe40000410000 */
[C---:B------:R-:W-:Y:S02]  /*fbd0*/  FMUL.FTZ R108, R165.reuse, R108 ;  /* 0x0000006ca56c7220 */ /* 0x040fe40000410000 */
[C---:B------:R-:W-:Y:S01]  /*fbe0*/  FMUL.FTZ R109, R165.reuse, R109 ;  /* 0x0000006da56d7220 */ /* 0x040fe20000410000 */
[----:B------:R-:W1:Y:S01]  /*fbf0*/  MUFU.EX2 R191, R191 ;  /* 0x000000bf00bf7308 */ /* 0x000e620000000800 */
[C---:B------:R-:W-:Y:S02]  /*fc00*/  FMUL.FTZ R110, R164.reuse, R110 ;  /* 0x0000006ea46e7220 */ /* 0x040fe40000410000 */
[C---:B------:R-:W-:Y:S02]  /*fc10*/  FMUL.FTZ R111, R164.reuse, R111 ;  /* 0x0000006fa46f7220 */ /* 0x040fe40000410000 */
[C---:B------:R-:W-:Y:S02]  /*fc20*/  FMUL.FTZ R120, R165.reuse, R120 ;  /* 0x00000078a5787220 */ /* 0x040fe40000410000 */
[C---:B------:R-:W-:Y:S02]  /*fc30*/  FMUL.FTZ R121, R165.reuse, R121 ;  /* 0x00000079a5797220 */ /* 0x040fe40000410000 */
[C---:B------:R-:W-:Y:S01]  /*fc40*/  FMUL.FTZ R122, R164.reuse, R122 ;  /* 0x0000007aa47a7220 */ /* 0x040fe20000410000 */
[----:B------:R-:W-:Y:S01]  /*fc50*/  MUFU.EX2 R154, R52 ;  /* 0x00000034009a7308 */ /* 0x000fe20000000800 */
[C---:B------:R-:W-:Y:S02]  /*fc60*/  FMUL.FTZ R123, R164.reuse, R123 ;  /* 0x0000007ba47b7220 */ /* 0x040fe40000410000 */
[----:B------:R-:W-:Y:S01]  /*fc70*/  FMUL.FTZ R124, R165, R124 ;  /* 0x0000007ca57c7220 */ /* 0x000fe20000410000 */
[----:B---3--:R-:W-:Y:S01]  /*fc80*/  F2FP.PACK_AB R157, R189, R192 ;  /* 0x000000c0bd9d723e */ /* 0x008fe200000000ff */
[----:B------:R-:W-:Y:S02]  /*fc90*/  FMUL.FTZ R125, R165, R125 ;  /* 0x0000007da57d7220 */ /* 0x000fe40000410000 */
[C---:B------:R-:W-:Y:S02]  /*fca0*/  FMUL.FTZ R126, R164.reuse, R126 ;  /* 0x0000007ea47e7220 */ /* 0x040fe40000410000 */
[----:B------:R-:W-:Y:S01]  /*fcb0*/  FMUL.FTZ R127, R164, R127 ;  /* 0x0000007fa47f7220 */ /* 0x000fe20000410000 */
[----:B------:R-:W-:Y:S01]  /*fcc0*/  MUFU.EX2 R152, R53 ;  /* 0x0000003500987308 */ /* 0x000fe20000000800 */
[--C-:B------:R-:W-:Y:S02]  /*fcd0*/  FFMA.FTZ R73, R73, c[0x0][0x2d0], -R201.reuse ;  /* 0x0000b40049497a23 */ /* 0x100fe400000108c9 */
[--C-:B------:R-:W-:Y:S01]  /*fce0*/  FFMA.FTZ R74, R74, c[0x0][0x2d0], -R200.reuse ;  /* 0x0000b4004a4a7a23 */ /* 0x100fe200000108c8 */
[----:B-1----:R-:W-:Y:S01]  /*fcf0*/  F2FP.PACK_AB R159, R191, R190 ;  /* 0x000000bebf9f723e */ /* 0x002fe200000000ff */
[--C-:B------:R-:W-:Y:S02]  /*fd00*/  FFMA.FTZ R75, R75, c[0x0][0x2d0], -R200.reuse ;  /* 0x0000b4004b4b7a23 */ /* 0x100fe400000108c8 */
[--C-:B------:R-:W-:Y:S02]  /*fd10*/  FFMA.FTZ R76, R76, c[0x0][0x2d0], -R201.reuse ;  /* 0x0000b4004c4c7a23 */ /* 0x100fe400000108c9 */
[--C-:B------:R-:W-:Y:S01]  /*fd20*/  FFMA.FTZ R77, R77, c[0x0][0x2d0], -R201.reuse ;  /* 0x0000b4004d4d7a23 */ /* 0x100fe200000108c9 */
[----:B------:R-:W-:Y:S01]  /*fd30*/  MUFU.EX2 R153, R55 ;  /* 0x0000003700997308 */ /* 0x000fe20000000800 */
[C---:B------:R-:W-:Y:S04]  /*fd40*/  HMMA.16816.F32 R8, R156.reuse, R172, R8 ;  /* 0x000000ac9c08723c */ /* 0x040fe80000001808 */
[--C-:B------:R-:W-:Y:S02]  /*fd50*/  FFMA.FTZ R78, R78, c[0x0][0x2d0], -R200.reuse ;  /* 0x0000b4004e4e7a23 */ /* 0x100fe400000108c8 */
[--C-:B------:R-:W-:Y:S02]  /*fd60*/  FFMA.FTZ R79, R79, c[0x0][0x2d0], -R200.reuse ;  /* 0x0000b4004f4f7a23 */ /* 0x100fe400000108c8 */
[-C--:B------:R-:W-:Y:S01]  /*fd70*/  HMMA.16816.F32 R12, R156, R174.reuse, R12 ;  /* 0x000000ae9c0c723c */ /* 0x080fe2000000180c */
[----:B------:R1:W-:Y:S03]  /*fd80*/  MUFU.EX2 R172, R35 ;  /* 0x0000002300ac7308 */ /* 0x0003e60000000800 */
[----:B------:R-:W-:Y:S02]  /*fd90*/  FFMA.FTZ R173, R24, c[0x0][0x2d0], -R201 ;  /* 0x0000b40018ad7a23 */ /* 0x000fe400000108c9 */
[----:B------:R-:W-:Y:S02]  /*fda0*/  FMUL.FTZ R24, R165, R136 ;  /* 0x00000088a5187220 */ /* 0x000fe40000410000 */
[C---:B------:R-:W-:Y:S03]  /*fdb0*/  HMMA.16816.F32 R16, R160.reuse, R174, R16 ;  /* 0x000000aea010723c */ /* 0x040fe60000001810 */
[----:B------:R-:W3:Y:S01]  /*fdc0*/  MUFU.EX2 R198, R198 ;  /* 0x000000c600c67308 */ /* 0x000ee20000000800 */
[--C-:B------:R-:W-:Y:S02]  /*fdd0*/  FFMA.FTZ R84, R84, c[0x0][0x2d0], -R203.reuse ;  /* 0x0000b40054547a23 */ /* 0x100fe400000108cb */
[----:B------:R-:W-:Y:S02]  /*fde0*/  FFMA.FTZ R85, R85, c[0x0][0x2d0], -R203 ;  /* 0x0000b40055557a23 */ /* 0x000fe400000108cb */
[-C--:B------:R-:W-:Y:S04]  /*fdf0*/  HMMA.16816.F32 R20, R160, R176.reuse, R20 ;  /* 0x000000b0a014723c */ /* 0x080fe80000001814 */
[--C-:B------:R-:W-:Y:S01]  /*fe00*/  FFMA.FTZ R174, R25, c[0x0][0x2d0], -R201.reuse ;  /* 0x0000b40019ae7a23 */ /* 0x100fe200000108c9 */
[----:B------:R-:W4:Y:S01]  /*fe10*/  MUFU.EX2 R199, R199 ;  /* 0x000000c700c77308 */ /* 0x000f220000000800 */
[----:B------:R-:W-:Y:S02]  /*fe20*/  FMUL.FTZ R25, R165, R137 ;  /* 0x00000089a5197220 */ /* 0x000fe40000410000 */
[----:B------:R-:W-:Y:S04]  /*fe30*/  FFMA.FTZ R175, R26, c[0x0][0x2d0], -R200 ;  /* 0x0000b4001aaf7a23 */ /* 0x000fe800000108c8 */
[C---:B-1----:R-:W-:Y:S02]  /*fe40*/  FMUL.FTZ R35, R164.reuse, R143 ;  /* 0x0000008fa4237220 */ /* 0x042fe40000410000 */
[----:B------:R-:W-:Y:S01]  /*fe50*/  FMUL.FTZ R26, R164, R138 ;  /* 0x0000008aa41a7220 */ /* 0x000fe20000410000 */
[----:B------:R-:W-:Y:S01]  /*fe60*/  MUFU.EX2 R245, R245 ;  /* 0x000000f500f57308 */ /* 0x000fe20000000800 */
[----:B------:R-:W1:Y:S01]  /*fe70*/  LDSM.16.MT88.4 R136, [R218+0x100] ;  /* 0x00010000da88783b */ /* 0x000e620000004200 */
[--C-:B------:R-:W-:Y:S02]  /*fe80*/  FFMA.FTZ R86, R86, c[0x0][0x2d0], -R202.reuse ;  /* 0x0000b40056567a23 */ /* 0x100fe400000108ca */
[C---:B------:R-:W-:Y:S04]  /*fe90*/  HMMA.16816.F32 R32, R156.reuse, R176, R32 ;  /* 0x000000b09c20723c */ /* 0x040fe80000001820 */
[----:B---3--:R-:W-:Y:S01]  /*fea0*/  F2FP.PACK_AB R130, R198, R197 ;  /* 0x000000c5c682723e */ /* 0x008fe200000000ff */
[--C-:B------:R-:W-:Y:S01]  /*feb0*/  FFMA.FTZ R87, R87, c[0x0][0x2d0], -R202.reuse ;  /* 0x0000b40057577a23 */ /* 0x100fe200000108ca */
[----:B------:R3:W-:Y:S01]  /*fec0*/  MUFU.EX2 R176, R140 ;  /* 0x0000008c00b07308 */ /* 0x0007e20000000800 */
[----:B------:R-:W-:Y:S01]  /*fed0*/  FFMA.FTZ R177, R28, c[0x0][0x2d0], -R201 ;  /* 0x0000b4001cb17a23 */ /* 0x000fe200000108c9 */
[-C--:B------:R-:W-:Y:S04]  /*fee0*/  HMMA.16816.F32 R24, R156, R178.reuse, R24 ;  /* 0x000000b29c18723c */ /* 0x080fe80000001818 */
[----:B------:R-:W-:Y:S01]  /*fef0*/  FMUL.FTZ R28, R165, R132 ;  /* 0x00000084a51c7220 */ /* 0x000fe20000410000 */
[----:B----4-:R-:W-:Y:S01]  /*ff00*/  F2FP.PACK_AB R131, R172, R199 ;  /* 0x000000c7ac83723e */ /* 0x010fe200000000ff */
[--C-:B------:R-:W-:Y:S02]  /*ff10*/  FFMA.FTZ R96, R96, c[0x0][0x2d0], -R203.reuse ;  /* 0x0000b40060607a23 */ /* 0x100fe400000108cb */
[C---:B------:R-:W-:Y:S01]  /*ff20*/  HMMA.16816.F32 R100, R160.reuse, R178, R100 ;  /* 0x000000b2a064723c */ /* 0x040fe20000001864 */
[----:B------:R-:W-:Y:S03]  /*ff30*/  MUFU.EX2 R246, R246 ;  /* 0x000000f600f67308 */ /* 0x000fe60000000800 */
[----:B------:R-:W-:Y:S02]  /*ff40*/  FFMA.FTZ R203, R97, c[0x0][0x2d0], -R203 ;  /* 0x0000b40061cb7a23 */ /* 0x000fe400000108cb */
[----:B------:R-:W-:Y:S02]  /*ff50*/  FFMA.FTZ R97, R98, c[0x0][0x2d0], -R202 ;  /* 0x0000b40062617a23 */ /* 0x000fe400000108ca */
[-C--:B--2---:R-:W-:Y:S03]  /*ff60*/  HMMA.16816.F32 R104, R160, R144.reuse, R104 ;  /* 0x00000090a068723c */ /* 0x084fe60000001868 */
[----:B------:R-:W-:Y:S01]  /*ff70*/  MUFU.EX2 R247, R247 ;  /* 0x000000f700f77308 */ /* 0x000fe20000000800 */
[--C-:B------:R-:W-:Y:S01]  /*ff80*/  FFMA.FTZ R178, R29, c[0x0][0x2d0], -R201.reuse ;  /* 0x0000b4001db27a23 */ /* 0x100fe200000108c9 */
[----:B---3--:R-:W-:Y:S01]  /*ff90*/  LDSM.16.MT88.4 R140, [R220+0x900] ;  /* 0x00090000dc8c783b */ /* 0x008fe20000004200 */
[----:B------:R-:W-:Y:S02]  /*ffa0*/  FMUL.FTZ R29, R165, R133 ;  /* 0x00000085a51d7220 */ /* 0x000fe40000410000 */
[C---:B------:R-:W-:Y:S04]  /*ffb0*/  HMMA.16816.F32 R108, R156.reuse, R144, R108 ;  /* 0x000000909c6c723c */ /* 0x040fe8000000186c */
[--C-:B------:R-:W-:Y:S01]  /*ffc0*/  FFMA.FTZ R179, R30, c[0x0][0x2d0], -R200.reuse ;  /* 0x0000b4001eb37a23 */ /* 0x100fe200000108c8 */
[----:B------:R-:W-:Y:S01]  /*ffd0*/  MUFU.EX2 R173, R173 ;  /* 0x000000ad00ad7308 */ /* 0x000fe20000000800 */
[----:B------:R-:W-:Y:S02]  /*ffe0*/  FMUL.FTZ R30, R164, R134 ;  /* 0x00000086a41e7220 */ /* 0x000fe40000410000 */
[----:B------:R-:W2:Y:S01]  /*fff0*/  LDSM.16.MT88.4 R132, [R225+0x900] ;  /* 0x00090000e184783b */ /* 0x000ea20000004200 */
[--C-:B------:R-:W-:Y:S03]  /*10000*/  FFMA.FTZ R88, R88, c[0x0][0x2d0], -R201.reuse ;  /* 0x0000b40058587a23 */ /* 0x100fe600000108c9 */
[----:B------:R-:W-:Y:S01]  /*10010*/  FFMA.FTZ R89, R89, c[0x0][0x2d0], -R201 ;  /* 0x0000b40059597a23 */ /* 0x000fe200000108c9 */
[-C--:B------:R-:W-:Y:S02]  /*10020*/  HMMA.16816.F32 R28, R156, R146.reuse, R28 ;  /* 0x000000929c1c723c */ /* 0x080fe4000000181c */
[----:B------:R-:W-:Y:S01]  /*10030*/  MUFU.EX2 R248, R248 ;  /* 0x000000f800f87308 */ /* 0x000fe20000000800 */
[--C-:B------:R-:W-:Y:S02]  /*10040*/  FFMA.FTZ R90, R90, c[0x0][0x2d0], -R200.reuse ;  /* 0x0000b4005a5a7a23 */ /* 0x100fe400000108c8 */
[----:B------:R-:W-:Y:S02]  /*10050*/  FFMA.FTZ R91, R91, c[0x0][0x2d0], -R200 ;  /* 0x0000b4005b5b7a23 */ /* 0x000fe400000108c8 */
[----:B------:R-:W-:Y:S01]  /*10060*/  FFMA.FTZ R183, R167, R242, R183 ;  /* 0x000000f2a7b77223 */ /* 0x000fe200000100b7 */
[C---:B------:R-:W-:Y:S04]  /*10070*/  HMMA.16816.F32 R112, R160.reuse, R146, R112 ;  /* 0x00000092a070723c */ /* 0x040fe80000001870 */
[----:B------:R-:W-:Y:S01]  /*10080*/  MUFU.EX2 R249, R249 ;  /* 0x000000f900f97308 */ /* 0x000fe20000000800 */
[----:B------:R-:W-:Y:S01]  /*10090*/  MOV R167, R3 ;  /* 0x0000000300a77202 */ /* 0x000fe20000000f00 */
[----:B------:R-:W-:Y:S01]  /*100a0*/  FFMA.FTZ R184, R166, R241, R184 ;  /* 0x000000f1a6b87223 */ /* 0x000fe200000100b8 */
[----:B------:R-:W-:Y:S01]  /*100b0*/  MOV R166, R2 ;  /* 0x0000000200a67202 */ /* 0x000fe20000000f00 */
[-C--:B-1----:R-:W-:Y:S04]  /*100c0*/  HMMA.16816.F32 R116, R160, R136.reuse, R116 ;  /* 0x00000088a074723c */ /* 0x082fe80000001874 */
[----:B------:R-:W-:Y:S01]  /*100d0*/  FFMA.FTZ R188, R165, R240, R188 ;  /* 0x000000f0a5bc7223 */ /* 0x000fe200000100bc */
[----:B------:R-:W-:Y:S01]  /*100e0*/  MOV R165, R0 ;  /* 0x0000000000a57202 */ /* 0x000fe20000000f00 */
[----:B------:R-:W-:Y:S01]  /*100f0*/  MUFU.EX2 R250, R250 ;  /* 0x000000fa00fa7308 */ /* 0x000fe20000000800 */
[----:B------:R-:W-:Y:S01]  /*10100*/  FFMA.FTZ R192, R164, R239, R192 ;  /* 0x000000efa4c07223 */ /* 0x000fe200000100c0 */
[C---:B------:R-:W-:Y:S04]  /*10110*/  HMMA.16816.F32 R120, R156.reuse, R136, R120 ;  /* 0x000000889c78723c */ /* 0x040fe80000001878 */
[----:B------:R-:W-:Y:S01]  /*10120*/  FADD.FTZ R183, R170, R183 ;  /* 0x000000b7aab77221 */ /* 0x000fe20000010000 */
[----:B------:R-:W-:Y:S01]  /*10130*/  MOV R164, R168 ;  /* 0x000000a800a47202 */ /* 0x000fe20000000f00 */
[----:B------:R-:W-:Y:S02]  /*10140*/  FADD.FTZ R184, R181, R184 ;  /* 0x000000b8b5b87221 */ /* 0x000fe40000010000 */
[-C--:B------:R-:W-:Y:S01]  /*10150*/  HMMA.16816.F32 R124, R156, R138.reuse, R124 ;  /* 0x0000008a9c7c723c */ /* 0x080fe2000000187c */
[----:B------:R-:W1:Y:S03]  /*10160*/  MUFU.EX2 R174, R174 ;  /* 0x000000ae00ae7308 */ /* 0x000e660000000800 */
[----:B------:R-:W-:Y:S02]  /*10170*/  FADD.FTZ R188, R185, R188 ;  /* 0x000000bcb9bc7221 */ /* 0x000fe40000010000 */
[----:B------:R-:W-:Y:S02]  /*10180*/  FADD.FTZ R192, R189, R192 ;  /* 0x000000c0bdc07221 */ /* 0x000fe40000010000 */
[----:B------:R-:W-:Y:S03]  /*10190*/  HMMA.16816.F32 R36, R160, R138, R36 ;  /* 0x0000008aa024723c */ /* 0x000fe60000001824 */
[----:B------:R-:W3:Y:S01]  /*101a0*/  MUFU.EX2 R175, R175 ;  /* 0x000000af00af7308 */ /* 0x000ee20000000800 */
[----:B------:R-:W-:Y:S02]  /*101b0*/  FADD.FTZ R183, R171, R183 ;  /* 0x000000b7abb77221 */ /* 0x000fe40000010000 */
[----:B------:R-:W-:Y:S02]  /*101c0*/  FADD.FTZ R184, R182, R184 ;  /* 0x000000b8b6b87221 */ /* 0x000fe40000010000 */
[-C--:B--2---:R-:W-:Y:S05]  /*101d0*/  HMMA.16816.F32 R4, R128, R132.reuse, R4 ;  /* 0x000000848004723c */ /* 0x084fea0000001804 */
[----:B------:R-:W-:Y:S01]  /*101e0*/  MUFU.EX2 R177, R177 ;  /* 0x000000b100b17308 */ /* 0x000fe20000000800 */
[----:B------:R-:W-:Y:S02]  /*101f0*/  FADD.FTZ R188, R186, R188 ;  /* 0x000000bcbabc7221 */ /* 0x000fe40000010000 */
[----:B------:R-:W-:Y:S01]  /*10200*/  FADD.FTZ R192, R190, R192 ;  /* 0x000000c0bec07221 */ /* 0x000fe20000010000 */
[----:B-1----:R-:W-:Y:S03]  /*10210*/  F2FP.PACK_AB R136, R174, R173 ;  /* 0x000000adae88723e */ /* 0x002fe600000000ff */
[----:B------:R-:W-:Y:S02]  /*10220*/  FADD.FTZ R183, R180, R183 ;  /* 0x000000b7b4b77221 */ /* 0x000fe40000010000 */
[----:B------:R-:W-:Y:S01]  /*10230*/  FADD.FTZ R184, R169, R184 ;  /* 0x000000b8a9b87221 */ /* 0x000fe20000010000 */
[----:B------:R-:W1:Y:S01]  /*10240*/  MUFU.EX2 R178, R178 ;  /* 0x000000b200b27308 */ /* 0x000e620000000800 */
[----:B------:R-:W-:Y:S02]  /*10250*/  FADD.FTZ R188, R187, R188 ;  /* 0x000000bcbbbc7221 */ /* 0x000fe40000010000 */
[----:B------:R-:W-:Y:S01]  /*10260*/  FADD.FTZ R192, R191, R192 ;  /* 0x000000c0bfc07221 */ /* 0x000fe20000010000 */
[----:B---3--:R-:W-:Y:S01]  /*10270*/  F2FP.PACK_AB R137, R176, R175 ;  /* 0x000000afb089723e */ /* 0x008fe200000000ff */
[----:B------:R-:W-:Y:S02]  /*10280*/  FADD.FTZ R183, R193, R183 ;  /* 0x000000b7c1b77221 */ /* 0x000fe40000010000 */
[----:B------:R-:W-:Y:S02]  /*10290*/  FADD.FTZ R184, R195, R184 ;  /* 0x000000b8c3b87221 */ /* 0x000fe40000010000 */
[----:B------:R-:W-:Y:S01]  /*102a0*/  FADD.FTZ R188, R173, R188 ;  /* 0x000000bcadbc7221 */ /* 0x000fe20000010000 */
[----:B------:R-:W2:Y:S01]  /*102b0*/  MUFU.EX2 R179, R179 ;  /* 0x000000b300b37308 */ /* 0x000ea20000000800 */
[----:B------:R-:W-:Y:S02]  /*102c0*/  FADD.FTZ R192, R175, R192 ;  /* 0x000000c0afc07221 */ /* 0x000fe40000010000 */
[----:B------:R-:W-:Y:S02]  /*102d0*/  FADD.FTZ R183, R194, R183 ;  /* 0x000000b7c2b77221 */ /* 0x000fe40000010000 */
[----:B------:R-:W-:Y:S02]  /*102e0*/  FADD.FTZ R184, R196, R184 ;  /* 0x000000b8c4b87221 */ /* 0x000fe40000010000 */
[----:B------:R-:W-:Y:S02]  /*102f0*/  FADD.FTZ R188, R174, R188 ;  /* 0x000000bcaebc7221 */ /* 0x000fe40000010000 */
[----:B------:R-:W-:Y:S01]  /*10300*/  FADD.FTZ R192, R176, R192 ;  /* 0x000000c0b0c07221 */ /* 0x000fe20000010000 */
[----:B------:R-:W3:Y:S01]  /*10310*/  MUFU.EX2 R204, R204 ;  /* 0x000000cc00cc7308 */ /* 0x000ee20000000800 */
[----:B------:R-:W-:Y:S02]  /*10320*/  FADD.FTZ R183, R197, R183 ;  /* 0x000000b7c5b77221 */ /* 0x000fe40000010000 */
[----:B------:R-:W-:Y:S01]  /*10330*/  FADD.FTZ R184, R199, R184 ;  /* 0x000000b8c7b87221 */ /* 0x000fe20000010000 */
[----:B-1----:R-:W-:Y:S01]  /*10340*/  F2FP.PACK_AB R138, R178, R177 ;  /* 0x000000b1b28a723e */ /* 0x002fe200000000ff */
[----:B------:R-:W-:Y:S02]  /*10350*/  FADD.FTZ R188, R177, R188 ;  /* 0x000000bcb1bc7221 */ /* 0x000fe40000010000 */
[----:B------:R-:W-:Y:S02]  /*10360*/  FADD.FTZ R198, R198, R183 ;  /* 0x000000b7c6c67221 */ /* 0x000fe40000010000 */
[----:B------:R-:W-:Y:S01]  /*10370*/  FADD.FTZ R172, R172, R184 ;  /* 0x000000b8acac7221 */ /* 0x000fe20000010000 */
[----:B------:R-:W1:Y:S01]  /*10380*/  MUFU.EX2 R251, R251 ;  /* 0x000000fb00fb7308 */ /* 0x000e620000000800 */
[----:B------:R-:W-:Y:S02]  /*10390*/  FADD.FTZ R178, R178, R188 ;  /* 0x000000bcb2b27221 */ /* 0x000fe40000010000 */
[----:B--2---:R-:W-:Y:S02]  /*103a0*/  FADD.FTZ R192, R179, R192 ;  /* 0x000000c0b3c07221 */ /* 0x004fe40000010000 */
[----:B------:R-:W-:Y:S05]  /*103b0*/  FADD.FTZ R178, R245, R178 ;  /* 0x000000b2f5b27221 */ /* 0x000fea0000010000 */
[----:B------:R-:W2:Y:S01]  /*103c0*/  MUFU.EX2 R252, R252 ;  /* 0x000000fc00fc7308 */ /* 0x000ea20000000800 */
[----:B------:R-:W-:Y:S01]  /*103d0*/  FADD.FTZ R178, R246, R178 ;  /* 0x000000b2f6b27221 */ /* 0x000fe20000010000 */
[C---:B---3--:R-:W-:Y:S01]  /*103e0*/  F2FP.PACK_AB R139, R204.reuse, R179 ;  /* 0x000000b3cc8b723e */ /* 0x048fe200000000ff */
[----:B------:R-:W-:Y:S02]  /*103f0*/  FADD.FTZ R192, R204, R192 ;  /* 0x000000c0ccc07221 */ /* 0x000fe40000010000 */
[----:B------:R-:W-:Y:S02]  /*10400*/  FADD.FTZ R178, R249, R178 ;  /* 0x000000b2f9b27221 */ /* 0x000fe40000010000 */
[----:B------:R-:W-:Y:S03]  /*10410*/  FADD.FTZ R192, R247, R192 ;  /* 0x000000c0f7c07221 */ /* 0x000fe60000010000 */
[----:B------:R-:W3:Y:S01]  /*10420*/  MUFU.EX2 R205, R205 ;  /* 0x000000cd00cd7308 */ /* 0x000ee20000000800 */
[C---:B------:R-:W-:Y:S04]  /*10430*/  HMMA.16816.F32 R8, R136.reuse, R132, R8 ;  /* 0x000000848808723c */ /* 0x040fe80000001808 */
[----:B------:R-:W-:Y:S02]  /*10440*/  FADD.FTZ R192, R248, R192 ;  /* 0x000000c0f8c07221 */ /* 0x000fe40000010000 */
[----:B------:R-:W-:Y:S02]  /*10450*/  FADD.FTZ R178, R250, R178 ;  /* 0x000000b2fab27221 */ /* 0x000fe40000010000 */
[-C--:B------:R-:W-:Y:S01]  /*10460*/  HMMA.16816.F32 R12, R136, R134.reuse, R12 ;  /* 0x00000086880c723c */ /* 0x080fe2000000180c */
[----:B------:R-:W4:Y:S03]  /*10470*/  MUFU.EX2 R206, R206 ;  /* 0x000000ce00ce7308 */ /* 0x000f260000000800 */
[----:B-1----:R-:W-:Y:S04]  /*10480*/  FADD.FTZ R192, R251, R192 ;  /* 0x000000c0fbc07221 */ /* 0x002fe80000010000 */
[C---:B------:R-:W-:Y:S01]  /*10490*/  HMMA.16816.F32 R16, R128.reuse, R134, R16 ;  /* 0x000000868010723c */ /* 0x040fe20000001810 */
[----:B------:R-:W1:Y:S02]  /*104a0*/  LDSM.16.MT88.4 R132, [R218+0x900] ;  /* 0x00090000da84783b */ /* 0x000e640000004200 */
[----:B------:R-:W5:Y:S01]  /*104b0*/  MUFU.EX2 R207, R207 ;  /* 0x000000cf00cf7308 */ /* 0x000f620000000800 */
[----:B--2---:R-:W-:Y:S02]  /*104c0*/  FADD.FTZ R192, R252, R192 ;  /* 0x000000c0fcc07221 */ /* 0x004fe40000010000 */
[----:B---3--:R-:W-:Y:S02]  /*104d0*/  FADD.FTZ R198, R205, R198 ;  /* 0x000000c6cdc67221 */ /* 0x008fe40000010000 */
[-C--:B------:R-:W-:Y:S05]  /*104e0*/  HMMA.16816.F32 R20, R128, R140.reuse, R20 ;  /* 0x0000008c8014723c */ /* 0x080fea0000001814 */
[----:B------:R-:W2:Y:S03]  /*104f0*/  MUFU.EX2 R208, R208 ;  /* 0x000000d000d07308 */ /* 0x000ea60000000800 */
[C---:B------:R-:W-:Y:S04]  /*10500*/  HMMA.16816.F32 R32, R136.reuse, R140, R32 ;  /* 0x0000008c8820723c */ /* 0x040fe80000001820 */
[C---:B----4-:R-:W-:Y:S01]  /*10510*/  F2FP.PACK_AB R40, R206.reuse, R205 ;  /* 0x000000cdce28723e */ /* 0x050fe200000000ff */
[----:B------:R-:W-:Y:S02]  /*10520*/  FADD.FTZ R198, R206, R198 ;  /* 0x000000c6cec67221 */ /* 0x000fe40000010000 */
[----:B------:R-:W3:Y:S01]  /*10530*/  MUFU.EX2 R209, R209 ;  /* 0x000000d100d17308 */ /* 0x000ee20000000800 */
[-C--:B------:R-:W-:Y:S04]  /*10540*/  HMMA.16816.F32 R24, R136, R142.reuse, R24 ;  /* 0x0000008e8818723c */ /* 0x080fe80000001818 */
[----:B-----5:R-:W-:Y:S04]  /*10550*/  FADD.FTZ R172, R207, R172 ;  /* 0x000000accfac7221 */ /* 0x020fe80000010000 */
[C---:B------:R-:W-:Y:S01]  /*10560*/  HMMA.16816.F32 R100, R128.reuse, R142, R100 ;  /* 0x0000008e8064723c */ /* 0x040fe20000001864 */
[----:B------:R-:W4:Y:S03]  /*10570*/  MUFU.EX2 R210, R210 ;  /* 0x000000d200d27308 */ /* 0x000f260000000800 */
[C---:B--2---:R-:W-:Y:S01]  /*10580*/  F2FP.PACK_AB R41, R208.reuse, R207 ;  /* 0x000000cfd029723e */ /* 0x044fe200000000ff */
[----:B------:R-:W-:Y:S03]  /*10590*/  FADD.FTZ R172, R208, R172 ;  /* 0x000000acd0ac7221 */ /* 0x000fe60000010000 */
[-C--:B------:R-:W-:Y:S03]  /*105a0*/  HMMA.16816.F32 R104, R128, R48.reuse, R104 ;  /* 0x000000308068723c */ /* 0x080fe60000001868 */
[----:B------:R-:W2:Y:S01]  /*105b0*/  MUFU.EX2 R244, R244 ;  /* 0x000000f400f47308 */ /* 0x000ea20000000800 */
[----:B------:R-:W-:Y:S02]  /*105c0*/  FADD.FTZ R172, R211, R172 ;  /* 0x000000acd3ac7221 */ /* 0x000fe40000010000 */
[----:B---3--:R-:W-:Y:S02]  /*105d0*/  FADD.FTZ R198, R209, R198 ;  /* 0x000000c6d1c67221 */ /* 0x008fe40000010000 */
[C---:B------:R-:W-:Y:S05]  /*105e0*/  HMMA.16816.F32 R108, R136.reuse, R48, R108 ;  /* 0x00000030886c723c */ /* 0x040fea000000186c */
[----:B------:R-:W-:Y:S02]  /*105f0*/  MUFU.EX2 R64, R64 ;  /* 0x0000004000407308 */ /* 0x000fe40000000800 */
[----:B------:R-:W-:Y:S01]  /*10600*/  F2FP.PACK_AB R48, R246, R245 ;  /* 0x000000f5f630723e */ /* 0x000fe200000000ff */
[-C--:B------:R-:W-:Y:S04]  /*10610*/  HMMA.16816.F32 R28, R136, R50.reuse, R28 ;  /* 0x00000032881c723c */ /* 0x080fe8000000181c */
[----:B------:R-:W-:Y:S01]  /*10620*/  F2FP.PACK_AB R49, R248, R247 ;  /* 0x000000f7f831723e */ /* 0x000fe200000000ff */
[C---:B----4-:R-:W-:Y:S01]  /*10630*/  FADD.FTZ R198, R210.reuse, R198 ;  /* 0x000000c6d2c67221 */ /* 0x050fe20000010000 */
[----:B------:R-:W-:Y:S01]  /*10640*/  F2FP.PACK_AB R42, R210, R209 ;  /* 0x000000d1d22a723e */ /* 0x000fe200000000ff */
[----:B------:R-:W-:Y:S01]  /*10650*/  MUFU.EX2 R65, R65 ;  /* 0x0000004100417308 */ /* 0x000fe20000000800 */
[C---:B------:R-:W-:Y:S04]  /*10660*/  HMMA.16816.F32 R112, R128.reuse, R50, R112 ;  /* 0x000000328070723c */ /* 0x040fe80000001870 */
[C---:B--2---:R-:W-:Y:S01]  /*10670*/  F2FP.PACK_AB R43, R244.reuse, R211 ;  /* 0x000000d3f42b723e */ /* 0x044fe200000000ff */
[----:B------:R-:W-:Y:S02]  /*10680*/  FADD.FTZ R172, R244, R172 ;  /* 0x000000acf4ac7221 */ /* 0x000fe40000010000 */
[----:B------:R-:W-:Y:S01]  /*10690*/  F2FP.PACK_AB R50, R250, R249 ;  /* 0x000000f9fa32723e */ /* 0x000fe200000000ff */
[-C--:B-1----:R-:W-:Y:S01]  /*106a0*/  HMMA.16816.F32 R116, R128, R132.reuse, R116 ;  /* 0x000000848074723c */ /* 0x082fe20000001874 */
[----:B------:R-:W-:Y:S03]  /*106b0*/  MUFU.EX2 R66, R66 ;  /* 0x0000004200427308 */ /* 0x000fe60000000800 */
[----:B------:R-:W-:Y:S04]  /*106c0*/  F2FP.PACK_AB R51, R252, R251 ;  /* 0x000000fbfc33723e */ /* 0x000fe800000000ff */
[C---:B------:R-:W-:Y:S03]  /*106d0*/  HMMA.16816.F32 R120, R136.reuse, R132, R120 ;  /* 0x000000848878723c */ /* 0x040fe60000001878 */
[----:B------:R-:W-:Y:S04]  /*106e0*/  MUFU.EX2 R67, R67 ;  /* 0x0000004300437308 */ /* 0x000fe80000000800 */
[--C-:B------:R-:W-:Y:S01]  /*106f0*/  FFMA.FTZ R132, R54, c[0x0][0x2d0], -R202.reuse ;  /* 0x0000b40036847a23 */ /* 0x100fe200000108ca */
[-C--:B------:R-:W-:Y:S01]  /*10700*/  HMMA.16816.F32 R124, R136, R134.reuse, R124 ;  /* 0x00000086887c723c */ /* 0x080fe2000000187c */
[----:B------:R-:W1:Y:S03]  /*10710*/  LDSM.16.MT88.4 R52, [R220+0x1100] ;  /* 0x00110000dc34783b */ /* 0x000e660000004200 */
[--C-:B------:R-:W-:Y:S01]  /*10720*/  FFMA.FTZ R133, R56, c[0x0][0x2d0], -R201.reuse ;  /* 0x0000b40038857a23 */ /* 0x100fe200000108c9 */
[----:B------:R-:W2:Y:S01]  /*10730*/  MUFU.EX2 R136, R57 ;  /* 0x0000003900887308 */ /* 0x000ea20000000800 */
[----:B------:R-:W-:Y:S02]  /*10740*/  FFMA.FTZ R202, R99, c[0x0][0x2d0], -R202 ;  /* 0x0000b40063ca7a23 */ /* 0x000fe400000108ca */
[----:B------:R-:W-:Y:S01]  /*10750*/  HMMA.16816.F32 R36, R128, R134, R36 ;  /* 0x000000868024723c */ /* 0x000fe20000001824 */
[----:B------:R-:W3:Y:S06]  /*10760*/  LDSM.16.MT88.4 R128, [R219+0x1100] ;  /* 0x00110000db80783b */ /* 0x000eec0000004200 */
[----:B------:R-:W-:Y:S01]  /*10770*/  FFMA.FTZ R134, R58, c[0x0][0x2d0], -R200 ;  /* 0x0000b4003a867a23 */ /* 0x000fe200000108c8 */
[-C--:B------:R-:W-:Y:S01]  /*10780*/  HMMA.16816.F32 R4, R40, R44.reuse, R4 ;  /* 0x0000002c2804723c */ /* 0x080fe20000001804 */
[----:B------:R-:W4:Y:S04]  /*10790*/  MUFU.EX2 R137, R59 ;  /* 0x0000003b00897308 */ /* 0x000f280000000800 */
[----:B------:R-:W-:Y:S03]  /*107a0*/  MOV R135, R154 ;  /* 0x0000009a00877202 */ /* 0x000fe60000000f00 */
[C---:B------:R-:W-:Y:S03]  /*107b0*/  HMMA.16816.F32 R8, R48.reuse, R44, R8 ;  /* 0x0000002c3008723c */ /* 0x040fe60000001808 */
[----:B------:R-:W5:Y:S01]  /*107c0*/  MUFU.EX2 R132, R132 ;  /* 0x0000008400847308 */ /* 0x000f620000000800 */
[----:B------:R-:W-:Y:S01]  /*107d0*/  FADD.FTZ R198, R135, R198 ;  /* 0x000000c687c67221 */ /* 0x000fe20000010000 */
[----:B--2---:R-:W-:Y:S03]  /*107e0*/  MOV R99, R136 ;  /* 0x0000008800637202 */ /* 0x004fe60000000f00 */
[-C--:B------:R-:W-:Y:S05]  /*107f0*/  HMMA.16816.F32 R12, R48, R46.reuse, R12 ;  /* 0x0000002e300c723c */ /* 0x080fea000000180c */
[----:B------:R-:W2:Y:S03]  /*10800*/  MUFU.EX2 R133, R133 ;  /* 0x0000008500857308 */ /* 0x000ea60000000800 */
[C---:B------:R-:W-:Y:S01]  /*10810*/  HMMA.16816.F32 R16, R40.reuse, R46, R16 ;  /* 0x0000002e2810723c */ /* 0x040fe20000001810 */
[----:B------:R-:W3:Y:S03]  /*10820*/  LDSM.16.MT88.4 R44, [R218+0x1100] ;  /* 0x00110000da2c783b */ /* 0x000ee60000004200 */
[----:B----4-:R-:W-:Y:S03]  /*10830*/  MOV R98, R137 ;  /* 0x0000008900627202 */ /* 0x010fe60000000f00 */
[----:B------:R-:W4:Y:S01]  /*10840*/  MUFU.EX2 R134, R134 ;  /* 0x0000008600867308 */ /* 0x000f220000000800 */
[-C--:B-1----:R-:W-:Y:S01]  /*10850*/  HMMA.16816.F32 R20, R40, R52.reuse, R20 ;  /* 0x000000342814723c */ /* 0x082fe20000001814 */
[----:B------:R-:W-:Y:S03]  /*10860*/  LDSM.16.MT88.4 R56, [R219+0x1900] ;  /* 0x00190000db38783b */ /* 0x000fe60000004200 */
[----:B-----5:R-:W-:Y:S04]  /*10870*/  FADD.FTZ R172, R132, R172 ;  /* 0x000000ac84ac7221 */ /* 0x020fe80000010000 */
[C---:B------:R-:W-:Y:S01]  /*10880*/  HMMA.16816.F32 R32, R48.reuse, R52, R32 ;  /* 0x000000343020723c */ /* 0x040fe20000001820 */
[----:B------:R-:W1:Y:S03]  /*10890*/  MUFU.EX2 R60, R60 ;  /* 0x0000003c003c7308 */ /* 0x000e660000000800 */
[----:B--2---:R-:W-:Y:S04]  /*108a0*/  FADD.FTZ R178, R133, R178 ;  /* 0x000000b285b27221 */ /* 0x004fe80000010000 */
[-C--:B------:R-:W-:Y:S03]  /*108b0*/  HMMA.16816.F32 R24, R48, R54.reuse, R24 ;  /* 0x000000363018723c */ /* 0x080fe60000001818 */
[----:B------:R-:W2:Y:S01]  /*108c0*/  MUFU.EX2 R61, R61 ;  /* 0x0000003d003d7308 */ /* 0x000ea20000000800 */
[----:B------:R-:W-:Y:S02]  /*108d0*/  FADD.FTZ R178, R99, R178 ;  /* 0x000000b263b27221 */ /* 0x000fe40000010000 */
[----:B----4-:R-:W-:Y:S02]  /*108e0*/  FADD.FTZ R192, R134, R192 ;  /* 0x000000c086c07221 */ /* 0x010fe40000010000 */
[C---:B------:R-:W-:Y:S01]  /*108f0*/  HMMA.16816.F32 R100, R40.reuse, R54, R100 ;  /* 0x000000362864723c */ /* 0x040fe20000001864 */
[----:B------:R-:W4:Y:S03]  /*10900*/  LDSM.16.MT88.4 R52, [R225+0x1900] ;  /* 0x00190000e134783b */ /* 0x000f260000004200 */
[----:B------:R-:W-:Y:S01]  /*10910*/  FADD.FTZ R192, R98, R192 ;  /* 0x000000c062c07221 */ /* 0x000fe20000010000 */
[----:B------:R-:W5:Y:S03]  /*10920*/  MUFU.EX2 R62, R62 ;  /* 0x0000003e003e7308 */ /* 0x000f660000000800 */
[-C--:B---3--:R-:W-:Y:S04]  /*10930*/  HMMA.16816.F32 R104, R40, R128.reuse, R104 ;  /* 0x000000802868723c */ /* 0x088fe80000001868 */
[----:B-1----:R-:W-:Y:S03]  /*10940*/  FADD.FTZ R178, R60, R178 ;  /* 0x000000b23cb27221 */ /* 0x002fe60000010000 */
[----:B------:R-:W1:Y:S01]  /*10950*/  MUFU.EX2 R63, R63 ;  /* 0x0000003f003f7308 */ /* 0x000e620000000800 */
[C---:B------:R-:W-:Y:S04]  /*10960*/  HMMA.16816.F32 R108, R48.reuse, R128, R108 ;  /* 0x00000080306c723c */ /* 0x040fe8000000186c */
[----:B--2---:R-:W-:Y:S04]  /*10970*/  FADD.FTZ R178, R61, R178 ;  /* 0x000000b23db27221 */ /* 0x004fe80000010000 */
[-C--:B------:R-:W-:Y:S01]  /*10980*/  HMMA.16816.F32 R28, R48, R130.reuse, R28 ;  /* 0x00000082301c723c */ /* 0x080fe2000000181c */
[----:B------:R-:W-:Y:S03]  /*10990*/  MUFU.EX2 R68, R68 ;  /* 0x0000004400447308 */ /* 0x000fe60000000800 */
[----:B-----5:R-:W-:Y:S04]  /*109a0*/  FADD.FTZ R192, R62, R192 ;  /* 0x000000c03ec07221 */ /* 0x020fe80000010000 */
[C---:B------:R-:W-:Y:S03]  /*109b0*/  HMMA.16816.F32 R112, R40.reuse, R130, R112 ;  /* 0x000000822870723c */ /* 0x040fe60000001870 */
[----:B------:R-:W-:Y:S01]  /*109c0*/  MUFU.EX2 R69, R69 ;  /* 0x0000004500457308 */ /* 0x000fe20000000800 */
[----:B-1----:R-:W-:Y:S04]  /*109d0*/  FADD.FTZ R192, R63, R192 ;  /* 0x000000c03fc07221 */ /* 0x002fe80000010000 */
[-C--:B------:R-:W-:Y:S05]  /*109e0*/  HMMA.16816.F32 R116, R40, R44.reuse, R116 ;  /* 0x0000002c2874723c */ /* 0x080fea0000001874 */
[----:B------:R-:W-:Y:S03]  /*109f0*/  MUFU.EX2 R70, R70 ;  /* 0x0000004600467308 */ /* 0x000fe60000000800 */
        /* <DEDUP_REMOVED lines=15> */
[-C--:B----4-:R-:W-:Y:S04]  /*10af0*/  HMMA.16816.F32 R4, R40, R52.reuse, R4 ;  /* 0x000000342804723c */ /* 0x090fe80000001804 */
[----:B------:R-:W-:Y:S04]  /*10b00*/  MUFU.EX2 R82, R82 ;  /* 0x0000005200527308 */ /* 0x000fe80000000800 */
[C---:B------:R-:W-:Y:S06]  /*10b10*/  HMMA.16816.F32 R8, R44.reuse, R52, R8 ;  /* 0x000000342c08723c */ /* 0x040fec0000001808 */
[----:B------:R-:W-:Y:S02]  /*10b20*/  MUFU.EX2 R83, R83 ;  /* 0x0000005300537308 */ /* 0x000fe40000000800 */
[-C--:B------:R-:W-:Y:S08]  /*10b30*/  HMMA.16816.F32 R12, R44, R54.reuse, R12 ;  /* 0x000000362c0c723c */ /* 0x080ff0000000180c */
[C---:B------:R-:W-:Y:S01]  /*10b40*/  HMMA.16816.F32 R16, R40.reuse, R54, R16 ;  /* 0x000000362810723c */ /* 0x040fe20000001810 */
[----:B------:R-:W2:Y:S01]  /*10b50*/  LDSM.16.MT88.4 R52, [R218+0x1900] ;  /* 0x00190000da34783b */ /* 0x000ea20000004200 */
[----:B------:R-:W3:Y:S06]  /*10b60*/  MUFU.EX2 R72, R72 ;  /* 0x0000004800487308 */ /* 0x000eec0000000800 */
[-C--:B-1----:R-:W-:Y:S04]  /*10b70*/  HMMA.16816.F32 R20, R40, R48.reuse, R20 ;  /* 0x000000302814723c */ /* 0x082fe80000001814 */
[----:B------:R-:W1:Y:S04]  /*10b80*/  MUFU.EX2 R73, R73 ;  /* 0x0000004900497308 */ /* 0x000e680000000800 */
[C---:B------:R-:W-:Y:S06]  /*10b90*/  HMMA.16816.F32 R32, R44.reuse, R48, R32 ;  /* 0x000000302c20723c */ /* 0x040fec0000001820 */
[----:B------:R-:W4:Y:S02]  /*10ba0*/  MUFU.EX2 R74, R74 ;  /* 0x0000004a004a7308 */ /* 0x000f240000000800 */
[-C--:B------:R-:W-:Y:S04]  /*10bb0*/  HMMA.16816.F32 R24, R44, R50.reuse, R24 ;  /* 0x000000322c18723c */ /* 0x080fe80000001818 */
[----:B---3--:R-:W-:Y:S04]  /*10bc0*/  FADD.FTZ R178, R72, R178 ;  /* 0x000000b248b27221 */ /* 0x008fe80000010000 */
[C---:B------:R-:W-:Y:S01]  /*10bd0*/  HMMA.16816.F32 R100, R40.reuse, R50, R100 ;  /* 0x000000322864723c */ /* 0x040fe20000001864 */
[----:B------:R-:W3:Y:S01]  /*10be0*/  LDSM.16.MT88.4 R48, [R225+0x2100] ;  /* 0x00210000e130783b */ /* 0x000ee20000004200 */
[----:B------:R-:W5:Y:S02]  /*10bf0*/  MUFU.EX2 R75, R75 ;  /* 0x0000004b004b7308 */ /* 0x000f640000000800 */
[----:B-1----:R-:W-:Y:S04]  /*10c00*/  FADD.FTZ R178, R73, R178 ;  /* 0x000000b249b27221 */ /* 0x002fe80000010000 */
[-C--:B------:R-:W-:Y:S04]  /*10c10*/  HMMA.16816.F32 R104, R40, R56.reuse, R104 ;  /* 0x000000382868723c */ /* 0x080fe80000001868 */
[----:B------:R-:W1:Y:S01]  /*10c20*/  MUFU.EX2 R76, R76 ;  /* 0x0000004c004c7308 */ /* 0x000e620000000800 */
[----:B----4-:R-:W-:Y:S03]  /*10c30*/  FADD.FTZ R192, R74, R192 ;  /* 0x000000c04ac07221 */ /* 0x010fe60000010000 */
[C---:B------:R-:W-:Y:S06]  /*10c40*/  HMMA.16816.F32 R108, R44.reuse, R56, R108 ;  /* 0x000000382c6c723c */ /* 0x040fec000000186c */
[----:B------:R-:W4:Y:S02]  /*10c50*/  MUFU.EX2 R77, R77 ;  /* 0x0000004d004d7308 */ /* 0x000f240000000800 */
[-C--:B------:R-:W-:Y:S04]  /*10c60*/  HMMA.16816.F32 R28, R44, R58.reuse, R28 ;  /* 0x0000003a2c1c723c */ /* 0x080fe8000000181c */
[----:B-----5:R-:W-:Y:S04]  /*10c70*/  FADD.FTZ R192, R75, R192 ;  /* 0x000000c04bc07221 */ /* 0x020fe80000010000 */
[C---:B------:R-:W-:Y:S01]  /*10c80*/  HMMA.16816.F32 R112, R40.reuse, R58, R112 ;  /* 0x0000003a2870723c */ /* 0x040fe20000001870 */
[----:B------:R-:W-:Y:S01]  /*10c90*/  LDSM.16.MT88.4 R56, [R219+0x2100] ;  /* 0x00210000db38783b */ /* 0x000fe20000004200 */
[----:B------:R-:W5:Y:S02]  /*10ca0*/  MUFU.EX2 R78, R78 ;  /* 0x0000004e004e7308 */ /* 0x000f640000000800 */
[----:B-1----:R-:W-:Y:S04]  /*10cb0*/  FADD.FTZ R178, R76, R178 ;  /* 0x000000b24cb27221 */ /* 0x002fe80000010000 */
[-C--:B--2---:R-:W-:Y:S04]  /*10cc0*/  HMMA.16816.F32 R116, R40, R52.reuse, R116 ;  /* 0x000000342874723c */ /* 0x084fe80000001874 */
[----:B------:R-:W1:Y:S01]  /*10cd0*/  MUFU.EX2 R79, R79 ;  /* 0x0000004f004f7308 */ /* 0x000e620000000800 */
[----:B----4-:R-:W-:Y:S03]  /*10ce0*/  FADD.FTZ R178, R77, R178 ;  /* 0x000000b24db27221 */ /* 0x010fe60000010000 */
[C---:B------:R-:W-:Y:S06]  /*10cf0*/  HMMA.16816.F32 R120, R44.reuse, R52, R120 ;  /* 0x000000342c78723c */ /* 0x040fec0000001878 */
[----:B------:R-:W-:Y:S02]  /*10d00*/  MUFU.EX2 R84, R84 ;  /* 0x0000005400547308 */ /* 0x000fe40000000800 */
[-C--:B------:R-:W-:Y:S04]  /*10d10*/  HMMA.16816.F32 R124, R44, R54.reuse, R124 ;  /* 0x000000362c7c723c */ /* 0x080fe8000000187c */
[----:B-----5:R-:W-:Y:S03]  /*10d20*/  FADD.FTZ R192, R78, R192 ;  /* 0x000000c04ec07221 */ /* 0x020fe60000010000 */
[----:B------:R-:W-:Y:S01]  /*10d30*/  F2FP.PACK_AB R44, R73, R72 ;  /* 0x00000048492c723e */ /* 0x000fe200000000ff */
[----:B------:R-:W-:Y:S01]  /*10d40*/  HMMA.16816.F32 R36, R40, R54, R36 ;  /* 0x000000362824723c */ /* 0x000fe20000001824 */
[----:B------:R-:W2:Y:S01]  /*10d50*/  LDSM.16.MT88.4 R52, [R220+0x2100] ;  /* 0x00210000dc34783b */ /* 0x000ea20000004200 */
[----:B------:R-:W4:Y:S02]  /*10d60*/  MUFU.EX2 R85, R85 ;  /* 0x0000005500557308 */ /* 0x000f240000000800 */
[----:B------:R-:W-:Y:S01]  /*10d70*/  F2FP.PACK_AB R45, R75, R74 ;  /* 0x0000004a4b2d723e */ /* 0x000fe200000000ff */
[----:B-1----:R-:W-:Y:S01]  /*10d80*/  FADD.FTZ R192, R79, R192 ;  /* 0x000000c04fc07221 */ /* 0x002fe20000010000 */
[----:B------:R-:W-:Y:S02]  /*10d90*/  F2FP.PACK_AB R46, R77, R76 ;  /* 0x0000004c4d2e723e */ /* 0x000fe400000000ff */
[----:B------:R-:W-:Y:S04]  /*10da0*/  F2FP.PACK_AB R40, R69, R68 ;  /* 0x000000444528723e */ /* 0x000fe800000000ff */
[----:B------:R-:W-:Y:S01]  /*10db0*/  F2FP.PACK_AB R41, R71, R70 ;  /* 0x000000464729723e */ /* 0x000fe200000000ff */
[----:B------:R-:W-:Y:S01]  /*10dc0*/  MUFU.EX2 R86, R86 ;  /* 0x0000005600567308 */ /* 0x000fe20000000800 */
[----:B------:R-:W-:Y:S02]  /*10dd0*/  F2FP.PACK_AB R42, R81, R80 ;  /* 0x00000050512a723e */ /* 0x000fe400000000ff */
[----:B------:R-:W-:Y:S02]  /*10de0*/  F2FP.PACK_AB R43, R83, R82 ;  /* 0x00000052532b723e */ /* 0x000fe400000000ff */
[----:B------:R-:W-:Y:S05]  /*10df0*/  F2FP.PACK_AB R47, R79, R78 ;  /* 0x0000004e4f2f723e */ /* 0x000fea00000000ff */
[-C--:B---3--:R-:W-:Y:S01]  /*10e00*/  HMMA.16816.F32 R4, R40, R48.reuse, R4 ;  /* 0x000000302804723c */ /* 0x088fe20000001804 */
[----:B------:R-:W1:Y:S02]  /*10e10*/  MUFU.EX2 R87, R87 ;  /* 0x0000005700577308 */ /* 0x000e640000000800 */
[----:B----4-:R-:W-:Y:S05]  /*10e20*/  F2FP.PACK_AB R128, R85, R84 ;  /* 0x000000545580723e */ /* 0x010fea00000000ff */
[C---:B------:R-:W-:Y:S03]  /*10e30*/  HMMA.16816.F32 R8, R44.reuse, R48, R8 ;  /* 0x000000302c08723c */ /* 0x040fe60000001808 */
[----:B------:R-:W-:Y:S05]  /*10e40*/  MUFU.EX2 R96, R96 ;  /* 0x0000006000607308 */ /* 0x000fea0000000800 */
[-C--:B------:R-:W-:Y:S05]  /*10e50*/  HMMA.16816.F32 R12, R44, R50.reuse, R12 ;  /* 0x000000322c0c723c */ /* 0x080fea000000180c */
[----:B------:R-:W3:Y:S03]  /*10e60*/  MUFU.EX2 R203, R203 ;  /* 0x000000cb00cb7308 */ /* 0x000ee60000000800 */
[C---:B------:R-:W-:Y:S01]  /*10e70*/  HMMA.16816.F32 R16, R40.reuse, R50, R16 ;  /* 0x000000322810723c */ /* 0x040fe20000001810 */
[----:B------:R-:W4:Y:S03]  /*10e80*/  LDSM.16.MT88.4 R48, [R218+0x2100] ;  /* 0x00210000da30783b */ /* 0x000f260000004200 */
[----:B-1----:R-:W-:Y:S03]  /*10e90*/  F2FP.PACK_AB R129, R87, R86 ;  /* 0x000000565781723e */ /* 0x002fe600000000ff */
[----:B------:R-:W-:Y:S01]  /*10ea0*/  MUFU.EX2 R97, R97 ;  /* 0x0000006100617308 */ /* 0x000fe20000000800 */
[-C--:B--2---:R-:W-:Y:S08]  /*10eb0*/  HMMA.16816.F32 R20, R40, R52.reuse, R20 ;  /* 0x000000342814723c */ /* 0x084ff00000001814 */
[C---:B------:R-:W-:Y:S01]  /*10ec0*/  HMMA.16816.F32 R32, R44.reuse, R52, R32 ;  /* 0x000000342c20723c */ /* 0x040fe20000001820 */
[----:B------:R-:W1:Y:S03]  /*10ed0*/  MUFU.EX2 R202, R202 ;  /* 0x000000ca00ca7308 */ /* 0x000e660000000800 */
[----:B---3--:R-:W-:Y:S04]  /*10ee0*/  F2FP.PACK_AB R130, R203, R96 ;  /* 0x00000060cb82723e */ /* 0x008fe800000000ff */
[-C--:B------:R-:W-:Y:S03]  /*10ef0*/  HMMA.16816.F32 R24, R44, R54.reuse, R24 ;  /* 0x000000362c18723c */ /* 0x080fe60000001818 */
[----:B------:R-:W2:Y:S05]  /*10f00*/  MUFU.EX2 R88, R88 ;  /* 0x0000005800587308 */ /* 0x000eaa0000000800 */
[C---:B------:R-:W-:Y:S01]  /*10f10*/  HMMA.16816.F32 R100, R40.reuse, R54, R100 ;  /* 0x000000362864723c */ /* 0x040fe20000001864 */
[----:B------:R-:W3:Y:S04]  /*10f20*/  LDSM.16.MT88.4 R52, [R220+0x2900] ;  /* 0x00290000dc34783b */ /* 0x000ee80000004200 */
[----:B------:R-:W5:Y:S03]  /*10f30*/  MUFU.EX2 R89, R89 ;  /* 0x0000005900597308 */ /* 0x000f660000000800 */
[-C--:B------:R-:W-:Y:S04]  /*10f40*/  HMMA.16816.F32 R104, R40, R56.reuse, R104 ;  /* 0x000000382868723c */ /* 0x080fe80000001868 */
[----:B-1----:R-:W-:Y:S03]  /*10f50*/  F2FP.PACK_AB R131, R202, R97 ;  /* 0x00000061ca83723e */ /* 0x002fe600000000ff */
[----:B------:R-:W-:Y:S01]  /*10f60*/  MUFU.EX2 R90, R90 ;  /* 0x0000005a005a7308 */ /* 0x000fe20000000800 */
[C---:B------:R-:W-:Y:S04]  /*10f70*/  HMMA.16816.F32 R108, R44.reuse, R56, R108 ;  /* 0x000000382c6c723c */ /* 0x040fe8000000186c */
[----:B--2---:R-:W-:Y:S03]  /*10f80*/  FADD.FTZ R178, R88, R178 ;  /* 0x000000b258b27221 */ /* 0x004fe60000010000 */
[--C-:B------:R-:W-:Y:S01]  /*10f90*/  FFMA.FTZ R56, R92, c[0x0][0x2d0], -R201.reuse ;  /* 0x0000b4005c387a23 */ /* 0x100fe200000108c9 */
[-C--:B------:R-:W-:Y:S01]  /*10fa0*/  HMMA.16816.F32 R28, R44, R58.reuse, R28 ;  /* 0x0000003a2c1c723c */ /* 0x080fe2000000181c */
[----:B------:R-:W1:Y:S03]  /*10fb0*/  MUFU.EX2 R91, R91 ;  /* 0x0000005b005b7308 */ /* 0x000e660000000800 */
[----:B------:R-:W-:Y:S01]  /*10fc0*/  FFMA.FTZ R201, R93, c[0x0][0x2d0], -R201 ;  /* 0x0000b4005dc97a23 */ /* 0x000fe200000108c9 */
[----:B------:R-:W-:Y:S01]  /*10fd0*/  MOV R92, R153 ;  /* 0x00000099005c7202 */ /* 0x000fe20000000f00 */
[--C-:B------:R-:W-:Y:S01]  /*10fe0*/  FFMA.FTZ R57, R94, c[0x0][0x2d0], -R200.reuse ;  /* 0x0000b4005e397a23 */ /* 0x100fe200000108c8 */
[----:B------:R-:W-:Y:S01]  /*10ff0*/  MOV R93, R152 ;  /* 0x00000098005d7202 */ /* 0x000fe20000000f00 */
[C---:B------:R-:W-:Y:S03]  /*11000*/  HMMA.16816.F32 R112, R40.reuse, R58, R112 ;  /* 0x0000003a2870723c */ /* 0x040fe60000001870 */
[----:B------:R-:W-:Y:S01]  /*11010*/  MUFU.EX2 R56, R56 ;  /* 0x0000003800387308 */ /* 0x000fe20000000800 */
[----:B------:R-:W-:Y:S02]  /*11020*/  FFMA.FTZ R200, R95, c[0x0][0x2d0], -R200 ;  /* 0x0000b4005fc87a23 */ /* 0x000fe400000108c8 */
[----:B------:R-:W-:Y:S02]  /*11030*/  FADD.FTZ R198, R93, R198 ;  /* 0x000000c65dc67221 */ /* 0x000fe40000010000 */
[-C--:B----4-:R-:W-:Y:S04]  /*11040*/  HMMA.16816.F32 R116, R40, R48.reuse, R116 ;  /* 0x000000302874723c */ /* 0x090fe80000001874 */
[----:B------:R-:W-:Y:S01]  /*11050*/  FADD.FTZ R172, R92, R172 ;  /* 0x000000ac5cac7221 */ /* 0x000fe20000010000 */
[----:B------:R-:W2:Y:S01]  /*11060*/  MUFU.EX2 R201, R201 ;  /* 0x000000c900c97308 */ /* 0x000ea20000000800 */
[----:B------:R-:W-:Y:S02]  /*11070*/  FADD.FTZ R198, R64, R198 ;  /* 0x000000c640c67221 */ /* 0x000fe40000010000 */
[C---:B------:R-:W-:Y:S04]  /*11080*/  HMMA.16816.F32 R120, R44.reuse, R48, R120 ;  /* 0x000000302c78723c */ /* 0x040fe80000001878 */
[----:B------:R-:W-:Y:S02]  /*11090*/  FADD.FTZ R172, R66, R172 ;  /* 0x000000ac42ac7221 */ /* 0x000fe40000010000 */
[----:B------:R-:W-:Y:S01]  /*110a0*/  FADD.FTZ R198, R65, R198 ;  /* 0x000000c641c67221 */ /* 0x000fe20000010000 */
[----:B------:R-:W-:Y:S01]  /*110b0*/  MUFU.EX2 R57, R57 ;  /* 0x0000003900397308 */ /* 0x000fe20000000800 */
[-C--:B------:R-:W-:Y:S04]  /*110c0*/  HMMA.16816.F32 R124, R44, R50.reuse, R124 ;  /* 0x000000322c7c723c */ /* 0x080fe8000000187c */
[----:B------:R-:W-:Y:S02]  /*110d0*/  FADD.FTZ R172, R67, R172 ;  /* 0x000000ac43ac7221 */ /* 0x000fe40000010000 */
[----:B------:R-:W-:Y:S01]  /*110e0*/  FADD.FTZ R198, R68, R198 ;  /* 0x000000c644c67221 */ /* 0x000fe20000010000 */
[----:B------:R-:W-:Y:S01]  /*110f0*/  MOV R44, R168 ;  /* 0x000000a8002c7202 */ /* 0x000fe20000000f00 */
[----:B------:R-:W-:Y:S01]  /*11100*/  HMMA.16816.F32 R36, R40, R50, R36 ;  /* 0x000000322824723c */ /* 0x000fe20000001824 */
[----:B------:R-:W4:Y:S03]  /*11110*/  MUFU.EX2 R200, R200 ;  /* 0x000000c800c87308 */ /* 0x000f260000000800 */
[----:B------:R-:W-:Y:S02]  /*11120*/  FADD.FTZ R172, R70, R172 ;  /* 0x000000ac46ac7221 */ /* 0x000fe40000010000 */
[----:B------:R-:W-:Y:S01]  /*11130*/  FADD.FTZ R198, R69, R198 ;  /* 0x000000c645c67221 */ /* 0x000fe20000010000 */
[----:B-----5:R-:W-:Y:S01]  /*11140*/  F2FP.PACK_AB R40, R89, R88 ;  /* 0x000000585928723e */ /* 0x020fe200000000ff */
[-C--:B------:R-:W-:Y:S01]  /*11150*/  HMMA.16816.F32 R160, R128, R148.reuse, R4 ;  /* 0x0000009480a0723c */ /* 0x080fe20000001804 */
[----:B------:R-:W5:Y:S04]  /*11160*/  LDSM.16.MT88.4 R4, [R219+0x2900] ;  /* 0x00290000db04783b */ /* 0x000f680000004200 */
[----:B-1----:R-:W-:Y:S01]  /*11170*/  F2FP.PACK_AB R41, R91, R90 ;  /* 0x0000005a5b29723e */ /* 0x002fe200000000ff */
[----:B------:R-:W-:Y:S01]  /*11180*/  FADD.FTZ R172, R71, R172 ;  /* 0x000000ac47ac7221 */ /* 0x000fe20000010000 */
[----:B--2---:R-:W-:Y:S01]  /*11190*/  F2FP.PACK_AB R42, R201, R56 ;  /* 0x00000038c92a723e */ /* 0x004fe200000000ff */
[----:B------:R-:W-:Y:S04]  /*111a0*/  FADD.FTZ R198, R80, R198 ;  /* 0x000000c650c67221 */ /* 0x000fe80000010000 */
[----:B------:R-:W-:Y:S02]  /*111b0*/  FADD.FTZ R172, R82, R172 ;  /* 0x000000ac52ac7221 */ /* 0x000fe40000010000 */
[----:B------:R-:W-:Y:S02]  /*111c0*/  FADD.FTZ R198, R81, R198 ;  /* 0x000000c651c67221 */ /* 0x000fe40000010000 */
[----:B------:R-:W-:Y:S01]  /*111d0*/  FADD.FTZ R172, R83, R172 ;  /* 0x000000ac53ac7221 */ /* 0x000fe20000010000 */
[----:B----4-:R-:W-:Y:S01]  /*111e0*/  F2FP.PACK_AB R43, R200, R57 ;  /* 0x00000039c82b723e */ /* 0x010fe200000000ff */
[----:B------:R-:W-:Y:S02]  /*111f0*/  FADD.FTZ R198, R84, R198 ;  /* 0x000000c654c67221 */ /* 0x000fe40000010000 */
[----:B------:R-:W-:Y:S02]  /*11200*/  FADD.FTZ R172, R86, R172 ;  /* 0x000000ac56ac7221 */ /* 0x000fe40000010000 */
[----:B------:R-:W-:Y:S02]  /*11210*/  FADD.FTZ R192, R90, R192 ;  /* 0x000000c05ac07221 */ /* 0x000fe40000010000 */
[C---:B------:R-:W-:Y:S01]  /*11220*/  HMMA.16816.F32 R156, R40.reuse, R148, R8 ;  /* 0x00000094289c723c */ /* 0x040fe20000001808 */
[----:B------:R-:W1:Y:S03]  /*11230*/  LDSM.16.MT88.4 R8, [R218+0x2900] ;  /* 0x00290000da08783b */ /* 0x000e660000004200 */
[----:B------:R-:W-:Y:S02]  /*11240*/  FADD.FTZ R198, R85, R198 ;  /* 0x000000c655c67221 */ /* 0x000fe40000010000 */
[----:B------:R-:W-:Y:S02]  /*11250*/  FADD.FTZ R172, R87, R172 ;  /* 0x000000ac57ac7221 */ /* 0x000fe40000010000 */
[-C--:B------:R-:W-:Y:S04]  /*11260*/  HMMA.16816.F32 R152, R40, R150.reuse, R12 ;  /* 0x000000962898723c */ /* 0x080fe8000000180c */
[----:B------:R-:W-:Y:S02]  /*11270*/  FADD.FTZ R178, R89, R178 ;  /* 0x000000b259b27221 */ /* 0x000fe40000010000 */
[----:B------:R-:W-:Y:S02]  /*11280*/  FADD.FTZ R192, R91, R192 ;  /* 0x000000c05bc07221 */ /* 0x000fe40000010000 */
[C---:B------:R-:W-:Y:S04]  /*11290*/  HMMA.16816.F32 R148, R128.reuse, R150, R16 ;  /* 0x000000968094723c */ /* 0x040fe80000001810 */
[----:B------:R-:W-:Y:S02]  /*112a0*/  FADD.FTZ R198, R96, R198 ;  /* 0x000000c660c67221 */ /* 0x000fe40000010000 */
[----:B------:R-:W-:Y:S02]  /*112b0*/  FADD.FTZ R172, R97, R172 ;  /* 0x000000ac61ac7221 */ /* 0x000fe40000010000 */
[-C--:B---3--:R-:W-:Y:S04]  /*112c0*/  HMMA.16816.F32 R144, R128, R52.reuse, R20 ;  /* 0x000000348090723c */ /* 0x088fe80000001814 */
[----:B------:R-:W-:Y:S02]  /*112d0*/  FADD.FTZ R178, R56, R178 ;  /* 0x000000b238b27221 */ /* 0x000fe40000010000 */
[----:B------:R-:W-:Y:S02]  /*112e0*/  FADD.FTZ R192, R57, R192 ;  /* 0x000000c039c07221 */ /* 0x000fe40000010000 */
[C---:B------:R-:W-:Y:S04]  /*112f0*/  HMMA.16816.F32 R140, R40.reuse, R52, R32 ;  /* 0x00000034288c723c */ /* 0x040fe80000001820 */
[----:B------:R-:W-:Y:S02]  /*11300*/  FADD.FTZ R242, R203, R198 ;  /* 0x000000c6cbf27221 */ /* 0x000fe40000010000 */
[----:B------:R-:W-:Y:S02]  /*11310*/  FADD.FTZ R241, R202, R172 ;  /* 0x000000accaf17221 */ /* 0x000fe40000010000 */
[-C--:B------:R-:W-:Y:S04]  /*11320*/  HMMA.16816.F32 R136, R40, R54.reuse, R24 ;  /* 0x000000362888723c */ /* 0x080fe80000001818 */
[----:B------:R-:W-:Y:S02]  /*11330*/  FADD.FTZ R240, R201, R178 ;  /* 0x000000b2c9f07221 */ /* 0x000fe40000010000 */
[----:B------:R-:W-:Y:S02]  /*11340*/  FADD.FTZ R239, R200, R192 ;  /* 0x000000c0c8ef7221 */ /* 0x000fe40000010000 */
[C---:B------:R-:W-:Y:S08]  /*11350*/  HMMA.16816.F32 R100, R128.reuse, R54, R100 ;  /* 0x000000368064723c */ /* 0x040ff00000001864 */
[-C--:B-----5:R-:W-:Y:S08]  /*11360*/  HMMA.16816.F32 R104, R128, R4.reuse, R104 ;  /* 0x000000048068723c */ /* 0x0a0ff00000001868 */
[C---:B------:R-:W-:Y:S08]  /*11370*/  HMMA.16816.F32 R108, R40.reuse, R4, R108 ;  /* 0x00000004286c723c */ /* 0x040ff0000000186c */
[-C--:B------:R-:W-:Y:S08]  /*11380*/  HMMA.16816.F32 R132, R40, R6.reuse, R28 ;  /* 0x000000062884723c */ /* 0x080ff0000000181c */
[C---:B------:R-:W-:Y:S08]  /*11390*/  HMMA.16816.F32 R112, R128.reuse, R6, R112 ;  /* 0x000000068070723c */ /* 0x040ff00000001870 */
[-C--:B-1----:R-:W-:Y:S08]  /*113a0*/  HMMA.16816.F32 R116, R128, R8.reuse, R116 ;  /* 0x000000088074723c */ /* 0x082ff00000001874 */
[C---:B------:R-:W-:Y:S08]  /*113b0*/  HMMA.16816.F32 R120, R40.reuse, R8, R120 ;  /* 0x000000082878723c */ /* 0x040ff00000001878 */
[-C--:B------:R-:W-:Y:S08]  /*113c0*/  HMMA.16816.F32 R124, R40, R10.reuse, R124 ;  /* 0x0000000a287c723c */ /* 0x080ff0000000187c */
[----:B------:R-:W-:Y:S01]  /*113d0*/  HMMA.16816.F32 R128, R128, R10, R36 ;  /* 0x0000000a8080723c */ /* 0x000fe20000001824 */
[----:B------:R-:W-:-:S07]  /*113e0*/  @P0 BRA `(.L_x_994) ;  /* 0xffffc7c000000947 */ /* 0x000fce000383ffff */
.L_x_991:
[----:B------:R-:W-:-:S13]  /*113f0*/  ISETP.GE.AND P0, PT, R243, UR5, PT ;  /* 0x00000005f3007c0c */ /* 0x000fda000bf06270 */
[----:B------:R-:W-:Y:S05]  /*11400*/  @!P0 BRA `(.L_x_995) ;  /* 0x00005ac000008947 */ /* 0x000fea0003800000 */
[----:B------:R-:W-:Y:S01]  /*11410*/  IMAD.MOV.U32 R166, RZ, RZ, R2 ;  /* 0x000000ffffa67224 */ /* 0x000fe200078e0002 */
[----:B------:R-:W-:Y:S01]  /*11420*/  MOV R164, R44 ;  /* 0x0000002c00a47202 */ /* 0x000fe20000000f00 */
[----:B------:R-:W-:Y:S01]  /*11430*/  IMAD.MOV.U32 R167, RZ, RZ, R3 ;  /* 0x000000ffffa77224 */ /* 0x000fe200078e0003 */
[----:B------:R-:W-:Y:S02]  /*11440*/  MOV R165, R0 ;  /* 0x0000000000a57202 */ /* 0x000fe40000000f00 */
.L_x_1013:
[----:B------:R-:W-:Y:S04]  /*11450*/  DEPBAR.LE SB0, 0x0 ;  /* 0x000080000000791a */ /* 0x000fe80000000000 */
[----:B------:R-:W-:Y:S01]  /*11460*/  BAR.SYNC.DEFER_BLOCKING 0x0 ;  /* 0x0000000000007b1d */ /* 0x000fe20000010000 */
[C---:B------:R-:W-:Y:S01]  /*11470*/  IMAD.WIDE.U32 R2, R231.reuse, c[0x0][0x208], RZ ;  /* 0x00008200e7027a25 */ /* 0x040fe200078e00ff */
[----:B------:R-:W-:Y:S05]  /*11480*/  SHF.R.S32.HI R0, RZ, 0x1f, R231 ;  /* 0x0000001fff007819 */ /* 0x000fea00000114e7 */
        /* <DEDUP_REMOVED lines=9> */
[----:B------:R-:W1:Y:S02]  /*11520*/  LDSM.16.M88.4 R16, [R227+0x3100] ;  /* 0x00310000e310783b */ /* 0x000e640000000200 */
[----:B------:R-:W-:Y:S02]  /*11530*/  IADD3.X R2, R3, UR9, R0, P0, !PT ;  /* 0x0000000903027c10 */ /* 0x000fe400087fe400 */
[C---:B------:R-:W-:Y:S02]  /*11540*/  LEA R0, P0, R188.reuse, c[0x0][0x1f8], 0x1 ;  /* 0x00007e00bc007a11 */ /* 0x040fe400078008ff */
[----:B------:R-:W2:Y:S02]  /*11550*/  LDSM.16.M88.4 R92, [R228+0x8100] ;  /* 0x00810000e45c783b */ /* 0x000ea40000000200 */
[----:B------:R-:W-:Y:S04]  /*11560*/  LEA.HI.X R188, R188, c[0x0][0x1fc], R2, 0x1, P0 ;  /* 0x00007f00bcbc7a11 */ /* 0x000fe800000f0c02 */
[----:B------:R-:W3:Y:S06]  /*11570*/  LDSM.16.M88.4 R32, [R227+0x3900] ;  /* 0x00390000e320783b */ /* 0x000eec0000000200 */
[----:B------:R-:W-:Y:S06]  /*11580*/  LDSM.16.M88.4 R48, [R227+0x4100] ;  /* 0x00410000e330783b */ /* 0x000fec0000000200 */
[----:B------:R-:W-:Y:S06]  /*11590*/  LDSM.16.M88.4 R64, [R227+0x4900] ;  /* 0x00490000e340783b */ /* 0x000fec0000000200 */
[----:B------:R-:W-:Y:S06]  /*115a0*/  LDSM.16.M88.4 R80, [R227+0x5100] ;  /* 0x00510000e350783b */ /* 0x000fec0000000200 */
[----:B------:R-:W-:Y:S01]  /*115b0*/  LDSM.16.M88.4 R168, [R227+0x5900] ;  /* 0x00590000e3a8783b */ /* 0x000fe20000000200 */
[-C--:B-1----:R-:W-:Y:S05]  /*115c0*/  HMMA.16816.F32 R4, R96, R16.reuse, RZ ;  /* 0x000000106004723c */ /* 0x082fea00000018ff */
[----:B------:R-:W-:Y:S03]  /*115d0*/  LDSM.16.M88.4 R172, [R224+0x6100] ;  /* 0x00610000e0ac783b */ /* 0x000fe60000000200 */
[C---:B--2---:R-:W-:Y:S03]  /*115e0*/  HMMA.16816.F32 R8, R92.reuse, R16, RZ ;  /* 0x000000105c08723c */ /* 0x044fe600000018ff */
[----:B------:R-:W-:Y:S06]  /*115f0*/  LDSM.16.M88.4 R176, [R226] ;  /* 0x00000000e2b0783b */ /* 0x000fec0000000200 */
[----:B------:R-:W-:Y:S01]  /*11600*/  LDSM.16.M88.4 R180, [R224+0x8100] ;  /* 0x00810000e0b4783b */ /* 0x000fe20000000200 */
[-C--:B------:R-:W-:Y:S05]  /*11610*/  HMMA.16816.F32 R12, R92, R18.reuse, RZ ;  /* 0x000000125c0c723c */ /* 0x080fea00000018ff */
[----:B------:R-:W-:Y:S03]  /*11620*/  LDSM.16.M88.4 R184, [R217] ;  /* 0x00000000d9b8783b */ /* 0x000fe60000000200 */
[C---:B------:R-:W-:Y:S03]  /*11630*/  HMMA.16816.F32 R16, R96.reuse, R18, RZ ;  /* 0x000000126010723c */ /* 0x040fe600000018ff */
[----:B------:R-:W1:Y:S05]  /*11640*/  SHFL.IDX PT, R190, R0, RZ, 0x181f ;  /* 0x00181fff00be7589 */ /* 0x000e6a00000e0000 */
[-C--:B---3--:R-:W-:Y:S01]  /*11650*/  HMMA.16816.F32 R20, R96, R32.reuse, RZ ;  /* 0x000000206014723c */ /* 0x088fe200000018ff */
[----:B------:R-:W2:Y:S06]  /*11660*/  SHFL.IDX PT, R189, R0, 0x1, 0x181f ;  /* 0x00381f0000bd7f89 */ /* 0x000eac00000e0000 */
[----:B------:R-:W3:Y:S01]  /*11670*/  SHFL.IDX PT, R191, R188, RZ, 0x181f ;  /* 0x00181fffbcbf7589 */ /* 0x000ee200000e0000 */
[C---:B------:R-:W-:Y:S05]  /*11680*/  HMMA.16816.F32 R24, R92.reuse, R32, RZ ;  /* 0x000000205c18723c */ /* 0x040fea00000018ff */
[----:B------:R-:W4:Y:S03]  /*11690*/  SHFL.IDX PT, R195, R188, 0x1, 0x181f ;  /* 0x00381f00bcc37f89 */ /* 0x000f2600000e0000 */
[-C--:B------:R-:W-:Y:S03]  /*116a0*/  HMMA.16816.F32 R28, R92, R34.reuse, RZ ;  /* 0x000000225c1c723c */ /* 0x080fe600000018ff */
[----:B------:R-:W-:Y:S01]  /*116b0*/  SHFL.IDX PT, R194, R188, 0x2, 0x181f ;  /* 0x00581f00bcc27f89 */ /* 0x000fe200000e0000 */
[-C--:B-1----:R-:W-:Y:S04]  /*116c0*/  IADD3 R198, P1, R190, R235.reuse, RZ ;  /* 0x000000ebbec67210 */ /* 0x082fe80007f3e0ff */
[C---:B------:R-:W-:Y:S01]  /*116d0*/  HMMA.16816.F32 R32, R96.reuse, R34, RZ ;  /* 0x000000226020723c */ /* 0x040fe200000018ff */
[----:B------:R-:W-:Y:S03]  /*116e0*/  SHFL.IDX PT, R3, R188, 0x3, 0x181f ;  /* 0x00781f00bc037f89 */ /* 0x000fe600000e0000 */
[-C--:B--2---:R-:W-:Y:S01]  /*116f0*/  IADD3 R200, P0, R189, R235.reuse, RZ ;  /* 0x000000ebbdc87210 */ /* 0x084fe20007f1e0ff */
[--C-:B---3--:R-:W-:Y:S03]  /*11700*/  IMAD.X R199, R191, 0x1, R234.reuse, P1 ;  /* 0x00000001bfc77824 */ /* 0x108fe600008e06ea */
[-C--:B------:R-:W-:Y:S01]  /*11710*/  HMMA.16816.F32 R36, R96, R48.reuse, RZ ;  /* 0x000000306024723c */ /* 0x080fe200000018ff */
[----:B------:R-:W-:Y:S03]  /*11720*/  SHFL.IDX PT, R196, R188, 0x4, 0x181f ;  /* 0x00981f00bcc47f89 */ /* 0x000fe600000e0000 */
[--C-:B----4-:R-:W-:Y:S03]  /*11730*/  IMAD.X R201, R195, 0x1, R234.reuse, P0 ;  /* 0x00000001c3c97824 */ /* 0x110fe600000e06ea */
[----:B------:R-:W-:Y:S01]  /*11740*/  SHFL.IDX PT, R197, R188, 0x5, 0x181f ;  /* 0x00b81f00bcc57f89 */ /* 0x000fe200000e0000 */
[C---:B------:R-:W-:Y:S05]  /*11750*/  HMMA.16816.F32 R40, R92.reuse, R48, RZ ;  /* 0x000000305c28723c */ /* 0x040fea00000018ff */
[----:B------:R-:W-:Y:S03]  /*11760*/  LDSM.16.M88.4 R188, [R213] ;  /* 0x00000000d5bc783b */ /* 0x000fe60000000200 */
[-C--:B------:R-:W-:Y:S03]  /*11770*/  HMMA.16816.F32 R44, R92, R50.reuse, RZ ;  /* 0x000000325c2c723c */ /* 0x080fe600000018ff */
[----:B------:R-:W-:Y:S05]  /*11780*/  SHFL.IDX PT, R192, R0, 0x2, 0x181f ;  /* 0x00581f0000c07f89 */ /* 0x000fea00000e0000 */
[C---:B------:R-:W-:Y:S01]  /*11790*/  HMMA.16816.F32 R48, R96.reuse, R50, RZ ;  /* 0x000000326030723c */ /* 0x040fe200000018ff */
[----:B------:R-:W-:Y:S06]  /*117a0*/  SHFL.IDX PT, R193, R0, 0x3, 0x181f ;  /* 0x00781f0000c17f89 */ /* 0x000fec00000e0000 */
[----:B------:R-:W1:Y:S01]  /*117b0*/  SHFL.IDX PT, R2, R0, 0x4, 0x181f ;  /* 0x00981f0000027f89 */ /* 0x000e6200000e0000 */
[-C--:B------:R-:W-:Y:S05]  /*117c0*/  HMMA.16816.F32 R52, R96, R64.reuse, RZ ;  /* 0x000000406034723c */ /* 0x080fea00000018ff */
[----:B------:R-:W-:Y:S03]  /*117d0*/  SHFL.IDX PT, R0, R0, 0x5, 0x181f ;  /* 0x00b81f0000007f89 */ /* 0x000fe600000e0000 */
[C---:B------:R-:W-:Y:S08]  /*117e0*/  HMMA.16816.F32 R56, R92.reuse, R64, RZ ;  /* 0x000000405c38723c */ /* 0x040ff000000018ff */
[-C--:B------:R-:W-:Y:S01]  /*117f0*/  HMMA.16816.F32 R60, R92, R66.reuse, RZ ;  /* 0x000000425c3c723c */ /* 0x080fe200000018ff */
[-C--:B-1----:R-:W-:Y:S07]  /*11800*/  IADD3 R2, P1, R2, R235.reuse, RZ ;  /* 0x000000eb02027210 */ /* 0x082fee0007f3e0ff */
        /* <DEDUP_REMOVED lines=19> */
[----:B------:R-:W3:Y:S06]  /*11940*/  LDSM.16.M88.4 R184, [R214] ;  /* 0x00000000d6b8783b */ /* 0x000eec0000000200 */
[----:B------:R-:W-:Y:S01]  /*11950*/  @!PT LDS RZ, [RZ] ;  /* 0x00000000fffff984 */ /* 0x000fe20000000800 */
[----:B------:R-:W-:Y:S01]  /*11960*/  @!PT LDS RZ, [RZ] ;  /* 0x00000000fffff984 */ /* 0x000fe20000000800 */
[----:B------:R-:W-:Y:S01]  /*11970*/  @!PT LDS RZ, [RZ] ;  /* 0x00000000fffff984 */ /* 0x000fe20000000800 */
[----:B------:R4:W-:Y:S01]  /*11980*/  LDGSTS.E.BYPASS.LTC128B.128 [R238], [R198.64], !P3 ;  /* 0x00000000c6ee7fae */ /* 0x0009e2000d901d74 */
[-C--:B-1----:R-:W-:Y:S05]  /*11990*/  HMMA.16816.F32 R36, R172, R168.reuse, R36 ;  /* 0x000000a8ac24723c */ /* 0x082fea0000001824 */
[----:B------:R1:W-:Y:S03]  /*119a0*/  LDGSTS.E.BYPASS.LTC128B.128 [R238+0x800], [R200.64], !P3 ;  /* 0x00800000c8ee7fae */ /* 0x0003e6000d901d74 */
[C---:B------:R-:W-:Y:S08]  /*119b0*/  HMMA.16816.F32 R40, R180.reuse, R168, R40 ;  /* 0x000000a8b428723c */ /* 0x040ff00000001828 */
[-C--:B------:R-:W-:Y:S08]  /*119c0*/  HMMA.16816.F32 R44, R180, R170.reuse, R44 ;  /* 0x000000aab42c723c */ /* 0x080ff0000000182c */
[C---:B------:R-:W-:Y:S04]  /*119d0*/  HMMA.16816.F32 R48, R172.reuse, R170, R48 ;  /* 0x000000aaac30723c */ /* 0x040fe80000001830 */
[-C--:B----4-:R-:W-:Y:S02]  /*119e0*/  IADD3 R198, P0, R192, R235.reuse, RZ ;  /* 0x000000ebc0c67210 */ /* 0x090fe40007f1e0ff */
[-C--:B------:R-:W-:Y:S02]  /*119f0*/  IADD3 R192, P2, R193, R235.reuse, RZ ;  /* 0x000000ebc1c07210 */ /* 0x080fe40007f5e0ff */
[-C--:B--2---:R-:W-:Y:S04]  /*11a00*/  HMMA.16816.F32 R52, R172, R176.reuse, R52 ;  /* 0x000000b0ac34723c */ /* 0x084fe80000001834 */
[--C-:B------:R-:W-:Y:S01]  /*11a10*/  IMAD.X R199, R194, 0x1, R234.reuse, P0 ;  /* 0x00000001c2c77824 */ /* 0x100fe200000e06ea */
[----:B------:R-:W-:Y:S01]  /*11a20*/  IADD3 R168, P0, R0, R235, RZ ;  /* 0x000000eb00a87210 */ /* 0x000fe20007f1e0ff */
[--C-:B------:R-:W-:Y:S02]  /*11a30*/  IMAD.X R193, R3, 0x1, R234.reuse, P2 ;  /* 0x0000000103c17824 */ /* 0x100fe400010e06ea */
[C---:B------:R-:W-:Y:S01]  /*11a40*/  HMMA.16816.F32 R56, R180.reuse, R176, R56 ;  /* 0x000000b0b438723c */ /* 0x040fe20000001838 */
[----:B------:R2:W-:Y:S03]  /*11a50*/  LDGSTS.E.BYPASS.LTC128B.128 [R238+0x1000], [R198.64], !P3 ;  /* 0x01000000c6ee7fae */ /* 0x0005e6000d901d74 */
[--C-:B------:R-:W-:Y:S02]  /*11a60*/  IMAD.X R3, R196, 0x1, R234.reuse, P1 ;  /* 0x00000001c4037824 */ /* 0x100fe400008e06ea */
[----:B------:R-:W-:Y:S01]  /*11a70*/  IMAD.X R169, R197, 0x1, R234, P0 ;  /* 0x00000001c5a97824 */ /* 0x000fe200000e06ea */
[----:B------:R4:W-:Y:S01]  /*11a80*/  LDGSTS.E.BYPASS.LTC128B.128 [R238+0x1800], [R192.64], !P3 ;  /* 0x01800000c0ee7fae */ /* 0x0009e2000d901d74 */
[-C--:B------:R-:W-:Y:S03]  /*11a90*/  HMMA.16816.F32 R60, R180, R178.reuse, R60 ;  /* 0x000000b2b43c723c */ /* 0x080fe6000000183c */
[----:B------:R-:W-:Y:S02]  /*11aa0*/  ISETP.GT.AND P0, PT, R243, UR5, PT ;  /* 0x00000005f3007c0c */ /* 0x000fe4000bf04270 */
[----:B------:R2:W-:Y:S03]  /*11ab0*/  LDGSTS.E.BYPASS.LTC128B.128 [R238+0x2000], [R2.64], !P3 ;  /* 0x0200000002ee7fae */ /* 0x0005e6000d901d74 */
[C---:B------:R-:W-:Y:S03]  /*11ac0*/  HMMA.16816.F32 R64, R172.reuse, R178, R64 ;  /* 0x000000b2ac40723c */ /* 0x040fe60000001840 */
[----:B------:R5:W-:Y:S05]  /*11ad0*/  LDGSTS.E.BYPASS.LTC128B.128 [R238+0x2800], [R168.64], !P3 ;  /* 0x02800000a8ee7fae */ /* 0x000bea000d901d74 */
[-C--:B---3--:R-:W-:Y:S01]  /*11ae0*/  HMMA.16816.F32 R68, R172, R184.reuse, R68 ;  /* 0x000000b8ac44723c */ /* 0x088fe20000001844 */
[----:B-1----:R-:W-:Y:S06]  /*11af0*/  LDSM.16.M88.4 R200, [R222+0x3900] ;  /* 0x00390000dec8783b */ /* 0x002fec0000000200 */
[----:B------:R-:W0:Y:S01]  /*11b00*/  LDGDEPBAR ;  /* 0x00000000000079af */ /* 0x000e220000000000 */
[C---:B------:R-:W-:Y:S05]  /*11b10*/  HMMA.16816.F32 R72, R180.reuse, R184, R72 ;  /* 0x000000b8b448723c */ /* 0x040fea0000001848 */
[----:B----4-:R-:W-:Y:S03]  /*11b20*/  LDSM.16.M88.4 R192, [R223+0x6100] ;  /* 0x00610000dfc0783b */ /* 0x010fe60000000200 */
[-C--:B------:R-:W-:Y:S03]  /*11b30*/  HMMA.16816.F32 R76, R180, R186.reuse, R76 ;  /* 0x000000bab44c723c */ /* 0x080fe6000000184c */
[----:B--2---:R-:W-:Y:S05]  /*11b40*/  LDSM.16.M88.4 R196, [R223+0x8100] ;  /* 0x00810000dfc4783b */ /* 0x004fea0000000200 */
[C---:B------:R-:W-:Y:S01]  /*11b50*/  HMMA.16816.F32 R80, R172.reuse, R186, R80 ;  /* 0x000000baac50723c */ /* 0x040fe20000001850 */
[----:B-----5:R-:W1:Y:S06]  /*11b60*/  LDSM.16.M88.4 R168, [R222+0x3100] ;  /* 0x00310000dea8783b */ /* 0x020e6c0000000200 */
[----:B------:R-:W2:Y:S01]  /*11b70*/  LDSM.16.M88.4 R204, [R222+0x4100] ;  /* 0x00410000decc783b */ /* 0x000ea20000000200 */
[-C--:B------:R-:W-:Y:S05]  /*11b80*/  HMMA.16816.F32 R84, R172, R188.reuse, R84 ;  /* 0x000000bcac54723c */ /* 0x080fea0000001854 */
[----:B------:R-:W3:Y:S03]  /*11b90*/  LDSM.16.M88.4 R208, [R222+0x4900] ;  /* 0x00490000ded0783b */ /* 0x000ee60000000200 */
[C---:B------:R-:W-:Y:S03]  /*11ba0*/  HMMA.16816.F32 R88, R180.reuse, R188, R88 ;  /* 0x000000bcb458723c */ /* 0x040fe60000001858 */
[----:B------:R-:W-:Y:S05]  /*11bb0*/  LDSM.16.M88.4 R176, [R221+0x6100] ;  /* 0x00610000ddb0783b */ /* 0x000fea0000000200 */
[-C--:B------:R-:W-:Y:S01]  /*11bc0*/  HMMA.16816.F32 R92, R180, R190.reuse, R92 ;  /* 0x000000beb45c723c */ /* 0x080fe2000000185c */
[----:B------:R-:W-:Y:S06]  /*11bd0*/  LDSM.16.M88.4 R180, [R212] ;  /* 0x00000000d4b4783b */ /* 0x000fec0000000200 */
[----:B------:R-:W-:Y:S01]  /*11be0*/  LDSM.16.M88.4 R184, [R221+0x8100] ;  /* 0x00810000ddb8783b */ /* 0x000fe20000000200 */
[----:B------:R-:W-:Y:S05]  /*11bf0*/  HMMA.16816.F32 R96, R172, R190, R96 ;  /* 0x000000beac60723c */ /* 0x000fea0000001860 */
[----:B------:R-:W4:Y:S03]  /*11c00*/  LDSM.16.M88.4 R172, [R222+0x5100] ;  /* 0x00510000deac783b */ /* 0x000f260000000200 */
[-C--:B-1----:R-:W-:Y:S03]  /*11c10*/  HMMA.16816.F32 R4, R192, R168.reuse, R4 ;  /* 0x000000a8c004723c */ /* 0x082fe60000001804 */
[----:B------:R-:W-:Y:S05]  /*11c20*/  LDSM.16.M88.4 R188, [R212+0x800] ;  /* 0x00080000d4bc783b */ /* 0x000fea0000000200 */
        /* <DEDUP_REMOVED lines=8> */
[----:B------:R-:W5:Y:S07]  /*11cb0*/  LDSM.16.M88.4 R200, [R212+0x1000] ;  /* 0x00100000d4c8783b */ /* 0x000f6e0000000200 */
[-C--:B--2---:R-:W-:Y:S08]  /*11cc0*/  HMMA.16816.F32 R36, R192, R204.reuse, R36 ;  /* 0x000000ccc024723c */ /* 0x084ff00000001824 */
[C---:B------:R-:W-:Y:S08]  /*11cd0*/  HMMA.16816.F32 R40, R196.reuse, R204, R40 ;  /* 0x000000ccc428723c */ /* 0x040ff00000001828 */
[-C--:B------:R-:W-:Y:S08]  /*11ce0*/  HMMA.16816.F32 R44, R196, R206.reuse, R44 ;  /* 0x000000cec42c723c */ /* 0x080ff0000000182c */
[C---:B------:R-:W-:Y:S01]  /*11cf0*/  HMMA.16816.F32 R48, R192.reuse, R206, R48 ;  /* 0x000000cec030723c */ /* 0x040fe20000001830 */
[----:B------:R-:W2:Y:S07]  /*11d00*/  LDSM.16.M88.4 R204, [R212+0x1800] ;  /* 0x00180000d4cc783b */ /* 0x000eae0000000200 */
[-C--:B---3--:R-:W-:Y:S08]  /*11d10*/  HMMA.16816.F32 R52, R192, R208.reuse, R52 ;  /* 0x000000d0c034723c */ /* 0x088ff00000001834 */
[C---:B------:R-:W-:Y:S08]  /*11d20*/  HMMA.16816.F32 R56, R196.reuse, R208, R56 ;  /* 0x000000d0c438723c */ /* 0x040ff00000001838 */
[-C--:B------:R-:W-:Y:S08]  /*11d30*/  HMMA.16816.F32 R60, R196, R210.reuse, R60 ;  /* 0x000000d2c43c723c */ /* 0x080ff0000000183c */
[C---:B------:R-:W-:Y:S01]  /*11d40*/  HMMA.16816.F32 R64, R192.reuse, R210, R64 ;  /* 0x000000d2c040723c */ /* 0x040fe20000001840 */
[----:B------:R-:W3:Y:S07]  /*11d50*/  LDSM.16.M88.4 R208, [R212+0x2000] ;  /* 0x00200000d4d0783b */ /* 0x000eee0000000200 */
[-C--:B----4-:R-:W-:Y:S08]  /*11d60*/  HMMA.16816.F32 R68, R192, R172.reuse, R68 ;  /* 0x000000acc044723c */ /* 0x090ff00000001844 */
[C---:B------:R-:W-:Y:S08]  /*11d70*/  HMMA.16816.F32 R72, R196.reuse, R172, R72 ;  /* 0x000000acc448723c */ /* 0x040ff00000001848 */
[-C--:B------:R-:W-:Y:S08]  /*11d80*/  HMMA.16816.F32 R76, R196, R174.reuse, R76 ;  /* 0x000000aec44c723c */ /* 0x080ff0000000184c */
[C---:B------:R-:W-:Y:S01]  /*11d90*/  HMMA.16816.F32 R80, R192.reuse, R174, R80 ;  /* 0x000000aec050723c */ /* 0x040fe20000001850 */
[----:B------:R-:W4:Y:S01]  /*11da0*/  LDSM.16.M88.4 R172, [R212+0x2800] ;  /* 0x00280000d4ac783b */ /* 0x000f220000000200 */
[----:B------:R-:W-:Y:S05]  /*11db0*/  DEPBAR.LE SB0, 0x0 ;  /* 0x000080000000791a */ /* 0x000fea0000000000 */
[----:B------:R-:W-:Y:S01]  /*11dc0*/  BAR.SYNC.DEFER_BLOCKING 0x0 ;  /* 0x0000000000007b1d */ /* 0x000fe20000010000 */
[-C--:B-1----:R-:W-:Y:S08]  /*11dd0*/  HMMA.16816.F32 R84, R192, R168.reuse, R84 ;  /* 0x000000a8c054723c */ /* 0x082ff00000001854 */
[C---:B------:R-:W-:Y:S08]  /*11de0*/  HMMA.16816.F32 R88, R196.reuse, R168, R88 ;  /* 0x000000a8c458723c */ /* 0x040ff00000001858 */
[-C--:B------:R-:W-:Y:S08]  /*11df0*/  HMMA.16816.F32 R92, R196, R170.reuse, R92 ;  /* 0x000000aac45c723c */ /* 0x080ff0000000185c */
[----:B------:R-:W-:Y:S08]  /*11e00*/  HMMA.16816.F32 R96, R192, R170, R96 ;  /* 0x000000aac060723c */ /* 0x000ff00000001860 */
        /* <DEDUP_REMOVED lines=8> */
[-C--:B-----5:R-:W-:Y:S08]  /*11e90*/  HMMA.16816.F32 R36, R176, R200.reuse, R36 ;  /* 0x000000c8b024723c */ /* 0x0a0ff00000001824 */
[C---:B------:R-:W-:Y:S08]  /*11ea0*/  HMMA.16816.F32 R40, R184.reuse, R200, R40 ;  /* 0x000000c8b828723c */ /* 0x040ff00000001828 */
[-C--:B------:R-:W-:Y:S08]  /*11eb0*/  HMMA.16816.F32 R44, R184, R202.reuse, R44 ;  /* 0x000000cab82c723c */ /* 0x080ff0000000182c */
[C---:B------:R-:W-:Y:S08]  /*11ec0*/  HMMA.16816.F32 R48, R176.reuse, R202, R48 ;  /* 0x000000cab030723c */ /* 0x040ff00000001830 */
        /* <DEDUP_REMOVED lines=71> */
.L_x_996:
[----:B-1----:R-:W-:Y:S01]  /*12340*/  IMAD.MOV.U32 R174, RZ, RZ, R236 ;  /* 0x000000ffffae7224 */ /* 0x002fe200078e00ec */
[----:B------:R-:W-:Y:S01]  /*12350*/  PLOP3.LUT P1, PT, PT, PT, UP2, 0x80, 0x0 ;  /* 0x000000000000781c */ /* 0x000fe20003f2f028 */
[----:B------:R-:W0:Y:S01]  /*12360*/  LDGDEPBAR ;  /* 0x00000000000079af */ /* 0x000e220000000000 */
[----:B------:R-:W-:Y:S01]  /*12370*/  PLOP3.LUT P0, PT, PT, PT, UP2, 0x80, 0x0 ;  /* 0x000000000000781c */ /* 0x000fe20003f0f028 */
[----:B------:R-:W-:Y:S02]  /*12380*/  IMAD R169, R243, -0x60, RZ ;  /* 0xffffffa0f3a97824 */ /* 0x000fe400078e02ff */
[----:B------:R-:W-:Y:S02]  /*12390*/  IMAD.U32 R170, RZ, RZ, UR10 ;  /* 0x0000000affaa7e24 */ /* 0x000fe4000f8e00ff */
[----:B------:R-:W-:Y:S06]  /*123a0*/  IMAD.IADD R3, R169, 0x1, -R237 ;  /* 0x00000001a9037824 */ /* 0x000fec00078e0aed */
[----:B------:R-:W-:Y:S05]  /*123b0*/  @P1 IMAD.HI.U32 R0, R236, c[0x0][0x2c8], RZ ;  /* 0x0000b200ec001a27 */ /* 0x000fea00078e00ff */
[----:B------:R-:W-:Y:S02]  /*123c0*/  @P0 SHF.R.U32.HI R174, RZ, c[0x0][0x2cc], R0 ;  /* 0x0000b300ffae0a19 */ /* 0x000fe40000011600 */
[----:B------:R-:W-:Y:S02]  /*123d0*/  PLOP3.LUT P0, PT, PT, PT, UP0, 0x40, 0x0 ;  /* 0x000000000000781c */ /* 0x000fe40003f0e808 */
[----:B------:R-:W-:Y:S01]  /*123e0*/  IADD3 R0, -R237, 0x1, R169 ;  /* 0x00000001ed007810 */ /* 0x000fe20007ffe1a9 */
[----:B------:R-:W1:Y:S03]  /*123f0*/  SHFL.IDX PT, R2, R174, RZ, 0x1c1f ;  /* 0x001c1fffae027589 */ /* 0x000e6600000e0000 */
        /* <DEDUP_REMOVED lines=21> */
.L_x_999:
[----:B------:R-:W-:Y:S04]  /*12550*/  MOV R0, c[0x0][0x32c] ;  /* 0x0000cb0000007a02 */ /* 0x000fe80000000f00 */
[----:B------:R-:W-:Y:S11]  /*12560*/  ISETP.NE.AND P0, PT, R0, 0x1, PT ;  /* 0x000000010000780c */ /* 0x000ff60003f05270 */
[----:B------:R-:W-:Y:S02]  /*12570*/  @!UPT UIADD3 URZ, URZ, URZ, URZ ;  /* 0x0000003f3f3ff290 */ /* 0x000fe4000fffe03f */
[----:B------:R-:W-:Y:S05]  /*12580*/  @P0 IMAD.HI.U32 R0, R2, c[0x0][0x330], RZ ;  /* 0x0000cc0002000a27 */ /* 0x000fea00078e00ff */
[----:B------:R-:W-:Y:S02]  /*12590*/  @P0 SHF.R.U32.HI R2, RZ, c[0x0][0x334], R0 ;  /* 0x0000cd00ff020a19 */ /* 0x000fe40000011600 */
.L_x_1000:
[----:B------:R-:W-:Y:S05]  /*125a0*/  BSYNC B0 ;  /* 0x0000000000007941 */ /* 0x000fea0003800000 */
.L_x_998:
[----:B------:R-:W-:Y:S05]  /*125b0*/  IMAD R2, R2, c[0x0][0x32c], R3 ;  /* 0x0000cb0002027a24 */ /* 0x000fea00078e0203 */
[----:B------:R-:W-:Y:S02]  /*125c0*/  IADD3 R0, R2, c[0x0][0x32c], RZ ;  /* 0x0000cb0002007a10 */ /* 0x000fe40007ffe0ff */
[----:B------:R-:W-:Y:S02]  /*125d0*/  IMNMX R171, R171, R2, !PT ;  /* 0x00000002abab7217 */ /* 0x000fe40007800200 */
[----:B------:R-:W-:Y:S02]  /*125e0*/  IMNMX R177, R177, R0, PT ;  /* 0x00000000b1b17217 */ /* 0x000fe40003800200 */
.L_x_997:
[----:B------:R-:W-:Y:S01]  /*125f0*/  PLOP3.LUT P0, PT, PT, PT, UP0, 0x40, 0x0 ;  /* 0x000000000000781c */ /* 0x000fe20003f0e808 */
[----:B------:R-:W1:Y:S02]  /*12600*/  SHFL.IDX PT, R2, R174, 0x1, 0x1c1f ;  /* 0x003c1f00ae027f89 */ /* 0x000e6400000e0000 */
[----:B-1----:R-:W-:Y:S01]  /*12610*/  IADD3 R179, R170, R2, RZ ;  /* 0x00000002aab37210 */ /* 0x002fe20007ffe0ff */
[----:B------:R-:W-:Y:S09]  /*12620*/  IMAD.IADD R181, R173, 0x1, R2 ;  /* 0x00000001adb57824 */ /* 0x000ff200078e0202 */
        /* <DEDUP_REMOVED lines=16> */
.L_x_1003:
[----:B------:R-:W-:Y:S04]  /*12730*/  MOV R0, c[0x0][0x32c] ;  /* 0x0000cb0000007a02 */ /* 0x000fe80000000f00 */
[----:B------:R-:W-:Y:S11]  /*12740*/  ISETP.NE.AND P0, PT, R0, 0x1, PT ;  /* 0x000000010000780c */ /* 0x000ff60003f05270 */
[----:B------:R-:W-:Y:S02]  /*12750*/  @!UPT UIADD3 URZ, URZ, URZ, URZ ;  /* 0x0000003f3f3ff290 */ /* 0x000fe4000fffe03f */
[----:B------:R-:W-:Y:S05]  /*12760*/  @P0 IMAD.HI.U32 R0, R2, c[0x0][0x330], RZ ;  /* 0x0000cc0002000a27 */ /* 0x000fea00078e00ff */
[----:B------:R-:W-:Y:S02]  /*12770*/  @P0 SHF.R.U32.HI R2, RZ, c[0x0][0x334], R0 ;  /* 0x0000cd00ff020a19 */ /* 0x000fe40000011600 */
.L_x_1004:
[----:B------:R-:W-:Y:S05]  /*12780*/  BSYNC B0 ;  /* 0x0000000000007941 */ /* 0x000fea0003800000 */
.L_x_1002:
[----:B------:R-:W-:Y:S05]  /*12790*/  IMAD R2, R2, c[0x0][0x32c], R3 ;  /* 0x0000cb0002027a24 */ /* 0x000fea00078e0203 */
[----:B------:R-:W-:Y:S02]  /*127a0*/  IADD3 R0, R2, c[0x0][0x32c], RZ ;  /* 0x0000cb0002007a10 */ /* 0x000fe40007ffe0ff */
[----:B------:R-:W-:Y:S02]  /*127b0*/  IMNMX R179, R179, R2, !PT ;  /* 0x00000002b3b37217 */ /* 0x000fe40007800200 */
[----:B------:R-:W-:Y:S02]  /*127c0*/  IMNMX R181, R181, R0, PT ;  /* 0x00000000b5b57217 */ /* 0x000fe40003800200 */
.L_x_1001:
[C---:B------:R-:W-:Y:S02]  /*127d0*/  ISETP.GE.AND P0, PT, R169.reuse, 0x2, PT ;  /* 0x00000002a900780c */ /* 0x040fe40003f06270 */
[----:B------:R-:W-:Y:S02]  /*127e0*/  ISETP.GE.AND P2, PT, R169, 0xa, PT ;  /* 0x0000000aa900780c */ /* 0x000fe40003f46270 */
[----:B------:R-:W-:Y:S02]  /*127f0*/  P2R R182, PR, RZ, 0x1 ;  /* 0x00000001ffb67803 */ /* 0x000fe40000000000 */
[----:B------:R-:W-:Y:S02]  /*12800*/  ISETP.GT.AND P0, PT, R171, 0x1, !P0 ;  /* 0x00000001ab00780c */ /* 0x000fe40004704270 */
[----:B------:R-:W-:Y:S02]  /*12810*/  ISETP.GE.AND P1, PT, R169, 0x9, PT ;  /* 0x00000009a900780c */ /* 0x000fe40003f26270 */
[----:B------:R-:W-:Y:S02]  /*12820*/  ISETP.LT.OR P0, PT, R177, 0x2, P0 ;  /* 0x00000002b100780c */ /* 0x000fe40000701670 */
[----:B------:R-:W-:Y:S02]  /*12830*/  P2R R180, PR, RZ, 0x2 ;  /* 0x00000002ffb47803 */ /* 0x000fe40000000000 */
[----:B------:R-:W-:Y:S02]  /*12840*/  FSEL R2, R5, -INF , !P0 ;  /* 0xff80000005027808 */ /* 0x000fe40004000000 */
[C---:B------:R-:W-:Y:S02]  /*12850*/  ISETP.GT.AND P0, PT, R171.reuse, 0x9, !P2 ;  /* 0x00000009ab00780c */ /* 0x040fe40005704270 */
[----:B------:R-:W-:Y:S02]  /*12860*/  ISETP.GT.AND P1, PT, R171, 0x8, !P1 ;  /* 0x00000008ab00780c */ /* 0x000fe40004f24270 */
[----:B------:R-:W-:Y:S02]  /*12870*/  P2R R184, PR, RZ, 0x4 ;  /* 0x00000004ffb87803 */ /* 0x000fe40000000000 */
[----:B------:R-:W-:Y:S02]  /*12880*/  ISETP.LT.OR P0, PT, R177, 0xa, P0 ;  /* 0x0000000ab100780c */ /* 0x000fe40000701670 */
[----:B------:R-:W-:Y:S02]  /*12890*/  ISETP.GE.AND P2, PT, R169, 0x11, PT ;  /* 0x00000011a900780c */ /* 0x000fe40003f46270 */
[----:B------:R-:W-:Y:S02]  /*128a0*/  ISETP.LT.OR P1, PT, R177, 0x9, P1 ;  /* 0x00000009b100780c */ /* 0x000fe40000f21670 */
[----:B------:R-:W-:Y:S02]  /*128b0*/  FSEL R0, R17, -INF , !P0 ;  /* 0xff80000011007808 */ /* 0x000fe40004000000 */
[----:B------:R-:W-:Y:S01]  /*128c0*/  ISETP.GT.AND P0, PT, R171, 0x10, !P2 ;  /* 0x00000010ab00780c */ /* 0x000fe20005704270 */
[----:B------:R-:W1:Y:S01]  /*128d0*/  SHFL.IDX PT, R17, R174, 0x2, 0x1c1f ;  /* 0x005c1f00ae117f89 */ /* 0x000e6200000e0000 */
[----:B------:R-:W-:Y:S02]  /*128e0*/  FSEL R5, R16, -INF , !P1 ;  /* 0xff80000010057808 */ /* 0x000fe40004800000 */
        /* <DEDUP_REMOVED lines=9> */
[----:B------:R-:W-:Y:S01]  /*12980*/  P2R R247, PR, RZ, 0x2 ;  /* 0x00000002fff77803 */ /* 0x000fe20000000000 */
[----:B------:R2:W-:Y:S01]  /*12990*/  STL [R1+0x4], R16 ;  /* 0x0000041001007387 */ /* 0x0005e20000100800 */
[----:B------:R-:W-:Y:S02]  /*129a0*/  ISETP.LT.OR P0, PT, R177, 0x19, P0 ;  /* 0x00000019b100780c */ /* 0x000fe40000701670 */
[C---:B------:R-:W-:Y:S02]  /*129b0*/  ISETP.GE.AND P1, PT, R169.reuse, 0x1a, PT ;  /* 0x0000001aa900780c */ /* 0x040fe40003f26270 */
[C---:B------:R-:W-:Y:S02]  /*129c0*/  ISETP.GE.AND P6, PT, R169.reuse, 0x52, PT ;  /* 0x00000052a900780c */ /* 0x040fe40003fc6270 */
[----:B------:R-:W-:Y:S02]  /*129d0*/  P2R R246, PR, RZ, 0x2 ;  /* 0x00000002fff67803 */ /* 0x000fe40000000000 */
[C---:B------:R-:W-:Y:S02]  /*129e0*/  ISETP.GE.AND P5, PT, R169.reuse, 0x59, PT ;  /* 0x00000059a900780c */ /* 0x040fe40003fa6270 */
[----:B------:R-:W-:Y:S02]  /*129f0*/  P2R R192, PR, RZ, 0x4 ;  /* 0x00000004ffc07803 */ /* 0x000fe40000000000 */
[----:B------:R-:W-:Y:S02]  /*12a00*/  ISETP.GE.AND P2, PT, R169, 0x1, PT ;  /* 0x00000001a900780c */ /* 0x000fe40003f46270 */
[----:B--2---:R-:W-:Y:S02]  /*12a10*/  FSEL R16, R32, -INF , !P0 ;  /* 0xff80000020107808 */ /* 0x004fe40004000000 */
        /* <DEDUP_REMOVED lines=54> */
[----:B------:R-:W-:Y:S01]  /*12d80*/  FSEL R185, R69, -INF , !P0 ;  /* 0xff80000045b97808 */ /* 0x000fe20004000000 */
[--C-:B-1----:R-:W-:Y:S01]  /*12d90*/  IMAD.IADD R69, R170, 0x1, R17.reuse ;  /* 0x00000001aa457824 */ /* 0x102fe200078e0211 */
[----:B------:R-:W-:Y:S02]  /*12da0*/  ISETP.GT.AND P0, PT, R171, 0x48, !P1 ;  /* 0x00000048ab00780c */ /* 0x000fe40004f04270 */
[----:B------:R-:W-:Y:S02]  /*12db0*/  ISETP.GE.AND P1, PT, R169, 0x4a, PT ;  /* 0x0000004aa900780c */ /* 0x000fe40003f26270 */
[----:B------:R-:W-:Y:S02]  /*12dc0*/  ISETP.LT.OR P0, PT, R177, 0x49, P0 ;  /* 0x00000049b100780c */ /* 0x000fe40000701670 */
[----:B------:R-:W-:Y:S02]  /*12dd0*/  P2R R21, PR, RZ, 0x2 ;  /* 0x00000002ff157803 */ /* 0x000fe40000000000 */
[----:B------:R-:W-:Y:S01]  /*12de0*/  FSEL R176, R80, -INF , !P0 ;  /* 0xff80000050b07808 */ /* 0x000fe20004000000 */
[----:B------:R-:W-:Y:S01]  /*12df0*/  IMAD.IADD R80, R173, 0x1, R17 ;  /* 0x00000001ad507824 */ /* 0x000fe200078e0211 */
[----:B------:R-:W-:Y:S02]  /*12e00*/  ISETP.GT.AND P0, PT, R171, 0x49, !P1 ;  /* 0x00000049ab00780c */ /* 0x000fe40004f04270 */
[----:B------:R-:W-:Y:S02]  /*12e10*/  ISETP.GE.AND P1, PT, R169, 0x51, PT ;  /* 0x00000051a900780c */ /* 0x000fe40003f26270 */
[----:B------:R-:W-:Y:S02]  /*12e20*/  ISETP.LT.OR P0, PT, R177, 0x4a, P0 ;  /* 0x0000004ab100780c */ /* 0x000fe40000701670 */
        /* <DEDUP_REMOVED lines=14> */
[----:B------:R-:W-:Y:S04]  /*12f10*/  ISETP.GE.AND P0, PT, R169, 0x5a, PT ;  /* 0x0000005aa900780c */ /* 0x000fe80003f06270 */
[----:B------:R-:W-:Y:S04]  /*12f20*/  ISETP.GT.AND P2, PT, R171, 0x59, !P0 ;  /* 0x00000059ab00780c */ /* 0x000fe80004744270 */
[----:B------:R-:W-:Y:S04]  /*12f30*/  ISETP.LT.OR P2, PT, R177, 0x5a, P2 ;  /* 0x0000005ab100780c */ /* 0x000fe80001741670 */
        /* <DEDUP_REMOVED lines=19> */
.L_x_1007:
[----:B------:R-:W-:Y:S04]  /*13070*/  MOV R4, c[0x0][0x32c] ;  /* 0x0000cb0000047a02 */ /* 0x000fe80000000f00 */
[----:B------:R-:W-:Y:S11]  /*13080*/  ISETP.NE.AND P2, PT, R4, 0x1, PT ;  /* 0x000000010400780c */ /* 0x000ff60003f45270 */
[----:B------:R-:W-:Y:S02]  /*13090*/  @!UPT UIADD3 URZ, URZ, URZ, URZ ;  /* 0x0000003f3f3ff290 */ /* 0x000fe4000fffe03f */
[----:B------:R-:W-:Y:S05]  /*130a0*/  @P2 IMAD.HI.U32 R4, R17, c[0x0][0x330], RZ ;  /* 0x0000cc0011042a27 */ /* 0x000fea00078e00ff */
[----:B------:R-:W-:Y:S02]  /*130b0*/  @P2 SHF.R.U32.HI R17, RZ, c[0x0][0x334], R4 ;  /* 0x0000cd00ff112a19 */ /* 0x000fe40000011604 */
.L_x_1008:
[----:B------:R-:W-:Y:S05]  /*130c0*/  BSYNC B0 ;  /* 0x0000000000007941 */ /* 0x000fea0003800000 */
.L_x_1006:
[----:B------:R-:W-:Y:S05]  /*130d0*/  IMAD R17, R17, c[0x0][0x32c], R3 ;  /* 0x0000cb0011117a24 */ /* 0x000fea00078e0203 */
[----:B------:R-:W-:Y:S02]  /*130e0*/  IADD3 R4, R17, c[0x0][0x32c], RZ ;  /* 0x0000cb0011047a10 */ /* 0x000fe40007ffe0ff */
[----:B------:R-:W-:Y:S02]  /*130f0*/  IMNMX R69, R69, R17, !PT ;  /* 0x0000001145457217 */ /* 0x000fe40007800200 */
[----:B------:R-:W-:Y:S02]  /*13100*/  IMNMX R80, R80, R4, PT ;  /* 0x0000000450507217 */ /* 0x000fe40003800200 */
.L_x_1005:
[----:B------:R-:W-:Y:S02]  /*13110*/  ISETP.NE.AND P2, PT, R180, RZ, PT ;  /* 0x000000ffb400720c */ /* 0x000fe40003f45270 */
[----:B------:R-:W-:Y:S02]  /*13120*/  P2R R84, PR, RZ, 0x10 ;  /* 0x00000010ff547803 */ /* 0x000fe40000000000 */
[----:B------:R-:W-:Y:S02]  /*13130*/  ISETP.GT.AND P2, PT, R179, 0x8, !P2 ;  /* 0x00000008b300780c */ /* 0x000fe40005744270 */
[----:B------:R-:W-:Y:S02]  /*13140*/  ISETP.NE.AND P4, PT, R32, RZ, PT ;  /* 0x000000ff2000720c */ /* 0x000fe40003f85270 */
[----:B------:R-:W-:Y:S02]  /*13150*/  ISETP.LT.OR P2, PT, R181, 0x9, P2 ;  /* 0x00000009b500780c */ /* 0x000fe40001741670 */
[----:B------:R-:W-:Y:S02]  /*13160*/  P2R R81, PR, RZ, 0x8 ;  /* 0x00000008ff517803 */ /* 0x000fe40000000000 */
[----:B------:R-:W-:Y:S02]  /*13170*/  FSEL R4, R18, -INF , !P2 ;  /* 0xff80000012047808 */ /* 0x000fe40005000000 */
[----:B------:R-:W-:Y:S02]  /*13180*/  ISETP.NE.AND P2, PT, R184, RZ, PT ;  /* 0x000000ffb800720c */ /* 0x000fe40003f45270 */
[----:B------:R-:W-:Y:S02]  /*13190*/  ISETP.NE.AND P3, PT, R21, RZ, PT ;  /* 0x000000ff1500720c */ /* 0x000fe40003f65270 */
[----:B------:R-:W-:Y:S04]  /*131a0*/  ISETP.GT.AND P2, PT, R179, 0x9, !P2 ;  /* 0x00000009b300780c */ /* 0x000fe80005744270 */
[----:B------:R-:W-:Y:S04]  /*131b0*/  ISETP.LT.OR P2, PT, R181, 0xa, P2 ;  /* 0x0000000ab500780c */ /* 0x000fe80001741670 */
[----:B------:R-:W-:Y:S02]  /*131c0*/  FSEL R19, R19, -INF , !P2 ;  /* 0xff80000013137808 */ /* 0x000fe40005000000 */
[----:B------:R-:W-:Y:S04]  /*131d0*/  ISETP.NE.AND P2, PT, R192, RZ, PT ;  /* 0x000000ffc000720c */ /* 0x000fe80003f45270 */
[----:B------:R-:W-:Y:S04]  /*131e0*/  ISETP.GT.AND P2, PT, R179, 0x10, !P2 ;  /* 0x00000010b300780c */ /* 0x000fe80005744270 */
[----:B------:R-:W-:Y:S04]  /*131f0*/  ISETP.LT.OR P2, PT, R181, 0x11, P2 ;  /* 0x00000011b500780c */ /* 0x000fe80001741670 */
[----:B------:R-:W-:Y:S02]  /*13200*/  FSEL R18, R22, -INF , !P2 ;  /* 0xff80000016127808 */ /* 0x000fe40005000000 */
[----:B------:R-:W-:Y:S02]  /*13210*/  ISETP.NE.AND P2, PT, R249, RZ, PT ;  /* 0x000000fff900720c */ /* 0x000fe40003f45270 */
[----:B------:R-:W-:Y:S02]  /*13220*/  P2R R22, PR, RZ, 0x10 ;  /* 0x00000010ff167803 */ /* 0x000fe40000000000 */
        /* <DEDUP_REMOVED lines=53> */
[----:B------:R-:W-:Y:S02]  /*13580*/  ISETP.GT.AND P2, PT, R179, 0x48, !P4 ;  /* 0x00000048b300780c */ /* 0x000fe40006744270 */
[----:B------:R-:W-:Y:S02]  /*13590*/  ISETP.NE.AND P4, PT, R68, RZ, PT ;  /* 0x000000ff4400720c */ /* 0x000fe40003f85270 */
        /* <DEDUP_REMOVED lines=12> */
[----:B------:R-:W-:Y:S04]  /*13660*/  ISETP.GT.AND P2, PT, R179, 0x1, !P2 ;  /* 0x00000001b300780c */ /* 0x000fe80005744270 */
[----:B------:R-:W-:Y:S04]  /*13670*/  ISETP.LT.OR P2, PT, R181, 0x2, P2 ;  /* 0x00000002b500780c */ /* 0x000fe80001741670 */
[----:B------:R-:W-:Y:S02]  /*13680*/  FSEL R7, R7, -INF , !P2 ;  /* 0xff80000007077808 */ /* 0x000fe40005000000 */
[----:B------:R-:W-:Y:S04]  /*13690*/  ISETP.GT.AND P2, PT, R179, RZ, !P4 ;  /* 0x000000ffb300720c */ /* 0x000fe80006744270 */
        /* <DEDUP_REMOVED lines=8> */
[----:B------:R-:W-:Y:S02]  /*13720*/  ISETP.GT.AND P2, PT, R69, RZ, !P4 ;  /* 0x000000ff4500720c */ /* 0x000fe40006744270 */
[----:B------:R-:W-:Y:S01]  /*13730*/  ISETP.NE.AND P4, PT, R22, RZ, PT ;  /* 0x000000ff1600720c */ /* 0x000fe20003f85270 */
[----:B------:R-:W-:Y:S01]  /*13740*/  IMAD.IADD R22, R173, 0x1, R23 ;  /* 0x00000001ad167824 */ /* 0x000fe200078e0217 */
        /* <DEDUP_REMOVED lines=74> */
[----:B------:R-:W-:Y:S02]  /*13bf0*/  ISETP.GT.AND P2, PT, R69, 0x49, !P3 ;  /* 0x000000494500780c */ /* 0x000fe40005f44270 */
[----:B------:R-:W-:Y:S02]  /*13c00*/  ISETP.NE.AND P3, PT, R81, RZ, PT ;  /* 0x000000ff5100720c */ /* 0x000fe40003f65270 */
        /* <DEDUP_REMOVED lines=32> */
.L_x_1011:
[----:B------:R-:W-:Y:S04]  /*13e10*/  MOV R23, c[0x0][0x32c] ;  /* 0x0000cb0000177a02 */ /* 0x000fe80000000f00 */
[----:B------:R-:W-:Y:S11]  /*13e20*/  ISETP.NE.AND P2, PT, R23, 0x1, PT ;  /* 0x000000011700780c */ /* 0x000ff60003f45270 */
[----:B------:R-:W-:Y:S02]  /*13e30*/  @!UPT UIADD3 URZ, URZ, URZ, URZ ;  /* 0x0000003f3f3ff290 */ /* 0x000fe4000fffe03f */
[----:B------:R-:W-:Y:S05]  /*13e40*/  @P2 IMAD.HI.U32 R23, R24, c[0x0][0x330], RZ ;  /* 0x0000cc0018172a27 */ /* 0x000fea00078e00ff */
[----:B------:R-:W-:Y:S02]  /*13e50*/  @P2 SHF.R.U32.HI R24, RZ, c[0x0][0x334], R23 ;  /* 0x0000cd00ff182a19 */ /* 0x000fe40000011617 */
.L_x_1012:
[----:B------:R-:W-:Y:S05]  /*13e60*/  BSYNC B0 ;  /* 0x0000000000007941 */ /* 0x000fea0003800000 */
.L_x_1010:
[----:B------:R-:W-:Y:S05]  /*13e70*/  IMAD R3, R24, c[0x0][0x32c], R3 ;  /* 0x0000cb0018037a24 */ /* 0x000fea00078e0203 */
[----:B------:R-:W-:Y:S02]  /*13e80*/  IADD3 R23, R3, c[0x0][0x32c], RZ ;  /* 0x0000cb0003177a10 */ /* 0x000fe40007ffe0ff */
[----:B------:R-:W-:Y:S02]  /*13e90*/  IMNMX R170, R170, R3, !PT ;  /* 0x00000003aaaa7217 */ /* 0x000fe40007800200 */
[----:B------:R-:W-:Y:S02]  /*13ea0*/  IMNMX R22, R22, R23, PT ;  /* 0x0000001716167217 */ /* 0x000fe40003800200 */
.L_x_1009:
[----:B------:R-:W2:Y:S01]  /*13eb0*/  LDL.LU R3, [R1+0x4] ;  /* 0x0000040001037983 */ /* 0x000ea20000300800 */
[----:B------:R-:W-:Y:S02]  /*13ec0*/  ISETP.NE.AND P2, PT, R68, RZ, PT ;  /* 0x000000ff4400720c */ /* 0x000fe40003f45270 */
[----:B------:R-:W-:Y:S02]  /*13ed0*/  MOV R29, R35 ;  /* 0x00000023001d7202 */ /* 0x000fe40000000f00 */
[----:B------:R-:W-:Y:S02]  /*13ee0*/  ISETP.GT.AND P2, PT, R170, RZ, !P2 ;  /* 0x000000ffaa00720c */ /* 0x000fe40005744270 */
[----:B------:R-:W-:Y:S02]  /*13ef0*/  MOV R56, R54 ;  /* 0x0000003600387202 */ /* 0x000fe40000000f00 */
[----:B------:R-:W-:Y:S02]  /*13f00*/  ISETP.LT.OR P2, PT, R22, 0x1, P2 ;  /* 0x000000011600780c */ /* 0x000fe40001741670 */
[----:B------:R-:W-:Y:S02]  /*13f10*/  ISETP.GT.AND P1, PT, R170, 0x50, !P1 ;  /* 0x00000050aa00780c */ /* 0x000fe40004f24270 */
[----:B------:R-:W-:Y:S02]  /*13f20*/  FSEL R10, R10, -INF , !P2 ;  /* 0xff8000000a0a7808 */ /* 0x000fe40005000000 */
[----:B------:R-:W-:Y:S02]  /*13f30*/  ISETP.NE.AND P2, PT, R182, RZ, PT ;  /* 0x000000ffb600720c */ /* 0x000fe40003f45270 */
[----:B------:R-:W-:Y:S02]  /*13f40*/  ISETP.LT.OR P1, PT, R22, 0x51, P1 ;  /* 0x000000511600780c */ /* 0x000fe40000f21670 */
[C---:B------:R-:W-:Y:S02]  /*13f50*/  ISETP.GT.AND P2, PT, R170.reuse, 0x1, !P2 ;  /* 0x00000001aa00780c */ /* 0x040fe40005744270 */
[----:B------:R-:W-:Y:S02]  /*13f60*/  ISETP.GT.AND P6, PT, R170, 0x51, !P6 ;  /* 0x00000051aa00780c */ /* 0x000fe400077c4270 */
        /* <DEDUP_REMOVED lines=8> */
[----:B------:R-:W-:Y:S02]  /*13ff0*/  ISETP.GT.AND P0, PT, R170, 0x59, !P0 ;  /* 0x00000059aa00780c */ /* 0x000fe40004704270 */
[----:B------:R-:W-:Y:S02]  /*14000*/  FSEL R14, R14, -INF , !P2 ;  /* 0xff8000000e0e7808 */ /* 0x000fe40005000000 */
[----:B------:R-:W-:Y:S02]  /*14010*/  ISETP.NE.AND P2, PT, R184, RZ, PT ;  /* 0x000000ffb800720c */ /* 0x000fe40003f45270 */
[----:B------:R-:W-:Y:S02]  /*14020*/  ISETP.LT.OR P0, PT, R22, 0x5a, P0 ;  /* 0x0000005a1600780c */ /* 0x000fe40000701670 */
[----:B------:R-:W-:Y:S02]  /*14030*/  ISETP.GT.AND P2, PT, R170, 0x9, !P2 ;  /* 0x00000009aa00780c */ /* 0x000fe40005744270 */
[----:B------:R-:W-:Y:S02]  /*14040*/  FSEL R90, R90, -INF , !P1 ;  /* 0xff8000005a5a7808 */ /* 0x000fe40004800000 */
[----:B------:R-:W-:Y:S02]  /*14050*/  ISETP.LT.OR P2, PT, R22, 0xa, P2 ;  /* 0x0000000a1600780c */ /* 0x000fe40001741670 */
[----:B------:R-:W-:Y:S02]  /*14060*/  FSEL R45, R95, -INF , !P0 ;  /* 0xff8000005f2d7808 */ /* 0x000fe40004000000 */
[----:B------:R-:W-:Y:S02]  /*14070*/  FSEL R15, R15, -INF , !P2 ;  /* 0xff8000000f0f7808 */ /* 0x000fe40005000000 */
[----:B------:R-:W-:Y:S02]  /*14080*/  ISETP.NE.AND P2, PT, R192, RZ, PT ;  /* 0x000000ffc000720c */ /* 0x000fe40003f45270 */
[----:B------:R-:W-:Y:S02]  /*14090*/  FSEL R91, R91, -INF , !P6 ;  /* 0xff8000005b5b7808 */ /* 0x000fe40007000000 */
[----:B------:R-:W-:Y:S02]  /*140a0*/  ISETP.GT.AND P2, PT, R170, 0x10, !P2 ;  /* 0x00000010aa00780c */ /* 0x000fe40005744270 */
[----:B------:R-:W-:Y:S02]  /*140b0*/  FSEL R94, R94, -INF , !P5 ;  /* 0xff8000005e5e7808 */ /* 0x000fe40006800000 */
        /* <DEDUP_REMOVED lines=18> */
[----:B------:R-:W-:Y:S04]  /*141e0*/  ISETP.GT.AND P2, PT, R170, 0x19, !P2 ;  /* 0x00000019aa00780c */ /* 0x000fe80005744270 */
[----:B------:R-:W-:Y:S04]  /*141f0*/  ISETP.LT.OR P2, PT, R22, 0x1a, P2 ;  /* 0x0000001a1600780c */ /* 0x000fe80001741670 */
        /* <DEDUP_REMOVED lines=27> */
[----:B------:R-:W-:Y:S02]  /*143b0*/  MOV R58, R28 ;  /* 0x0000001c003a7202 */ /* 0x000fe40000000f00 */
[----:B------:R-:W-:Y:S02]  /*143c0*/  ISETP.GT.AND P2, PT, R170, 0x31, !P2 ;  /* 0x00000031aa00780c */ /* 0x000fe40005744270 */
[----:B------:R-:W-:Y:S02]  /*143d0*/  MOV R28, R85 ;  /* 0x00000055001c7202 */ /* 0x000fe40000000f00 */
[----:B------:R-:W-:Y:S02]  /*143e0*/  ISETP.LT.OR P2, PT, R22, 0x32, P2 ;  /* 0x000000321600780c */ /* 0x000fe40001741670 */
[----:B------:R-:W-:Y:S02]  /*143f0*/  FMNMX.FTZ R26, R57, R26, !PT ;  /* 0x0000001a391a7209 */ /* 0x000fe40007810000 */
[----:B------:R-:W-:Y:S02]  /*14400*/  FSEL R249, R59, -INF , !P2 ;  /* 0xff8000003bf97808 */ /* 0x000fe40005000000 */
        /* <DEDUP_REMOVED lines=52> */
[----:B--2---:R-:W-:Y:S02]  /*14750*/  MOV R34, R3 ;  /* 0x0000000300227202 */ /* 0x004fe40000000f00 */
        /* <DEDUP_REMOVED lines=8> */
[----:B------:R-:W-:Y:S02]  /*147e0*/  ISETP.GT.AND P2, PT, R170, 0x49, !P2 ;  /* 0x00000049aa00780c */ /* 0x000fe40005744270 */
[----:B------:R-:W-:Y:S02]  /*147f0*/  FMNMX.FTZ R3, R20, R3, !PT ;  /* 0x0000000314037209 */ /* 0x000fe40007810000 */
[----:B------:R-:W-:Y:S02]  /*14800*/  ISETP.LT.OR P2, PT, R22, 0x4a, P2 ;  /* 0x0000004a1600780c */ /* 0x000fe40001741670 */
[----:B------:R-:W-:Y:S02]  /*14810*/  FMNMX.FTZ R3, R34, R3, !PT ;  /* 0x0000000322037209 */ /* 0x000fe40007810000 */
[----:B------:R-:W-:Y:S02]  /*14820*/  FSEL R180, R79, -INF , !P2 ;  /* 0xff8000004fb47808 */ /* 0x000fe40005000000 */
        /* <DEDUP_REMOVED lines=33> */
[----:B------:R-:W-:Y:S04]  /*14a40*/  FMNMX.FTZ R3, R96, R3, !PT ;  /* 0x0000000360037209 */ /* 0x000fe80007810000 */
[----:B------:R-:W-:Y:S05]  /*14a50*/  FMNMX.FTZ R3, R97, R3, !PT ;  /* 0x0000000361037209 */ /* 0x000fea0007810000 */
[----:B------:R-:W1:Y:S02]  /*14a60*/  SHFL.BFLY PT, R23, R3, 0x2, 0x1f ;  /* 0x0c401f0003177f89 */ /* 0x000e6400000e0000 */
[----:B-1----:R-:W-:Y:S06]  /*14a70*/  FMNMX.FTZ R23, R3, R23, !PT ;  /* 0x0000001703177209 */ /* 0x002fec0007810000 */
[----:B------:R-:W1:Y:S02]  /*14a80*/  SHFL.BFLY PT, R3, R23, 0x1, 0x1f ;  /* 0x0c201f0017037f89 */ /* 0x000e6400000e0000 */
[----:B-1----:R-:W-:Y:S06]  /*14a90*/  FMNMX.FTZ R3, R23, R3, !PT ;  /* 0x0000000317037209 */ /* 0x002fec0007810000 */
[----:B------:R-:W1:Y:S01]  /*14aa0*/  SHFL.BFLY PT, R23, R21, 0x2, 0x1f ;  /* 0x0c401f0015177f89 */ /* 0x000e6200000e0000 */
[C---:B------:R-:W-:Y:S01]  /*14ab0*/  FSETP.NEU.FTZ.AND P2, PT, R3.reuse, -INF , PT ;  /* 0xff8000000300780b */ /* 0x040fe20003f5d000 */
[C---:B------:R-:W-:Y:S03]  /*14ac0*/  FMUL.FTZ R174, R3.reuse, c[0x0][0x2d0] ;  /* 0x0000b40003ae7a20 */ /* 0x040fe60000410000 */
[----:B------:R-:W-:Y:S02]  /*14ad0*/  FSEL R43, R3, RZ, P2 ;  /* 0x000000ff032b7208 */ /* 0x000fe40001000000 */
[----:B------:R-:W-:Y:S03]  /*14ae0*/  FSEL R174, R174, RZ, P2 ;  /* 0x000000ffaeae7208 */ /* 0x000fe60001000000 */
[----:B------:R-:W-:Y:S02]  /*14af0*/  FADD.FTZ R43, -R43, R167 ;  /* 0x000000a72b2b7221 */ /* 0x000fe40000010100 */
[--C-:B------:R-:W-:Y:S02]  /*14b00*/  FFMA.FTZ R75, R20, c[0x0][0x2d0], -R174.reuse ;  /* 0x0000b400144b7a23 */ /* 0x100fe400000108ae */
[--C-:B------:R-:W-:Y:S02]  /*14b10*/  FFMA.FTZ R76, R53, c[0x0][0x2d0], -R174.reuse ;  /* 0x0000b400354c7a23 */ /* 0x100fe400000108ae */
[--C-:B------:R-:W-:Y:S02]  /*14b20*/  FFMA.FTZ R84, R34, c[0x0][0x2d0], -R174.reuse ;  /* 0x0000b40022547a23 */ /* 0x100fe400000108ae */
[----:B------:R-:W-:Y:S01]  /*14b30*/  MUFU.EX2 R75, R75 ;  /* 0x0000004b004b7308 */ /* 0x000fe20000000800 */
[----:B------:R-:W-:Y:S01]  /*14b40*/  LDSM.16.MT88.4 R32, [R220+0x100] ;  /* 0x00010000dc20783b */ /* 0x000fe20000004200 */
[--C-:B------:R-:W-:Y:S02]  /*14b50*/  FFMA.FTZ R47, R0, c[0x0][0x2d0], -R174.reuse ;  /* 0x0000b400002f7a23 */ /* 0x100fe400000108ae */
[--C-:B------:R-:W-:Y:S01]  /*14b60*/  FFMA.FTZ R86, R16, c[0x0][0x2d0], -R174.reuse ;  /* 0x0000b40010567a23 */ /* 0x100fe200000108ae */
[----:B-1----:R-:W-:Y:S01]  /*14b70*/  FMNMX.FTZ R21, R21, R23, !PT ;  /* 0x0000001715157209 */ /* 0x002fe20007810000 */
[--C-:B------:R-:W-:Y:S02]  /*14b80*/  FFMA.FTZ R189, R189, c[0x0][0x2d0], -R174.reuse ;  /* 0x0000b400bdbd7a23 */ /* 0x100fe400000108ae */
[--C-:B------:R-:W-:Y:S02]  /*14b90*/  FFMA.FTZ R87, R194, c[0x0][0x2d0], -R174.reuse ;  /* 0x0000b400c2577a23 */ /* 0x100fe400000108ae */
[----:B------:R-:W-:Y:S01]  /*14ba0*/  MUFU.EX2 R76, R76 ;  /* 0x0000004c004c7308 */ /* 0x000fe20000000800 */
[----:B------:R-:W1:Y:S01]  /*14bb0*/  SHFL.BFLY PT, R0, R21, 0x1, 0x1f ;  /* 0x0c201f0015007f89 */ /* 0x000e6200000e0000 */
[----:B------:R-:W-:Y:S02]  /*14bc0*/  FMUL.FTZ R43, R43, c[0x0][0x2d0] ;  /* 0x0000b4002b2b7a20 */ /* 0x000fe40000410000 */
[--C-:B------:R-:W-:Y:S01]  /*14bd0*/  FFMA.FTZ R46, R5, c[0x0][0x2d0], -R174.reuse ;  /* 0x0000b400052e7a23 */ /* 0x100fe200000108ae */
[----:B------:R-:W-:Y:S01]  /*14be0*/  FMNMX.FTZ R5, R249, R26, !PT ;  /* 0x0000001af9057209 */ /* 0x000fe20007810000 */
[--C-:B------:R-:W-:Y:S01]  /*14bf0*/  FFMA.FTZ R69, R2, c[0x0][0x2d0], -R174.reuse ;  /* 0x0000b40002457a23 */ /* 0x100fe200000108ae */
[----:B------:R-:W-:Y:S01]  /*14c00*/  FMNMX.FTZ R2, R24, R25, !PT ;  /* 0x0000001918027209 */ /* 0x000fe20007810000 */
[--C-:B------:R-:W-:Y:S01]  /*14c10*/  FFMA.FTZ R190, R190, c[0x0][0x2d0], -R174.reuse ;  /* 0x0000b400bebe7a23 */ /* 0x100fe200000108ae */
[----:B------:R-:W-:Y:S01]  /*14c20*/  FMNMX.FTZ R5, R247, R5, !PT ;  /* 0x00000005f7057209 */ /* 0x000fe20007810000 */
[----:B------:R-:W-:Y:S01]  /*14c30*/  MUFU.EX2 R46, R46 ;  /* 0x0000002e002e7308 */ /* 0x000fe20000000800 */
[C---:B------:R-:W-:Y:S01]  /*14c40*/  FSETP.NEU.FTZ.AND P1, PT, R2.reuse, -INF , PT ;  /* 0xff8000000200780b */ /* 0x040fe20003f3d000 */
[C---:B------:R-:W-:Y:S01]  /*14c50*/  FMUL.FTZ R173, R2.reuse, c[0x0][0x2d0] ;  /* 0x0000b40002ad7a20 */ /* 0x040fe20000410000 */
[----:B------:R-:W-:Y:S01]  /*14c60*/  FMNMX.FTZ R5, R211, R5, !PT ;  /* 0x00000005d3057209 */ /* 0x000fe20007810000 */
[--C-:B------:R-:W-:Y:S01]  /*14c70*/  FFMA.FTZ R195, R195, c[0x0][0x2d0], -R174.reuse ;  /* 0x0000b400c3c37a23 */ /* 0x100fe200000108ae */
[----:B------:R-:W-:Y:S01]  /*14c80*/  FSEL R42, R2, RZ, P1 ;  /* 0x000000ff022a7208 */ /* 0x000fe20000800000 */
[--C-:B------:R-:W-:Y:S01]  /*14c90*/  FFMA.FTZ R196, R196, c[0x0][0x2d0], -R174.reuse ;  /* 0x0000b400c4c47a23 */ /* 0x100fe200000108ae */
[----:B------:R-:W-:Y:S01]  /*14ca0*/  FSEL R173, R173, RZ, P1 ;  /* 0x000000ffadad7208 */ /* 0x000fe20000800000 */
[----:B------:R-:W-:Y:S01]  /*14cb0*/  FFMA.FTZ R205, R205, c[0x0][0x2d0], -R174 ;  /* 0x0000b400cdcd7a23 */ /* 0x000fe200000108ae */
[----:B------:R-:W-:Y:S01]  /*14cc0*/  FMNMX.FTZ R5, R188, R5, !PT ;  /* 0x00000005bc057209 */ /* 0x000fe20007810000 */
[----:B------:R-:W2:Y:S01]  /*14cd0*/  MUFU.EX2 R69, R69 ;  /* 0x0000004500457308 */ /* 0x000ea20000000800 */
[----:B------:R-:W-:Y:S02]  /*14ce0*/  FADD.FTZ R42, -R42, R166 ;  /* 0x000000a62a2a7221 */ /* 0x000fe40000010100 */
[----:B------:R-:W-:Y:S01]  /*14cf0*/  FMNMX.FTZ R5, R184, R5, !PT ;  /* 0x00000005b8057209 */ /* 0x000fe20007810000 */
[--C-:B------:R-:W-:Y:S01]  /*14d00*/  FFMA.FTZ R194, R64, c[0x0][0x2d0], -R173.reuse ;  /* 0x0000b40040c27a23 */ /* 0x100fe200000108ad */
[----:B-1----:R-:W-:Y:S01]  /*14d10*/  FMNMX.FTZ R0, R21, R0, !PT ;  /* 0x0000000015007209 */ /* 0x002fe20007810000 */
[--C-:B------:R-:W-:Y:S01]  /*14d20*/  FFMA.FTZ R72, R19, c[0x0][0x2d0], -R173.reuse ;  /* 0x0000b40013487a23 */ /* 0x100fe200000108ad */
[----:B------:R-:W-:Y:S01]  /*14d30*/  LDSM.16.MT88.4 R20, [R225+0x100] ;  /* 0x00010000e114783b */ /* 0x000fe20000004200 */
[--C-:B------:R-:W-:Y:S01]  /*14d40*/  FFMA.FTZ R83, R18, c[0x0][0x2d0], -R173.reuse ;  /* 0x0000b40012537a23 */ /* 0x100fe200000108ad */
[----:B------:R-:W-:Y:S01]  /*14d50*/  FSETP.NEU.FTZ.AND P0, PT, R0, -INF , PT ;  /* 0xff8000000000780b */ /* 0x000fe20003f1d000 */
[----:B------:R-:W1:Y:S01]  /*14d60*/  MUFU.EX2 R47, R47 ;  /* 0x0000002f002f7308 */ /* 0x000e620000000800 */
[----:B------:R-:W-:Y:S01]  /*14d70*/  FMNMX.FTZ R5, R182, R5, !PT ;  /* 0x00000005b6057209 */ /* 0x000fe20007810000 */
[--C-:B------:R-:W-:Y:S02]  /*14d80*/  FFMA.FTZ R85, R17, c[0x0][0x2d0], -R173.reuse ;  /* 0x0000b40011557a23 */ /* 0x100fe400000108ad */
[----:B------:R-:W-:Y:S01]  /*14d90*/  FMUL.FTZ R170, R0, c[0x0][0x2d0] ;  /* 0x0000b40000aa7a20 */ /* 0x000fe20000410000 */
[----:B------:R-:W-:Y:S01]  /*14da0*/  FMNMX.FTZ R5, R180, R5, !PT ;  /* 0x00000005b4057209 */ /* 0x000fe20007810000 */
[--C-:B------:R-:W-:Y:S02]  /*14db0*/  FFMA.FTZ R78, R6, c[0x0][0x2d0], -R173.reuse ;  /* 0x0000b400064e7a23 */ /* 0x100fe400000108ad */
[--C-:B------:R-:W-:Y:S01]  /*14dc0*/  FFMA.FTZ R73, R7, c[0x0][0x2d0], -R173.reuse ;  /* 0x0000b40007497a23 */ /* 0x100fe200000108ad */
[----:B------:R-:W-:Y:S01]  /*14dd0*/  FSEL R170, R170, RZ, P0 ;  /* 0x000000ffaaaa7208 */ /* 0x000fe20000000000 */
[----:B------:R-:W-:Y:S01]  /*14de0*/  MUFU.EX2 R72, R72 ;  /* 0x0000004800487308 */ /* 0x000fe20000000800 */
[----:B------:R-:W-:Y:S01]  /*14df0*/  FMNMX.FTZ R5, R90, R5, !PT ;  /* 0x000000055a057209 */ /* 0x000fe20007810000 */
[----:B------:R-:W-:Y:S02]  /*14e00*/  FMUL.FTZ R42, R42, c[0x0][0x2d0] ;  /* 0x0000b4002a2a7a20 */ /* 0x000fe40000410000 */
[--C-:B------:R-:W-:Y:S01]  /*14e10*/  FFMA.FTZ R166, R58, c[0x0][0x2d0], -R170.reuse ;  /* 0x0000b4003aa67a23 */ /* 0x100fe200000108aa */
[----:B------:R-:W-:Y:S01]  /*14e20*/  FMNMX.FTZ R5, R91, R5, !PT ;  /* 0x000000055b057209 */ /* 0x000fe20007810000 */
[--C-:B------:R-:W-:Y:S01]  /*14e30*/  FFMA.FTZ R167, R67, c[0x0][0x2d0], -R170.reuse ;  /* 0x0000b40043a77a23 */ /* 0x100fe200000108aa */
[----:B--2---:R-:W-:Y:S01]  /*14e40*/  F2FP.PACK_AB R48, R69, R76 ;  /* 0x0000004c4530723e */ /* 0x004fe200000000ff */
[--C-:B------:R-:W-:Y:S01]  /*14e50*/  FFMA.FTZ R77, R8, c[0x0][0x2d0], -R170.reuse ;  /* 0x0000b400084d7a23 */ /* 0x100fe200000108aa */
[----:B------:R-:W-:Y:S01]  /*14e60*/  FMNMX.FTZ R5, R94, R5, !PT ;  /* 0x000000055e057209 */ /* 0x000fe20007810000 */
[----:B------:R-:W-:Y:S01]  /*14e70*/  MUFU.EX2 R78, R78 ;  /* 0x0000004e004e7308 */ /* 0x000fe20000000800 */
[--C-:B------:R-:W-:Y:S02]  /*14e80*/  FFMA.FTZ R68, R4, c[0x0][0x2d0], -R173.reuse ;  /* 0x0000b40004447a23 */ /* 0x100fe400000108ad */
[----:B------:R-:W-:Y:S01]  /*14e90*/  FMNMX.FTZ R5, R45, R5, !PT ;  /* 0x000000052d057209 */ /* 0x000fe20007810000 */
[--C-:B------:R-:W-:Y:S01]  /*14ea0*/  FFMA.FTZ R71, R9, c[0x0][0x2d0], -R170.reuse ;  /* 0x0000b40009477a23 */ /* 0x100fe200000108aa */
[----:B-1----:R-:W-:Y:S01]  /*14eb0*/  F2FP.PACK_AB R50, R47, R46 ;  /* 0x0000002e2f32723e */ /* 0x002fe200000000ff */
[--C-:B------:R-:W-:Y:S02]  /*14ec0*/  FFMA.FTZ R187, R187, c[0x0][0x2d0], -R170.reuse ;  /* 0x0000b400bbbb7a23 */ /* 0x100fe400000108aa */
[----:B------:R-:W1:Y:S01]  /*14ed0*/  SHFL.BFLY PT, R4, R5, 0x2, 0x1f ;  /* 0x0c401f0005047f89 */ /* 0x000e6200000e0000 */
[--C-:B------:R-:W-:Y:S01]  /*14ee0*/  FFMA.FTZ R183, R183, c[0x0][0x2d0], -R170.reuse ;  /* 0x0000b400b7b77a23 */ /* 0x100fe200000108aa */
[----:B------:R-:W2:Y:S01]  /*14ef0*/  MUFU.EX2 R73, R73 ;  /* 0x0000004900497308 */ /* 0x000ea20000000800 */
[--C-:B------:R-:W-:Y:S02]  /*14f00*/  FFMA.FTZ R181, R181, c[0x0][0x2d0], -R170.reuse ;  /* 0x0000b400b5b57a23 */ /* 0x100fe400000108aa */
[--C-:B------:R-:W-:Y:S02]  /*14f10*/  FFMA.FTZ R179, R179, c[0x0][0x2d0], -R170.reuse ;  /* 0x0000b400b3b37a23 */ /* 0x100fe400000108aa */
[--C-:B------:R-:W-:Y:S02]  /*14f20*/  FFMA.FTZ R70, R12, c[0x0][0x2d0], -R170.reuse ;  /* 0x0000b4000c467a23 */ /* 0x100fe400000108aa */
[--C-:B------:R-:W-:Y:S02]  /*14f30*/  FFMA.FTZ R74, R13, c[0x0][0x2d0], -R170.reuse ;  /* 0x0000b4000d4a7a23 */ /* 0x100fe400000108aa */
[--C-:B------:R-:W-:Y:S01]  /*14f40*/  FFMA.FTZ R197, R197, c[0x0][0x2d0], -R173.reuse ;  /* 0x0000b400c5c57a23 */ /* 0x100fe200000108ad */
[----:B------:R-:W3:Y:S01]  /*14f50*/  MUFU.EX2 R68, R68 ;  /* 0x0000004400447308 */ /* 0x000ee20000000800 */
[--C-:B------:R-:W-:Y:S02]  /*14f60*/  FFMA.FTZ R198, R198, c[0x0][0x2d0], -R173.reuse ;  /* 0x0000b400c6c67a23 */ /* 0x100fe400000108ad */
[--C-:B------:R-:W-:Y:S02]  /*14f70*/  FFMA.FTZ R199, R199, c[0x0][0x2d0], -R170.reuse ;  /* 0x0000b400c7c77a23 */ /* 0x100fe400000108aa */
[--C-:B------:R-:W-:Y:S02]  /*14f80*/  FFMA.FTZ R201, R201, c[0x0][0x2d0], -R170.reuse ;  /* 0x0000b400c9c97a23 */ /* 0x100fe400000108aa */
[--C-:B------:R-:W-:Y:S02]  /*14f90*/  FFMA.FTZ R202, R202, c[0x0][0x2d0], -R170.reuse ;  /* 0x0000b400caca7a23 */ /* 0x100fe400000108aa */
[----:B------:R-:W-:Y:S01]  /*14fa0*/  FFMA.FTZ R203, R203, c[0x0][0x2d0], -R170 ;  /* 0x0000b400cbcb7a23 */ /* 0x000fe200000108aa */
[----:B------:R-:W4:Y:S01]  /*14fb0*/  MUFU.EX2 R43, R43 ;  /* 0x0000002b002b7308 */ /* 0x000f220000000800 */
[--C-:B------:R-:W-:Y:S01]  /*14fc0*/  FFMA.FTZ R250, R250, c[0x0][0x2d0], -R174.reuse ;  /* 0x0000b400fafa7a23 */ /* 0x100fe200000108ae */
[----:B-1----:R-:W-:Y:S01]  /*14fd0*/  FMNMX.FTZ R4, R5, R4, !PT ;  /* 0x0000000405047209 */ /* 0x002fe20007810000 */
[----:B------:R-:W-:Y:S01]  /*14fe0*/  FFMA.FTZ R251, R251, c[0x0][0x2d0], -R173 ;  /* 0x0000b400fbfb7a23 */ /* 0x000fe200000108ad */
[----:B--2---:R-:W-:Y:S01]  /*14ff0*/  F2FP.PACK_AB R49, R73, R78 ;  /* 0x0000004e4931723e */ /* 0x004fe200000000ff */
[--C-:B------:R-:W-:Y:S01]  /*15000*/  FFMA.FTZ R204, R204, c[0x0][0x2d0], -R174.reuse ;  /* 0x0000b400cccc7a23 */ /* 0x100fe200000108ae */
[----:B------:R-:W-:Y:S01]  /*15010*/  FSEL R5, R0, RZ, P0 ;  /* 0x000000ff00057208 */ /* 0x000fe20000000000 */
[----:B------:R-:W1:Y:S01]  /*15020*/  SHFL.BFLY PT, R44, R4, 0x1, 0x1f ;  /* 0x0c201f00042c7f89 */ /* 0x000e6200000e0000 */
[----:B------:R-:W-:Y:S02]  /*15030*/  FFMA.FTZ R200, R200, c[0x0][0x2d0], -R174 ;  /* 0x0000b400c8c87a23 */ /* 0x000fe400000108ae */
[----:B------:R-:W2:Y:S01]  /*15040*/  MUFU.EX2 R42, R42 ;  /* 0x0000002a002a7308 */ /* 0x000ea20000000800 */
[----:B------:R-:W-:Y:S02]  /*15050*/  FADD.FTZ R5, -R5, R165 ;  /* 0x000000a505057221 */ /* 0x000fe40000010100 */
[--C-:B------:R-:W-:Y:S01]  /*15060*/  FFMA.FTZ R165, R29, c[0x0][0x2d0], -R173.reuse ;  /* 0x0000b4001da57a23 */ /* 0x100fe200000108ad */
[----:B---3--:R-:W-:Y:S01]  /*15070*/  F2FP.PACK_AB R51, R72, R68 ;  /* 0x000000444833723e */ /* 0x008fe200000000ff */
[----:B------:R-:W-:Y:S02]  /*15080*/  FMUL.FTZ R5, R5, c[0x0][0x2d0] ;  /* 0x0000b40005057a20 */ /* 0x000fe40000410000 */
[--C-:B------:R-:W-:Y:S02]  /*15090*/  FFMA.FTZ R208, R208, c[0x0][0x2d0], -R173.reuse ;  /* 0x0000b400d0d07a23 */ /* 0x100fe400000108ad */
[--C-:B------:R-:W-:Y:S01]  /*150a0*/  FFMA.FTZ R206, R206, c[0x0][0x2d0], -R173.reuse ;  /* 0x0000b400cece7a23 */ /* 0x100fe200000108ad */
[----:B------:R3:W5:Y:S01]  /*150b0*/  MUFU.EX2 R41, R5 ;  /* 0x0000000500297308 */ /* 0x0007620000000800 */
[--C-:B------:R-:W-:Y:S02]  /*150c0*/  FFMA.FTZ R252, R252, c[0x0][0x2d0], -R170.reuse ;  /* 0x0000b400fcfc7a23 */ /* 0x100fe400000108aa */
[----:B------:R-:W-:Y:S02]  /*150d0*/  FFMA.FTZ R248, R248, c[0x0][0x2d0], -R170 ;  /* 0x0000b400f8f87a23 */ /* 0x000fe400000108aa */
[C---:B----4-:R-:W-:Y:S02]  /*150e0*/  FMUL.FTZ R16, R43.reuse, R148 ;  /* 0x000000942b107220 */ /* 0x050fe40000410000 */
[C---:B------:R-:W-:Y:S02]  /*150f0*/  FMUL.FTZ R17, R43.reuse, R149 ;  /* 0x000000952b117220 */ /* 0x040fe40000410000 */
[C---:B------:R-:W-:Y:S01]  /*15100*/  FMUL.FTZ R104, R43.reuse, R104 ;  /* 0x000000682b687220 */ /* 0x040fe20000410000 */
[----:B------:R-:W-:Y:S01]  /*15110*/  MUFU.EX2 R77, R77 ;  /* 0x0000004d004d7308 */ /* 0x000fe20000000800 */
[----:B-1----:R-:W-:Y:S01]  /*15120*/  FMNMX.FTZ R44, R4, R44, !PT ;  /* 0x0000002c042c7209 */ /* 0x002fe20007810000 */
[----:B------:R-:W-:Y:S02]  /*15130*/  FMUL.FTZ R105, R43, R105 ;  /* 0x000000692b697220 */ /* 0x000fe40000410000 */
[----:B--2---:R-:W-:Y:S01]  /*15140*/  FMUL.FTZ R18, R42, R150 ;  /* 0x000000962a127220 */ /* 0x004fe20000410000 */
[----:B------:R-:W-:Y:S01]  /*15150*/  FSETP.NEU.FTZ.AND P0, PT, R44, -INF , PT ;  /* 0xff8000002c00780b */ /* 0x000fe20003f1d000 */
[----:B------:R-:W-:Y:S02]  /*15160*/  FMUL.FTZ R19, R42, R151 ;  /* 0x000000972a137220 */ /* 0x000fe40000410000 */
[----:B------:R-:W-:Y:S01]  /*15170*/  LDSM.16.MT88.4 R148, [R225+0x2900] ;  /* 0x00290000e194783b */ /* 0x000fe20000004200 */
[C---:B------:R-:W-:Y:S01]  /*15180*/  FSEL R4, R44.reuse, RZ, P0 ;  /* 0x000000ff2c047208 */ /* 0x040fe20000000000 */
[----:B------:R-:W1:Y:S01]  /*15190*/  MUFU.EX2 R71, R71 ;  /* 0x0000004700477308 */ /* 0x000e620000000800 */
[----:B------:R-:W-:Y:S02]  /*151a0*/  FMUL.FTZ R95, R44, c[0x0][0x2d0] ;  /* 0x0000b4002c5f7a20 */ /* 0x000fe40000410000 */
[----:B------:R-:W-:Y:S02]  /*151b0*/  FMUL.FTZ R6, R42, R162 ;  /* 0x000000a22a067220 */ /* 0x000fe40000410000 */
[----:B------:R-:W-:Y:S01]  /*151c0*/  FADD.FTZ R4, -R4, R164 ;  /* 0x000000a404047221 */ /* 0x000fe20000010100 */
[----:B------:R-:W-:Y:S01]  /*151d0*/  FSEL R95, R95, RZ, P0 ;  /* 0x000000ff5f5f7208 */ /* 0x000fe20000000000 */
[----:B------:R-:W-:Y:S01]  /*151e0*/  FFMA.FTZ R164, R52, c[0x0][0x2d0], -R173 ;  /* 0x0000b40034a47a23 */ /* 0x000fe200000108ad */
[----:B------:R-:W-:Y:S01]  /*151f0*/  ISETP.GT.AND P0, PT, R243, UR5, PT ;  /* 0x00000005f3007c0c */ /* 0x000fe2000bf04270 */
[----:B------:R-:W-:Y:S01]  /*15200*/  FMUL.FTZ R4, R4, c[0x0][0x2d0] ;  /* 0x0000b40004047a20 */ /* 0x000fe20000410000 */
[----:B------:R-:W-:Y:S01]  /*15210*/  MUFU.EX2 R70, R70 ;  /* 0x0000004600467308 */ /* 0x000fe20000000800 */
[----:B------:R-:W2:Y:S01]  /*15220*/  LDSM.16.MT88.4 R52, [R219+0x100] ;  /* 0x00010000db34783b */ /* 0x000ea20000004200 */
[----:B---3--:R-:W-:Y:S01]  /*15230*/  FMUL.FTZ R5, R43, R161 ;  /* 0x000000a12b057220 */ /* 0x008fe20000410000 */
[----:B------:R-:W-:Y:S01]  /*15240*/  MOV R161, R56 ;  /* 0x0000003800a17202 */ /* 0x000fe20000000f00 */
[----:B------:R-:W-:Y:S01]  /*15250*/  FMUL.FTZ R7, R42, R163 ;  /* 0x000000a32a077220 */ /* 0x000fe20000410000 */
[----:B------:R-:W-:Y:S01]  /*15260*/  IADD3 R243, R243, -0x1, RZ ;  /* 0xfffffffff3f37810 */ /* 0x000fe20007ffe0ff */
[C---:B-----5:R-:W-:Y:S02]  /*15270*/  FMUL.FTZ R8, R41.reuse, R156 ;  /* 0x0000009c29087220 */ /* 0x060fe40000410000 */
[----:B------:R-:W-:Y:S02]  /*15280*/  FMUL.FTZ R9, R41, R157 ;  /* 0x0000009d29097220 */ /* 0x000fe40000410000 */
[----:B------:R3:W4:Y:S01]  /*15290*/  MUFU.EX2 R40, R4 ;  /* 0x0000000400287308 */ /* 0x0007220000000800 */
[--C-:B------:R-:W-:Y:S02]  /*152a0*/  FFMA.FTZ R82, R10, c[0x0][0x2d0], -R95.reuse ;  /* 0x0000b4000a527a23 */ /* 0x100fe4000001085f */
[--C-:B------:R-:W-:Y:S01]  /*152b0*/  FFMA.FTZ R81, R11, c[0x0][0x2d0], -R95.reuse ;  /* 0x0000b4000b517a23 */ /* 0x100fe2000001085f */
[----:B-1----:R-:W-:Y:S01]  /*152c0*/  F2FP.PACK_AB R36, R71, R77 ;  /* 0x0000004d4724723e */ /* 0x002fe200000000ff */
[--C-:B------:R-:W-:Y:S02]  /*152d0*/  FFMA.FTZ R80, R14, c[0x0][0x2d0], -R95.reuse ;  /* 0x0000b4000e507a23 */ /* 0x100fe4000001085f */
[----:B------:R-:W-:Y:S02]  /*152e0*/  FFMA.FTZ R79, R15, c[0x0][0x2d0], -R95 ;  /* 0x0000b4000f4f7a23 */ /* 0x000fe4000001085f */
[----:B------:R-:W-:Y:S01]  /*152f0*/  FMUL.FTZ R29, R41, R137 ;  /* 0x00000089291d7220 */ /* 0x000fe20000410000 */
[----:B------:R-:W1:Y:S01]  /*15300*/  MUFU.EX2 R74, R74 ;  /* 0x0000004a004a7308 */ /* 0x000e620000000800 */
[--C-:B------:R-:W-:Y:S02]  /*15310*/  FFMA.FTZ R137, R59, c[0x0][0x2d0], -R170.reuse ;  /* 0x0000b4003b897a23 */ /* 0x100fe400000108aa */
[C---:B------:R-:W-:Y:S02]  /*15320*/  FMUL.FTZ R106, R42.reuse, R106 ;  /* 0x0000006a2a6a7220 */ /* 0x040fe40000410000 */
[----:B------:R-:W-:Y:S02]  /*15330*/  FMUL.FTZ R107, R42, R107 ;  /* 0x0000006b2a6b7220 */ /* 0x000fe40000410000 */
[C---:B------:R-:W-:Y:S02]  /*15340*/  FMUL.FTZ R108, R41.reuse, R108 ;  /* 0x0000006c296c7220 */ /* 0x040fe40000410000 */
[----:B------:R-:W-:Y:S01]  /*15350*/  FMUL.FTZ R109, R41, R109 ;  /* 0x0000006d296d7220 */ /* 0x000fe20000410000 */
[----:B------:R-:W-:Y:S01]  /*15360*/  MUFU.EX2 R82, R82 ;  /* 0x0000005200527308 */ /* 0x000fe20000000800 */
[C---:B------:R-:W-:Y:S02]  /*15370*/  FMUL.FTZ R112, R43.reuse, R112 ;  /* 0x000000702b707220 */ /* 0x040fe40000410000 */
[C---:B------:R-:W-:Y:S02]  /*15380*/  FMUL.FTZ R113, R43.reuse, R113 ;  /* 0x000000712b717220 */ /* 0x040fe40000410000 */
[----:B---3--:R-:W-:Y:S02]  /*15390*/  FMUL.FTZ R4, R43, R160 ;  /* 0x000000a02b047220 */ /* 0x008fe40000410000 */
[----:B------:R-:W-:Y:S02]  /*153a0*/  IMAD.MOV.U32 R160, RZ, RZ, R57 ;  /* 0x000000ffffa07224 */ /* 0x000fe400078e0039 */
[----:B------:R-:W3:Y:S01]  /*153b0*/  LDSM.16.MT88.4 R56, [R218+0x100] ;  /* 0x00010000da38783b */ /* 0x000ee20000004200 */
[----:B------:R-:W5:Y:S01]  /*153c0*/  MUFU.EX2 R81, R81 ;  /* 0x0000005100517308 */ /* 0x000f620000000800 */
[----:B----4-:R-:W-:Y:S01]  /*153d0*/  FMUL.FTZ R10, R40, R158 ;  /* 0x0000009e280a7220 */ /* 0x010fe20000410000 */
[-C--:B------:R-:W-:Y:S05]  /*153e0*/  HMMA.16816.F32 R4, R48, R20.reuse, R4 ;  /* 0x000000143004723c */ /* 0x080fea0000001804 */
[----:B-1----:R-:W-:Y:S01]  /*153f0*/  F2FP.PACK_AB R38, R74, R70 ;  /* 0x000000464a26723e */ /* 0x002fe200000000ff */
[C---:B------:R-:W-:Y:S02]  /*15400*/  FMUL.FTZ R11, R40.reuse, R159 ;  /* 0x0000009f280b7220 */ /* 0x040fe40000410000 */
[----:B------:R-:W-:Y:S01]  /*15410*/  MUFU.EX2 R80, R80 ;  /* 0x0000005000507308 */ /* 0x000fe20000000800 */
[C---:B------:R-:W-:Y:S03]  /*15420*/  FMUL.FTZ R110, R40.reuse, R110 ;  /* 0x0000006e286e7220 */ /* 0x040fe60000410000 */
[----:B------:R-:W-:Y:S02]  /*15430*/  FMUL.FTZ R111, R40, R111 ;  /* 0x0000006f286f7220 */ /* 0x000fe40000410000 */
[C---:B------:R-:W-:Y:S02]  /*15440*/  FMUL.FTZ R114, R42.reuse, R114 ;  /* 0x000000722a727220 */ /* 0x040fe40000410000 */
[----:B------:R-:W-:Y:S02]  /*15450*/  FMUL.FTZ R115, R42, R115 ;  /* 0x000000732a737220 */ /* 0x000fe40000410000 */
[----:B------:R-:W1:Y:S01]  /*15460*/  MUFU.EX2 R79, R79 ;  /* 0x0000004f004f7308 */ /* 0x000e620000000800 */
[C---:B------:R-:W-:Y:S02]  /*15470*/  FMUL.FTZ R12, R41.reuse, R152 ;  /* 0x00000098290c7220 */ /* 0x040fe40000410000 */
[----:B------:R-:W-:Y:S01]  /*15480*/  FMUL.FTZ R13, R41, R153 ;  /* 0x00000099290d7220 */ /* 0x000fe20000410000 */
[----:B-----5:R-:W-:Y:S01]  /*15490*/  F2FP.PACK_AB R37, R81, R82 ;  /* 0x000000525125723e */ /* 0x020fe200000000ff */
[C---:B------:R-:W-:Y:S02]  /*154a0*/  FMUL.FTZ R14, R40.reuse, R154 ;  /* 0x0000009a280e7220 */ /* 0x040fe40000410000 */
[C---:B------:R-:W-:Y:S02]  /*154b0*/  FMUL.FTZ R15, R40.reuse, R155 ;  /* 0x0000009b280f7220 */ /* 0x040fe40000410000 */
[C---:B------:R-:W-:Y:S01]  /*154c0*/  FMUL.FTZ R24, R41.reuse, R140 ;  /* 0x0000008c29187220 */ /* 0x040fe20000410000 */
[----:B------:R-:W-:Y:S01]  /*154d0*/  MUFU.EX2 R84, R84 ;  /* 0x0000005400547308 */ /* 0x000fe20000000800 */
[----:B------:R-:W-:Y:S02]  /*154e0*/  FMUL.FTZ R25, R41, R141 ;  /* 0x0000008d29197220 */ /* 0x000fe40000410000 */
[C---:B------:R-:W-:Y:S02]  /*154f0*/  FMUL.FTZ R26, R40.reuse, R142 ;  /* 0x0000008e281a7220 */ /* 0x040fe40000410000 */
[C---:B------:R-:W-:Y:S02]  /*15500*/  FMUL.FTZ R27, R40.reuse, R143 ;  /* 0x0000008f281b7220 */ /* 0x040fe40000410000 */
[C---:B------:R-:W-:Y:S02]  /*15510*/  FMUL.FTZ R30, R40.reuse, R138 ;  /* 0x0000008a281e7220 */ /* 0x040fe40000410000 */
[----:B------:R-:W-:Y:S01]  /*15520*/  FMUL.FTZ R31, R40, R139 ;  /* 0x0000008b281f7220 */ /* 0x000fe20000410000 */
[----:B------:R-:W-:Y:S01]  /*15530*/  MUFU.EX2 R83, R83 ;  /* 0x0000005300537308 */ /* 0x000fe20000000800 */
[C---:B------:R-:W-:Y:S02]  /*15540*/  FMUL.FTZ R100, R43.reuse, R100 ;  /* 0x000000642b647220 */ /* 0x040fe40000410000 */
[----:B------:R-:W-:Y:S01]  /*15550*/  FMUL.FTZ R101, R43, R101 ;  /* 0x000000652b657220 */ /* 0x000fe20000410000 */
[----:B-1----:R-:W-:Y:S01]  /*15560*/  F2FP.PACK_AB R39, R79, R80 ;  /* 0x000000504f27723e */ /* 0x002fe200000000ff */
[C---:B------:R-:W-:Y:S02]  /*15570*/  FMUL.FTZ R102, R42.reuse, R102 ;  /* 0x000000662a667220 */ /* 0x040fe40000410000 */
[C---:B------:R-:W-:Y:S02]  /*15580*/  FMUL.FTZ R103, R42.reuse, R103 ;  /* 0x000000672a677220 */ /* 0x040fe40000410000 */
[C---:B------:R-:W-:Y:S01]  /*15590*/  FMUL.FTZ R116, R43.reuse, R116 ;  /* 0x000000742b747220 */ /* 0x040fe20000410000 */
[----:B------:R-:W-:Y:S01]  /*155a0*/  MUFU.EX2 R85, R85 ;  /* 0x0000005500557308 */ /* 0x000fe20000000800 */
[C---:B------:R-:W-:Y:S04]  /*155b0*/  HMMA.16816.F32 R8, R36.reuse, R20, R8 ;  /* 0x000000142408723c */ /* 0x040fe80000001808 */
[C---:B------:R-:W-:Y:S02]  /*155c0*/  FMUL.FTZ R117, R43.reuse, R117 ;  /* 0x000000752b757220 */ /* 0x040fe40000410000 */
[C---:B------:R-:W-:Y:S02]  /*155d0*/  FMUL.FTZ R118, R42.reuse, R118 ;  /* 0x000000762a767220 */ /* 0x040fe40000410000 */
[-C--:B------:R-:W-:Y:S01]  /*155e0*/  HMMA.16816.F32 R12, R36, R22.reuse, R12 ;  /* 0x00000016240c723c */ /* 0x080fe2000000180c */
[----:B------:R-:W-:Y:S03]  /*155f0*/  MUFU.EX2 R86, R86 ;  /* 0x0000005600567308 */ /* 0x000fe60000000800 */
[C---:B------:R-:W-:Y:S02]  /*15600*/  FMUL.FTZ R20, R43.reuse, R144 ;  /* 0x000000902b147220 */ /* 0x040fe40000410000 */
[----:B------:R-:W-:Y:S02]  /*15610*/  FMUL.FTZ R21, R43, R145 ;  /* 0x000000912b157220 */ /* 0x000fe40000410000 */
[C---:B------:R-:W-:Y:S03]  /*15620*/  HMMA.16816.F32 R16, R48.reuse, R22, R16 ;  /* 0x000000163010723c */ /* 0x040fe60000001810 */
[----:B------:R-:W-:Y:S01]  /*15630*/  MUFU.EX2 R87, R87 ;  /* 0x0000005700577308 */ /* 0x000fe20000000800 */
[C---:B------:R-:W-:Y:S02]  /*15640*/  FMUL.FTZ R119, R42.reuse, R119 ;  /* 0x000000772a777220 */ /* 0x040fe40000410000 */
[C---:B------:R-:W-:Y:S02]  /*15650*/  FMUL.FTZ R120, R41.reuse, R120 ;  /* 0x0000007829787220 */ /* 0x040fe40000410000 */
[C---:B------:R-:W-:Y:S04]  /*15660*/  FMUL.FTZ R22, R42.reuse, R146 ;  /* 0x000000922a167220 */ /* 0x040fe80000410000 */
[----:B------:R-:W-:Y:S01]  /*15670*/  FMUL.FTZ R23, R42, R147 ;  /* 0x000000932a177220 */ /* 0x000fe20000410000 */
[----:B------:R-:W-:Y:S01]  /*15680*/  MUFU.EX2 R164, R164 ;  /* 0x000000a400a47308 */ /* 0x000fe20000000800 */
[C---:B------:R-:W-:Y:S02]  /*15690*/  FMUL.FTZ R121, R41.reuse, R121 ;  /* 0x0000007929797220 */ /* 0x040fe40000410000 */
[C---:B------:R-:W-:Y:S02]  /*156a0*/  FMUL.FTZ R122, R40.reuse, R122 ;  /* 0x0000007a287a7220 */ /* 0x040fe40000410000 */
[C---:B------:R-:W-:Y:S01]  /*156b0*/  FMUL.FTZ R123, R40.reuse, R123 ;  /* 0x0000007b287b7220 */ /* 0x040fe20000410000 */
[-C--:B------:R-:W-:Y:S03]  /*156c0*/  HMMA.16816.F32 R20, R48, R32.reuse, R20 ;  /* 0x000000203014723c */ /* 0x080fe60000001814 */
[C---:B------:R-:W-:Y:S01]  /*156d0*/  FMUL.FTZ R124, R41.reuse, R124 ;  /* 0x0000007c297c7220 */ /* 0x040fe20000410000 */
[----:B------:R-:W-:Y:S01]  /*156e0*/  MUFU.EX2 R165, R165 ;  /* 0x000000a500a57308 */ /* 0x000fe20000000800 */
[C---:B------:R-:W-:Y:S02]  /*156f0*/  FMUL.FTZ R125, R41.reuse, R125 ;  /* 0x0000007d297d7220 */ /* 0x040fe40000410000 */
[C---:B------:R-:W-:Y:S01]  /*15700*/  FMUL.FTZ R126, R40.reuse, R126 ;  /* 0x0000007e287e7220 */ /* 0x040fe20000410000 */
[C---:B------:R-:W-:Y:S04]  /*15710*/  HMMA.16816.F32 R24, R36.reuse, R32, R24 ;  /* 0x000000202418723c */ /* 0x040fe80000001818 */
[----:B------:R-:W-:Y:S02]  /*15720*/  FMUL.FTZ R127, R40, R127 ;  /* 0x0000007f287f7220 */ /* 0x000fe40000410000 */
[----:B------:R-:W-:Y:S01]  /*15730*/  MUFU.EX2 R137, R137 ;  /* 0x0000008900897308 */ /* 0x000fe20000000800 */
[--C-:B------:R-:W-:Y:S02]  /*15740*/  FFMA.FTZ R32, R28, c[0x0][0x2d0], -R170.reuse ;  /* 0x0000b4001c207a23 */ /* 0x100fe400000108aa */
[C---:B------:R-:W-:Y:S03]  /*15750*/  FMUL.FTZ R28, R41.reuse, R136 ;  /* 0x00000088291c7220 */ /* 0x040fe60000410000 */
[----:B------:R-:W-:Y:S02]  /*15760*/  FMUL.FTZ R33, R41, R133 ;  /* 0x0000008529217220 */ /* 0x000fe40000410000 */
[----:B------:R-:W-:Y:S02]  /*15770*/  FFMA.FTZ R133, R192, c[0x0][0x2d0], -R95 ;  /* 0x0000b400c0857a23 */ /* 0x000fe4000001085f */
[-C--:B------:R-:W-:Y:S01]  /*15780*/  HMMA.16816.F32 R28, R36, R34.reuse, R28 ;  /* 0x00000022241c723c */ /* 0x080fe2000000181c */
[----:B------:R1:W4:Y:S02]  /*15790*/  MUFU.EX2 R136, R32 ;  /* 0x0000002000887308 */ /* 0x0003240000000800 */
[----:B------:R-:W-:Y:S02]  /*157a0*/  FFMA.FTZ R192, R65, c[0x0][0x2d0], -R173 ;  /* 0x0000b40041c07a23 */ /* 0x000fe400000108ad */
[--C-:B------:R-:W-:Y:S02]  /*157b0*/  FFMA.FTZ R188, R188, c[0x0][0x2d0], -R95.reuse ;  /* 0x0000b400bcbc7a23 */ /* 0x100fe4000001085f */
[--C-:B------:R-:W-:Y:S01]  /*157c0*/  FFMA.FTZ R184, R184, c[0x0][0x2d0], -R95.reuse ;  /* 0x0000b400b8b87a23 */ /* 0x100fe2000001085f */
[C---:B------:R-:W-:Y:S03]  /*157d0*/  HMMA.16816.F32 R100, R48.reuse, R34, R100 ;  /* 0x000000223064723c */ /* 0x040fe60000001864 */
[----:B------:R-:W-:Y:S01]  /*157e0*/  MUFU.EX2 R166, R166 ;  /* 0x000000a600a67308 */ /* 0x000fe20000000800 */
[--C-:B------:R-:W-:Y:S02]  /*157f0*/  FFMA.FTZ R182, R182, c[0x0][0x2d0], -R95.reuse ;  /* 0x0000b400b6b67a23 */ /* 0x100fe4000001085f */
[--C-:B------:R-:W-:Y:S02]  /*15800*/  FFMA.FTZ R180, R180, c[0x0][0x2d0], -R95.reuse ;  /* 0x0000b400b4b47a23 */ /* 0x100fe4000001085f */
[-C--:B--2---:R-:W-:Y:S04]  /*15810*/  HMMA.16816.F32 R104, R48, R52.reuse, R104 ;  /* 0x000000343068723c */ /* 0x084fe80000001868 */
[----:B------:R-:W-:Y:S01]  /*15820*/  FMUL.FTZ R34, R40, R134 ;  /* 0x0000008628227220 */ /* 0x000fe20000410000 */
[----:B------:R-:W-:Y:S01]  /*15830*/  MUFU.EX2 R167, R167 ;  /* 0x000000a700a77308 */ /* 0x000fe20000000800 */
[--C-:B------:R-:W-:Y:S02]  /*15840*/  FFMA.FTZ R134, R66, c[0x0][0x2d0], -R95.reuse ;  /* 0x0000b40042867a23 */ /* 0x100fe4000001085f */
[C---:B------:R-:W-:Y:S01]  /*15850*/  HMMA.16816.F32 R108, R36.reuse, R52, R108 ;  /* 0x00000034246c723c */ /* 0x040fe2000000186c */
[----:B------:R-:W-:Y:S03]  /*15860*/  LDSM.16.MT88.4 R64, [R219+0x900] ;  /* 0x00090000db40783b */ /* 0x000fe60000004200 */
[----:B-1----:R-:W-:Y:S02]  /*15870*/  FMUL.FTZ R32, R41, R132 ;  /* 0x0000008429207220 */ /* 0x002fe40000410000 */
[----:B------:R-:W-:Y:S01]  /*15880*/  FMUL.FTZ R35, R40, R135 ;  /* 0x0000008728237220 */ /* 0x000fe20000410000 */
[----:B------:R1:W-:Y:S01]  /*15890*/  MUFU.EX2 R132, R189 ;  /* 0x000000bd00847308 */ /* 0x0003e20000000800 */
[--C-:B------:R-:W-:Y:S04]  /*158a0*/  FFMA.FTZ R135, R61, c[0x0][0x2d0], -R95.reuse ;  /* 0x0000b4003d877a23 */ /* 0x100fe8000001085f */
[--C-:B------:R-:W-:Y:S01]  /*158b0*/  FFMA.FTZ R207, R207, c[0x0][0x2d0], -R95.reuse ;  /* 0x0000b400cfcf7a23 */ /* 0x100fe2000001085f */
[-C--:B------:R-:W-:Y:S03]  /*158c0*/  HMMA.16816.F32 R32, R36, R54.reuse, R32 ;  /* 0x000000362420723c */ /* 0x080fe60000001820 */
[--C-:B------:R-:W-:Y:S01]  /*158d0*/  FFMA.FTZ R209, R209, c[0x0][0x2d0], -R95.reuse ;  /* 0x0000b400d1d17a23 */ /* 0x100fe2000001085f */
[----:B------:R-:W-:Y:S01]  /*158e0*/  MUFU.EX2 R133, R133 ;  /* 0x0000008500857308 */ /* 0x000fe20000000800 */
[--C-:B------:R-:W-:Y:S02]  /*158f0*/  FFMA.FTZ R244, R244, c[0x0][0x2d0], -R95.reuse ;  /* 0x0000b400f4f47a23 */ /* 0x100fe4000001085f */
[--C-:B------:R-:W-:Y:S01]  /*15900*/  FFMA.FTZ R246, R246, c[0x0][0x2d0], -R95.reuse ;  /* 0x0000b400f6f67a23 */ /* 0x100fe2000001085f */
[C---:B------:R-:W-:Y:S01]  /*15910*/  HMMA.16816.F32 R112, R48.reuse, R54, R112 ;  /* 0x000000363070723c */ /* 0x040fe20000001870 */
[----:B------:R-:W2:Y:S03]  /*15920*/  LDSM.16.MT88.4 R52, [R225+0x900] ;  /* 0x00090000e134783b */ /* 0x000ea60000004200 */
[--C-:B------:R-:W-:Y:S02]  /*15930*/  FFMA.FTZ R245, R245, c[0x0][0x2d0], -R170.reuse ;  /* 0x0000b400f5f57a23 */ /* 0x100fe400000108aa */
[----:B------:R-:W5:Y:S01]  /*15940*/  MUFU.EX2 R134, R134 ;  /* 0x0000008600867308 */ /* 0x000f620000000800 */
[----:B------:R-:W-:Y:S01]  /*15950*/  FFMA.FTZ R210, R210, c[0x0][0x2d0], -R170 ;  /* 0x0000b400d2d27a23 */ /* 0x000fe200000108aa */
[-C--:B---3--:R-:W-:Y:S04]  /*15960*/  HMMA.16816.F32 R116, R48, R56.reuse, R116 ;  /* 0x000000383074723c */ /* 0x088fe80000001874 */
[--C-:B-1----:R-:W-:Y:S02]  /*15970*/  FFMA.FTZ R189, R60, c[0x0][0x2d0], -R95.reuse ;  /* 0x0000b4003cbd7a23 */ /* 0x102fe4000001085f */
[----:B------:R-:W1:Y:S01]  /*15980*/  LDSM.16.MT88.4 R60, [R220+0x900] ;  /* 0x00090000dc3c783b */ /* 0x000e620000004200 */
[--C-:B------:R-:W-:Y:S01]  /*15990*/  FFMA.FTZ R249, R249, c[0x0][0x2d0], -R95.reuse ;  /* 0x0000b400f9f97a23 */ /* 0x100fe2000001085f */
[C---:B------:R-:W-:Y:S01]  /*159a0*/  HMMA.16816.F32 R120, R36.reuse, R56, R120 ;  /* 0x000000382478723c */ /* 0x040fe20000001878 */
[----:B------:R-:W-:Y:S03]  /*159b0*/  MUFU.EX2 R135, R135 ;  /* 0x0000008700877308 */ /* 0x000fe60000000800 */
[--C-:B------:R-:W-:Y:S02]  /*159c0*/  FFMA.FTZ R247, R247, c[0x0][0x2d0], -R95.reuse ;  /* 0x0000b400f7f77a23 */ /* 0x100fe4000001085f */
[----:B------:R-:W-:Y:S01]  /*159d0*/  FFMA.FTZ R211, R211, c[0x0][0x2d0], -R95 ;  /* 0x0000b400d3d37a23 */ /* 0x000fe2000001085f */
[----:B----4-:R-:W-:Y:S01]  /*159e0*/  F2FP.PACK_AB R56, R137, R136 ;  /* 0x000000888938723e */ /* 0x010fe200000000ff */
[-C--:B------:R-:W-:Y:S03]  /*159f0*/  HMMA.16816.F32 R124, R36, R58.reuse, R124 ;  /* 0x0000003a247c723c */ /* 0x080fe6000000187c */
[----:B------:R-:W3:Y:S01]  /*15a00*/  MUFU.EX2 R189, R189 ;  /* 0x000000bd00bd7308 */ /* 0x000ee20000000800 */
[--C-:B------:R-:W-:Y:S01]  /*15a10*/  FFMA.FTZ R193, R193, c[0x0][0x2d0], -R174.reuse ;  /* 0x0000b400c1c17a23 */ /* 0x100fe200000108ae */
[----:B-----5:R-:W-:Y:S02]  /*15a20*/  F2FP.PACK_AB R57, R134, R133 ;  /* 0x000000858639723e */ /* 0x020fe400000000ff */
[C---:B------:R-:W-:Y:S02]  /*15a30*/  FMUL.FTZ R37, R43.reuse, R129 ;  /* 0x000000812b257220 */ /* 0x040fe40000410000 */
[----:B------:R-:W-:Y:S03]  /*15a40*/  FMUL.FTZ R36, R43, R128 ;  /* 0x000000802b247220 */ /* 0x000fe60000410000 */
[C---:B------:R-:W-:Y:S01]  /*15a50*/  FMUL.FTZ R38, R42.reuse, R130 ;  /* 0x000000822a267220 */ /* 0x040fe20000410000 */
[----:B------:R-:W-:Y:S01]  /*15a60*/  MUFU.EX2 R187, R187 ;  /* 0x000000bb00bb7308 */ /* 0x000fe20000000800 */
[----:B------:R-:W-:Y:S02]  /*15a70*/  FMUL.FTZ R39, R42, R131 ;  /* 0x000000832a277220 */ /* 0x000fe40000410000 */
[--C-:B------:R-:W-:Y:S02]  /*15a80*/  FFMA.FTZ R185, R185, c[0x0][0x2d0], -R174.reuse ;  /* 0x0000b400b9b97a23 */ /* 0x100fe400000108ae */
[--C-:B------:R-:W-:Y:S02]  /*15a90*/  FFMA.FTZ R191, R191, c[0x0][0x2d0], -R173.reuse ;  /* 0x0000b400bfbf7a23 */ /* 0x100fe400000108ad */
[--C-:B------:R-:W-:Y:S01]  /*15aa0*/  FFMA.FTZ R186, R186, c[0x0][0x2d0], -R173.reuse ;  /* 0x0000b400baba7a23 */ /* 0x100fe200000108ad */
[----:B------:R-:W-:Y:S02]  /*15ab0*/  HMMA.16816.F32 R36, R48, R58, R36 ;  /* 0x0000003a3024723c */ /* 0x000fe40000001824 */
[----:B------:R-:W-:Y:S02]  /*15ac0*/  MUFU.EX2 R183, R183 ;  /* 0x000000b700b77308 */ /* 0x000fe40000000800 */
[--C-:B------:R-:W-:Y:S02]  /*15ad0*/  FFMA.FTZ R176, R176, c[0x0][0x2d0], -R174.reuse ;  /* 0x0000b400b0b07a23 */ /* 0x100fe400000108ae */
[--C-:B------:R-:W-:Y:S01]  /*15ae0*/  FFMA.FTZ R175, R175, c[0x0][0x2d0], -R174.reuse ;  /* 0x0000b400afaf7a23 */ /* 0x100fe200000108ae */
[----:B------:R-:W-:Y:S01]  /*15af0*/  F2FP.PACK_AB R48, R84, R75 ;  /* 0x0000004b5430723e */ /* 0x000fe200000000ff */
[--C-:B------:R-:W-:Y:S01]  /*15b00*/  FFMA.FTZ R178, R178, c[0x0][0x2d0], -R173.reuse ;  /* 0x0000b400b2b27a23 */ /* 0x100fe200000108ad */
[----:B------:R-:W-:Y:S03]  /*15b10*/  F2FP.PACK_AB R49, R85, R83 ;  /* 0x000000535531723e */ /* 0x000fe600000000ff */
[----:B------:R-:W-:Y:S01]  /*15b20*/  F2FP.PACK_AB R50, R87, R86 ;  /* 0x000000565732723e */ /* 0x000fe200000000ff */
[----:B------:R-:W-:Y:S01]  /*15b30*/  MUFU.EX2 R181, R181 ;  /* 0x000000b500b57308 */ /* 0x000fe20000000800 */
[----:B------:R-:W-:Y:S01]  /*15b40*/  F2FP.PACK_AB R51, R165, R164 ;  /* 0x000000a4a533723e */ /* 0x000fe200000000ff */
[--C-:B------:R-:W-:Y:S01]  /*15b50*/  FFMA.FTZ R177, R177, c[0x0][0x2d0], -R173.reuse ;  /* 0x0000b400b1b17a23 */ /* 0x100fe200000108ad */
[----:B------:R-:W-:Y:S01]  /*15b60*/  F2FP.PACK_AB R58, R167, R166 ;  /* 0x000000a6a73a723e */ /* 0x000fe200000000ff */
[--C-:B------:R-:W-:Y:S01]  /*15b70*/  FFMA.FTZ R172, R172, c[0x0][0x2d0], -R174.reuse ;  /* 0x0000b400acac7a23 */ /* 0x100fe200000108ae */
[----:B---3--:R-:W-:Y:S01]  /*15b80*/  F2FP.PACK_AB R59, R189, R135 ;  /* 0x00000087bd3b723e */ /* 0x008fe200000000ff */
[--C-:B------:R-:W-:Y:S02]  /*15b90*/  FFMA.FTZ R168, R168, c[0x0][0x2d0], -R174.reuse ;  /* 0x0000b400a8a87a23 */ /* 0x100fe400000108ae */
[-C--:B--2---:R-:W-:Y:S02]  /*15ba0*/  HMMA.16816.F32 R4, R48, R52.reuse, R4 ;  /* 0x000000343004723c */ /* 0x084fe40000001804 */
[----:B------:R-:W-:Y:S01]  /*15bb0*/  MUFU.EX2 R179, R179 ;  /* 0x000000b300b37308 */ /* 0x000fe20000000800 */
[--C-:B------:R-:W-:Y:S02]  /*15bc0*/  FFMA.FTZ R171, R171, c[0x0][0x2d0], -R173.reuse ;  /* 0x0000b400abab7a23 */ /* 0x100fe400000108ad */
[--C-:B------:R-:W-:Y:S02]  /*15bd0*/  FFMA.FTZ R169, R169, c[0x0][0x2d0], -R173.reuse ;  /* 0x0000b400a9a97a23 */ /* 0x100fe400000108ad */
[--C-:B------:R-:W-:Y:S01]  /*15be0*/  FFMA.FTZ R96, R96, c[0x0][0x2d0], -R174.reuse ;  /* 0x0000b40060607a23 */ /* 0x100fe200000108ae */
[C---:B------:R-:W-:Y:S04]  /*15bf0*/  HMMA.16816.F32 R8, R56.reuse, R52, R8 ;  /* 0x000000343808723c */ /* 0x040fe80000001808 */
[----:B------:R-:W-:Y:S01]  /*15c00*/  MUFU.EX2 R188, R188 ;  /* 0x000000bc00bc7308 */ /* 0x000fe20000000800 */
[----:B------:R-:W-:Y:S02]  /*15c10*/  FFMA.FTZ R174, R97, c[0x0][0x2d0], -R174 ;  /* 0x0000b40061ae7a23 */ /* 0x000fe400000108ae */
[----:B------:R-:W-:Y:S01]  /*15c20*/  FFMA.FTZ R97, R98, c[0x0][0x2d0], -R173 ;  /* 0x0000b40062617a23 */ /* 0x000fe200000108ad */
[-C--:B------:R-:W-:Y:S04]  /*15c30*/  HMMA.16816.F32 R12, R56, R54.reuse, R12 ;  /* 0x00000036380c723c */ /* 0x080fe8000000180c */
[----:B------:R-:W-:Y:S02]  /*15c40*/  FFMA.FTZ R76, R43, R242, R76 ;  /* 0x000000f22b4c7223 */ /* 0x000fe4000001004c */
[----:B------:R-:W-:Y:S01]  /*15c50*/  MUFU.EX2 R184, R184 ;  /* 0x000000b800b87308 */ /* 0x000fe20000000800 */
[----:B------:R-:W-:Y:S01]  /*15c60*/  FFMA.FTZ R77, R41, R240, R77 ;  /* 0x000000f0294d7223 */ /* 0x000fe2000001004d */
[C---:B------:R-:W-:Y:S01]  /*15c70*/  HMMA.16816.F32 R16, R48.reuse, R54, R16 ;  /* 0x000000363010723c */ /* 0x040fe20000001810 */
[----:B------:R-:W2:Y:S03]  /*15c80*/  LDSM.16.MT88.4 R52, [R218+0x900] ;  /* 0x00090000da34783b */ /* 0x000ea60000004200 */
[----:B------:R-:W-:Y:S02]  /*15c90*/  FADD.FTZ R76, R69, R76 ;  /* 0x0000004c454c7221 */ /* 0x000fe40000010000 */
[----:B------:R-:W-:Y:S02]  /*15ca0*/  FADD.FTZ R77, R71, R77 ;  /* 0x0000004d474d7221 */ /* 0x000fe40000010000 */
[-C--:B-1----:R-:W-:Y:S01]  /*15cb0*/  HMMA.16816.F32 R20, R48, R60.reuse, R20 ;  /* 0x0000003c3014723c */ /* 0x082fe20000001814 */
[----:B------:R-:W-:Y:S03]  /*15cc0*/  MUFU.EX2 R182, R182 ;  /* 0x000000b600b67308 */ /* 0x000fe60000000800 */
[----:B------:R-:W-:Y:S02]  /*15cd0*/  FADD.FTZ R76, R46, R76 ;  /* 0x0000004c2e4c7221 */ /* 0x000fe40000010000 */
[----:B------:R-:W-:Y:S02]  /*15ce0*/  FADD.FTZ R77, R70, R77 ;  /* 0x0000004d464d7221 */ /* 0x000fe40000010000 */
[C---:B------:R-:W-:Y:S03]  /*15cf0*/  HMMA.16816.F32 R24, R56.reuse, R60, R24 ;  /* 0x0000003c3818723c */ /* 0x040fe60000001818 */
[----:B------:R-:W-:Y:S01]  /*15d00*/  MUFU.EX2 R180, R180 ;  /* 0x000000b400b47308 */ /* 0x000fe20000000800 */
[----:B------:R-:W-:Y:S02]  /*15d10*/  FFMA.FTZ R82, R40, R239, R82 ;  /* 0x000000ef28527223 */ /* 0x000fe40000010052 */
[----:B------:R-:W-:Y:S02]  /*15d20*/  FADD.FTZ R76, R47, R76 ;  /* 0x0000004c2f4c7221 */ /* 0x000fe40000010000 */
[-C--:B------:R-:W-:Y:S04]  /*15d30*/  HMMA.16816.F32 R28, R56, R62.reuse, R28 ;  /* 0x0000003e381c723c */ /* 0x080fe8000000181c */
[----:B------:R-:W-:Y:S01]  /*15d40*/  FADD.FTZ R77, R74, R77 ;  /* 0x0000004d4a4d7221 */ /* 0x000fe20000010000 */
[----:B------:R-:W1:Y:S01]  /*15d50*/  MUFU.EX2 R190, R190 ;  /* 0x000000be00be7308 */ /* 0x000e620000000800 */
[----:B------:R-:W-:Y:S02]  /*15d60*/  FADD.FTZ R82, R81, R82 ;  /* 0x0000005251527221 */ /* 0x000fe40000010000 */
[C---:B------:R-:W-:Y:S01]  /*15d70*/  HMMA.16816.F32 R100, R48.reuse, R62, R100 ;  /* 0x0000003e3064723c */ /* 0x040fe20000001864 */
[----:B------:R-:W3:Y:S03]  /*15d80*/  LDSM.16.MT88.4 R60, [R225+0x1100] ;  /* 0x00110000e13c783b */ /* 0x000ee60000004200 */
[----:B------:R-:W-:Y:S02]  /*15d90*/  FADD.FTZ R76, R75, R76 ;  /* 0x0000004c4b4c7221 */ /* 0x000fe40000010000 */
[----:B------:R-:W-:Y:S01]  /*15da0*/  FADD.FTZ R77, R136, R77 ;  /* 0x0000004d884d7221 */ /* 0x000fe20000010000 */
[----:B------:R-:W-:Y:S01]  /*15db0*/  MUFU.EX2 R192, R192 ;  /* 0x000000c000c07308 */ /* 0x000fe20000000800 */
[-C--:B------:R-:W-:Y:S04]  /*15dc0*/  HMMA.16816.F32 R104, R48, R64.reuse, R104 ;  /* 0x000000403068723c */ /* 0x080fe80000001868 */
[----:B------:R-:W-:Y:S02]  /*15dd0*/  FFMA.FTZ R78, R42, R241, R78 ;  /* 0x000000f12a4e7223 */ /* 0x000fe4000001004e */
[----:B------:R-:W-:Y:S02]  /*15de0*/  FADD.FTZ R82, R80, R82 ;  /* 0x0000005250527221 */ /* 0x000fe40000010000 */
[C---:B------:R-:W-:Y:S01]  /*15df0*/  HMMA.16816.F32 R108, R56.reuse, R64, R108 ;  /* 0x00000040386c723c */ /* 0x040fe2000000186c */
[----:B------:R-:W4:Y:S03]  /*15e00*/  MUFU.EX2 R194, R194 ;  /* 0x000000c200c27308 */ /* 0x000f260000000800 */
[----:B------:R-:W-:Y:S02]  /*15e10*/  FADD.FTZ R76, R84, R76 ;  /* 0x0000004c544c7221 */ /* 0x000fe40000010000 */
[----:B------:R-:W-:Y:S02]  /*15e20*/  FADD.FTZ R77, R137, R77 ;  /* 0x0000004d894d7221 */ /* 0x000fe40000010000 */
[-C--:B------:R-:W-:Y:S03]  /*15e30*/  HMMA.16816.F32 R32, R56, R66.reuse, R32 ;  /* 0x000000423820723c */ /* 0x080fe60000001820 */
[----:B------:R-:W-:Y:S01]  /*15e40*/  MUFU.EX2 R195, R195 ;  /* 0x000000c300c37308 */ /* 0x000fe20000000800 */
[----:B------:R-:W-:Y:S02]  /*15e50*/  FADD.FTZ R78, R73, R78 ;  /* 0x0000004e494e7221 */ /* 0x000fe40000010000 */
[----:B------:R-:W-:Y:S02]  /*15e60*/  FADD.FTZ R82, R79, R82 ;  /* 0x000000524f527221 */ /* 0x000fe40000010000 */
[C---:B------:R-:W-:Y:S01]  /*15e70*/  HMMA.16816.F32 R112, R48.reuse, R66, R112 ;  /* 0x000000423070723c */ /* 0x040fe20000001870 */
[----:B------:R-:W-:Y:S03]  /*15e80*/  LDSM.16.MT88.4 R64, [R219+0x1100] ;  /* 0x00110000db40783b */ /* 0x000fe60000004200 */
[----:B------:R-:W-:Y:S01]  /*15e90*/  FADD.FTZ R76, R86, R76 ;  /* 0x0000004c564c7221 */ /* 0x000fe20000010000 */
[----:B------:R-:W5:Y:S01]  /*15ea0*/  MUFU.EX2 R196, R196 ;  /* 0x000000c400c47308 */ /* 0x000f620000000800 */
[----:B------:R-:W-:Y:S02]  /*15eb0*/  FADD.FTZ R78, R68, R78 ;  /* 0x0000004e444e7221 */ /* 0x000fe40000010000 */
[-C--:B--2---:R-:W-:Y:S04]  /*15ec0*/  HMMA.16816.F32 R116, R48, R52.reuse, R116 ;  /* 0x000000343074723c */ /* 0x084fe80000001874 */
[----:B------:R-:W-:Y:S02]  /*15ed0*/  FADD.FTZ R82, R133, R82 ;  /* 0x0000005285527221 */ /* 0x000fe40000010000 */
[----:B------:R-:W-:Y:S01]  /*15ee0*/  FADD.FTZ R76, R87, R76 ;  /* 0x0000004c574c7221 */ /* 0x000fe20000010000 */
[----:B------:R-:W-:Y:S01]  /*15ef0*/  MUFU.EX2 R197, R197 ;  /* 0x000000c500c57308 */ /* 0x000fe20000000800 */
[C---:B------:R-:W-:Y:S04]  /*15f00*/  HMMA.16816.F32 R120, R56.reuse, R52, R120 ;  /* 0x000000343878723c */ /* 0x040fe80000001878 */
[----:B------:R-:W-:Y:S02]  /*15f10*/  FADD.FTZ R78, R72, R78 ;  /* 0x0000004e484e7221 */ /* 0x000fe40000010000 */
[----:B------:R-:W-:Y:S02]  /*15f20*/  FADD.FTZ R134, R134, R82 ;  /* 0x0000005286867221 */ /* 0x000fe40000010000 */
[-C--:B------:R-:W-:Y:S01]  /*15f30*/  HMMA.16816.F32 R124, R56, R54.reuse, R124 ;  /* 0x00000036387c723c */ /* 0x080fe2000000187c */
[----:B------:R-:W2:Y:S01]  /*15f40*/  MUFU.EX2 R198, R198 ;  /* 0x000000c600c67308 */ /* 0x000ea20000000800 */
[----:B------:R-:W3:Y:S02]  /*15f50*/  LDSM.16.MT88.4 R56, [R220+0x1100] ;  /* 0x00110000dc38783b */ /* 0x000ee40000004200 */
[--C-:B------:R-:W-:Y:S02]  /*15f60*/  FFMA.FTZ R52, R161, c[0x0][0x2d0], -R173.reuse ;  /* 0x0000b400a1347a23 */ /* 0x100fe400000108ad */
[----:B------:R-:W-:Y:S02]  /*15f70*/  FFMA.FTZ R173, R99, c[0x0][0x2d0], -R173 ;  /* 0x0000b40063ad7a23 */ /* 0x000fe400000108ad */
[----:B------:R-:W-:Y:S03]  /*15f80*/  HMMA.16816.F32 R36, R48, R54, R36 ;  /* 0x000000363024723c */ /* 0x000fe60000001824 */
[----:B------:R-:W3:Y:S01]  /*15f90*/  MUFU.EX2 R199, R199 ;  /* 0x000000c700c77308 */ /* 0x000ee20000000800 */
[----:B------:R-:W-:Y:S02]  /*15fa0*/  FADD.FTZ R78, R83, R78 ;  /* 0x0000004e534e7221 */ /* 0x000fe40000010000 */
[----:B------:R-:W-:Y:S01]  /*15fb0*/  FADD.FTZ R134, R135, R134 ;  /* 0x0000008687867221 */ /* 0x000fe20000010000 */
[----:B-1----:R-:W-:Y:S01]  /*15fc0*/  F2FP.PACK_AB R48, R190, R132 ;  /* 0x00000084be30723e */ /* 0x002fe200000000ff */
[----:B------:R-:W-:Y:S01]  /*15fd0*/  FADD.FTZ R132, R132, R76 ;  /* 0x0000004c84847221 */ /* 0x000fe20000010000 */
[----:B----4-:R-:W-:Y:S03]  /*15fe0*/  F2FP.PACK_AB R49, R194, R192 ;  /* 0x000000c0c231723e */ /* 0x010fe600000000ff */
[----:B-----5:R-:W-:Y:S01]  /*15ff0*/  F2FP.PACK_AB R50, R196, R195 ;  /* 0x000000c3c432723e */ /* 0x020fe200000000ff */
[----:B------:R-:W1:Y:S01]  /*16000*/  MUFU.EX2 R201, R201 ;  /* 0x000000c900c97308 */ /* 0x000e620000000800 */
[----:B------:R-:W-:Y:S02]  /*16010*/  FADD.FTZ R132, R190, R132 ;  /* 0x00000084be847221 */ /* 0x000fe40000010000 */
[----:B------:R-:W-:Y:S01]  /*16020*/  FADD.FTZ R78, R85, R78 ;  /* 0x0000004e554e7221 */ /* 0x000fe20000010000 */
[----:B--2---:R-:W-:Y:S01]  /*16030*/  F2FP.PACK_AB R51, R198, R197 ;  /* 0x000000c5c633723e */ /* 0x004fe200000000ff */
[----:B------:R-:W-:Y:S02]  /*16040*/  FADD.FTZ R134, R189, R134 ;  /* 0x00000086bd867221 */ /* 0x000fe40000010000 */
[----:B------:R-:W-:Y:S02]  /*16050*/  FADD.FTZ R132, R195, R132 ;  /* 0x00000084c3847221 */ /* 0x000fe40000010000 */
[----:B------:R-:W-:Y:S01]  /*16060*/  FADD.FTZ R78, R164, R78 ;  /* 0x0000004ea44e7221 */ /* 0x000fe20000010000 */
[----:B------:R-:W2:Y:S01]  /*16070*/  MUFU.EX2 R202, R202 ;  /* 0x000000ca00ca7308 */ /* 0x000ea20000000800 */
[-C--:B---3--:R-:W-:Y:S03]  /*16080*/  HMMA.16816.F32 R4, R48, R60.reuse, R4 ;  /* 0x0000003c3004723c */ /* 0x088fe60000001804 */
[----:B------:R-:W-:Y:S01]  /*16090*/  MOV R164, R44 ;  /* 0x0000002c00a47202 */ /* 0x000fe20000000f00 */
[----:B------:R-:W-:Y:S02]  /*160a0*/  FADD.FTZ R77, R166, R77 ;  /* 0x0000004da64d7221 */ /* 0x000fe40000010000 */
[----:B------:R-:W-:Y:S02]  /*160b0*/  FADD.FTZ R132, R196, R132 ;  /* 0x00000084c4847221 */ /* 0x000fe40000010000 */
[----:B------:R-:W-:Y:S01]  /*160c0*/  FADD.FTZ R78, R165, R78 ;  /* 0x0000004ea54e7221 */ /* 0x000fe20000010000 */
[----:B------:R-:W3:Y:S03]  /*160d0*/  MUFU.EX2 R203, R203 ;  /* 0x000000cb00cb7308 */ /* 0x000ee60000000800 */
[----:B------:R-:W-:Y:S01]  /*160e0*/  FADD.FTZ R167, R167, R77 ;  /* 0x0000004da7a77221 */ /* 0x000fe20000010000 */
[----:B------:R-:W-:Y:S01]  /*160f0*/  MOV R165, R0 ;  /* 0x0000000000a57202 */ /* 0x000fe20000000f00 */
[----:B------:R-:W-:Y:S02]  /*16100*/  FADD.FTZ R78, R192, R78 ;  /* 0x0000004ec04e7221 */ /* 0x000fe40000010000 */
[----:B------:R-:W-:Y:S02]  /*16110*/  FADD.FTZ R167, R199, R167 ;  /* 0x000000a7c7a77221 */ /* 0x000fe40000010000 */
[----:B------:R-:W-:Y:S01]  /*16120*/  FADD.FTZ R78, R194, R78 ;  /* 0x0000004ec24e7221 */ /* 0x000fe20000010000 */
[----:B------:R-:W4:Y:S01]  /*16130*/  MUFU.EX2 R207, R207 ;  /* 0x000000cf00cf7308 */ /* 0x000f220000000800 */
[----:B-1----:R-:W-:Y:S02]  /*16140*/  FADD.FTZ R167, R201, R167 ;  /* 0x000000a7c9a77221 */ /* 0x002fe40000010000 */
[----:B------:R-:W-:Y:S02]  /*16150*/  FADD.FTZ R78, R197, R78 ;  /* 0x0000004ec54e7221 */ /* 0x000fe40000010000 */
[----:B--2---:R-:W-:Y:S02]  /*16160*/  FADD.FTZ R167, R202, R167 ;  /* 0x000000a7caa77221 */ /* 0x004fe40000010000 */
[----:B------:R-:W-:Y:S02]  /*16170*/  FADD.FTZ R78, R198, R78 ;  /* 0x0000004ec64e7221 */ /* 0x000fe40000010000 */
[----:B------:R-:W-:Y:S01]  /*16180*/  IMAD.MOV.U32 R166, RZ, RZ, R2 ;  /* 0x000000ffffa67224 */ /* 0x000fe200078e0002 */
[----:B------:R-:W1:Y:S01]  /*16190*/  MUFU.EX2 R209, R209 ;  /* 0x000000d100d17308 */ /* 0x000e620000000800 */
[C---:B---3--:R-:W-:Y:S01]  /*161a0*/  F2FP.PACK_AB R54, R203.reuse, R202 ;  /* 0x000000cacb36723e */ /* 0x048fe200000000ff */
[----:B------:R-:W-:Y:S08]  /*161b0*/  FADD.FTZ R167, R203, R167 ;  /* 0x000000a7cba77221 */ /* 0x000ff00000010000 */
[----:B------:R-:W-:Y:S01]  /*161c0*/  MUFU.EX2 R244, R244 ;  /* 0x000000f400f47308 */ /* 0x000fe20000000800 */
[----:B----4-:R-:W-:Y:S09]  /*161d0*/  FADD.FTZ R134, R207, R134 ;  /* 0x00000086cf867221 */ /* 0x010ff20000010000 */
[----:B------:R-:W2:Y:S01]  /*161e0*/  MUFU.EX2 R246, R246 ;  /* 0x000000f600f67308 */ /* 0x000ea20000000800 */
[C---:B-1----:R-:W-:Y:S01]  /*161f0*/  F2FP.PACK_AB R53, R209.reuse, R207 ;  /* 0x000000cfd135723e */ /* 0x042fe200000000ff */
[----:B------:R-:W-:Y:S08]  /*16200*/  FADD.FTZ R134, R209, R134 ;  /* 0x00000086d1867221 */ /* 0x000ff00000010000 */
[----:B------:R1:W3:Y:S10]  /*16210*/  MUFU.EX2 R128, R52 ;  /* 0x0000003400807308 */ /* 0x0002f40000000800 */
[----:B------:R-:W4:Y:S01]  /*16220*/  MUFU.EX2 R205, R205 ;  /* 0x000000cd00cd7308 */ /* 0x000f220000000800 */
[----:B--2---:R-:W-:Y:S01]  /*16230*/  F2FP.PACK_AB R55, R246, R244 ;  /* 0x000000f4f637723e */ /* 0x004fe200000000ff */
[----:B------:R-:W-:Y:S04]  /*16240*/  FADD.FTZ R244, R244, R134 ;  /* 0x00000086f4f47221 */ /* 0x000fe80000010000 */
[----:B------:R-:W-:Y:S04]  /*16250*/  FADD.FTZ R244, R246, R244 ;  /* 0x000000f4f6f47221 */ /* 0x000fe80000010000 */
[----:B------:R-:W-:Y:S01]  /*16260*/  MUFU.EX2 R250, R250 ;  /* 0x000000fa00fa7308 */ /* 0x000fe20000000800 */
[----:B-1----:R-:W-:Y:S02]  /*16270*/  F2FP.PACK_AB R52, R201, R199 ;  /* 0x000000c7c934723e */ /* 0x002fe400000000ff */
[----:B---3--:R-:W-:Y:S07]  /*16280*/  MOV R99, R128 ;  /* 0x0000008000637202 */ /* 0x008fee0000000f00 */
[----:B------:R-:W1:Y:S01]  /*16290*/  MUFU.EX2 R251, R251 ;  /* 0x000000fb00fb7308 */ /* 0x000e620000000800 */
[C---:B------:R-:W-:Y:S04]  /*162a0*/  HMMA.16816.F32 R8, R52.reuse, R60, R8 ;  /* 0x0000003c3408723c */ /* 0x040fe80000001808 */
[----:B----4-:R-:W-:Y:S02]  /*162b0*/  FADD.FTZ R132, R205, R132 ;  /* 0x00000084cd847221 */ /* 0x010fe40000010000 */
[----:B------:R-:W-:Y:S02]  /*162c0*/  FADD.FTZ R78, R99, R78 ;  /* 0x0000004e634e7221 */ /* 0x000fe40000010000 */
[-C--:B------:R-:W-:Y:S01]  /*162d0*/  HMMA.16816.F32 R12, R52, R62.reuse, R12 ;  /* 0x0000003e340c723c */ /* 0x080fe2000000180c */
[----:B------:R-:W-:Y:S07]  /*162e0*/  MUFU.EX2 R204, R204 ;  /* 0x000000cc00cc7308 */ /* 0x000fee0000000800 */
[C---:B------:R-:W-:Y:S01]  /*162f0*/  HMMA.16816.F32 R16, R48.reuse, R62, R16 ;  /* 0x0000003e3010723c */ /* 0x040fe20000001810 */
[----:B------:R-:W2:Y:S02]  /*16300*/  LDSM.16.MT88.4 R60, [R218+0x1100] ;  /* 0x00110000da3c783b */ /* 0x000ea40000004200 */
[----:B------:R-:W-:Y:S01]  /*16310*/  MUFU.EX2 R200, R200 ;  /* 0x000000c800c87308 */ /* 0x000fe20000000800 */
[----:B-1----:R-:W-:Y:S04]  /*16320*/  FADD.FTZ R78, R251, R78 ;  /* 0x0000004efb4e7221 */ /* 0x002fe80000010000 */
[-C--:B------:R-:W-:Y:S05]  /*16330*/  HMMA.16816.F32 R20, R48, R56.reuse, R20 ;  /* 0x000000383014723c */ /* 0x080fea0000001814 */
[----:B------:R-:W1:Y:S03]  /*16340*/  MUFU.EX2 R208, R208 ;  /* 0x000000d000d07308 */ /* 0x000e660000000800 */
[C---:B------:R-:W-:Y:S07]  /*16350*/  HMMA.16816.F32 R24, R52.reuse, R56, R24 ;  /* 0x000000383418723c */ /* 0x040fee0000001818 */
[----:B------:R-:W-:Y:S01]  /*16360*/  FFMA.FTZ R56, R160, c[0x0][0x2d0], -R95 ;  /* 0x0000b400a0387a23 */ /* 0x000fe2000001085f */
[-C--:B------:R-:W-:Y:S01]  /*16370*/  HMMA.16816.F32 R28, R52, R58.reuse, R28 ;  /* 0x0000003a341c723c */ /* 0x080fe2000000181c */
[----:B------:R-:W3:Y:S07]  /*16380*/  MUFU.EX2 R206, R206 ;  /* 0x000000ce00ce7308 */ /* 0x000eee0000000800 */
[C---:B------:R-:W-:Y:S03]  /*16390*/  HMMA.16816.F32 R100, R48.reuse, R58, R100 ;  /* 0x0000003a3064723c */ /* 0x040fe60000001864 */
[----:B------:R4:W5:Y:S01]  /*163a0*/  MUFU.EX2 R129, R56 ;  /* 0x0000003800817308 */ /* 0x0009620000000800 */
[----:B-1----:R-:W-:Y:S04]  /*163b0*/  FADD.FTZ R78, R208, R78 ;  /* 0x0000004ed04e7221 */ /* 0x002fe80000010000 */
[-C--:B------:R-:W-:Y:S05]  /*163c0*/  HMMA.16816.F32 R104, R48, R64.reuse, R104 ;  /* 0x000000403068723c */ /* 0x080fea0000001868 */
[----:B------:R-:W1:Y:S03]  /*163d0*/  MUFU.EX2 R252, R252 ;  /* 0x000000fc00fc7308 */ /* 0x000e660000000800 */
[C---:B------:R-:W-:Y:S04]  /*163e0*/  HMMA.16816.F32 R108, R52.reuse, R64, R108 ;  /* 0x00000040346c723c */ /* 0x040fe8000000186c */
[----:B---3--:R-:W-:Y:S03]  /*163f0*/  FADD.FTZ R78, R206, R78 ;  /* 0x0000004ece4e7221 */ /* 0x008fe60000010000 */
[----:B------:R-:W3:Y:S01]  /*16400*/  MUFU.EX2 R248, R248 ;  /* 0x000000f800f87308 */ /* 0x000ee20000000800 */
[-C--:B------:R-:W-:Y:S01]  /*16410*/  HMMA.16816.F32 R32, R52, R66.reuse, R32 ;  /* 0x000000423420723c */ /* 0x080fe20000001820 */
[----:B----4-:R-:W4:Y:S03]  /*16420*/  LDSM.16.MT88.4 R56, [R225+0x1900] ;  /* 0x00190000e138783b */ /* 0x010f260000004200 */
[----:B-----5:R-:W-:Y:S04]  /*16430*/  MOV R98, R129 ;  /* 0x0000008100627202 */ /* 0x020fe80000000f00 */
[C---:B------:R-:W-:Y:S01]  /*16440*/  HMMA.16816.F32 R112, R48.reuse, R66, R112 ;  /* 0x000000423070723c */ /* 0x040fe20000001870 */
[----:B------:R-:W5:Y:S01]  /*16450*/  MUFU.EX2 R245, R245 ;  /* 0x000000f500f57308 */ /* 0x000f620000000800 */
[----:B------:R-:W-:Y:S02]  /*16460*/  LDSM.16.MT88.4 R64, [R219+0x1900] ;  /* 0x00190000db40783b */ /* 0x000fe40000004200 */
[----:B------:R-:W-:Y:S02]  /*16470*/  FADD.FTZ R244, R98, R244 ;  /* 0x000000f462f47221 */ /* 0x000fe40000010000 */
[----:B-1----:R-:W-:Y:S02]  /*16480*/  FADD.FTZ R167, R252, R167 ;  /* 0x000000a7fca77221 */ /* 0x002fe40000010000 */
[-C--:B--2---:R-:W-:Y:S03]  /*16490*/  HMMA.16816.F32 R116, R48, R60.reuse, R116 ;  /* 0x0000003c3074723c */ /* 0x084fe60000001874 */
[----:B------:R-:W1:Y:S01]  /*164a0*/  MUFU.EX2 R210, R210 ;  /* 0x000000d200d27308 */ /* 0x000e620000000800 */
[C---:B---3--:R-:W-:Y:S04]  /*164b0*/  FADD.FTZ R167, R248.reuse, R167 ;  /* 0x000000a7f8a77221 */ /* 0x048fe80000010000 */
[C---:B------:R-:W-:Y:S05]  /*164c0*/  HMMA.16816.F32 R120, R52.reuse, R60, R120 ;  /* 0x0000003c3478723c */ /* 0x040fea0000001878 */
[----:B------:R-:W2:Y:S03]  /*164d0*/  MUFU.EX2 R249, R249 ;  /* 0x000000f900f97308 */ /* 0x000ea60000000800 */
[-C--:B------:R-:W-:Y:S04]  /*164e0*/  HMMA.16816.F32 R124, R52, R62.reuse, R124 ;  /* 0x0000003e347c723c */ /* 0x080fe8000000187c */
[----:B-----5:R-:W-:Y:S03]  /*164f0*/  FADD.FTZ R167, R245, R167 ;  /* 0x000000a7f5a77221 */ /* 0x020fe60000010000 */
[----:B------:R-:W3:Y:S01]  /*16500*/  MUFU.EX2 R247, R247 ;  /* 0x000000f700f77308 */ /* 0x000ee20000000800 */
[----:B------:R-:W-:Y:S01]  /*16510*/  HMMA.16816.F32 R36, R48, R62, R36 ;  /* 0x0000003e3024723c */ /* 0x000fe20000001824 */
[----:B------:R-:W5:Y:S03]  /*16520*/  LDSM.16.MT88.4 R60, [R220+0x1900] ;  /* 0x00190000dc3c783b */ /* 0x000f660000004200 */
[----:B------:R-:W-:Y:S01]  /*16530*/  F2FP.PACK_AB R52, R248, R252 ;  /* 0x000000fcf834723e */ /* 0x000fe200000000ff */
[C---:B-1----:R-:W-:Y:S01]  /*16540*/  FADD.FTZ R167, R210.reuse, R167 ;  /* 0x000000a7d2a77221 */ /* 0x042fe20000010000 */
[----:B------:R-:W-:Y:S02]  /*16550*/  F2FP.PACK_AB R54, R210, R245 ;  /* 0x000000f5d236723e */ /* 0x000fe400000000ff */
[C---:B------:R-:W-:Y:S01]  /*16560*/  F2FP.PACK_AB R48, R250.reuse, R205 ;  /* 0x000000cdfa30723e */ /* 0x040fe200000000ff */
[----:B------:R-:W1:Y:S03]  /*16570*/  MUFU.EX2 R211, R211 ;  /* 0x000000d300d37308 */ /* 0x000e660000000800 */
[----:B------:R-:W-:Y:S01]  /*16580*/  F2FP.PACK_AB R49, R251, R128 ;  /* 0x00000080fb31723e */ /* 0x000fe200000000ff */
[----:B------:R-:W-:Y:S01]  /*16590*/  FADD.FTZ R250, R250, R132 ;  /* 0x00000084fafa7221 */ /* 0x000fe20000010000 */
[----:B------:R-:W-:Y:S01]  /*165a0*/  F2FP.PACK_AB R50, R200, R204 ;  /* 0x000000ccc832723e */ /* 0x000fe200000000ff */
[C---:B--2---:R-:W-:Y:S01]  /*165b0*/  FADD.FTZ R244, R249.reuse, R244 ;  /* 0x000000f4f9f47221 */ /* 0x044fe20000010000 */
[----:B------:R-:W-:Y:S01]  /*165c0*/  F2FP.PACK_AB R51, R206, R208 ;  /* 0x000000d0ce33723e */ /* 0x000fe200000000ff */
[----:B------:R-:W-:Y:S01]  /*165d0*/  FADD.FTZ R250, R204, R250 ;  /* 0x000000faccfa7221 */ /* 0x000fe20000010000 */
[----:B------:R-:W-:Y:S01]  /*165e0*/  F2FP.PACK_AB R53, R249, R129 ;  /* 0x00000081f935723e */ /* 0x000fe200000000ff */
[----:B------:R-:W2:Y:S01]  /*165f0*/  MUFU.EX2 R193, R193 ;  /* 0x000000c100c17308 */ /* 0x000ea20000000800 */
[----:B------:R-:W-:Y:S02]  /*16600*/  FADD.FTZ R167, R187, R167 ;  /* 0x000000a7bba77221 */ /* 0x000fe40000010000 */
[----:B------:R-:W-:Y:S01]  /*16610*/  FADD.FTZ R250, R200, R250 ;  /* 0x000000fac8fa7221 */ /* 0x000fe20000010000 */
[-C--:B----4-:R-:W-:Y:S03]  /*16620*/  HMMA.16816.F32 R4, R48, R56.reuse, R4 ;  /* 0x000000383004723c */ /* 0x090fe60000001804 */
[----:B---3--:R-:W-:Y:S02]  /*16630*/  FADD.FTZ R244, R247, R244 ;  /* 0x000000f4f7f47221 */ /* 0x008fe40000010000 */
[----:B------:R-:W-:Y:S01]  /*16640*/  FADD.FTZ R167, R183, R167 ;  /* 0x000000a7b7a77221 */ /* 0x000fe20000010000 */
[----:B------:R-:W3:Y:S03]  /*16650*/  MUFU.EX2 R185, R185 ;  /* 0x000000b900b97308 */ /* 0x000ee60000000800 */
[----:B------:R-:W-:Y:S03]  /*16660*/  FADD.FTZ R167, R181, R167 ;  /* 0x000000a7b5a77221 */ /* 0x000fe60000010000 */
[C---:B-1----:R-:W-:Y:S01]  /*16670*/  F2FP.PACK_AB R55, R211.reuse, R247 ;  /* 0x000000f7d337723e */ /* 0x042fe200000000ff */
[----:B------:R-:W-:Y:S02]  /*16680*/  FADD.FTZ R244, R211, R244 ;  /* 0x000000f4d3f47221 */ /* 0x000fe40000010000 */
[----:B------:R-:W-:Y:S01]  /*16690*/  FADD.FTZ R167, R179, R167 ;  /* 0x000000a7b3a77221 */ /* 0x000fe20000010000 */
[----:B------:R-:W1:Y:S01]  /*166a0*/  MUFU.EX2 R191, R191 ;  /* 0x000000bf00bf7308 */ /* 0x000e620000000800 */
[----:B------:R-:W-:Y:S02]  /*166b0*/  FADD.FTZ R244, R188, R244 ;  /* 0x000000f4bcf47221 */ /* 0x000fe40000010000 */
[C---:B------:R-:W-:Y:S04]  /*166c0*/  HMMA.16816.F32 R8, R52.reuse, R56, R8 ;  /* 0x000000383408723c */ /* 0x040fe80000001808 */
[----:B--2---:R-:W-:Y:S02]  /*166d0*/  FADD.FTZ R250, R193, R250 ;  /* 0x000000fac1fa7221 */ /* 0x004fe40000010000 */
[----:B------:R-:W-:Y:S01]  /*166e0*/  FADD.FTZ R244, R184, R244 ;  /* 0x000000f4b8f47221 */ /* 0x000fe20000010000 */
[----:B------:R-:W2:Y:S01]  /*166f0*/  MUFU.EX2 R186, R186 ;  /* 0x000000ba00ba7308 */ /* 0x000ea20000000800 */
[-C--:B------:R-:W-:Y:S04]  /*16700*/  HMMA.16816.F32 R12, R52, R58.reuse, R12 ;  /* 0x0000003a340c723c */ /* 0x080fe8000000180c */
[----:B---3--:R-:W-:Y:S02]  /*16710*/  FADD.FTZ R250, R185, R250 ;  /* 0x000000fab9fa7221 */ /* 0x008fe40000010000 */
[----:B------:R-:W-:Y:S02]  /*16720*/  FADD.FTZ R244, R182, R244 ;  /* 0x000000f4b6f47221 */ /* 0x000fe40000010000 */
[C---:B------:R-:W-:Y:S01]  /*16730*/  HMMA.16816.F32 R16, R48.reuse, R58, R16 ;  /* 0x0000003a3010723c */ /* 0x040fe20000001810 */
[----:B------:R-:W3:Y:S01]  /*16740*/  LDSM.16.MT88.4 R56, [R218+0x1900] ;  /* 0x00190000da38783b */ /* 0x000ee20000004200 */
[----:B------:R-:W4:Y:S02]  /*16750*/  MUFU.EX2 R176, R176 ;  /* 0x000000b000b07308 */ /* 0x000f240000000800 */
[----:B------:R-:W-:Y:S02]  /*16760*/  FADD.FTZ R244, R180, R244 ;  /* 0x000000f4b4f47221 */ /* 0x000fe40000010000 */
[----:B-1----:R-:W-:Y:S02]  /*16770*/  FADD.FTZ R78, R191, R78 ;  /* 0x0000004ebf4e7221 */ /* 0x002fe40000010000 */
[-C--:B-----5:R-:W-:Y:S04]  /*16780*/  HMMA.16816.F32 R20, R48, R60.reuse, R20 ;  /* 0x0000003c3014723c */ /* 0x0a0fe80000001814 */
[----:B------:R-:W1:Y:S01]  /*16790*/  MUFU.EX2 R175, R175 ;  /* 0x000000af00af7308 */ /* 0x000e620000000800 */
[----:B--2---:R-:W-:Y:S03]  /*167a0*/  FADD.FTZ R78, R186, R78 ;  /* 0x0000004eba4e7221 */ /* 0x004fe60000010000 */
[C---:B------:R-:W-:Y:S06]  /*167b0*/  HMMA.16816.F32 R24, R52.reuse, R60, R24 ;  /* 0x0000003c3418723c */ /* 0x040fec0000001818 */
[----:B------:R-:W2:Y:S02]  /*167c0*/  MUFU.EX2 R178, R178 ;  /* 0x000000b200b27308 */ /* 0x000ea40000000800 */
[-C--:B------:R-:W-:Y:S04]  /*167d0*/  HMMA.16816.F32 R28, R52, R62.reuse, R28 ;  /* 0x0000003e341c723c */ /* 0x080fe8000000181c */
[----:B----4-:R-:W-:Y:S04]  /*167e0*/  FADD.FTZ R250, R176, R250 ;  /* 0x000000fab0fa7221 */ /* 0x010fe80000010000 */
[C---:B------:R-:W-:Y:S01]  /*167f0*/  HMMA.16816.F32 R100, R48.reuse, R62, R100 ;  /* 0x0000003e3064723c */ /* 0x040fe20000001864 */
[----:B------:R-:W4:Y:S01]  /*16800*/  LDSM.16.MT88.4 R60, [R225+0x2100] ;  /* 0x00210000e13c783b */ /* 0x000f220000004200 */
[----:B------:R-:W5:Y:S02]  /*16810*/  MUFU.EX2 R177, R177 ;  /* 0x000000b100b17308 */ /* 0x000f640000000800 */
[----:B-1----:R-:W-:Y:S04]  /*16820*/  FADD.FTZ R250, R175, R250 ;  /* 0x000000faaffa7221 */ /* 0x002fe80000010000 */
[-C--:B------:R-:W-:Y:S04]  /*16830*/  HMMA.16816.F32 R104, R48, R64.reuse, R104 ;  /* 0x000000403068723c */ /* 0x080fe80000001868 */
[----:B------:R-:W1:Y:S01]  /*16840*/  MUFU.EX2 R172, R172 ;  /* 0x000000ac00ac7308 */ /* 0x000e620000000800 */
[----:B--2---:R-:W-:Y:S03]  /*16850*/  FADD.FTZ R78, R178, R78 ;  /* 0x0000004eb24e7221 */ /* 0x004fe60000010000 */
[C---:B------:R-:W-:Y:S06]  /*16860*/  HMMA.16816.F32 R108, R52.reuse, R64, R108 ;  /* 0x00000040346c723c */ /* 0x040fec000000186c */
[----:B------:R-:W2:Y:S02]  /*16870*/  MUFU.EX2 R168, R168 ;  /* 0x000000a800a87308 */ /* 0x000ea40000000800 */
[-C--:B------:R-:W-:Y:S04]  /*16880*/  HMMA.16816.F32 R32, R52, R66.reuse, R32 ;  /* 0x000000423420723c */ /* 0x080fe80000001820 */
[----:B-----5:R-:W-:Y:S04]  /*16890*/  FADD.FTZ R78, R177, R78 ;  /* 0x0000004eb14e7221 */ /* 0x020fe80000010000 */
[C---:B------:R-:W-:Y:S01]  /*168a0*/  HMMA.16816.F32 R112, R48.reuse, R66, R112 ;  /* 0x000000423070723c */ /* 0x040fe20000001870 */
[----:B------:R-:W-:Y:S01]  /*168b0*/  LDSM.16.MT88.4 R64, [R219+0x2100] ;  /* 0x00210000db40783b */ /* 0x000fe20000004200 */
[----:B------:R-:W5:Y:S02]  /*168c0*/  MUFU.EX2 R171, R171 ;  /* 0x000000ab00ab7308 */ /* 0x000f640000000800 */
[----:B-1----:R-:W-:Y:S04]  /*168d0*/  FADD.FTZ R250, R172, R250 ;  /* 0x000000faacfa7221 */ /* 0x002fe80000010000 */
[-C--:B---3--:R-:W-:Y:S04]  /*168e0*/  HMMA.16816.F32 R116, R48, R56.reuse, R116 ;  /* 0x000000383074723c */ /* 0x088fe80000001874 */
[----:B------:R-:W1:Y:S01]  /*168f0*/  MUFU.EX2 R169, R169 ;  /* 0x000000a900a97308 */ /* 0x000e620000000800 */
[C---:B--2---:R-:W-:Y:S01]  /*16900*/  F2FP.PACK_AB R128, R168.reuse, R172 ;  /* 0x000000aca880723e */ /* 0x044fe200000000ff */
[----:B------:R-:W-:Y:S02]  /*16910*/  FADD.FTZ R250, R168, R250 ;  /* 0x000000faa8fa7221 */ /* 0x000fe40000010000 */
[C---:B------:R-:W-:Y:S06]  /*16920*/  HMMA.16816.F32 R120, R52.reuse, R56, R120 ;  /* 0x000000383478723c */ /* 0x040fec0000001878 */
[----:B------:R-:W2:Y:S02]  /*16930*/  MUFU.EX2 R96, R96 ;  /* 0x0000006000607308 */ /* 0x000ea40000000800 */
[-C--:B------:R-:W-:Y:S04]  /*16940*/  HMMA.16816.F32 R124, R52, R58.reuse, R124 ;  /* 0x0000003a347c723c */ /* 0x080fe8000000187c */
[----:B-----5:R-:W-:Y:S03]  /*16950*/  FADD.FTZ R78, R171, R78 ;  /* 0x0000004eab4e7221 */ /* 0x020fe60000010000 */
[----:B------:R-:W-:Y:S01]  /*16960*/  F2FP.PACK_AB R52, R183, R187 ;  /* 0x000000bbb734723e */ /* 0x000fe200000000ff */
[----:B------:R-:W-:Y:S01]  /*16970*/  HMMA.16816.F32 R36, R48, R58, R36 ;  /* 0x0000003a3024723c */ /* 0x000fe20000001824 */
[----:B------:R-:W3:Y:S01]  /*16980*/  LDSM.16.MT88.4 R56, [R220+0x2100] ;  /* 0x00210000dc38783b */ /* 0x000ee20000004200 */
[----:B------:R-:W5:Y:S02]  /*16990*/  MUFU.EX2 R174, R174 ;  /* 0x000000ae00ae7308 */ /* 0x000f640000000800 */
[----:B------:R-:W-:Y:S01]  /*169a0*/  F2FP.PACK_AB R54, R179, R181 ;  /* 0x000000b5b336723e */ /* 0x000fe200000000ff */
[----:B-1----:R-:W-:Y:S01]  /*169b0*/  FADD.FTZ R78, R169, R78 ;  /* 0x0000004ea94e7221 */ /* 0x002fe20000010000 */
[----:B------:R-:W-:Y:S02]  /*169c0*/  F2FP.PACK_AB R53, R184, R188 ;  /* 0x000000bcb835723e */ /* 0x000fe400000000ff */
[----:B------:R-:W-:Y:S04]  /*169d0*/  F2FP.PACK_AB R48, R185, R193 ;  /* 0x000000c1b930723e */ /* 0x000fe800000000ff */
[----:B------:R-:W-:Y:S01]  /*169e0*/  F2FP.PACK_AB R49, R186, R191 ;  /* 0x000000bfba31723e */ /* 0x000fe200000000ff */
[----:B------:R-:W1:Y:S01]  /*169f0*/  MUFU.EX2 R97, R97 ;  /* 0x0000006100617308 */ /* 0x000e620000000800 */
[----:B------:R-:W-:Y:S01]  /*16a00*/  F2FP.PACK_AB R50, R175, R176 ;  /* 0x000000b0af32723e */ /* 0x000fe200000000ff */
[----:B--2---:R-:W-:Y:S01]  /*16a10*/  FADD.FTZ R250, R96, R250 ;  /* 0x000000fa60fa7221 */ /* 0x004fe20000010000 */
[----:B------:R-:W-:Y:S02]  /*16a20*/  F2FP.PACK_AB R51, R177, R178 ;  /* 0x000000b2b133723e */ /* 0x000fe400000000ff */
[----:B------:R-:W-:Y:S02]  /*16a30*/  F2FP.PACK_AB R55, R180, R182 ;  /* 0x000000b6b437723e */ /* 0x000fe400000000ff */
[----:B------:R-:W-:Y:S03]  /*16a40*/  F2FP.PACK_AB R129, R169, R171 ;  /* 0x000000aba981723e */ /* 0x000fe600000000ff */
[-C--:B----4-:R-:W-:Y:S01]  /*16a50*/  HMMA.16816.F32 R4, R48, R60.reuse, R4 ;  /* 0x0000003c3004723c */ /* 0x090fe20000001804 */
[----:B------:R-:W2:Y:S02]  /*16a60*/  MUFU.EX2 R173, R173 ;  /* 0x000000ad00ad7308 */ /* 0x000ea40000000800 */
[C---:B-----5:R-:W-:Y:S01]  /*16a70*/  F2FP.PACK_AB R130, R174.reuse, R96 ;  /* 0x00000060ae82723e */ /* 0x060fe200000000ff */
[----:B------:R-:W-:Y:S04]  /*16a80*/  FADD.FTZ R242, R174, R250 ;  /* 0x000000faaef27221 */ /* 0x000fe80000010000 */
[C---:B------:R-:W-:Y:S04]  /*16a90*/  HMMA.16816.F32 R8, R52.reuse, R60, R8 ;  /* 0x0000003c3408723c */ /* 0x040fe80000001808 */
[----:B-1----:R-:W-:Y:S04]  /*16aa0*/  FADD.FTZ R78, R97, R78 ;  /* 0x0000004e614e7221 */ /* 0x002fe80000010000 */
[-C--:B------:R-:W-:Y:S08]  /*16ab0*/  HMMA.16816.F32 R12, R52, R62.reuse, R12 ;  /* 0x0000003e340c723c */ /* 0x080ff0000000180c */
[C---:B------:R-:W-:Y:S01]  /*16ac0*/  HMMA.16816.F32 R16, R48.reuse, R62, R16 ;  /* 0x0000003e3010723c */ /* 0x040fe20000001810 */
[----:B------:R-:W1:Y:S03]  /*16ad0*/  LDSM.16.MT88.4 R60, [R218+0x2100] ;  /* 0x00210000da3c783b */ /* 0x000e660000004200 */
[C---:B--2---:R-:W-:Y:S01]  /*16ae0*/  F2FP.PACK_AB R131, R173.reuse, R97 ;  /* 0x00000061ad83723e */ /* 0x044fe200000000ff */
[----:B------:R-:W-:Y:S03]  /*16af0*/  FADD.FTZ R241, R173, R78 ;  /* 0x0000004eadf17221 */ /* 0x000fe60000010000 */
[-C--:B---3--:R-:W-:Y:S08]  /*16b00*/  HMMA.16816.F32 R20, R48, R56.reuse, R20 ;  /* 0x000000383014723c */ /* 0x088ff00000001814 */
[C---:B------:R-:W-:Y:S07]  /*16b10*/  HMMA.16816.F32 R24, R52.reuse, R56, R24 ;  /* 0x000000383418723c */ /* 0x040fee0000001818 */
[--C-:B------:R-:W-:Y:S01]  /*16b20*/  FFMA.FTZ R56, R88, c[0x0][0x2d0], -R170.reuse ;  /* 0x0000b40058387a23 */ /* 0x100fe200000108aa */
[-C--:B------:R-:W-:Y:S04]  /*16b30*/  HMMA.16816.F32 R28, R52, R58.reuse, R28 ;  /* 0x0000003a341c723c */ /* 0x080fe8000000181c */
[--C-:B------:R-:W-:Y:S01]  /*16b40*/  FFMA.FTZ R57, R89, c[0x0][0x2d0], -R170.reuse ;  /* 0x0000b40059397a23 */ /* 0x100fe200000108aa */
[----:B------:R-:W2:Y:S03]  /*16b50*/  MUFU.EX2 R56, R56 ;  /* 0x0000003800387308 */ /* 0x000ea60000000800 */
[C---:B------:R-:W-:Y:S07]  /*16b60*/  HMMA.16816.F32 R100, R48.reuse, R58, R100 ;  /* 0x0000003a3064723c */ /* 0x040fee0000001864 */
[----:B------:R-:W3:Y:S01]  /*16b70*/  MUFU.EX2 R57, R57 ;  /* 0x0000003900397308 */ /* 0x000ee20000000800 */
[-C--:B------:R-:W-:Y:S04]  /*16b80*/  HMMA.16816.F32 R104, R48, R64.reuse, R104 ;  /* 0x000000403068723c */ /* 0x080fe80000001868 */
[--C-:B------:R-:W-:Y:S02]  /*16b90*/  FFMA.FTZ R58, R92, c[0x0][0x2d0], -R170.reuse ;  /* 0x0000b4005c3a7a23 */ /* 0x100fe400000108aa */
[----:B------:R-:W-:Y:S02]  /*16ba0*/  FFMA.FTZ R170, R93, c[0x0][0x2d0], -R170 ;  /* 0x0000b4005daa7a23 */ /* 0x000fe400000108aa */
[C---:B------:R-:W-:Y:S02]  /*16bb0*/  HMMA.16816.F32 R108, R52.reuse, R64, R108 ;  /* 0x00000040346c723c */ /* 0x040fe4000000186c */
[----:B------:R-:W4:Y:S02]  /*16bc0*/  MUFU.EX2 R58, R58 ;  /* 0x0000003a003a7308 */ /* 0x000f240000000800 */
[----:B------:R-:W-:Y:S02]  /*16bd0*/  FFMA.FTZ R59, R90, c[0x0][0x2d0], -R95 ;  /* 0x0000b4005a3b7a23 */ /* 0x000fe4000001085f */
[----:B--2---:R-:W-:Y:S02]  /*16be0*/  FADD.FTZ R167, R56, R167 ;  /* 0x000000a738a77221 */ /* 0x004fe40000010000 */
[-C--:B------:R-:W-:Y:S04]  /*16bf0*/  HMMA.16816.F32 R32, R52, R66.reuse, R32 ;  /* 0x000000423420723c */ /* 0x080fe80000001820 */
[----:B------:R-:W2:Y:S01]  /*16c00*/  MUFU.EX2 R170, R170 ;  /* 0x000000aa00aa7308 */ /* 0x000ea20000000800 */
[--C-:B------:R-:W-:Y:S02]  /*16c10*/  FFMA.FTZ R64, R91, c[0x0][0x2d0], -R95.reuse ;  /* 0x0000b4005b407a23 */ /* 0x100fe4000001085f */
[--C-:B------:R-:W-:Y:S01]  /*16c20*/  FFMA.FTZ R65, R94, c[0x0][0x2d0], -R95.reuse ;  /* 0x0000b4005e417a23 */ /* 0x100fe2000001085f */
[C---:B------:R-:W-:Y:S04]  /*16c30*/  HMMA.16816.F32 R112, R48.reuse, R66, R112 ;  /* 0x000000423070723c */ /* 0x040fe80000001870 */
[----:B------:R-:W-:Y:S02]  /*16c40*/  FFMA.FTZ R95, R45, c[0x0][0x2d0], -R95 ;  /* 0x0000b4002d5f7a23 */ /* 0x000fe4000001085f */
[----:B------:R-:W5:Y:S01]  /*16c50*/  MUFU.EX2 R59, R59 ;  /* 0x0000003b003b7308 */ /* 0x000f620000000800 */
[----:B---3--:R-:W-:Y:S01]  /*16c60*/  FADD.FTZ R167, R57, R167 ;  /* 0x000000a739a77221 */ /* 0x008fe20000010000 */
[-C--:B-1----:R-:W-:Y:S04]  /*16c70*/  HMMA.16816.F32 R116, R48, R60.reuse, R116 ;  /* 0x0000003c3074723c */ /* 0x082fe80000001874 */
[----:B----4-:R-:W-:Y:S04]  /*16c80*/  FADD.FTZ R167, R58, R167 ;  /* 0x000000a73aa77221 */ /* 0x010fe80000010000 */
[C---:B------:R-:W-:Y:S01]  /*16c90*/  HMMA.16816.F32 R120, R52.reuse, R60, R120 ;  /* 0x0000003c3478723c */ /* 0x040fe20000001878 */
[----:B------:R-:W1:Y:S03]  /*16ca0*/  MUFU.EX2 R64, R64 ;  /* 0x0000004000407308 */ /* 0x000e660000000800 */
[C---:B--2---:R-:W-:Y:S01]  /*16cb0*/  FADD.FTZ R240, R170.reuse, R167 ;  /* 0x000000a7aaf07221 */ /* 0x044fe20000010000 */
[----:B------:R-:W-:Y:S03]  /*16cc0*/  MOV R167, R3 ;  /* 0x0000000300a77202 */ /* 0x000fe60000000f00 */
[-C--:B------:R-:W-:Y:S01]  /*16cd0*/  HMMA.16816.F32 R124, R52, R62.reuse, R124 ;  /* 0x0000003e347c723c */ /* 0x080fe2000000187c */
[----:B------:R-:W2:Y:S02]  /*16ce0*/  LDSM.16.MT88.4 R52, [R220+0x2900] ;  /* 0x00290000dc34783b */ /* 0x000ea40000004200 */
[----:B------:R-:W3:Y:S01]  /*16cf0*/  MUFU.EX2 R65, R65 ;  /* 0x0000004100417308 */ /* 0x000ee20000000800 */
[----:B-----5:R-:W-:Y:S04]  /*16d00*/  FADD.FTZ R244, R59, R244 ;  /* 0x000000f43bf47221 */ /* 0x020fe80000010000 */
[----:B------:R-:W-:Y:S05]  /*16d10*/  HMMA.16816.F32 R36, R48, R62, R36 ;  /* 0x0000003e3024723c */ /* 0x000fea0000001824 */
[----:B------:R-:W4:Y:S02]  /*16d20*/  MUFU.EX2 R95, R95 ;  /* 0x0000005f005f7308 */ /* 0x000f240000000800 */
[----:B------:R-:W-:Y:S01]  /*16d30*/  F2FP.PACK_AB R48, R57, R56 ;  /* 0x000000383930723e */ /* 0x000fe200000000ff */
[-C--:B------:R-:W-:Y:S01]  /*16d40*/  HMMA.16816.F32 R160, R128, R148.reuse, R4 ;  /* 0x0000009480a0723c */ /* 0x080fe20000001804 */
[----:B------:R-:W5:Y:S04]  /*16d50*/  LDSM.16.MT88.4 R4, [R219+0x2900] ;  /* 0x00290000db04783b */ /* 0x000f680000004200 */
[----:B------:R-:W-:Y:S01]  /*16d60*/  F2FP.PACK_AB R50, R170, R58 ;  /* 0x0000003aaa32723e */ /* 0x000fe200000000ff */
[C---:B-1----:R-:W-:Y:S01]  /*16d70*/  FADD.FTZ R244, R64.reuse, R244 ;  /* 0x000000f440f47221 */ /* 0x042fe20000010000 */
[----:B------:R-:W-:Y:S05]  /*16d80*/  F2FP.PACK_AB R49, R64, R59 ;  /* 0x0000003b4031723e */ /* 0x000fea00000000ff */
[----:B---3--:R-:W-:Y:S01]  /*16d90*/  FADD.FTZ R244, R65, R244 ;  /* 0x000000f441f47221 */ /* 0x008fe20000010000 */
[C---:B----4-:R-:W-:Y:S03]  /*16da0*/  F2FP.PACK_AB R51, R95.reuse, R65 ;  /* 0x000000415f33723e */ /* 0x050fe600000000ff */
[----:B------:R-:W-:Y:S04]  /*16db0*/  FADD.FTZ R239, R95, R244 ;  /* 0x000000f45fef7221 */ /* 0x000fe80000010000 */
[C---:B------:R-:W-:Y:S01]  /*16dc0*/  HMMA.16816.F32 R156, R48.reuse, R148, R8 ;  /* 0x00000094309c723c */ /* 0x040fe20000001808 */
[----:B------:R-:W1:Y:S07]  /*16dd0*/  LDSM.16.MT88.4 R8, [R218+0x2900] ;  /* 0x00290000da08783b */ /* 0x000e6e0000004200 */
[-C--:B------:R-:W-:Y:S08]  /*16de0*/  HMMA.16816.F32 R152, R48, R150.reuse, R12 ;  /* 0x000000963098723c */ /* 0x080ff0000000180c */
[C---:B------:R-:W-:Y:S08]  /*16df0*/  HMMA.16816.F32 R148, R128.reuse, R150, R16 ;  /* 0x000000968094723c */ /* 0x040ff00000001810 */
[-C--:B--2---:R-:W-:Y:S08]  /*16e00*/  HMMA.16816.F32 R144, R128, R52.reuse, R20 ;  /* 0x000000348090723c */ /* 0x084ff00000001814 */
[C---:B------:R-:W-:Y:S08]  /*16e10*/  HMMA.16816.F32 R140, R48.reuse, R52, R24 ;  /* 0x00000034308c723c */ /* 0x040ff00000001818 */
[-C--:B------:R-:W-:Y:S08]  /*16e20*/  HMMA.16816.F32 R136, R48, R54.reuse, R28 ;  /* 0x000000363088723c */ /* 0x080ff0000000181c */
        /* <DEDUP_REMOVED lines=10> */
.L_x_995:
[----:B------:R-:W1:Y:S01]  /*16ed0*/  SHFL.BFLY PT, R4, R242, 0x2, 0x1f ;  /* 0x0c401f00f2047f89 */ /* 0x000e6200000e0000 */
[----:B------:R-:W-:Y:S01]  /*16ee0*/  MOV R9, RZ ;  /* 0x000000ff00097202 */ /* 0x000fe20000000f00 */
[----:B------:R-:W-:Y:S01]  /*16ef0*/  CS2R R10, SRZ ;  /* 0x00000000000a7805 */ /* 0x000fe2000001ff00 */
[----:B------:R-:W-:Y:S01]  /*16f00*/  MOV R12, 0xff800000 ;  /* 0xff800000000c7802 */ /* 0x000fe20000000f00 */
[----:B------:R-:W2:Y:S01]  /*16f10*/  SHFL.BFLY PT, R7, R241, 0x2, 0x1f ;  /* 0x0c401f00f1077f89 */ /* 0x000ea200000e0000 */
[----:B------:R-:W-:-:S02]  /*16f20*/  MOV R13, 0xff800000 ;  /* 0xff800000000d7802 */ /* 0x000fc40000000f00 */
[----:B------:R-:W-:Y:S01]  /*16f30*/  MOV R14, 0xff800000 ;  /* 0xff800000000e7802 */ /* 0x000fe20000000f00 */
[----:B------:R-:W3:Y:S01]  /*16f40*/  SHFL.BFLY PT, R6, R240, 0x2, 0x1f ;  /* 0x0c401f00f0067f89 */ /* 0x000ee200000e0000 */
[----:B------:R-:W-:-:S03]  /*16f50*/  PLOP3.LUT P4, PT, PT, PT, PT, 0x8, 0x0 ;  /* 0x000000000000781c */ /* 0x000fc60003f8e170 */
[----:B------:R-:W4:Y:S01]  /*16f60*/  SHFL.BFLY PT, R5, R239, 0x2, 0x1f ;  /* 0x0c401f00ef057f89 */ /* 0x000f2200000e0000 */
[----:B-1----:R-:W-:Y:S02]  /*16f70*/  FADD.FTZ R242, R4, R242 ;  /* 0x000000f204f27221 */ /* 0x002fe40000010000 */
[----:B--2---:R-:W-:-:S03]  /*16f80*/  FADD.FTZ R241, R7, R241 ;  /* 0x000000f107f17221 */ /* 0x004fc60000010000 */
[----:B------:R-:W1:Y:S01]  /*16f90*/  SHFL.BFLY PT, R4, R242, 0x1, 0x1f ;  /* 0x0c201f00f2047f89 */ /* 0x000e6200000e0000 */
[----:B---3--:R-:W-:-:S03]  /*16fa0*/  FADD.FTZ R6, R6, R240 ;  /* 0x000000f006067221 */ /* 0x008fc60000010000 */
[----:B------:R-:W2:Y:S01]  /*16fb0*/  SHFL.BFLY PT, R7, R241, 0x1, 0x1f ;  /* 0x0c201f00f1077f89 */ /* 0x000ea200000e0000 */
[----:B----4-:R-:W-:-:S03]  /*16fc0*/  FADD.FTZ R239, R5, R239 ;  /* 0x000000ef05ef7221 */ /* 0x010fc60000010000 */
[----:B------:R-:W3:Y:S04]  /*16fd0*/  SHFL.BFLY PT, R8, R6, 0x1, 0x1f ;  /* 0x0c201f0006087f89 */ /* 0x000ee800000e0000 */
[----:B------:R-:W4:Y:S01]  /*16fe0*/  SHFL.BFLY PT, R5, R239, 0x1, 0x1f ;  /* 0x0c201f00ef057f89 */ /* 0x000f2200000e0000 */
[----:B-1----:R-:W-:Y:S02]  /*16ff0*/  FADD.FTZ R4, R242, R4 ;  /* 0x00000004f2047221 */ /* 0x002fe40000010000 */
[----:B--2---:R-:W-:-:S03]  /*17000*/  FADD.FTZ R7, R241, R7 ;  /* 0x00000007f1077221 */ /* 0x004fc60000010000 */
[----:B------:R-:W-:Y:S01]  /*17010*/  FSETP.NE.FTZ.AND P3, PT, R4, RZ, PT ;  /* 0x000000ff0400720b */ /* 0x000fe20003f75000 */
[----:B---3--:R-:W-:Y:S01]  /*17020*/  FADD.FTZ R6, R6, R8 ;  /* 0x0000000806067221 */ /* 0x008fe20000010000 */
[----:B------:R-:W-:Y:S02]  /*17030*/  FSETP.NE.FTZ.AND P2, PT, R7, RZ, PT ;  /* 0x000000ff0700720b */ /* 0x000fe40003f55000 */
[----:B------:R-:W-:Y:S01]  /*17040*/  MOV R8, RZ ;  /* 0x000000ff00087202 */ /* 0x000fe20000000f00 */
[----:B----4-:R-:W-:Y:S01]  /*17050*/  FADD.FTZ R5, R239, R5 ;  /* 0x00000005ef057221 */ /* 0x010fe20000010000 */
[----:B------:R-:W-:-:S04]  /*17060*/  FSETP.NE.FTZ.AND P1, PT, R6, RZ, PT ;  /* 0x000000ff0600720b */ /* 0x000fc80003f35000 */
[----:B------:R-:W-:-:S03]  /*17070*/  FSETP.NE.FTZ.AND P0, PT, R5, RZ, PT ;  /* 0x000000ff0500720b */ /* 0x000fc60003f15000 */
[----:B------:R-:W1:Y:S01]  /*17080*/  @P3 MUFU.RCP R9, R4 ;  /* 0x0000000400093308 */ /* 0x000e620000001000 */
[----:B------:R-:W-:Y:S02]  /*17090*/  @P3 MOV R18, 0x3f317218 ;  /* 0x3f31721800123802 */ /* 0x000fe40000000f00 */
[----:B------:R-:W-:-:S03]  /*170a0*/  @P2 MOV R17, 0x3f317218 ;  /* 0x3f31721800112802 */ /* 0x000fc60000000f00 */
[----:B------:R-:W-:Y:S02]  /*170b0*/  @P3 FMUL.FTZ R18, R18, c[0x0][0x2d0] ;  /* 0x0000b40012123a20 */ /* 0x000fe40000410000 */
[----:B------:R-:W-:Y:S01]  /*170c0*/  @P2 MUFU.RCP R8, R7 ;  /* 0x0000000700082308 */ /* 0x000fe20000001000 */
[----:B------:R-:W-:Y:S01]  /*170d0*/  @P1 MOV R16, 0x3f317218 ;  /* 0x3f31721800101802 */ /* 0x000fe20000000f00 */
[----:B------:R-:W-:Y:S01]  /*170e0*/  @P2 FMUL.FTZ R17, R17, c[0x0][0x2d0] ;  /* 0x0000b40011112a20 */ /* 0x000fe20000410000 */
[----:B------:R-:W-:-:S03]  /*170f0*/  @P0 MOV R15, 0x3f317218 ;  /* 0x3f317218000f0802 */ /* 0x000fc60000000f00 */
[----:B------:R-:W-:Y:S02]  /*17100*/  @P1 FMUL.FTZ R16, R16, c[0x0][0x2d0] ;  /* 0x0000b40010101a20 */ /* 0x000fe40000410000 */
[----:B------:R-:W-:Y:S01]  /*17110*/  @P1 MUFU.RCP R10, R6 ;  /* 0x00000006000a1308 */ /* 0x000fe20000001000 */
[----:B------:R-:W-:Y:S02]  /*17120*/  @P0 FMUL.FTZ R15, R15, c[0x0][0x2d0] ;  /* 0x0000b4000f0f0a20 */ /* 0x000fe40000410000 */
[C---:B-1----:R-:W-:Y:S02]  /*17130*/  FMUL.FTZ R160, R9.reuse, R160 ;  /* 0x000000a009a07220 */ /* 0x042fe40000410000 */
[C---:B------:R-:W-:Y:S02]  /*17140*/  FMUL.FTZ R161, R9.reuse, R161 ;  /* 0x000000a109a17220 */ /* 0x040fe40000410000 */
[C---:B------:R-:W-:Y:S01]  /*17150*/  FMUL.FTZ R148, R9.reuse, R148 ;  /* 0x0000009409947220 */ /* 0x040fe20000410000 */
[----:B------:R-:W1:Y:S01]  /*17160*/  @P3 MUFU.LG2 R4, R4 ;  /* 0x0000000400043308 */ /* 0x000e620000000c00 */
[----:B------:R-:W-:-:S02]  /*17170*/  FMUL.FTZ R149, R9, R149 ;  /* 0x0000009509957220 */ /* 0x000fc40000410000 */
[C---:B------:R-:W-:Y:S02]  /*17180*/  FMUL.FTZ R144, R9.reuse, R144 ;  /* 0x0000009009907220 */ /* 0x040fe40000410000 */
[C---:B------:R-:W-:Y:S02]  /*17190*/  FMUL.FTZ R145, R9.reuse, R145 ;  /* 0x0000009109917220 */ /* 0x040fe40000410000 */
[C---:B------:R-:W-:Y:S01]  /*171a0*/  FMUL.FTZ R100, R9.reuse, R100 ;  /* 0x0000006409647220 */ /* 0x040fe20000410000 */
[----:B------:R-:W2:Y:S01]  /*171b0*/  @P2 MUFU.LG2 R7, R7 ;  /* 0x0000000700072308 */ /* 0x000ea20000000c00 */
[C---:B------:R-:W-:Y:S02]  /*171c0*/  FMUL.FTZ R101, R9.reuse, R101 ;  /* 0x0000006509657220 */ /* 0x040fe40000410000 */
[C---:B------:R-:W-:Y:S02]  /*171d0*/  FMUL.FTZ R104, R9.reuse, R104 ;  /* 0x0000006809687220 */ /* 0x040fe40000410000 */
[----:B------:R-:W-:-:S02]  /*171e0*/  FMUL.FTZ R105, R9, R105 ;  /* 0x0000006909697220 */ /* 0x000fc40000410000 */
[C---:B------:R-:W-:Y:S01]  /*171f0*/  FMUL.FTZ R112, R9.reuse, R112 ;  /* 0x0000007009707220 */ /* 0x040fe20000410000 */
[----:B------:R-:W3:Y:S01]  /*17200*/  @P1 MUFU.LG2 R6, R6 ;  /* 0x0000000600061308 */ /* 0x000ee20000000c00 */
[----:B-1----:R-:W-:Y:S02]  /*17210*/  @P3 FMUL.FTZ R4, R4, 0.69314718246459960938 ;  /* 0x3f31721804043820 */ /* 0x002fe40000410000 */
[C---:B------:R-:W-:Y:S02]  /*17220*/  FMUL.FTZ R113, R9.reuse, R113 ;  /* 0x0000007109717220 */ /* 0x040fe40000410000 */
[C---:B------:R-:W-:Y:S02]  /*17230*/  FMUL.FTZ R116, R9.reuse, R116 ;  /* 0x0000007409747220 */ /* 0x040fe40000410000 */
[----:B------:R-:W-:Y:S01]  /*17240*/  FMUL.FTZ R117, R9, R117 ;  /* 0x0000007509757220 */ /* 0x000fe20000410000 */
[----:B------:R-:W1:Y:S01]  /*17250*/  @P0 MUFU.LG2 R19, R5 ;  /* 0x0000000500130308 */ /* 0x000e620000000c00 */
[----:B--2---:R-:W-:-:S02]  /*17260*/  @P2 FMUL.FTZ R7, R7, 0.69314718246459960938 ;  /* 0x3f31721807072820 */ /* 0x004fc40000410000 */
[----:B------:R-:W-:Y:S02]  /*17270*/  FMUL.FTZ R128, R9, R128 ;  /* 0x0000008009807220 */ /* 0x000fe40000410000 */
[C---:B------:R-:W-:Y:S02]  /*17280*/  FMUL.FTZ R162, R8.reuse, R162 ;  /* 0x000000a208a27220 */ /* 0x040fe40000410000 */
[----:B------:R-:W-:Y:S01]  /*17290*/  FMUL.FTZ R163, R8, R163 ;  /* 0x000000a308a37220 */ /* 0x000fe20000410000 */
[----:B------:R2:W4:Y:S01]  /*172a0*/  @P0 MUFU.RCP R11, R5 ;  /* 0x00000005000b0308 */ /* 0x0005220000001000 */
[----:B---3--:R-:W-:Y:S02]  /*172b0*/  @P1 FMUL.FTZ R6, R6, 0.69314718246459960938 ;  /* 0x3f31721806061820 */ /* 0x008fe40000410000 */
[C---:B------:R-:W-:Y:S02]  /*172c0*/  FMUL.FTZ R150, R8.reuse, R150 ;  /* 0x0000009608967220 */ /* 0x040fe40000410000 */
[----:B------:R-:W-:-:S02]  /*172d0*/  FMUL.FTZ R151, R8, R151 ;  /* 0x0000009708977220 */ /* 0x000fc40000410000 */
[C---:B------:R-:W-:Y:S02]  /*172e0*/  FMUL.FTZ R146, R8.reuse, R146 ;  /* 0x0000009208927220 */ /* 0x040fe40000410000 */
[----:B-1----:R-:W-:Y:S02]  /*172f0*/  @P0 FMUL.FTZ R19, R19, 0.69314718246459960938 ;  /* 0x3f31721813130820 */ /* 0x002fe40000410000 */
[C---:B------:R-:W-:Y:S02]  /*17300*/  FMUL.FTZ R147, R8.reuse, R147 ;  /* 0x0000009308937220 */ /* 0x040fe40000410000 */
[C---:B------:R-:W-:Y:S02]  /*17310*/  FMUL.FTZ R102, R8.reuse, R102 ;  /* 0x0000006608667220 */ /* 0x040fe40000410000 */
[C---:B------:R-:W-:Y:S01]  /*17320*/  FMUL.FTZ R103, R8.reuse, R103 ;  /* 0x0000006708677220 */ /* 0x040fe20000410000 */
[----:B--2---:R-:W-:Y:S01]  /*17330*/  MOV R5, 0xff800000 ;  /* 0xff80000000057802 */ /* 0x004fe20000000f00 */
        /* <DEDUP_REMOVED lines=37> */
[----:B------:R-:W-:Y:S02]  /*17590*/  FMUL.FTZ R9, R9, R129 ;  /* 0x0000008109097220 */ /* 0x000fe40000410000 */
[----:B------:R-:W-:Y:S02]  /*175a0*/  FMUL.FTZ R8, R8, R131 ;  /* 0x0000008308087220 */ /* 0x000fe40000410000 */
[----:B------:R-:W-:Y:S02]  /*175b0*/  FMUL.FTZ R10, R10, R125 ;  /* 0x0000007d0a0a7220 */ /* 0x000fe40000410000 */
[----:B------:R-:W-:Y:S02]  /*175c0*/  FMUL.FTZ R11, R11, R127 ;  /* 0x0000007f0b0b7220 */ /* 0x000fe40000410000 */
[----:B------:R-:W-:Y:S02]  /*175d0*/  @P3 FFMA.FTZ R5, R18, R3, R4 ;  /* 0x0000000312053223 */ /* 0x000fe40000010004 */
[----:B------:R-:W-:-:S02]  /*175e0*/  @P2 FFMA.FTZ R12, R17, R2, R7 ;  /* 0x00000002110c2223 */ /* 0x000fc40000010007 */
[----:B------:R-:W-:Y:S02]  /*175f0*/  @P1 FFMA.FTZ R13, R16, R0, R6 ;  /* 0x00000000100d1223 */ /* 0x000fe40000010006 */
[----:B------:R-:W-:Y:S02]  /*17600*/  @P0 FFMA.FTZ R14, R15, R44, R19 ;  /* 0x0000002c0f0e0223 */ /* 0x000fe40000010013 */
.L_x_947:
[----:B------:R-:W-:Y:S01]  /*17610*/  USHF.R.S32.HI UR6, URZ, 0x1f, UR11 ;  /* 0x0000001f3f067899 */ /* 0x000fe2000801140b */
[----:B------:R-:W-:Y:S05]  /*17620*/  @P4 BRA `(.L_x_1014) ;  /* 0x000011e000004947 */ /* 0x000fea0003800000 */
[----:B------:R-:W1:Y:S01]  /*17630*/  S2R R0, SR_TID.X ;  /* 0x0000000000007919 */ /* 0x000e620000002100 */
[----:B------:R-:W-:Y:S01]  /*17640*/  ULDC.64 UR4, c[0x0][0x490] ;  /* 0x0001240000047ab9 */ /* 0x000fe20000000a00 */
[----:B------:R-:W-:Y:S01]  /*17650*/  IMAD.MOV.U32 R20, RZ, RZ, c[0x0][0x4e8] ;  /* 0x00013a00ff147624 */ /* 0x000fe200078e00ff */
[----:B------:R-:W-:Y:S01]  /*17660*/  UIMAD UR8, UR6, UR4, URZ ;  /* 0x00000004060872a4 */ /* 0x000fe2000f8e023f */
[----:B------:R-:W2:Y:S01]  /*17670*/  S2R R26, SR_CTAID.Z ;  /* 0x00000000001a7919 */ /* 0x000ea20000002700 */
[----:B------:R-:W-:Y:S01]  /*17680*/  UIMAD.WIDE.U32 UR12, UR11, UR4, URZ ;  /* 0x000000040b0c72a5 */ /* 0x000fe2000f8e003f */
[----:B------:R-:W-:Y:S01]  /*17690*/  F2FP.PACK_AB R160, R161, R160 ;  /* 0x000000a0a1a0723e */ /* 0x000fe200000000ff */
[----:B------:R-:W-:Y:S01]  /*176a0*/  UIMAD UR8, UR11, UR5, UR8 ;  /* 0x000000050b0872a4 */ /* 0x000fe2000f8e0208 */
[----:B------:R-:W3:Y:S01]  /*176b0*/  S2R R19, SR_CTAID.X ;  /* 0x0000000000137919 */ /* 0x000ee20000002500 */
[----:B------:R-:W-:Y:S01]  /*176c0*/  ISETP.NE.AND P0, PT, R20, 0x1, PT ;  /* 0x000000011400780c */ /* 0x000fe20003f05270 */
[----:B------:R-:W-:Y:S01]  /*176d0*/  ULDC.64 UR4, c[0x0][0x3e8] ;  /* 0x0000fa0000047ab9 */ /* 0x000fe20000000a00 */
[----:B------:R-:W-:Y:S01]  /*176e0*/  IMAD.U32 R29, RZ, RZ, UR13 ;  /* 0x0000000dff1d7e24 */ /* 0x000fe2000f8e00ff */
[----:B------:R-:W-:Y:S01]  /*176f0*/  UIMAD UR7, UR6, UR4, URZ ;  /* 0x00000004060772a4 */ /* 0x000fe2000f8e023f */
[----:B------:R-:W-:Y:S01]  /*17700*/  IMAD.U32 R28, RZ, RZ, UR12 ;  /* 0x0000000cff1c7e24 */ /* 0x000fe2000f8e00ff */
[----:B------:R-:W-:Y:S01]  /*17710*/  UIMAD.WIDE.U32 UR14, UR11, UR4, URZ ;  /* 0x000000040b0e72a5 */ /* 0x000fe2000f8e003f */
[----:B------:R-:W-:Y:S01]  /*17720*/  F2FP.PACK_AB R162, R163, R162 ;  /* 0x000000a2a3a2723e */ /* 0x000fe200000000ff */
[----:B------:R-:W-:Y:S01]  /*17730*/  UIMAD UR5, UR11, UR5, UR7 ;  /* 0x000000050b0572a4 */ /* 0x000fe2000f8e0207 */
[----:B------:R-:W-:Y:S01]  /*17740*/  F2FP.PACK_AB R148, R149, R148 ;  /* 0x000000949594723e */ /* 0x000fe200000000ff */
[----:B------:R-:W-:Y:S01]  /*17750*/  UIADD3 UR8, UR13, UR8, URZ ;  /* 0x000000080d087290 */ /* 0x000fe2000fffe03f */
[----:B------:R-:W-:Y:S01]  /*17760*/  F2FP.PACK_AB R150, R151, R150 ;  /* 0x000000969796723e */ /* 0x000fe200000000ff */
[----:B------:R-:W-:Y:S01]  /*17770*/  UIADD3 UR5, UR15, UR5, URZ ;  /* 0x000000050f057290 */ /* 0x000fe2000fffe03f */
[----:B------:R-:W-:Y:S01]  /*17780*/  IMAD.U32 R17, RZ, RZ, UR15 ;  /* 0x0000000fff117e24 */ /* 0x000fe2000f8e00ff */
[----:B------:R-:W-:Y:S01]  /*17790*/  F2FP.PACK_AB R156, R157, R156 ;  /* 0x0000009c9d9c723e */ /* 0x000fe200000000ff */
[----:B------:R-:W-:Y:S01]  /*177a0*/  IMAD.U32 R16, RZ, RZ, UR14 ;  /* 0x0000000eff107e24 */ /* 0x000fe2000f8e00ff */
[----:B-1----:R-:W-:Y:S01]  /*177b0*/  SHF.R.S32.HI R2, RZ, 0x1f, R0 ;  /* 0x0000001fff027819 */ /* 0x002fe20000011400 */
[----:B------:R-:W-:Y:S01]  /*177c0*/  IMAD.U32 R29, RZ, RZ, UR8 ;  /* 0x00000008ff1d7e24 */ /* 0x000fe2000f8e00ff */
[----:B------:R-:W-:Y:S01]  /*177d0*/  F2FP.PACK_AB R158, R159, R158 ;  /* 0x0000009e9f9e723e */ /* 0x000fe200000000ff */
[----:B------:R-:W-:Y:S01]  /*177e0*/  IMAD.U32 R17, RZ, RZ, UR5 ;  /* 0x00000005ff117e24 */ /* 0x000fe2000f8e00ff */
[-C--:B------:R-:W-:Y:S01]  /*177f0*/  LEA.HI R3, R2, R0.reuse, RZ, 0x2 ;  /* 0x0000000002037211 */ /* 0x080fe200078f10ff */
[----:B--2---:R-:W-:Y:S01]  /*17800*/  IMAD.WIDE.U32 R28, R26, c[0x0][0x498], R28 ;  /* 0x000126001a1c7a25 */ /* 0x004fe200078e001c */
[----:B------:R-:W-:-:S02]  /*17810*/  LEA.HI R24, R2, R0, RZ, 0x5 ;  /* 0x0000000002187211 */ /* 0x000fc400078f28ff */
[----:B------:R-:W-:Y:S02]  /*17820*/  SHF.R.S32.HI R21, RZ, 0x1f, R26 ;  /* 0x0000001fff157819 */ /* 0x000fe4000001141a */
[--C-:B------:R-:W-:Y:S02]  /*17830*/  SHF.R.S32.HI R25, RZ, 0x2, R3.reuse ;  /* 0x00000002ff197819 */ /* 0x100fe40000011403 */
[----:B------:R-:W-:Y:S01]  /*17840*/  SHF.R.S32.HI R4, RZ, 0x1f, R3 ;  /* 0x0000001fff047819 */ /* 0x000fe20000011403 */
[----:B------:R-:W-:Y:S01]  /*17850*/  IMAD R22, R21, c[0x0][0x498], RZ ;  /* 0x0001260015167a24 */ /* 0x000fe200078e02ff */
[----:B------:R-:W-:Y:S01]  /*17860*/  LOP3.LUT R3, R3, 0xfffffffc, RZ, 0xc0, !PT ;  /* 0xfffffffc03037812 */ /* 0x000fe200078ec0ff */
[----:B------:R-:W-:Y:S01]  /*17870*/  IMAD R21, R21, c[0x0][0x3f0], RZ ;  /* 0x0000fc0015157a24 */ /* 0x000fe200078e02ff */
[----:B------:R-:W-:Y:S01]  /*17880*/  LEA.HI R15, R2, R0, RZ, 0x3 ;  /* 0x00000000020f7211 */ /* 0x000fe200078f18ff */
[----:B------:R-:W-:Y:S01]  /*17890*/  IMAD R22, R26, c[0x0][0x49c], R22 ;  /* 0x000127001a167a24 */ /* 0x000fe200078e0216 */
[----:B------:R-:W-:Y:S01]  /*178a0*/  LOP3.LUT R18, R24, 0xffffffe0, RZ, 0xc0, !PT ;  /* 0xffffffe018127812 */ /* 0x000fe200078ec0ff */
[----:B------:R-:W-:Y:S01]  /*178b0*/  IMAD.IADD R3, R0, 0x1, -R3 ;  /* 0x0000000100037824 */ /* 0x000fe200078e0a03 */
[----:B------:R-:W-:Y:S01]  /*178c0*/  LOP3.LUT R7, R15, 0xfffffff8, RZ, 0xc0, !PT ;  /* 0xfffffff80f077812 */ /* 0x000fe200078ec0ff */
[----:B------:R-:W-:Y:S01]  /*178d0*/  IMAD R21, R26, c[0x0][0x3f4], R21 ;  /* 0x0000fd001a157a24 */ /* 0x000fe200078e0215 */
[----:B------:R-:W-:Y:S01]  /*178e0*/  SHF.R.S32.HI R23, RZ, 0x5, R24 ;  /* 0x00000005ff177819 */ /* 0x000fe20000011418 */
[----:B------:R-:W-:Y:S01]  /*178f0*/  IMAD.IADD R18, R0, 0x1, -R18 ;  /* 0x0000000100127824 */ /* 0x000fe200078e0a12 */
[----:B------:R-:W-:Y:S01]  /*17900*/  SHF.R.S32.HI R24, RZ, 0x1f, R24 ;  /* 0x0000001fff187819 */ /* 0x000fe20000011418 */
[----:B------:R-:W-:Y:S01]  /*17910*/  IMAD.WIDE.U32 R26, R26, c[0x0][0x3f0], R16 ;  /* 0x0000fc001a1a7a25 */ /* 0x000fe200078e0010 */
[----:B------:R-:W-:-:S02]  /*17920*/  LEA.HI R4, R4, R25, RZ, 0x3 ;  /* 0x0000001904047211 */ /* 0x000fc400078f18ff */
[----:B------:R-:W-:Y:S01]  /*17930*/  LEA.HI R17, R3, R3, RZ, 0x1 ;  /* 0x0000000303117211 */ /* 0x000fe200078f08ff */
[----:B------:R-:W-:Y:S01]  /*17940*/  IMAD.IADD R7, R0, 0x1, -R7 ;  /* 0x0000000100077824 */ /* 0x000fe200078e0a07 */
[----:B------:R-:W-:Y:S01]  /*17950*/  LEA.HI R2, R2, R0, RZ, 0x6 ;  /* 0x0000000002027211 */ /* 0x000fe200078f30ff */
[----:B------:R-:W-:Y:S01]  /*17960*/  IMAD.IADD R27, R27, 0x1, R21 ;  /* 0x000000011b1b7824 */ /* 0x000fe200078e0215 */
[----:B------:R-:W-:Y:S01]  /*17970*/  SHF.R.S32.HI R0, RZ, 0x1f, R18 ;  /* 0x0000001fff007819 */ /* 0x000fe20000011412 */
[C---:B------:R-:W-:Y:S01]  /*17980*/  IMAD.SHL.U32 R6, R7.reuse, 0x8, RZ ;  /* 0x0000000807067824 */ /* 0x040fe200078e00ff */
[----:B------:R-:W-:Y:S01]  /*17990*/  SHF.R.S32.HI R15, RZ, 0x3, R15 ;  /* 0x00000003ff0f7819 */ /* 0x000fe2000001140f */
[----:B------:R-:W-:Y:S01]  /*179a0*/  IMAD.SHL.U32 R2, R2, 0x8, RZ ;  /* 0x0000000802027824 */ /* 0x000fe200078e00ff */
[----:B------:R-:W-:Y:S02]  /*179b0*/  LEA.HI R24, R24, R23, RZ, 0x2 ;  /* 0x0000001718187211 */ /* 0x000fe400078f10ff */
[----:B------:R-:W-:Y:S01]  /*179c0*/  LOP3.LUT R4, R4, 0xfffffff8, RZ, 0xc0, !PT ;  /* 0xfffffff804047812 */ /* 0x000fe200078ec0ff */
[----:B------:R-:W-:Y:S01]  /*179d0*/  IMAD R7, R7, 0x10, R15 ;  /* 0x0000001007077824 */ /* 0x000fe200078e020f */
[C---:B------:R-:W-:Y:S01]  /*179e0*/  LOP3.LUT R16, R17.reuse, 0x1ffffffe, RZ, 0xc0, !PT ;  /* 0x1ffffffe11107812 */ /* 0x040fe200078ec0ff */
[----:B------:R-:W-:Y:S01]  /*179f0*/  IMAD.SHL.U32 R17, R17, 0x20, RZ ;  /* 0x0000002011117824 */ /* 0x000fe200078e00ff */
[----:B------:R-:W-:Y:S01]  /*17a00*/  LOP3.LUT P3, RZ, R18, 0x3, RZ, 0xc0, !PT ;  /* 0x0000000312ff7812 */ /* 0x000fe2000786c0ff */
[----:B------:R-:W-:Y:S01]  /*17a10*/  IMAD.IADD R25, R25, 0x1, -R4 ;  /* 0x0000000119197824 */ /* 0x000fe200078e0a04 */
[----:B------:R-:W-:Y:S01]  /*17a20*/  LEA.HI R18, R0, R18, RZ, 0x2 ;  /* 0x0000001200127211 */ /* 0x000fe200078f10ff */
[----:B------:R-:W-:Y:S01]  /*17a30*/  IMAD.SHL.U32 R0, R15, 0x40, RZ ;  /* 0x000000400f007824 */ /* 0x000fe200078e00ff */
[----:B------:R-:W-:Y:S01]  /*17a40*/  LOP3.LUT R24, R24, 0xffffffc, RZ, 0xc0, !PT ;  /* 0x0ffffffc18187812 */ /* 0x000fe200078ec0ff */
[----:B------:R-:W-:Y:S01]  /*17a50*/  IMAD.IADD R16, R3, 0x1, -R16 ;  /* 0x0000000103107824 */ /* 0x000fe200078e0a10 */
[----:B------:R-:W-:Y:S01]  /*17a60*/  LOP3.LUT R17, R17, 0xffffffc0, RZ, 0xc0, !PT ;  /* 0xffffffc011117812 */ /* 0x000fe200078ec0ff */
[----:B---3--:R-:W-:Y:S01]  /*17a70*/  IMAD R7, R19, 0x80, R7 ;  /* 0x0000008013077824 */ /* 0x008fe200078e0207 */
[----:B------:R-:W-:Y:S01]  /*17a80*/  SHF.R.S32.HI R18, RZ, 0x2, R18 ;  /* 0x00000002ff127819 */ /* 0x000fe20000011412 */
[C---:B------:R-:W-:Y:S01]  /*17a90*/  IMAD.IADD R24, R23.reuse, 0x1, -R24 ;  /* 0x0000000117187824 */ /* 0x040fe200078e0a18 */
[----:B------:R-:W-:Y:S01]  /*17aa0*/  LOP3.LUT R0, R0, 0x1c0, RZ, 0xc0, !PT ;  /* 0x000001c000007812 */ /* 0x000fe200078ec0ff */
[----:B------:R-:W-:Y:S01]  /*17ab0*/  IMAD R23, R23, 0x200, R3 ;  /* 0x0000020017177824 */ /* 0x000fe200078e0203 */
[----:B------:R-:W-:Y:S01]  /*17ac0*/  LOP3.LUT R3, R25, 0x1, RZ, 0xc0, !PT ;  /* 0x0000000119037812 */ /* 0x000fe200078ec0ff */
[----:B------:R-:W-:Y:S01]  /*17ad0*/  IMAD R16, R16, 0x8, R17 ;  /* 0x0000000810107824 */ /* 0x000fe200078e0211 */
[----:B------:R-:W-:Y:S01]  /*17ae0*/  LOP3.LUT R4, R0, 0x38, R6, 0xf8, !PT ;  /* 0x0000003800047812 */ /* 0x000fe200078ef806 */
[----:B------:R-:W-:Y:S01]  /*17af0*/  IMAD R18, R24, 0x10, R18 ;  /* 0x0000001018127824 */ /* 0x000fe200078e0212 */
[----:B------:R-:W-:Y:S01]  /*17b00*/  SHF.R.U32.HI R0, RZ, 0x3, R0 ;  /* 0x00000003ff007819 */ /* 0x000fe20000011600 */
[----:B------:R-:W-:Y:S01]  /*17b10*/  IMAD R17, R20, c[0x0][0x388], RZ ;  /* 0x0000e20014117a24 */ /* 0x000fe200078e02ff */
[----:B------:R-:W-:Y:S01]  /*17b20*/  ISETP.NE.U32.AND P4, PT, R3, 0x1, PT ;  /* 0x000000010300780c */ /* 0x000fe20003f85070 */
[----:B------:R-:W-:Y:S01]  /*17b30*/  @P0 IMAD.HI.U32 R3, R7, c[0x0][0x4ec], RZ ;  /* 0x00013b0007030a27 */ /* 0x000fe200078e00ff */
[----:B------:R-:W-:-:S02]  /*17b40*/  LOP3.LUT R0, R4, R0, RZ, 0x3c, !PT ;  /* 0x0000000004007212 */ /* 0x000fc400078e3cff */
[----:B------:R-:W-:Y:S01]  /*17b50*/  R2P PR, R25, 0x6 ;  /* 0x0000000619007804 */ /* 0x000fe20000000000 */
[----:B------:R-:W-:Y:S01]  /*17b60*/  IMAD.IADD R16, R18, 0x1, R16 ;  /* 0x0000000112107824 */ /* 0x000fe200078e0210 */
[----:B------:R-:W-:Y:S01]  /*17b70*/  LOP3.LUT R0, R0, 0x7ffffe00, R2, 0xf8, !PT ;  /* 0x7ffffe0000007812 */ /* 0x000fe200078ef802 */
[----:B------:R-:W-:Y:S01]  /*17b80*/  IMAD R18, R19, 0x80, R18 ;  /* 0x0000008013127824 */ /* 0x000fe200078e0212 */
[----:B------:R-:W-:Y:S01]  /*17b90*/  F2FP.PACK_AB R152, R153, R152 ;  /* 0x000000989998723e */ /* 0x000fe200000000ff */
[----:B------:R-:W-:Y:S01]  /*17ba0*/  IMAD.MOV.U32 R4, RZ, RZ, R7 ;  /* 0x000000ffff047224 */ /* 0x000fe200078e0007 */
[----:B------:R-:W-:Y:S01]  /*17bb0*/  @P0 SHF.R.U32.HI R4, RZ, c[0x0][0x4f0], R3 ;  /* 0x00013c00ff040a19 */ /* 0x000fe20000011603 */
[C---:B------:R-:W-:Y:S01]  /*17bc0*/  IMAD R15, R19.reuse, 0x80, R15 ;  /* 0x00000080130f7824 */ /* 0x040fe200078e020f */
[C---:B------:R-:W-:Y:S01]  /*17bd0*/  IADD3 R3, R18.reuse, 0x8, RZ ;  /* 0x0000000812037810 */ /* 0x040fe20007ffe0ff */
[----:B------:R-:W-:Y:S01]  /*17be0*/  IMAD R16, R19, 0x80, R16 ;  /* 0x0000008013107824 */ /* 0x000fe200078e0210 */
[C---:B------:R-:W-:Y:S01]  /*17bf0*/  IADD3 R19, R18.reuse, 0x40, RZ ;  /* 0x0000004012137810 */ /* 0x040fe20007ffe0ff */
[--C-:B------:R-:W-:Y:S01]  /*17c00*/  IMAD.MOV R2, RZ, RZ, -R4.reuse ;  /* 0x000000ffff027224 */ /* 0x100fe200078e0a04 */
[-C--:B------:R-:W-:Y:S01]  /*17c10*/  ISETP.GE.OR P5, PT, R3, R17.reuse, P3 ;  /* 0x000000110300720c */ /* 0x080fe20001fa6670 */
[----:B------:R-:W-:Y:S01]  /*17c20*/  IMAD.MOV.U32 R3, RZ, RZ, -0x10 ;  /* 0xfffffff0ff037424 */ /* 0x000fe200078e00ff */
[----:B------:R-:W-:Y:S01]  /*17c30*/  ISETP.GE.OR P6, PT, R18, R17, P3 ;  /* 0x000000111200720c */ /* 0x000fe20001fc6670 */
[----:B------:R-:W-:Y:S01]  /*17c40*/  IMAD R2, R2, c[0x0][0x4e8], R7 ;  /* 0x00013a0002027a24 */ /* 0x000fe200078e0207 */
[----:B------:R-:W-:Y:S01]  /*17c50*/  SHF.R.S32.HI R7, RZ, 0x1f, R4 ;  /* 0x0000001fff077819 */ /* 0x000fe20000011404 */
[----:B------:R-:W-:Y:S01]  /*17c60*/  IMAD.SHL.U32 R25, R25, 0x40, RZ ;  /* 0x0000004019197824 */ /* 0x000fe200078e00ff */
[----:B------:R-:W-:Y:S01]  /*17c70*/  IADD3 R18, R18, 0x48, RZ ;  /* 0x0000004812127810 */ /* 0x000fe20007ffe0ff */
[----:B------:R-:W-:Y:S01]  /*17c80*/  IMAD.WIDE.U32 R26, R4, c[0x0][0x3e0], R26 ;  /* 0x0000f800041a7a25 */ /* 0x000fe200078e001a */
[----:B------:R-:W-:-:S02]  /*17c90*/  SEL R3, R3, 0x10, !P4 ;  /* 0x0000001003037807 */ /* 0x000fc40006000000 */
[-C--:B------:R-:W-:Y:S01]  /*17ca0*/  ISETP.GE.OR P4, PT, R19, R17.reuse, P3 ;  /* 0x000000111300720c */ /* 0x080fe20001f86670 */
[----:B------:R-:W-:Y:S01]  /*17cb0*/  IMAD R7, R7, c[0x0][0x3e0], RZ ;  /* 0x0000f80007077a24 */ /* 0x000fe200078e02ff */
[----:B------:R-:W-:Y:S01]  /*17cc0*/  ISETP.GE.OR P3, PT, R18, R17, P3 ;  /* 0x000000111200720c */ /* 0x000fe20001f66670 */
[----:B------:R-:W-:Y:S01]  /*17cd0*/  @P0 IMAD.HI.U32 R18, R16, c[0x0][0x4ec], RZ ;  /* 0x00013b0010120a27 */ /* 0x000fe200078e00ff */
[----:B------:R-:W-:Y:S02]  /*17ce0*/  LOP3.LUT R25, R25, 0x1c0, RZ, 0xc0, !PT ;  /* 0x000001c019197812 */ /* 0x000fe400078ec0ff */
[----:B------:R-:W-:Y:S01]  /*17cf0*/  F2FP.PACK_AB R154, R155, R154 ;  /* 0x0000009a9b9a723e */ /* 0x000fe200000000ff */
[----:B------:R-:W-:Y:S01]  /*17d00*/  IMAD R7, R4, c[0x0][0x3e4], R7 ;  /* 0x0000f90004077a24 */ /* 0x000fe200078e0207 */
[----:B------:R-:W-:Y:S01]  /*17d10*/  LEA.HI R25, R25, R25, RZ, 0x1d ;  /* 0x0000001919197211 */ /* 0x000fe200078fe8ff */
[----:B------:R-:W-:Y:S01]  /*17d20*/  IMAD.MOV.U32 R19, RZ, RZ, R16 ;  /* 0x000000ffff137224 */ /* 0x000fe200078e0010 */
[----:B------:R-:W-:Y:S01]  /*17d30*/  @P0 SHF.R.U32.HI R19, RZ, c[0x0][0x4f0], R18 ;  /* 0x00013c00ff130a19 */ /* 0x000fe20000011612 */
[----:B------:R-:W-:Y:S01]  /*17d40*/  IMAD.IADD R27, R27, 0x1, R7 ;  /* 0x000000011b1b7824 */ /* 0x000fe200078e0207 */
[----:B------:R-:W-:Y:S01]  /*17d50*/  F2FP.PACK_AB R144, R145, R144 ;  /* 0x000000909190723e */ /* 0x000fe200000000ff */
[----:B------:R-:W-:Y:S01]  /*17d60*/  IMAD.U32 R23, R23, 0x2, R25 ;  /* 0x0000000217177824 */ /* 0x000fe200078e0019 */
[----:B------:R-:W-:Y:S01]  /*17d70*/  SHF.R.S32.HI R7, RZ, 0x1f, R19 ;  /* 0x0000001fff077819 */ /* 0x000fe20000011413 */
[----:B------:R-:W-:Y:S01]  /*17d80*/  IMAD.WIDE.U32 R26, R2, c[0x0][0x3d8], R26 ;  /* 0x0000f600021a7a25 */ /* 0x000fe200078e001a */
[----:B------:R-:W-:-:S02]  /*17d90*/  IADD3 R24, P0, R19, R28, RZ ;  /* 0x0000001c13187210 */ /* 0x000fc40007f1e0ff */
[----:B------:R-:W-:Y:S01]  /*17da0*/  F2FP.PACK_AB R146, R147, R146 ;  /* 0x000000929392723e */ /* 0x000fe200000000ff */
[----:B------:R-:W-:Y:S01]  /*17db0*/  IMAD.SHL.U32 R23, R23, 0x2, RZ ;  /* 0x0000000217177824 */ /* 0x000fe200078e00ff */
[----:B------:R-:W-:Y:S01]  /*17dc0*/  BAR.SYNC.DEFER_BLOCKING 0x1, 0x80 ;  /* 0x0042000000007b1d */ /* 0x000fe20000010000 */
[----:B------:R-:W-:Y:S01]  /*17dd0*/  IADD3.X R25, R7, R29, R22, P0, !PT ;  /* 0x0000001d07197210 */ /* 0x000fe200007fe416 */
[----:B------:R-:W-:Y:S01]  /*17de0*/  IMAD.MOV.U32 R7, RZ, RZ, 0x20 ;  /* 0x00000020ff077424 */ /* 0x000fe200078e00ff */
[----:B------:R-:W-:Y:S01]  /*17df0*/  F2FP.PACK_AB R100, R101, R100 ;  /* 0x000000646564723e */ /* 0x000fe200000000ff */
[C---:B------:R-:W-:Y:S01]  /*17e00*/  IMAD.IADD R4, R23.reuse, 0x1, R3 ;  /* 0x0000000117047824 */ /* 0x040fe200078e0203 */
[----:B------:R-:W-:Y:S01]  /*17e10*/  IADD3 R21, R23, 0x80, RZ ;  /* 0x0000008017157810 */ /* 0x000fe20007ffe0ff */
[----:B------:R-:W-:Y:S01]  /*17e20*/  IMAD.MOV R19, RZ, RZ, -R19 ;  /* 0x000000ffff137224 */ /* 0x000fe200078e0a13 */
[----:B------:R-:W-:Y:S02]  /*17e30*/  SEL R7, R7, 0xffffffe0, !P1 ;  /* 0xffffffe007077807 */ /* 0x000fe40004800000 */
[----:B------:R-:W-:Y:S01]  /*17e40*/  IADD3 R20, R23, 0xc0, RZ ;  /* 0x000000c017147810 */ /* 0x000fe20007ffe0ff */
[----:B------:R-:W-:Y:S01]  /*17e50*/  IMAD R19, R19, c[0x0][0x4e8], R16 ;  /* 0x00013a0013137a24 */ /* 0x000fe200078e0210 */
[----:B------:R-:W-:-:S02]  /*17e60*/  F2FP.PACK_AB R102, R103, R102 ;  /* 0x000000666766723e */ /* 0x000fc400000000ff */
[----:B------:R-:W-:Y:S01]  /*17e70*/  SHF.R.S32.HI R18, RZ, 0x1f, R2 ;  /* 0x0000001fff127819 */ /* 0x000fe20000011402 */
[----:B------:R-:W-:Y:S01]  /*17e80*/  IMAD.WIDE.U32 R24, R19, c[0x0][0x488], R24 ;  /* 0x0001220013187a25 */ /* 0x000fe200078e0018 */
[----:B------:R-:W-:Y:S02]  /*17e90*/  F2FP.PACK_AB R140, R141, R140 ;  /* 0x0000008c8d8c723e */ /* 0x000fe400000000ff */
[----:B------:R-:W-:Y:S01]  /*17ea0*/  F2FP.PACK_AB R142, R143, R142 ;  /* 0x0000008e8f8e723e */ /* 0x000fe200000000ff */
[----:B------:R-:W-:Y:S01]  /*17eb0*/  IMAD R18, R18, c[0x0][0x3d8], RZ ;  /* 0x0000f60012127a24 */ /* 0x000fe200078e02ff */
[----:B------:R-:W-:Y:S02]  /*17ec0*/  F2FP.PACK_AB R136, R137, R136 ;  /* 0x000000888988723e */ /* 0x000fe400000000ff */
[----:B------:R-:W-:Y:S01]  /*17ed0*/  F2FP.PACK_AB R138, R139, R138 ;  /* 0x0000008a8b8a723e */ /* 0x000fe200000000ff */
[----:B------:R-:W-:Y:S01]  /*17ee0*/  IMAD R18, R2, c[0x0][0x3dc], R18 ;  /* 0x0000f70002127a24 */ /* 0x000fe200078e0212 */
[----:B------:R-:W-:Y:S01]  /*17ef0*/  @P2 IADD3 R20, R21, -0x40, RZ ;  /* 0xffffffc015142810 */ /* 0x000fe20007ffe0ff */
[----:B------:R-:W-:Y:S01]  /*17f00*/  STS [R23+0x80], R160 ;  /* 0x000080a017007388 */ /* 0x000fe20000000800 */
[----:B------:R-:W-:Y:S01]  /*17f10*/  SHF.R.S32.HI R16, RZ, 0x1f, R19 ;  /* 0x0000001fff107819 */ /* 0x000fe20000011413 */
[----:B------:R-:W-:Y:S01]  /*17f20*/  IMAD.IADD R18, R27, 0x1, R18 ;  /* 0x000000011b127824 */ /* 0x000fe200078e0212 */
[----:B------:R-:W-:Y:S01]  /*17f30*/  F2FP.PACK_AB R104, R105, R104 ;  /* 0x000000686968723e */ /* 0x000fe200000000ff */
[----:B------:R-:W-:Y:S01]  /*17f40*/  STS [R23+0x480], R162 ;  /* 0x000480a217007388 */ /* 0x000fe20000000800 */
[----:B------:R-:W-:Y:S01]  /*17f50*/  F2FP.PACK_AB R106, R107, R106 ;  /* 0x0000006a6b6a723e */ /* 0x000fe200000000ff */
[----:B------:R-:W-:Y:S01]  /*17f60*/  IMAD R16, R16, c[0x0][0x488], RZ ;  /* 0x0001220010107a24 */ /* 0x000fe200078e02ff */
[----:B------:R-:W-:Y:S01]  /*17f70*/  F2FP.PACK_AB R112, R113, R112 ;  /* 0x000000707170723e */ /* 0x000fe200000000ff */
[----:B------:R-:W-:Y:S01]  /*17f80*/  STS [R4+0x80], R148 ;  /* 0x0000809404007388 */ /* 0x000fe20000000800 */
[----:B------:R-:W-:Y:S01]  /*17f90*/  F2FP.PACK_AB R114, R115, R114 ;  /* 0x000000727372723e */ /* 0x000fe200000000ff */
[----:B------:R-:W-:Y:S01]  /*17fa0*/  IMAD R16, R19, c[0x0][0x48c], R16 ;  /* 0x0001230013107a24 */ /* 0x000fe200078e0210 */
[----:B------:R-:W-:Y:S01]  /*17fb0*/  LEA R2, P0, R26, c[0x0][0x380], 0x1 ;  /* 0x0000e0001a027a11 */ /* 0x000fe200078008ff */
[----:B------:R-:W-:Y:S01]  /*17fc0*/  STS [R4+0x480], R150 ;  /* 0x0004809604007388 */ /* 0x000fe20000000800 */
[----:B------:R-:W-:Y:S01]  /*17fd0*/  F2FP.PACK_AB R108, R109, R108 ;  /* 0x0000006c6d6c723e */ /* 0x000fe200000000ff */
[----:B------:R-:W-:Y:S01]  /*17fe0*/  IMAD.IADD R21, R7, 0x1, R20 ;  /* 0x0000000107157824 */ /* 0x000fe200078e0214 */
[----:B------:R-:W-:Y:S01]  /*17ff0*/  F2FP.PACK_AB R110, R111, R110 ;  /* 0x0000006e6f6e723e */ /* 0x000fe200000000ff */
[----:B------:R-:W-:Y:S01]  /*18000*/  STS [R23+0x2080], R156 ;  /* 0x0020809c17007388 */ /* 0x000fe20000000800 */
[----:B------:R-:W-:Y:S01]  /*18010*/  F2FP.PACK_AB R132, R133, R132 ;  /* 0x000000848584723e */ /* 0x000fe200000000ff */
[----:B------:R-:W-:Y:S01]  /*18020*/  IMAD.IADD R16, R25, 0x1, R16 ;  /* 0x0000000119107824 */ /* 0x000fe200078e0210 */
[----:B------:R-:W-:Y:S01]  /*18030*/  F2FP.PACK_AB R134, R135, R134 ;  /* 0x000000868786723e */ /* 0x000fe200000000ff */
[----:B------:R1:W-:Y:S01]  /*18040*/  STS [R23+0x2480], R158 ;  /* 0x0024809e17007388 */ /* 0x0003e20000000800 */
[----:B------:R-:W-:-:S02]  /*18050*/  F2FP.PACK_AB R116, R117, R116 ;  /* 0x000000747574723e */ /* 0x000fc400000000ff */
[----:B------:R-:W-:Y:S01]  /*18060*/  F2FP.PACK_AB R118, R119, R118 ;  /* 0x000000767776723e */ /* 0x000fe200000000ff */
[----:B------:R-:W-:Y:S01]  /*18070*/  STS [R4+0x2080], R152 ;  /* 0x0020809804007388 */ /* 0x000fe20000000800 */
[----:B------:R-:W-:Y:S02]  /*18080*/  F2FP.PACK_AB R9, R9, R128 ;  /* 0x000000800909723e */ /* 0x000fe400000000ff */
[----:B------:R-:W-:Y:S01]  /*18090*/  LEA.HI.X R18, R26, c[0x0][0x384], R18, 0x1, P0 ;  /* 0x0000e1001a127a11 */ /* 0x000fe200000f0c12 */
[----:B------:R2:W-:Y:S01]  /*180a0*/  STS [R4+0x2480], R154 ;  /* 0x0024809a04007388 */ /* 0x0005e20000000800 */
[----:B------:R-:W-:Y:S02]  /*180b0*/  F2FP.PACK_AB R8, R8, R130 ;  /* 0x000000820808723e */ /* 0x000fe400000000ff */
[----:B------:R-:W-:Y:S01]  /*180c0*/  LEA R19, P0, R24, c[0x0][0x450], 0x2 ;  /* 0x0001140018137a11 */ /* 0x000fe200078010ff */
[----:B------:R-:W-:Y:S01]  /*180d0*/  SHFL.IDX PT, R48, R2, 0x1, 0x181f ;  /* 0x00381f0002307f89 */ /* 0x000fe200000e0000 */
[----:B------:R-:W-:-:S02]  /*180e0*/  F2FP.PACK_AB R120, R121, R120 ;  /* 0x000000787978723e */ /* 0x000fc400000000ff */
[----:B------:R-:W-:Y:S01]  /*180f0*/  F2FP.PACK_AB R122, R123, R122 ;  /* 0x0000007a7b7a723e */ /* 0x000fe200000000ff */
[----:B------:R-:W-:Y:S01]  /*18100*/  SHFL.IDX PT, R22, R19, RZ, 0x1c1f ;  /* 0x001c1fff13167589 */ /* 0x000fe200000e0000 */
[----:B------:R-:W-:Y:S02]  /*18110*/  F2FP.PACK_AB R10, R10, R124 ;  /* 0x0000007c0a0a723e */ /* 0x000fe400000000ff */
[----:B------:R-:W-:Y:S01]  /*18120*/  F2FP.PACK_AB R11, R11, R126 ;  /* 0x0000007e0b0b723e */ /* 0x000fe200000000ff */
[----:B------:R-:W-:Y:S01]  /*18130*/  SHFL.IDX PT, R28, R19, 0x1, 0x1c1f ;  /* 0x003c1f00131c7f89 */ /* 0x000fe200000e0000 */
[----:B------:R-:W-:-:S03]  /*18140*/  LEA.HI.X R16, R24, c[0x0][0x454], R16, 0x2, P0 ;  /* 0x0001150018107a11 */ /* 0x000fc600000f1410 */
[----:B------:R-:W-:Y:S01]  /*18150*/  SHFL.IDX PT, R26, R19, 0x2, 0x1c1f ;  /* 0x005c1f00131a7f89 */ /* 0x000fe200000e0000 */
[----:B-1----:R-:W-:-:S03]  /*18160*/  IMAD.IADD R23, R23, 0x1, R7 ;  /* 0x0000000117177824 */ /* 0x002fc600078e0207 */
[----:B------:R-:W-:Y:S04]  /*18170*/  SHFL.IDX PT, R29, R16, 0x1, 0x1c1f ;  /* 0x003c1f00101d7f89 */ /* 0x000fe800000e0000 */
[----:B------:R-:W-:Y:S01]  /*18180*/  STS [R23+0x80], R144 ;  /* 0x0000809017007388 */ /* 0x000fe20000000800 */
[----:B--2---:R-:W-:-:S03]  /*18190*/  IMAD.IADD R4, R7, 0x1, R4 ;  /* 0x0000000107047824 */ /* 0x004fc600078e0204 */
[----:B------:R-:W-:Y:S04]  /*181a0*/  STS [R23+0x480], R146 ;  /* 0x0004809217007388 */ /* 0x000fe80000000800 */
[----:B------:R-:W-:Y:S04]  /*181b0*/  STS [R4+0x80], R100 ;  /* 0x0000806404007388 */ /* 0x000fe80000000800 */
[----:B------:R-:W-:Y:S04]  /*181c0*/  STS [R4+0x480], R102 ;  /* 0x0004806604007388 */ /* 0x000fe80000000800 */
[----:B------:R-:W-:Y:S04]  /*181d0*/  STS [R23+0x2080], R140 ;  /* 0x0020808c17007388 */ /* 0x000fe80000000800 */
[----:B------:R-:W-:Y:S04]  /*181e0*/  STS [R23+0x2480], R142 ;  /* 0x0024808e17007388 */ /* 0x000fe80000000800 */
[----:B------:R-:W-:Y:S04]  /*181f0*/  STS [R4+0x2080], R136 ;  /* 0x0020808804007388 */ /* 0x000fe80000000800 */
[----:B------:R1:W-:Y:S04]  /*18200*/  STS [R4+0x2480], R138 ;  /* 0x0024808a04007388 */ /* 0x0003e80000000800 */
[----:B------:R-:W-:Y:S04]  /*18210*/  STS [R20], R104 ;  /* 0x0000006814007388 */ /* 0x000fe80000000800 */
[----:B------:R-:W-:Y:S04]  /*18220*/  STS [R20+0x400], R106 ;  /* 0x0004006a14007388 */ /* 0x000fe80000000800 */
[----:B------:R-:W2:Y:S04]  /*18230*/  SHFL.IDX PT, R23, R16, RZ, 0x1c1f ;  /* 0x001c1fff10177589 */ /* 0x000ea800000e0000 */
[----:B------:R-:W3:Y:S04]  /*18240*/  SHFL.IDX PT, R27, R16, 0x2, 0x1c1f ;  /* 0x005c1f00101b7f89 */ /* 0x000ee800000e0000 */
[----:B------:R-:W-:Y:S04]  /*18250*/  SHFL.IDX PT, R24, R19, 0x3, 0x1c1f ;  /* 0x007c1f0013187f89 */ /* 0x000fe800000e0000 */
[----:B------:R-:W4:Y:S01]  /*18260*/  SHFL.IDX PT, R25, R16, 0x3, 0x1c1f ;  /* 0x007c1f0010197f89 */ /* 0x000f2200000e0000 */
[----:B-1----:R-:W-:-:S03]  /*18270*/  IADD3 R4, R7, 0x400, R20 ;  /* 0x0000040007047810 */ /* 0x002fc60007ffe014 */
[----:B------:R-:W1:Y:S02]  /*18280*/  SHFL.IDX PT, R50, R2, RZ, 0x181f ;  /* 0x00181fff02327589 */ /* 0x000e6400000e0000 */
[C---:B------:R-:W-:Y:S02]  /*18290*/  IMAD.IADD R4, R3.reuse, 0x1, R4 ;  /* 0x0000000103047824 */ /* 0x040fe400078e0204 */
[----:B------:R-:W-:-:S04]  /*182a0*/  IMAD.IADD R3, R3, 0x1, R20 ;  /* 0x0000000103037824 */ /* 0x000fc800078e0214 */
[----:B------:R-:W-:Y:S01]  /*182b0*/  IMAD.IADD R7, R7, 0x1, R3 ;  /* 0x0000000107077824 */ /* 0x000fe200078e0203 */
[----:B------:R-:W-:Y:S04]  /*182c0*/  STS [R3], R112 ;  /* 0x0000007003007388 */ /* 0x000fe80000000800 */
[----:B------:R-:W-:Y:S04]  /*182d0*/  STS [R3+0x400], R114 ;  /* 0x0004007203007388 */ /* 0x000fe80000000800 */
[----:B------:R-:W-:Y:S04]  /*182e0*/  STS [R20+0x2000], R108 ;  /* 0x0020006c14007388 */ /* 0x000fe80000000800 */
[----:B------:R-:W-:Y:S04]  /*182f0*/  STS [R20+0x2400], R110 ;  /* 0x0024006e14007388 */ /* 0x000fe80000000800 */
[----:B------:R-:W-:Y:S04]  /*18300*/  STS [R3+0x2000], R132 ;  /* 0x0020008403007388 */ /* 0x000fe80000000800 */
[----:B------:R-:W-:Y:S04]  /*18310*/  STS [R3+0x2400], R134 ;  /* 0x0024008603007388 */ /* 0x000fe80000000800 */
[----:B------:R-:W-:Y:S04]  /*18320*/  STS [R21], R116 ;  /* 0x0000007415007388 */ /* 0x000fe80000000800 */
[----:B------:R-:W-:Y:S04]  /*18330*/  STS [R21+0x400], R118 ;  /* 0x0004007615007388 */ /* 0x000fe80000000800 */
[----:B------:R-:W-:Y:S04]  /*18340*/  STS [R7], R9 ;  /* 0x0000000907007388 */ /* 0x000fe80000000800 */
[----:B------:R1:W-:Y:S04]  /*18350*/  STS [R4], R8 ;  /* 0x0000000804007388 */ /* 0x0003e80000000800 */
[----:B------:R-:W-:Y:S04]  /*18360*/  STS [R21+0x2000], R120 ;  /* 0x0020007815007388 */ /* 0x000fe80000000800 */
[----:B------:R-:W-:Y:S04]  /*18370*/  STS [R21+0x2400], R122 ;  /* 0x0024007a15007388 */ /* 0x000fe80000000800 */
[----:B------:R-:W-:Y:S04]  /*18380*/  STS [R7+0x2000], R10 ;  /* 0x0020000a07007388 */ /* 0x000fe80000000800 */
[----:B------:R2:W-:Y:S04]  /*18390*/  STS [R4+0x2000], R11 ;  /* 0x0020000b04007388 */ /* 0x0005e80000000800 */
[----:B------:R-:W-:Y:S01]  /*183a0*/  BAR.SYNC.DEFER_BLOCKING 0x1, 0x80 ;  /* 0x0042000000007b1d */ /* 0x000fe20000010000 */
[----:B-1----:R-:W-:-:S05]  /*183b0*/  IMAD.SHL.U32 R8, R0, 0x2, RZ ;  /* 0x0000000200087824 */ /* 0x002fca00078e00ff */
[----:B------:R-:W-:Y:S01]  /*183c0*/  SHFL.IDX PT, R3, R2, 0x2, 0x181f ;  /* 0x00581f0002037f89 */ /* 0x000fe200000e0000 */
[----:B------:R-:W-:-:S03]  /*183d0*/  IADD3 R0, R15, 0x10, RZ ;  /* 0x000000100f007810 */ /* 0x000fc60007ffe0ff */
[----:B------:R-:W1:Y:S04]  /*183e0*/  SHFL.IDX PT, R10, R18, RZ, 0x181f ;  /* 0x00181fff120a7589 */ /* 0x000e6800000e0000 */
[----:B------:R-:W-:Y:S04]  /*183f0*/  SHFL.IDX PT, R7, R18, 0x2, 0x181f ;  /* 0x00581f0012077f89 */ /* 0x000fe800000e0000 */
[----:B------:R-:W-:Y:S01]  /*18400*/  SHFL.IDX PT, R4, R2, 0x3, 0x181f ;  /* 0x00781f0002047f89 */ /* 0x000fe200000e0000 */
[----:B--2---:R-:W-:-:S03]  /*18410*/  IADD3 R11, R15, 0x40, RZ ;  /* 0x000000400f0b7810 */ /* 0x004fc60007ffe0ff */
[----:B------:R-:W-:Y:S04]  /*18420*/  SHFL.IDX PT, R9, R18, 0x3, 0x181f ;  /* 0x00781f0012097f89 */ /* 0x000fe800000e0000 */
[----:B------:R-:W-:Y:S01]  /*18430*/  @!P6 ST.E [R22.64], R5 ;  /* 0x000000051600e985 */ /* 0x000fe2000c101934 */
[----:B------:R-:W-:-:S03]  /*18440*/  ISETP.GE.AND P6, PT, R6, c[0x0][0x3c8], PT ;  /* 0x0000f20006007a0c */ /* 0x000fc60003fc6270 */
[----:B------:R2:W-:Y:S01]  /*18450*/  @!P5 ST.E [R28.64], R12 ;  /* 0x0000000c1c00d985 */ /* 0x0005e2000c101934 */
[-C--:B------:R-:W-:Y:S02]  /*18460*/  ISETP.GE.OR P2, PT, R0, R17.reuse, P6 ;  /* 0x000000110000720c */ /* 0x080fe40003746670 */
[C---:B------:R-:W-:Y:S01]  /*18470*/  IADD3 R0, R15.reuse, 0x20, RZ ;  /* 0x000000200f007810 */ /* 0x040fe20007ffe0ff */
[----:B---3--:R-:W-:Y:S03]  /*18480*/  @!P4 ST.E [R26.64], R13 ;  /* 0x0000000d1a00c985 */ /* 0x008fe6000c101934 */
[-C--:B------:R-:W-:Y:S01]  /*18490*/  ISETP.GE.OR P1, PT, R0, R17.reuse, P6 ;  /* 0x000000110000720c */ /* 0x080fe20003726670 */
[----:B----4-:R3:W-:Y:S01]  /*184a0*/  @!P3 ST.E [R24.64], R14 ;  /* 0x0000000e1800b985 */ /* 0x0107e2000c101934 */
[----:B------:R-:W-:Y:S02]  /*184b0*/  ISETP.GE.OR P3, PT, R15, R17, P6 ;  /* 0x000000110f00720c */ /* 0x000fe40003766670 */
[----:B------:R-:W-:Y:S01]  /*184c0*/  SHF.R.S32.HI R0, RZ, 0x1f, R6 ;  /* 0x0000001fff007819 */ /* 0x000fe20000011406 */
[----:B------:R-:W-:Y:S02]  /*184d0*/  LDS.128 R44, [R8+0x80] ;  /* 0x00008000082c7984 */ /* 0x000fe40000000c00 */
[----:B------:R-:W-:-:S02]  /*184e0*/  @!P2 LEA R48, P4, R6, R48, 0x1 ;  /* 0x000000300630a211 */ /* 0x000fc400078808ff */
[----:B------:R-:W4:Y:S04]  /*184f0*/  SHFL.IDX PT, R5, R18, 0x1, 0x181f ;  /* 0x00381f0012057f89 */ /* 0x000f2800000e0000 */
[----:B------:R-:W4:Y:S02]  /*18500*/  LDS.128 R40, [R8+0x880] ;  /* 0x0008800008287984 */ /* 0x000f240000000c00 */
[C---:B------:R-:W-:Y:S02]  /*18510*/  @!P3 LEA R50, P5, R6.reuse, R50, 0x1 ;  /* 0x000000320632b211 */ /* 0x040fe400078a08ff */
[----:B------:R-:W-:Y:S02]  /*18520*/  LDS.128 R36, [R8+0x1080] ;  /* 0x0010800008247984 */ /* 0x000fe40000000c00 */
[----:B-1----:R-:W-:-:S02]  /*18530*/  @!P3 LEA.HI.X R51, R6, R10, R0, 0x1, P5 ;  /* 0x0000000a0633b211 */ /* 0x002fc400028f0c00 */
[----:B------:R-:W-:Y:S01]  /*18540*/  LDS.128 R32, [R8+0x1880] ;  /* 0x0018800008207984 */ /* 0x000fe20000000c00 */
[C---:B--2---:R-:W-:Y:S02]  /*18550*/  IADD3 R12, R15.reuse, 0x30, RZ ;  /* 0x000000300f0c7810 */ /* 0x044fe40007ffe0ff */
[C---:B------:R-:W-:Y:S01]  /*18560*/  IADD3 R10, R15.reuse, 0x50, RZ ;  /* 0x000000500f0a7810 */ /* 0x040fe20007ffe0ff */
[----:B------:R-:W-:Y:S01]  /*18570*/  LDS.128 R28, [R8+0x2080] ;  /* 0x00208000081c7984 */ /* 0x000fe20000000c00 */
[-C--:B------:R-:W-:Y:S02]  /*18580*/  ISETP.GE.OR P0, PT, R12, R17.reuse, P6 ;  /* 0x000000110c00720c */ /* 0x080fe40003706670 */
[----:B---3--:R-:W-:Y:S01]  /*18590*/  IADD3 R14, R15, 0x60, RZ ;  /* 0x000000600f0e7810 */ /* 0x008fe20007ffe0ff */
[----:B------:R-:W-:Y:S01]  /*185a0*/  LDS.128 R24, [R8+0x2880] ;  /* 0x0028800008187984 */ /* 0x000fe20000000c00 */
[----:B------:R-:W-:Y:S02]  /*185b0*/  ISETP.GE.OR P5, PT, R11, R17, P6 ;  /* 0x000000110b00720c */ /* 0x000fe400037a6670 */
[----:B------:R-:W-:Y:S01]  /*185c0*/  IADD3 R15, R15, 0x70, RZ ;  /* 0x000000700f0f7810 */ /* 0x000fe20007ffe0ff */
[----:B------:R-:W-:Y:S01]  /*185d0*/  LDS.128 R20, [R8+0x3080] ;  /* 0x0030800008147984 */ /* 0x000fe20000000c00 */
[----:B----4-:R-:W-:-:S02]  /*185e0*/  @!P2 LEA.HI.X R49, R6, R5, R0, 0x1, P4 ;  /* 0x000000050631a211 */ /* 0x010fc400020f0c00 */
[C---:B------:R-:W-:Y:S01]  /*185f0*/  @!P1 LEA R52, P4, R6.reuse, R3, 0x1 ;  /* 0x0000000306349211 */ /* 0x040fe200078808ff */
[----:B------:R-:W1:Y:S03]  /*18600*/  SHFL.IDX PT, R12, R2, 0x4, 0x181f ;  /* 0x00981f00020c7f89 */ /* 0x000e6600000e0000 */
[C---:B------:R-:W-:Y:S01]  /*18610*/  @!P1 LEA.HI.X R53, R6.reuse, R7, R0, 0x1, P4 ;  /* 0x0000000706359211 */ /* 0x040fe200020f0c00 */
[----:B------:R-:W-:Y:S01]  /*18620*/  SHFL.IDX PT, R5, R2, 0x5, 0x181f ;  /* 0x00b81f0002057f89 */ /* 0x000fe200000e0000 */
[----:B------:R-:W-:-:S03]  /*18630*/  @!P0 LEA R54, P4, R6, R4, 0x1 ;  /* 0x0000000406368211 */ /* 0x000fc600078808ff */
[----:B------:R-:W-:Y:S01]  /*18640*/  SHFL.IDX PT, R3, R2, 0x6, 0x181f ;  /* 0x00d81f0002037f89 */ /* 0x000fe200000e0000 */
[----:B------:R-:W-:Y:S02]  /*18650*/  @!P0 LEA.HI.X R55, R6, R9, R0, 0x1, P4 ;  /* 0x0000000906378211 */ /* 0x000fe400020f0c00 */
[-C--:B------:R-:W-:Y:S01]  /*18660*/  ISETP.GE.OR P4, PT, R10, R17.reuse, P6 ;  /* 0x000000110a00720c */ /* 0x080fe20003786670 */
[----:B------:R-:W2:Y:S04]  /*18670*/  SHFL.IDX PT, R13, R18, 0x4, 0x181f ;  /* 0x00981f00120d7f89 */ /* 0x000ea800000e0000 */
[----:B------:R-:W3:Y:S04]  /*18680*/  SHFL.IDX PT, R7, R18, 0x5, 0x181f ;  /* 0x00b81f0012077f89 */ /* 0x000ee800000e0000 */
[----:B------:R-:W4:Y:S04]  /*18690*/  SHFL.IDX PT, R4, R18, 0x6, 0x181f ;  /* 0x00d81f0012047f89 */ /* 0x000f2800000e0000 */
[----:B------:R-:W3:Y:S04]  /*186a0*/  LDS.128 R8, [R8+0x3880] ;  /* 0x0038800008087984 */ /* 0x000ee80000000c00 */
[----:B------:R-:W-:Y:S01]  /*186b0*/  @!P3 ST.E.128 [R50.64], R44 ;  /* 0x0000002c3200b985 */ /* 0x000fe2000c101d34 */
[----:B------:R-:W-:-:S02]  /*186c0*/  ISETP.GE.OR P3, PT, R14, R17, P6 ;  /* 0x000000110e00720c */ /* 0x000fc40003766670 */
[----:B------:R-:W-:Y:S01]  /*186d0*/  ISETP.GE.OR P6, PT, R15, R17, P6 ;  /* 0x000000110f00720c */ /* 0x000fe200037c6670 */
[----:B------:R-:W-:Y:S01]  /*186e0*/  @!P2 ST.E.128 [R48.64], R40 ;  /* 0x000000283000a985 */ /* 0x000fe2000c101d34 */
[----:B-1----:R-:W-:-:S03]  /*186f0*/  @!P5 LEA R12, P2, R6, R12, 0x1 ;  /* 0x0000000c060cd211 */ /* 0x002fc600078408ff */
[----:B------:R-:W-:Y:S01]  /*18700*/  @!P1 ST.E.128 [R52.64], R36 ;  /* 0x0000002434009985 */ /* 0x000fe2000c101d34 */
[----:B--2---:R-:W-:-:S03]  /*18710*/  @!P5 LEA.HI.X R13, R6, R13, R0, 0x1, P2 ;  /* 0x0000000d060dd211 */ /* 0x004fc600010f0c00 */
[----:B------:R1:W-:Y:S04]  /*18720*/  @!P0 ST.E.128 [R54.64], R32 ;  /* 0x0000002036008985 */ /* 0x0003e8000c101d34 */
[----:B------:R2:W-:Y:S04]  /*18730*/  @!P5 ST.E.128 [R12.64], R28 ;  /* 0x0000001c0c00d985 */ /* 0x0005e8000c101d34 */
[----:B------:R-:W1:Y:S04]  /*18740*/  SHFL.IDX PT, R2, R2, 0x7, 0x181f ;  /* 0x00f81f0002027f89 */ /* 0x000e6800000e0000 */
[----:B------:R-:W2:Y:S01]  /*18750*/  SHFL.IDX PT, R18, R18, 0x7, 0x181f ;  /* 0x00f81f0012127f89 */ /* 0x000ea200000e0000 */
[----:B-1----:R-:W-:-:S02]  /*18760*/  @!P4 LEA R32, P1, R6, R5, 0x1 ;  /* 0x000000050620c211 */ /* 0x002fc400078208ff */
[C---:B------:R-:W-:Y:S02]  /*18770*/  @!P3 LEA R34, P0, R6.reuse, R3, 0x1 ;  /* 0x000000030622b211 */ /* 0x040fe400078008ff */
[C-C-:B---3--:R-:W-:Y:S02]  /*18780*/  @!P4 LEA.HI.X R33, R6.reuse, R7, R0.reuse, 0x1, P1 ;  /* 0x000000070621c211 */ /* 0x148fe400008f0c00 */
[----:B----4-:R-:W-:-:S03]  /*18790*/  @!P3 LEA.HI.X R35, R6, R4, R0, 0x1, P0 ;  /* 0x000000040623b211 */ /* 0x010fc600000f0c00 */
[----:B------:R1:W-:Y:S04]  /*187a0*/  @!P4 ST.E.128 [R32.64], R24 ;  /* 0x000000182000c985 */ /* 0x0003e8000c101d34 */
[----:B------:R1:W-:Y:S01]  /*187b0*/  @!P3 ST.E.128 [R34.64], R20 ;  /* 0x000000142200b985 */ /* 0x0003e2000c101d34 */
[----:B------:R-:W-:Y:S05]  /*187c0*/  @P6 EXIT ;  /* 0x000000000000694d */ /* 0x000fea0003800000 */
[----:B--2---:R-:W-:-:S04]  /*187d0*/  LEA R2, P0, R6, R2, 0x1 ;  /* 0x0000000206027211 */ /* 0x004fc800078008ff */
[----:B------:R-:W-:-:S05]  /*187e0*/  LEA.HI.X R3, R6, R18, R0, 0x1, P0 ;  /* 0x0000001206037211 */ /* 0x000fca00000f0c00 */
[----:B------:R-:W-:Y:S01]  /*187f0*/  ST.E.128 [R2.64], R8 ;  /* 0x0000000802007985 */ /* 0x000fe2000c101d34 */
[----:B------:R-:W-:Y:S05]  /*18800*/  EXIT ;  /* 0x000000000000794d */ /* 0x000fea0003800000 */
.L_x_1014:
[----:B------:R-:W1:Y:S01]  /*18810*/  S2R R5, SR_TID.X ;  /* 0x0000000000057919 */ /* 0x000e620000002100 */
[----:B------:R-:W-:Y:S03]  /*18820*/  BSSY B0, `(.L_x_1015) ;  /* 0x0000028000007945 */ /* 0x000fe60003800000 */
[----:B------:R-:W2:Y:S01]  /*18830*/  S2R R8, SR_CTAID.Z ;  /* 0x0000000000087919 */ /* 0x000ea20000002700 */
[----:B-1----:R-:W-:Y:S02]  /*18840*/  ISETP.GT.AND P0, PT, R5, 0x7f, PT ;  /* 0x0000007f0500780c */ /* 0x002fe40003f04270 */
[----:B--2---:R-:W-:-:S11]  /*18850*/  SHF.R.S32.HI R3, RZ, 0x1f, R8 ;  /* 0x0000001fff037819 */ /* 0x004fd60000011408 */
[----:B------:R-:W-:Y:S05]  /*18860*/  @P0 BRA `(.L_x_1016) ;  /* 0x0000023000000947 */ /* 0x000fea0003800000 */
[----:B------:R-:W1:Y:S01]  /*18870*/  S2R R0, SR_CTAID.X ;  /* 0x0000000000007919 */ /* 0x000e620000002500 */
[----:B------:R-:W-:-:S05]  /*18880*/  MOV R4, c[0x0][0x4e8] ;  /* 0x00013a0000047a02 */ /* 0x000fca0000000f00 */
[----:B------:R-:W-:Y:S01]  /*18890*/  IMAD R2, R4, c[0x0][0x388], RZ ;  /* 0x0000e20004027a24 */ /* 0x000fe200078e02ff */
[----:B-1----:R-:W-:-:S04]  /*188a0*/  LEA R0, R0, R5, 0x7 ;  /* 0x0000000500007211 */ /* 0x002fc800078e38ff */
[----:B------:R-:W-:-:S13]  /*188b0*/  ISETP.GE.AND P0, PT, R0, R2, PT ;  /* 0x000000020000720c */ /* 0x000fda0003f06270 */
[----:B------:R-:W-:Y:S05]  /*188c0*/  @P0 BRA `(.L_x_1016) ;  /* 0x000001d000000947 */ /* 0x000fea0003800000 */
[----:B------:R-:W-:Y:S01]  /*188d0*/  ISETP.NE.AND P0, PT, R4, 0x1, PT ;  /* 0x000000010400780c */ /* 0x000fe20003f05270 */
[----:B------:R-:W-:Y:S01]  /*188e0*/  ULDC.64 UR4, c[0x0][0x490] ;  /* 0x0001240000047ab9 */ /* 0x000fe20000000a00 */
[----:B------:R-:W-:Y:S01]  /*188f0*/  MOV R7, R0 ;  /* 0x0000000000077202 */ /* 0x000fe20000000f00 */
[----:B------:R-:W-:Y:S02]  /*18900*/  UIMAD UR7, UR6, UR4, URZ ;  /* 0x00000004060772a4 */ /* 0x000fe4000f8e023f */
[----:B------:R-:W-:Y:S02]  /*18910*/  UIMAD.WIDE.U32 UR8, UR11, UR4, URZ ;  /* 0x000000040b0872a5 */ /* 0x000fe4000f8e003f */
[----:B------:R-:W-:-:S04]  /*18920*/  UIMAD UR4, UR11, UR5, UR7 ;  /* 0x000000050b0472a4 */ /* 0x000fc8000f8e0207 */
        /* <DEDUP_REMOVED lines=10> */
[----:B------:R-:W-:Y:S01]  /*189d0*/  IADD3 R10, P0, R7, R10, RZ ;  /* 0x0000000a070a7210 */ /* 0x000fe20007f1e0ff */
[----:B------:R-:W-:-:S03]  /*189e0*/  IMAD R0, R3, c[0x0][0x498], RZ ;  /* 0x0001260003007a24 */ /* 0x000fc600078e02ff */
[----:B------:R-:W-:Y:S01]  /*189f0*/  SHF.R.S32.HI R4, RZ, 0x1f, R6 ;  /* 0x0000001fff047819 */ /* 0x000fe20000011406 */
[----:B------:R-:W-:-:S04]  /*18a00*/  IMAD R0, R8, c[0x0][0x49c], R0 ;  /* 0x0001270008007a24 */ /* 0x000fc800078e0200 */
[----:B------:R-:W-:Y:S01]  /*18a10*/  IMAD R4, R4, c[0x0][0x488], RZ ;  /* 0x0001220004047a24 */ /* 0x000fe200078e02ff */
[----:B------:R-:W-:Y:S01]  /*18a20*/  IADD3.X R11, R2, R11, R0, P0, !PT ;  /* 0x0000000b020b7210 */ /* 0x000fe200007fe400 */
[----:B------:R-:W-:Y:S02]  /*18a30*/  IMAD.MOV.U32 R0, RZ, RZ, -0x800000 ;  /* 0xff800000ff007424 */ /* 0x000fe400078e00ff */
[C---:B------:R-:W-:Y:S02]  /*18a40*/  IMAD R4, R6.reuse, c[0x0][0x48c], R4 ;  /* 0x0001230006047a24 */ /* 0x040fe400078e0204 */
[----:B------:R-:W-:-:S05]  /*18a50*/  IMAD.WIDE.U32 R10, R6, c[0x0][0x488], R10 ;  /* 0x00012200060a7a25 */ /* 0x000fca00078e000a */
[----:B------:R-:W-:Y:S02]  /*18a60*/  IADD3 R4, R11, R4, RZ ;  /* 0x000000040b047210 */ /* 0x000fe40007ffe0ff */
[----:B------:R-:W-:-:S04]  /*18a70*/  LEA R6, P0, R10, c[0x0][0x450], 0x2 ;  /* 0x000114000a067a11 */ /* 0x000fc800078010ff */
[----:B------:R-:W-:-:S05]  /*18a80*/  LEA.HI.X R7, R10, c[0x0][0x454], R4, 0x2, P0 ;  /* 0x000115000a077a11 */ /* 0x000fca00000f1404 */
[----:B------:R1:W-:Y:S04]  /*18a90*/  STG.E [R6.64], R0 ;  /* 0x0000000006007986 */ /* 0x0003e8000c101934 */
.L_x_1016:
[----:B------:R-:W-:Y:S05]  /*18aa0*/  BSYNC B0 ;  /* 0x0000000000007941 */ /* 0x000fea0003800000 */
.L_x_1015:
[----:B-1----:R-:W1:Y:S01]  /*18ab0*/  S2R R0, SR_CTAID.X ;  /* 0x0000000000007919 */ /* 0x002e620000002500 */
[----:B------:R-:W-:Y:S01]  /*18ac0*/  SHF.R.S32.HI R4, RZ, 0x1f, R5 ;  /* 0x0000001fff047819 */ /* 0x000fe20000011405 */
        /* <DEDUP_REMOVED lines=17> */
[----:B-1----:R-:W-:-:S02]  /*18be0*/  IMAD R7, R0, 0x80, R7 ;  /* 0x0000008000077824 */ /* 0x002fc400078e0207 */
[----:B------:R-:W-:-:S04]  /*18bf0*/  IMAD.WIDE.U32 R10, R8, c[0x0][0x3f0], R10 ;  /* 0x0000fc00080a7a25 */ /* 0x000fc800078e000a */
[----:B------:R-:W-:-:S04]  /*18c00*/  @P0 IMAD.HI.U32 R6, R7, c[0x0][0x4ec], RZ ;  /* 0x00013b0007060a27 */ /* 0x000fc800078e00ff */
[----:B------:R-:W-:Y:S01]  /*18c10*/  IMAD.MOV.U32 R9, RZ, RZ, R7 ;  /* 0x000000ffff097224 */ /* 0x000fe200078e0007 */
[----:B------:R-:W-:Y:S01]  /*18c20*/  @P0 SHF.R.U32.HI R9, RZ, c[0x0][0x4f0], R6 ;  /* 0x00013c00ff090a19 */ /* 0x000fe20000011606 */
[----:B------:R-:W-:Y:S02]  /*18c30*/  IMAD.IADD R11, R11, 0x1, R3 ;  /* 0x000000010b0b7824 */ /* 0x000fe400078e0203 */
[----:B------:R-:W-:Y:S01]  /*18c40*/  IMAD.SHL.U32 R5, R5, 0x8, RZ ;  /* 0x0000000805057824 */ /* 0x000fe200078e00ff */
[--C-:B------:R-:W-:Y:S01]  /*18c50*/  SHF.R.S32.HI R8, RZ, 0x1f, R9.reuse ;  /* 0x0000001fff087819 */ /* 0x100fe20000011409 */
[----:B------:R-:W-:Y:S02]  /*18c60*/  IMAD.MOV R6, RZ, RZ, -R9 ;  /* 0x000000ffff067224 */ /* 0x000fe400078e0a09 */
[----:B------:R-:W-:Y:S01]  /*18c70*/  IMAD.WIDE.U32 R10, R9, c[0x0][0x3e0], R10 ;  /* 0x0000f800090a7a25 */ /* 0x000fe200078e000a */
[----:B------:R-:W-:-:S03]  /*18c80*/  ISETP.GE.AND P5, PT, R5, c[0x0][0x3c8], PT ;  /* 0x0000f20005007a0c */ /* 0x000fc60003fa6270 */
[----:B------:R-:W-:Y:S02]  /*18c90*/  IMAD R6, R6, c[0x0][0x4e8], R7 ;  /* 0x00013a0006067a24 */ /* 0x000fe400078e0207 */
[----:B------:R-:W-:Y:S02]  /*18ca0*/  IMAD R8, R8, c[0x0][0x3e0], RZ ;  /* 0x0000f80008087a24 */ /* 0x000fe400078e02ff */
[----:B------:R-:W-:Y:S01]  /*18cb0*/  IMAD R4, R0, 0x80, R4 ;  /* 0x0000008000047824 */ /* 0x000fe200078e0204 */
[----:B------:R-:W-:Y:S01]  /*18cc0*/  SHF.R.S32.HI R3, RZ, 0x1f, R6 ;  /* 0x0000001fff037819 */ /* 0x000fe20000011406 */
[----:B------:R-:W-:Y:S02]  /*18cd0*/  IMAD R8, R9, c[0x0][0x3e4], R8 ;  /* 0x0000f90009087a24 */ /* 0x000fe400078e0208 */
[----:B------:R-:W-:Y:S01]  /*18ce0*/  IMAD R2, R2, c[0x0][0x388], RZ ;  /* 0x0000e20002027a24 */ /* 0x000fe200078e02ff */
[----:B------:R-:W-:Y:S01]  /*18cf0*/  IADD3 R0, R4, 0x10, RZ ;  /* 0x0000001004007810 */ /* 0x000fe20007ffe0ff */
[----:B------:R-:W-:-:S02]  /*18d00*/  IMAD.IADD R9, R11, 0x1, R8 ;  /* 0x000000010b097824 */ /* 0x000fc400078e0208 */
[----:B------:R-:W-:Y:S01]  /*18d10*/  IMAD R3, R3, c[0x0][0x3d8], RZ ;  /* 0x0000f60003037a24 */ /* 0x000fe200078e02ff */
[----:B------:R-:W-:Y:S01]  /*18d20*/  ISETP.GE.OR P1, PT, R4, R2, P5 ;  /* 0x000000020400720c */ /* 0x000fe20002f26670 */
[----:B------:R-:W-:Y:S02]  /*18d30*/  IMAD.MOV.U32 R8, RZ, RZ, R10 ;  /* 0x000000ffff087224 */ /* 0x000fe400078e000a */
[C---:B------:R-:W-:Y:S02]  /*18d40*/  IMAD R3, R6.reuse, c[0x0][0x3dc], R3 ;  /* 0x0000f70006037a24 */ /* 0x040fe400078e0203 */
[----:B------:R-:W-:Y:S01]  /*18d50*/  IMAD.WIDE.U32 R6, R6, c[0x0][0x3d8], R8 ;  /* 0x0000f60006067a25 */ /* 0x000fe200078e0008 */
[----:B------:R-:W-:-:S03]  /*18d60*/  IADD3 R8, R4, 0x20, RZ ;  /* 0x0000002004087810 */ /* 0x000fc60007ffe0ff */
[----:B------:R-:W-:Y:S01]  /*18d70*/  IMAD.IADD R3, R7, 0x1, R3 ;  /* 0x0000000107037824 */ /* 0x000fe200078e0203 */
[----:B------:R-:W-:Y:S02]  /*18d80*/  LEA R17, P0, R6, c[0x0][0x380], 0x1 ;  /* 0x0000e00006117a11 */ /* 0x000fe400078008ff */
[-C--:B------:R-:W-:Y:S02]  /*18d90*/  ISETP.GE.OR P4, PT, R8, R2.reuse, P5 ;  /* 0x000000020800720c */ /* 0x080fe40002f86670 */
[----:B------:R-:W-:Y:S01]  /*18da0*/  LEA.HI.X R16, R6, c[0x0][0x384], R3, 0x1, P0 ;  /* 0x0000e10006107a11 */ /* 0x000fe200000f0c03 */
[----:B------:R-:W1:Y:S01]  /*18db0*/  SHFL.IDX PT, R10, R17, RZ, 0x181f ;  /* 0x00181fff110a7589 */ /* 0x000e6200000e0000 */
[----:B------:R-:W-:Y:S02]  /*18dc0*/  ISETP.GE.OR P0, PT, R0, R2, P5 ;  /* 0x000000020000720c */ /* 0x000fe40002f06670 */
[----:B------:R-:W-:Y:S01]  /*18dd0*/  SHF.R.S32.HI R3, RZ, 0x1f, R5 ;  /* 0x0000001fff037819 */ /* 0x000fe20000011405 */
[----:B------:R-:W2:Y:S01]  /*18de0*/  SHFL.IDX PT, R9, R16, RZ, 0x181f ;  /* 0x00181fff10097589 */ /* 0x000ea200000e0000 */
[----:B------:R-:W-:-:S02]  /*18df0*/  IADD3 R6, R4, 0x30, RZ ;  /* 0x0000003004067810 */ /* 0x000fc40007ffe0ff */
[----:B------:R-:W-:Y:S01]  /*18e00*/  IADD3 R0, R4, 0x40, RZ ;  /* 0x0000004004007810 */ /* 0x000fe20007ffe0ff */
[----:B------:R-:W3:Y:S01]  /*18e10*/  SHFL.IDX PT, R18, R17, 0x1, 0x181f ;  /* 0x00381f0011127f89 */ /* 0x000ee200000e0000 */
[----:B------:R-:W-:-:S03]  /*18e20*/  ISETP.GE.OR P3, PT, R6, R2, P5 ;  /* 0x000000020600720c */ /* 0x000fc60002f66670 */
[----:B------:R-:W4:Y:S04]  /*18e30*/  SHFL.IDX PT, R7, R16, 0x1, 0x181f ;  /* 0x00381f0010077f89 */ /* 0x000f2800000e0000 */
[----:B------:R-:W4:Y:S04]  /*18e40*/  SHFL.IDX PT, R14, R17, 0x2, 0x181f ;  /* 0x00581f00110e7f89 */ /* 0x000f2800000e0000 */
[----:B------:R-:W4:Y:S01]  /*18e50*/  SHFL.IDX PT, R15, R16, 0x2, 0x181f ;  /* 0x00581f00100f7f89 */ /* 0x000f2200000e0000 */
[----:B-1----:R-:W-:-:S03]  /*18e60*/  @!P1 LEA R10, P2, R5, R10, 0x1 ;  /* 0x0000000a050a9211 */ /* 0x002fc600078408ff */
[----:B------:R-:W1:Y:S01]  /*18e70*/  SHFL.IDX PT, R12, R17, 0x3, 0x181f ;  /* 0x00781f00110c7f89 */ /* 0x000e6200000e0000 */
[----:B--2---:R-:W-:-:S03]  /*18e80*/  @!P1 LEA.HI.X R11, R5, R9, R3, 0x1, P2 ;  /* 0x00000009050b9211 */ /* 0x004fc600010f0c03 */
[----:B------:R-:W2:Y:S01]  /*18e90*/  SHFL.IDX PT, R13, R16, 0x3, 0x181f ;  /* 0x00781f00100d7f89 */ /* 0x000ea200000e0000 */
[----:B------:R-:W-:Y:S02]  /*18ea0*/  ISETP.GE.OR P2, PT, R0, R2, P5 ;  /* 0x000000020000720c */ /* 0x000fe40002f46670 */
[C---:B---3--:R-:W-:Y:S01]  /*18eb0*/  @!P0 LEA R18, P6, R5.reuse, R18, 0x1 ;  /* 0x0000001205128211 */ /* 0x048fe200078c08ff */
[----:B------:R-:W-:Y:S01]  /*18ec0*/  @!P1 ST.E.128 [R10.64], RZ ;  /* 0x000000ff0a009985 */ /* 0x000fe2000c101d34 */
[----:B------:R-:W-:Y:S02]  /*18ed0*/  IADD3 R0, R4, 0x50, RZ ;  /* 0x0000005004007810 */ /* 0x000fe40007ffe0ff */
[C---:B----4-:R-:W-:Y:S01]  /*18ee0*/  @!P0 LEA.HI.X R19, R5.reuse, R7, R3, 0x1, P6 ;  /* 0x0000000705138211 */ /* 0x050fe200030f0c03 */
[----:B------:R-:W3:Y:S01]  /*18ef0*/  SHFL.IDX PT, R10, R17, 0x4, 0x181f ;  /* 0x00981f00110a7f89 */ /* 0x000ee200000e0000 */
[----:B------:R-:W-:Y:S02]  /*18f00*/  ISETP.GE.OR P1, PT, R0, R2, P5 ;  /* 0x000000020000720c */ /* 0x000fe40002f26670 */
[----:B------:R-:W-:Y:S01]  /*18f10*/  IADD3 R0, R4, 0x60, RZ ;  /* 0x0000006004007810 */ /* 0x000fe20007ffe0ff */
[----:B------:R-:W4:Y:S01]  /*18f20*/  SHFL.IDX PT, R8, R17, 0x5, 0x181f ;  /* 0x00b81f0011087f89 */ /* 0x000f2200000e0000 */
[----:B------:R-:W-:-:S02]  /*18f30*/  @!P4 LEA R14, P6, R5, R14, 0x1 ;  /* 0x0000000e050ec211 */ /* 0x000fc400078c08ff */
[----:B------:R-:W-:Y:S01]  /*18f40*/  IADD3 R4, R4, 0x70, RZ ;  /* 0x0000007004047810 */ /* 0x000fe20007ffe0ff */
[----:B------:R-:W-:Y:S01]  /*18f50*/  SHFL.IDX PT, R6, R17, 0x6, 0x181f ;  /* 0x00d81f0011067f89 */ /* 0x000fe200000e0000 */
[----:B------:R-:W-:-:S03]  /*18f60*/  @!P4 LEA.HI.X R15, R5, R15, R3, 0x1, P6 ;  /* 0x0000000f050fc211 */ /* 0x000fc600030f0c03 */
[----:B------:R-:W4:Y:S01]  /*18f70*/  SHFL.IDX PT, R11, R16, 0x4, 0x181f ;  /* 0x00981f00100b7f89 */ /* 0x000f2200000e0000 */
[----:B-1----:R-:W-:-:S03]  /*18f80*/  @!P3 LEA R12, P6, R5, R12, 0x1 ;  /* 0x0000000c050cb211 */ /* 0x002fc600078c08ff */
[----:B------:R-:W1:Y:S01]  /*18f90*/  SHFL.IDX PT, R9, R16, 0x5, 0x181f ;  /* 0x00b81f0010097f89 */ /* 0x000e6200000e0000 */
[----:B--2---:R-:W-:-:S03]  /*18fa0*/  @!P3 LEA.HI.X R13, R5, R13, R3, 0x1, P6 ;  /* 0x0000000d050db211 */ /* 0x004fc600030f0c03 */
[----:B------:R-:W2:Y:S04]  /*18fb0*/  SHFL.IDX PT, R7, R16, 0x6, 0x181f ;  /* 0x00d81f0010077f89 */ /* 0x000ea800000e0000 */
[----:B------:R2:W-:Y:S01]  /*18fc0*/  @!P0 ST.E.128 [R18.64], RZ ;  /* 0x000000ff12008985 */ /* 0x0005e2000c101d34 */
[-C--:B------:R-:W-:Y:S02]  /*18fd0*/  ISETP.GE.OR P0, PT, R0, R2.reuse, P5 ;  /* 0x000000020000720c */ /* 0x080fe40002f06670 */
[----:B------:R-:W-:Y:S01]  /*18fe0*/  ISETP.GE.OR P5, PT, R4, R2, P5 ;  /* 0x000000020400720c */ /* 0x000fe20002fa6670 */
[----:B------:R2:W-:Y:S01]  /*18ff0*/  @!P4 ST.E.128 [R14.64], RZ ;  /* 0x000000ff0e00c985 */ /* 0x0005e2000c101d34 */
[C---:B---3--:R-:W-:Y:S02]  /*19000*/  @!P2 LEA R10, P4, R5.reuse, R10, 0x1 ;  /* 0x0000000a050aa211 */ /* 0x048fe400078808ff */
[C---:B----4-:R-:W-:Y:S01]  /*19010*/  @!P1 LEA R8, P6, R5.reuse, R8, 0x1 ;  /* 0x0000000805089211 */ /* 0x050fe200078c08ff */
[----:B------:R3:W-:Y:S01]  /*19020*/  @!P3 ST.E.128 [R12.64], RZ ;  /* 0x000000ff0c00b985 */ /* 0x0007e2000c101d34 */
[----:B------:R-:W-:-:S03]  /*19030*/  @!P2 LEA.HI.X R11, R5, R11, R3, 0x1, P4 ;  /* 0x0000000b050ba211 */ /* 0x000fc600020f0c03 */
[----:B------:R-:W4:Y:S02]  /*19040*/  SHFL.IDX PT, R17, R17, 0x7, 0x181f ;  /* 0x00f81f0011117f89 */ /* 0x000f2400000e0000 */
[C---:B------:R-:W-:Y:S02]  /*19050*/  @!P0 LEA R6, P3, R5.reuse, R6, 0x1 ;  /* 0x0000000605068211 */ /* 0x040fe400078608ff */
[C-C-:B-1----:R-:W-:Y:S01]  /*19060*/  @!P1 LEA.HI.X R9, R5.reuse, R9, R3.reuse, 0x1, P6 ;  /* 0x0000000905099211 */ /* 0x142fe200030f0c03 */
[----:B------:R3:W-:Y:S01]  /*19070*/  @!P2 ST.E.128 [R10.64], RZ ;  /* 0x000000ff0a00a985 */ /* 0x0007e2000c101d34 */
[----:B--2---:R-:W-:-:S03]  /*19080*/  @!P0 LEA.HI.X R7, R5, R7, R3, 0x1, P3 ;  /* 0x0000000705078211 */ /* 0x004fc600018f0c03 */
[----:B------:R3:W-:Y:S04]  /*19090*/  @!P1 ST.E.128 [R8.64], RZ ;  /* 0x000000ff08009985 */ /* 0x0007e8000c101d34 */
[----:B------:R-:W1:Y:S04]  /*190a0*/  SHFL.IDX PT, R16, R16, 0x7, 0x181f ;  /* 0x00f81f0010107f89 */ /* 0x000e6800000e0000 */
[----:B------:R3:W-:Y:S01]  /*190b0*/  @!P0 ST.E.128 [R6.64], RZ ;  /* 0x000000ff06008985 */ /* 0x0007e2000c101d34 */
[----:B------:R-:W-:Y:S05]  /*190c0*/  @P5 EXIT ;  /* 0x000000000000594d */ /* 0x000fea0003800000 */
[----:B----4-:R-:W-:-:S04]  /*190d0*/  LEA R2, P0, R5, R17, 0x1 ;  /* 0x0000001105027211 */ /* 0x010fc800078008ff */
[----:B-1----:R-:W-:-:S05]  /*190e0*/  LEA.HI.X R3, R5, R16, R3, 0x1, P0 ;  /* 0x0000001005037211 */ /* 0x002fca00000f0c03 */
[----:B------:R-:W-:Y:S01]  /*190f0*/  ST.E.128 [R2.64], RZ ;  /* 0x000000ff02007985 */ /* 0x000fe2000c101d34 */
[----:B------:R-:W-:Y:S05]  /*19100*/  EXIT ;  /* 0x000000000000794d */ /* 0x000fea0003800000 */
.L_x_1017:
        /* <DEDUP_REMOVED lines=15> */
.L_x_1610:


//--------------------- .text._ZN7cutlass13device_kernelIN5flash19enable_sm80_to_sm89INS1_16FlashAttnFwdSm80INS1_25CollectiveMainloopFwdSm80ILi4ELi1ELb0EN4cute5tupleIJNS5_1CILi128EEENS7_ILi96EEENS7_ILi64EEEEEELi64ENS_6half_tEfNS_4arch4Sm80ELb0ELb1ELb0ELb1ELb1ELb0ELb1ELb0EEENS1_21CollectiveEpilogueFwdINS6_IJS8_SA_S9_EEENS6_IJNS7_ILi1EEESI_SI_EEESC_SE_Li128ELb1ELb1ELb0ELb0EEENS1_19SingleTileSchedulerILb1ELb0ELb1ELi128EEEEEEEEEvNT_6ParamsE --------------------------
	.section	.text._ZN7cutlass13device_kernelIN5flash19enable_sm80_to_sm89INS1_16FlashAttnFwdSm80INS1_25CollectiveMainloopFwdSm80ILi4ELi1ELb0EN4cute5tupleIJNS5_1CILi128EEENS7_ILi96EEENS7_ILi64EEEEEELi64ENS_6half_tEfNS_4arch4Sm80ELb0ELb1ELb0ELb1ELb1ELb0ELb1ELb0EEENS1_21CollectiveEpilogueFwdINS6_IJS8_SA_S9_EEENS6_IJNS7_ILi1EEESI_SI_EEESC_SE_Li128ELb1ELb1ELb0ELb0EEENS1_19SingleTileSchedulerILb1ELb0ELb1ELi128EEEEEEEEEvNT_6ParamsE,"ax",@progbits
	.sectioninfo	@"SHI_REGISTERS=255"
	.align	128
.text._ZN7cutlass13device_kernelIN5flash19enable_sm80_to_sm89INS1_16FlashAttnFwdSm80INS1_25CollectiveMainloopFwdSm80ILi4ELi1ELb0EN4cute5tupleIJNS5_1CILi128EEENS7_ILi96EEENS7_ILi64EEEEEELi64ENS_6half_tEfNS_4arch4Sm80ELb0ELb1ELb0ELb1ELb1ELb0ELb1ELb0EEENS1_21CollectiveEpilogueFwdINS6_IJS8_SA_S9_EEENS6_IJNS7_ILi1EEESI_SI_EEESC_SE_Li128ELb1ELb1ELb0ELb0EEENS1_19SingleTileSchedulerILb1ELb0ELb1ELi128EEEEEEEEEvNT_6ParamsE:
        .type           _ZN7cutlass13device_kernelIN5flash19enable_sm80_to_sm89INS1_16FlashAttnFwdSm80INS1_25CollectiveMainloopFwdSm80ILi4ELi1ELb0EN4cute5tupleIJNS5_1CILi128EEENS7_ILi96EEENS7_ILi64EEEEEELi64ENS_6half_tEfNS_4arch4Sm80ELb0ELb1ELb0ELb1ELb1ELb0ELb1ELb0EEENS1_21CollectiveEpilogueFwdINS6_IJS8_SA_S9_EEENS6_IJNS7_ILi1EEESI_SI_EEESC_SE_Li128ELb1ELb1ELb0ELb0EEENS1_19SingleTileSchedulerILb1ELb0ELb1ELi128EEEEEEEEEvNT_6ParamsE,@function
        .size           _ZN7cutlass13device_kernelIN5flash19enable_sm80_to_sm89INS1_16FlashAttnFwdSm80INS1_25CollectiveMainloopFwdSm80ILi4ELi1ELb0EN4cute5tupleIJNS5_1CILi128EEENS7_ILi96EEENS7_ILi64EEEEEELi64ENS_6half_tEfNS_4arch4Sm80ELb0ELb1ELb0ELb1ELb1ELb0ELb1ELb0EEENS1_21CollectiveEpilogueFwdINS6_IJS8_SA_S9_EEENS6_IJNS7_ILi1EEESI_SI_EEESC_SE_Li128ELb1ELb1ELb0ELb0EEENS1_19SingleTileSchedulerILb1ELb0ELb1ELi128EEEEEEEEEvNT_6ParamsE,(.L_x_1611 - _ZN7cutlass13device_kernelIN5flash19enable_sm80_to_sm89INS1_16FlashAttnFwdSm80INS1_25CollectiveMainloopFwdSm80ILi4ELi1ELb0EN4cute5tupleIJNS5_1CILi128EEENS7_ILi96EEENS7_ILi64EEEEEELi64ENS_6half_tEfNS_4arch4Sm80ELb0ELb1ELb0ELb1ELb1ELb0ELb1ELb0EEENS1_21CollectiveEpilogueFwdINS6_IJS8_SA_S9_EEENS6_IJNS7_ILi1EEESI_SI_EEESC_SE_Li128ELb1ELb1ELb0ELb0EEENS1_19SingleTileSchedulerILb1ELb0ELb1ELi128EEEEEEEEEvNT_6ParamsE)
        .other          _ZN7cutlass13device_kernelIN5flash19enable_sm80_to_sm89INS1_16FlashAttnFwdSm80INS1_25CollectiveMainloopFwdSm80ILi4ELi1ELb0EN4cute5tupleIJNS5_1CILi128EEENS7_ILi96EEENS7_ILi64EEEEEELi64ENS_6half_tEfNS_4arch4Sm80ELb0ELb1ELb0ELb1ELb1ELb0ELb1ELb0EEENS1_21CollectiveEpilogueFwdINS6_IJS8_SA_S9_EEENS6_IJNS7_ILi1EEESI_SI_EEESC_SE_Li128ELb1ELb1ELb0ELb0EEENS1_19SingleTileSchedulerILb1ELb0ELb1ELi128EEEEEEEEEvNT_6ParamsE,@"STO_CUDA_ENTRY STV_DEFAULT"
_ZN7cutlass13device_kernelIN5flash19enable_sm80_to_sm89INS1_16FlashAttnFwdSm80INS1_25CollectiveMainloopFwdSm80ILi4ELi1ELb0EN4cute5tupleIJNS5_1CILi128EEENS7_ILi96EEENS7_ILi64EEEEEELi64ENS_6half_tEfNS_4arch4Sm80ELb0ELb1ELb0ELb1ELb1ELb0ELb1ELb0EEENS1_21CollectiveEpilogueFwdINS6_IJS8_SA_S9_EEENS6_IJNS7_ILi1EEESI_SI_EEESC_SE_Li128ELb1ELb1ELb0ELb0EEENS1_19SingleTileSchedulerILb1ELb0ELb1ELi128EEEEEEEEEvNT_6ParamsE:
[----:B------:R-:W-:Y:S02]  /*0000*/  MOV R1, c[0x0][0x28] ;  /* 0x00000a0000017a02 */ /* 0x000fe40000000f00 */
[----:B------:R-:W1:Y:S01]  /*0010*/  S2R R7, SR_TID.X ;  /* 0x0000000000077919 */ /* 0x000e620000002100 */
[----:B------:R-:W2:Y:S01]  /*0020*/  S2UR UR16, SR_CTAID.Z ;  /* 0x00000000001079c3 */ /* 0x000ea20000002700 */
[----:B------:R-:W-:Y:S02]  /*0030*/  UMOV UR12, 0x4 ;  /* 0x00000004000c7882 */ /* 0x000fe40000000000 */
        /* <DEDUP_REMOVED lines=16> */
.L_x_1019:
        /* <DEDUP_REMOVED lines=8> */
[----:B------:R-:W3:Y:S01]  /*01c0*/  LDG.E R0, [R4.64+0x4] ;  /* 0x0000043404007981 */ /* 0x000ee2000c1e1900 */
[----:B--2---:R-:W1:Y:S08]  /*01d0*/  R2UR UR4, R2 ;  /* 0x00000000020473c2 */ /* 0x004e7000000e0000 */
[----:B---3--:R-:W1:Y:S02]  /*01e0*/  R2UR UR5, R0 ;  /* 0x00000000000573c2 */ /* 0x008e6400000e0000 */
[----:B-1----:R-:W-:Y:S01]  /*01f0*/  UIADD3 UR5, -UR4, UR5, URZ ;  /* 0x0000000504057290 */ /* 0x002fe2000fffe13f */
[----:B------:R-:W-:Y:S05]  /*0200*/  BRA `(.L_x_1020) ;  /* 0x0000001000007947 */ /* 0x000fea0003800000 */
.L_x_1021:
[----:B------:R-:W-:Y:S02]  /*0210*/  ULDC UR5, c[0x0][0x54c] ;  /* 0x0001530000057ab9 */ /* 0x000fe40000000800 */
.L_x_1020:
[----:B------:R-:W-:Y:S02]  /*0220*/  ULDC UR4, c[0x0][0x548] ;  /* 0x0001520000047ab9 */ /* 0x000fe40000000800 */
[----:B------:R-:W-:-:S02]  /*0230*/  USHF.L.U32 UR13, UR13, 0x7, URZ ;  /* 0x000000070d0d7899 */ /* 0x000fc4000800063f */
[----:B------:R-:W-:-:S04]  /*0240*/  UIMAD UR4, UR5, UR4, URZ ;  /* 0x00000004050472a4 */ /* 0x000fc8000f8e023f */
[----:B------:R-:W-:-:S04]  /*0250*/  UISETP.GE.AND UP0, UPT, UR13, UR4, UPT ;  /* 0x000000040d00728c */ /* 0x000fc8000bf06270 */
[----:B------:R-:W-:Y:S01]  /*0260*/  USEL UR16, UR16, 0xffffffff, !UP0 ;  /* 0xffffffff10107887 */ /* 0x000fe2000c000000 */
[----:B------:R-:W-:Y:S05]  /*0270*/  BRA `(.L_x_1022) ;  /* 0x000001b000007947 */ /* 0x000fea0003800000 */
.L_x_1018:
        /* <DEDUP_REMOVED lines=8> */
.L_x_1023:
        /* <DEDUP_REMOVED lines=13> */
.L_x_1025:
[----:B------:R-:W-:Y:S02]  /*03d0*/  ULDC UR5, c[0x0][0x54c] ;  /* 0x0001530000057ab9 */ /* 0x000fe40000000800 */
.L_x_1024:
[----:B------:R-:W-:Y:S02]  /*03e0*/  ULDC UR4, c[0x0][0x548] ;  /* 0x0001520000047ab9 */ /* 0x000fe40000000800 */
[----:B------:R-:W-:-:S02]  /*03f0*/  USHF.L.U32 UR13, UR13, 0x7, URZ ;  /* 0x000000070d0d7899 */ /* 0x000fc4000800063f */
[----:B------:R-:W-:-:S04]  /*0400*/  UIMAD UR4, UR5, UR4, URZ ;  /* 0x00000004050472a4 */ /* 0x000fc8000f8e023f */
[----:B------:R-:W-:-:S04]  /*0410*/  UISETP.GE.AND UP0, UPT, UR13, UR4, UPT ;  /* 0x000000040d00728c */ /* 0x000fc8000bf06270 */
[----:B------:R-:W-:-:S06]  /*0420*/  USEL UR16, UR16, 0xffffffff, !UP0 ;  /* 0xffffffff10107887 */ /* 0x000fcc000c000000 */
.L_x_1022:
        /* <DEDUP_REMOVED lines=42> */
[----:B------:R1:W2:Y:S04]  /*06d0*/  LDG.E R0, [R4.64] ;  /* 0x0000003404007981 */ /* 0x0002a8000c1e1900 */
[----:B-1----:R-:W4:Y:S01]  /*06e0*/  LDG.E R4, [R4.64+0x4] ;  /* 0x0000043404047981 */ /* 0x002f22000c1e1900 */
[----:B--23--:R-:W1:Y:S08]  /*06f0*/  R2UR UR15, R0 ;  /* 0x00000000000f73c2 */ /* 0x00ce7000000e0000 */
[----:B----4-:R-:W1:Y:S02]  /*0700*/  R2UR UR4, R4 ;  /* 0x00000000040473c2 */ /* 0x010e6400000e0000 */
[----:B-1----:R-:W-:-:S06]  /*0710*/  UIADD3 UR15, -UR15, UR4, URZ ;  /* 0x000000040f0f7290 */ /* 0x002fcc000fffe13f */
.L_x_1026:
        /* <DEDUP_REMOVED lines=10> */
.L_x_1027:
        /* <DEDUP_REMOVED lines=12> */
.L_x_1028:
        /* <DEDUP_REMOVED lines=27> */
.L_x_1030:
[----:B------:R-:W-:Y:S02]  /*0a30*/  UISETP.NE.AND UP0, UPT, UR5, 0x1, UPT ;  /* 0x000000010500788c */ /* 0x000fe4000bf05270 */
[----:B------:R-:W-:Y:S02]  /*0a40*/  ULDC.64 UR6, c[0x0][0x330] ;  /* 0x0000cc0000067ab9 */ /* 0x000fe40000000a00 */
[----:B------:R-:W-:-:S07]  /*0a50*/  UIMAD.WIDE.U32 UR18, UR17, UR6, URZ ;  /* 0x00000006111272a5 */ /* 0x000fce000f8e003f */
[----:B------:R-:W-:Y:S02]  /*0a60*/  @UP0 USHF.R.U32.HI UR17, URZ, UR7, UR19 ;  /* 0x000000073f110299 */ /* 0x000fe40008011613 */
.L_x_1031:
[----:B------:R-:W-:Y:S02]  /*0a70*/  ULDC UR6, c[0x0][0x32c] ;  /* 0x0000cb0000067ab9 */ /* 0x000fe40000000800 */
[----:B------:R-:W-:-:S04]  /*0a80*/  UIMAD UR6, UR17, UR5, UR6 ;  /* 0x00000005110672a4 */ /* 0x000fc8000f8e0206 */
[----:B------:R-:W-:-:S04]  /*0a90*/  UISETP.LT.AND UP0, UPT, UR4, UR6, UPT ;  /* 0x000000060400728c */ /* 0x000fc8000bf01270 */
[----:B------:R-:W-:Y:S02]  /*0aa0*/  USEL UR4, UR4, UR6, UP0 ;  /* 0x0000000604047287 */ /* 0x000fe40008000000 */
.L_x_1029:
        /* <DEDUP_REMOVED lines=36> */
.L_x_1033:
[----:B------:R-:W-:-:S03]  /*0cf0*/  UISETP.NE.AND UP0, UPT, UR5, 0x1, UPT ;  /* 0x000000010500788c */ /* 0x000fc6000bf05270 */
[----:B------:R-:W-:Y:S02]  /*0d00*/  ULDC.64 UR4, c[0x0][0x330] ;  /* 0x0000cc0000047ab9 */ /* 0x000fe40000000a00 */
[----:B------:R-:W-:-:S07]  /*0d10*/  UIMAD.WIDE.U32 UR20, UR18, UR4, URZ ;  /* 0x00000004121472a5 */ /* 0x000fce000f8e003f */
[----:B------:R-:W-:Y:S02]  /*0d20*/  @UP0 UMOV UR19, UR21 ;  /* 0x0000001500130c82 */ /* 0x000fe40008000000 */
[----:B------:R-:W-:Y:S02]  /*0d30*/  @UP0 USHF.R.U32.HI UR18, URZ, UR5, UR19 ;  /* 0x000000053f120299 */ /* 0x000fe40008011613 */
.L_x_1034:
[----:B------:R-:W-:Y:S02]  /*0d40*/  ULDC UR4, c[0x0][0x32c] ;  /* 0x0000cb0000047ab9 */ /* 0x000fe40000000800 */
[----:B------:R-:W-:-:S04]  /*0d50*/  UIMAD UR4, UR18, UR4, URZ ;  /* 0x00000004120472a4 */ /* 0x000fc8000f8e023f */
[----:B------:R-:W-:-:S04]  /*0d60*/  UISETP.LT.AND UP0, UPT, UR17, UR4, UPT ;  /* 0x000000041100728c */ /* 0x000fc8000bf01270 */
[----:B------:R-:W-:-:S04]  /*0d70*/  USEL UR17, UR17, UR4, !UP0 ;  /* 0x0000000411117287 */ /* 0x000fc8000c000000 */
.L_x_1032:
[----:B------:R-:W-:Y:S01]  /*0d80*/  UIMAD.WIDE UR4, UR17, 0x2aaaaaab, URZ ;  /* 0x2aaaaaab110478a5 */ /* 0x000fe2000f8e023f */
[----:B------:R-:W-:Y:S01]  /*0d90*/  PLOP3.LUT P4, PT, PT, PT, PT, 0x80, 0x0 ;  /* 0x000000000000781c */ /* 0x000fe20003f8f070 */
[----:B------:R-:W-:Y:S01]  /*0da0*/  CS2R R10, SRZ ;  /* 0x00000000000a7805 */ /* 0x000fe2000001ff00 */
[----:B------:R-:W-:Y:S01]  /*0db0*/  IMAD.MOV.U32 R126, RZ, RZ, RZ ;  /* 0x000000ffff7e7224 */ /* 0x000fe200078e00ff */
[----:B------:R-:W-:Y:S01]  /*0dc0*/  USHF.R.U32.HI UR4, URZ, 0x1f, UR5 ;  /* 0x0000001f3f047899 */ /* 0x000fe20008011605 */
[----:B------:R-:W-:Y:S01]  /*0dd0*/  CS2R R124, SRZ ;  /* 0x00000000007c7805 */ /* 0x000fe2000001ff00 */
[----:B------:R-:W-:Y:S01]  /*0de0*/  IMAD.MOV.U32 R6, RZ, RZ, RZ ;  /* 0x000000ffff067224 */ /* 0x000fe200078e00ff */
[----:B------:R-:W-:Y:S01]  /*0df0*/  MOV R130, RZ ;  /* 0x000000ff00827202 */ /* 0x000fe20000000f00 */
        /* <DEDUP_REMOVED lines=50> */
[-C--:B------:R-:W-:Y:S01]  /*1120*/  LEA.HI R15, R169, R7.reuse, RZ, 0x3 ;  /* 0x00000007a90f7211 */ /* 0x080fe200078f18ff */
[----:B------:R-:W-:Y:S01]  /*1130*/  UIMAD UR4, UR4, UR18, URZ ;  /* 0x00000012040472a4 */ /* 0x000fe2000f8e023f */
[----:B------:R-:W-:Y:S01]  /*1140*/  PLOP3.LUT P2, PT, PT, PT, UP2, 0x80, 0x0 ;  /* 0x000000000000781c */ /* 0x000fe20003f4f028 */
[----:B------:R-:W-:Y:S01]  /*1150*/  UIMAD.WIDE.U32 UR20, UR9, UR18, URZ ;  /* 0x00000012091472a5 */ /* 0x000fe2000f8e003f */
[----:B------:R-:W-:Y:S01]  /*1160*/  LOP3.LUT R6, R15, 0xfffffff8, RZ, 0xc0, !PT ;  /* 0xfffffff80f067812 */ /* 0x000fe200078ec0ff */
[----:B------:R-:W-:Y:S01]  /*1170*/  UIMAD UR4, UR9, UR19, UR4 ;  /* 0x00000013090472a4 */ /* 0x000fe2000f8e0204 */
[----:B------:R-:W-:Y:S01]  /*1180*/  SHF.R.S32.HI R15, RZ, 0x3, R15 ;  /* 0x00000003ff0f7819 */ /* 0x000fe2000001140f */
[----:B------:R-:W-:Y:S01]  /*1190*/  USHF.R.S32.HI UR9, URZ, 0x1f, UR16 ;  /* 0x0000001f3f097899 */ /* 0x000fe20008011410 */
[----:B------:R-:W-:Y:S01]  /*11a0*/  PLOP3.LUT P0, PT, PT, PT, UP2, 0x80, 0x0 ;  /* 0x000000000000781c */ /* 0x000fe20003f0f028 */
[----:B------:R-:W-:Y:S01]  /*11b0*/  IMAD.IADD R6, R7, 0x1, -R6 ;  /* 0x0000000107067824 */ /* 0x000fe200078e0a06 */
[----:B------:R-:W-:Y:S01]  /*11c0*/  ULDC.64 UR18, c[0x0][0x1b8] ;  /* 0x00006e0000127ab9 */ /* 0x000fe20000000a00 */
[----:B------:R-:W-:Y:S01]  /*11d0*/  LEA.HI R18, R169, R7, RZ, 0x4 ;  /* 0x00000007a9127211 */ /* 0x000fe200078f20ff */
[----:B------:R-:W-:Y:S01]  /*11e0*/  UIADD3 UR21, UR21, UR4, URZ ;  /* 0x0000000415157290 */ /* 0x000fe2000fffe03f */
[C---:B------:R-:W-:Y:S01]  /*11f0*/  IMAD R232, R6.reuse, 0x10, R15 ;  /* 0x0000001006e87824 */ /* 0x040fe200078e020f */
[----:B------:R-:W-:Y:S01]  /*1200*/  UIMAD UR4, UR10, UR18, URZ ;  /* 0x000000120a0472a4 */ /* 0x000fe2000f8e023f */
[----:B------:R-:W-:Y:S01]  /*1210*/  IMAD.SHL.U32 R229, R15, 0x40, RZ ;  /* 0x000000400fe57824 */ /* 0x000fe200078e00ff */
[----:B------:R-:W-:Y:S01]  /*1220*/  USEL UR9, UR9, URZ, !UP1 ;  /* 0x0000003f09097287 */ /* 0x000fe2000c800000 */
[----:B------:R-:W-:Y:S01]  /*1230*/  IMAD.SHL.U32 R6, R6, 0x8, RZ ;  /* 0x0000000806067824 */ /* 0x000fe200078e00ff */
[----:B------:R-:W-:Y:S01]  /*1240*/  IADD3 R4, R232, UR13, RZ ;  /* 0x0000000de8047c10 */ /* 0x000fe2000fffe0ff */
[----:B------:R-:W-:Y:S01]  /*1250*/  UIMAD UR4, UR11, UR19, UR4 ;  /* 0x000000130b0472a4 */ /* 0x000fe2000f8e0204 */
[----:B------:R-:W-:Y:S01]  /*1260*/  LOP3.LUT R229, R229, 0x1c0, RZ, 0xc0, !PT ;  /* 0x000001c0e5e57812 */ /* 0x000fe200078ec0ff */
[----:B------:R-:W-:Y:S01]  /*1270*/  UIMAD.WIDE.U32 UR20, UR11, UR18, UR20 ;  /* 0x000000120b1472a5 */ /* 0x000fe2000f8e0014 */
[----:B------:R-:W-:Y:S01]  /*1280*/  BSSY B0, `(.L_x_1036) ;  /* 0x0000042000007945 */ /* 0x000fe20003800000 */
[----:B------:R-:W-:Y:S01]  /*1290*/  USEL UR12, UR16, URZ, !UP1 ;  /* 0x0000003f100c7287 */ /* 0x000fe2000c800000 */
[----:B------:R-:W-:Y:S01]  /*12a0*/  @P2 IMAD.HI.U32 R0, R4, c[0x0][0x2c8], RZ ;  /* 0x0000b20004002a27 */ /* 0x000fe200078e00ff */
[----:B------:R-:W-:-:S02]  /*12b0*/  ULDC.64 UR18, c[0x0][0x1c0] ;  /* 0x0000700000127ab9 */ /* 0x000fc40000000a00 */
[----:B------:R-:W-:Y:S01]  /*12c0*/  UIMAD UR9, UR9, UR18, URZ ;  /* 0x00000012090972a4 */ /* 0x000fe2000f8e023f */
[----:B-1----:R-:W-:Y:S01]  /*12d0*/  IMAD.MOV.U32 R3, RZ, RZ, R4 ;  /* 0x000000ffff037224 */ /* 0x002fe200078e0004 */
[----:B------:R-:W-:Y:S01]  /*12e0*/  UIADD3 UR21, UR21, UR4, URZ ;  /* 0x0000000415157290 */ /* 0x000fe2000fffe03f */
[----:B------:R-:W-:Y:S01]  /*12f0*/  @P0 SHF.R.U32.HI R3, RZ, c[0x0][0x2cc], R0 ;  /* 0x0000b300ff030a19 */ /* 0x000fe20000011600 */
[----:B------:R-:W-:Y:S01]  /*1300*/  UIMAD UR9, UR12, UR19, UR9 ;  /* 0x000000130c0972a4 */ /* 0x000fe2000f8e0209 */
[----:B------:R-:W-:Y:S01]  /*1310*/  ISETP.GE.AND P0, PT, R6, c[0x0][0x198], PT ;  /* 0x0000660006007a0c */ /* 0x000fe20003f06270 */
[----:B------:R-:W-:Y:S01]  /*1320*/  UIMAD.WIDE.U32 UR18, UR12, UR18, UR20 ;  /* 0x000000120c1272a5 */ /* 0x000fe2000f8e0014 */
[--C-:B------:R-:W-:Y:S01]  /*1330*/  SHF.R.S32.HI R10, RZ, 0x1f, R3.reuse ;  /* 0x0000001fff0a7819 */ /* 0x100fe20000011403 */
[----:B------:R-:W-:Y:S01]  /*1340*/  IMAD.MOV R0, RZ, RZ, -R3 ;  /* 0x000000ffff007224 */ /* 0x000fe200078e0a03 */
[----:B------:R-:W-:Y:S02]  /*1350*/  ULDC UR4, c[0x0][0x2c4] ;  /* 0x0000b10000047ab9 */ /* 0x000fe40000000800 */
[----:B------:R-:W-:Y:S01]  /*1360*/  UIADD3 UR9, UR19, UR9, URZ ;  /* 0x0000000913097290 */ /* 0x000fe2000fffe03f */
[----:B------:R-:W-:Y:S01]  /*1370*/  IMAD.U32 R9, RZ, RZ, UR19 ;  /* 0x00000013ff097e24 */ /* 0x000fe2000f8e00ff */
[----:B------:R-:W-:Y:S01]  /*1380*/  UIMAD UR4, UR15, UR4, URZ ;  /* 0x000000040f0472a4 */ /* 0x000fe2000f8e023f */
[----:B------:R-:W-:-:S02]  /*1390*/  IMAD.U32 R8, RZ, RZ, UR18 ;  /* 0x00000012ff087e24 */ /* 0x000fc4000f8e00ff */
[----:B------:R-:W-:Y:S02]  /*13a0*/  IMAD R10, R10, c[0x0][0x1b0], RZ ;  /* 0x00006c000a0a7a24 */ /* 0x000fe400078e02ff */
[----:B------:R-:W-:Y:S02]  /*13b0*/  IMAD.U32 R9, RZ, RZ, UR9 ;  /* 0x00000009ff097e24 */ /* 0x000fe4000f8e00ff */
[----:B------:R-:W-:Y:S01]  /*13c0*/  IMAD R4, R0, c[0x0][0x2c4], R4 ;  /* 0x0000b10000047a24 */ /* 0x000fe200078e0204 */
[----:B------:R-:W-:Y:S01]  /*13d0*/  LOP3.LUT R0, R18, 0xfffffff0, RZ, 0xc0, !PT ;  /* 0xfffffff012007812 */ /* 0x000fe200078ec0ff */
[C---:B------:R-:W-:Y:S02]  /*13e0*/  IMAD R10, R3.reuse, c[0x0][0x1b4], R10 ;  /* 0x00006d00030a7a24 */ /* 0x040fe400078e020a */
[----:B------:R-:W-:Y:S01]  /*13f0*/  IMAD.WIDE.U32 R8, R3, c[0x0][0x1b0], R8 ;  /* 0x00006c0003087a25 */ /* 0x000fe200078e0008 */
[----:B------:R-:W-:Y:S02]  /*1400*/  LOP3.LUT R3, R229, 0x38, R6, 0xf8, !PT ;  /* 0x00000038e5037812 */ /* 0x000fe400078ef806 */
[----:B------:R-:W-:Y:S01]  /*1410*/  SHF.R.U32.HI R229, RZ, 0x3, R229 ;  /* 0x00000003ffe57819 */ /* 0x000fe200000116e5 */
[----:B------:R-:W-:Y:S01]  /*1420*/  IMAD.IADD R11, R9, 0x1, R10 ;  /* 0x00000001090b7824 */ /* 0x000fe200078e020a */
[----:B------:R-:W-:Y:S01]  /*1430*/  SHF.R.S32.HI R9, RZ, 0x1f, R4 ;  /* 0x0000001fff097819 */ /* 0x000fe20000011404 */
[----:B------:R-:W-:Y:S01]  /*1440*/  IMAD.IADD R0, R7, 0x1, -R0 ;  /* 0x0000000107007824 */ /* 0x000fe200078e0a00 */
[----:B------:R-:W-:Y:S01]  /*1450*/  LOP3.LUT R229, R3, R229, RZ, 0x3c, !PT ;  /* 0x000000e503e57212 */ /* 0x000fe200078e3cff */
[----:B------:R-:W-:Y:S01]  /*1460*/  IMAD.MOV.U32 R10, RZ, RZ, R8 ;  /* 0x000000ffff0a7224 */ /* 0x000fe200078e0008 */
[----:B------:R-:W-:Y:S01]  /*1470*/  IADD3 R3, R15, UR13, RZ ;  /* 0x0000000d0f037c10 */ /* 0x000fe2000fffe0ff */
[----:B------:R-:W-:Y:S01]  /*1480*/  IMAD R9, R9, c[0x0][0x1a8], RZ ;  /* 0x00006a0009097a24 */ /* 0x000fe200078e02ff */
[----:B------:R-:W-:-:S02]  /*1490*/  SHF.R.S32.HI R17, RZ, 0x1f, R0 ;  /* 0x0000001fff117819 */ /* 0x000fc40000011400 */
[----:B------:R-:W-:Y:S01]  /*14a0*/  ISETP.GE.AND P3, PT, R3, UR4, PT ;  /* 0x0000000403007c0c */ /* 0x000fe2000bf66270 */
[C---:B------:R-:W-:Y:S01]  /*14b0*/  IMAD R9, R4.reuse, c[0x0][0x1ac], R9 ;  /* 0x00006b0004097a24 */ /* 0x040fe200078e0209 */
[----:B------:R-:W-:Y:S01]  /*14c0*/  LEA.HI R17, R17, R0, RZ, 0x3 ;  /* 0x0000000011117211 */ /* 0x000fe200078f18ff */
[----:B------:R-:W-:Y:S01]  /*14d0*/  IMAD.WIDE.U32 R4, R4, c[0x0][0x1a8], R10 ;  /* 0x00006a0004047a25 */ /* 0x000fe200078e000a */
[----:B------:R-:W-:Y:S02]  /*14e0*/  LEA.HI R6, R169, R7, RZ, 0x6 ;  /* 0x00000007a9067211 */ /* 0x000fe400078f30ff */
[----:B------:R-:W-:Y:S01]  /*14f0*/  LOP3.LUT R16, R17, 0xfffffff8, RZ, 0xc0, !PT ;  /* 0xfffffff811107812 */ /* 0x000fe200078ec0ff */
[----:B------:R-:W-:Y:S01]  /*1500*/  IMAD.IADD R9, R5, 0x1, R9 ;  /* 0x0000000105097824 */ /* 0x000fe200078e0209 */
[----:B------:R-:W-:Y:S01]  /*1510*/  LEA R10, P2, R4, c[0x0][0x160], 0x1 ;  /* 0x00005800040a7a11 */ /* 0x000fe200078408ff */
[----:B------:R-:W-:Y:S02]  /*1520*/  IMAD.SHL.U32 R6, R6, 0x8, RZ ;  /* 0x0000000806067824 */ /* 0x000fe400078e00ff */
[----:B------:R-:W-:Y:S01]  /*1530*/  IMAD.IADD R16, R0, 0x1, -R16 ;  /* 0x0000000100107824 */ /* 0x000fe200078e0a10 */
[----:B------:R-:W-:Y:S01]  /*1540*/  LEA.HI.X R9, R4, c[0x0][0x164], R9, 0x1, P2 ;  /* 0x0000590004097a11 */ /* 0x000fe200010f0c09 */
[----:B------:R-:W-:Y:S01]  /*1550*/  IMAD.MOV.U32 R0, RZ, RZ, 0x10 ;  /* 0x00000010ff007424 */ /* 0x000fe200078e00ff */
[----:B------:R1:W3:Y:S01]  /*1560*/  SHFL.IDX PT, R12, R10, RZ, 0x181f ;  /* 0x00181fff0a0c7589 */ /* 0x0002e200000e0000 */
[----:B------:R-:W-:Y:S01]  /*1570*/  IMAD.MOV.U32 R4, RZ, RZ, 0x20 ;  /* 0x00000020ff047424 */ /* 0x000fe200078e00ff */
[----:B------:R-:W-:-:S02]  /*1580*/  LOP3.LUT R229, R229, 0xfffffe00, R6, 0xf8, !PT ;  /* 0xfffffe00e5e57812 */ /* 0x000fc400078ef806 */
[----:B------:R1:W4:Y:S01]  /*1590*/  SHFL.IDX PT, R5, R9, RZ, 0x181f ;  /* 0x00181fff09057589 */ /* 0x00032200000e0000 */
[----:B--2---:R2:W5:Y:S01]  /*15a0*/  @P1 R2UR UR17, R2 ;  /* 0x00000000021113c2 */ /* 0x00456200000e0000 */
[----:B------:R-:W-:Y:S01]  /*15b0*/  R2P PR, R16, 0x6 ;  /* 0x0000000610007804 */ /* 0x000fe20000000000 */
[----:B-----5:R-:W-:-:S04]  /*15c0*/  @!UP0 UMOV UR17, UR16 ;  /* 0x0000001000118c82 */ /* 0x020fc80008000000 */
[----:B------:R-:W-:Y:S02]  /*15d0*/  SEL R0, R0, 0xfffffff0, !P1 ;  /* 0xfffffff000007807 */ /* 0x000fe40004800000 */
[----:B------:R-:W-:Y:S02]  /*15e0*/  SEL R4, R4, 0xffffffe0, !P2 ;  /* 0xffffffe004047807 */ /* 0x000fe40005000000 */
[----:B--2---:R-:W-:-:S04]  /*15f0*/  LEA.HI R2, R169, R7, RZ, 0x3 ;  /* 0x00000007a9027211 */ /* 0x004fc800078f18ff */
[----:B------:R-:W-:-:S05]  /*1600*/  LOP3.LUT R2, R2, 0xfffffff8, RZ, 0xc0, !PT ;  /* 0xfffffff802027812 */ /* 0x000fca00078ec0ff */
[----:B------:R-:W-:-:S04]  /*1610*/  IMAD.IADD R2, R7, 0x1, -R2 ;  /* 0x0000000107027824 */ /* 0x000fc800078e0a02 */
[----:B------:R-:W-:-:S05]  /*1620*/  IMAD.SHL.U32 R234, R2, 0x8, RZ ;  /* 0x0000000802ea7824 */ /* 0x000fca00078e00ff */
[----:B------:R-:W-:Y:S01]  /*1630*/  SHF.R.S32.HI R233, RZ, 0x1f, R234 ;  /* 0x0000001fffe97819 */ /* 0x000fe200000114ea */
[----:B------:R-:W-:Y:S05]  /*1640*/  @P3 BRA `(.L_x_1037) ;  /* 0x0000005000003947 */ /* 0x000fea0003800000 */
[----:B-1-34-:R-:W-:-:S04]  /*1650*/  LEA R12, P1, R234, R12, 0x1 ;  /* 0x0000000cea0c7211 */ /* 0x01afc800078208ff */
[----:B------:R-:W-:Y:S01]  /*1660*/  LEA.HI.X R13, R234, R5, R233, 0x1, P1 ;  /* 0x00000005ea0d7211 */ /* 0x000fe200008f0ce9 */
[----:B------:R-:W-:-:S05]  /*1670*/  IMAD.SHL.U32 R5, R229, 0x2, RZ ;  /* 0x00000002e5057824 */ /* 0x000fca00078e00ff */
[----:B------:R-:W-:Y:S01]  /*1680*/  @!PT LDS RZ, [RZ] ;  /* 0x00000000fffff984 */ /* 0x000fe20000000800 */
[----:B------:R1:W-:Y:S03]  /*1690*/  LDGSTS.E.BYPASS.LTC128B.128 [R5+0x6100], [R12.64], !P0 ;  /* 0x061000000c057fae */ /* 0x0003e6000c101d74 */
.L_x_1037:
[----:B-1-34-:R-:W-:Y:S05]  /*16a0*/  BSYNC B0 ;  /* 0x0000000000007941 */ /* 0x01afea0003800000 */
.L_x_1036:
[----:B------:R-:W-:Y:S01]  /*16b0*/  IADD3 R6, R3, 0x10, RZ ;  /* 0x0000001003067810 */ /* 0x000fe20007ffe0ff */
[----:B------:R1:W2:Y:S01]  /*16c0*/  SHFL.IDX PT, R5, R9, 0x1, 0x181f ;  /* 0x00381f0009057f89 */ /* 0x0002a200000e0000 */
[----:B------:R-:W-:Y:S02]  /*16d0*/  BSSY B0, `(.L_x_1038) ;  /* 0x0000009000007945 */ /* 0x000fe40003800000 */
[----:B------:R-:W-:Y:S01]  /*16e0*/  ISETP.GE.AND P1, PT, R6, UR4, PT ;  /* 0x0000000406007c0c */ /* 0x000fe2000bf26270 */
[----:B------:R1:W3:-:S12]  /*16f0*/  SHFL.IDX PT, R12, R10, 0x1, 0x181f ;  /* 0x00381f000a0c7f89 */ /* 0x0002d800000e0000 */
[----:B------:R-:W-:Y:S05]  /*1700*/  @P1 BRA `(.L_x_1039) ;  /* 0x0000005000001947 */ /* 0x000fea0003800000 */
[----:B---3--:R-:W-:-:S04]  /*1710*/  LEA R12, P1, R234, R12, 0x1 ;  /* 0x0000000cea0c7211 */ /* 0x008fc800078208ff */
[----:B--2---:R-:W-:Y:S01]  /*1720*/  LEA.HI.X R13, R234, R5, R233, 0x1, P1 ;  /* 0x00000005ea0d7211 */ /* 0x004fe200008f0ce9 */
[----:B------:R-:W-:-:S05]  /*1730*/  IMAD.SHL.U32 R5, R229, 0x2, RZ ;  /* 0x00000002e5057824 */ /* 0x000fca00078e00ff */
[----:B------:R-:W-:Y:S01]  /*1740*/  @!PT LDS RZ, [RZ] ;  /* 0x00000000fffff984 */ /* 0x000fe20000000800 */
[----:B------:R2:W-:Y:S03]  /*1750*/  LDGSTS.E.BYPASS.LTC128B.128 [R5+0x6900], [R12.64], !P0 ;  /* 0x069000000c057fae */ /* 0x0005e6000c101d74 */
.L_x_1039:
[----:B------:R-:W-:Y:S05]  /*1760*/  BSYNC B0 ;  /* 0x0000000000007941 */ /* 0x000fea0003800000 */
.L_x_1038:
[----:B------:R-:W-:Y:S01]  /*1770*/  IADD3 R6, R3, 0x20, RZ ;  /* 0x0000002003067810 */ /* 0x000fe20007ffe0ff */
[----:B--2---:R2:W4:Y:S01]  /*1780*/  SHFL.IDX PT, R5, R9, 0x2, 0x181f ;  /* 0x00581f0009057f89 */ /* 0x00452200000e0000 */
[----:B------:R-:W-:Y:S02]  /*1790*/  BSSY B0, `(.L_x_1040) ;  /* 0x0000009000007945 */ /* 0x000fe40003800000 */
[----:B------:R-:W-:Y:S01]  /*17a0*/  ISETP.GE.AND P1, PT, R6, UR4, PT ;  /* 0x0000000406007c0c */ /* 0x000fe2000bf26270 */
[----:B---3--:R2:W3:-:S12]  /*17b0*/  SHFL.IDX PT, R12, R10, 0x2, 0x181f ;  /* 0x00581f000a0c7f89 */ /* 0x0084d800000e0000 */
[----:B------:R-:W-:Y:S05]  /*17c0*/  @P1 BRA `(.L_x_1041) ;  /* 0x0000005000001947 */ /* 0x000fea0003800000 */
[----:B---3--:R-:W-:-:S04]  /*17d0*/  LEA R12, P1, R234, R12, 0x1 ;  /* 0x0000000cea0c7211 */ /* 0x008fc800078208ff */
[----:B----4-:R-:W-:Y:S01]  /*17e0*/  LEA.HI.X R13, R234, R5, R233, 0x1, P1 ;  /* 0x00000005ea0d7211 */ /* 0x010fe200008f0ce9 */
[----:B------:R-:W-:-:S05]  /*17f0*/  IMAD.SHL.U32 R5, R229, 0x2, RZ ;  /* 0x00000002e5057824 */ /* 0x000fca00078e00ff */
[----:B------:R-:W-:Y:S01]  /*1800*/  @!PT LDS RZ, [RZ] ;  /* 0x00000000fffff984 */ /* 0x000fe20000000800 */
[----:B------:R3:W-:Y:S03]  /*1810*/  LDGSTS.E.BYPASS.LTC128B.128 [R5+0x7100], [R12.64], !P0 ;  /* 0x071000000c057fae */ /* 0x0007e6000c101d74 */
.L_x_1041:
[----:B------:R-:W-:Y:S05]  /*1820*/  BSYNC B0 ;  /* 0x0000000000007941 */ /* 0x000fea0003800000 */
.L_x_1040:
[----:B------:R-:W-:Y:S01]  /*1830*/  IADD3 R6, R3, 0x30, RZ ;  /* 0x0000003003067810 */ /* 0x000fe20007ffe0ff */
[----:B---34-:R3:W4:Y:S01]  /*1840*/  SHFL.IDX PT, R5, R9, 0x3, 0x181f ;  /* 0x00781f0009057f89 */ /* 0x01872200000e0000 */
[----:B------:R-:W-:Y:S02]  /*1850*/  BSSY B0, `(.L_x_1042) ;  /* 0x0000009000007945 */ /* 0x000fe40003800000 */
[----:B------:R-:W-:Y:S01]  /*1860*/  ISETP.GE.AND P1, PT, R6, UR4, PT ;  /* 0x0000000406007c0c */ /* 0x000fe2000bf26270 */
[----:B------:R3:W1:-:S12]  /*1870*/  SHFL.IDX PT, R12, R10, 0x3, 0x181f ;  /* 0x00781f000a0c7f89 */ /* 0x00065800000e0000 */
[----:B------:R-:W-:Y:S05]  /*1880*/  @P1 BRA `(.L_x_1043) ;  /* 0x0000005000001947 */ /* 0x000fea0003800000 */
[----:B-1----:R-:W-:-:S04]  /*1890*/  LEA R12, P1, R234, R12, 0x1 ;  /* 0x0000000cea0c7211 */ /* 0x002fc800078208ff */
[----:B----4-:R-:W-:Y:S01]  /*18a0*/  LEA.HI.X R13, R234, R5, R233, 0x1, P1 ;  /* 0x00000005ea0d7211 */ /* 0x010fe200008f0ce9 */
[----:B------:R-:W-:-:S05]  /*18b0*/  IMAD.SHL.U32 R5, R229, 0x2, RZ ;  /* 0x00000002e5057824 */ /* 0x000fca00078e00ff */
[----:B------:R-:W-:Y:S01]  /*18c0*/  @!PT LDS RZ, [RZ] ;  /* 0x00000000fffff984 */ /* 0x000fe20000000800 */
[----:B------:R1:W-:Y:S03]  /*18d0*/  LDGSTS.E.BYPASS.LTC128B.128 [R5+0x7900], [R12.64], !P0 ;  /* 0x079000000c057fae */ /* 0x0003e6000c101d74 */
.L_x_1043:
[----:B------:R-:W-:Y:S05]  /*18e0*/  BSYNC B0 ;  /* 0x0000000000007941 */ /* 0x000fea0003800000 */
.L_x_1042:
[----:B------:R-:W-:Y:S01]  /*18f0*/  IADD3 R6, R3, 0x40, RZ ;  /* 0x0000004003067810 */ /* 0x000fe20007ffe0ff */
[----:B-1--4-:R1:W4:Y:S01]  /*1900*/  SHFL.IDX PT, R5, R9, 0x4, 0x181f ;  /* 0x00981f0009057f89 */ /* 0x01232200000e0000 */
[----:B------:R-:W-:Y:S02]  /*1910*/  BSSY B0, `(.L_x_1044) ;  /* 0x0000009000007945 */ /* 0x000fe40003800000 */
[----:B------:R-:W-:Y:S01]  /*1920*/  ISETP.GE.AND P1, PT, R6, UR4, PT ;  /* 0x0000000406007c0c */ /* 0x000fe2000bf26270 */
[----:B------:R1:W2:-:S12]  /*1930*/  SHFL.IDX PT, R12, R10, 0x4, 0x181f ;  /* 0x00981f000a0c7f89 */ /* 0x00029800000e0000 */
[----:B------:R-:W-:Y:S05]  /*1940*/  @P1 BRA `(.L_x_1045) ;  /* 0x0000005000001947 */ /* 0x000fea0003800000 */
[----:B--2---:R-:W-:-:S04]  /*1950*/  LEA R12, P1, R234, R12, 0x1 ;  /* 0x0000000cea0c7211 */ /* 0x004fc800078208ff */
[----:B----4-:R-:W-:Y:S01]  /*1960*/  LEA.HI.X R13, R234, R5, R233, 0x1, P1 ;  /* 0x00000005ea0d7211 */ /* 0x010fe200008f0ce9 */
[----:B------:R-:W-:-:S05]  /*1970*/  IMAD.SHL.U32 R5, R229, 0x2, RZ ;  /* 0x00000002e5057824 */ /* 0x000fca00078e00ff */
[----:B------:R-:W-:Y:S01]  /*1980*/  @!PT LDS RZ, [RZ] ;  /* 0x00000000fffff984 */ /* 0x000fe20000000800 */
[----:B------:R2:W-:Y:S03]  /*1990*/  LDGSTS.E.BYPASS.LTC128B.128 [R5+0x8100], [R12.64], !P0 ;  /* 0x081000000c057fae */ /* 0x0005e6000c101d74 */
.L_x_1045:
[----:B------:R-:W-:Y:S05]  /*19a0*/  BSYNC B0 ;  /* 0x0000000000007941 */ /* 0x000fea0003800000 */
.L_x_1044:
[----:B------:R-:W-:Y:S01]  /*19b0*/  IADD3 R6, R3, 0x50, RZ ;  /* 0x0000005003067810 */ /* 0x000fe20007ffe0ff */
[----:B--2-4-:R2:W4:Y:S01]  /*19c0*/  SHFL.IDX PT, R5, R9, 0x5, 0x181f ;  /* 0x00b81f0009057f89 */ /* 0x01452200000e0000 */
        /* <DEDUP_REMOVED lines=9> */
.L_x_1047:
[----:B------:R-:W-:Y:S05]  /*1a60*/  BSYNC B0 ;  /* 0x0000000000007941 */ /* 0x000fea0003800000 */
.L_x_1046:
        /* <DEDUP_REMOVED lines=11> */
.L_x_1049:
[----:B------:R-:W-:Y:S05]  /*1b20*/  BSYNC B0 ;  /* 0x0000000000007941 */ /* 0x000fea0003800000 */
.L_x_1048:
[----:B-123--:R-:W1:Y:S01]  /*1b30*/  SHFL.IDX PT, R10, R10, 0x7, 0x181f ;  /* 0x00f81f000a0a7f89 */ /* 0x00ee6200000e0000 */
[----:B------:R-:W-:Y:S01]  /*1b40*/  IADD3 R3, R3, 0x70, RZ ;  /* 0x0000007003037810 */ /* 0x000fe20007ffe0ff */
[----:B------:R-:W-:Y:S01]  /*1b50*/  UMOV UR36, 0x60 ;  /* 0x0000006000247882 */ /* 0x000fe20000000000 */
[----:B----4-:R-:W-:Y:S01]  /*1b60*/  IMAD.MOV.U32 R5, RZ, RZ, c[0x0][0x2b8] ;  /* 0x0000ae00ff057624 */ /* 0x010fe200078e00ff */
[----:B------:R-:W2:Y:S01]  /*1b70*/  SHFL.IDX PT, R9, R9, 0x7, 0x181f ;  /* 0x00f81f0009097f89 */ /* 0x000ea200000e0000 */
[----:B------:R-:W-:Y:S01]  /*1b80*/  ISETP.GE.AND P3, PT, R3, UR4, PT ;  /* 0x0000000403007c0c */ /* 0x000fe2000bf66270 */
[----:B------:R-:W-:Y:S01]  /*1b90*/  UIMAD UR12, UR7, UR36, -0x60 ;  /* 0xffffffa0070c74a4 */ /* 0x000fe2000f8e0224 */
[----:B------:R-:W-:Y:S01]  /*1ba0*/  IMAD.SHL.U32 R229, R229, 0x2, RZ ;  /* 0x00000002e5e57824 */ /* 0x000fe200078e00ff */
[----:B------:R-:W-:Y:S01]  /*1bb0*/  ISETP.NE.AND P4, PT, R5, 0x1, PT ;  /* 0x000000010500780c */ /* 0x000fe20003f85270 */
[----:B------:R-:W-:Y:S01]  /*1bc0*/  USHF.R.S32.HI UR9, URZ, 0x1f, UR17 ;  /* 0x0000001f3f097899 */ /* 0x000fe20008011411 */
[----:B------:R-:W-:Y:S01]  /*1bd0*/  IMAD.MOV.U32 R230, RZ, RZ, RZ ;  /* 0x000000ffffe67224 */ /* 0x000fe200078e00ff */
[----:B------:R-:W-:Y:S01]  /*1be0*/  ULDC.64 UR18, c[0x0][0x2b0] ;  /* 0x0000ac0000127ab9 */ /* 0x000fe20000000a00 */
[----:B------:R-:W-:Y:S01]  /*1bf0*/  IADD3 R231, R232, UR12, RZ ;  /* 0x0000000ce8e77c10 */ /* 0x000fe2000fffe0ff */
[----:B------:R-:W-:-:S02]  /*1c00*/  UIMAD UR9, UR9, UR18, URZ ;  /* 0x00000012090972a4 */ /* 0x000fc4000f8e023f */
[----:B------:R-:W-:Y:S01]  /*1c10*/  UIMAD.WIDE.U32 UR46, UR17, UR18, URZ ;  /* 0x00000012112e72a5 */ /* 0x000fe2000f8e003f */
[C---:B------:R-:W-:Y:S01]  /*1c20*/  ISETP.GE.AND P5, PT, R231.reuse, UR8, PT ;  /* 0x00000008e7007c0c */ /* 0x040fe2000bfa6270 */
[----:B------:R-:W-:Y:S01]  /*1c30*/  UIMAD UR4, UR17, UR19, UR9 ;  /* 0x00000013110472a4 */ /* 0x000fe2000f8e0209 */
[----:B------:R-:W-:Y:S02]  /*1c40*/  IADD3 R231, R231, UR14, RZ ;  /* 0x0000000ee7e77c10 */ /* 0x000fe4000fffe0ff */
[----:B------:R-:W-:Y:S01]  /*1c50*/  ISETP.GT.OR P5, PT, R232, 0x5f, P5 ;  /* 0x0000005fe800780c */ /* 0x000fe20002fa4670 */
[----:B------:R-:W-:Y:S02]  /*1c60*/  UIADD3 UR4, UR47, UR4, URZ ;  /* 0x000000042f047290 */ /* 0x000fe4000fffe03f */
[----:B------:R-:W-:Y:S01]  /*1c70*/  @P4 IMAD.HI.U32 R5, R231, c[0x0][0x2bc], RZ ;  /* 0x0000af00e7054a27 */ /* 0x000fe200078e00ff */
[----:B-1----:R-:W-:Y:S01]  /*1c80*/  @!P3 LEA R10, P2, R234, R10, 0x1 ;  /* 0x0000000aea0ab211 */ /* 0x002fe200078408ff */
[----:B------:R-:W-:-:S02]  /*1c90*/  ULDC.64 UR18, c[0x0][0x1e8] ;  /* 0x00007a0000127ab9 */ /* 0x000fc40000000a00 */
[----:B------:R-:W-:Y:S01]  /*1ca0*/  IMAD.MOV.U32 R3, RZ, RZ, R231 ;  /* 0x000000ffff037224 */ /* 0x000fe200078e00e7 */
[----:B--2---:R-:W-:Y:S02]  /*1cb0*/  @!P3 LEA.HI.X R11, R234, R9, R233, 0x1, P2 ;  /* 0x00000009ea0bb211 */ /* 0x004fe400010f0ce9 */
[----:B------:R-:W-:-:S03]  /*1cc0*/  @P4 SHF.R.U32.HI R3, RZ, c[0x0][0x2c0], R5 ;  /* 0x0000b000ff034a19 */ /* 0x000fc60000011605 */
[----:B------:R-:W-:Y:S01]  /*1cd0*/  @!PT LDS RZ, [RZ] ;  /* 0x00000000fffff984 */ /* 0x000fe20000000800 */
[----:B------:R1:W-:Y:S01]  /*1ce0*/  @!P3 LDGSTS.E.BYPASS.LTC128B.128 [R229+0x9900], [R10.64], !P0 ;  /* 0x099000000ae5bfae */ /* 0x0003e2000c101d74 */
[----:B------:R-:W-:-:S03]  /*1cf0*/  @!P5 IADD3 R6, P1, R3, UR46, RZ ;  /* 0x0000002e0306dc10 */ /* 0x000fc6000ff3e0ff */
[----:B------:R-:W0:Y:S01]  /*1d00*/  LDGDEPBAR ;  /* 0x00000000000079af */ /* 0x000e220000000000 */
        /* <DEDUP_REMOVED lines=11> */
[----:B------:R-:W-:Y:S01]  /*1dc0*/  IMAD.SHL.U32 R16, R16, 0x40, RZ ;  /* 0x0000004010107824 */ /* 0x000fe200078e00ff */
[----:B------:R-:W-:Y:S01]  /*1dd0*/  UIMAD UR36, UR7, -0x60, UR36 ;  /* 0xffffffa0072478a4 */ /* 0x000fe2000f8e0224 */
[----:B------:R-:W-:Y:S01]  /*1de0*/  IMAD.WIDE.U32 R12, R231, c[0x0][0x1e0], RZ ;  /* 0x00007800e70c7a25 */ /* 0x000fe200078e00ff */
[----:B------:R-:W-:Y:S01]  /*1df0*/  UIADD3 UR9, UR51, UR9, URZ ;  /* 0x0000000933097290 */ /* 0x000fe2000fffe03f */
[----:B------:R-:W-:Y:S01]  /*1e00*/  LEA.HI R168, R169, R7, RZ, 0x5 ;  /* 0x00000007a9a87211 */ /* 0x000fe200078f28ff */
[----:B------:R-:W-:Y:S01]  /*1e10*/  UIADD3 UR17, UR8, UR36, URZ ;  /* 0x0000002408117290 */ /* 0x000fe2000fffe03f */
[----:B------:R-:W-:Y:S01]  /*1e20*/  LOP3.LUT R16, R16, 0x1c0, RZ, 0xc0, !PT ;  /* 0x000001c010107812 */ /* 0x000fe200078ec0ff */
[----:B------:R-:W-:Y:S01]  /*1e30*/  IMAD.WIDE.U32 R38, R231, c[0x0][0x208], RZ ;  /* 0x00008200e7267a25 */ /* 0x000fe200078e00ff */
[----:B------:R-:W-:Y:S01]  /*1e40*/  ULDC.64 UR18, c[0x0][0x210] ;  /* 0x0000840000127ab9 */ /* 0x000fe20000000a00 */
[----:B------:R-:W-:Y:S01]  /*1e50*/  IADD3 R237, R229, 0x100, RZ ;  /* 0x00000100e5ed7810 */ /* 0x000fe20007ffe0ff */
[----:B------:R-:W-:Y:S01]  /*1e60*/  UIMAD UR10, UR10, UR18, URZ ;  /* 0x000000120a0a72a4 */ /* 0x000fe2000f8e023f */
[C---:B------:R-:W-:Y:S01]  /*1e70*/  IADD3 R88, -R15.reuse, UR17, RZ ;  /* 0x000000110f587c10 */ /* 0x040fe2000fffe1ff */
[----:B------:R-:W-:Y:S01]  /*1e80*/  IMAD.SHL.U32 R15, R15, 0x8, RZ ;  /* 0x000000080f0f7824 */ /* 0x000fe200078e00ff */
[----:B------:R-:W-:-:S02]  /*1e90*/  UIMAD.WIDE.U32 UR48, UR11, UR18, URZ ;  /* 0x000000120b3072a5 */ /* 0x000fc4000f8e003f */
[C---:B------:R-:W-:Y:S01]  /*1ea0*/  ISETP.GE.AND P2, PT, R88.reuse, 0x1, PT ;  /* 0x000000015800780c */ /* 0x040fe20003f46270 */
[----:B------:R-:W-:Y:S01]  /*1eb0*/  UIMAD UR10, UR11, UR19, UR10 ;  /* 0x000000130b0a72a4 */ /* 0x000fe2000f8e020a */
[----:B------:R-:W-:Y:S01]  /*1ec0*/  ISETP.GE.AND P1, PT, R88, 0x21, PT ;  /* 0x000000215800780c */ /* 0x000fe20003f26270 */
[----:B------:R-:W-:Y:S01]  /*1ed0*/  UIADD3 UR18, UR7, -0x1, URZ ;  /* 0xffffffff07127890 */ /* 0x000fe2000fffe03f */
[----:B--2---:R-:W-:Y:S01]  /*1ee0*/  SHF.R.S32.HI R8, RZ, 0x1f, R231 ;  /* 0x0000001fff087819 */ /* 0x004fe200000114e7 */
[----:B------:R-:W-:Y:S02]  /*1ef0*/  UIADD3 UR10, UR49, UR10, URZ ;  /* 0x0000000a310a7290 */ /* 0x000fe4000fffe03f */
[----:B------:R-:W-:Y:S02]  /*1f00*/  UISETP.GT.AND UP0, UPT, UR18, UR5, UPT ;  /* 0x000000051200728c */ /* 0x000fe4000bf04270 */
[C---:B-1----:R-:W-:Y:S02]  /*1f10*/  IMAD R10, R8.reuse, c[0x0][0x1e0], RZ ;  /* 0x00007800080a7a24 */ /* 0x042fe400078e02ff */
[----:B------:R-:W-:-:S02]  /*1f20*/  IMAD R8, R8, c[0x0][0x208], RZ ;  /* 0x0000820008087a24 */ /* 0x000fc400078e02ff */
[C---:B------:R-:W-:Y:S02]  /*1f30*/  IMAD R10, R231.reuse, c[0x0][0x1e4], R10 ;  /* 0x00007900e70a7a24 */ /* 0x040fe400078e020a */
[----:B------:R-:W-:Y:S02]  /*1f40*/  IMAD R8, R231, c[0x0][0x20c], R8 ;  /* 0x00008300e7087a24 */ /* 0x000fe400078e0208 */
[----:B------:R-:W-:Y:S02]  /*1f50*/  IMAD.IADD R11, R13, 0x1, R10 ;  /* 0x000000010d0b7824 */ /* 0x000fe400078e020a */
[----:B------:R-:W-:Y:S02]  /*1f60*/  IMAD.MOV.U32 R10, RZ, RZ, R12 ;  /* 0x000000ffff0a7224 */ /* 0x000fe400078e000c */
[----:B------:R-:W-:Y:S01]  /*1f70*/  IMAD.IADD R39, R39, 0x1, R8 ;  /* 0x0000000127277824 */ /* 0x000fe200078e0208 */
[----:B---3--:R-:W-:Y:S01]  /*1f80*/  SHF.R.S32.HI R36, RZ, 0x1f, R230 ;  /* 0x0000001fff247819 */ /* 0x008fe200000114e6 */
[----:B------:R-:W-:-:S04]  /*1f90*/  IMAD.WIDE.U32 R10, R230, c[0x0][0x1f0], R10 ;  /* 0x00007c00e60a7a25 */ /* 0x000fc800078e000a */
[----:B------:R-:W-:Y:S01]  /*1fa0*/  IMAD R3, R36, c[0x0][0x1f0], RZ ;  /* 0x00007c0024037a24 */ /* 0x000fe200078e02ff */
[----:B------:R-:W-:Y:S01]  /*1fb0*/  IADD3 R14, P0, R10, UR50, RZ ;  /* 0x000000320a0e7c10 */ /* 0x000fe2000ff1e0ff */
[----:B------:R-:W-:Y:S02]  /*1fc0*/  IMAD R89, R36, c[0x0][0x218], RZ ;  /* 0x0000860024597a24 */ /* 0x000fe400078e02ff */
[C---:B------:R-:W-:Y:S02]  /*1fd0*/  IMAD R3, R230.reuse, c[0x0][0x1f4], R3 ;  /* 0x00007d00e6037a24 */ /* 0x040fe400078e0203 */
[----:B------:R-:W-:-:S03]  /*1fe0*/  IMAD.WIDE.U32 R36, R230, c[0x0][0x218], R38 ;  /* 0x00008600e6247a25 */ /* 0x000fc600078e0026 */
[----:B------:R-:W-:Y:S01]  /*1ff0*/  IADD3.X R10, R11, UR9, R3, P0, !PT ;  /* 0x000000090b0a7c10 */ /* 0x000fe200087fe403 */
[----:B------:R-:W-:Y:S01]  /*2000*/  IMAD R89, R230, c[0x0][0x21c], R89 ;  /* 0x00008700e6597a24 */ /* 0x000fe200078e0259 */
[----:B------:R-:W-:-:S04]  /*2010*/  LEA R3, P0, R14, c[0x0][0x1c8], 0x1 ;  /* 0x000072000e037a11 */ /* 0x000fc800078008ff */
[----:B------:R-:W-:Y:S01]  /*2020*/  LEA.HI.X R14, R14, c[0x0][0x1cc], R10, 0x1, P0 ;  /* 0x000073000e0e7a11 */ /* 0x000fe200000f0c0a */
[----:B------:R-:W1:Y:S01]  /*2030*/  SHFL.IDX PT, R22, R3, RZ, 0x181f ;  /* 0x00181fff03167589 */ /* 0x000e6200000e0000 */
[----:B------:R-:W-:-:S03]  /*2040*/  ISETP.GE.AND P0, PT, R88, 0x11, PT ;  /* 0x000000115800780c */ /* 0x000fc60003f06270 */
[----:B------:R-:W2:Y:S04]  /*2050*/  SHFL.IDX PT, R6, R14, RZ, 0x181f ;  /* 0x00181fff0e067589 */ /* 0x000ea800000e0000 */
[----:B------:R-:W3:Y:S04]  /*2060*/  SHFL.IDX PT, R20, R3, 0x1, 0x181f ;  /* 0x00381f0003147f89 */ /* 0x000ee800000e0000 */
[----:B------:R-:W4:Y:S04]  /*2070*/  SHFL.IDX PT, R13, R14, 0x1, 0x181f ;  /* 0x00381f000e0d7f89 */ /* 0x000f2800000e0000 */
[----:B------:R-:W5:Y:S04]  /*2080*/  SHFL.IDX PT, R11, R3, 0x2, 0x181f ;  /* 0x00581f00030b7f89 */ /* 0x000f6800000e0000 */
[----:B------:R-:W5:Y:S04]  /*2090*/  SHFL.IDX PT, R12, R14, 0x2, 0x181f ;  /* 0x00581f000e0c7f89 */ /* 0x000f6800000e0000 */
[----:B------:R-:W5:Y:S01]  /*20a0*/  SHFL.IDX PT, R9, R3, 0x3, 0x181f ;  /* 0x00781f0003097f89 */ /* 0x000f6200000e0000 */
[----:B-1----:R-:W-:-:S03]  /*20b0*/  @P2 LEA R22, P6, R234, R22, 0x1 ;  /* 0x00000016ea162211 */ /* 0x002fc600078c08ff */
[----:B------:R-:W-:Y:S01]  /*20c0*/  SHFL.IDX PT, R5, R3, 0x4, 0x181f ;  /* 0x00981f0003057f89 */ /* 0x000fe200000e0000 */
[----:B--2---:R-:W-:Y:S02]  /*20d0*/  @P2 LEA.HI.X R23, R234, R6, R233, 0x1, P6 ;  /* 0x00000006ea172211 */ /* 0x004fe400030f0ce9 */
[----:B------:R-:W-:Y:S01]  /*20e0*/  ISETP.GE.AND P6, PT, R88, 0x31, PT ;  /* 0x000000315800780c */ /* 0x000fe20003fc6270 */
[----:B------:R-:W1:Y:S01]  /*20f0*/  SHFL.IDX PT, R10, R14, 0x3, 0x181f ;  /* 0x00781f000e0a7f89 */ /* 0x000e6200000e0000 */
[----:B---3--:R-:W-:-:S03]  /*2100*/  @P0 LEA R20, P3, R234, R20, 0x1 ;  /* 0x00000014ea140211 */ /* 0x008fc600078608ff */
[----:B------:R-:W2:Y:S01]  /*2110*/  SHFL.IDX PT, R3, R3, 0x5, 0x181f ;  /* 0x00b81f0003037f89 */ /* 0x000ea200000e0000 */
[----:B----4-:R-:W-:Y:S02]  /*2120*/  @P0 LEA.HI.X R21, R234, R13, R233, 0x1, P3 ;  /* 0x0000000dea150211 */ /* 0x010fe400018f0ce9 */
[C---:B------:R-:W-:Y:S01]  /*2130*/  ISETP.GE.AND P3, PT, R88.reuse, 0x41, PT ;  /* 0x000000415800780c */ /* 0x040fe20003f66270 */
[----:B------:R-:W-:Y:S04]  /*2140*/  SHFL.IDX PT, R6, R14, 0x4, 0x181f ;  /* 0x00981f000e067f89 */ /* 0x000fe800000e0000 */
[----:B------:R-:W3:Y:S04]  /*2150*/  SHFL.IDX PT, R14, R14, 0x5, 0x181f ;  /* 0x00b81f000e0e7f89 */ /* 0x000ee800000e0000 */
[----:B------:R4:W-:Y:S01]  /*2160*/  @P2 LDGSTS.E.BYPASS.LTC128B.128 [R229+0x3100], [R22.64], !P5 ;  /* 0x0310000016e52fae */ /* 0x0009e2000e901d74 */
[----:B------:R-:W-:-:S03]  /*2170*/  ISETP.GE.AND P2, PT, R88, 0x51, PT ;  /* 0x000000515800780c */ /* 0x000fc60003f46270 */
[----:B------:R5:W-:Y:S02]  /*2180*/  @P0 LDGSTS.E.BYPASS.LTC128B.128 [R229+0x3900], [R20.64], !P5 ;  /* 0x0390000014e50fae */ /* 0x000be4000e901d74 */
[C---:B-----5:R-:W-:Y:S02]  /*2190*/  @P1 LEA R20, P0, R234.reuse, R11, 0x1 ;  /* 0x0000000bea141211 */ /* 0x060fe400078008ff */
[----:B------:R-:W-:Y:S02]  /*21a0*/  SHF.R.S32.HI R11, RZ, 0x4, R18 ;  /* 0x00000004ff0b7819 */ /* 0x000fe40000011412 */
[----:B------:R-:W-:Y:S02]  /*21b0*/  @P1 LEA.HI.X R21, R234, R12, R233, 0x1, P0 ;  /* 0x0000000cea151211 */ /* 0x000fe400000f0ce9 */
[----:B------:R-:W-:Y:S02]  /*21c0*/  LEA.HI R18, R18, R11, RZ, 0x1 ;  /* 0x0000000b12127211 */ /* 0x000fe400078f08ff */
[----:B------:R-:W-:Y:S01]  /*21d0*/  @P6 LEA R12, P0, R234, R9, 0x1 ;  /* 0x00000009ea0c6211 */ /* 0x000fe200078008ff */
[----:B------:R5:W-:Y:S01]  /*21e0*/  @P1 LDGSTS.E.BYPASS.LTC128B.128 [R229+0x4100], [R20.64], !P5 ;  /* 0x0410000014e51fae */ /* 0x000be2000e901d74 */
[----:B------:R-:W-:-:S02]  /*21f0*/  LOP3.LUT R18, R18, 0xfffffffe, RZ, 0xc0, !PT ;  /* 0xfffffffe12127812 */ /* 0x000fc400078ec0ff */
[C-C-:B-1----:R-:W-:Y:S02]  /*2200*/  @P6 LEA.HI.X R13, R234.reuse, R10, R233.reuse, 0x1, P0 ;  /* 0x0000000aea0d6211 */ /* 0x142fe400000f0ce9 */
[C---:B--2---:R-:W-:Y:S01]  /*2210*/  @P2 LEA R10, P0, R234.reuse, R3, 0x1 ;  /* 0x00000003ea0a2211 */ /* 0x044fe200078008ff */
[----:B------:R-:W-:Y:S02]  /*2220*/  IMAD.IADD R18, R11, 0x1, -R18 ;  /* 0x000000010b127824 */ /* 0x000fe400078e0a12 */
[----:B------:R1:W-:Y:S01]  /*2230*/  @P6 LDGSTS.E.BYPASS.LTC128B.128 [R229+0x4900], [R12.64], !P5 ;  /* 0x049000000ce56fae */ /* 0x0003e2000e901d74 */
[----:B---3--:R-:W-:Y:S01]  /*2240*/  @P2 LEA.HI.X R11, R234, R14, R233, 0x1, P0 ;  /* 0x0000000eea0b2211 */ /* 0x008fe200000f0ce9 */
[----:B------:R-:W-:Y:S01]  /*2250*/  IMAD.SHL.U32 R3, R2, 0x40, RZ ;  /* 0x0000004002037824 */ /* 0x000fe200078e00ff */
[----:B------:R-:W-:-:S04]  /*2260*/  IADD3 R93, P0, R36, UR48, RZ ;  /* 0x00000030245d7c10 */ /* 0x000fc8000ff1e0ff */
[----:B------:R-:W-:Y:S02]  /*2270*/  LOP3.LUT R3, R3, 0x1c0, RZ, 0xc0, !PT ;  /* 0x000001c003037812 */ /* 0x000fe400078ec0ff */
[----:B------:R-:W-:Y:S02]  /*2280*/  IADD3.X R89, R37, UR10, R89, P0, !PT ;  /* 0x0000000a25597c10 */ /* 0x000fe400087fe459 */
[----:B------:R-:W-:Y:S02]  /*2290*/  LOP3.LUT R15, R3, 0x8, R15, 0xf8, !PT ;  /* 0x00000008030f7812 */ /* 0x000fe400078ef80f */
[----:B------:R-:W-:Y:S02]  /*22a0*/  SHF.R.U32.HI R3, RZ, 0x3, R3 ;  /* 0x00000003ff037819 */ /* 0x000fe40000011603 */
[----:B------:R-:W-:Y:S02]  /*22b0*/  LEA R97, P0, R93, c[0x0][0x1f8], 0x1 ;  /* 0x00007e005d617a11 */ /* 0x000fe400078008ff */
[----:B------:R-:W-:-:S02]  /*22c0*/  LOP3.LUT R15, R15, R3, RZ, 0x3c, !PT ;  /* 0x000000030f0f7212 */ /* 0x000fc400078e3cff */
[----:B-----5:R-:W-:Y:S01]  /*22d0*/  @P3 LEA R20, P1, R234, R5, 0x1 ;  /* 0x00000005ea143211 */ /* 0x020fe200078208ff */
[----:B------:R-:W-:Y:S01]  /*22e0*/  IMAD.SHL.U32 R5, R17, 0x40, RZ ;  /* 0x0000004011057824 */ /* 0x000fe200078e00ff */
[----:B------:R-:W-:Y:S01]  /*22f0*/  LEA.HI.X R93, R93, c[0x0][0x1fc], R89, 0x1, P0 ;  /* 0x00007f005d5d7a11 */ /* 0x000fe200000f0c59 */
[----:B------:R-:W-:Y:S01]  /*2300*/  IMAD R227, R18, 0x200, R15 ;  /* 0x0000020012e37824 */ /* 0x000fe200078e020f */
[----:B------:R-:W-:Y:S01]  /*2310*/  @P3 LEA.HI.X R21, R234, R6, R233, 0x1, P1 ;  /* 0x00000006ea153211 */ /* 0x000fe200008f0ce9 */
[----:B------:R-:W-:Y:S01]  /*2320*/  IMAD.SHL.U32 R6, R18, 0x8, RZ ;  /* 0x0000000812067824 */ /* 0x000fe200078e00ff */
[----:B------:R-:W-:Y:S01]  /*2330*/  LOP3.LUT R5, R5, 0xfffffe00, RZ, 0xc0, !PT ;  /* 0xfffffe0005057812 */ /* 0x000fe200078ec0ff */
[----:B------:R-:W-:Y:S01]  /*2340*/  IMAD.SHL.U32 R227, R227, 0x2, RZ ;  /* 0x00000002e3e37824 */ /* 0x000fe200078e00ff */
[----:B------:R-:W-:Y:S01]  /*2350*/  LOP3.LUT P1, RZ, R2, 0x2, RZ, 0xc0, !PT ;  /* 0x0000000202ff7812 */ /* 0x000fe2000782c0ff */
[----:B------:R4:W-:Y:S01]  /*2360*/  @P3 LDGSTS.E.BYPASS.LTC128B.128 [R229+0x5100], [R20.64], !P5 ;  /* 0x0510000014e53fae */ /* 0x0009e2000e901d74 */
[----:B------:R-:W-:-:S02]  /*2370*/  LOP3.LUT R9, R16, 0x8, R6, 0xf8, !PT ;  /* 0x0000000810097812 */ /* 0x000fc400078ef806 */
[----:B------:R-:W-:Y:S01]  /*2380*/  SHF.R.U32.HI R16, RZ, 0x3, R16 ;  /* 0x00000003ff107819 */ /* 0x000fe20000011610 */
[----:B------:R2:W-:Y:S01]  /*2390*/  @P2 LDGSTS.E.BYPASS.LTC128B.128 [R229+0x5900], [R10.64], !P5 ;  /* 0x059000000ae52fae */ /* 0x0005e2000e901d74 */
[----:B------:R-:W-:Y:S02]  /*23a0*/  SHF.R.S32.HI R6, RZ, 0x5, R168 ;  /* 0x00000005ff067819 */ /* 0x000fe400000114a8 */
[----:B------:R-:W-:Y:S01]  /*23b0*/  LOP3.LUT R3, R9, R16, RZ, 0x3c, !PT ;  /* 0x0000001009037212 */ /* 0x000fe200078e3cff */
[----:B------:R-:W0:Y:S01]  /*23c0*/  LDGDEPBAR ;  /* 0x00000000000079af */ /* 0x000e220000000000 */
[C---:B------:R-:W-:Y:S01]  /*23d0*/  IADD3 R38, R227.reuse, 0x3100, RZ ;  /* 0x00003100e3267810 */ /* 0x040fe20007ffe0ff */
[----:B------:R-:W-:Y:S01]  /*23e0*/  IMAD R228, R6, 0x400, R5 ;  /* 0x0000040006e47824 */ /* 0x000fe200078e0205 */
[----:B------:R-:W-:Y:S01]  /*23f0*/  IADD3 R226, R227, 0x3120, RZ ;  /* 0x00003120e3e27810 */ /* 0x000fe20007ffe0ff */
[----:B------:R-:W3:Y:S01]  /*2400*/  SHFL.IDX PT, R96, R97, RZ, 0x181f ;  /* 0x00181fff61607589 */ /* 0x000ee200000e0000 */
[----:B------:R-:W-:Y:S01]  /*2410*/  @P1 IADD3 R226, R38, -0x20, RZ ;  /* 0xffffffe026e21810 */ /* 0x000fe20007ffe0ff */
[----:B------:R-:W-:Y:S01]  /*2420*/  IMAD.IADD R228, R3, 0x1, R228 ;  /* 0x0000000103e47824 */ /* 0x000fe200078e02e4 */
[C---:B------:R-:W-:Y:S01]  /*2430*/  SHF.L.U64.HI R233, R234.reuse, 0x1, R233 ;  /* 0x00000001eae97819 */ /* 0x040fe200000102e9 */
[----:B------:R-:W5:Y:S01]  /*2440*/  SHFL.IDX PT, R94, R97, 0x1, 0x181f ;  /* 0x00381f00615e7f89 */ /* 0x000f6200000e0000 */
[----:B------:R-:W-:Y:S01]  /*2450*/  ISETP.GE.AND P2, PT, R234, c[0x0][0x1d4], PT ;  /* 0x00007500ea007a0c */ /* 0x000fe20003f46270 */
[----:B------:R-:W-:Y:S01]  /*2460*/  IMAD.SHL.U32 R228, R228, 0x2, RZ ;  /* 0x00000002e4e47824 */ /* 0x000fe200078e00ff */
[----:B------:R-:W-:Y:S01]  /*2470*/  IADD3 R217, R226, 0x800, RZ ;  /* 0x00000800e2d97810 */ /* 0x000fe20007ffe0ff */
[----:B------:R-:W-:Y:S01]  /*2480*/  SHFL.IDX PT, R95, R93, RZ, 0x181f ;  /* 0x00181fff5d5f7589 */ /* 0x000fe200000e0000 */
[----:B------:R-:W-:Y:S01]  /*2490*/  IMAD.SHL.U32 R234, R234, 0x2, RZ ;  /* 0x00000002eaea7824 */ /* 0x000fe200078e00ff */
[----:B------:R-:W-:Y:S01]  /*24a0*/  ISETP.LT.OR P1, PT, R88, 0x1, P2 ;  /* 0x000000015800780c */ /* 0x000fe20001721670 */
[--C-:B------:R-:W-:Y:S01]  /*24b0*/  IMAD R224, R0, 0x2, R228.reuse ;  /* 0x0000000200e07824 */ /* 0x100fe200078e02e4 */
[----:B------:R-:W-:Y:S01]  /*24c0*/  SHFL.IDX PT, R90, R97, 0x3, 0x181f ;  /* 0x00781f00615a7f89 */ /* 0x000fe200000e0000 */
[----:B------:R-:W-:Y:S01]  /*24d0*/  ISETP.LT.OR P3, PT, R88, 0x11, P2 ;  /* 0x000000115800780c */ /* 0x000fe20001761670 */
[----:B------:R-:W-:Y:S01]  /*24e0*/  IMAD R223, R4, 0x2, R228 ;  /* 0x0000000204df7824 */ /* 0x000fe200078e02e4 */
[C---:B------:R-:W-:Y:S01]  /*24f0*/  IADD3 R216, R226.reuse, 0x1000, RZ ;  /* 0x00001000e2d87810 */ /* 0x040fe20007ffe0ff */
[----:B------:R-:W-:Y:S01]  /*2500*/  SHFL.IDX PT, R92, R97, 0x2, 0x181f ;  /* 0x00581f00615c7f89 */ /* 0x000fe200000e0000 */
[----:B------:R-:W-:Y:S01]  /*2510*/  IADD3 R215, R226, 0x1800, RZ ;  /* 0x00001800e2d77810 */ /* 0x000fe20007ffe0ff */
[----:B------:R-:W-:Y:S01]  /*2520*/  IMAD R221, R0, 0x2, R223 ;  /* 0x0000000200dd7824 */ /* 0x000fe200078e02df */
[----:B------:R-:W-:Y:S01]  /*2530*/  IADD3 R214, R226, 0x2000, RZ ;  /* 0x00002000e2d67810 */ /* 0x000fe20007ffe0ff */
[----:B------:R-:W-:-:S04]  /*2540*/  DEPBAR.LE SB0, 0x1 ;  /* 0x000080400000791a */ /* 0x000fc80000000000 */
[----:B------:R-:W-:-:S04]  /*2550*/  DEPBAR.LE SB0, 0x0 ;  /* 0x000080000000791a */ /* 0x000fc80000000000 */
[----:B------:R-:W-:Y:S01]  /*2560*/  BAR.SYNC.DEFER_BLOCKING 0x0 ;  /* 0x0000000000007b1d */ /* 0x000fe20000010000 */
[-C--:B---3--:R-:W-:Y:S02]  /*2570*/  IADD3 R96, P6, R96, R234.reuse, RZ ;  /* 0x000000ea60607210 */ /* 0x088fe40007fde0ff */
[-C--:B-----5:R-:W-:Y:S02]  /*2580*/  IADD3 R94, P0, R94, R234.reuse, RZ ;  /* 0x000000ea5e5e7210 */ /* 0x0a0fe40007f1e0ff */
[----:B------:R-:W-:Y:S01]  /*2590*/  IADD3 R213, R226, 0x2800, RZ ;  /* 0x00002800e2d57810 */ /* 0x000fe20007ffe0ff */
[----:B------:R-:W-:Y:S04]  /*25a0*/  SHFL.IDX PT, R91, R93, 0x3, 0x181f ;  /* 0x00781f005d5b7f89 */ /* 0x000fe800000e0000 */
[----:B------:R-:W-:Y:S04]  /*25b0*/  SHFL.IDX PT, R99, R93, 0x2, 0x181f ;  /* 0x00581f005d637f89 */ /* 0x000fe800000e0000 */
[----:B------:R-:W-:Y:S04]  /*25c0*/  SHFL.IDX PT, R98, R97, 0x4, 0x181f ;  /* 0x00981f0061627f89 */ /* 0x000fe800000e0000 */
[----:B------:R-:W-:Y:S04]  /*25d0*/  SHFL.IDX PT, R89, R93, 0x4, 0x181f ;  /* 0x00981f005d597f89 */ /* 0x000fe800000e0000 */
[----:B------:R-:W-:Y:S04]  /*25e0*/  LDSM.16.M88.4 R28, [R228+0x6100] ;  /* 0x00610000e41c783b */ /* 0x000fe80000000200 */
[----:B------:R-:W-:Y:S04]  /*25f0*/  LDSM.16.M88.4 R32, [R228+0x8100] ;  /* 0x00810000e420783b */ /* 0x000fe80000000200 */
[----:B------:R-:W3:Y:S04]  /*2600*/  LDSM.16.M88.4 R84, [R227+0x5900] ;  /* 0x00590000e354783b */ /* 0x000ee80000000200 */
[----:B------:R-:W5:Y:S04]  /*2610*/  LDSM.16.M88.4 R76, [R227+0x3100] ;  /* 0x00310000e34c783b */ /* 0x000f680000000200 */
[----:B------:R-:W-:Y:S04]  /*2620*/  LDSM.16.M88.4 R68, [R227+0x3900] ;  /* 0x00390000e344783b */ /* 0x000fe80000000200 */
[----:B------:R-:W-:Y:S04]  /*2630*/  LDSM.16.M88.4 R60, [R227+0x4100] ;  /* 0x00410000e33c783b */ /* 0x000fe80000000200 */
[----:B------:R-:W-:Y:S04]  /*2640*/  LDSM.16.M88.4 R52, [R227+0x4900] ;  /* 0x00490000e334783b */ /* 0x000fe80000000200 */
[----:B------:R-:W-:Y:S04]  /*2650*/  LDSM.16.M88.4 R40, [R227+0x5100] ;  /* 0x00510000e328783b */ /* 0x000fe80000000200 */
[----:B------:R-:W-:Y:S04]  /*2660*/  LDSM.16.M88.4 R156, [R226] ;  /* 0x00000000e29c783b */ /* 0x000fe80000000200 */
[----:B------:R-:W-:Y:S04]  /*2670*/  LDSM.16.M88.4 R152, [R226+0x800] ;  /* 0x00080000e298783b */ /* 0x000fe80000000200 */
[----:B------:R-:W-:Y:S04]  /*2680*/  LDSM.16.M88.4 R148, [R226+0x1000] ;  /* 0x00100000e294783b */ /* 0x000fe80000000200 */
[----:B------:R-:W-:Y:S01]  /*2690*/  LDSM.16.M88.4 R144, [R226+0x1800] ;  /* 0x00180000e290783b */ /* 0x000fe20000000200 */
[-C--:B---3--:R-:W-:Y:S03]  /*26a0*/  HMMA.16816.F32 R36, R28, R84.reuse, RZ ;  /* 0x000000541c24723c */ /* 0x088fe600000018ff */
[----:B------:R-:W-:Y:S04]  /*26b0*/  LDSM.16.M88.4 R140, [R226+0x2000] ;  /* 0x00200000e28c783b */ /* 0x000fe80000000200 */
[----:B------:R-:W-:Y:S01]  /*26c0*/  LDSM.16.M88.4 R136, [R226+0x2800] ;  /* 0x00280000e288783b */ /* 0x000fe20000000200 */
[----:B------:R-:W-:Y:S03]  /*26d0*/  HMMA.16816.F32 R116, R32, R84, RZ ;  /* 0x000000542074723c */ /* 0x000fe600000018ff */
[----:B------:R-:W3:Y:S04]  /*26e0*/  SHFL.IDX PT, R84, R93, 0x1, 0x181f ;  /* 0x00381f005d547f89 */ /* 0x000ee800000e0000 */
[----:B------:R-:W1:Y:S01]  /*26f0*/  LDSM.16.M88.4 R112, [R224+0x6100] ;  /* 0x00610000e070783b */ /* 0x000e620000000200 */
[-C--:B-----5:R-:W-:Y:S03]  /*2700*/  HMMA.16816.F32 R80, R28, R76.reuse, RZ ;  /* 0x0000004c1c50723c */ /* 0x0a0fe600000018ff */
[----:B------:R5:W1:Y:S04]  /*2710*/  SHFL.IDX PT, R85, R97, 0x5, 0x181f ;  /* 0x00b81f0061557f89 */ /* 0x000a6800000e0000 */
[----:B------:R-:W-:Y:S01]  /*2720*/  LDSM.16.M88.4 R160, [R224+0x8100] ;  /* 0x00810000e0a0783b */ /* 0x000fe20000000200 */
[C---:B------:R-:W-:Y:S08]  /*2730*/  HMMA.16816.F32 R24, R32.reuse, R76, RZ ;  /* 0x0000004c2018723c */ /* 0x040ff000000018ff */
[----:B------:R-:W-:Y:S01]  /*2740*/  HMMA.16816.F32 R132, R32, R78, RZ ;  /* 0x0000004e2084723c */ /* 0x000fe200000018ff */
[--C-:B-----5:R-:W-:Y:S01]  /*2750*/  IMAD.X R97, R95, 0x1, R233.reuse, P6 ;  /* 0x000000015f617824 */ /* 0x120fe200030e06e9 */
[-C--:B------:R-:W-:Y:S01]  /*2760*/  IADD3 R92, P6, R92, R234.reuse, RZ ;  /* 0x000000ea5c5c7210 */ /* 0x080fe20007fde0ff */
[--C-:B---3--:R-:W-:Y:S01]  /*2770*/  IMAD.X R95, R84, 0x1, R233.reuse, P0 ;  /* 0x00000001545f7824 */ /* 0x108fe200000e06e9 */
[----:B------:R-:W-:Y:S01]  /*2780*/  IADD3 R90, P0, R90, R234, RZ ;  /* 0x000000ea5a5a7210 */ /* 0x000fe20007f1e0ff */
[----:B------:R3:W5:Y:S03]  /*2790*/  SHFL.IDX PT, R84, R93, 0x5, 0x181f ;  /* 0x00b81f005d547f89 */ /* 0x00076600000e0000 */
[----:B------:R-:W-:Y:S01]  /*27a0*/  HMMA.16816.F32 R72, R28, R68, RZ ;  /* 0x000000441c48723c */ /* 0x000fe200000018ff */
[----:B------:R-:W-:Y:S01]  /*27b0*/  IMAD.X R91, R91, 0x1, R233, P0 ;  /* 0x000000015b5b7824 */ /* 0x000fe200000e06e9 */
[----:B------:R-:W-:Y:S01]  /*27c0*/  ISETP.LT.OR P0, PT, R88, 0x21, P2 ;  /* 0x000000215800780c */ /* 0x000fe20001701670 */
[----:B------:R-:W-:Y:S01]  /*27d0*/  @!PT LDS RZ, [RZ] ;  /* 0x00000000fffff984 */ /* 0x000fe20000000800 */
[----:B------:R-:W-:Y:S01]  /*27e0*/  @!PT LDS RZ, [RZ] ;  /* 0x00000000fffff984 */ /* 0x000fe20000000800 */
[----:B------:R1:W-:Y:S01]  /*27f0*/  LDGSTS.E.BYPASS.LTC128B.128 [R229+0x100], [R96.64], !P1 ;  /* 0x0010000060e57fae */ /* 0x0003e2000c901d74 */
[----:B------:R-:W-:Y:S01]  /*2800*/  LOP3.LUT P1, RZ, R2, 0x4, RZ, 0xc0, !PT ;  /* 0x0000000402ff7812 */ /* 0x000fe2000782c0ff */
[----:B------:R-:W-:-:S03]  /*2810*/  IMAD.MOV.U32 R2, RZ, RZ, 0x40 ;  /* 0x00000040ff027424 */ /* 0x000fc600078e00ff */
[----:B----4-:R-:W-:Y:S01]  /*2820*/  HMMA.16816.F32 R20, R32, R68, RZ ;  /* 0x000000442014723c */ /* 0x010fe200000018ff */
[----:B------:R4:W-:Y:S01]  /*2830*/  LDGSTS.E.BYPASS.LTC128B.128 [R229+0x900], [R94.64], !P3 ;  /* 0x009000005ee57fae */ /* 0x0009e2000d901d74 */
[----:B------:R-:W-:Y:S02]  /*2840*/  ISETP.LT.OR P3, PT, R88, 0x41, P2 ;  /* 0x000000415800780c */ /* 0x000fe40001761670 */
[----:B------:R-:W-:-:S04]  /*2850*/  SEL R2, R2, 0xffffffc0, !P1 ;  /* 0xffffffc002027807 */ /* 0x000fc80004800000 */
[----:B------:R-:W-:Y:S01]  /*2860*/  HMMA.16816.F32 R128, R32, R70, RZ ;  /* 0x000000462080723c */ /* 0x000fe200000018ff */
[----:B------:R-:W-:Y:S02]  /*2870*/  IMAD.IADD R222, R227, 0x1, R2 ;  /* 0x00000001e3de7824 */ /* 0x000fe400078e0202 */
[----:B------:R-:W-:Y:S02]  /*2880*/  IMAD.IADD R212, R2, 0x1, R226 ;  /* 0x0000000102d47824 */ /* 0x000fe400078e02e2 */
[----:B---3--:R-:W-:-:S03]  /*2890*/  IMAD.X R93, R99, 0x1, R233, P6 ;  /* 0x00000001635d7824 */ /* 0x008fc600030e06e9 */
[-C--:B------:R-:W-:Y:S02]  /*28a0*/  HMMA.16816.F32 R64, R28, R60.reuse, RZ ;  /* 0x0000003c1c40723c */ /* 0x080fe400000018ff */
[----:B------:R4:W-:Y:S06]  /*28b0*/  LDGSTS.E.BYPASS.LTC128B.128 [R229+0x1100], [R92.64], !P0 ;  /* 0x011000005ce57fae */ /* 0x0009ec000c101d74 */
[C---:B------:R-:W-:Y:S08]  /*28c0*/  HMMA.16816.F32 R16, R32.reuse, R60, RZ ;  /* 0x0000003c2010723c */ /* 0x040ff000000018ff */
[----:B------:R-:W-:Y:S08]  /*28d0*/  HMMA.16816.F32 R124, R32, R62, RZ ;  /* 0x0000003e207c723c */ /* 0x000ff000000018ff */
[-C--:B------:R-:W-:Y:S08]  /*28e0*/  HMMA.16816.F32 R56, R28, R52.reuse, RZ ;  /* 0x000000341c38723c */ /* 0x080ff000000018ff */
[C---:B-1----:R-:W-:Y:S08]  /*28f0*/  HMMA.16816.F32 R12, R32.reuse, R52, RZ ;  /* 0x00000034200c723c */ /* 0x042ff000000018ff */
[----:B------:R-:W-:Y:S08]  /*2900*/  HMMA.16816.F32 R120, R32, R54, RZ ;  /* 0x000000362078723c */ /* 0x000ff000000018ff */
[-C--:B------:R-:W-:Y:S08]  /*2910*/  HMMA.16816.F32 R48, R28, R40.reuse, RZ ;  /* 0x000000281c30723c */ /* 0x080ff000000018ff */
[C---:B--2---:R-:W-:Y:S08]  /*2920*/  HMMA.16816.F32 R8, R32.reuse, R40, RZ ;  /* 0x000000282008723c */ /* 0x044ff000000018ff */
[----:B------:R-:W-:Y:S08]  /*2930*/  HMMA.16816.F32 R44, R32, R42, RZ ;  /* 0x0000002a202c723c */ /* 0x000ff000000018ff */
[C---:B------:R-:W-:Y:S08]  /*2940*/  HMMA.16816.F32 R76, R28.reuse, R78, RZ ;  /* 0x0000004e1c4c723c */ /* 0x040ff000000018ff */
[C---:B------:R-:W-:Y:S08]  /*2950*/  HMMA.16816.F32 R68, R28.reuse, R70, RZ ;  /* 0x000000461c44723c */ /* 0x040ff000000018ff */
[C---:B------:R-:W-:Y:S08]  /*2960*/  HMMA.16816.F32 R60, R28.reuse, R62, RZ ;  /* 0x0000003e1c3c723c */ /* 0x040ff000000018ff */
[C---:B------:R-:W-:Y:S08]  /*2970*/  HMMA.16816.F32 R52, R28.reuse, R54, RZ ;  /* 0x000000361c34723c */ /* 0x040ff000000018ff */
[C---:B------:R-:W-:Y:S08]  /*2980*/  HMMA.16816.F32 R40, R28.reuse, R42, RZ ;  /* 0x0000002a1c28723c */ /* 0x040ff000000018ff */
[-C--:B------:R-:W-:Y:S08]  /*2990*/  HMMA.16816.F32 R28, R28, R86.reuse, RZ ;  /* 0x000000561c1c723c */ /* 0x080ff000000018ff */
[----:B------:R-:W-:Y:S07]  /*29a0*/  HMMA.16816.F32 R32, R32, R86, RZ ;  /* 0x000000562020723c */ /* 0x000fee00000018ff */
[----:B------:R-:W-:Y:S01]  /*29b0*/  IADD3 R86, P6, R98, R234, RZ ;  /* 0x000000ea62567210 */ /* 0x000fe20007fde0ff */
[----:B------:R-:W-:Y:S04]  /*29c0*/  HMMA.16816.F32 R80, R112, R156, R80 ;  /* 0x0000009c7050723c */ /* 0x000fe80000001850 */
[----:B------:R-:W-:Y:S01]  /*29d0*/  IMAD.X R87, R89, 0x1, R233, P6 ;  /* 0x0000000159577824 */ /* 0x000fe200030e06e9 */
[----:B------:R-:W-:-:S02]  /*29e0*/  ISETP.LT.OR P6, PT, R88, 0x31, P2 ;  /* 0x000000315800780c */ /* 0x000fc400017c1670 */
[----:B------:R-:W-:Y:S01]  /*29f0*/  ISETP.LT.OR P2, PT, R88, 0x51, P2 ;  /* 0x000000515800780c */ /* 0x000fe20001741670 */
[----:B------:R-:W-:Y:S01]  /*2a00*/  HMMA.16816.F32 R72, R112, R152, R72 ;  /* 0x000000987048723c */ /* 0x000fe20000001848 */
[----:B------:R-:W-:-:S05]  /*2a10*/  IADD3 R88, P0, R85, R234, RZ ;  /* 0x000000ea55587210 */ /* 0x000fca0007f1e0ff */
[----:B-----5:R-:W-:Y:S01]  /*2a20*/  IMAD.X R89, R84, 0x1, R233, P0 ;  /* 0x0000000154597824 */ /* 0x020fe200000e06e9 */
[----:B------:R-:W-:Y:S01]  /*2a30*/  PLOP3.LUT P0, PT, PT, PT, UP0, 0x80, 0x0 ;  /* 0x000000000000781c */ /* 0x000fe20003f0f008 */
[C---:B------:R-:W-:Y:S02]  /*2a40*/  HMMA.16816.F32 R64, R112.reuse, R148, R64 ;  /* 0x000000947040723c */ /* 0x040fe40000001840 */
[----:B------:R1:W-:Y:S04]  /*2a50*/  LDGSTS.E.BYPASS.LTC128B.128 [R229+0x1900], [R90.64], !P6 ;  /* 0x019000005ae57fae */ /* 0x0003e8000f101d74 */
[----:B------:R2:W-:Y:S01]  /*2a60*/  LDGSTS.E.BYPASS.LTC128B.128 [R229+0x2100], [R86.64], !P3 ;  /* 0x0210000056e57fae */ /* 0x0005e2000d901d74 */
[----:B------:R-:W-:Y:S01]  /*2a70*/  ISETP.GT.AND P3, PT, R232, 0x5f, PT ;  /* 0x0000005fe800780c */ /* 0x000fe20003f64270 */
[C---:B------:R-:W-:Y:S02]  /*2a80*/  HMMA.16816.F32 R56, R112.reuse, R144, R56 ;  /* 0x000000907038723c */ /* 0x040fe40000001838 */
[----:B------:R1:W-:Y:S04]  /*2a90*/  LDGSTS.E.BYPASS.LTC128B.128 [R229+0x2900], [R88.64], !P2 ;  /* 0x0290000058e57fae */ /* 0x0003e8000d101d74 */
[----:B------:R-:W-:Y:S02]  /*2aa0*/  LDSM.16.M88.4 R108, [R223+0x8100] ;  /* 0x00810000df6c783b */ /* 0x000fe40000000200 */
[C---:B------:R-:W-:Y:S02]  /*2ab0*/  HMMA.16816.F32 R48, R112.reuse, R140, R48 ;  /* 0x0000008c7030723c */ /* 0x040fe40000001830 */
[----:B------:R-:W3:Y:S04]  /*2ac0*/  LDSM.16.M88.4 R104, [R222+0x3100] ;  /* 0x00310000de68783b */ /* 0x000ee80000000200 */
[----:B------:R-:W5:Y:S02]  /*2ad0*/  LDSM.16.M88.4 R100, [R222+0x3900] ;  /* 0x00390000de64783b */ /* 0x000f640000000200 */
[C---:B------:R-:W-:Y:S02]  /*2ae0*/  HMMA.16816.F32 R36, R112.reuse, R136, R36 ;  /* 0x000000887024723c */ /* 0x040fe40000001824 */
[----:B------:R-:W3:Y:S04]  /*2af0*/  LDSM.16.M88.4 R96, [R222+0x4100] ;  /* 0x00410000de60783b */ /* 0x000ee80000000200 */
[----:B----4-:R-:W4:Y:S02]  /*2b00*/  LDSM.16.M88.4 R92, [R222+0x4900] ;  /* 0x00490000de5c783b */ /* 0x010f240000000200 */
[C---:B------:R-:W-:Y:S02]  /*2b10*/  HMMA.16816.F32 R76, R112.reuse, R158, R76 ;  /* 0x0000009e704c723c */ /* 0x040fe4000000184c */
[----:B--2---:R-:W-:Y:S04]  /*2b20*/  LDSM.16.M88.4 R84, [R222+0x5900] ;  /* 0x00590000de54783b */ /* 0x004fe80000000200 */
[----:B-1----:R-:W1:Y:S02]  /*2b30*/  LDSM.16.M88.4 R88, [R222+0x5100] ;  /* 0x00510000de58783b */ /* 0x002e640000000200 */
[C---:B------:R-:W-:Y:S02]  /*2b40*/  HMMA.16816.F32 R68, R112.reuse, R154, R68 ;  /* 0x0000009a7044723c */ /* 0x040fe40000001844 */
[----:B------:R-:W-:Y:S04]  /*2b50*/  LDSM.16.M88.4 R164, [R221+0x6100] ;  /* 0x00610000dda4783b */ /* 0x000fe80000000200 */
[----:B------:R-:W0:Y:S02]  /*2b60*/  LDGDEPBAR ;  /* 0x00000000000079af */ /* 0x000e240000000000 */
[C---:B------:R-:W-:Y:S08]  /*2b70*/  HMMA.16816.F32 R60, R112.reuse, R150, R60 ;  /* 0x00000096703c723c */ /* 0x040ff0000000183c */
[C---:B------:R-:W-:Y:S08]  /*2b80*/  HMMA.16816.F32 R52, R112.reuse, R146, R52 ;  /* 0x000000927034723c */ /* 0x040ff00000001834 */
[C---:B------:R-:W-:Y:S08]  /*2b90*/  HMMA.16816.F32 R40, R112.reuse, R142, R40 ;  /* 0x0000008e7028723c */ /* 0x040ff00000001828 */
[----:B------:R-:W-:Y:S01]  /*2ba0*/  HMMA.16816.F32 R28, R112, R138, R28 ;  /* 0x0000008a701c723c */ /* 0x000fe2000000181c */
[----:B------:R-:W2:Y:S07]  /*2bb0*/  LDSM.16.M88.4 R112, [R223+0x6100] ;  /* 0x00610000df70783b */ /* 0x000eae0000000200 */
        /* <DEDUP_REMOVED lines=17> */
[----:B------:R-:W1:Y:S04]  /*2cd0*/  LDSM.16.M88.4 R160, [R221+0x8100] ;  /* 0x00810000dda0783b */ /* 0x000e680000000200 */
[----:B------:R-:W2:Y:S01]  /*2ce0*/  LDSM.16.M88.4 R136, [R212+0x2800] ;  /* 0x00280000d488783b */ /* 0x000ea20000000200 */
[----:B------:R-:W-:-:S04]  /*2cf0*/  DEPBAR.LE SB0, 0x0 ;  /* 0x000080000000791a */ /* 0x000fc80000000000 */
[C---:B---3--:R-:W-:Y:S08]  /*2d00*/  HMMA.16816.F32 R24, R108.reuse, R104, R24 ;  /* 0x000000686c18723c */ /* 0x048ff00000001818 */
[C---:B-----5:R-:W-:Y:S08]  /*2d10*/  HMMA.16816.F32 R20, R108.reuse, R100, R20 ;  /* 0x000000646c14723c */ /* 0x060ff00000001814 */
[C---:B------:R-:W-:Y:S08]  /*2d20*/  HMMA.16816.F32 R16, R108.reuse, R96, R16 ;  /* 0x000000606c10723c */ /* 0x040ff00000001810 */
[C---:B----4-:R-:W-:Y:S08]  /*2d30*/  HMMA.16816.F32 R12, R108.reuse, R92, R12 ;  /* 0x0000005c6c0c723c */ /* 0x050ff0000000180c */
[C---:B-1----:R-:W-:Y:S08]  /*2d40*/  HMMA.16816.F32 R8, R108.reuse, R88, R8 ;  /* 0x000000586c08723c */ /* 0x042ff00000001808 */
[C---:B------:R-:W-:Y:S08]  /*2d50*/  HMMA.16816.F32 R116, R108.reuse, R84, R116 ;  /* 0x000000546c74723c */ /* 0x040ff00000001874 */
[C---:B------:R-:W-:Y:S08]  /*2d60*/  HMMA.16816.F32 R132, R108.reuse, R106, R132 ;  /* 0x0000006a6c84723c */ /* 0x040ff00000001884 */
[C---:B------:R-:W-:Y:S08]  /*2d70*/  HMMA.16816.F32 R128, R108.reuse, R102, R128 ;  /* 0x000000666c80723c */ /* 0x040ff00000001880 */
[C---:B------:R-:W-:Y:S08]  /*2d80*/  HMMA.16816.F32 R124, R108.reuse, R98, R124 ;  /* 0x000000626c7c723c */ /* 0x040ff0000000187c */
[C---:B------:R-:W-:Y:S08]  /*2d90*/  HMMA.16816.F32 R120, R108.reuse, R94, R120 ;  /* 0x0000005e6c78723c */ /* 0x040ff00000001878 */
[C---:B------:R-:W-:Y:S08]  /*2da0*/  HMMA.16816.F32 R44, R108.reuse, R90, R44 ;  /* 0x0000005a6c2c723c */ /* 0x040ff0000000182c */
[----:B------:R-:W-:Y:S08]  /*2db0*/  HMMA.16816.F32 R32, R108, R86, R32 ;  /* 0x000000566c20723c */ /* 0x000ff00000001820 */
[C---:B--2---:R-:W-:Y:S08]  /*2dc0*/  HMMA.16816.F32 R80, R112.reuse, R104, R80 ;  /* 0x000000687050723c */ /* 0x044ff00000001850 */
        /* <DEDUP_REMOVED lines=66> */
[----:B------:R-:W3:Y:S04]  /*31f0*/  SHFL.IDX PT, R91, R98, 0x1, 0x181f ;  /* 0x00381f00625b7f89 */ /* 0x000ee800000e0000 */
[----:B------:R-:W-:Y:S04]  /*3200*/  SHFL.IDX PT, R89, R98, 0x2, 0x181f ;  /* 0x00581f0062597f89 */ /* 0x000fe800000e0000 */
[----:B------:R-:W4:Y:S04]  /*3210*/  SHFL.IDX PT, R92, R2, 0x1, 0x181f ;  /* 0x00381f00025c7f89 */ /* 0x000f2800000e0000 */
[----:B------:R-:W5:Y:S04]  /*3220*/  SHFL.IDX PT, R87, R98, 0x3, 0x181f ;  /* 0x00781f0062577f89 */ /* 0x000f6800000e0000 */
[----:B------:R-:W5:Y:S01]  /*3230*/  SHFL.IDX PT, R85, R98, 0x4, 0x181f ;  /* 0x00981f0062557f89 */ /* 0x000f6200000e0000 */
[----:B-1----:R-:W-:-:S03]  /*3240*/  IADD3 R96, P0, R93, R234, RZ ;  /* 0x000000ea5d607210 */ /* 0x002fc60007f1e0ff */
[----:B------:R1:W1:Y:S02]  /*3250*/  SHFL.IDX PT, R84, R98, 0x5, 0x181f ;  /* 0x00b81f0062547f89 */ /* 0x00026400000e0000 */
[----:B--2---:R-:W-:Y:S02]  /*3260*/  IMAD.X R97, R94, 0x1, R233, P0 ;  /* 0x000000015e617824 */ /* 0x004fe400000e06e9 */
[----:B------:R-:W-:Y:S01]  /*3270*/  SHFL.IDX PT, R90, R2, 0x2, 0x181f ;  /* 0x00581f00025a7f89 */ /* 0x000fe200000e0000 */
[----:B---3--:R-:W-:-:S03]  /*3280*/  IADD3 R94, P0, R91, R234, RZ ;  /* 0x000000ea5b5e7210 */ /* 0x008fc60007f1e0ff */
[----:B------:R-:W2:Y:S04]  /*3290*/  SHFL.IDX PT, R88, R2, 0x3, 0x181f ;  /* 0x00781f0002587f89 */ /* 0x000ea800000e0000 */
[----:B------:R-:W3:Y:S01]  /*32a0*/  SHFL.IDX PT, R86, R2, 0x4, 0x181f ;  /* 0x00981f0002567f89 */ /* 0x000ee200000e0000 */
[----:B----4-:R-:W-:-:S03]  /*32b0*/  IMAD.X R95, R92, 0x1, R233, P0 ;  /* 0x000000015c5f7824 */ /* 0x010fc600000e06e9 */
[----:B------:R-:W4:Y:S01]  /*32c0*/  SHFL.IDX PT, R2, R2, 0x5, 0x181f ;  /* 0x00b81f0002027f89 */ /* 0x000f2200000e0000 */
[----:B-----5:R-:W-:-:S03]  /*32d0*/  IADD3 R92, P2, R87, R234, RZ ;  /* 0x000000ea575c7210 */ /* 0x020fc60007f5e0ff */
[----:B------:R5:W-:Y:S01]  /*32e0*/  LDGSTS.E.BYPASS.LTC128B.128 [R229+0x3100], [R96.64], !P5 ;  /* 0x0310000060e57fae */ /* 0x000be2000e901d74 */
[----:B-1----:R-:W-:-:S03]  /*32f0*/  IADD3 R98, P1, R85, R234, RZ ;  /* 0x000000ea55627210 */ /* 0x002fc60007f3e0ff */
[----:B------:R1:W-:Y:S01]  /*3300*/  LDGSTS.E.BYPASS.LTC128B.128 [R229+0x3900], [R94.64], !P5 ;  /* 0x039000005ee57fae */ /* 0x0003e2000e901d74 */
[-C--:B------:R-:W-:Y:S01]  /*3310*/  IADD3 R84, P0, R84, R234.reuse, RZ ;  /* 0x000000ea54547210 */ /* 0x080fe20007f1e0ff */
[--C-:B--2---:R-:W-:Y:S02]  /*3320*/  IMAD.X R93, R88, 0x1, R233.reuse, P2 ;  /* 0x00000001585d7824 */ /* 0x104fe400010e06e9 */
[--C-:B---3--:R-:W-:Y:S02]  /*3330*/  IMAD.X R99, R86, 0x1, R233.reuse, P1 ;  /* 0x0000000156637824 */ /* 0x108fe400008e06e9 */
[----:B----4-:R-:W-:Y:S01]  /*3340*/  IMAD.X R85, R2, 0x1, R233, P0 ;  /* 0x0000000102557824 */ /* 0x010fe200000e06e9 */
[----:B-----5:R-:W-:-:S05]  /*3350*/  IADD3 R96, P6, R89, R234, RZ ;  /* 0x000000ea59607210 */ /* 0x020fca0007fde0ff */
[----:B------:R-:W-:-:S05]  /*3360*/  IMAD.X R97, R90, 0x1, R233, P6 ;  /* 0x000000015a617824 */ /* 0x000fca00030e06e9 */
[----:B------:R1:W-:Y:S04]  /*3370*/  LDGSTS.E.BYPASS.LTC128B.128 [R229+0x4100], [R96.64], !P5 ;  /* 0x0410000060e57fae */ /* 0x0003e8000e901d74 */
[----:B------:R1:W-:Y:S04]  /*3380*/  LDGSTS.E.BYPASS.LTC128B.128 [R229+0x4900], [R92.64], !P5 ;  /* 0x049000005ce57fae */ /* 0x0003e8000e901d74 */
[----:B------:R1:W-:Y:S04]  /*3390*/  LDGSTS.E.BYPASS.LTC128B.128 [R229+0x5100], [R98.64], !P5 ;  /* 0x0510000062e57fae */ /* 0x0003e8000e901d74 */
[----:B------:R1:W-:Y:S02]  /*33a0*/  LDGSTS.E.BYPASS.LTC128B.128 [R229+0x5900], [R84.64], !P5 ;  /* 0x0590000054e57fae */ /* 0x0003e4000e901d74 */
.L_x_1050:
[----:B------:R-:W-:Y:S01]  /*33b0*/  LOP3.LUT R2, R168, 0xffffffe0, RZ, 0xc0, !PT ;  /* 0xffffffe0a8027812 */ /* 0x000fe200078ec0ff */
[----:B------:R-:W-:Y:S01]  /*33c0*/  UISETP.NE.AND UP1, UPT, UR35, URZ, UPT ;  /* 0x0000003f2300728c */ /* 0x000fe2000bf25270 */
[----:B-1----:R-:W-:Y:S01]  /*33d0*/  LEA.HI R85, R169, R7, RZ, 0x2 ;  /* 0x00000007a9557211 */ /* 0x002fe200078f10ff */
[----:B------:R-:W-:Y:S01]  /*33e0*/  UISETP.NE.AND UP0, UPT, UR34, URZ, UPT ;  /* 0x0000003f2200728c */ /* 0x000fe2000bf05270 */
[----:B------:R-:W-:Y:S01]  /*33f0*/  SHF.R.S32.HI R87, RZ, 0x1f, R6 ;  /* 0x0000001fff577819 */ /* 0x000fe20000011406 */
[----:B------:R-:W-:Y:S01]  /*3400*/  IMAD.IADD R2, R7, 0x1, -R2 ;  /* 0x0000000107027824 */ /* 0x000fe200078e0a02 */
[----:B------:R-:W-:Y:S01]  /*3410*/  LOP3.LUT R85, R85, 0xfffffffc, RZ, 0xc0, !PT ;  /* 0xfffffffc55557812 */ /* 0x000fe200078ec0ff */
[----:B------:R-:W-:Y:S01]  /*3420*/  ULDC UR12, c[0x0][0x324] ;  /* 0x0000c900000c7ab9 */ /* 0x000fe20000000800 */
[----:B------:R-:W-:Y:S01]  /*3430*/  LEA.HI R87, R87, R6, RZ, 0x2 ;  /* 0x0000000657577211 */ /* 0x000fe200078f10ff */
[----:B------:R-:W-:Y:S01]  /*3440*/  ULOP3.LUT UR12, URZ, UR12, URZ, 0x33, !UPT ;  /* 0x0000000c3f0c7292 */ /* 0x000fe2000f8e333f */
[----:B------:R-:W-:Y:S01]  /*3450*/  SHF.R.S32.HI R84, RZ, 0x1f, R2 ;  /* 0x0000001fff547819 */ /* 0x000fe20000011402 */
[----:B------:R-:W-:Y:S01]  /*3460*/  IMAD.IADD R85, R7, 0x1, -R85 ;  /* 0x0000000107557824 */ /* 0x000fe200078e0a55 */
[----:B------:R-:W-:Y:S01]  /*3470*/  LOP3.LUT R87, R87, 0xffffffc, RZ, 0xc0, !PT ;  /* 0x0ffffffc57577812 */ /* 0x000fe200078ec0ff */
[----:B------:R-:W-:Y:S01]  /*3480*/  IMAD.U32 R89, RZ, RZ, UR36 ;  /* 0x00000024ff597e24 */ /* 0x000fe2000f8e00ff */
[----:B------:R-:W-:Y:S01]  /*3490*/  LEA.HI R7, R84, R2, RZ, 0x2 ;  /* 0x0000000254077211 */ /* 0x000fe200078f10ff */
[----:B------:R-:W0:Y:S01]  /*34a0*/  LDGDEPBAR ;  /* 0x00000000000079af */ /* 0x000e220000000000 */
[----:B------:R-:W-:Y:S01]  /*34b0*/  LEA.HI R84, R85, R85, RZ, 0x1 ;  /* 0x0000005555547211 */ /* 0x000fe200078f08ff */
[----:B------:R-:W-:Y:S01]  /*34c0*/  IMAD.IADD R87, R6, 0x1, -R87 ;  /* 0x0000000106577824 */ /* 0x000fe200078e0a57 */
[----:B------:R-:W-:Y:S01]  /*34d0*/  LEA.HI.SX32 R6, R7, UR13, 0x1e ;  /* 0x0000000d07067c11 */ /* 0x000fe2000f8ff2ff */
[----:B------:R-:W-:Y:S01]  /*34e0*/  IMAD.IADD R5, R5, 0x1, R3 ;  /* 0x0000000105057824 */ /* 0x000fe200078e0203 */
[----:B------:R-:W-:Y:S01]  /*34f0*/  PLOP3.LUT P1, PT, PT, PT, UP1, 0x80, 0x0 ;  /* 0x000000000000781c */ /* 0x000fe20003f2f018 */
[C---:B------:R-:W-:Y:S01]  /*3500*/  IMAD.SHL.U32 R86, R84.reuse, 0x20, RZ ;  /* 0x0000002054567824 */ /* 0x040fe200078e00ff */
[----:B------:R-:W-:Y:S01]  /*3510*/  LOP3.LUT R84, R84, 0x1ffffffe, RZ, 0xc0, !PT ;  /* 0x1ffffffe54547812 */ /* 0x000fe200078ec0ff */
[----:B------:R-:W-:Y:S01]  /*3520*/  IMAD R6, R87, 0x10, R6 ;  /* 0x0000001057067824 */ /* 0x000fe200078e0206 */
[----:B------:R-:W-:-:S02]  /*3530*/  PLOP3.LUT P0, PT, PT, PT, UP1, 0x80, 0x0 ;  /* 0x000000000000781c */ /* 0x000fc40003f0f018 */
        /* <DEDUP_REMOVED lines=8> */
[----:B------:R-:W-:Y:S01]  /*35c0*/  IMAD.MOV.U32 R92, RZ, RZ, R235 ;  /* 0x000000ffff5c7224 */ /* 0x000fe200078e00eb */
[----:B------:R-:W-:Y:S01]  /*35d0*/  @P0 SHF.R.U32.HI R92, RZ, c[0x0][0x2cc], R6 ;  /* 0x0000b300ff5c0a19 */ /* 0x000fe20000011606 */
[----:B------:R-:W-:Y:S01]  /*35e0*/  IMAD.SHL.U32 R236, R236, 0x2, RZ ;  /* 0x00000002ecec7824 */ /* 0x000fe200078e00ff */
[----:B------:R-:W-:-:S03]  /*35f0*/  PLOP3.LUT P0, PT, PT, PT, UP0, 0x40, 0x0 ;  /* 0x000000000000781c */ /* 0x000fc60003f0e808 */
[----:B------:R-:W1:Y:S01]  /*3600*/  SHFL.IDX PT, R6, R92, RZ, 0x1c1f ;  /* 0x001c1fff5c067589 */ /* 0x000e6200000e0000 */
[C---:B------:R-:W-:Y:S02]  /*3610*/  IADD3 R2, -R236.reuse, 0x1, R2 ;  /* 0x00000001ec027810 */ /* 0x040fe40007ffe102 */
[----:B------:R-:W-:Y:S02]  /*3620*/  IADD3 R89, -R236, UR8, R89 ;  /* 0x00000008ec597c10 */ /* 0x000fe4000fffe159 */
[----:B------:R-:W-:Y:S02]  /*3630*/  IADD3 R88, R2, -UR15, RZ ;  /* 0x8000000f02587c10 */ /* 0x000fe4000fffe0ff */
        /* <DEDUP_REMOVED lines=19> */
.L_x_1053:
[----:B------:R-:W-:-:S04]  /*3770*/  MOV R3, c[0x0][0x32c] ;  /* 0x0000cb0000037a02 */ /* 0x000fc80000000f00 */
[----:B------:R-:W-:-:S13]  /*3780*/  ISETP.NE.AND P0, PT, R3, 0x1, PT ;  /* 0x000000010300780c */ /* 0x000fda0003f05270 */
[----:B------:R-:W-:-:S05]  /*3790*/  @P0 IMAD.HI.U32 R3, R6, c[0x0][0x330], RZ ;  /* 0x0000cc0006030a27 */ /* 0x000fca00078e00ff */
[----:B------:R-:W-:Y:S02]  /*37a0*/  @P0 SHF.R.U32.HI R6, RZ, c[0x0][0x334], R3 ;  /* 0x0000cd00ff060a19 */ /* 0x000fe40000011603 */
.L_x_1054:
[----:B------:R-:W-:Y:S05]  /*37b0*/  BSYNC B0 ;  /* 0x0000000000007941 */ /* 0x000fea0003800000 */
.L_x_1052:
[----:B------:R-:W-:-:S05]  /*37c0*/  IMAD R6, R6, c[0x0][0x32c], R2 ;  /* 0x0000cb0006067a24 */ /* 0x000fca00078e0202 */
[----:B------:R-:W-:Y:S02]  /*37d0*/  IADD3 R3, R6, c[0x0][0x32c], RZ ;  /* 0x0000cb0006037a10 */ /* 0x000fe40007ffe0ff */
[----:B------:R-:W-:Y:S02]  /*37e0*/  IMNMX R93, R93, R6, !PT ;  /* 0x000000065d5d7217 */ /* 0x000fe40007800200 */
[----:B------:R-:W-:Y:S02]  /*37f0*/  IMNMX R95, R95, R3, PT ;  /* 0x000000035f5f7217 */ /* 0x000fe40003800200 */
.L_x_1051:
[----:B------:R-:W1:Y:S01]  /*3800*/  SHFL.IDX PT, R6, R92, 0x1, 0x1c1f ;  /* 0x003c1f005c067f89 */ /* 0x000e6200000e0000 */
[----:B------:R-:W-:-:S06]  /*3810*/  UISETP.NE.AND UP0, UPT, UR34, URZ, UPT ;  /* 0x0000003f2200728c */ /* 0x000fcc000bf05270 */
[----:B------:R-:W-:Y:S01]  /*3820*/  PLOP3.LUT P0, PT, PT, PT, UP0, 0x40, 0x0 ;  /* 0x000000000000781c */ /* 0x000fe20003f0e808 */
[--C-:B-1----:R-:W-:Y:S02]  /*3830*/  IMAD.IADD R91, R90, 0x1, R6.reuse ;  /* 0x000000015a5b7824 */ /* 0x102fe400078e0206 */
[----:B------:R-:W-:-:S03]  /*3840*/  IMAD.IADD R3, R88, 0x1, R6 ;  /* 0x0000000158037824 */ /* 0x000fc600078e0206 */
[----:B------:R-:W-:-:S07]  /*3850*/  IMNMX R91, R91, R89, PT ;  /* 0x000000595b5b7217 */ /* 0x000fce0003800200 */
        /* <DEDUP_REMOVED lines=13> */
.L_x_1057:
[----:B------:R-:W-:-:S04]  /*3930*/  MOV R6, c[0x0][0x32c] ;  /* 0x0000cb0000067a02 */ /* 0x000fc80000000f00 */
[----:B------:R-:W-:-:S13]  /*3940*/  ISETP.NE.AND P0, PT, R6, 0x1, PT ;  /* 0x000000010600780c */ /* 0x000fda0003f05270 */
[----:B------:R-:W-:-:S05]  /*3950*/  @P0 IMAD.HI.U32 R6, R7, c[0x0][0x330], RZ ;  /* 0x0000cc0007060a27 */ /* 0x000fca00078e00ff */
[----:B------:R-:W-:Y:S02]  /*3960*/  @P0 SHF.R.U32.HI R7, RZ, c[0x0][0x334], R6 ;  /* 0x0000cd00ff070a19 */ /* 0x000fe40000011606 */
.L_x_1058:
[----:B------:R-:W-:Y:S05]  /*3970*/  BSYNC B0 ;  /* 0x0000000000007941 */ /* 0x000fea0003800000 */
.L_x_1056:
[----:B------:R-:W-:-:S05]  /*3980*/  IMAD R7, R7, c[0x0][0x32c], R2 ;  /* 0x0000cb0007077a24 */ /* 0x000fca00078e0202 */
[----:B------:R-:W-:Y:S02]  /*3990*/  IADD3 R6, R7, c[0x0][0x32c], RZ ;  /* 0x0000cb0007067a10 */ /* 0x000fe40007ffe0ff */
[----:B------:R-:W-:Y:S02]  /*39a0*/  IMNMX R3, R3, R7, !PT ;  /* 0x0000000703037217 */ /* 0x000fe40007800200 */
[----:B------:R-:W-:Y:S02]  /*39b0*/  IMNMX R91, R91, R6, PT ;  /* 0x000000065b5b7217 */ /* 0x000fe40003800200 */
.L_x_1055:
        /* <DEDUP_REMOVED lines=8> */
[C---:B------:R-:W-:Y:S01]  /*3a40*/  ISETP.GT.AND P0, PT, R93.reuse, RZ, P0 ;  /* 0x000000ff5d00720c */ /* 0x040fe20000704270 */
[----:B------:R-:W-:Y:S01]  /*3a50*/  UP2UR UR29, UPR, URZ, 0x1 ;  /* 0x000000013f1d7883 */ /* 0x000fe20008000000 */
[----:B------:R-:W-:Y:S01]  /*3a60*/  ISETP.GT.AND P6, PT, R93, 0x1, P6 ;  /* 0x000000015d00780c */ /* 0x000fe200037c4270 */
[----:B------:R-:W-:Y:S01]  /*3a70*/  UISETP.GE.AND UP1, UPT, UR36, 0xa, UPT ;  /* 0x0000000a2400788c */ /* 0x000fe2000bf26270 */
[C---:B------:R-:W-:Y:S01]  /*3a80*/  ISETP.LT.OR P0, PT, R95.reuse, 0x1, P0 ;  /* 0x000000015f00780c */ /* 0x040fe20000701670 */
[----:B------:R-:W-:Y:S01]  /*3a90*/  UP2UR UR32, UPR, URZ, 0x8 ;  /* 0x000000083f207883 */ /* 0x000fe20008000000 */
[----:B------:R-:W-:Y:S01]  /*3aa0*/  PLOP3.LUT P2, PT, PT, PT, UP2, 0x40, 0x0 ;  /* 0x000000000000781c */ /* 0x000fe20003f4e828 */
[----:B------:R-:W-:Y:S01]  /*3ab0*/  UISETP.GE.AND UP3, UPT, UR36, 0x51, UPT ;  /* 0x000000512400788c */ /* 0x000fe2000bf66270 */
        /* <DEDUP_REMOVED lines=12> */
[----:B------:R-:W-:Y:S01]  /*3b80*/  PLOP3.LUT P1, PT, PT, PT, UP1, 0x40, 0x0 ;  /* 0x000000000000781c */ /* 0x000fe20003f2e818 */
[----:B------:R-:W-:Y:S01]  /*3b90*/  UP2UR UR37, UPR, URZ, 0x40 ;  /* 0x000000403f257883 */ /* 0x000fe20008000000 */
        /* <DEDUP_REMOVED lines=65> */
[C---:B------:R-:W-:Y:S01]  /*3fb0*/  ISETP.GT.AND P6, PT, R93.reuse, 0x31, P6 ;  /* 0x000000315d00780c */ /* 0x040fe200037c4270 */
[----:B------:R-:W-:Y:S01]  /*3fc0*/  UP2UR UR17, UPR, URZ, 0x1 ;  /* 0x000000013f117883 */ /* 0x000fe20008000000 */
[----:B------:R-:W-:Y:S02]  /*3fd0*/  FSEL R69, R56, -INF , !P0 ;  /* 0xff80000038457808 */ /* 0x000fe40004000000 */
[----:B------:R-:W-:Y:S01]  /*3fe0*/  PLOP3.LUT P0, PT, PT, PT, UP0, 0x40, 0x0 ;  /* 0x000000000000781c */ /* 0x000fe20003f0e808 */
[----:B------:R-:W-:Y:S01]  /*3ff0*/  UISETP.GE.AND UP0, UPT, UR36, 0x5a, UPT ;  /* 0x0000005a2400788c */ /* 0x000fe2000bf06270 */
[----:B------:R-:W-:-:S02]  /*4000*/  ISETP.GT.AND P2, PT, R93, 0x38, P2 ;  /* 0x000000385d00780c */ /* 0x000fc40001744270 */
[C---:B------:R-:W-:Y:S02]  /*4010*/  ISETP.GT.AND P0, PT, R93.reuse, 0x40, P0 ;  /* 0x000000405d00780c */ /* 0x040fe40000704270 */
[----:B------:R-:W-:Y:S02]  /*4020*/  ISETP.GT.AND P1, PT, R93, 0x39, P1 ;  /* 0x000000395d00780c */ /* 0x000fe40000f24270 */
[C---:B------:R-:W-:Y:S02]  /*4030*/  ISETP.LT.OR P0, PT, R95.reuse, 0x41, P0 ;  /* 0x000000415f00780c */ /* 0x040fe40000701670 */
[C---:B------:R-:W-:Y:S02]  /*4040*/  ISETP.LT.OR P6, PT, R95.reuse, 0x32, P6 ;  /* 0x000000325f00780c */ /* 0x040fe400037c1670 */
[C---:B------:R-:W-:Y:S02]  /*4050*/  ISETP.LT.OR P2, PT, R95.reuse, 0x39, P2 ;  /* 0x000000395f00780c */ /* 0x040fe40001741670 */
[----:B------:R-:W-:-:S02]  /*4060*/  ISETP.LT.OR P1, PT, R95, 0x3a, P1 ;  /* 0x0000003a5f00780c */ /* 0x000fc40000f21670 */
[----:B------:R-:W-:Y:S02]  /*4070*/  FSEL R239, R48, -INF , !P0 ;  /* 0xff80000030ef7808 */ /* 0x000fe40004000000 */
[----:B------:R-:W-:Y:S02]  /*4080*/  PLOP3.LUT P0, PT, PT, PT, UP3, 0x40, 0x0 ;  /* 0x000000000000781c */ /* 0x000fe40003f0e838 */
[----:B------:R-:W-:Y:S02]  /*4090*/  FSEL R68, R57, -INF , !P6 ;  /* 0xff80000039447808 */ /* 0x000fe40007000000 */
[----:B------:R-:W-:Y:S02]  /*40a0*/  FSEL R65, R52, -INF , !P2 ;  /* 0xff80000034417808 */ /* 0x000fe40005000000 */
[----:B------:R-:W-:Y:S02]  /*40b0*/  FSEL R64, R53, -INF , !P1 ;  /* 0xff80000035407808 */ /* 0x000fe40004800000 */
[----:B------:R-:W-:Y:S01]  /*40c0*/  PLOP3.LUT P6, PT, PT, PT, UP6, 0x40, 0x0 ;  /* 0x000000000000781c */ /* 0x000fe20003fce868 */
[----:B------:R-:W-:Y:S01]  /*40d0*/  UISETP.NE.AND UP6, UPT, UR34, URZ, UPT ;  /* 0x0000003f2200728c */ /* 0x000fe2000bfc5270 */
        /* <DEDUP_REMOVED lines=10> */
[----:B------:R-:W-:Y:S01]  /*4180*/  FSEL R206, R36, -INF , !P0 ;  /* 0xff80000024ce7808 */ /* 0x000fe20004000000 */
[----:B-1----:R-:W-:Y:S01]  /*4190*/  IMAD.IADD R36, R88, 0x1, R94 ;  /* 0x0000000158247824 */ /* 0x002fe200078e025e */
[----:B------:R-:W-:Y:S01]  /*41a0*/  PLOP3.LUT P0, PT, PT, PT, UP6, 0x40, 0x0 ;  /* 0x000000000000781c */ /* 0x000fe20003f0e868 */
[----:B------:R-:W-:Y:S01]  /*41b0*/  UISETP.NE.AND UP6, UPT, UR37, URZ, UPT ;  /* 0x0000003f2500728c */ /* 0x000fe2000bfc5270 */
[----:B------:R-:W-:-:S02]  /*41c0*/  FSEL R208, R49, -INF , !P6 ;  /* 0xff80000031d07808 */ /* 0x000fc40007000000 */
[----:B------:R-:W-:Y:S02]  /*41d0*/  FSEL R209, R40, -INF , !P2 ;  /* 0xff80000028d17808 */ /* 0x000fe40005000000 */
[----:B------:R-:W-:Y:S02]  /*41e0*/  FSEL R207, R41, -INF , !P1 ;  /* 0xff80000029cf7808 */ /* 0x000fe40004800000 */
[----:B------:R-:W-:Y:S02]  /*41f0*/  PLOP3.LUT P6, PT, PT, PT, UP2, 0x40, 0x0 ;  /* 0x000000000000781c */ /* 0x000fe40003fce828 */
[----:B------:R-:W-:Y:S02]  /*4200*/  PLOP3.LUT P2, PT, PT, PT, UP1, 0x40, 0x0 ;  /* 0x000000000000781c */ /* 0x000fe40003f4e818 */
[----:B------:R-:W-:Y:S02]  /*4210*/  PLOP3.LUT P1, PT, PT, PT, UP0, 0x40, 0x0 ;  /* 0x000000000000781c */ /* 0x000fe40003f2e808 */
[----:B------:R-:W-:-:S02]  /*4220*/  ISETP.GT.AND P6, PT, R93, 0x51, P6 ;  /* 0x000000515d00780c */ /* 0x000fc400037c4270 */
[C---:B------:R-:W-:Y:S02]  /*4230*/  ISETP.GT.AND P2, PT, R93.reuse, 0x58, P2 ;  /* 0x000000585d00780c */ /* 0x040fe40001744270 */
[----:B------:R-:W-:Y:S01]  /*4240*/  ISETP.GT.AND P1, PT, R93, 0x59, P1 ;  /* 0x000000595d00780c */ /* 0x000fe20000f24270 */
[----:B------:R-:W-:Y:S01]  /*4250*/  IMAD.IADD R93, R90, 0x1, R94 ;  /* 0x000000015a5d7824 */ /* 0x000fe200078e025e */
[C---:B------:R-:W-:Y:S02]  /*4260*/  ISETP.LT.OR P6, PT, R95.reuse, 0x52, P6 ;  /* 0x000000525f00780c */ /* 0x040fe400037c1670 */
[C---:B------:R-:W-:Y:S02]  /*4270*/  ISETP.LT.OR P2, PT, R95.reuse, 0x59, P2 ;  /* 0x000000595f00780c */ /* 0x040fe40001741670 */
[----:B------:R-:W-:Y:S02]  /*4280*/  ISETP.LT.OR P1, PT, R95, 0x5a, P1 ;  /* 0x0000005a5f00780c */ /* 0x000fe40000f21670 */
[----:B------:R-:W-:-:S02]  /*4290*/  IMNMX R93, R93, R89, PT ;  /* 0x000000595d5d7217 */ /* 0x000fc40003800200 */
[----:B------:R-:W-:Y:S02]  /*42a0*/  FSEL R154, R37, -INF , !P6 ;  /* 0xff800000259a7808 */ /* 0x000fe40007000000 */
[----:B------:R-:W-:Y:S02]  /*42b0*/  FSEL R137, R28, -INF , !P2 ;  /* 0xff8000001c897808 */ /* 0x000fe40005000000 */
[----:B------:R-:W-:Y:S01]  /*42c0*/  FSEL R136, R29, -INF , !P1 ;  /* 0xff8000001d887808 */ /* 0x000fe20004800000 */
        /* <DEDUP_REMOVED lines=13> */
.L_x_1061:
[----:B------:R-:W-:-:S04]  /*43a0*/  MOV R28, c[0x0][0x32c] ;  /* 0x0000cb00001c7a02 */ /* 0x000fc80000000f00 */
[----:B------:R-:W-:-:S13]  /*43b0*/  ISETP.NE.AND P0, PT, R28, 0x1, PT ;  /* 0x000000011c00780c */ /* 0x000fda0003f05270 */
[----:B------:R-:W-:-:S05]  /*43c0*/  @P0 IMAD.HI.U32 R28, R94, c[0x0][0x330], RZ ;  /* 0x0000cc005e1c0a27 */ /* 0x000fca00078e00ff */
[----:B------:R-:W-:Y:S02]  /*43d0*/  @P0 SHF.R.U32.HI R94, RZ, c[0x0][0x334], R28 ;  /* 0x0000cd00ff5e0a19 */ /* 0x000fe4000001161c */
.L_x_1062:
[----:B------:R-:W-:Y:S05]  /*43e0*/  BSYNC B0 ;  /* 0x0000000000007941 */ /* 0x000fea0003800000 */
.L_x_1060:
[----:B------:R-:W-:-:S05]  /*43f0*/  IMAD R94, R94, c[0x0][0x32c], R2 ;  /* 0x0000cb005e5e7a24 */ /* 0x000fca00078e0202 */
[----:B------:R-:W-:Y:S02]  /*4400*/  IADD3 R28, R94, c[0x0][0x32c], RZ ;  /* 0x0000cb005e1c7a10 */ /* 0x000fe40007ffe0ff */
[----:B------:R-:W-:Y:S02]  /*4410*/  IMNMX R36, R36, R94, !PT ;  /* 0x0000005e24247217 */ /* 0x000fe40007800200 */
[----:B------:R-:W-:Y:S02]  /*4420*/  IMNMX R93, R93, R28, PT ;  /* 0x0000001c5d5d7217 */ /* 0x000fe40003800200 */
.L_x_1059:
[----:B------:R-:W-:Y:S02]  /*4430*/  UP2UR UR42, UPR, URZ, 0x40 ;  /* 0x000000403f2a7883 */ /* 0x000fe40008000000 */
[----:B------:R-:W-:Y:S02]  /*4440*/  UISETP.NE.AND UP6, UPT, UR24, URZ, UPT ;  /* 0x0000003f1800728c */ /* 0x000fe4000bfc5270 */
[----:B------:R-:W-:Y:S02]  /*4450*/  UP2UR UR36, UPR, URZ, 0x1 ;  /* 0x000000013f247883 */ /* 0x000fe40008000000 */
[----:B------:R-:W-:-:S02]  /*4460*/  UP2UR UR43, UPR, URZ, 0x40 ;  /* 0x000000403f2b7883 */ /* 0x000fc40008000000 */
[----:B------:R-:W-:Y:S02]  /*4470*/  UISETP.NE.AND UP6, UPT, UR30, URZ, UPT ;  /* 0x0000003f1e00728c */ /* 0x000fe4000bfc5270 */
[----:B------:R-:W-:Y:S02]  /*4480*/  UISETP.NE.AND UP0, UPT, UR32, URZ, UPT ;  /* 0x0000003f2000728c */ /* 0x000fe4000bf05270 */
[----:B------:R-:W-:Y:S02]  /*4490*/  UP2UR UR44, UPR, URZ, 0x40 ;  /* 0x000000403f2c7883 */ /* 0x000fe40008000000 */
[----:B------:R-:W-:Y:S02]  /*44a0*/  UISETP.NE.AND UP6, UPT, UR33, URZ, UPT ;  /* 0x0000003f2100728c */ /* 0x000fe4000bfc5270 */
[----:B------:R-:W-:Y:S01]  /*44b0*/  UP2UR UR41, UPR, URZ, 0x20 ;  /* 0x000000203f297883 */ /* 0x000fe20008000000 */
[----:B------:R-:W-:Y:S01]  /*44c0*/  PLOP3.LUT P0, PT, PT, PT, UP0, 0x40, 0x0 ;  /* 0x000000000000781c */ /* 0x000fe20003f0e808 */
[----:B------:R-:W-:-:S02]  /*44d0*/  UISETP.NE.AND UP5, UPT, UR31, URZ, UPT ;  /* 0x0000003f1f00728c */ /* 0x000fc4000bfa5270 */
[----:B------:R-:W-:Y:S01]  /*44e0*/  PLOP3.LUT P1, PT, PT, PT, UP6, 0x40, 0x0 ;  /* 0x000000000000781c */ /* 0x000fe20003f2e868 */
[----:B------:R-:W-:Y:S01]  /*44f0*/  UISETP.NE.AND UP6, UPT, UR44, URZ, UPT ;  /* 0x0000003f2c00728c */ /* 0x000fe2000bfc5270 */
[----:B------:R-:W-:Y:S01]  /*4500*/  ISETP.GT.AND P0, PT, R3, 0x1, P0 ;  /* 0x000000010300780c */ /* 0x000fe20000704270 */
[----:B------:R-:W-:Y:S01]  /*4510*/  UP2UR UR39, UPR, URZ, 0x8 ;  /* 0x000000083f277883 */ /* 0x000fe20008000000 */
[----:B------:R-:W-:Y:S01]  /*4520*/  PLOP3.LUT P6, PT, PT, PT, UP5, 0x40, 0x0 ;  /* 0x000000000000781c */ /* 0x000fe20003fce858 */
[----:B------:R-:W-:Y:S01]  /*4530*/  UISETP.NE.AND UP3, UPT, UR28, URZ, UPT ;  /* 0x0000003f1c00728c */ /* 0x000fe2000bf65270 */
[----:B------:R-:W-:Y:S01]  /*4540*/  ISETP.LT.OR P0, PT, R91, 0x2, P0 ;  /* 0x000000025b00780c */ /* 0x000fe20000701670 */
[----:B------:R-:W-:Y:S01]  /*4550*/  UP2UR UR37, UPR, URZ, 0x2 ;  /* 0x000000023f257883 */ /* 0x000fe20008000000 */
[----:B------:R-:W-:Y:S01]  /*4560*/  PLOP3.LUT P2, PT, PT, PT, UP6, 0x40, 0x0 ;  /* 0x000000000000781c */ /* 0x000fe20003f4e868 */
[----:B------:R-:W-:Y:S01]  /*4570*/  UISETP.NE.AND UP6, UPT, UR27, URZ, UPT ;  /* 0x0000003f1b00728c */ /* 0x000fe2000bfc5270 */
[----:B------:R-:W-:Y:S01]  /*4580*/  ISETP.GT.AND P6, PT, R3, 0x8, P6 ;  /* 0x000000080300780c */ /* 0x000fe200037c4270 */
[----:B------:R-:W-:Y:S01]  /*4590*/  UISETP.NE.AND UP1, UPT, UR26, URZ, UPT ;  /* 0x0000003f1a00728c */ /* 0x000fe2000bf25270 */
[----:B------:R-:W-:Y:S01]  /*45a0*/  FSEL R83, R83, -INF , !P0 ;  /* 0xff80000053537808 */ /* 0x000fe20004000000 */
[----:B------:R-:W-:Y:S01]  /*45b0*/  UP2UR UR40, UPR, URZ, 0x10 ;  /* 0x000000103f287883 */ /* 0x000fe20008000000 */
[----:B------:R-:W-:Y:S01]  /*45c0*/  ISETP.GT.AND P2, PT, R3, 0x9, P2 ;  /* 0x000000090300780c */ /* 0x000fe20001744270 */
[----:B------:R-:W-:Y:S01]  /*45d0*/  UISETP.NE.AND UP4, UPT, UR29, URZ, UPT ;  /* 0x0000003f1d00728c */ /* 0x000fe2000bf85270 */
[----:B------:R-:W-:Y:S01]  /*45e0*/  PLOP3.LUT P0, PT, PT, PT, UP3, 0x40, 0x0 ;  /* 0x000000000000781c */ /* 0x000fe20003f0e838 */
[----:B------:R-:W-:Y:S01]  /*45f0*/  UP2UR UR38, UPR, URZ, 0x4 ;  /* 0x000000043f267883 */ /* 0x000fe20008000000 */
[C---:B------:R-:W-:Y:S01]  /*4600*/  ISETP.LT.OR P6, PT, R91.reuse, 0x9, P6 ;  /* 0x000000095b00780c */ /* 0x040fe200037c1670 */
[----:B------:R-:W-:Y:S01]  /*4610*/  UISETP.NE.AND UP2, UPT, UR25, URZ, UPT ;  /* 0x0000003f1900728c */ /* 0x000fe2000bf45270 */
[----:B------:R-:W-:Y:S01]  /*4620*/  ISETP.LT.OR P2, PT, R91, 0xa, P2 ;  /* 0x0000000a5b00780c */ /* 0x000fe20001741670 */
[----:B------:R-:W-:Y:S01]  /*4630*/  UP2UR UR44, UPR, URZ, 0x10 ;  /* 0x000000103f2c7883 */ /* 0x000fe20008000000 */
[----:B------:R-:W-:-:S02]  /*4640*/  ISETP.GT.AND P1, PT, R3, RZ, P1 ;  /* 0x000000ff0300720c */ /* 0x000fc40000f24270 */
[----:B------:R-:W-:Y:S02]  /*4650*/  ISETP.GT.AND P0, PT, R3, 0x11, P0 ;  /* 0x000000110300780c */ /* 0x000fe40000704270 */
[----:B------:R-:W-:Y:S02]  /*4660*/  FSEL R78, R78, -INF , !P6 ;  /* 0xff8000004e4e7808 */ /* 0x000fe40007000000 */
[----:B------:R-:W-:Y:S02]  /*4670*/  FSEL R79, R79, -INF , !P2 ;  /* 0xff8000004f4f7808 */ /* 0x000fe40005000000 */
[----:B------:R-:W-:Y:S01]  /*4680*/  PLOP3.LUT P6, PT, PT, PT, UP6, 0x40, 0x0 ;  /* 0x000000000000781c */ /* 0x000fe20003fce868 */
[----:B------:R-:W-:Y:S01]  /*4690*/  UISETP.NE.AND UP6, UPT, UR43, URZ, UPT ;  /* 0x0000003f2b00728c */ /* 0x000fe2000bfc5270 */
[C---:B------:R-:W-:Y:S01]  /*46a0*/  ISETP.LT.OR P1, PT, R91.reuse, 0x1, P1 ;  /* 0x000000015b00780c */ /* 0x040fe20000f21670 */
[----:B------:R-:W-:Y:S01]  /*46b0*/  UP2UR UR43, UPR, URZ, 0x2 ;  /* 0x000000023f2b7883 */ /* 0x000fe20008000000 */
[----:B------:R-:W-:-:S02]  /*46c0*/  ISETP.LT.OR P2, PT, R91, 0x12, P0 ;  /* 0x000000125b00780c */ /* 0x000fc40000741670 */
[----:B------:R-:W-:Y:S01]  /*46d0*/  PLOP3.LUT P0, PT, PT, PT, UP1, 0x40, 0x0 ;  /* 0x000000000000781c */ /* 0x000fe20003f0e818 */
[----:B------:R-:W-:Y:S01]  /*46e0*/  UISETP.NE.AND UP1, UPT, UR33, URZ, UPT ;  /* 0x0000003f2100728c */ /* 0x000fe2000bf25270 */
[----:B------:R-:W-:Y:S02]  /*46f0*/  FSEL R82, R82, -INF , !P1 ;  /* 0xff80000052527808 */ /* 0x000fe40004800000 */
[----:B------:R-:W-:Y:S01]  /*4700*/  PLOP3.LUT P1, PT, PT, PT, UP4, 0x40, 0x0 ;  /* 0x000000000000781c */ /* 0x000fe20003f2e848 */
[----:B------:R-:W-:Y:S01]  /*4710*/  UISETP.NE.AND UP4, UPT, UR30, URZ, UPT ;  /* 0x0000003f1e00728c */ /* 0x000fe2000bf85270 */
[----:B------:R-:W-:Y:S02]  /*4720*/  ISETP.GT.AND P0, PT, R3, 0x19, P0 ;  /* 0x000000190300780c */ /* 0x000fe40000704270 */
[----:B------:R-:W-:Y:S02]  /*4730*/  FSEL R75, R75, -INF , !P2 ;  /* 0xff8000004b4b7808 */ /* 0x000fe40005000000 */
[----:B------:R-:W-:Y:S01]  /*4740*/  PLOP3.LUT P2, PT, PT, PT, UP1, 0x40, 0x0 ;  /* 0x000000000000781c */ /* 0x000fe20003f4e818 */
[----:B------:R-:W-:Y:S01]  /*4750*/  UISETP.NE.AND UP1, UPT, UR27, URZ, UPT ;  /* 0x0000003f1b00728c */ /* 0x000fe2000bf25270 */
[----:B------:R-:W-:-:S02]  /*4760*/  ISETP.GT.AND P1, PT, R3, 0x10, P1 ;  /* 0x000000100300780c */ /* 0x000fc40000f24270 */
[C---:B------:R-:W-:Y:S02]  /*4770*/  ISETP.LT.OR P0, PT, R91.reuse, 0x1a, P0 ;  /* 0x0000001a5b00780c */ /* 0x040fe40000701670 */
[----:B------:R-:W-:Y:S02]  /*4780*/  ISETP.GT.AND P2, PT, R36, RZ, P2 ;  /* 0x000000ff2400720c */ /* 0x000fe40001744270 */
[----:B------:R-:W-:Y:S02]  /*4790*/  ISETP.LT.OR P1, PT, R91, 0x11, P1 ;  /* 0x000000115b00780c */ /* 0x000fe40000f21670 */
[----:B------:R-:W-:Y:S02]  /*47a0*/  FSEL R71, R71, -INF , !P0 ;  /* 0xff80000047477808 */ /* 0x000fe40004000000 */
[----:B------:R-:W-:Y:S02]  /*47b0*/  PLOP3.LUT P0, PT, PT, PT, UP2, 0x40, 0x0 ;  /* 0x000000000000781c */ /* 0x000fe40003f0e828 */
[----:B------:R-:W-:-:S02]  /*47c0*/  ISETP.LT.OR P2, PT, R93, 0x1, P2 ;  /* 0x000000015d00780c */ /* 0x000fc40001741670 */
        /* <DEDUP_REMOVED lines=8> */
[----:B------:R-:W-:Y:S02]  /*4850*/  ISETP.LT.OR P0, PT, R91, 0x21, P0 ;  /* 0x000000215b00780c */ /* 0x000fe40000701670 */
[----:B------:R-:W-:Y:S02]  /*4860*/  ISETP.LT.OR P1, PT, R93, 0x2, P1 ;  /* 0x000000025d00780c */ /* 0x000fe40000f21670 */
[----:B------:R-:W-:Y:S02]  /*4870*/  FSEL R49, R66, -INF , !P0 ;  /* 0xff80000042317808 */ /* 0x000fe40004000000 */
[----:B------:R-:W-:Y:S01]  /*4880*/  PLOP3.LUT P0, PT, PT, PT, UP4, 0x40, 0x0 ;  /* 0x000000000000781c */ /* 0x000fe20003f0e848 */
[----:B------:R-:W-:Y:S01]  /*4890*/  UISETP.NE.AND UP4, UPT, UR21, URZ, UPT ;  /* 0x0000003f1500728c */ /* 0x000fe2000bf85270 */
[----:B------:R-:W-:Y:S02]  /*48a0*/  FSEL R60, R25, -INF , !P1 ;  /* 0xff800000193c7808 */ /* 0x000fe40004800000 */
[----:B------:R-:W-:-:S02]  /*48b0*/  ISETP.GT.AND P6, PT, R3, 0x18, P6 ;  /* 0x000000180300780c */ /* 0x000fc400037c4270 */
[----:B------:R-:W-:Y:S01]  /*48c0*/  PLOP3.LUT P1, PT, PT, PT, UP5, 0x40, 0x0 ;  /* 0x000000000000781c */ /* 0x000fe20003f2e858 */
[----:B------:R-:W-:Y:S01]  /*48d0*/  UISETP.NE.AND UP5, UPT, UR22, URZ, UPT ;  /* 0x0000003f1600728c */ /* 0x000fe2000bfa5270 */
[C---:B------:R-:W-:Y:S02]  /*48e0*/  ISETP.GT.AND P0, PT, R36.reuse, 0x10, P0 ;  /* 0x000000102400780c */ /* 0x040fe40000704270 */
[----:B------:R-:W-:Y:S02]  /*48f0*/  ISETP.LT.OR P6, PT, R91, 0x19, P6 ;  /* 0x000000195b00780c */ /* 0x000fe400037c1670 */
[----:B------:R-:W-:Y:S02]  /*4900*/  ISETP.GT.AND P1, PT, R36, 0x8, P1 ;  /* 0x000000082400780c */ /* 0x000fe40000f24270 */
[----:B------:R-:W-:Y:S02]  /*4910*/  ISETP.LT.OR P0, PT, R93, 0x11, P0 ;  /* 0x000000115d00780c */ /* 0x000fe40000701670 */
[----:B------:R-:W-:-:S02]  /*4920*/  FSEL R70, R70, -INF , !P6 ;  /* 0xff80000046467808 */ /* 0x000fc40007000000 */
[----:B------:R-:W-:Y:S02]  /*4930*/  ISETP.LT.OR P1, PT, R93, 0x9, P1 ;  /* 0x000000095d00780c */ /* 0x000fe40000f21670 */
[----:B------:R-:W-:Y:S02]  /*4940*/  PLOP3.LUT P6, PT, PT, PT, UP6, 0x40, 0x0 ;  /* 0x000000000000781c */ /* 0x000fe40003fce868 */
[----:B------:R-:W-:Y:S02]  /*4950*/  FSEL R53, R20, -INF , !P0 ;  /* 0xff80000014357808 */ /* 0x000fe40004000000 */
[----:B------:R-:W-:Y:S02]  /*4960*/  ISETP.GT.AND P2, PT, R36, 0x9, P2 ;  /* 0x000000092400780c */ /* 0x000fe40001744270 */
[----:B------:R-:W-:Y:S01]  /*4970*/  PLOP3.LUT P0, PT, PT, PT, UP3, 0x40, 0x0 ;  /* 0x000000000000781c */ /* 0x000fe20003f0e838 */
[----:B------:R-:W-:Y:S01]  /*4980*/  UISETP.NE.AND UP3, UPT, UR20, URZ, UPT ;  /* 0x0000003f1400728c */ /* 0x000fe2000bf65270 */
[----:B------:R-:W-:-:S02]  /*4990*/  FSEL R57, R132, -INF , !P1 ;  /* 0xff80000084397808 */ /* 0x000fc40004800000 */
[----:B------:R-:W-:Y:S02]  /*49a0*/  ISETP.GT.AND P6, PT, R3, 0x21, P6 ;  /* 0x000000210300780c */ /* 0x000fe400037c4270 */
[----:B------:R-:W-:Y:S02]  /*49b0*/  PLOP3.LUT P1, PT, PT, PT, UP0, 0x40, 0x0 ;  /* 0x000000000000781c */ /* 0x000fe40003f2e808 */
[----:B------:R-:W-:Y:S02]  /*49c0*/  ISETP.LT.OR P2, PT, R93, 0xa, P2 ;  /* 0x0000000a5d00780c */ /* 0x000fe40001741670 */
[----:B------:R-:W-:Y:S02]  /*49d0*/  ISETP.GT.AND P0, PT, R36, 0x11, P0 ;  /* 0x000000112400780c */ /* 0x000fe40000704270 */
[----:B------:R-:W-:Y:S02]  /*49e0*/  ISETP.LT.OR P6, PT, R91, 0x22, P6 ;  /* 0x000000225b00780c */ /* 0x000fe400037c1670 */
[----:B------:R-:W-:-:S02]  /*49f0*/  ISETP.GT.AND P1, PT, R3, 0x28, P1 ;  /* 0x000000280300780c */ /* 0x000fc40000f24270 */
[----:B------:R-:W-:Y:S02]  /*4a00*/  FSEL R56, R133, -INF , !P2 ;  /* 0xff80000085387808 */ /* 0x000fe40005000000 */
[----:B------:R-:W-:Y:S02]  /*4a10*/  ISETP.LT.OR P0, PT, R93, 0x12, P0 ;  /* 0x000000125d00780c */ /* 0x000fe40000701670 */
[----:B------:R-:W-:Y:S01]  /*4a20*/  PLOP3.LUT P2, PT, PT, PT, UP1, 0x40, 0x0 ;  /* 0x000000000000781c */ /* 0x000fe20003f4e818 */
[----:B------:R-:W-:Y:S01]  /*4a30*/  UISETP.NE.AND UP1, UPT, UR43, URZ, UPT ;  /* 0x0000003f2b00728c */ /* 0x000fe2000bf25270 */
[----:B------:R-:W-:Y:S02]  /*4a40*/  FSEL R48, R67, -INF , !P6 ;  /* 0xff80000043307808 */ /* 0x000fe40007000000 */
[----:B------:R-:W-:Y:S02]  /*4a50*/  ISETP.LT.OR P1, PT, R91, 0x29, P1 ;  /* 0x000000295b00780c */ /* 0x000fe40000f21670 */
[----:B------:R-:W-:-:S02]  /*4a60*/  PLOP3.LUT P6, PT, PT, PT, UP5, 0x40, 0x0 ;  /* 0x000000000000781c */ /* 0x000fc40003fce858 */
[----:B------:R-:W-:Y:S02]  /*4a70*/  FSEL R52, R21, -INF , !P0 ;  /* 0xff80000015347808 */ /* 0x000fe40004000000 */
[----:B------:R-:W-:Y:S02]  /*4a80*/  PLOP3.LUT P0, PT, PT, PT, UP4, 0x40, 0x0 ;  /* 0x000000000000781c */ /* 0x000fe40003f0e848 */
[----:B------:R-:W-:Y:S02]  /*4a90*/  FSEL R67, R62, -INF , !P1 ;  /* 0xff8000003e437808 */ /* 0x000fe40004800000 */
[C---:B------:R-:W-:Y:S02]  /*4aa0*/  ISETP.GT.AND P6, PT, R3.reuse, 0x29, P6 ;  /* 0x000000290300780c */ /* 0x040fe400037c4270 */
[----:B------:R-:W-:Y:S01]  /*4ab0*/  PLOP3.LUT P1, PT, PT, PT, UP1, 0x40, 0x0 ;  /* 0x000000000000781c */ /* 0x000fe20003f2e818 */
[----:B------:R-:W-:Y:S01]  /*4ac0*/  UISETP.NE.AND UP1, UPT, UR18, URZ, UPT ;  /* 0x0000003f1200728c */ /* 0x000fe2000bf25270 */
[----:B------:R-:W-:-:S02]  /*4ad0*/  ISETP.GT.AND P0, PT, R3, 0x30, P0 ;  /* 0x000000300300780c */ /* 0x000fc40000704270 */
[C---:B------:R-:W-:Y:S02]  /*4ae0*/  ISETP.LT.OR P6, PT, R91.reuse, 0x2a, P6 ;  /* 0x0000002a5b00780c */ /* 0x040fe400037c1670 */
[----:B------:R-:W-:Y:S02]  /*4af0*/  ISETP.GT.AND P1, PT, R36, 0x19, P1 ;  /* 0x000000192400780c */ /* 0x000fe40000f24270 */
[----:B------:R-:W-:Y:S02]  /*4b00*/  ISETP.LT.OR P0, PT, R91, 0x31, P0 ;  /* 0x000000315b00780c */ /* 0x000fe40000701670 */
[----:B------:R-:W-:Y:S02]  /*4b10*/  FSEL R66, R63, -INF , !P6 ;  /* 0xff8000003f427808 */ /* 0x000fe40007000000 */
[----:B------:R-:W-:Y:S02]  /*4b20*/  ISETP.LT.OR P1, PT, R93, 0x1a, P1 ;  /* 0x0000001a5d00780c */ /* 0x000fe40000f21670 */
[----:B------:R-:W-:-:S02]  /*4b30*/  FSEL R63, R58, -INF , !P0 ;  /* 0xff8000003a3f7808 */ /* 0x000fc40004000000 */
[----:B------:R-:W-:Y:S01]  /*4b40*/  PLOP3.LUT P0, PT, PT, PT, UP0, 0x40, 0x0 ;  /* 0x000000000000781c */ /* 0x000fe20003f0e808 */
[----:B------:R-:W-:Y:S01]  /*4b50*/  UISETP.NE.AND UP0, UPT, UR17, URZ, UPT ;  /* 0x0000003f1100728c */ /* 0x000fe2000bf05270 */
[----:B------:R-:W-:Y:S02]  /*4b60*/  FSEL R40, R129, -INF , !P1 ;  /* 0xff80000081287808 */ /* 0x000fe40004800000 */
[----:B------:R-:W-:Y:S01]  /*4b70*/  PLOP3.LUT P1, PT, PT, PT, UP2, 0x40, 0x0 ;  /* 0x000000000000781c */ /* 0x000fe20003f2e828 */
[----:B------:R-:W-:Y:S01]  /*4b80*/  UISETP.NE.AND UP2, UPT, UR19, URZ, UPT ;  /* 0x0000003f1300728c */ /* 0x000fe2000bf45270 */
[C---:B------:R-:W-:Y:S02]  /*4b90*/  ISETP.GT.AND P0, PT, R36.reuse, 0x28, P0 ;  /* 0x000000282400780c */ /* 0x040fe40000704270 */
[----:B------:R-:W-:Y:S02]  /*4ba0*/  ISETP.GT.AND P1, PT, R36, 0x20, P1 ;  /* 0x000000202400780c */ /* 0x000fe40000f24270 */
[----:B------:R-:W-:-:S02]  /*4bb0*/  ISETP.LT.OR P0, PT, R93, 0x29, P0 ;  /* 0x000000295d00780c */ /* 0x000fc40000701670 */
[----:B------:R-:W-:Y:S02]  /*4bc0*/  ISETP.LT.OR P1, PT, R93, 0x21, P1 ;  /* 0x000000215d00780c */ /* 0x000fe40000f21670 */
[----:B------:R-:W-:Y:S02]  /*4bd0*/  FSEL R242, R124, -INF , !P0 ;  /* 0xff8000007cf27808 */ /* 0x000fe40004000000 */
[----:B------:R-:W-:Y:S01]  /*4be0*/  PLOP3.LUT P0, PT, PT, PT, UP5, 0x40, 0x0 ;  /* 0x000000000000781c */ /* 0x000fe20003f0e858 */
[----:B------:R-:W-:Y:S01]  /*4bf0*/  UISETP.NE.AND UP5, UPT, UR41, URZ, UPT ;  /* 0x0000003f2900728c */ /* 0x000fe2000bfa5270 */
[----:B------:R-:W-:Y:S02]  /*4c00*/  FSEL R244, R16, -INF , !P1 ;  /* 0xff80000010f47808 */ /* 0x000fe40004800000 */
[----:B------:R-:W-:Y:S02]  /*4c10*/  PLOP3.LUT P1, PT, PT, PT, UP2, 0x40, 0x0 ;  /* 0x000000000000781c */ /* 0x000fe40003f2e828 */
[----:B------:R-:W-:-:S02]  /*4c20*/  ISETP.GT.AND P0, PT, R36, 0x29, P0 ;  /* 0x000000292400780c */ /* 0x000fc40000704270 */
[----:B------:R-:W-:Y:S02]  /*4c30*/  ISETP.GT.AND P2, PT, R36, 0x18, P2 ;  /* 0x000000182400780c */ /* 0x000fe40001744270 */
[----:B------:R-:W-:Y:S02]  /*4c40*/  ISETP.GT.AND P1, PT, R3, 0x38, P1 ;  /* 0x000000380300780c */ /* 0x000fe40000f24270 */
[C---:B------:R-:W-:Y:S02]  /*4c50*/  ISETP.LT.OR P0, PT, R93.reuse, 0x2a, P0 ;  /* 0x0000002a5d00780c */ /* 0x040fe40000701670 */
[----:B------:R-:W-:Y:S02]  /*4c60*/  ISETP.LT.OR P2, PT, R93, 0x19, P2 ;  /* 0x000000195d00780c */ /* 0x000fe40001741670 */
[----:B------:R-:W-:Y:S02]  /*4c70*/  ISETP.LT.OR P1, PT, R91, 0x39, P1 ;  /* 0x000000395b00780c */ /* 0x000fe40000f21670 */
[----:B------:R-:W-:-:S02]  /*4c80*/  FSEL R245, R125, -INF , !P0 ;  /* 0xff8000007df57808 */ /* 0x000fc40004000000 */
[----:B------:R-:W-:Y:S02]  /*4c90*/  PLOP3.LUT P0, PT, PT, PT, UP0, 0x40, 0x0 ;  /* 0x000000000000781c */ /* 0x000fe40003f0e808 */
[----:B------:R-:W-:Y:S02]  /*4ca0*/  FSEL R41, R128, -INF , !P2 ;  /* 0xff80000080297808 */ /* 0x000fe40005000000 */
[----:B------:R-:W-:Y:S02]  /*4cb0*/  FSEL R62, R54, -INF , !P1 ;  /* 0xff800000363e7808 */ /* 0x000fe40004800000 */
[----:B------:R-:W-:Y:S02]  /*4cc0*/  PLOP3.LUT P6, PT, PT, PT, UP3, 0x40, 0x0 ;  /* 0x000000000000781c */ /* 0x000fe40003fce838 */
[----:B------:R-:W-:Y:S01]  /*4cd0*/  PLOP3.LUT P2, PT, PT, PT, UP6, 0x40, 0x0 ;  /* 0x000000000000781c */ /* 0x000fe20003f4e868 */
[----:B------:R-:W-:Y:S01]  /*4ce0*/  UISETP.NE.AND UP6, UPT, UR42, URZ, UPT ;  /* 0x0000003f2a00728c */ /* 0x000fe2000bfc5270 */
[----:B------:R-:W-:Y:S01]  /*4cf0*/  PLOP3.LUT P1, PT, PT, PT, UP3, 0x40, 0x0 ;  /* 0x000000000000781c */ /* 0x000fe20003f2e838 */
[----:B------:R-:W-:Y:S01]  /*4d00*/  UISETP.NE.AND UP3, UPT, UR39, URZ, UPT ;  /* 0x0000003f2700728c */ /* 0x000fe2000bf65270 */
[----:B------:R-:W-:-:S02]  /*4d10*/  ISETP.GT.AND P0, PT, R3, 0x40, P0 ;  /* 0x000000400300780c */ /* 0x000fc40000704270 */
[----:B------:R-:W-:Y:S02]  /*4d20*/  ISETP.GT.AND P6, PT, R3, 0x31, P6 ;  /* 0x000000310300780c */ /* 0x000fe400037c4270 */
[C---:B------:R-:W-:Y:S02]  /*4d30*/  ISETP.GT.AND P2, PT, R36.reuse, 0x21, P2 ;  /* 0x000000212400780c */ /* 0x040fe40001744270 */
[----:B------:R-:W-:Y:S02]  /*4d40*/  ISETP.GT.AND P1, PT, R36, 0x31, P1 ;  /* 0x000000312400780c */ /* 0x000fe40000f24270 */
[C---:B------:R-:W-:Y:S02]  /*4d50*/  ISETP.LT.OR P0, PT, R91.reuse, 0x41, P0 ;  /* 0x000000415b00780c */ /* 0x040fe40000701670 */
[----:B------:R-:W-:Y:S02]  /*4d60*/  ISETP.LT.OR P6, PT, R91, 0x32, P6 ;  /* 0x000000325b00780c */ /* 0x000fe400037c1670 */
[----:B------:R-:W-:-:S02]  /*4d70*/  ISETP.LT.OR P2, PT, R93, 0x22, P2 ;  /* 0x000000225d00780c */ /* 0x000fc40001741670 */
[----:B------:R-:W-:Y:S02]  /*4d80*/  ISETP.LT.OR P1, PT, R93, 0x32, P1 ;  /* 0x000000325d00780c */ /* 0x000fe40000f21670 */
[----:B------:R-:W-:Y:S02]  /*4d90*/  FSEL R241, R50, -INF , !P0 ;  /* 0xff80000032f17808 */ /* 0x000fe40004000000 */
[----:B------:R-:W-:Y:S01]  /*4da0*/  PLOP3.LUT P0, PT, PT, PT, UP0, 0x40, 0x0 ;  /* 0x000000000000781c */ /* 0x000fe20003f0e808 */
[----:B------:R-:W-:Y:S01]  /*4db0*/  UISETP.NE.AND UP0, UPT, UR36, URZ, UPT ;  /* 0x0000003f2400728c */ /* 0x000fe2000bf05270 */
[----:B------:R-:W-:Y:S01]  /*4dc0*/  FSEL R59, R59, -INF , !P6 ;  /* 0xff8000003b3b7808 */ /* 0x000fe20007000000 */
[----:B------:R-:W-:Y:S01]  /*4dd0*/  UP2UR UR36, UPR, URZ, 0x40 ;  /* 0x000000403f247883 */ /* 0x000fe20008000000 */
[----:B------:R-:W-:Y:S02]  /*4de0*/  FSEL R243, R17, -INF , !P2 ;  /* 0xff80000011f37808 */ /* 0x000fe40005000000 */
[----:B------:R-:W-:-:S02]  /*4df0*/  FSEL R132, R13, -INF , !P1 ;  /* 0xff8000000d847808 */ /* 0x000fc40004800000 */
[----:B------:R-:W-:Y:S02]  /*4e00*/  PLOP3.LUT P6, PT, PT, PT, UP1, 0x40, 0x0 ;  /* 0x000000000000781c */ /* 0x000fe40003fce818 */
[----:B------:R-:W-:Y:S01]  /*4e10*/  PLOP3.LUT P2, PT, PT, PT, UP4, 0x40, 0x0 ;  /* 0x000000000000781c */ /* 0x000fe20003f4e848 */
[----:B------:R-:W-:Y:S01]  /*4e20*/  UISETP.NE.AND UP4, UPT, UR40, URZ, UPT ;  /* 0x0000003f2800728c */ /* 0x000fe2000bf85270 */
[----:B------:R-:W-:Y:S01]  /*4e30*/  PLOP3.LUT P1, PT, PT, PT, UP2, 0x40, 0x0 ;  /* 0x000000000000781c */ /* 0x000fe20003f2e828 */
[----:B------:R-:W-:Y:S01]  /*4e40*/  UISETP.NE.AND UP2, UPT, UR38, URZ, UPT ;  /* 0x0000003f2600728c */ /* 0x000fe2000bf45270 */
[C---:B------:R-:W-:Y:S02]  /*4e50*/  ISETP.GT.AND P0, PT, R36.reuse, 0x40, P0 ;  /* 0x000000402400780c */ /* 0x040fe40000704270 */
[----:B------:R-:W-:Y:S02]  /*4e60*/  ISETP.GT.AND P6, PT, R3, 0x39, P6 ;  /* 0x000000390300780c */ /* 0x000fe400037c4270 */
[----:B------:R-:W-:-:S02]  /*4e70*/  ISETP.GT.AND P2, PT, R36, 0x30, P2 ;  /* 0x000000302400780c */ /* 0x000fc40001744270 */
[----:B------:R-:W-:Y:S02]  /*4e80*/  ISETP.GT.AND P1, PT, R36, 0x38, P1 ;  /* 0x000000382400780c */ /* 0x000fe40000f24270 */
[----:B------:R-:W-:Y:S02]  /*4e90*/  ISETP.LT.OR P0, PT, R93, 0x41, P0 ;  /* 0x000000415d00780c */ /* 0x000fe40000701670 */
[----:B------:R-:W-:Y:S02]  /*4ea0*/  ISETP.LT.OR P6, PT, R91, 0x3a, P6 ;  /* 0x0000003a5b00780c */ /* 0x000fe400037c1670 */
[C---:B------:R-:W-:Y:S02]  /*4eb0*/  ISETP.LT.OR P2, PT, R93.reuse, 0x31, P2 ;  /* 0x000000315d00780c */ /* 0x040fe40001741670 */
[----:B------:R-:W-:Y:S02]  /*4ec0*/  ISETP.LT.OR P1, PT, R93, 0x39, P1 ;  /* 0x000000395d00780c */ /* 0x000fe40000f21670 */
[----:B------:R-:W-:-:S02]  /*4ed0*/  FSEL R158, R8, -INF , !P0 ;  /* 0xff800000089e7808 */ /* 0x000fc40004000000 */
[----:B------:R-:W-:Y:S02]  /*4ee0*/  PLOP3.LUT P0, PT, PT, PT, UP5, 0x40, 0x0 ;  /* 0x000000000000781c */ /* 0x000fe40003f0e858 */
[----:B------:R-:W-:Y:S02]  /*4ef0*/  FSEL R58, R55, -INF , !P6 ;  /* 0xff800000373a7808 */ /* 0x000fe40007000000 */
[----:B------:R-:W-:Y:S02]  /*4f00*/  FSEL R133, R12, -INF , !P2 ;  /* 0xff8000000c857808 */ /* 0x000fe40005000000 */
[----:B------:R-:W-:Y:S01]  /*4f10*/  FSEL R125, R120, -INF , !P1 ;  /* 0xff800000787d7808 */ /* 0x000fe20004800000 */
[----:B------:R-:W1:Y:S01]  /*4f20*/  SHFL.IDX PT, R12, R92, 0x3, 0x1c1f ;  /* 0x007c1f005c0c7f89 */ /* 0x000e6200000e0000 */
[----:B------:R-:W-:Y:S02]  /*4f30*/  PLOP3.LUT P6, PT, PT, PT, UP6, 0x40, 0x0 ;  /* 0x000000000000781c */ /* 0x000fe40003fce868 */
[----:B------:R-:W-:Y:S01]  /*4f40*/  PLOP3.LUT P2, PT, PT, PT, UP1, 0x40, 0x0 ;  /* 0x000000000000781c */ /* 0x000fe20003f4e818 */
[----:B------:R-:W-:Y:S01]  /*4f50*/  UISETP.NE.AND UP1, UPT, UR37, URZ, UPT ;  /* 0x0000003f2500728c */ /* 0x000fe2000bf25270 */
[----:B------:R-:W-:-:S02]  /*4f60*/  PLOP3.LUT P1, PT, PT, PT, UP5, 0x40, 0x0 ;  /* 0x000000000000781c */ /* 0x000fc40003f2e858 */
[C---:B------:R-:W-:Y:S02]  /*4f70*/  ISETP.GT.AND P0, PT, R36.reuse, 0x48, P0 ;  /* 0x000000482400780c */ /* 0x040fe40000704270 */
[C---:B------:R-:W-:Y:S02]  /*4f80*/  ISETP.GT.AND P6, PT, R3.reuse, 0x41, P6 ;  /* 0x000000410300780c */ /* 0x040fe400037c4270 */
[----:B------:R-:W-:Y:S02]  /*4f90*/  ISETP.GT.AND P2, PT, R36, 0x39, P2 ;  /* 0x000000392400780c */ /* 0x000fe40001744270 */
[----:B------:R-:W-:Y:S02]  /*4fa0*/  ISETP.GT.AND P1, PT, R3, 0x48, P1 ;  /* 0x000000480300780c */ /* 0x000fe40000f24270 */
[----:B------:R-:W-:Y:S02]  /*4fb0*/  ISETP.LT.OR P0, PT, R93, 0x49, P0 ;  /* 0x000000495d00780c */ /* 0x000fe40000701670 */
[----:B------:R-:W-:-:S02]  /*4fc0*/  ISETP.LT.OR P6, PT, R91, 0x42, P6 ;  /* 0x000000425b00780c */ /* 0x000fc400037c1670 */
[----:B------:R-:W-:Y:S02]  /*4fd0*/  ISETP.LT.OR P2, PT, R93, 0x3a, P2 ;  /* 0x0000003a5d00780c */ /* 0x000fe40001741670 */
[----:B------:R-:W-:Y:S02]  /*4fe0*/  ISETP.LT.OR P1, PT, R91, 0x49, P1 ;  /* 0x000000495b00780c */ /* 0x000fe40000f21670 */
[----:B------:R-:W-:Y:S01]  /*4ff0*/  FSEL R173, R44, -INF , !P0 ;  /* 0xff8000002cad7808 */ /* 0x000fe20004000000 */
[----:B-1----:R-:W-:Y:S01]  /*5000*/  IMAD.IADD R8, R90, 0x1, R12 ;  /* 0x000000015a087824 */ /* 0x002fe200078e020c */
[----:B------:R-:W-:Y:S02]  /*5010*/  PLOP3.LUT P0, PT, PT, PT, UP3, 0x40, 0x0 ;  /* 0x000000000000781c */ /* 0x000fe40003f0e838 */
[----:B------:R-:W-:Y:S02]  /*5020*/  FSEL R238, R51, -INF , !P6 ;  /* 0xff80000033ee7808 */ /* 0x000fe40007000000 */
[----:B------:R-:W-:-:S02]  /*5030*/  FSEL R124, R121, -INF , !P2 ;  /* 0xff800000797c7808 */ /* 0x000fc40005000000 */
[----:B------:R-:W-:Y:S02]  /*5040*/  FSEL R240, R42, -INF , !P1 ;  /* 0xff8000002af07808 */ /* 0x000fe40004800000 */
[----:B------:R-:W-:Y:S02]  /*5050*/  PLOP3.LUT P6, PT, PT, PT, UP4, 0x40, 0x0 ;  /* 0x000000000000781c */ /* 0x000fe40003fce848 */
[----:B------:R-:W-:Y:S01]  /*5060*/  PLOP3.LUT P2, PT, PT, PT, UP6, 0x40, 0x0 ;  /* 0x000000000000781c */ /* 0x000fe20003f4e868 */
[----:B------:R-:W-:Y:S01]  /*5070*/  UISETP.NE.AND UP6, UPT, UR34, URZ, UPT ;  /* 0x0000003f2200728c */ /* 0x000fe2000bfc5270 */
[----:B------:R-:W-:Y:S02]  /*5080*/  PLOP3.LUT P1, PT, PT, PT, UP3, 0x40, 0x0 ;  /* 0x000000000000781c */ /* 0x000fe40003f2e838 */
[----:B------:R-:W-:Y:S02]  /*5090*/  ISETP.GT.AND P0, PT, R36, 0x50, P0 ;  /* 0x000000502400780c */ /* 0x000fe40000704270 */
[----:B------:R-:W-:-:S02]  /*50a0*/  ISETP.GT.AND P6, PT, R3, 0x49, P6 ;  /* 0x000000490300780c */ /* 0x000fc400037c4270 */
[----:B------:R-:W-:Y:S02]  /*50b0*/  ISETP.GT.AND P2, PT, R36, 0x41, P2 ;  /* 0x000000412400780c */ /* 0x000fe40001744270 */
[----:B------:R-:W-:Y:S02]  /*50c0*/  ISETP.GT.AND P1, PT, R3, 0x50, P1 ;  /* 0x000000500300780c */ /* 0x000fe40000f24270 */
[----:B------:R-:W-:Y:S02]  /*50d0*/  ISETP.LT.OR P0, PT, R93, 0x51, P0 ;  /* 0x000000515d00780c */ /* 0x000fe40000701670 */
[----:B------:R-:W-:Y:S02]  /*50e0*/  ISETP.LT.OR P6, PT, R91, 0x4a, P6 ;  /* 0x0000004a5b00780c */ /* 0x000fe400037c1670 */
[----:B------:R-:W-:Y:S02]  /*50f0*/  ISETP.LT.OR P2, PT, R93, 0x42, P2 ;  /* 0x000000425d00780c */ /* 0x000fe40001741670 */
[----:B------:R-:W-:-:S02]  /*5100*/  ISETP.LT.OR P1, PT, R91, 0x51, P1 ;  /* 0x000000515b00780c */ /* 0x000fc40000f21670 */
[----:B------:R-:W-:Y:S02]  /*5110*/  FSEL R175, R116, -INF , !P0 ;  /* 0xff80000074af7808 */ /* 0x000fe40004000000 */
[----:B------:R-:W-:Y:S02]  /*5120*/  PLOP3.LUT P0, PT, PT, PT, UP1, 0x40, 0x0 ;  /* 0x000000000000781c */ /* 0x000fe40003f0e818 */
[----:B------:R-:W-:Y:S02]  /*5130*/  FSEL R211, R43, -INF , !P6 ;  /* 0xff8000002bd37808 */ /* 0x000fe40007000000 */
[----:B------:R-:W-:Y:S01]  /*5140*/  FSEL R159, R9, -INF , !P2 ;  /* 0xff800000099f7808 */ /* 0x000fe20005000000 */
[----:B------:R-:W-:Y:S01]  /*5150*/  IMAD.IADD R9, R88, 0x1, R12 ;  /* 0x0000000158097824 */ /* 0x000fe200078e020c */
[----:B------:R-:W-:Y:S02]  /*5160*/  FSEL R155, R38, -INF , !P1 ;  /* 0xff800000269b7808 */ /* 0x000fe40004800000 */
[----:B------:R-:W-:-:S02]  /*5170*/  PLOP3.LUT P6, PT, PT, PT, UP2, 0x40, 0x0 ;  /* 0x000000000000781c */ /* 0x000fc40003fce828 */
[----:B------:R-:W-:Y:S02]  /*5180*/  PLOP3.LUT P2, PT, PT, PT, UP4, 0x40, 0x0 ;  /* 0x000000000000781c */ /* 0x000fe40003f4e848 */
[----:B------:R-:W-:Y:S02]  /*5190*/  PLOP3.LUT P1, PT, PT, PT, UP2, 0x40, 0x0 ;  /* 0x000000000000781c */ /* 0x000fe40003f2e828 */
[C---:B------:R-:W-:Y:S02]  /*51a0*/  ISETP.GT.AND P0, PT, R3.reuse, 0x58, P0 ;  /* 0x000000580300780c */ /* 0x040fe40000704270 */
[----:B------:R-:W-:Y:S02]  /*51b0*/  ISETP.GT.AND P6, PT, R3, 0x51, P6 ;  /* 0x000000510300780c */ /* 0x000fe400037c4270 */
[C---:B------:R-:W-:Y:S02]  /*51c0*/  ISETP.GT.AND P2, PT, R36.reuse, 0x49, P2 ;  /* 0x000000492400780c */ /* 0x040fe40001744270 */
[----:B------:R-:W-:-:S02]  /*51d0*/  ISETP.GT.AND P1, PT, R36, 0x51, P1 ;  /* 0x000000512400780c */ /* 0x000fc40000f24270 */
[C---:B------:R-:W-:Y:S02]  /*51e0*/  ISETP.LT.OR P0, PT, R91.reuse, 0x59, P0 ;  /* 0x000000595b00780c */ /* 0x040fe40000701670 */
[----:B------:R-:W-:Y:S02]  /*51f0*/  ISETP.LT.OR P6, PT, R91, 0x52, P6 ;  /* 0x000000525b00780c */ /* 0x000fe400037c1670 */
[C---:B------:R-:W-:Y:S02]  /*5200*/  ISETP.LT.OR P2, PT, R93.reuse, 0x4a, P2 ;  /* 0x0000004a5d00780c */ /* 0x040fe40001741670 */
[----:B------:R-:W-:Y:S02]  /*5210*/  ISETP.LT.OR P1, PT, R93, 0x52, P1 ;  /* 0x000000525d00780c */ /* 0x000fe40000f21670 */
[----:B------:R-:W-:Y:S02]  /*5220*/  FSEL R152, R30, -INF , !P0 ;  /* 0xff8000001e987808 */ /* 0x000fe40004000000 */
        /* <DEDUP_REMOVED lines=9> */
[----:B------:R-:W-:Y:S02]  /*52c0*/  ISETP.GT.AND P1, PT, R36, 0x59, P1 ;  /* 0x000000592400780c */ /* 0x000fe40000f24270 */
[----:B------:R-:W-:Y:S02]  /*52d0*/  ISETP.GT.AND P6, PT, R3, 0x59, P6 ;  /* 0x000000590300780c */ /* 0x000fe400037c4270 */
[C---:B------:R-:W-:Y:S02]  /*52e0*/  ISETP.LT.OR P2, PT, R93.reuse, 0x59, P2 ;  /* 0x000000595d00780c */ /* 0x040fe40001741670 */
[----:B------:R-:W-:Y:S02]  /*52f0*/  ISETP.LT.OR P1, PT, R93, 0x5a, P1 ;  /* 0x0000005a5d00780c */ /* 0x000fe40000f21670 */
        /* <DEDUP_REMOVED lines=18> */
.L_x_1065:
[----:B------:R-:W-:-:S04]  /*5420*/  MOV R3, c[0x0][0x32c] ;  /* 0x0000cb0000037a02 */ /* 0x000fc80000000f00 */
[----:B------:R-:W-:-:S13]  /*5430*/  ISETP.NE.AND P0, PT, R3, 0x1, PT ;  /* 0x000000010300780c */ /* 0x000fda0003f05270 */
[----:B------:R-:W-:-:S05]  /*5440*/  @P0 IMAD.HI.U32 R3, R12, c[0x0][0x330], RZ ;  /* 0x0000cc000c030a27 */ /* 0x000fca00078e00ff */
[----:B------:R-:W-:Y:S02]  /*5450*/  @P0 SHF.R.U32.HI R12, RZ, c[0x0][0x334], R3 ;  /* 0x0000cd00ff0c0a19 */ /* 0x000fe40000011603 */
.L_x_1066:
[----:B------:R-:W-:Y:S05]  /*5460*/  BSYNC B0 ;  /* 0x0000000000007941 */ /* 0x000fea0003800000 */
.L_x_1064:
[----:B------:R-:W-:-:S05]  /*5470*/  IMAD R12, R12, c[0x0][0x32c], R2 ;  /* 0x0000cb000c0c7a24 */ /* 0x000fca00078e0202 */
[----:B------:R-:W-:Y:S02]  /*5480*/  IADD3 R2, R12, c[0x0][0x32c], RZ ;  /* 0x0000cb000c027a10 */ /* 0x000fe40007ffe0ff */
[----:B------:R-:W-:Y:S02]  /*5490*/  IMNMX R9, R9, R12, !PT ;  /* 0x0000000c09097217 */ /* 0x000fe40007800200 */
[----:B------:R-:W-:Y:S02]  /*54a0*/  IMNMX R8, R8, R2, PT ;  /* 0x0000000208087217 */ /* 0x000fe40003800200 */
.L_x_1063:
        /* <DEDUP_REMOVED lines=22> */
[----:B------:R-:W-:-:S02]  /*5610*/  FMNMX.FTZ R12, R70, R12, !PT ;  /* 0x0000000c460c7209 */ /* 0x000fc40007810000 */
[----:B------:R-:W-:Y:S01]  /*5620*/  FMNMX.FTZ R3, R76, R3, !PT ;  /* 0x000000034c037209 */ /* 0x000fe20007810000 */
[--C-:B------:R-:W-:Y:S01]  /*5630*/  IMAD R219, R4, 0x2, R225.reuse ;  /* 0x0000000204db7824 */ /* 0x100fe200078e02e1 */
[----:B------:R-:W-:Y:S01]  /*5640*/  FMNMX.FTZ R12, R71, R12, !PT ;  /* 0x0000000c470c7209 */ /* 0x000fe20007810000 */
[C---:B------:R-:W-:Y:S01]  /*5650*/  IMAD R220, R0.reuse, 0x2, R225 ;  /* 0x0000000200dc7824 */ /* 0x040fe200078e02e1 */
[----:B------:R-:W-:Y:S01]  /*5660*/  FMNMX.FTZ R3, R73, R3, !PT ;  /* 0x0000000349037209 */ /* 0x000fe20007810000 */
[----:B------:R-:W-:Y:S01]  /*5670*/  IMAD R218, R0, 0x2, R219 ;  /* 0x0000000200da7824 */ /* 0x000fe200078e02db */
        /* <DEDUP_REMOVED lines=38> */
[C---:B------:R-:W-:Y:S01]  /*58e0*/  ISETP.GT.AND P2, PT, R9.reuse, RZ, P2 ;  /* 0x000000ff0900720c */ /* 0x040fe20001744270 */
[----:B------:R-:W2:Y:S01]  /*58f0*/  SHFL.BFLY PT, R2, R12, 0x2, 0x1f ;  /* 0x0c401f000c027f89 */ /* 0x000ea200000e0000 */
[----:B------:R-:W-:Y:S01]  /*5900*/  PLOP3.LUT P0, PT, PT, PT, UP4, 0x40, 0x0 ;  /* 0x000000000000781c */ /* 0x000fe20003f0e848 */
[----:B------:R-:W-:Y:S01]  /*5910*/  UISETP.NE.AND UP2, UPT, UR28, URZ, UPT ;  /* 0x0000003f1c00728c */ /* 0x000fe2000bf45270 */
[----:B------:R-:W-:Y:S01]  /*5920*/  ISETP.LT.OR P2, PT, R8, 0x1, P2 ;  /* 0x000000010800780c */ /* 0x000fe20001741670 */
[----:B------:R-:W-:Y:S01]  /*5930*/  UISETP.NE.AND UP4, UPT, UR21, URZ, UPT ;  /* 0x0000003f1500728c */ /* 0x000fe2000bf85270 */
[----:B------:R-:W-:-:S02]  /*5940*/  ISETP.GT.AND P0, PT, R9, 0x8, P0 ;  /* 0x000000080900780c */ /* 0x000fc40000704270 */
[----:B------:R-:W-:Y:S02]  /*5950*/  FSEL R191, R26, -INF , !P2 ;  /* 0xff8000001abf7808 */ /* 0x000fe40005000000 */
[----:B------:R-:W-:Y:S01]  /*5960*/  PLOP3.LUT P2, PT, PT, PT, UP3, 0x40, 0x0 ;  /* 0x000000000000781c */ /* 0x000fe20003f4e838 */
[----:B------:R-:W-:Y:S01]  /*5970*/  UISETP.NE.AND UP3, UPT, UR25, URZ, UPT ;  /* 0x0000003f1900728c */ /* 0x000fe2000bf65270 */
[----:B------:R-:W-:Y:S02]  /*5980*/  ISETP.LT.OR P0, PT, R8, 0x9, P0 ;  /* 0x000000090800780c */ /* 0x000fe40000701670 */
[----:B------:R-:W-:Y:S02]  /*5990*/  ISETP.GT.AND P2, PT, R9, 0x10, P2 ;  /* 0x000000100900780c */ /* 0x000fe40001744270 */
[----:B------:R-:W-:Y:S02]  /*59a0*/  FSEL R54, R134, -INF , !P0 ;  /* 0xff80000086367808 */ /* 0x000fe40004000000 */
[----:B------:R-:W-:-:S02]  /*59b0*/  ISETP.LT.OR P2, PT, R8, 0x11, P2 ;  /* 0x000000110800780c */ /* 0x000fc40001741670 */
[----:B------:R-:W-:Y:S01]  /*59c0*/  PLOP3.LUT P0, PT, PT, PT, UP1, 0x40, 0x0 ;  /* 0x000000000000781c */ /* 0x000fe20003f0e818 */
[----:B------:R-:W-:Y:S01]  /*59d0*/  UISETP.NE.AND UP1, UPT, UR23, URZ, UPT ;  /* 0x0000003f1700728c */ /* 0x000fe2000bf25270 */
[----:B-1----:R-:W-:Y:S02]  /*59e0*/  FMNMX.FTZ R3, R3, R13, !PT ;  /* 0x0000000d03037209 */ /* 0x002fe40007810000 */
[----:B------:R-:W-:Y:S02]  /*59f0*/  FSEL R42, R22, -INF , !P2 ;  /* 0xff800000162a7808 */ /* 0x000fe40005000000 */
[----:B--2---:R-:W-:Y:S01]  /*5a00*/  FMNMX.FTZ R12, R12, R2, !PT ;  /* 0x000000020c0c7209 */ /* 0x004fe20007810000 */
[----:B------:R-:W1:Y:S01]  /*5a10*/  SHFL.BFLY PT, R13, R3, 0x1, 0x1f ;  /* 0x0c201f00030d7f89 */ /* 0x000e6200000e0000 */
[----:B------:R-:W-:Y:S01]  /*5a20*/  PLOP3.LUT P2, PT, PT, PT, UP3, 0x40, 0x0 ;  /* 0x000000000000781c */ /* 0x000fe20003f4e838 */
[----:B------:R-:W-:Y:S01]  /*5a30*/  UISETP.NE.AND UP3, UPT, UR20, URZ, UPT ;  /* 0x0000003f1400728c */ /* 0x000fe2000bf65270 */
[C---:B------:R-:W-:Y:S01]  /*5a40*/  ISETP.GT.AND P0, PT, R9.reuse, 0x18, P0 ;  /* 0x000000180900780c */ /* 0x040fe20000704270 */
[----:B------:R-:W2:Y:S01]  /*5a50*/  SHFL.BFLY PT, R2, R12, 0x1, 0x1f ;  /* 0x0c201f000c027f89 */ /* 0x000ea200000e0000 */
[----:B------:R-:W-:-:S02]  /*5a60*/  ISETP.GT.AND P1, PT, R9, 0x1, P1 ;  /* 0x000000010900780c */ /* 0x000fc40000f24270 */
[----:B------:R-:W-:Y:S02]  /*5a70*/  ISETP.GT.AND P2, PT, R9, 0x20, P2 ;  /* 0x000000200900780c */ /* 0x000fe40001744270 */
[----:B------:R-:W-:Y:S02]  /*5a80*/  FMNMX.FTZ R0, R61, R60, !PT ;  /* 0x0000003c3d007209 */ /* 0x000fe40007810000 */
[C---:B------:R-:W-:Y:S02]  /*5a90*/  ISETP.LT.OR P0, PT, R8.reuse, 0x19, P0 ;  /* 0x000000190800780c */ /* 0x040fe40000701670 */
[C---:B------:R-:W-:Y:S02]  /*5aa0*/  ISETP.LT.OR P1, PT, R8.reuse, 0x2, P1 ;  /* 0x000000020800780c */ /* 0x040fe40000f21670 */
[----:B------:R-:W-:Y:S02]  /*5ab0*/  ISETP.LT.OR P2, PT, R8, 0x21, P2 ;  /* 0x000000210800780c */ /* 0x000fe40001741670 */
[----:B------:R-:W-:-:S02]  /*5ac0*/  FMNMX.FTZ R0, R57, R0, !PT ;  /* 0x0000000039007209 */ /* 0x000fc40007810000 */
[----:B------:R-:W-:Y:S02]  /*5ad0*/  FSEL R32, R130, -INF , !P0 ;  /* 0xff80000082207808 */ /* 0x000fe40004000000 */
[----:B------:R-:W-:Y:S02]  /*5ae0*/  FSEL R55, R27, -INF , !P1 ;  /* 0xff8000001b377808 */ /* 0x000fe40004800000 */
[----:B------:R-:W-:Y:S01]  /*5af0*/  PLOP3.LUT P0, PT, PT, PT, UP1, 0x40, 0x0 ;  /* 0x000000000000781c */ /* 0x000fe20003f0e818 */
[----:B------:R-:W-:Y:S01]  /*5b00*/  UISETP.NE.AND UP1, UPT, UR18, URZ, UPT ;  /* 0x0000003f1200728c */ /* 0x000fe2000bf25270 */
[----:B-1----:R-:W-:Y:S02]  /*5b10*/  FMNMX.FTZ R3, R3, R13, !PT ;  /* 0x0000000d03037209 */ /* 0x002fe40007810000 */
[----:B------:R-:W-:Y:S02]  /*5b20*/  FSEL R246, R18, -INF , !P2 ;  /* 0xff80000012f67808 */ /* 0x000fe40005000000 */
[----:B--2---:R-:W-:Y:S01]  /*5b30*/  FMNMX.FTZ R2, R12, R2, !PT ;  /* 0x000000020c027209 */ /* 0x004fe20007810000 */
[C---:B------:R-:W-:Y:S01]  /*5b40*/  FMUL.FTZ R210, R3.reuse, c[0x0][0x2d0] ;  /* 0x0000b40003d27a20 */ /* 0x040fe20000410000 */
[----:B------:R-:W-:-:S02]  /*5b50*/  FSETP.NEU.FTZ.AND P6, PT, R3, -INF , PT ;  /* 0xff8000000300780b */ /* 0x000fc40003fdd000 */
[----:B------:R-:W-:Y:S01]  /*5b60*/  PLOP3.LUT P1, PT, PT, PT, UP2, 0x40, 0x0 ;  /* 0x000000000000781c */ /* 0x000fe20003f2e828 */
[----:B------:R-:W-:Y:S01]  /*5b70*/  FMUL.FTZ R139, R2, c[0x0][0x2d0] ;  /* 0x0000b400028b7a20 */ /* 0x000fe20000410000 */
[----:B------:R-:W-:Y:S01]  /*5b80*/  FSEL R210, R210, RZ, P6 ;  /* 0x000000ffd2d27208 */ /* 0x000fe20003000000 */
[----:B------:R-:W-:Y:S01]  /*5b90*/  UISETP.NE.AND UP2, UPT, UR24, URZ, UPT ;  /* 0x0000003f1800728c */ /* 0x000fe2000bf45270 */
[----:B------:R-:W-:Y:S02]  /*5ba0*/  FSETP.NEU.FTZ.AND P6, PT, R2, -INF , PT ;  /* 0xff8000000200780b */ /* 0x000fe40003fdd000 */
[----:B------:R-:W-:Y:S01]  /*5bb0*/  PLOP3.LUT P2, PT, PT, PT, UP4, 0x40, 0x0 ;  /* 0x000000000000781c */ /* 0x000fe20003f4e848 */
[----:B------:R-:W-:Y:S01]  /*5bc0*/  UISETP.NE.AND UP4, UPT, UR36, URZ, UPT ;  /* 0x0000003f2400728c */ /* 0x000fe2000bf85270 */
[----:B------:R-:W-:Y:S01]  /*5bd0*/  FSEL R139, R139, RZ, P6 ;  /* 0x000000ff8b8b7208 */ /* 0x000fe20003000000 */
[--C-:B------:R-:W-:Y:S01]  /*5be0*/  FFMA.FTZ R167, R87, c[0x0][0x2d0], -R210.reuse ;  /* 0x0000b40057a77a23 */ /* 0x100fe200000108d2 */
[----:B------:R-:W-:Y:S01]  /*5bf0*/  PLOP3.LUT P6, PT, PT, PT, UP0, 0x40, 0x0 ;  /* 0x000000000000781c */ /* 0x000fe20003fce808 */
[----:B------:R-:W-:Y:S01]  /*5c00*/  UISETP.NE.AND UP0, UPT, UR26, URZ, UPT ;  /* 0x0000003f1a00728c */ /* 0x000fe2000bf05270 */
[----:B------:R-:W-:Y:S01]  /*5c10*/  FMNMX.FTZ R0, R56, R0, !PT ;  /* 0x0000000038007209 */ /* 0x000fe20007810000 */
[--C-:B------:R-:W-:Y:S01]  /*5c20*/  FFMA.FTZ R143, R86, c[0x0][0x2d0], -R210.reuse ;  /* 0x0000b400568f7a23 */ /* 0x100fe200000108d2 */
[----:B------:R-:W-:Y:S01]  /*5c30*/  ISETP.GT.AND P6, PT, R9, 0x9, P6 ;  /* 0x000000090900780c */ /* 0x000fe200037c4270 */
[--C-:B------:R-:W-:Y:S01]  /*5c40*/  FFMA.FTZ R142, R85, c[0x0][0x2d0], -R210.reuse ;  /* 0x0000b400558e7a23 */ /* 0x100fe200000108d2 */
[C---:B------:R-:W-:Y:S01]  /*5c50*/  ISETP.GT.AND P0, PT, R9.reuse, 0x28, P0 ;  /* 0x000000280900780c */ /* 0x040fe20000704270 */
[--C-:B------:R-:W-:Y:S01]  /*5c60*/  FFMA.FTZ R108, R84, c[0x0][0x2d0], -R210.reuse ;  /* 0x0000b400546c7a23 */ /* 0x100fe200000108d2 */
[----:B------:R-:W-:Y:S01]  /*5c70*/  ISETP.LT.OR P6, PT, R8, 0xa, P6 ;  /* 0x0000000a0800780c */ /* 0x000fe200037c1670 */
[--C-:B------:R-:W-:Y:S01]  /*5c80*/  FFMA.FTZ R141, R82, c[0x0][0x2d0], -R139.reuse ;  /* 0x0000b400528d7a23 */ /* 0x100fe2000001088b */
[----:B------:R-:W-:Y:S01]  /*5c90*/  ISETP.GT.AND P1, PT, R9, 0x11, P1 ;  /* 0x000000110900780c */ /* 0x000fe20000f24270 */
[--C-:B------:R-:W-:Y:S01]  /*5ca0*/  FFMA.FTZ R140, R83, c[0x0][0x2d0], -R139.reuse ;  /* 0x0000b400538c7a23 */ /* 0x100fe2000001088b */
[----:B------:R-:W-:Y:S01]  /*5cb0*/  FSEL R43, R135, -INF , !P6 ;  /* 0xff800000872b7808 */ /* 0x000fe20007000000 */
[--C-:B------:R-:W-:Y:S01]  /*5cc0*/  FFMA.FTZ R109, R78, c[0x0][0x2d0], -R139.reuse ;  /* 0x0000b4004e6d7a23 */ /* 0x100fe2000001088b */
[----:B------:R-:W-:Y:S01]  /*5cd0*/  PLOP3.LUT P6, PT, PT, PT, UP0, 0x40, 0x0 ;  /* 0x000000000000781c */ /* 0x000fe20003fce808 */
[----:B------:R-:W-:Y:S01]  /*5ce0*/  UISETP.NE.AND UP0, UPT, UR22, URZ, UPT ;  /* 0x0000003f1600728c */ /* 0x000fe2000bf05270 */
[----:B------:R-:W-:Y:S01]  /*5cf0*/  ISETP.GT.AND P2, PT, R9, 0x30, P2 ;  /* 0x000000300900780c */ /* 0x000fe20001744270 */
[--C-:B------:R-:W-:Y:S01]  /*5d00*/  FFMA.FTZ R110, R79, c[0x0][0x2d0], -R139.reuse ;  /* 0x0000b4004f6e7a23 */ /* 0x100fe2000001088b */
[----:B------:R-:W-:Y:S01]  /*5d10*/  ISETP.GT.AND P6, PT, R9, 0x19, P6 ;  /* 0x000000190900780c */ /* 0x000fe200037c4270 */
[----:B------:R-:W-:Y:S01]  /*5d20*/  MUFU.EX2 R167, R167 ;  /* 0x000000a700a77308 */ /* 0x000fe20000000800 */
[----:B------:R-:W-:Y:S01]  /*5d30*/  FMNMX.FTZ R0, R53, R0, !PT ;  /* 0x0000000035007209 */ /* 0x000fe20007810000 */
[--C-:B------:R-:W-:Y:S01]  /*5d40*/  FFMA.FTZ R121, R77, c[0x0][0x2d0], -R210.reuse ;  /* 0x0000b4004d797a23 */ /* 0x100fe200000108d2 */
[----:B------:R-:W-:Y:S01]  /*5d50*/  ISETP.LT.OR P6, PT, R8, 0x1a, P6 ;  /* 0x0000001a0800780c */ /* 0x000fe200037c1670 */
[--C-:B------:R-:W-:Y:S01]  /*5d60*/  FFMA.FTZ R164, R76, c[0x0][0x2d0], -R210.reuse ;  /* 0x0000b4004ca47a23 */ /* 0x100fe200000108d2 */
[C---:B------:R-:W-:Y:S01]  /*5d70*/  ISETP.LT.OR P0, PT, R8.reuse, 0x29, P0 ;  /* 0x000000290800780c */ /* 0x040fe20000701670 */
[----:B------:R-:W-:Y:S01]  /*5d80*/  LDSM.16.MT88.4 R76, [R218+0x900] ;  /* 0x00090000da4c783b */ /* 0x000fe20000004200 */
[----:B------:R-:W-:Y:S01]  /*5d90*/  FSEL R200, R131, -INF , !P6 ;  /* 0xff80000083c87808 */ /* 0x000fe20007000000 */
[----:B------:R-:W1:Y:S01]  /*5da0*/  MUFU.EX2 R143, R143 ;  /* 0x0000008f008f7308 */ /* 0x000e620000000800 */
[----:B------:R-:W-:Y:S01]  /*5db0*/  PLOP3.LUT P6, PT, PT, PT, UP0, 0x40, 0x0 ;  /* 0x000000000000781c */ /* 0x000fe20003fce808 */
[----:B------:R-:W-:Y:S01]  /*5dc0*/  UISETP.NE.AND UP0, UPT, UR17, URZ, UPT ;  /* 0x0000003f1100728c */ /* 0x000fe2000bf05270 */
[C---:B------:R-:W-:Y:S01]  /*5dd0*/  ISETP.LT.OR P1, PT, R8.reuse, 0x12, P1 ;  /* 0x000000120800780c */ /* 0x040fe20000f21670 */
[--C-:B------:R-:W-:Y:S01]  /*5de0*/  FFMA.FTZ R97, R67, c[0x0][0x2d0], -R139.reuse ;  /* 0x0000b40043617a23 */ /* 0x100fe2000001088b */
[----:B------:R-:W-:Y:S01]  /*5df0*/  ISETP.LT.OR P2, PT, R8, 0x31, P2 ;  /* 0x000000310800780c */ /* 0x000fe20001741670 */
[--C-:B------:R-:W-:Y:S01]  /*5e00*/  FFMA.FTZ R168, R81, c[0x0][0x2d0], -R210.reuse ;  /* 0x0000b40051a87a23 */ /* 0x100fe200000108d2 */
[----:B------:R-:W-:Y:S01]  /*5e10*/  FMNMX.FTZ R0, R52, R0, !PT ;  /* 0x0000000034007209 */ /* 0x000fe20007810000 */
[----:B------:R-:W-:Y:S01]  /*5e20*/  MUFU.EX2 R142, R142 ;  /* 0x0000008e008e7308 */ /* 0x000fe20000000800 */
[----:B------:R-:W-:Y:S01]  /*5e30*/  FSEL R134, R126, -INF , !P0 ;  /* 0xff8000007e867808 */ /* 0x000fe20004000000 */
[--C-:B------:R-:W-:Y:S01]  /*5e40*/  FFMA.FTZ R111, R80, c[0x0][0x2d0], -R210.reuse ;  /* 0x0000b400506f7a23 */ /* 0x100fe200000108d2 */
[----:B------:R-:W-:Y:S01]  /*5e50*/  FSEL R33, R23, -INF , !P1 ;  /* 0xff80000017217808 */ /* 0x000fe20004800000 */
[--C-:B------:R-:W-:Y:S01]  /*5e60*/  FFMA.FTZ R166, R74, c[0x0][0x2d0], -R139.reuse ;  /* 0x0000b4004aa67a23 */ /* 0x100fe2000001088b */
[----:B------:R-:W-:Y:S01]  /*5e70*/  FSEL R126, R14, -INF , !P2 ;  /* 0xff8000000e7e7808 */ /* 0x000fe20005000000 */
[----:B------:R-:W2:Y:S01]  /*5e80*/  LDSM.16.MT88.4 R20, [R218+0x100] ;  /* 0x00010000da14783b */ /* 0x000ea20000004200 */
[----:B------:R-:W-:Y:S01]  /*5e90*/  FMNMX.FTZ R0, R41, R0, !PT ;  /* 0x0000000029007209 */ /* 0x000fe20007810000 */
[----:B------:R-:W3:Y:S01]  /*5ea0*/  MUFU.EX2 R108, R108 ;  /* 0x0000006c006c7308 */ /* 0x000ee20000000800 */
[----:B------:R-:W-:Y:S01]  /*5eb0*/  PLOP3.LUT P1, PT, PT, PT, UP2, 0x40, 0x0 ;  /* 0x000000000000781c */ /* 0x000fe20003f2e828 */
[----:B------:R-:W-:Y:S01]  /*5ec0*/  UISETP.NE.AND UP2, UPT, UR19, URZ, UPT ;  /* 0x0000003f1300728c */ /* 0x000fe2000bf45270 */
[----:B------:R-:W-:Y:S01]  /*5ed0*/  PLOP3.LUT P2, PT, PT, PT, UP0, 0x40, 0x0 ;  /* 0x000000000000781c */ /* 0x000fe20003f4e808 */
[----:B------:R-:W-:Y:S01]  /*5ee0*/  UISETP.NE.AND UP0, UPT, UR33, URZ, UPT ;  /* 0x0000003f2100728c */ /* 0x000fe2000bf05270 */
[----:B------:R-:W-:Y:S01]  /*5ef0*/  FMNMX.FTZ R0, R40, R0, !PT ;  /* 0x0000000028007209 */ /* 0x000fe20007810000 */
[--C-:B------:R-:W-:Y:S01]  /*5f00*/  FFMA.FTZ R165, R75, c[0x0][0x2d0], -R139.reuse ;  /* 0x0000b4004ba57a23 */ /* 0x100fe2000001088b */
[C---:B------:R-:W-:Y:S01]  /*5f10*/  ISETP.GT.AND P1, PT, R9.reuse, 0x21, P1 ;  /* 0x000000210900780c */ /* 0x040fe20000f24270 */
[----:B------:R-:W-:Y:S01]  /*5f20*/  MUFU.EX2 R141, R141 ;  /* 0x0000008d008d7308 */ /* 0x000fe20000000800 */
[----:B------:R-:W-:Y:S01]  /*5f30*/  ISETP.GT.AND P2, PT, R9, 0x40, P2 ;  /* 0x000000400900780c */ /* 0x000fe20001744270 */
[----:B------:R-:W-:Y:S01]  /*5f40*/  LDSM.16.MT88.4 R84, [R220+0x900] ;  /* 0x00090000dc54783b */ /* 0x000fe20000004200 */
[----:B------:R-:W-:Y:S01]  /*5f50*/  FMNMX.FTZ R0, R244, R0, !PT ;  /* 0x00000000f4007209 */ /* 0x000fe20007810000 */
[--C-:B------:R-:W-:Y:S01]  /*5f60*/  FFMA.FTZ R120, R73, c[0x0][0x2d0], -R210.reuse ;  /* 0x0000b40049787a23 */ /* 0x100fe200000108d2 */
[C---:B------:R-:W-:Y:S01]  /*5f70*/  ISETP.LT.OR P1, PT, R8.reuse, 0x22, P1 ;  /* 0x000000220800780c */ /* 0x040fe20000f21670 */
[----:B------:R-:W-:Y:S01]  /*5f80*/  LDSM.16.MT88.4 R80, [R219+0x900] ;  /* 0x00090000db50783b */ /* 0x000fe20000004200 */
[----:B------:R-:W-:Y:S01]  /*5f90*/  ISETP.LT.OR P2, PT, R8, 0x41, P2 ;  /* 0x000000410800780c */ /* 0x000fe20001741670 */
[----:B------:R-:W4:Y:S01]  /*5fa0*/  MUFU.EX2 R140, R140 ;  /* 0x0000008c008c7308 */ /* 0x000f220000000800 */
[----:B------:R-:W-:Y:S01]  /*5fb0*/  FMNMX.FTZ R0, R243, R0, !PT ;  /* 0x00000000f3007209 */ /* 0x000fe20007810000 */
[--C-:B------:R-:W-:Y:S01]  /*5fc0*/  FFMA.FTZ R99, R7, c[0x0][0x2d0], -R210.reuse ;  /* 0x0000b40007637a23 */ /* 0x100fe200000108d2 */
[----:B------:R-:W-:Y:S01]  /*5fd0*/  FSEL R135, R19, -INF , !P1 ;  /* 0xff80000013877808 */ /* 0x000fe20004800000 */
[--C-:B------:R-:W-:Y:S01]  /*5fe0*/  FFMA.FTZ R96, R6, c[0x0][0x2d0], -R210.reuse ;  /* 0x0000b40006607a23 */ /* 0x100fe200000108d2 */
[----:B------:R-:W-:Y:S01]  /*5ff0*/  FSEL R178, R10, -INF , !P2 ;  /* 0xff8000000ab27808 */ /* 0x000fe20005000000 */
[----:B------:R-:W5:Y:S01]  /*6000*/  LDSM.16.MT88.4 R16, [R225+0x100] ;  /* 0x00010000e110783b */ /* 0x000f620000004200 */
[----:B------:R-:W-:Y:S01]  /*6010*/  PLOP3.LUT P1, PT, PT, PT, UP3, 0x40, 0x0 ;  /* 0x000000000000781c */ /* 0x000fe20003f2e838 */
[----:B------:R-:W-:Y:S01]  /*6020*/  UISETP.NE.AND UP3, UPT, UR31, URZ, UPT ;  /* 0x0000003f1f00728c */ /* 0x000fe2000bf65270 */
[----:B------:R-:W-:Y:S01]  /*6030*/  FMNMX.FTZ R10, R191, R55, !PT ;  /* 0x00000037bf0a7209 */ /* 0x000fe20007810000 */
[----:B------:R-:W-:Y:S01]  /*6040*/  MUFU.EX2 R109, R109 ;  /* 0x0000006d006d7308 */ /* 0x000fe20000000800 */
[----:B------:R-:W-:Y:S01]  /*6050*/  FMNMX.FTZ R0, R242, R0, !PT ;  /* 0x00000000f2007209 */ /* 0x000fe20007810000 */
[--C-:B------:R-:W-:Y:S01]  /*6060*/  FFMA.FTZ R98, R49, c[0x0][0x2d0], -R139.reuse ;  /* 0x0000b40031627a23 */ /* 0x100fe2000001088b */
[----:B------:R-:W-:Y:S01]  /*6070*/  ISETP.GT.AND P1, PT, R9, 0x31, P1 ;  /* 0x000000310900780c */ /* 0x000fe20000f24270 */
[--C-:B------:R-:W-:Y:S01]  /*6080*/  FFMA.FTZ R92, R48, c[0x0][0x2d0], -R139.reuse ;  /* 0x0000b400305c7a23 */ /* 0x100fe2000001088b */
[----:B------:R-:W-:Y:S01]  /*6090*/  FMNMX.FTZ R10, R54, R10, !PT ;  /* 0x0000000a360a7209 */ /* 0x000fe20007810000 */
[----:B------:R-:W-:Y:S01]  /*60a0*/  LDSM.16.MT88.4 R48, [R225+0x1100] ;  /* 0x00110000e130783b */ /* 0x000fe20000004200 */
[----:B------:R-:W-:Y:S01]  /*60b0*/  FMNMX.FTZ R0, R245, R0, !PT ;  /* 0x00000000f5007209 */ /* 0x000fe20007810000 */
[----:B------:R-:W1:Y:S01]  /*60c0*/  MUFU.EX2 R110, R110 ;  /* 0x0000006e006e7308 */ /* 0x000e620000000800 */
[----:B------:R-:W-:Y:S01]  /*60d0*/  ISETP.LT.OR P1, PT, R8, 0x32, P1 ;  /* 0x000000320800780c */ /* 0x000fe20000f21670 */
[--C-:B------:R-:W-:Y:S01]  /*60e0*/  FFMA.FTZ R45, R69, c[0x0][0x2d0], -R210.reuse ;  /* 0x0000b400452d7a23 */ /* 0x100fe200000108d2 */
[----:B------:R-:W-:Y:S01]  /*60f0*/  FMNMX.FTZ R10, R43, R10, !PT ;  /* 0x0000000a2b0a7209 */ /* 0x000fe20007810000 */
[--C-:B------:R-:W-:Y:S01]  /*6100*/  FFMA.FTZ R95, R68, c[0x0][0x2d0], -R210.reuse ;  /* 0x0000b400445f7a23 */ /* 0x100fe200000108d2 */
[----:B------:R-:W-:Y:S01]  /*6110*/  FMNMX.FTZ R0, R133, R0, !PT ;  /* 0x0000000085007209 */ /* 0x000fe20007810000 */
[--C-:B------:R-:W-:Y:S01]  /*6120*/  FFMA.FTZ R94, R65, c[0x0][0x2d0], -R210.reuse ;  /* 0x0000b400415e7a23 */ /* 0x100fe200000108d2 */
[----:B------:R-:W-:Y:S01]  /*6130*/  FSEL R204, R15, -INF , !P1 ;  /* 0xff8000000fcc7808 */ /* 0x000fe20004800000 */
[----:B------:R-:W-:Y:S01]  /*6140*/  MUFU.EX2 R168, R168 ;  /* 0x000000a800a87308 */ /* 0x000fe20000000800 */
[----:B------:R-:W-:Y:S01]  /*6150*/  FMNMX.FTZ R10, R42, R10, !PT ;  /* 0x0000000a2a0a7209 */ /* 0x000fe20007810000 */
[----:B------:R-:W-:Y:S01]  /*6160*/  LDSM.16.MT88.4 R12, [R220+0x1100] ;  /* 0x00110000dc0c783b */ /* 0x000fe20000004200 */
[----:B------:R-:W-:Y:S01]  /*6170*/  PLOP3.LUT P0, PT, PT, PT, UP2, 0x40, 0x0 ;  /* 0x000000000000781c */ /* 0x000fe20003f0e828 */
[----:B------:R-:W-:Y:S01]  /*6180*/  UISETP.NE.AND UP2, UPT, UR32, URZ, UPT ;  /* 0x0000003f2000728c */ /* 0x000fe2000bf45270 */
[----:B------:R-:W-:Y:S01]  /*6190*/  PLOP3.LUT P1, PT, PT, PT, UP6, 0x40, 0x0 ;  /* 0x000000000000781c */ /* 0x000fe20003f2e868 */
[--C-:B------:R-:W-:Y:S01]  /*61a0*/  FFMA.FTZ R93, R64, c[0x0][0x2d0], -R210.reuse ;  /* 0x0000b400405d7a23 */ /* 0x100fe200000108d2 */
[----:B------:R-:W-:Y:S01]  /*61b0*/  FMNMX.FTZ R0, R132, R0, !PT ;  /* 0x0000000084007209 */ /* 0x000fe20007810000 */
[----:B------:R-:W1:Y:S01]  /*61c0*/  MUFU.EX2 R111, R111 ;  /* 0x0000006f006f7308 */ /* 0x000e620000000800 */
[----:B------:R-:W-:Y:S01]  /*61d0*/  FMNMX.FTZ R10, R33, R10, !PT ;  /* 0x0000000a210a7209 */ /* 0x000fe20007810000 */
[--C-:B------:R-:W-:Y:S01]  /*61e0*/  FFMA.FTZ R169, R63, c[0x0][0x2d0], -R139.reuse ;  /* 0x0000b4003fa97a23 */ /* 0x100fe2000001088b */
[----:B------:R-:W-:Y:S01]  /*61f0*/  ISETP.GT.AND P6, PT, R9, 0x29, P6 ;  /* 0x000000290900780c */ /* 0x000fe200037c4270 */
[--C-:B------:R-:W-:Y:S01]  /*6200*/  FFMA.FTZ R170, R59, c[0x0][0x2d0], -R139.reuse ;  /* 0x0000b4003baa7a23 */ /* 0x100fe2000001088b */
[C---:B------:R-:W-:Y:S01]  /*6210*/  ISETP.GT.AND P0, PT, R9.reuse, 0x38, P0 ;  /* 0x000000380900780c */ /* 0x040fe20000704270 */
[--C-:B------:R-:W-:Y:S01]  /*6220*/  FFMA.FTZ R171, R62, c[0x0][0x2d0], -R139.reuse ;  /* 0x0000b4003eab7a23 */ /* 0x100fe2000001088b */
[----:B------:R-:W-:Y:S01]  /*6230*/  ISETP.GT.AND P1, PT, R9, 0x41, P1 ;  /* 0x000000410900780c */ /* 0x000fe20000f24270 */
[----:B------:R-:W-:Y:S01]  /*6240*/  MUFU.EX2 R121, R121 ;  /* 0x0000007900797308 */ /* 0x000fe20000000800 */
[----:B------:R-:W-:Y:S01]  /*6250*/  FMNMX.FTZ R0, R125, R0, !PT ;  /* 0x000000007d007209 */ /* 0x000fe20007810000 */
[----:B------:R-:W-:Y:S01]  /*6260*/  FFMA.FTZ R172, R58, c[0x0][0x2d0], -R139 ;  /* 0x0000b4003aac7a23 */ /* 0x000fe2000001088b */
[----:B------:R-:W-:Y:S01]  /*6270*/  FMNMX.FTZ R10, R32, R10, !PT ;  /* 0x0000000a200a7209 */ /* 0x000fe20007810000 */
[----:B------:R-:W-:Y:S01]  /*6280*/  FFMA.FTZ R209, R209, c[0x0][0x2d0], -R210 ;  /* 0x0000b400d1d17a23 */ /* 0x000fe200000108d2 */
[C---:B------:R-:W-:Y:S01]  /*6290*/  ISETP.LT.OR P6, PT, R8.reuse, 0x2a, P6 ;  /* 0x0000002a0800780c */ /* 0x040fe200037c1670 */
[----:B------:R-:W-:Y:S01]  /*62a0*/  ULDC.64 UR18, c[0x0][0x2c8] ;  /* 0x0000b20000127ab9 */ /* 0x000fe20000000a00 */
[C---:B------:R-:W-:Y:S01]  /*62b0*/  ISETP.LT.OR P0, PT, R8.reuse, 0x39, P0 ;  /* 0x000000390800780c */ /* 0x040fe20000701670 */
[----:B------:R-:W-:Y:S01]  /*62c0*/  MUFU.EX2 R164, R164 ;  /* 0x000000a400a47308 */ /* 0x000fe20000000800 */
[----:B------:R-:W-:Y:S01]  /*62d0*/  ISETP.LT.OR P1, PT, R8, 0x42, P1 ;  /* 0x000000420800780c */ /* 0x000fe20000f21670 */
[----:B------:R-:W-:Y:S01]  /*62e0*/  UISETP.NE.AND UP6, UPT, UR34, URZ, UPT ;  /* 0x0000003f2200728c */ /* 0x000fe2000bfc5270 */
[----:B------:R-:W-:Y:S01]  /*62f0*/  FMNMX.FTZ R0, R124, R0, !PT ;  /* 0x000000007c007209 */ /* 0x000fe20007810000 */
[----:B------:R-:W-:Y:S01]  /*6300*/  UIMAD.WIDE.U32 UR20, UR13, UR18, URZ ;  /* 0x000000120d1472a5 */ /* 0x000fe2000f8e003f */
[----:B------:R-:W-:-:S02]  /*6310*/  FMNMX.FTZ R10, R200, R10, !PT ;  /* 0x0000000ac80a7209 */ /* 0x000fc40007810000 */
[----:B------:R-:W-:Y:S01]  /*6320*/  FSEL R127, R127, -INF , !P6 ;  /* 0xff8000007f7f7808 */ /* 0x000fe20007000000 */
[----:B------:R-:W-:Y:S01]  /*6330*/  MUFU.EX2 R166, R166 ;  /* 0x000000a600a67308 */ /* 0x000fe20000000800 */
[----:B------:R-:W-:Y:S01]  /*6340*/  FSEL R202, R122, -INF , !P0 ;  /* 0xff8000007aca7808 */ /* 0x000fe20004000000 */
[----:B------:R-:W-:Y:S01]  /*6350*/  FFMA.FTZ R122, R71, c[0x0][0x2d0], -R139 ;  /* 0x0000b400477a7a23 */ /* 0x000fe2000001088b */
[----:B------:R-:W-:Y:S02]  /*6360*/  FSEL R179, R11, -INF , !P1 ;  /* 0xff8000000bb37808 */ /* 0x000fe40004800000 */
[----:B------:R-:W-:Y:S01]  /*6370*/  PLOP3.LUT P6, PT, PT, PT, UP1, 0x40, 0x0 ;  /* 0x000000000000781c */ /* 0x000fe20003fce818 */
[----:B------:R-:W-:Y:S01]  /*6380*/  UISETP.NE.AND UP1, UPT, UR37, URZ, UPT ;  /* 0x0000003f2500728c */ /* 0x000fe2000bf25270 */
[----:B------:R-:W-:Y:S01]  /*6390*/  PLOP3.LUT P0, PT, PT, PT, UP5, 0x40, 0x0 ;  /* 0x000000000000781c */ /* 0x000fe20003f0e858 */
[----:B------:R-:W1:Y:S01]  /*63a0*/  MUFU.EX2 R165, R165 ;  /* 0x000000a500a57308 */ /* 0x000e620000000800 */
[----:B------:R-:W-:Y:S01]  /*63b0*/  PLOP3.LUT P1, PT, PT, PT, UP4, 0x40, 0x0 ;  /* 0x000000000000781c */ /* 0x000fe20003f2e848 */
[----:B------:R-:W-:Y:S01]  /*63c0*/  UISETP.NE.AND UP5, UPT, UR35, URZ, UPT ;  /* 0x0000003f2300728c */ /* 0x000fe2000bfa5270 */
[----:B------:R-:W-:-:S02]  /*63d0*/  FMNMX.FTZ R0, R158, R0, !PT ;  /* 0x000000009e007209 */ /* 0x000fc40007810000 */
[----:B------:R-:W-:Y:S02]  /*63e0*/  FMNMX.FTZ R10, R246, R10, !PT ;  /* 0x0000000af60a7209 */ /* 0x000fe40007810000 */
[C---:B------:R-:W-:Y:S01]  /*63f0*/  ISETP.GT.AND P6, PT, R9.reuse, 0x39, P6 ;  /* 0x000000390900780c */ /* 0x040fe200037c4270 */
[----:B------:R-:W-:Y:S01]  /*6400*/  MUFU.EX2 R122, R122 ;  /* 0x0000007a007a7308 */ /* 0x000fe20000000800 */
[C---:B------:R-:W-:Y:S02]  /*6410*/  ISETP.GT.AND P0, PT, R9.reuse, 0x48, P0 ;  /* 0x000000480900780c */ /* 0x040fe40000704270 */
[----:B------:R-:W-:Y:S02]  /*6420*/  ISETP.GT.AND P1, PT, R9, 0x49, P1 ;  /* 0x000000490900780c */ /* 0x000fe40000f24270 */
[----:B------:R-:W-:Y:S01]  /*6430*/  FMNMX.FTZ R0, R159, R0, !PT ;  /* 0x000000009f007209 */ /* 0x000fe20007810000 */
[----:B------:R-:W-:Y:S01]  /*6440*/  @UP5 UMOV UR17, UR21 ;  /* 0x0000001500115c82 */ /* 0x000fe20008000000 */
[----:B------:R-:W-:Y:S01]  /*6450*/  FMNMX.FTZ R10, R135, R10, !PT ;  /* 0x0000000a870a7209 */ /* 0x000fe20007810000 */
[----:B------:R-:W-:Y:S01]  /*6460*/  MUFU.EX2 R120, R120 ;  /* 0x0000007800787308 */ /* 0x000fe20000000800 */
[C---:B------:R-:W-:Y:S01]  /*6470*/  ISETP.LT.OR P6, PT, R8.reuse, 0x3a, P6 ;  /* 0x0000003a0800780c */ /* 0x040fe200037c1670 */
[----:B------:R-:W-:Y:S01]  /*6480*/  @UP5 USHF.R.U32.HI UR13, URZ, UR19, UR17 ;  /* 0x000000133f0d5299 */ /* 0x000fe20008011611 */
[C---:B------:R-:W-:Y:S01]  /*6490*/  ISETP.LT.OR P0, PT, R8.reuse, 0x49, P0 ;  /* 0x000000490800780c */ /* 0x040fe20000701670 */
[----:B------:R-:W-:Y:S01]  /*64a0*/  UIADD3 UR17, UR7, -0x2, URZ ;  /* 0xfffffffe07117890 */ /* 0x000fe2000fffe03f */
[----:B------:R-:W-:Y:S01]  /*64b0*/  ISETP.LT.OR P1, PT, R8, 0x4a, P1 ;  /* 0x0000004a0800780c */ /* 0x000fe20000f21670 */
[----:B------:R-:W-:Y:S01]  /*64c0*/  UIADD3 UR6, UR6, UR13, URZ ;  /* 0x0000000d06067290 */ /* 0x000fe2000fffe03f */
[----:B------:R-:W-:Y:S01]  /*64d0*/  FMNMX.FTZ R0, R173, R0, !PT ;  /* 0x00000000ad007209 */ /* 0x000fe20007810000 */
[----:B------:R-:W-:Y:S01]  /*64e0*/  MUFU.EX2 R99, R99 ;  /* 0x0000006300637308 */ /* 0x000fe20000000800 */
[----:B------:R-:W-:Y:S01]  /*64f0*/  FMNMX.FTZ R10, R134, R10, !PT ;  /* 0x0000000a860a7209 */ /* 0x000fe20007810000 */
[----:B------:R-:W-:Y:S01]  /*6500*/  ULDC UR13, c[0x0][0x328] ;  /* 0x0000ca00000d7ab9 */ /* 0x000fe20000000800 */
[----:B------:R-:W-:Y:S01]  /*6510*/  FSEL R201, R123, -INF , !P6 ;  /* 0xff8000007bc97808 */ /* 0x000fe20007000000 */
[--C-:B------:R-:W-:Y:S01]  /*6520*/  FFMA.FTZ R123, R70, c[0x0][0x2d0], -R139.reuse ;  /* 0x0000b400467b7a23 */ /* 0x100fe2000001088b */
[----:B------:R-:W-:Y:S01]  /*6530*/  FSEL R180, R46, -INF , !P0 ;  /* 0xff8000002eb47808 */ /* 0x000fe20004000000 */
[----:B------:R-:W-:Y:S01]  /*6540*/  FFMA.FTZ R46, R72, c[0x0][0x2d0], -R210 ;  /* 0x0000b400482e7a23 */ /* 0x000fe200000108d2 */
[----:B------:R-:W-:Y:S01]  /*6550*/  FSEL R177, R47, -INF , !P1 ;  /* 0xff8000002fb17808 */ /* 0x000fe20004800000 */
[----:B------:R-:W-:Y:S01]  /*6560*/  FFMA.FTZ R47, R66, c[0x0][0x2d0], -R139 ;  /* 0x0000b400422f7a23 */ /* 0x000fe2000001088b */
[----:B------:R-:W-:Y:S01]  /*6570*/  FMNMX.FTZ R0, R174, R0, !PT ;  /* 0x00000000ae007209 */ /* 0x000fe20007810000 */
[----:B------:R-:W1:Y:S01]  /*6580*/  MUFU.EX2 R123, R123 ;  /* 0x0000007b007b7308 */ /* 0x000e620000000800 */
[----:B------:R-:W-:Y:S01]  /*6590*/  PLOP3.LUT P6, PT, PT, PT, UP3, 0x40, 0x0 ;  /* 0x000000000000781c */ /* 0x000fe20003fce838 */
[----:B------:R-:W-:Y:S01]  /*65a0*/  LDSM.16.MT88.4 R72, [R218+0x1100] ;  /* 0x00110000da48783b */ /* 0x000fe20000004200 */
[----:B------:R-:W-:Y:S01]  /*65b0*/  PLOP3.LUT P2, PT, PT, PT, UP2, 0x40, 0x0 ;  /* 0x000000000000781c */ /* 0x000fe20003f4e828 */
[----:B------:R-:W-:Y:S01]  /*65c0*/  UIADD3 UR13, UR6, UR13, URZ ;  /* 0x0000000d060d7290 */ /* 0x000fe2000fffe03f */
[----:B------:R-:W-:Y:S01]  /*65d0*/  PLOP3.LUT P1, PT, PT, PT, UP1, 0x40, 0x0 ;  /* 0x000000000000781c */ /* 0x000fe20003f2e818 */
[----:B------:R-:W-:Y:S01]  /*65e0*/  LDSM.16.MT88.4 R68, [R225+0x1900] ;  /* 0x00190000e144783b */ /* 0x000fe20000004200 */
[----:B------:R-:W-:Y:S01]  /*65f0*/  PLOP3.LUT P0, PT, PT, PT, UP0, 0x40, 0x0 ;  /* 0x000000000000781c */ /* 0x000fe20003f0e808 */
[----:B------:R-:W-:Y:S01]  /*6600*/  MUFU.EX2 R96, R96 ;  /* 0x0000006000607308 */ /* 0x000fe20000000800 */
[----:B------:R-:W-:-:S02]  /*6610*/  FMNMX.FTZ R10, R127, R10, !PT ;  /* 0x0000000a7f0a7209 */ /* 0x000fc40007810000 */
[----:B------:R-:W-:Y:S02]  /*6620*/  FMNMX.FTZ R0, R175, R0, !PT ;  /* 0x00000000af007209 */ /* 0x000fe40007810000 */
[C---:B------:R-:W-:Y:S02]  /*6630*/  ISETP.GT.AND P6, PT, R9.reuse, 0x50, P6 ;  /* 0x000000500900780c */ /* 0x040fe400037c4270 */
[C---:B------:R-:W-:Y:S01]  /*6640*/  ISETP.GT.AND P2, PT, R9.reuse, 0x51, P2 ;  /* 0x000000510900780c */ /* 0x040fe20001744270 */
[----:B------:R-:W-:Y:S01]  /*6650*/  MUFU.EX2 R46, R46 ;  /* 0x0000002e002e7308 */ /* 0x000fe20000000800 */
[C---:B------:R-:W-:Y:S02]  /*6660*/  ISETP.GT.AND P1, PT, R9.reuse, 0x58, P1 ;  /* 0x000000580900780c */ /* 0x040fe40000f24270 */
[----:B------:R-:W-:Y:S02]  /*6670*/  ISETP.GT.AND P0, PT, R9, 0x59, P0 ;  /* 0x000000590900780c */ /* 0x000fe40000704270 */
[----:B------:R-:W-:-:S02]  /*6680*/  FMNMX.FTZ R9, R126, R10, !PT ;  /* 0x0000000a7e097209 */ /* 0x000fc40007810000 */
[----:B------:R-:W-:Y:S01]  /*6690*/  FMNMX.FTZ R0, R176, R0, !PT ;  /* 0x00000000b0007209 */ /* 0x000fe20007810000 */
[----:B------:R-:W-:Y:S01]  /*66a0*/  MUFU.EX2 R98, R98 ;  /* 0x0000006200627308 */ /* 0x000fe20000000800 */
[----:B------:R-:W-:Y:S02]  /*66b0*/  FMNMX.FTZ R9, R204, R9, !PT ;  /* 0x00000009cc097209 */ /* 0x000fe40007810000 */
[----:B------:R-:W-:Y:S02]  /*66c0*/  FMNMX.FTZ R0, R156, R0, !PT ;  /* 0x000000009c007209 */ /* 0x000fe40007810000 */
[----:B------:R-:W-:Y:S02]  /*66d0*/  FMNMX.FTZ R9, R202, R9, !PT ;  /* 0x00000009ca097209 */ /* 0x000fe40007810000 */
[----:B------:R-:W-:Y:S01]  /*66e0*/  FMNMX.FTZ R0, R157, R0, !PT ;  /* 0x000000009d007209 */ /* 0x000fe20007810000 */
[----:B------:R-:W2:Y:S01]  /*66f0*/  MUFU.EX2 R92, R92 ;  /* 0x0000005c005c7308 */ /* 0x000ea20000000800 */
[----:B------:R-:W-:-:S02]  /*6700*/  FMNMX.FTZ R9, R201, R9, !PT ;  /* 0x00000009c9097209 */ /* 0x000fc40007810000 */
[----:B------:R-:W-:Y:S01]  /*6710*/  ISETP.LT.OR P6, PT, R8, 0x51, P6 ;  /* 0x000000510800780c */ /* 0x000fe200037c1670 */
[----:B------:R-:W2:Y:S01]  /*6720*/  SHFL.BFLY PT, R44, R0, 0x2, 0x1f ;  /* 0x0c401f00002c7f89 */ /* 0x000ea200000e0000 */
[----:B------:R-:W-:Y:S02]  /*6730*/  FMNMX.FTZ R9, R178, R9, !PT ;  /* 0x00000009b2097209 */ /* 0x000fe40007810000 */
[C---:B------:R-:W-:Y:S01]  /*6740*/  ISETP.LT.OR P2, PT, R8.reuse, 0x52, P2 ;  /* 0x000000520800780c */ /* 0x040fe20001741670 */
[----:B------:R-:W-:Y:S01]  /*6750*/  MUFU.EX2 R97, R97 ;  /* 0x0000006100617308 */ /* 0x000fe20000000800 */
[C---:B------:R-:W-:Y:S02]  /*6760*/  ISETP.LT.OR P1, PT, R8.reuse, 0x59, P1 ;  /* 0x000000590800780c */ /* 0x040fe40000f21670 */
[----:B------:R-:W-:Y:S02]  /*6770*/  ISETP.LT.OR P0, PT, R8, 0x5a, P0 ;  /* 0x0000005a0800780c */ /* 0x000fe40000701670 */
[----:B------:R-:W-:-:S02]  /*6780*/  FMNMX.FTZ R8, R179, R9, !PT ;  /* 0x00000009b3087209 */ /* 0x000fc40007810000 */
[----:B-1----:R-:W-:Y:S01]  /*6790*/  F2FP.PACK_AB R128, R143, R167 ;  /* 0x000000a78f80723e */ /* 0x002fe200000000ff */
[----:B------:R-:W1:Y:S01]  /*67a0*/  MUFU.EX2 R47, R47 ;  /* 0x0000002f002f7308 */ /* 0x000e620000000800 */
[----:B---3--:R-:W-:Y:S01]  /*67b0*/  F2FP.PACK_AB R130, R108, R142 ;  /* 0x0000008e6c82723e */ /* 0x008fe200000000ff */
[----:B------:R-:W-:Y:S01]  /*67c0*/  FADD.FTZ R143, R167, R143 ;  /* 0x0000008fa78f7221 */ /* 0x000fe20000010000 */
[----:B----4-:R-:W-:Y:S02]  /*67d0*/  F2FP.PACK_AB R129, R140, R141 ;  /* 0x0000008d8c81723e */ /* 0x010fe400000000ff */
[----:B------:R-:W-:Y:S02]  /*67e0*/  F2FP.PACK_AB R131, R110, R109 ;  /* 0x0000006d6e83723e */ /* 0x000fe400000000ff */
[----:B------:R-:W-:Y:S01]  /*67f0*/  FMNMX.FTZ R67, R180, R8, !PT ;  /* 0x00000008b4437209 */ /* 0x000fe20007810000 */
[----:B------:R-:W-:Y:S01]  /*6800*/  MUFU.EX2 R45, R45 ;  /* 0x0000002d002d7308 */ /* 0x000fe20000000800 */
[----:B------:R-:W-:Y:S01]  /*6810*/  FSEL R187, R118, -INF , !P6 ;  /* 0xff80000076bb7808 */ /* 0x000fe20007000000 */
[----:B------:R-:W-:Y:S01]  /*6820*/  LDSM.16.MT88.4 R8, [R219+0x1100] ;  /* 0x00110000db08783b */ /* 0x000fe20000004200 */
[----:B------:R-:W-:Y:S01]  /*6830*/  FMNMX.FTZ R67, R177, R67, !PT ;  /* 0x00000043b1437209 */ /* 0x000fe20007810000 */
[----:B--2---:R-:W-:Y:S01]  /*6840*/  HMMA.16816.F32 R24, R128, R20, RZ ;  /* 0x000000148018723c */ /* 0x004fe200000018ff */
[----:B------:R-:W-:-:S02]  /*6850*/  FSEL R182, R119, -INF , !P2 ;  /* 0xff80000077b67808 */ /* 0x000fc40005000000 */
[----:B------:R-:W-:Y:S01]  /*6860*/  FMNMX.FTZ R66, R187, R67, !PT ;  /* 0x00000043bb427209 */ /* 0x000fe20007810000 */
[----:B------:R-:W2:Y:S01]  /*6870*/  MUFU.EX2 R95, R95 ;  /* 0x0000005f005f7308 */ /* 0x000ea20000000800 */
[----:B------:R-:W-:Y:S02]  /*6880*/  FSEL R183, R34, -INF , !P1 ;  /* 0xff80000022b77808 */ /* 0x000fe40004800000 */
[----:B------:R-:W-:Y:S01]  /*6890*/  FMNMX.FTZ R66, R182, R66, !PT ;  /* 0x00000042b6427209 */ /* 0x000fe20007810000 */
[C---:B-----5:R-:W-:Y:S01]  /*68a0*/  HMMA.16816.F32 R160, R128.reuse, R16, RZ ;  /* 0x0000001080a0723c */ /* 0x060fe200000018ff */
[----:B------:R-:W-:Y:S02]  /*68b0*/  FMNMX.FTZ R0, R0, R44, !PT ;  /* 0x0000002c00007209 */ /* 0x000fe40007810000 */
[----:B------:R-:W-:Y:S01]  /*68c0*/  FSEL R184, R35, -INF , !P0 ;  /* 0xff80000023b87808 */ /* 0x000fe20004000000 */
[----:B------:R-:W-:Y:S01]  /*68d0*/  MUFU.EX2 R94, R94 ;  /* 0x0000005e005e7308 */ /* 0x000fe20000000800 */
[----:B------:R-:W-:Y:S01]  /*68e0*/  FMNMX.FTZ R44, R183, R66, !PT ;  /* 0x00000042b72c7209 */ /* 0x000fe20007810000 */
[----:B------:R-:W3:Y:S01]  /*68f0*/  SHFL.BFLY PT, R34, R0, 0x1, 0x1f ;  /* 0x0c201f0000227f89 */ /* 0x000ee200000e0000 */
[----:B------:R-:W-:Y:S01]  /*6900*/  F2FP.PACK_AB R4, R111, R168 ;  /* 0x000000a86f04723e */ /* 0x000fe200000000ff */
[C---:B------:R-:W-:Y:S01]  /*6910*/  HMMA.16816.F32 R144, R128.reuse, R36, RZ ;  /* 0x000000248090723c */ /* 0x040fe200000018ff */
[----:B------:R-:W-:Y:S01]  /*6920*/  FMNMX.FTZ R44, R184, R44, !PT ;  /* 0x0000002cb82c7209 */ /* 0x000fe20007810000 */
[----:B------:R-:W-:Y:S01]  /*6930*/  LDSM.16.MT88.4 R64, [R220+0x1900] ;  /* 0x00190000dc40783b */ /* 0x000fe20000004200 */
[----:B------:R-:W-:Y:S01]  /*6940*/  F2FP.PACK_AB R5, R165, R166 ;  /* 0x000000a6a505723e */ /* 0x000fe200000000ff */
[----:B------:R-:W-:Y:S01]  /*6950*/  MUFU.EX2 R93, R93 ;  /* 0x0000005d005d7308 */ /* 0x000fe20000000800 */
[----:B------:R-:W-:Y:S01]  /*6960*/  F2FP.PACK_AB R6, R164, R121 ;  /* 0x00000079a406723e */ /* 0x000fe200000000ff */
[----:B------:R-:W4:Y:S01]  /*6970*/  SHFL.BFLY PT, R35, R44, 0x2, 0x1f ;  /* 0x0c401f002c237f89 */ /* 0x000f2200000e0000 */
[----:B------:R-:W-:Y:S01]  /*6980*/  F2FP.PACK_AB R7, R122, R123 ;  /* 0x0000007b7a07723e */ /* 0x000fe200000000ff */
[C---:B------:R-:W-:Y:S04]  /*6990*/  HMMA.16816.F32 R104, R128.reuse, R28, RZ ;  /* 0x0000001c8068723c */ /* 0x040fe800000018ff */
[----:B------:R-:W-:Y:S04]  /*69a0*/  MUFU.EX2 R169, R169 ;  /* 0x000000a900a97308 */ /* 0x000fe80000000800 */
[----:B------:R-:W-:Y:S04]  /*69b0*/  HMMA.16816.F32 R148, R128, R18, RZ ;  /* 0x000000128094723c */ /* 0x000fe800000018ff */
[----:B------:R-:W5:Y:S01]  /*69c0*/  MUFU.EX2 R170, R170 ;  /* 0x000000aa00aa7308 */ /* 0x000f620000000800 */
[----:B---3--:R-:W-:-:S03]  /*69d0*/  FMNMX.FTZ R0, R0, R34, !PT ;  /* 0x0000002200007209 */ /* 0x008fc60007810000 */
[----:B------:R-:W-:Y:S01]  /*69e0*/  HMMA.16816.F32 R100, R128, R38, RZ ;  /* 0x000000268064723c */ /* 0x000fe200000018ff */
[C---:B------:R-:W-:Y:S01]  /*69f0*/  FSETP.NEU.FTZ.AND P0, PT, R0.reuse, -INF , PT ;  /* 0xff8000000000780b */ /* 0x040fe20003f1d000 */
[----:B------:R-:W-:Y:S02]  /*6a00*/  FMUL.FTZ R203, R0, c[0x0][0x2d0] ;  /* 0x0000b40000cb7a20 */ /* 0x000fe40000410000 */
[----:B------:R-:W-:Y:S01]  /*6a10*/  MUFU.EX2 R171, R171 ;  /* 0x000000ab00ab7308 */ /* 0x000fe20000000800 */
[----:B----4-:R-:W-:-:S03]  /*6a20*/  FMNMX.FTZ R44, R44, R35, !PT ;  /* 0x000000232c2c7209 */ /* 0x010fc60007810000 */
[----:B------:R-:W-:Y:S01]  /*6a30*/  HMMA.16816.F32 R112, R128, R30, RZ ;  /* 0x0000001e8070723c */ /* 0x000fe200000018ff */
[----:B------:R-:W-:-:S03]  /*6a40*/  FSEL R203, R203, RZ, P0 ;  /* 0x000000ffcbcb7208 */ /* 0x000fc60000000000 */
[----:B------:R-:W3:Y:S02]  /*6a50*/  MUFU.EX2 R172, R172 ;  /* 0x000000ac00ac7308 */ /* 0x000ee40000000800 */
[--C-:B------:R-:W-:Y:S02]  /*6a60*/  FFMA.FTZ R181, R61, c[0x0][0x2d0], -R203.reuse ;  /* 0x0000b4003db57a23 */ /* 0x100fe400000108cb */
[----:B------:R-:W-:Y:S01]  /*6a70*/  HMMA.16816.F32 R128, R128, R22, RZ ;  /* 0x000000168080723c */ /* 0x000fe200000018ff */
[--C-:B------:R-:W-:Y:S02]  /*6a80*/  FFMA.FTZ R186, R60, c[0x0][0x2d0], -R203.reuse ;  /* 0x0000b4003cba7a23 */ /* 0x100fe400000108cb */
[--C-:B------:R-:W-:Y:S01]  /*6a90*/  FFMA.FTZ R185, R57, c[0x0][0x2d0], -R203.reuse ;  /* 0x0000b40039b97a23 */ /* 0x100fe200000108cb */
[----:B------:R-:W-:Y:S01]  /*6aa0*/  LDSM.16.MT88.4 R60, [R219+0x1900] ;  /* 0x00190000db3c783b */ /* 0x000fe20000004200 */
[--C-:B------:R-:W-:Y:S01]  /*6ab0*/  FFMA.FTZ R189, R56, c[0x0][0x2d0], -R203.reuse ;  /* 0x0000b40038bd7a23 */ /* 0x100fe200000108cb */
[----:B------:R-:W-:Y:S01]  /*6ac0*/  MUFU.EX2 R181, R181 ;  /* 0x000000b500b57308 */ /* 0x000fe20000000800 */
[--C-:B------:R-:W-:Y:S01]  /*6ad0*/  FFMA.FTZ R188, R53, c[0x0][0x2d0], -R203.reuse ;  /* 0x0000b40035bc7a23 */ /* 0x100fe200000108cb */
[----:B------:R-:W-:Y:S01]  /*6ae0*/  HMMA.16816.F32 R24, R4, R76, R24 ;  /* 0x0000004c0418723c */ /* 0x000fe20000001818 */
[----:B------:R-:W-:Y:S01]  /*6af0*/  LDSM.16.MT88.4 R56, [R218+0x1900] ;  /* 0x00190000da38783b */ /* 0x000fe20000004200 */
[----:B------:R-:W-:-:S02]  /*6b00*/  FFMA.FTZ R190, R52, c[0x0][0x2d0], -R203 ;  /* 0x0000b40034be7a23 */ /* 0x000fc400000108cb */
[--C-:B------:R-:W-:Y:S02]  /*6b10*/  FFMA.FTZ R195, R41, c[0x0][0x2d0], -R203.reuse ;  /* 0x0000b40029c37a23 */ /* 0x100fe400000108cb */
[----:B------:R-:W4:Y:S01]  /*6b20*/  MUFU.EX2 R186, R186 ;  /* 0x000000ba00ba7308 */ /* 0x000f220000000800 */
[----:B------:R-:W-:Y:S01]  /*6b30*/  FFMA.FTZ R196, R40, c[0x0][0x2d0], -R203 ;  /* 0x0000b40028c47a23 */ /* 0x000fe200000108cb */
[C---:B------:R-:W-:Y:S06]  /*6b40*/  HMMA.16816.F32 R160, R4.reuse, R88, R160 ;  /* 0x0000005804a0723c */ /* 0x040fec00000018a0 */
[----:B------:R-:W-:Y:S02]  /*6b50*/  MUFU.EX2 R185, R185 ;  /* 0x000000b900b97308 */ /* 0x000fe40000000800 */
[C---:B------:R-:W-:Y:S06]  /*6b60*/  HMMA.16816.F32 R144, R4.reuse, R84, R144 ;  /* 0x000000540490723c */ /* 0x040fec0000001890 */
[----:B------:R-:W1:Y:S02]  /*6b70*/  MUFU.EX2 R189, R189 ;  /* 0x000000bd00bd7308 */ /* 0x000e640000000800 */
[C---:B------:R-:W-:Y:S06]  /*6b80*/  HMMA.16816.F32 R104, R4.reuse, R80, R104 ;  /* 0x000000500468723c */ /* 0x040fec0000001868 */
[----:B------:R-:W-:Y:S02]  /*6b90*/  MUFU.EX2 R188, R188 ;  /* 0x000000bc00bc7308 */ /* 0x000fe40000000800 */
[C---:B------:R-:W-:Y:S06]  /*6ba0*/  HMMA.16816.F32 R148, R4.reuse, R90, R148 ;  /* 0x0000005a0494723c */ /* 0x040fec0000001894 */
[----:B------:R-:W-:Y:S02]  /*6bb0*/  MUFU.EX2 R190, R190 ;  /* 0x000000be00be7308 */ /* 0x000fe40000000800 */
[C---:B------:R-:W-:Y:S06]  /*6bc0*/  HMMA.16816.F32 R100, R4.reuse, R86, R100 ;  /* 0x000000560464723c */ /* 0x040fec0000001864 */
[----:B------:R-:W-:Y:S02]  /*6bd0*/  MUFU.EX2 R195, R195 ;  /* 0x000000c300c37308 */ /* 0x000fe40000000800 */
[C---:B------:R-:W-:Y:S06]  /*6be0*/  HMMA.16816.F32 R112, R4.reuse, R82, R112 ;  /* 0x000000520470723c */ /* 0x040fec0000001870 */
[----:B------:R-:W-:Y:S02]  /*6bf0*/  MUFU.EX2 R196, R196 ;  /* 0x000000c400c47308 */ /* 0x000fe40000000800 */
[----:B------:R-:W-:Y:S07]  /*6c00*/  HMMA.16816.F32 R128, R4, R78, R128 ;  /* 0x0000004e0480723c */ /* 0x000fee0000001880 */
[----:B------:R-:W-:-:S02]  /*6c10*/  F2FP.PACK_AB R4, R99, R120 ;  /* 0x000000786304723e */ /* 0x000fc400000000ff */
[----:B------:R-:W-:Y:S02]  /*6c20*/  F2FP.PACK_AB R5, R92, R98 ;  /* 0x000000625c05723e */ /* 0x000fe400000000ff */
[----:B------:R-:W-:Y:S02]  /*6c30*/  F2FP.PACK_AB R6, R46, R96 ;  /* 0x000000602e06723e */ /* 0x000fe400000000ff */
[----:B-1----:R-:W-:-:S07]  /*6c40*/  F2FP.PACK_AB R7, R47, R97 ;  /* 0x000000612f07723e */ /* 0x002fce00000000ff */
[C---:B------:R-:W-:Y:S01]  /*6c50*/  HMMA.16816.F32 R116, R4.reuse, R72, R24 ;  /* 0x000000480474723c */ /* 0x040fe20000001818 */
[----:B------:R-:W1:Y:S07]  /*6c60*/  SHFL.BFLY PT, R24, R44, 0x1, 0x1f ;  /* 0x0c201f002c187f89 */ /* 0x000e6e00000e0000 */
[C---:B------:R-:W-:Y:S08]  /*6c70*/  HMMA.16816.F32 R160, R4.reuse, R48, R160 ;  /* 0x0000003004a0723c */ /* 0x040ff000000018a0 */
[C---:B------:R-:W-:Y:S08]  /*6c80*/  HMMA.16816.F32 R144, R4.reuse, R12, R144 ;  /* 0x0000000c0490723c */ /* 0x040ff00000001890 */
[----:B------:R-:W-:Y:S01]  /*6c90*/  HMMA.16816.F32 R104, R4, R8, R104 ;  /* 0x000000080468723c */ /* 0x000fe20000001868 */
[----:B-1----:R-:W-:-:S04]  /*6ca0*/  FMNMX.FTZ R44, R24, R44, !PT ;  /* 0x0000002c182c7209 */ /* 0x002fc80007810000 */
[C---:B------:R-:W-:Y:S01]  /*6cb0*/  FSETP.NEU.FTZ.AND P0, PT, R44.reuse, -INF , PT ;  /* 0xff8000002c00780b */ /* 0x040fe20003f1d000 */
[----:B------:R-:W-:Y:S02]  /*6cc0*/  FMUL.FTZ R205, R44, c[0x0][0x2d0] ;  /* 0x0000b4002ccd7a20 */ /* 0x000fe40000410000 */
[----:B------:R-:W-:Y:S03]  /*6cd0*/  HMMA.16816.F32 R148, R4, R50, R148 ;  /* 0x000000320494723c */ /* 0x000fe60000001894 */
[----:B------:R-:W-:Y:S02]  /*6ce0*/  FSEL R205, R205, RZ, P0 ;  /* 0x000000ffcdcd7208 */ /* 0x000fe40000000000 */
[----:B------:R-:W-:-:S03]  /*6cf0*/  PLOP3.LUT P0, PT, PT, PT, UP6, 0x40, 0x0 ;  /* 0x000000000000781c */ /* 0x000fc60003f0e868 */
[C---:B------:R-:W-:Y:S01]  /*6d00*/  HMMA.16816.F32 R100, R4.reuse, R14, R100 ;  /* 0x0000000e0464723c */ /* 0x040fe20000001864 */
[--C-:B------:R-:W-:Y:S02]  /*6d10*/  FFMA.FTZ R191, R191, c[0x0][0x2d0], -R205.reuse ;  /* 0x0000b400bfbf7a23 */ /* 0x100fe400000108cd */
[--C-:B------:R-:W-:Y:S02]  /*6d20*/  FFMA.FTZ R193, R55, c[0x0][0x2d0], -R205.reuse ;  /* 0x0000b40037c17a23 */ /* 0x100fe400000108cd */
[--C-:B------:R-:W-:Y:S02]  /*6d30*/  FFMA.FTZ R192, R54, c[0x0][0x2d0], -R205.reuse ;  /* 0x0000b40036c07a23 */ /* 0x100fe400000108cd */
[--C-:B------:R-:W-:Y:S01]  /*6d40*/  FFMA.FTZ R194, R43, c[0x0][0x2d0], -R205.reuse ;  /* 0x0000b4002bc27a23 */ /* 0x100fe200000108cd */
[----:B------:R-:W-:Y:S01]  /*6d50*/  HMMA.16816.F32 R112, R4, R10, R112 ;  /* 0x0000000a0470723c */ /* 0x000fe20000001870 */
[----:B------:R-:W-:Y:S01]  /*6d60*/  MUFU.EX2 R191, R191 ;  /* 0x000000bf00bf7308 */ /* 0x000fe20000000800 */
[----:B------:R-:W-:-:S02]  /*6d70*/  FFMA.FTZ R198, R42, c[0x0][0x2d0], -R205 ;  /* 0x0000b4002ac67a23 */ /* 0x000fc400000108cd */
[--C-:B------:R-:W-:Y:S02]  /*6d80*/  FFMA.FTZ R199, R33, c[0x0][0x2d0], -R205.reuse ;  /* 0x0000b40021c77a23 */ /* 0x100fe400000108cd */
[--C-:B------:R-:W-:Y:S02]  /*6d90*/  FFMA.FTZ R197, R32, c[0x0][0x2d0], -R205.reuse ;  /* 0x0000b40020c57a23 */ /* 0x100fe400000108cd */
[----:B------:R-:W-:Y:S01]  /*6da0*/  HMMA.16816.F32 R128, R4, R74, R128 ;  /* 0x0000004a0480723c */ /* 0x000fe20000001880 */
[----:B------:R-:W1:Y:S01]  /*6db0*/  MUFU.EX2 R193, R193 ;  /* 0x000000c100c17308 */ /* 0x000e620000000800 */
[--C-:B------:R-:W-:Y:S02]  /*6dc0*/  FFMA.FTZ R200, R200, c[0x0][0x2d0], -R205.reuse ;  /* 0x0000b400c8c87a23 */ /* 0x100fe400000108cd */
[--C-:B------:R-:W-:Y:S02]  /*6dd0*/  FFMA.FTZ R204, R204, c[0x0][0x2d0], -R205.reuse ;  /* 0x0000b400cccc7a23 */ /* 0x100fe400000108cd */
[--C-:B------:R-:W-:Y:S01]  /*6de0*/  FFMA.FTZ R202, R202, c[0x0][0x2d0], -R205.reuse ;  /* 0x0000b400caca7a23 */ /* 0x100fe200000108cd */
[----:B--2---:R-:W-:Y:S01]  /*6df0*/  F2FP.PACK_AB R4, R95, R45 ;  /* 0x0000002d5f04723e */ /* 0x004fe200000000ff */
[--C-:B------:R-:W-:Y:S01]  /*6e00*/  FFMA.FTZ R201, R201, c[0x0][0x2d0], -R205.reuse ;  /* 0x0000b400c9c97a23 */ /* 0x100fe200000108cd */
[----:B------:R-:W-:Y:S01]  /*6e10*/  MUFU.EX2 R192, R192 ;  /* 0x000000c000c07308 */ /* 0x000fe20000000800 */
[----:B-----5:R-:W-:Y:S01]  /*6e20*/  F2FP.PACK_AB R5, R170, R169 ;  /* 0x000000a9aa05723e */ /* 0x020fe200000000ff */
[----:B------:R-:W-:Y:S01]  /*6e30*/  FFMA.FTZ R184, R184, c[0x0][0x2d0], -R205 ;  /* 0x0000b400b8b87a23 */ /* 0x000fe200000108cd */
[----:B------:R-:W-:-:S02]  /*6e40*/  F2FP.PACK_AB R6, R93, R94 ;  /* 0x0000005e5d06723e */ /* 0x000fc400000000ff */
[----:B---3--:R-:W-:-:S03]  /*6e50*/  F2FP.PACK_AB R7, R172, R171 ;  /* 0x000000abac07723e */ /* 0x008fc600000000ff */
[----:B------:R-:W2:Y:S04]  /*6e60*/  MUFU.EX2 R194, R194 ;  /* 0x000000c200c27308 */ /* 0x000ea80000000800 */
[C---:B------:R-:W-:Y:S04]  /*6e70*/  HMMA.16816.F32 R160, R4.reuse, R68, R160 ;  /* 0x0000004404a0723c */ /* 0x040fe800000018a0 */
[----:B------:R-:W3:Y:S04]  /*6e80*/  MUFU.EX2 R198, R198 ;  /* 0x000000c600c67308 */ /* 0x000ee80000000800 */
[C---:B------:R-:W-:Y:S04]  /*6e90*/  HMMA.16816.F32 R148, R4.reuse, R70, R148 ;  /* 0x000000460494723c */ /* 0x040fe80000001894 */
[----:B------:R-:W5:Y:S04]  /*6ea0*/  MUFU.EX2 R199, R199 ;  /* 0x000000c700c77308 */ /* 0x000f680000000800 */
[C---:B------:R-:W-:Y:S04]  /*6eb0*/  HMMA.16816.F32 R144, R4.reuse, R64, R144 ;  /* 0x000000400490723c */ /* 0x040fe80000001890 */
[----:B------:R-:W1:Y:S04]  /*6ec0*/  MUFU.EX2 R197, R197 ;  /* 0x000000c500c57308 */ /* 0x000e680000000800 */
[C---:B------:R-:W-:Y:S04]  /*6ed0*/  HMMA.16816.F32 R100, R4.reuse, R66, R100 ;  /* 0x000000420464723c */ /* 0x040fe80000001864 */
[----:B------:R-:W1:Y:S04]  /*6ee0*/  MUFU.EX2 R200, R200 ;  /* 0x000000c800c87308 */ /* 0x000e680000000800 */
[C---:B------:R-:W-:Y:S04]  /*6ef0*/  HMMA.16816.F32 R104, R4.reuse, R60, R104 ;  /* 0x0000003c0468723c */ /* 0x040fe80000001868 */
[----:B------:R-:W-:Y:S04]  /*6f00*/  MUFU.EX2 R204, R204 ;  /* 0x000000cc00cc7308 */ /* 0x000fe80000000800 */
[C---:B------:R-:W-:Y:S04]  /*6f10*/  HMMA.16816.F32 R112, R4.reuse, R62, R112 ;  /* 0x0000003e0470723c */ /* 0x040fe80000001870 */
[----:B------:R-:W-:Y:S04]  /*6f20*/  MUFU.EX2 R202, R202 ;  /* 0x000000ca00ca7308 */ /* 0x000fe80000000800 */
[C---:B------:R-:W-:Y:S04]  /*6f30*/  HMMA.16816.F32 R116, R4.reuse, R56, R116 ;  /* 0x000000380474723c */ /* 0x040fe80000001874 */
[----:B------:R-:W-:Y:S04]  /*6f40*/  MUFU.EX2 R201, R201 ;  /* 0x000000c900c97308 */ /* 0x000fe80000000800 */
[----:B------:R-:W-:Y:S07]  /*6f50*/  HMMA.16816.F32 R128, R4, R58, R128 ;  /* 0x0000003a0480723c */ /* 0x000fee0000001880 */
[----:B----4-:R-:W-:Y:S01]  /*6f60*/  F2FP.PACK_AB R4, R186, R181 ;  /* 0x000000b5ba04723e */ /* 0x010fe200000000ff */
[----:B------:R-:W-:Y:S01]  /*6f70*/  FADD.FTZ R181, R181, R186 ;  /* 0x000000bab5b57221 */ /* 0x000fe20000010000 */
[----:B------:R-:W-:-:S02]  /*6f80*/  F2FP.PACK_AB R6, R189, R185 ;  /* 0x000000b9bd06723e */ /* 0x000fc400000000ff */
[----:B-1----:R-:W-:Y:S01]  /*6f90*/  F2FP.PACK_AB R5, R193, R191 ;  /* 0x000000bfc105723e */ /* 0x002fe200000000ff */
[----:B------:R-:W-:Y:S01]  /*6fa0*/  FADD.FTZ R191, R191, R193 ;  /* 0x000000c1bfbf7221 */ /* 0x000fe20000010000 */
[----:B--2---:R-:W-:Y:S01]  /*6fb0*/  F2FP.PACK_AB R7, R194, R192 ;  /* 0x000000c0c207723e */ /* 0x004fe200000000ff */
[----:B------:R-:W-:Y:S02]  /*6fc0*/  FADD.FTZ R181, R185, R181 ;  /* 0x000000b5b9b57221 */ /* 0x000fe40000010000 */
[----:B------:R-:W-:Y:S02]  /*6fd0*/  FADD.FTZ R191, R192, R191 ;  /* 0x000000bfc0bf7221 */ /* 0x000fe40000010000 */
[----:B------:R-:W-:Y:S02]  /*6fe0*/  FADD.FTZ R181, R189, R181 ;  /* 0x000000b5bdb57221 */ /* 0x000fe40000010000 */
[----:B------:R-:W-:Y:S01]  /*6ff0*/  HMMA.16816.F32 R40, R4, R36, RZ ;  /* 0x000000240428723c */ /* 0x000fe200000018ff */
[----:B------:R-:W-:-:S02]  /*7000*/  FADD.FTZ R191, R194, R191 ;  /* 0x000000bfc2bf7221 */ /* 0x000fc40000010000 */
[----:B------:R-:W-:Y:S02]  /*7010*/  FADD.FTZ R181, R188, R181 ;  /* 0x000000b5bcb57221 */ /* 0x000fe40000010000 */
[----:B---3--:R-:W-:Y:S02]  /*7020*/  FADD.FTZ R191, R198, R191 ;  /* 0x000000bfc6bf7221 */ /* 0x008fe40000010000 */
        /* <DEDUP_REMOVED lines=22> */
[----:B------:R-:W1:Y:S02]  /*7190*/  MUFU.EX2 R88, R88 ;  /* 0x0000005800587308 */ /* 0x000e640000000800 */
[--C-:B------:R-:W-:Y:S01]  /*71a0*/  FFMA.FTZ R84, R245, c[0x0][0x2d0], -R203.reuse ;  /* 0x0000b400f5547a23 */ /* 0x100fe200000108cb */
[C---:B------:R-:W-:Y:S01]  /*71b0*/  HMMA.16816.F32 R32, R4.reuse, R80, R32 ;  /* 0x000000500420723c */ /* 0x040fe20000001820 */
[----:B------:R-:W-:Y:S02]  /*71c0*/  FFMA.FTZ R85, R239, c[0x0][0x2d0], -R210 ;  /* 0x0000b400ef557a23 */ /* 0x000fe400000108d2 */
[----:B------:R-:W-:Y:S02]  /*71d0*/  FFMA.FTZ R239, R132, c[0x0][0x2d0], -R203 ;  /* 0x0000b40084ef7a23 */ /* 0x000fe400000108cb */
[----:B------:R-:W-:Y:S02]  /*71e0*/  MUFU.EX2 R84, R84 ;  /* 0x0000005400547308 */ /* 0x000fe40000000800 */
[--C-:B------:R-:W-:Y:S01]  /*71f0*/  FFMA.FTZ R81, R246, c[0x0][0x2d0], -R205.reuse ;  /* 0x0000b400f6517a23 */ /* 0x100fe200000108cd */
[----:B------:R-:W-:Y:S01]  /*7200*/  HMMA.16816.F32 R24, R4, R76, R24 ;  /* 0x0000004c0418723c */ /* 0x000fe20000001818 */
[----:B------:R-:W-:-:S04]  /*7210*/  FFMA.FTZ R80, R135, c[0x0][0x2d0], -R205 ;  /* 0x0000b40087507a23 */ /* 0x000fc800000108cd */
[----:B------:R-:W-:Y:S01]  /*7220*/  MUFU.EX2 R81, R81 ;  /* 0x0000005100517308 */ /* 0x000fe20000000800 */
[----:B-1----:R-:W-:Y:S02]  /*7230*/  FADD.FTZ R181, R88, R181 ;  /* 0x000000b558b57221 */ /* 0x002fe40000010000 */
        /* <DEDUP_REMOVED lines=10> */
[----:B------:R-:W-:Y:S01]  /*72e0*/  HMMA.16816.F32 R28, R4, R82, R28 ;  /* 0x00000052041c723c */ /* 0x000fe2000000181c */
[--C-:B------:R-:W-:Y:S01]  /*72f0*/  FFMA.FTZ R90, R241, c[0x0][0x2d0], -R139.reuse ;  /* 0x0000b400f15a7a23 */ /* 0x100fe2000001088b */
[----:B------:R-:W-:Y:S01]  /*7300*/  LDSM.16.MT88.4 R124, [R218+0x2900] ;  /* 0x00290000da7c783b */ /* 0x000fe20000004200 */
[----:B------:R-:W-:Y:S02]  /*7310*/  FFMA.FTZ R91, R238, c[0x0][0x2d0], -R139 ;  /* 0x0000b400ee5b7a23 */ /* 0x000fe4000001088b */
[----:B------:R-:W2:Y:S01]  /*7320*/  MUFU.EX2 R86, R86 ;  /* 0x0000005600567308 */ /* 0x000ea20000000800 */
[----:B------:R-:W-:-:S02]  /*7330*/  FFMA.FTZ R241, R136, c[0x0][0x2d0], -R210 ;  /* 0x0000b40088f17a23 */ /* 0x000fc400000108d2 */
[----:B------:R-:W-:Y:S01]  /*7340*/  HMMA.16816.F32 R20, R4, R78, R20 ;  /* 0x0000004e0414723c */ /* 0x000fe20000001814 */
[--C-:B------:R-:W-:Y:S02]  /*7350*/  FFMA.FTZ R83, R206, c[0x0][0x2d0], -R210.reuse ;  /* 0x0000b400ce537a23 */ /* 0x100fe400000108d2 */
[--C-:B------:R-:W-:Y:S02]  /*7360*/  FFMA.FTZ R82, R208, c[0x0][0x2d0], -R210.reuse ;  /* 0x0000b400d0527a23 */ /* 0x100fe400000108d2 */
[----:B------:R-:W-:Y:S01]  /*7370*/  MUFU.EX2 R77, R77 ;  /* 0x0000004d004d7308 */ /* 0x000fe20000000800 */
[--C-:B------:R-:W-:Y:S01]  /*7380*/  FFMA.FTZ R206, R240, c[0x0][0x2d0], -R139.reuse ;  /* 0x0000b400f0ce7a23 */ /* 0x100fe2000001088b */
[----:B-1----:R-:W-:Y:S01]  /*7390*/  F2FP.PACK_AB R4, R87, R88 ;  /* 0x000000585704723e */ /* 0x002fe200000000ff */
[----:B------:R-:W-:Y:S01]  /*73a0*/  FFMA.FTZ R79, R207, c[0x0][0x2d0], -R210 ;  /* 0x0000b400cf4f7a23 */ /* 0x000fe200000108d2 */
[----:B------:R-:W-:Y:S01]  /*73b0*/  F2FP.PACK_AB R5, R80, R81 ;  /* 0x000000515005723e */ /* 0x000fe200000000ff */
[----:B------:R-:W-:-:S02]  /*73c0*/  FFMA.FTZ R207, R211, c[0x0][0x2d0], -R139 ;  /* 0x0000b400d3cf7a23 */ /* 0x000fc4000001088b */
[----:B------:R-:W-:Y:S01]  /*73d0*/  FFMA.FTZ R208, R137, c[0x0][0x2d0], -R210 ;  /* 0x0000b40089d07a23 */ /* 0x000fe200000108d2 */
[----:B------:R-:W1:Y:S01]  /*73e0*/  MUFU.EX2 R76, R76 ;  /* 0x0000004c004c7308 */ /* 0x000e620000000800 */
[----:B--2---:R-:W-:Y:S01]  /*73f0*/  F2FP.PACK_AB R6, R84, R86 ;  /* 0x000000565406723e */ /* 0x004fe200000000ff */
[--C-:B------:R-:W-:Y:S02]  /*7400*/  FFMA.FTZ R210, R153, c[0x0][0x2d0], -R139.reuse ;  /* 0x0000b40099d27a23 */ /* 0x100fe4000001088b */
[--C-:B------:R-:W-:Y:S02]  /*7410*/  FFMA.FTZ R211, R152, c[0x0][0x2d0], -R139.reuse ;  /* 0x0000b40098d37a23 */ /* 0x100fe4000001088b */
[----:B------:R-:W-:Y:S02]  /*7420*/  FFMA.FTZ R240, R138, c[0x0][0x2d0], -R139 ;  /* 0x0000b4008af07a23 */ /* 0x000fe4000001088b */
[----:B------:R-:W-:Y:S01]  /*7430*/  MUFU.EX2 R85, R85 ;  /* 0x0000005500557308 */ /* 0x000fe20000000800 */
[----:B------:R-:W-:-:S02]  /*7440*/  FFMA.FTZ R238, R133, c[0x0][0x2d0], -R203 ;  /* 0x0000b40085ee7a23 */ /* 0x000fc400000108cb */
[----:B------:R-:W-:Y:S01]  /*7450*/  LDSM.16.MT88.4 R132, [R219+0x2900] ;  /* 0x00290000db84783b */ /* 0x000fe20000004200 */
[----:B------:R-:W-:Y:S02]  /*7460*/  FADD.FTZ R191, R81, R191 ;  /* 0x000000bf51bf7221 */ /* 0x000fe40000010000 */
[----:B------:R-:W-:Y:S01]  /*7470*/  FADD.FTZ R181, R87, R181 ;  /* 0x000000b557b57221 */ /* 0x000fe20000010000 */
[----:B-1----:R-:W-:Y:S01]  /*7480*/  F2FP.PACK_AB R7, R76, R77 ;  /* 0x0000004d4c07723e */ /* 0x002fe200000000ff */
[----:B------:R-:W1:Y:S01]  /*7490*/  MUFU.EX2 R82, R82 ;  /* 0x0000005200527308 */ /* 0x000e620000000800 */
[----:B------:R-:W-:Y:S02]  /*74a0*/  FADD.FTZ R191, R80, R191 ;  /* 0x000000bf50bf7221 */ /* 0x000fe40000010000 */
[----:B------:R-:W-:Y:S02]  /*74b0*/  FADD.FTZ R181, R86, R181 ;  /* 0x000000b556b57221 */ /* 0x000fe40000010000 */
[----:B------:R-:W-:Y:S01]  /*74c0*/  FADD.FTZ R191, R77, R191 ;  /* 0x000000bf4dbf7221 */ /* 0x000fe20000010000 */
[----:B------:R-:W-:Y:S01]  /*74d0*/  HMMA.16816.F32 R52, R4, R48, R52 ;  /* 0x000000300434723c */ /* 0x000fe20000001834 */
[----:B------:R-:W-:Y:S01]  /*74e0*/  FADD.FTZ R181, R84, R181 ;  /* 0x000000b554b57221 */ /* 0x000fe20000010000 */
[----:B------:R2:W-:Y:S01]  /*74f0*/  MUFU.EX2 R78, R209 ;  /* 0x000000d1004e7308 */ /* 0x0005e20000000800 */
[----:B------:R-:W-:-:S05]  /*7500*/  FADD.FTZ R191, R76, R191 ;  /* 0x000000bf4cbf7221 */ /* 0x000fca0000010000 */
[C---:B------:R-:W-:Y:S01]  /*7510*/  HMMA.16816.F32 R48, R4.reuse, R50, R16 ;  /* 0x000000320430723c */ /* 0x040fe20000001810 */
[----:B------:R-:W3:Y:S01]  /*7520*/  LDSM.16.MT88.4 R16, [R225+0x2100] ;  /* 0x00210000e110783b */ /* 0x000ee20000004200 */
[----:B------:R-:W-:Y:S06]  /*7530*/  MUFU.EX2 R79, R79 ;  /* 0x0000004f004f7308 */ /* 0x000fec0000000800 */
[----:B------:R-:W-:Y:S02]  /*7540*/  HMMA.16816.F32 R40, R4, R12, R40 ;  /* 0x0000000c0428723c */ /* 0x000fe40000001828 */
[----:B------:R-:W-:Y:S01]  /*7550*/  MUFU.EX2 R90, R90 ;  /* 0x0000005a005a7308 */ /* 0x000fe20000000800 */
[----:B--2---:R-:W-:-:S02]  /*7560*/  FFMA.FTZ R209, R155, c[0x0][0x2d0], -R139 ;  /* 0x0000b4009bd17a23 */ /* 0x004fc4000001088b */
[----:B------:R-:W-:Y:S03]  /*7570*/  LDSM.16.MT88.4 R152, [R225+0x2900] ;  /* 0x00290000e198783b */ /* 0x000fe60000004200 */
[C---:B------:R-:W-:Y:S01]  /*7580*/  HMMA.16816.F32 R36, R4.reuse, R14, R36 ;  /* 0x0000000e0424723c */ /* 0x040fe20000001824 */
[----:B------:R-:W2:Y:S01]  /*7590*/  LDSM.16.MT88.4 R12, [R220+0x2100] ;  /* 0x00210000dc0c783b */ /* 0x000ea20000004200 */
[----:B------:R-:W4:Y:S03]  /*75a0*/  MUFU.EX2 R91, R91 ;  /* 0x0000005b005b7308 */ /* 0x000f260000000800 */
[----:B------:R-:W-:Y:S03]  /*75b0*/  LDSM.16.MT88.4 R136, [R220+0x2900] ;  /* 0x00290000dc88783b */ /* 0x000fe60000004200 */
[C---:B------:R-:W-:Y:S02]  /*75c0*/  HMMA.16816.F32 R32, R4.reuse, R8, R32 ;  /* 0x000000080420723c */ /* 0x040fe40000001820 */
[----:B------:R-:W-:Y:S06]  /*75d0*/  MUFU.EX2 R206, R206 ;  /* 0x000000ce00ce7308 */ /* 0x000fec0000000800 */
[C---:B------:R-:W-:Y:S01]  /*75e0*/  HMMA.16816.F32 R28, R4.reuse, R10, R28 ;  /* 0x0000000a041c723c */ /* 0x040fe2000000181c */
[----:B------:R-:W5:Y:S01]  /*75f0*/  LDSM.16.MT88.4 R8, [R219+0x2100] ;  /* 0x00210000db08783b */ /* 0x000f620000004200 */
[----:B------:R-:W2:Y:S06]  /*7600*/  MUFU.EX2 R207, R207 ;  /* 0x000000cf00cf7308 */ /* 0x000eac0000000800 */
[C---:B------:R-:W-:Y:S02]  /*7610*/  HMMA.16816.F32 R24, R4.reuse, R72, R24 ;  /* 0x000000480418723c */ /* 0x040fe40000001818 */
[----:B------:R-:W-:Y:S05]  /*7620*/  MUFU.EX2 R83, R83 ;  /* 0x0000005300537308 */ /* 0x000fea0000000800 */
[----:B-1----:R-:W-:Y:S01]  /*7630*/  F2FP.PACK_AB R72, R82, R85 ;  /* 0x000000555248723e */ /* 0x002fe200000000ff */
[----:B------:R-:W-:Y:S01]  /*7640*/  HMMA.16816.F32 R20, R4, R74, R20 ;  /* 0x0000004a0414723c */ /* 0x000fe20000001814 */
[----:B------:R-:W1:Y:S01]  /*7650*/  LDSM.16.MT88.4 R4, [R218+0x2100] ;  /* 0x00210000da04783b */ /* 0x000e620000004200 */
[----:B----4-:R-:W-:Y:S01]  /*7660*/  F2FP.PACK_AB R73, R91, R90 ;  /* 0x0000005a5b49723e */ /* 0x010fe200000000ff */
[----:B------:R-:W-:Y:S04]  /*7670*/  MUFU.EX2 R89, R89 ;  /* 0x0000005900597308 */ /* 0x000fe80000000800 */
[----:B------:R-:W-:-:S02]  /*7680*/  F2FP.PACK_AB R74, R79, R78 ;  /* 0x0000004e4f4a723e */ /* 0x000fc400000000ff */
[----:B--2---:R-:W-:Y:S02]  /*7690*/  F2FP.PACK_AB R75, R207, R206 ;  /* 0x000000cecf4b723e */ /* 0x004fe400000000ff */
[----:B------:R-:W-:Y:S05]  /*76a0*/  MUFU.EX2 R208, R208 ;  /* 0x000000d000d07308 */ /* 0x000fea0000000800 */
[C---:B---3--:R-:W-:Y:S03]  /*76b0*/  HMMA.16816.F32 R160, R72.reuse, R16, R160 ;  /* 0x0000001048a0723c */ /* 0x048fe600000018a0 */
[----:B------:R-:W-:Y:S05]  /*76c0*/  MUFU.EX2 R241, R241 ;  /* 0x000000f100f17308 */ /* 0x000fea0000000800 */
[C---:B------:R-:W-:Y:S03]  /*76d0*/  HMMA.16816.F32 R148, R72.reuse, R18, R148 ;  /* 0x000000124894723c */ /* 0x040fe60000001894 */
[----:B------:R-:W-:Y:S05]  /*76e0*/  MUFU.EX2 R209, R209 ;  /* 0x000000d100d17308 */ /* 0x000fea0000000800 */
[C---:B------:R-:W-:Y:S03]  /*76f0*/  HMMA.16816.F32 R144, R72.reuse, R12, R144 ;  /* 0x0000000c4890723c */ /* 0x040fe60000001890 */
[----:B------:R-:W-:Y:S05]  /*7700*/  MUFU.EX2 R210, R210 ;  /* 0x000000d200d27308 */ /* 0x000fea0000000800 */
[C---:B------:R-:W-:Y:S03]  /*7710*/  HMMA.16816.F32 R100, R72.reuse, R14, R100 ;  /* 0x0000000e4864723c */ /* 0x040fe60000001864 */
[----:B------:R-:W-:Y:S05]  /*7720*/  MUFU.EX2 R211, R211 ;  /* 0x000000d300d37308 */ /* 0x000fea0000000800 */
[C---:B-----5:R-:W-:Y:S03]  /*7730*/  HMMA.16816.F32 R104, R72.reuse, R8, R104 ;  /* 0x000000084868723c */ /* 0x060fe60000001868 */
[----:B------:R-:W-:Y:S05]  /*7740*/  MUFU.EX2 R240, R240 ;  /* 0x000000f000f07308 */ /* 0x000fea0000000800 */
[C---:B------:R-:W-:Y:S03]  /*7750*/  HMMA.16816.F32 R112, R72.reuse, R10, R112 ;  /* 0x0000000a4870723c */ /* 0x040fe60000001870 */
[----:B------:R-:W2:Y:S05]  /*7760*/  MUFU.EX2 R238, R238 ;  /* 0x000000ee00ee7308 */ /* 0x000eaa0000000800 */
[C---:B-1----:R-:W-:Y:S03]  /*7770*/  HMMA.16816.F32 R116, R72.reuse, R4, R116 ;  /* 0x000000044874723c */ /* 0x042fe60000001874 */
[----:B------:R-:W1:Y:S05]  /*7780*/  MUFU.EX2 R239, R239 ;  /* 0x000000ef00ef7308 */ /* 0x000e6a0000000800 */
[----:B------:R-:W-:Y:S03]  /*7790*/  HMMA.16816.F32 R128, R72, R6, R128 ;  /* 0x000000064880723c */ /* 0x000fe60000001880 */
[----:B------:R-:W3:Y:S01]  /*77a0*/  MUFU.EX2 R242, R242 ;  /* 0x000000f200f27308 */ /* 0x000ee20000000800 */
[----:B--2---:R-:W-:-:S03]  /*77b0*/  FADD.FTZ R181, R238, R181 ;  /* 0x000000b5eeb57221 */ /* 0x004fc60000010000 */
[----:B------:R-:W-:Y:S02]  /*77c0*/  F2FP.PACK_AB R72, R89, R83 ;  /* 0x000000535948723e */ /* 0x000fe400000000ff */
[----:B------:R-:W-:Y:S02]  /*77d0*/  F2FP.PACK_AB R73, R210, R209 ;  /* 0x000000d1d249723e */ /* 0x000fe400000000ff */
[----:B------:R-:W2:Y:S01]  /*77e0*/  MUFU.EX2 R243, R243 ;  /* 0x000000f300f37308 */ /* 0x000ea20000000800 */
[----:B------:R-:W-:Y:S01]  /*77f0*/  F2FP.PACK_AB R74, R241, R208 ;  /* 0x000000d0f14a723e */ /* 0x000fe200000000ff */
[----:B-1----:R-:W-:Y:S01]  /*7800*/  FADD.FTZ R181, R239, R181 ;  /* 0x000000b5efb57221 */ /* 0x002fe20000010000 */
[----:B------:R-:W-:-:S05]  /*7810*/  F2FP.PACK_AB R75, R240, R211 ;  /* 0x000000d3f04b723e */ /* 0x000fca00000000ff */
[----:B------:R-:W1:Y:S01]  /*7820*/  MUFU.EX2 R244, R244 ;  /* 0x000000f400f47308 */ /* 0x000e620000000800 */
[----:B---3--:R-:W-:Y:S01]  /*7830*/  FADD.FTZ R181, R242, R181 ;  /* 0x000000b5f2b57221 */ /* 0x008fe20000010000 */
[----:B------:R-:W-:Y:S03]  /*7840*/  HMMA.16816.F32 R160, R72, R152, R160 ;  /* 0x0000009848a0723c */ /* 0x000fe600000018a0 */
[----:B--2---:R-:W-:-:S05]  /*7850*/  FADD.FTZ R181, R243, R181 ;  /* 0x000000b5f3b57221 */ /* 0x004fca0000010000 */
[----:B------:R-:W-:Y:S01]  /*7860*/  HMMA.16816.F32 R148, R72, R154, R148 ;  /* 0x0000009a4894723c */ /* 0x000fe20000001894 */
[----:B-1----:R-:W-:-:S07]  /*7870*/  FADD.FTZ R191, R244, R191 ;  /* 0x000000bff4bf7221 */ /* 0x002fce0000010000 */
        /* <DEDUP_REMOVED lines=8> */
[----:B------:R-:W-:Y:S07]  /*7900*/  HMMA.16816.F32 R128, R72, R126, R128 ;  /* 0x0000007e4880723c */ /* 0x000fee0000001880 */
[----:B------:R-:W-:-:S02]  /*7910*/  F2FP.PACK_AB R72, R239, R238 ;  /* 0x000000eeef48723e */ /* 0x000fc400000000ff */
[----:B------:R-:W-:Y:S02]  /*7920*/  F2FP.PACK_AB R74, R243, R242 ;  /* 0x000000f2f34a723e */ /* 0x000fe400000000ff */
[----:B------:R-:W-:Y:S02]  /*7930*/  F2FP.PACK_AB R73, R204, R244 ;  /* 0x000000f4cc49723e */ /* 0x000fe400000000ff */
[----:B------:R-:W-:-:S07]  /*7940*/  F2FP.PACK_AB R75, R201, R202 ;  /* 0x000000cac94b723e */ /* 0x000fce00000000ff */
[C---:B------:R-:W-:Y:S07]  /*7950*/  HMMA.16816.F32 R52, R72.reuse, R68, R52 ;  /* 0x000000444834723c */ /* 0x040fee0000001834 */
[--C-:B------:R-:W-:Y:S01]  /*7960*/  FFMA.FTZ R68, R178, c[0x0][0x2d0], -R205.reuse ;  /* 0x0000b400b2447a23 */ /* 0x100fe200000108cd */
[----:B------:R-:W-:Y:S01]  /*7970*/  HMMA.16816.F32 R48, R72, R70, R48 ;  /* 0x000000464830723c */ /* 0x000fe20000001830 */
[----:B------:R-:W-:-:S04]  /*7980*/  FFMA.FTZ R69, R179, c[0x0][0x2d0], -R205 ;  /* 0x0000b400b3457a23 */ /* 0x000fc800000108cd */
[----:B------:R-:W1:Y:S02]  /*7990*/  MUFU.EX2 R68, R68 ;  /* 0x0000004400447308 */ /* 0x000e640000000800 */
[----:B------:R-:W-:Y:S01]  /*79a0*/  FFMA.FTZ R70, R180, c[0x0][0x2d0], -R205 ;  /* 0x0000b400b4467a23 */ /* 0x000fe200000108cd */
[----:B------:R-:W-:Y:S01]  /*79b0*/  HMMA.16816.F32 R40, R72, R64, R40 ;  /* 0x000000404828723c */ /* 0x000fe20000001828 */
[----:B------:R-:W-:-:S04]  /*79c0*/  FFMA.FTZ R71, R157, c[0x0][0x2d0], -R203 ;  /* 0x0000b4009d477a23 */ /* 0x000fc800000108cb */
[----:B------:R-:W2:Y:S02]  /*79d0*/  MUFU.EX2 R69, R69 ;  /* 0x0000004500457308 */ /* 0x000ea40000000800 */
        /* <DEDUP_REMOVED lines=8> */
[----:B------:R-:W1:Y:S01]  /*7a60*/  MUFU.EX2 R65, R65 ;  /* 0x0000004100417308 */ /* 0x000e620000000800 */
[----:B--2---:R-:W-:Y:S02]  /*7a70*/  FADD.FTZ R191, R69, R191 ;  /* 0x000000bf45bf7221 */ /* 0x004fe40000010000 */
[----:B------:R-:W-:Y:S01]  /*7a80*/  FFMA.FTZ R62, R177, c[0x0][0x2d0], -R205 ;  /* 0x0000b400b13e7a23 */ /* 0x000fe200000108cd */
[----:B------:R-:W-:Y:S01]  /*7a90*/  HMMA.16816.F32 R24, R72, R56, R24 ;  /* 0x000000384818723c */ /* 0x000fe20000001818 */
[----:B------:R-:W-:-:S03]  /*7aa0*/  FFMA.FTZ R63, R156, c[0x0][0x2d0], -R203 ;  /* 0x0000b4009c3f7a23 */ /* 0x000fc600000108cb */
[----:B------:R-:W2:Y:S03]  /*7ab0*/  MUFU.EX2 R60, R60 ;  /* 0x0000003c003c7308 */ /* 0x000ea60000000800 */
[----:B------:R-:W-:Y:S01]  /*7ac0*/  F2FP.PACK_AB R57, R69, R68 ;  /* 0x000000444539723e */ /* 0x000fe200000000ff */
[C---:B------:R-:W-:Y:S04]  /*7ad0*/  HMMA.16816.F32 R20, R72.reuse, R58, R20 ;  /* 0x0000003a4814723c */ /* 0x040fe80000001814 */
[----:B------:R-:W3:Y:S03]  /*7ae0*/  MUFU.EX2 R61, R61 ;  /* 0x0000003d003d7308 */ /* 0x000ee60000000800 */
[----:B-1----:R-:W-:Y:S01]  /*7af0*/  F2FP.PACK_AB R58, R65, R64 ;  /* 0x00000040413a723e */ /* 0x002fe200000000ff */
[----:B------:R-:W-:Y:S04]  /*7b00*/  HMMA.16816.F32 R36, R72, R66, R36 ;  /* 0x000000424824723c */ /* 0x000fe80000001824 */
[----:B------:R-:W1:Y:S01]  /*7b10*/  MUFU.EX2 R70, R70 ;  /* 0x0000004600467308 */ /* 0x000e620000000800 */
[----:B--2---:R-:W-:-:S02]  /*7b20*/  FADD.FTZ R181, R60, R181 ;  /* 0x000000b53cb57221 */ /* 0x004fc40000010000 */
[----:B------:R-:W-:Y:S02]  /*7b30*/  FFMA.FTZ R66, R175, c[0x0][0x2d0], -R203 ;  /* 0x0000b400af427a23 */ /* 0x000fe400000108cb */
[----:B------:R-:W-:Y:S02]  /*7b40*/  FFMA.FTZ R72, R187, c[0x0][0x2d0], -R205 ;  /* 0x0000b400bb487a23 */ /* 0x000fe400000108cd */
[----:B------:R-:W-:Y:S01]  /*7b50*/  FFMA.FTZ R67, R176, c[0x0][0x2d0], -R203 ;  /* 0x0000b400b0437a23 */ /* 0x000fe200000108cb */
[----:B------:R-:W2:Y:S01]  /*7b60*/  MUFU.EX2 R62, R62 ;  /* 0x0000003e003e7308 */ /* 0x000ea20000000800 */
[C---:B---3--:R-:W-:Y:S01]  /*7b70*/  F2FP.PACK_AB R56, R61.reuse, R60 ;  /* 0x0000003c3d38723e */ /* 0x048fe200000000ff */
[----:B------:R-:W-:-:S04]  /*7b80*/  FADD.FTZ R181, R61, R181 ;  /* 0x000000b53db57221 */ /* 0x000fc80000010000 */
[----:B------:R-:W-:Y:S02]  /*7b90*/  FADD.FTZ R181, R64, R181 ;  /* 0x000000b540b57221 */ /* 0x000fe40000010000 */
[----:B------:R-:W3:Y:S01]  /*7ba0*/  MUFU.EX2 R66, R66 ;  /* 0x0000004200427308 */ /* 0x000ee20000000800 */
[----:B-1----:R-:W-:Y:S02]  /*7bb0*/  FADD.FTZ R191, R70, R191 ;  /* 0x000000bf46bf7221 */ /* 0x002fe40000010000 */
[----:B------:R-:W-:Y:S01]  /*7bc0*/  FADD.FTZ R181, R65, R181 ;  /* 0x000000b541b57221 */ /* 0x000fe20000010000 */
[----:B--2---:R-:W-:-:S04]  /*7bd0*/  F2FP.PACK_AB R59, R62, R70 ;  /* 0x000000463e3b723e */ /* 0x004fc800000000ff */
[----:B------:R-:W-:Y:S01]  /*7be0*/  MUFU.EX2 R72, R72 ;  /* 0x0000004800487308 */ /* 0x000fe20000000800 */
[----:B------:R-:W-:Y:S02]  /*7bf0*/  FADD.FTZ R191, R62, R191 ;  /* 0x000000bf3ebf7221 */ /* 0x000fe40000010000 */
[----:B------:R-:W-:Y:S01]  /*7c00*/  HMMA.16816.F32 R32, R56, R8, R32 ;  /* 0x000000083820723c */ /* 0x000fe20000001820 */
[----:B---3--:R-:W-:-:S04]  /*7c10*/  FADD.FTZ R181, R66, R181 ;  /* 0x000000b542b57221 */ /* 0x008fc80000010000 */
[----:B------:R-:W1:Y:S02]  /*7c20*/  MUFU.EX2 R67, R67 ;  /* 0x0000004300437308 */ /* 0x000e640000000800 */
[----:B------:R-:W-:Y:S01]  /*7c30*/  FADD.FTZ R8, R141, R140 ;  /* 0x0000008c8d087221 */ /* 0x000fe20000010000 */
[----:B------:R-:W-:Y:S01]  /*7c40*/  HMMA.16816.F32 R52, R56, R16, R52 ;  /* 0x000000103834723c */ /* 0x000fe20000001834 */
[----:B------:R-:W-:-:S04]  /*7c50*/  FADD.FTZ R9, R142, R143 ;  /* 0x0000008f8e097221 */ /* 0x000fc80000010000 */
[----:B------:R-:W-:Y:S01]  /*7c60*/  MUFU.EX2 R63, R63 ;  /* 0x0000003f003f7308 */ /* 0x000fe20000000800 */
[----:B------:R-:W-:Y:S02]  /*7c70*/  FADD.FTZ R8, R109, R8 ;  /* 0x000000086d087221 */ /* 0x000fe40000010000 */
[----:B------:R-:W-:Y:S02]  /*7c80*/  FADD.FTZ R9, R108, R9 ;  /* 0x000000096c097221 */ /* 0x000fe40000010000 */
[----:B------:R-:W-:Y:S01]  /*7c90*/  FADD.FTZ R8, R110, R8 ;  /* 0x000000086e087221 */ /* 0x000fe20000010000 */
[----:B------:R-:W-:Y:S01]  /*7ca0*/  HMMA.16816.F32 R40, R56, R12, R40 ;  /* 0x0000000c3828723c */ /* 0x000fe20000001828 */
[----:B------:R-:W-:Y:S01]  /*7cb0*/  FADD.FTZ R9, R168, R9 ;  /* 0x00000009a8097221 */ /* 0x000fe20000010000 */
[----:B------:R-:W2:Y:S01]  /*7cc0*/  MUFU.EX2 R71, R71 ;  /* 0x0000004700477308 */ /* 0x000ea20000000800 */
[----:B------:R-:W-:Y:S02]  /*7cd0*/  FADD.FTZ R8, R166, R8 ;  /* 0x00000008a6087221 */ /* 0x000fe40000010000 */
[----:B------:R-:W-:-:S02]  /*7ce0*/  FADD.FTZ R9, R111, R9 ;  /* 0x000000096f097221 */ /* 0x000fc40000010000 */
        /* <DEDUP_REMOVED lines=9> */
[----:B-1----:R-:W-:Y:S01]  /*7d80*/  F2FP.PACK_AB R4, R67, R66 ;  /* 0x000000424304723e */ /* 0x002fe200000000ff */
        /* <DEDUP_REMOVED lines=18> */
[----:B--2---:R-:W-:Y:S01]  /*7eb0*/  F2FP.PACK_AB R6, R71, R63 ;  /* 0x0000003f4706723e */ /* 0x004fe200000000ff */
        /* <DEDUP_REMOVED lines=51> */
.L_x_1068:
[----:B------:R-:W-:Y:S02]  /*81f0*/  UMOV UR7, 0x1 ;  /* 0x0000000100077882 */ /* 0x000fe40000000000 */
[----:B------:R-:W-:Y:S02]  /*8200*/  ULDC UR6, c[0x0][0x32c] ;  /* 0x0000cb0000067ab9 */ /* 0x000fe40000000800 */
[----:B------:R-:W-:-:S03]  /*8210*/  UISETP.NE.AND UP0, UPT, UR7, UR6, UPT ;  /* 0x000000060700728c */ /* 0x000fc6000bf05270 */
[----:B------:R-:W-:Y:S02]  /*8220*/  ULDC.64 UR6, c[0x0][0x330] ;  /* 0x0000cc0000067ab9 */ /* 0x000fe40000000a00 */
[----:B------:R-:W-:-:S07]  /*8230*/  UIMAD.WIDE.U32 UR20, UR18, UR6, URZ ;  /* 0x00000006121472a5 */ /* 0x000fce000f8e003f */
[----:B------:R-:W-:Y:S02]  /*8240*/  @UP0 UMOV UR19, UR21 ;  /* 0x0000001500130c82 */ /* 0x000fe40008000000 */
[----:B------:R-:W-:Y:S02]  /*8250*/  @UP0 USHF.R.U32.HI UR18, URZ, UR7, UR19 ;  /* 0x000000073f120299 */ /* 0x000fe40008011613 */
.L_x_1069:
[----:B------:R-:W-:Y:S02]  /*8260*/  ULDC UR6, c[0x0][0x32c] ;  /* 0x0000cb0000067ab9 */ /* 0x000fe40000000800 */
[----:B------:R-:W-:-:S04]  /*8270*/  UIMAD UR6, UR18, UR6, UR6 ;  /* 0x00000006120672a4 */ /* 0x000fc8000f8e0206 */
[----:B------:R-:W-:-:S04]  /*8280*/  UISETP.LT.AND UP0, UPT, UR13, UR6, UPT ;  /* 0x000000060d00728c */ /* 0x000fc8000bf01270 */
[----:B------:R-:W-:-:S04]  /*8290*/  USEL UR13, UR13, UR6, UP0 ;  /* 0x000000060d0d7287 */ /* 0x000fc80008000000 */
.L_x_1067:
        /* <DEDUP_REMOVED lines=12> */
[----:B------:R-:W-:Y:S02]  /*8360*/  UMOV UR13, UR17 ;  /* 0x00000011000d7c82 */ /* 0x000fe40008000000 */
.L_x_1089:
[----:B------:R-:W-:Y:S04]  /*8370*/  DEPBAR.LE SB0, 0x0 ;  /* 0x000080000000791a */ /* 0x000fe80000000000 */
[----:B------:R-:W-:Y:S01]  /*8380*/  BAR.SYNC.DEFER_BLOCKING 0x0 ;  /* 0x0000000000007b1d */ /* 0x000fe20000010000 */
[----:B------:R-:W-:Y:S06]  /*8390*/  UISETP.GT.AND UP0, UPT, UR5, UR13, UPT ;  /* 0x0000000d0500728c */ /* 0x000fec000bf04270 */
[----:B------:R-:W-:Y:S01]  /*83a0*/  PLOP3.LUT P0, PT, PT, PT, UP0, 0x80, 0x0 ;  /* 0x000000000000781c */ /* 0x000fe20003f0f008 */
        /* <DEDUP_REMOVED lines=60> */
.L_x_1071:
[-C--:B--234-:R-:W-:Y:S01]  /*8770*/  HMMA.16816.F32 R4, R96, R16.reuse, RZ ;  /* 0x000000106004723c */ /* 0x09cfe200000018ff */
[----:B------:R-:W-:Y:S01]  /*8780*/  LDSM.16.M88.4 R204, [R222+0x4100] ;  /* 0x00410000decc783b */ /* 0x000fe20000000200 */
[----:B------:R-:W-:Y:S06]  /*8790*/  UISETP.GT.AND UP0, UPT, UR13, UR5, UPT ;  /* 0x000000050d00728c */ /* 0x000fec000bf04270 */
[C---:B-1----:R-:W-:Y:S01]  /*87a0*/  HMMA.16816.F32 R8, R92.reuse, R16, RZ ;  /* 0x000000105c08723c */ /* 0x042fe200000018ff */
[----:B------:R-:W0:Y:S01]  /*87b0*/  LDGDEPBAR ;  /* 0x00000000000079af */ /* 0x000e220000000000 */
[----:B------:R-:W-:Y:S06]  /*87c0*/  PLOP3.LUT P0, PT, PT, PT, UP0, 0x80, 0x0 ;  /* 0x000000000000781c */ /* 0x000fec0003f0f008 */
        /* <DEDUP_REMOVED lines=112> */
[----:B------:R-:W-:Y:S01]  /*8ed0*/  UIMAD UR6, UR13, 0x60, UR14 ;  /* 0x000000600d0678a4 */ /* 0x000fe2000f8e020e */
[----:B------:R-:W-:Y:S05]  /*8ee0*/  IMAD.MOV.U32 R230, RZ, RZ, RZ ;  /* 0x000000ffffe67224 */ /* 0x000fea00078e00ff */
[----:B------:R-:W-:Y:S05]  /*8ef0*/  IMAD.U32 R231, RZ, RZ, UR6 ;  /* 0x00000006ffe77e24 */ /* 0x000fea000f8e00ff */
[----:B------:R-:W-:Y:S05]  /*8f00*/  IADD3 R231, R231, -0x60, R232 ;  /* 0xffffffa0e7e77810 */ /* 0x000fea0007ffe0e8 */
[----:B------:R-:W-:Y:S04]  /*8f10*/  @P4 IMAD.HI.U32 R2, R231, c[0x0][0x2bc], RZ ;  /* 0x0000af00e7024a27 */ /* 0x000fe800078e00ff */
[--C-:B------:R-:W-:Y:S01]  /*8f20*/  IMAD.MOV.U32 R0, RZ, RZ, R231.reuse ;  /* 0x000000ffff007224 */ /* 0x100fe200078e00e7 */
        /* <DEDUP_REMOVED lines=29> */
[----:B------:R-:W-:Y:S01]  /*9100*/  SHFL.IDX PT, R3, R180, 0x4, 0x181f ;  /* 0x00981f00b4037f89 */ /* 0x000fe200000e0000 */
[-C--:B--2---:R-:W-:Y:S03]  /*9110*/  IADD3.X R179, R176, R233.reuse, RZ, P0, !PT ;  /* 0x000000e9b0b37210 */ /* 0x084fe600007fe4ff */
[----:B------:R-:W1:Y:S01]  /*9120*/  SHFL.IDX PT, R170, R0, 0x3, 0x181f ;  /* 0x00781f0000aa7f89 */ /* 0x000e6200000e0000 */
[-C--:B---3--:R-:W-:Y:S03]  /*9130*/  IADD3 R176, P0, R173, R234.reuse, RZ ;  /* 0x000000eaadb07210 */ /* 0x088fe60007f1e0ff */
[----:B------:R2:W-:Y:S04]  /*9140*/  LDGSTS.E.BYPASS.LTC128B.128 [R229+0x3100], [R178.64], !P5 ;  /* 0x03100000b2e57fae */ /* 0x0005e8000e901d74 */
[----:B------:R3:W3:Y:S01]  /*9150*/  SHFL.IDX PT, R2, R180, 0x5, 0x181f ;  /* 0x00b81f00b4027f89 */ /* 0x0006e200000e0000 */
[--C-:B----4-:R-:W-:Y:S03]  /*9160*/  IMAD.X R177, R174, 0x1, R233.reuse, P0 ;  /* 0x00000001aeb17824 */ /* 0x110fe600000e06e9 */
[----:B------:R-:W4:Y:S01]  /*9170*/  SHFL.IDX PT, R168, R0, 0x4, 0x181f ;  /* 0x00981f0000a87f89 */ /* 0x000f2200000e0000 */
[-C--:B-----5:R-:W-:Y:S03]  /*9180*/  IADD3 R174, P2, R169, R234.reuse, RZ ;  /* 0x000000eaa9ae7210 */ /* 0x0a0fe60007f5e0ff */
[----:B------:R-:W5:Y:S04]  /*9190*/  SHFL.IDX PT, R0, R0, 0x5, 0x181f ;  /* 0x00b81f0000007f89 */ /* 0x000f6800000e0000 */
[----:B------:R5:W-:Y:S01]  /*91a0*/  LDGSTS.E.BYPASS.LTC128B.128 [R229+0x3900], [R176.64], !P5 ;  /* 0x03900000b0e57fae */ /* 0x000be2000e901d74 */
[--C-:B-1----:R-:W-:Y:S01]  /*91b0*/  IMAD.X R175, R170, 0x1, R233.reuse, P2 ;  /* 0x00000001aaaf7824 */ /* 0x102fe200010e06e9 */
[-C--:B--2---:R-:W-:Y:S02]  /*91c0*/  IADD3 R178, P6, R171, R234.reuse, RZ ;  /* 0x000000eaabb27210 */ /* 0x084fe40007fde0ff */
[-C--:B---3--:R-:W-:Y:S02]  /*91d0*/  IADD3 R180, P1, R3, R234.reuse, RZ ;  /* 0x000000ea03b47210 */ /* 0x088fe40007f3e0ff */
[----:B------:R-:W-:Y:S01]  /*91e0*/  IADD3 R2, P0, R2, R234, RZ ;  /* 0x000000ea02027210 */ /* 0x000fe20007f1e0ff */
[--C-:B------:R-:W-:Y:S01]  /*91f0*/  IMAD.X R179, R172, 0x1, R233.reuse, P6 ;  /* 0x00000001acb37824 */ /* 0x100fe200030e06e9 */
[----:B----4-:R-:W-:Y:S03]  /*9200*/  IADD3.X R181, R168, R233, RZ, P1, !PT ;  /* 0x000000e9a8b57210 */ /* 0x010fe60000ffe4ff */
[----:B-----5:R-:W-:Y:S01]  /*9210*/  IMAD.X R3, R0, 0x1, R233, P0 ;  /* 0x0000000100037824 */ /* 0x020fe200000e06e9 */
[----:B------:R1:W-:Y:S04]  /*9220*/  LDGSTS.E.BYPASS.LTC128B.128 [R229+0x4100], [R178.64], !P5 ;  /* 0x04100000b2e57fae */ /* 0x0003e8000e901d74 */
[----:B------:R1:W-:Y:S04]  /*9230*/  LDGSTS.E.BYPASS.LTC128B.128 [R229+0x4900], [R174.64], !P5 ;  /* 0x04900000aee57fae */ /* 0x0003e8000e901d74 */
[----:B------:R1:W-:Y:S04]  /*9240*/  LDGSTS.E.BYPASS.LTC128B.128 [R229+0x5100], [R180.64], !P5 ;  /* 0x05100000b4e57fae */ /* 0x0003e8000e901d74 */
[----:B------:R1:W-:Y:S02]  /*9250*/  LDGSTS.E.BYPASS.LTC128B.128 [R229+0x5900], [R2.64], !P5 ;  /* 0x0590000002e57fae */ /* 0x0003e4000e901d74 */
.L_x_1072:
[----:B------:R-:W0:Y:S01]  /*9260*/  LDGDEPBAR ;  /* 0x00000000000079af */ /* 0x000e220000000000 */
[----:B------:R-:W-:Y:S01]  /*9270*/  UISETP.NE.AND UP1, UPT, UR35, URZ, UPT ;  /* 0x0000003f2300728c */ /* 0x000fe2000bf25270 */
[----:B------:R-:W-:Y:S01]  /*9280*/  IMAD.MOV.U32 R173, RZ, RZ, R235 ;  /* 0x000000ffffad7224 */ /* 0x000fe200078e00eb */
[----:B------:R-:W-:Y:S01]  /*9290*/  UIMAD UR6, UR13, -0x60, URZ ;  /* 0xffffffa00d0678a4 */ /* 0x000fe2000f8e023f */
[----:B-1----:R-:W-:Y:S01]  /*92a0*/  IMAD.U32 R2, RZ, RZ, UR15 ;  /* 0x0000000fff027e24 */ /* 0x002fe2000f8e00ff */
[----:B------:R-:W-:Y:S02]  /*92b0*/  UISETP.NE.AND UP0, UPT, UR34, URZ, UPT ;  /* 0x0000003f2200728c */ /* 0x000fe4000bf05270 */
[----:B------:R-:W-:Y:S02]  /*92c0*/  PLOP3.LUT P1, PT, PT, PT, UP1, 0x80, 0x0 ;  /* 0x000000000000781c */ /* 0x000fe40003f2f018 */
[----:B------:R-:W-:Y:S01]  /*92d0*/  PLOP3.LUT P0, PT, PT, PT, UP1, 0x80, 0x0 ;  /* 0x000000000000781c */ /* 0x000fe20003f0f018 */
[----:B------:R-:W-:Y:S05]  /*92e0*/  IMAD.U32 R3, RZ, RZ, UR6 ;  /* 0x00000006ff037e24 */ /* 0x000fea000f8e00ff */
[----:B------:R-:W-:Y:S04]  /*92f0*/  IADD3 R3, -R236, 0x1, R3 ;  /* 0x00000001ec037810 */ /* 0x000fe80007ffe103 */
[----:B------:R-:W-:Y:S01]  /*9300*/  IADD3 R2, -R2, UR8, R3 ;  /* 0x0000000802027c10 */ /* 0x000fe2000fffe103 */
[----:B------:R-:W-:Y:S03]  /*9310*/  @P1 IMAD.HI.U32 R0, R235, c[0x0][0x2c8], RZ ;  /* 0x0000b200eb001a27 */ /* 0x000fe600078e00ff */
[C---:B------:R-:W-:Y:S02]  /*9320*/  IADD3 R170, R2.reuse, c[0x0][0x328], RZ ;  /* 0x0000ca0002aa7a10 */ /* 0x040fe40007ffe0ff */
[----:B------:R-:W-:Y:S02]  /*9330*/  @P0 SHF.R.U32.HI R173, RZ, c[0x0][0x2cc], R0 ;  /* 0x0000b300ffad0a19 */ /* 0x000fe40000011600 */
[----:B------:R-:W-:Y:S02]  /*9340*/  PLOP3.LUT P0, PT, PT, PT, UP0, 0x40, 0x0 ;  /* 0x000000000000781c */ /* 0x000fe40003f0e808 */
[----:B------:R-:W-:Y:S01]  /*9350*/  IADD3 R3, R2, UR12, RZ ;  /* 0x0000000c02037c10 */ /* 0x000fe2000fffe0ff */
[----:B------:R-:W1:Y:S02]  /*9360*/  SHFL.IDX PT, R0, R173, RZ, 0x1c1f ;  /* 0x001c1fffad007589 */ /* 0x000e6400000e0000 */
[--C-:B-1----:R-:W-:Y:S02]  /*9370*/  IMAD.IADD R177, R170, 0x1, R0.reuse ;  /* 0x00000001aab17824 */ /* 0x102fe400078e0200 */
[----:B------:R-:W-:Y:S06]  /*9380*/  IMAD.IADD R176, R3, 0x1, R0 ;  /* 0x0000000103b07824 */ /* 0x000fec00078e0200 */
        /* <DEDUP_REMOVED lines=15> */
.L_x_1075:
[----:B------:R-:W-:Y:S04]  /*9480*/  MOV R0, c[0x0][0x32c] ;  /* 0x0000cb0000007a02 */ /* 0x000fe80000000f00 */
[----:B------:R-:W-:Y:S11]  /*9490*/  ISETP.NE.AND P0, PT, R0, 0x1, PT ;  /* 0x000000010000780c */ /* 0x000ff60003f05270 */
[----:B------:R-:W-:Y:S02]  /*94a0*/  @!UPT UIADD3 URZ, URZ, URZ, URZ ;  /* 0x0000003f3f3ff290 */ /* 0x000fe4000fffe03f */
[----:B------:R-:W-:Y:S05]  /*94b0*/  @P0 IMAD.HI.U32 R0, R2, c[0x0][0x330], RZ ;  /* 0x0000cc0002000a27 */ /* 0x000fea00078e00ff */
[----:B------:R-:W-:Y:S02]  /*94c0*/  @P0 SHF.R.U32.HI R2, RZ, c[0x0][0x334], R0 ;  /* 0x0000cd00ff020a19 */ /* 0x000fe40000011600 */
.L_x_1076:
[----:B------:R-:W-:Y:S05]  /*94d0*/  BSYNC B0 ;  /* 0x0000000000007941 */ /* 0x000fea0003800000 */
.L_x_1074:
[----:B------:R-:W-:Y:S05]  /*94e0*/  IADD3 R0, -R236, UR6, RZ ;  /* 0x00000006ec007c10 */ /* 0x000fea000fffe1ff */
[----:B------:R-:W-:Y:S05]  /*94f0*/  IMAD R2, R2, c[0x0][0x32c], R0 ;  /* 0x0000cb0002027a24 */ /* 0x000fea00078e0200 */
[----:B------:R-:W-:Y:S02]  /*9500*/  IADD3 R0, R2, c[0x0][0x32c], RZ ;  /* 0x0000cb0002007a10 */ /* 0x000fe40007ffe0ff */
[----:B------:R-:W-:Y:S02]  /*9510*/  IMNMX R176, R176, R2, !PT ;  /* 0x00000002b0b07217 */ /* 0x000fe40007800200 */
[----:B------:R-:W-:Y:S02]  /*9520*/  IMNMX R177, R177, R0, PT ;  /* 0x00000000b1b17217 */ /* 0x000fe40003800200 */
.L_x_1073:
[----:B------:R-:W1:Y:S01]  /*9530*/  SHFL.IDX PT, R0, R173, 0x1, 0x1c1f ;  /* 0x003c1f00ad007f89 */ /* 0x000e6200000e0000 */
[----:B------:R-:W-:Y:S06]  /*9540*/  UISETP.NE.AND UP0, UPT, UR34, URZ, UPT ;  /* 0x0000003f2200728c */ /* 0x000fec000bf05270 */
[----:B------:R-:W-:Y:S02]  /*9550*/  PLOP3.LUT P0, PT, PT, PT, UP0, 0x40, 0x0 ;  /* 0x000000000000781c */ /* 0x000fe40003f0e808 */
[----:B-1----:R-:W-:Y:S01]  /*9560*/  IADD3 R174, R3, R0, RZ ;  /* 0x0000000003ae7210 */ /* 0x002fe20007ffe0ff */
[----:B------:R-:W-:Y:S10]  /*9570*/  IMAD.IADD R175, R170, 0x1, R0 ;  /* 0x00000001aaaf7824 */ /* 0x000ff400078e0200 */
        /* <DEDUP_REMOVED lines=15> */
.L_x_1079:
[----:B------:R-:W-:Y:S04]  /*9670*/  MOV R0, c[0x0][0x32c] ;  /* 0x0000cb0000007a02 */ /* 0x000fe80000000f00 */
[----:B------:R-:W-:Y:S11]  /*9680*/  ISETP.NE.AND P0, PT, R0, 0x1, PT ;  /* 0x000000010000780c */ /* 0x000ff60003f05270 */
[----:B------:R-:W-:Y:S02]  /*9690*/  @!UPT UIADD3 URZ, URZ, URZ, URZ ;  /* 0x0000003f3f3ff290 */ /* 0x000fe4000fffe03f */
[----:B------:R-:W-:Y:S05]  /*96a0*/  @P0 IMAD.HI.U32 R0, R2, c[0x0][0x330], RZ ;  /* 0x0000cc0002000a27 */ /* 0x000fea00078e00ff */
[----:B------:R-:W-:Y:S02]  /*96b0*/  @P0 SHF.R.U32.HI R2, RZ, c[0x0][0x334], R0 ;  /* 0x0000cd00ff020a19 */ /* 0x000fe40000011600 */
.L_x_1080:
[----:B------:R-:W-:Y:S05]  /*96c0*/  BSYNC B0 ;  /* 0x0000000000007941 */ /* 0x000fea0003800000 */
.L_x_1078:
[----:B------:R-:W-:Y:S05]  /*96d0*/  IADD3 R0, -R236, UR6, RZ ;  /* 0x00000006ec007c10 */ /* 0x000fea000fffe1ff */
[----:B------:R-:W-:Y:S05]  /*96e0*/  IMAD R0, R2, c[0x0][0x32c], R0 ;  /* 0x0000cb0002007a24 */ /* 0x000fea00078e0200 */
[----:B------:R-:W-:Y:S02]  /*96f0*/  IADD3 R2, R0, c[0x0][0x32c], RZ ;  /* 0x0000cb0000027a10 */ /* 0x000fe40007ffe0ff */
[----:B------:R-:W-:Y:S02]  /*9700*/  IMNMX R174, R174, R0, !PT ;  /* 0x00000000aeae7217 */ /* 0x000fe40007800200 */
[----:B------:R-:W-:Y:S02]  /*9710*/  IMNMX R175, R175, R2, PT ;  /* 0x00000002afaf7217 */ /* 0x000fe40003800200 */
.L_x_1077:
        /* <DEDUP_REMOVED lines=20> */
.L_x_1083:
[----:B------:R-:W-:Y:S04]  /*9860*/  MOV R0, c[0x0][0x32c] ;  /* 0x0000cb0000007a02 */ /* 0x000fe80000000f00 */
[----:B------:R-:W-:Y:S11]  /*9870*/  ISETP.NE.AND P0, PT, R0, 0x1, PT ;  /* 0x000000010000780c */ /* 0x000ff60003f05270 */
[----:B------:R-:W-:Y:S02]  /*9880*/  @!UPT UIADD3 URZ, URZ, URZ, URZ ;  /* 0x0000003f3f3ff290 */ /* 0x000fe4000fffe03f */
[----:B------:R-:W-:Y:S05]  /*9890*/  @P0 IMAD.HI.U32 R0, R2, c[0x0][0x330], RZ ;  /* 0x0000cc0002000a27 */ /* 0x000fea00078e00ff */
[----:B------:R-:W-:Y:S02]  /*98a0*/  @P0 SHF.R.U32.HI R2, RZ, c[0x0][0x334], R0 ;  /* 0x0000cd00ff020a19 */ /* 0x000fe40000011600 */
.L_x_1084:
[----:B------:R-:W-:Y:S05]  /*98b0*/  BSYNC B0 ;  /* 0x0000000000007941 */ /* 0x000fea0003800000 */
.L_x_1082:
[----:B------:R-:W-:Y:S05]  /*98c0*/  IADD3 R0, -R236, UR6, RZ ;  /* 0x00000006ec007c10 */ /* 0x000fea000fffe1ff */
[----:B------:R-:W-:Y:S05]  /*98d0*/  IMAD R0, R2, c[0x0][0x32c], R0 ;  /* 0x0000cb0002007a24 */ /* 0x000fea00078e0200 */
[----:B------:R-:W-:Y:S02]  /*98e0*/  IADD3 R2, R0, c[0x0][0x32c], RZ ;  /* 0x0000cb0000027a10 */ /* 0x000fe40007ffe0ff */
[----:B------:R-:W-:Y:S02]  /*98f0*/  IMNMX R171, R171, R0, !PT ;  /* 0x00000000abab7217 */ /* 0x000fe40007800200 */
[----:B------:R-:W-:Y:S02]  /*9900*/  IMNMX R172, R172, R2, PT ;  /* 0x00000002acac7217 */ /* 0x000fe40003800200 */
.L_x_1081:
[----:B------:R-:W-:Y:S02]  /*9910*/  UISETP.GE.AND UP1, UPT, UR6, 0x2, UPT ;  /* 0x000000020600788c */ /* 0x000fe4000bf26270 */
[----:B------:R-:W-:Y:S02]  /*9920*/  UISETP.GE.AND UP3, UPT, UR6, 0x1, UPT ;  /* 0x000000010600788c */ /* 0x000fe4000bf66270 */
[----:B------:R-:W-:Y:S02]  /*9930*/  UISETP.GE.AND UP0, UPT, UR6, 0xa, UPT ;  /* 0x0000000a0600788c */ /* 0x000fe4000bf06270 */
[----:B------:R-:W-:Y:S01]  /*9940*/  PLOP3.LUT P0, PT, PT, PT, UP1, 0x40, 0x0 ;  /* 0x000000000000781c */ /* 0x000fe20003f0e818 */
[----:B------:R-:W-:Y:S01]  /*9950*/  UISETP.GE.AND UP2, UPT, UR6, 0x9, UPT ;  /* 0x000000090600788c */ /* 0x000fe2000bf46270 */
[----:B------:R-:W-:Y:S01]  /*9960*/  PLOP3.LUT P6, PT, PT, PT, UP3, 0x40, 0x0 ;  /* 0x000000000000781c */ /* 0x000fe20003fce838 */
[----:B------:R-:W-:Y:S01]  /*9970*/  UP2UR UR30, UPR, URZ, 0x1 ;  /* 0x000000013f1e7883 */ /* 0x000fe20008000000 */
[----:B------:R-:W-:Y:S01]  /*9980*/  PLOP3.LUT P2, PT, PT, PT, UP1, 0x40, 0x0 ;  /* 0x000000000000781c */ /* 0x000fe20003f4e818 */
[----:B------:R-:W-:Y:S01]  /*9990*/  UP2UR UR32, UPR, URZ, 0x2 ;  /* 0x000000023f207883 */ /* 0x000fe20008000000 */
[----:B------:R-:W-:Y:S01]  /*99a0*/  ISETP.GT.AND P0, PT, R174, 0x1, P0 ;  /* 0x00000001ae00780c */ /* 0x000fe20000704270 */
[----:B------:R-:W-:Y:S01]  /*99b0*/  UISETP.GE.AND UP1, UPT, UR6, 0x11, UPT ;  /* 0x000000110600788c */ /* 0x000fe2000bf26270 */
[C---:B------:R-:W-:Y:S01]  /*99c0*/  ISETP.GT.AND P6, PT, R176.reuse, RZ, P6 ;  /* 0x000000ffb000720c */ /* 0x040fe200037c4270 */
[----:B------:R-:W-:Y:S01]  /*99d0*/  UISETP.GE.AND UP6, UPT, UR6, 0x42, UPT ;  /* 0x000000420600788c */ /* 0x000fe2000bfc6270 */
[----:B------:R-:W-:Y:S01]  /*99e0*/  ISETP.GT.AND P2, PT, R176, 0x1, P2 ;  /* 0x00000001b000780c */ /* 0x000fe20001744270 */
[----:B------:R-:W-:Y:S01]  /*99f0*/  UP2UR UR29, UPR, URZ, 0x2 ;  /* 0x000000023f1d7883 */ /* 0x000fe20008000000 */
[----:B------:R-:W-:Y:S01]  /*9a00*/  ISETP.LT.OR P0, PT, R175, 0x2, P0 ;  /* 0x00000002af00780c */ /* 0x000fe20000701670 */
[----:B------:R-:W-:Y:S01]  /*9a10*/  UISETP.GE.AND UP4, UPT, UR6, 0x4a, UPT ;  /* 0x0000004a0600788c */ /* 0x000fe2000bf86270 */
[----:B------:R-:W-:Y:S01]  /*9a20*/  PLOP3.LUT P1, PT, PT, PT, UP3, 0x40, 0x0 ;  /* 0x000000000000781c */ /* 0x000fe20003f2e838 */
[----:B------:R-:W-:Y:S01]  /*9a30*/  UISETP.GE.AND UP5, UPT, UR6, 0x49, UPT ;  /* 0x000000490600788c */ /* 0x000fe2000bfa6270 */
[C---:B------:R-:W-:Y:S01]  /*9a40*/  ISETP.LT.OR P6, PT, R177.reuse, 0x1, P6 ;  /* 0x00000001b100780c */ /* 0x040fe200037c1670 */
[----:B------:R-:W-:Y:S01]  /*9a50*/  UP2UR UR31, UPR, URZ, 0x4 ;  /* 0x000000043f1f7883 */ /* 0x000fe20008000000 */
[----:B------:R-:W-:Y:S01]  /*9a60*/  ISETP.LT.OR P2, PT, R177, 0x2, P2 ;  /* 0x00000002b100780c */ /* 0x000fe20001741670 */
[----:B------:R-:W-:Y:S01]  /*9a70*/  UP2UR UR33, UPR, URZ, 0x8 ;  /* 0x000000083f217883 */ /* 0x000fe20008000000 */
[----:B------:R-:W-:Y:S01]  /*9a80*/  FSEL R0, R7, -INF , !P0 ;  /* 0xff80000007007808 */ /* 0x000fe20004000000 */
[----:B------:R-:W-:Y:S01]  /*9a90*/  UISETP.GE.AND UP3, UPT, UR6, 0x51, UPT ;  /* 0x000000510600788c */ /* 0x000fe2000bf66270 */
[----:B------:R-:W-:Y:S01]  /*9aa0*/  PLOP3.LUT P0, PT, PT, PT, UP0, 0x40, 0x0 ;  /* 0x000000000000781c */ /* 0x000fe20003f0e808 */
[----:B------:R-:W-:Y:S01]  /*9ab0*/  UP2UR UR37, UPR, URZ, 0x20 ;  /* 0x000000203f257883 */ /* 0x000fe20008000000 */
[----:B------:R-:W-:Y:S01]  /*9ac0*/  ISETP.GT.AND P1, PT, R174, RZ, P1 ;  /* 0x000000ffae00720c */ /* 0x000fe20000f24270 */
[----:B------:R-:W-:Y:S01]  /*9ad0*/  UP2UR UR36, UPR, URZ, 0x40 ;  /* 0x000000403f247883 */ /* 0x000fe20008000000 */
[----:B------:R-:W-:Y:S01]  /*9ae0*/  FSEL R169, R4, -INF , !P6 ;  /* 0xff80000004a97808 */ /* 0x000fe20007000000 */
[----:B------:R-:W-:Y:S01]  /*9af0*/  UP2UR UR39, UPR, URZ, 0x8 ;  /* 0x000000083f277883 */ /* 0x000fe20008000000 */
[----:B------:R-:W-:Y:S01]  /*9b00*/  FSEL R5, R5, -INF , !P2 ;  /* 0xff80000005057808 */ /* 0x000fe20005000000 */
[----:B------:R-:W-:Y:S01]  /*9b10*/  UP2UR UR38, UPR, URZ, 0x10 ;  /* 0x000000103f267883 */ /* 0x000fe20008000000 */
[----:B------:R-:W-:Y:S02]  /*9b20*/  PLOP3.LUT P6, PT, PT, PT, UP2, 0x40, 0x0 ;  /* 0x000000000000781c */ /* 0x000fe40003fce828 */
[----:B------:R-:W-:Y:S01]  /*9b30*/  PLOP3.LUT P2, PT, PT, PT, UP0, 0x40, 0x0 ;  /* 0x000000000000781c */ /* 0x000fe20003f4e808 */
[----:B------:R-:W-:Y:S01]  /*9b40*/  UISETP.GE.AND UP0, UPT, UR6, 0x12, UPT ;  /* 0x000000120600788c */ /* 0x000fe2000bf06270 */
[----:B------:R-:W-:Y:S02]  /*9b50*/  ISETP.GT.AND P0, PT, R174, 0x9, P0 ;  /* 0x00000009ae00780c */ /* 0x000fe40000704270 */
[C---:B------:R-:W-:Y:S01]  /*9b60*/  ISETP.LT.OR P1, PT, R175.reuse, 0x1, P1 ;  /* 0x00000001af00780c */ /* 0x040fe20000f21670 */
[----:B------:R-:W-:Y:S01]  /*9b70*/  UP2UR UR28, UPR, URZ, 0x1 ;  /* 0x000000013f1c7883 */ /* 0x000fe20008000000 */
[C---:B------:R-:W-:Y:S02]  /*9b80*/  ISETP.GT.AND P6, PT, R176.reuse, 0x8, P6 ;  /* 0x00000008b000780c */ /* 0x040fe400037c4270 */
[----:B------:R-:W-:Y:S02]  /*9b90*/  ISETP.GT.AND P2, PT, R176, 0x9, P2 ;  /* 0x00000009b000780c */ /* 0x000fe40001744270 */
[----:B------:R-:W-:Y:S02]  /*9ba0*/  ISETP.LT.OR P0, PT, R175, 0xa, P0 ;  /* 0x0000000aaf00780c */ /* 0x000fe40000701670 */
[----:B------:R-:W-:Y:S02]  /*9bb0*/  FSEL R168, R6, -INF , !P1 ;  /* 0xff80000006a87808 */ /* 0x000fe40004800000 */
[----:B------:R-:W-:Y:S01]  /*9bc0*/  PLOP3.LUT P1, PT, PT, PT, UP2, 0x40, 0x0 ;  /* 0x000000000000781c */ /* 0x000fe20003f2e828 */
[----:B------:R-:W-:Y:S01]  /*9bd0*/  UISETP.GE.AND UP2, UPT, UR6, 0x52, UPT ;  /* 0x000000520600788c */ /* 0x000fe2000bf46270 */
[C---:B------:R-:W-:Y:S02]  /*9be0*/  ISETP.LT.OR P6, PT, R177.reuse, 0x9, P6 ;  /* 0x00000009b100780c */ /* 0x040fe400037c1670 */
[----:B------:R-:W-:Y:S01]  /*9bf0*/  ISETP.LT.OR P2, PT, R177, 0xa, P2 ;  /* 0x0000000ab100780c */ /* 0x000fe20001741670 */
[----:B------:R-:W-:Y:S01]  /*9c00*/  UP2UR UR40, UPR, URZ, 0x4 ;  /* 0x000000043f287883 */ /* 0x000fe20008000000 */
[----:B------:R-:W-:Y:S02]  /*9c10*/  FSEL R19, R19, -INF , !P0 ;  /* 0xff80000013137808 */ /* 0x000fe40004000000 */
[----:B------:R-:W-:Y:S02]  /*9c20*/  PLOP3.LUT P0, PT, PT, PT, UP0, 0x40, 0x0 ;  /* 0x000000000000781c */ /* 0x000fe40003f0e808 */
[----:B------:R-:W-:Y:S02]  /*9c30*/  ISETP.GT.AND P1, PT, R174, 0x8, P1 ;  /* 0x00000008ae00780c */ /* 0x000fe40000f24270 */
[----:B------:R-:W-:Y:S02]  /*9c40*/  FSEL R2, R16, -INF , !P6 ;  /* 0xff80000010027808 */ /* 0x000fe40007000000 */
[----:B------:R-:W-:Y:S02]  /*9c50*/  FSEL R4, R17, -INF , !P2 ;  /* 0xff80000011047808 */ /* 0x000fe40005000000 */
        /* <DEDUP_REMOVED lines=16> */
[----:B------:R-:W-:Y:S01]  /*9d60*/  PLOP3.LUT P0, PT, PT, PT, UP0, 0x40, 0x0 ;  /* 0x000000000000781c */ /* 0x000fe20003f0e808 */
[----:B------:R-:W1:Y:S01]  /*9d70*/  SHFL.IDX PT, R23, R173, 0x3, 0x1c1f ;  /* 0x007c1f00ad177f89 */ /* 0x000e6200000e0000 */
        /* <DEDUP_REMOVED lines=15> */
[C---:B------:R-:W-:Y:S01]  /*9e70*/  ISETP.LT.OR P6, PT, R177.reuse, 0x19, P6 ;  /* 0x00000019b100780c */ /* 0x040fe200037c1670 */
[--C-:B-1----:R-:W-:Y:S01]  /*9e80*/  IMAD.IADD R21, R170, 0x1, R23.reuse ;  /* 0x00000001aa157824 */ /* 0x102fe200078e0217 */
[----:B------:R-:W-:Y:S01]  /*9e90*/  ISETP.LT.OR P2, PT, R177, 0x1a, P2 ;  /* 0x0000001ab100780c */ /* 0x000fe20001741670 */
[----:B------:R-:W-:Y:S01]  /*9ea0*/  UP2UR UR25, UPR, URZ, 0x2 ;  /* 0x000000023f197883 */ /* 0x000fe20008000000 */
[----:B------:R-:W-:Y:S01]  /*9eb0*/  FSEL R35, R35, -INF , !P0 ;  /* 0xff80000023237808 */ /* 0x000fe20004000000 */
[----:B------:R-:W-:Y:S01]  /*9ec0*/  IMAD.IADD R22, R3, 0x1, R23 ;  /* 0x0000000103167824 */ /* 0x000fe200078e0217 */
        /* <DEDUP_REMOVED lines=61> */
[----:B------:R-:W-:Y:S02]  /*a2a0*/  FSEL R250, R52, -INF , !P6 ;  /* 0xff80000034fa7808 */ /* 0x000fe40007000000 */
[----:B------:R-:W-:Y:S02]  /*a2b0*/  FSEL R53, R53, -INF , !P2 ;  /* 0xff80000035357808 */ /* 0x000fe40005000000 */
[----:B------:R-:W-:Y:S02]  /*a2c0*/  PLOP3.LUT P6, PT, PT, PT, UP1, 0x40, 0x0 ;  /* 0x000000000000781c */ /* 0x000fe40003fce818 */
[----:B------:R-:W-:Y:S01]  /*a2d0*/  PLOP3.LUT P2, PT, PT, PT, UP0, 0x40, 0x0 ;  /* 0x000000000000781c */ /* 0x000fe20003f4e808 */
[----:B------:R-:W-:Y:S01]  /*a2e0*/  UISETP.GE.AND UP0, UPT, UR6, 0x41, UPT ;  /* 0x000000410600788c */ /* 0x000fe2000bf06270 */
[C---:B------:R-:W-:Y:S02]  /*a2f0*/  ISETP.GT.AND P0, PT, R174.reuse, 0x39, P0 ;  /* 0x00000039ae00780c */ /* 0x040fe40000704270 */
[----:B------:R-:W-:Y:S01]  /*a300*/  ISETP.GT.AND P1, PT, R174, 0x30, P1 ;  /* 0x00000030ae00780c */ /* 0x000fe20000f24270 */
[----:B------:R-:W-:Y:S01]  /*a310*/  UP2UR UR17, UPR, URZ, 0x1 ;  /* 0x000000013f117883 */ /* 0x000fe20008000000 */
[C---:B------:R-:W-:Y:S02]  /*a320*/  ISETP.GT.AND P6, PT, R176.reuse, 0x38, P6 ;  /* 0x00000038b000780c */ /* 0x040fe400037c4270 */
[----:B------:R-:W-:Y:S02]  /*a330*/  ISETP.GT.AND P2, PT, R176, 0x39, P2 ;  /* 0x00000039b000780c */ /* 0x000fe40001744270 */
[C---:B------:R-:W-:Y:S02]  /*a340*/  ISETP.LT.OR P0, PT, R175.reuse, 0x3a, P0 ;  /* 0x0000003aaf00780c */ /* 0x040fe40000701670 */
[----:B------:R-:W-:Y:S02]  /*a350*/  ISETP.LT.OR P1, PT, R175, 0x31, P1 ;  /* 0x00000031af00780c */ /* 0x000fe40000f21670 */
[C---:B------:R-:W-:Y:S02]  /*a360*/  ISETP.LT.OR P6, PT, R177.reuse, 0x39, P6 ;  /* 0x00000039b100780c */ /* 0x040fe400037c1670 */
[----:B------:R-:W-:Y:S02]  /*a370*/  ISETP.LT.OR P2, PT, R177, 0x3a, P2 ;  /* 0x0000003ab100780c */ /* 0x000fe40001741670 */
[----:B------:R-:W-:Y:S02]  /*a380*/  FSEL R247, R67, -INF , !P0 ;  /* 0xff80000043f77808 */ /* 0x000fe40004000000 */
[----:B------:R-:W-:Y:S02]  /*a390*/  PLOP3.LUT P0, PT, PT, PT, UP6, 0x40, 0x0 ;  /* 0x000000000000781c */ /* 0x000fe40003f0e868 */
[----:B------:R-:W-:Y:S02]  /*a3a0*/  FSEL R54, R54, -INF , !P1 ;  /* 0xff80000036367808 */ /* 0x000fe40004800000 */
[----:B------:R-:W-:Y:S01]  /*a3b0*/  PLOP3.LUT P1, PT, PT, PT, UP1, 0x40, 0x0 ;  /* 0x000000000000781c */ /* 0x000fe20003f2e818 */
[----:B------:R-:W-:Y:S01]  /*a3c0*/  UISETP.GE.AND UP1, UPT, UR6, 0x59, UPT ;  /* 0x000000590600788c */ /* 0x000fe2000bf26270 */
[----:B------:R-:W-:Y:S02]  /*a3d0*/  FSEL R64, R64, -INF , !P6 ;  /* 0xff80000040407808 */ /* 0x000fe40007000000 */
[----:B------:R-:W-:Y:S01]  /*a3e0*/  FSEL R249, R65, -INF , !P2 ;  /* 0xff80000041f97808 */ /* 0x000fe20005000000 */
[----:B------:R-:W-:Y:S01]  /*a3f0*/  UP2UR UR41, UPR, URZ, 0x2 ;  /* 0x000000023f297883 */ /* 0x000fe20008000000 */
[----:B------:R-:W-:Y:S02]  /*a400*/  PLOP3.LUT P6, PT, PT, PT, UP0, 0x40, 0x0 ;  /* 0x000000000000781c */ /* 0x000fe40003fce808 */
[----:B------:R-:W-:Y:S01]  /*a410*/  PLOP3.LUT P2, PT, PT, PT, UP6, 0x40, 0x0 ;  /* 0x000000000000781c */ /* 0x000fe20003f4e868 */
[----:B------:R-:W-:Y:S01]  /*a420*/  UISETP.NE.AND UP6, UPT, UR31, URZ, UPT ;  /* 0x0000003f1f00728c */ /* 0x000fe2000bfc5270 */
[C---:B------:R-:W-:Y:S02]  /*a430*/  ISETP.GT.AND P0, PT, R174.reuse, 0x41, P0 ;  /* 0x00000041ae00780c */ /* 0x040fe40000704270 */
[----:B------:R-:W-:Y:S02]  /*a440*/  ISETP.GT.AND P1, PT, R174, 0x38, P1 ;  /* 0x00000038ae00780c */ /* 0x000fe40000f24270 */
        /* <DEDUP_REMOVED lines=31> */
[----:B------:R-:W-:Y:S02]  /*a640*/  FSEL R205, R81, -INF , !P2 ;  /* 0xff80000051cd7808 */ /* 0x000fe40005000000 */
        /* <DEDUP_REMOVED lines=18> */
[----:B------:R-:W-:Y:S01]  /*a770*/  PLOP3.LUT P6, PT, PT, PT, UP1, 0x40, 0x0 ;  /* 0x000000000000781c */ /* 0x000fe20003fce818 */
[----:B------:R-:W-:Y:S01]  /*a780*/  UISETP.NE.AND UP1, UPT, UR30, URZ, UPT ;  /* 0x0000003f1e00728c */ /* 0x000fe2000bf25270 */
[----:B------:R-:W-:Y:S02]  /*a790*/  PLOP3.LUT P2, PT, PT, PT, UP0, 0x40, 0x0 ;  /* 0x000000000000781c */ /* 0x000fe40003f4e808 */
        /* <DEDUP_REMOVED lines=14> */
[----:B------:R-:W-:Y:S02]  /*a880*/  ISETP.GT.AND P0, PT, R171, RZ, P0 ;  /* 0x000000ffab00720c */ /* 0x000fe40000704270 */
[----:B------:R-:W-:Y:S02]  /*a890*/  ISETP.GT.AND P1, PT, R174, 0x59, P1 ;  /* 0x00000059ae00780c */ /* 0x000fe40000f24270 */
[----:B------:R-:W-:Y:S02]  /*a8a0*/  ISETP.LT.OR P0, PT, R172, 0x1, P0 ;  /* 0x00000001ac00780c */ /* 0x000fe40000701670 */
[----:B------:R-:W-:Y:S02]  /*a8b0*/  FSEL R188, R96, -INF , !P6 ;  /* 0xff80000060bc7808 */ /* 0x000fe40007000000 */
[----:B------:R-:W-:Y:S01]  /*a8c0*/  PLOP3.LUT P6, PT, PT, PT, UP0, 0x40, 0x0 ;  /* 0x000000000000781c */ /* 0x000fe20003fce808 */
[----:B------:R-:W-:Y:S01]  /*a8d0*/  UISETP.NE.AND UP0, UPT, UR23, URZ, UPT ;  /* 0x0000003f1700728c */ /* 0x000fe2000bf05270 */
[----:B------:R-:W-:Y:S02]  /*a8e0*/  ISETP.LT.OR P1, PT, R175, 0x5a, P1 ;  /* 0x0000005aaf00780c */ /* 0x000fe40000f21670 */
[----:B------:R-:W-:Y:S01]  /*a8f0*/  FSEL R8, R8, -INF , !P0 ;  /* 0xff80000008087808 */ /* 0x000fe20004000000 */
[----:B------:R-:W-:Y:S01]  /*a900*/  UP2UR UR43, UPR, URZ, 0x1 ;  /* 0x000000013f2b7883 */ /* 0x000fe20008000000 */
[----:B------:R-:W-:Y:S01]  /*a910*/  PLOP3.LUT P0, PT, PT, PT, UP2, 0x40, 0x0 ;  /* 0x000000000000781c */ /* 0x000fe20003f0e828 */
[----:B------:R-:W-:Y:S01]  /*a920*/  UISETP.NE.AND UP0, UPT, UR24, URZ, UPT ;  /* 0x0000003f1800728c */ /* 0x000fe2000bf05270 */
[----:B------:R-:W-:Y:S01]  /*a930*/  ISETP.GT.AND P6, PT, R171, 0x1, P6 ;  /* 0x00000001ab00780c */ /* 0x000fe200037c4270 */
[----:B------:R-:W-:Y:S01]  /*a940*/  UISETP.NE.AND UP2, UPT, UR21, URZ, UPT ;  /* 0x0000003f1500728c */ /* 0x000fe2000bf45270 */
[----:B------:R-:W-:Y:S02]  /*a950*/  FSEL R176, R99, -INF , !P1 ;  /* 0xff80000063b07808 */ /* 0x000fe40004800000 */
[----:B------:R-:W-:Y:S02]  /*a960*/  FSEL R182, R97, -INF , !P2 ;  /* 0xff80000061b67808 */ /* 0x000fe40005000000 */
[----:B------:R-:W-:Y:S01]  /*a970*/  PLOP3.LUT P2, PT, PT, PT, UP6, 0x40, 0x0 ;  /* 0x000000000000781c */ /* 0x000fe20003f4e868 */
[----:B------:R-:W-:Y:S01]  /*a980*/  UISETP.NE.AND UP6, UPT, UR25, URZ, UPT ;  /* 0x0000003f1900728c */ /* 0x000fe2000bfc5270 */
[----:B------:R-:W-:Y:S01]  /*a990*/  PLOP3.LUT P1, PT, PT, PT, UP1, 0x40, 0x0 ;  /* 0x000000000000781c */ /* 0x000fe20003f2e818 */
[----:B------:R-:W-:Y:S01]  /*a9a0*/  UISETP.NE.AND UP1, UPT, UR22, URZ, UPT ;  /* 0x0000003f1600728c */ /* 0x000fe2000bf25270 */
[C---:B------:R-:W-:Y:S02]  /*a9b0*/  ISETP.GT.AND P0, PT, R171.reuse, 0x10, P0 ;  /* 0x00000010ab00780c */ /* 0x040fe40000704270 */
[C---:B------:R-:W-:Y:S02]  /*a9c0*/  ISETP.LT.OR P6, PT, R172.reuse, 0x2, P6 ;  /* 0x00000002ac00780c */ /* 0x040fe400037c1670 */
[C---:B------:R-:W-:Y:S02]  /*a9d0*/  ISETP.GT.AND P2, PT, R171.reuse, 0x8, P2 ;  /* 0x00000008ab00780c */ /* 0x040fe40001744270 */
[----:B------:R-:W-:Y:S02]  /*a9e0*/  ISETP.GT.AND P1, PT, R171, 0x9, P1 ;  /* 0x00000009ab00780c */ /* 0x000fe40000f24270 */
[C---:B------:R-:W-:Y:S02]  /*a9f0*/  ISETP.LT.OR P0, PT, R172.reuse, 0x11, P0 ;  /* 0x00000011ac00780c */ /* 0x040fe40000701670 */
[----:B------:R-:W-:Y:S02]  /*aa00*/  FSEL R9, R9, -INF , !P6 ;  /* 0xff80000009097808 */ /* 0x000fe40007000000 */
[----:B------:R-:W-:Y:S01]  /*aa10*/  PLOP3.LUT P6, PT, PT, PT, UP3, 0x40, 0x0 ;  /* 0x000000000000781c */ /* 0x000fe20003fce838 */
[----:B------:R-:W-:Y:S01]  /*aa20*/  UISETP.NE.AND UP3, UPT, UR20, URZ, UPT ;  /* 0x0000003f1400728c */ /* 0x000fe2000bf65270 */
[C---:B------:R-:W-:Y:S02]  /*aa30*/  ISETP.LT.OR P2, PT, R172.reuse, 0x9, P2 ;  /* 0x00000009ac00780c */ /* 0x040fe40001741670 */
[----:B------:R-:W-:Y:S02]  /*aa40*/  ISETP.LT.OR P1, PT, R172, 0xa, P1 ;  /* 0x0000000aac00780c */ /* 0x000fe40000f21670 */
[----:B------:R-:W-:Y:S02]  /*aa50*/  FSEL R32, R24, -INF , !P0 ;  /* 0xff80000018207808 */ /* 0x000fe40004000000 */
[----:B------:R-:W-:Y:S01]  /*aa60*/  PLOP3.LUT P0, PT, PT, PT, UP6, 0x40, 0x0 ;  /* 0x000000000000781c */ /* 0x000fe20003f0e868 */
[----:B------:R-:W-:Y:S01]  /*aa70*/  UISETP.NE.AND UP6, UPT, UR17, URZ, UPT ;  /* 0x0000003f1100728c */ /* 0x000fe2000bfc5270 */
[----:B------:R-:W-:Y:S02]  /*aa80*/  ISETP.GT.AND P6, PT, R171, 0x11, P6 ;  /* 0x00000011ab00780c */ /* 0x000fe400037c4270 */
[----:B------:R-:W-:Y:S02]  /*aa90*/  FSEL R12, R12, -INF , !P2 ;  /* 0xff8000000c0c7808 */ /* 0x000fe40005000000 */
[----:B------:R-:W-:Y:S01]  /*aaa0*/  PLOP3.LUT P2, PT, PT, PT, UP4, 0x40, 0x0 ;  /* 0x000000000000781c */ /* 0x000fe20003f4e848 */
[----:B------:R-:W-:Y:S01]  /*aab0*/  UISETP.NE.AND UP4, UPT, UR19, URZ, UPT ;  /* 0x0000003f1300728c */ /* 0x000fe2000bf85270 */
[----:B------:R-:W-:Y:S02]  /*aac0*/  FSEL R13, R13, -INF , !P1 ;  /* 0xff8000000d0d7808 */ /* 0x000fe40004800000 */
        /* <DEDUP_REMOVED lines=24> */
[----:B------:R-:W-:Y:S02]  /*ac50*/  ISETP.GT.AND P1, PT, R171, 0x29, P1 ;  /* 0x00000029ab00780c */ /* 0x000fe40000f24270 */
        /* <DEDUP_REMOVED lines=75> */
.L_x_1087:
[----:B------:R-:W-:Y:S04]  /*b110*/  MOV R3, c[0x0][0x32c] ;  /* 0x0000cb0000037a02 */ /* 0x000fe80000000f00 */
[----:B------:R-:W-:Y:S11]  /*b120*/  ISETP.NE.AND P0, PT, R3, 0x1, PT ;  /* 0x000000010300780c */ /* 0x000ff60003f05270 */
[----:B------:R-:W-:Y:S02]  /*b130*/  @!UPT UIADD3 URZ, URZ, URZ, URZ ;  /* 0x0000003f3f3ff290 */ /* 0x000fe4000fffe03f */
[----:B------:R-:W-:Y:S05]  /*b140*/  @P0 IMAD.HI.U32 R3, R24, c[0x0][0x330], RZ ;  /* 0x0000cc0018030a27 */ /* 0x000fea00078e00ff */
[----:B------:R-:W-:Y:S02]  /*b150*/  @P0 SHF.R.U32.HI R24, RZ, c[0x0][0x334], R3 ;  /* 0x0000cd00ff180a19 */ /* 0x000fe40000011603 */
.L_x_1088:
[----:B------:R-:W-:Y:S05]  /*b160*/  BSYNC B0 ;  /* 0x0000000000007941 */ /* 0x000fea0003800000 */
.L_x_1086:
        /* <DEDUP_REMOVED lines=11> */
.L_x_1085:
[----:B------:R-:W-:Y:S01]  /*b220*/  UP2UR UR6, UPR, URZ, 0x20 ;  /* 0x000000203f067883 */ /* 0x000fe20008000000 */
[----:B------:R-:W-:Y:S01]  /*b230*/  FMNMX.FTZ R3, R169, R167, !PT ;  /* 0x000000a7a9037209 */ /* 0x000fe20007810000 */
[----:B------:R-:W-:Y:S01]  /*b240*/  UISETP.NE.AND UP5, UPT, UR33, URZ, UPT ;  /* 0x0000003f2100728c */ /* 0x000fe2000bfa5270 */
[----:B------:R-:W-:Y:S01]  /*b250*/  IMAD.MOV.U32 R89, RZ, RZ, R37 ;  /* 0x000000ffff597224 */ /* 0x000fe200078e0025 */
[----:B------:R-:W-:Y:S01]  /*b260*/  UP2UR UR33, UPR, URZ, 0x10 ;  /* 0x000000103f217883 */ /* 0x000fe20008000000 */
[----:B------:R-:W-:Y:S01]  /*b270*/  FMNMX.FTZ R3, R5, R3, !PT ;  /* 0x0000000305037209 */ /* 0x000fe20007810000 */
[----:B------:R-:W-:Y:S01]  /*b280*/  UISETP.NE.AND UP4, UPT, UR28, URZ, UPT ;  /* 0x0000003f1c00728c */ /* 0x000fe2000bf85270 */
[----:B------:R-:W-:Y:S01]  /*b290*/  MOV R84, R64 ;  /* 0x0000004000547202 */ /* 0x000fe20000000f00 */
        /* <DEDUP_REMOVED lines=13> */
[----:B------:R-:W-:Y:S01]  /*b370*/  FSEL R10, R10, -INF , !P0 ;  /* 0xff8000000a0a7808 */ /* 0x000fe20004000000 */
[----:B------:R-:W-:Y:S01]  /*b380*/  UISETP.NE.AND UP0, UPT, UR31, URZ, UPT ;  /* 0x0000003f1f00728c */ /* 0x000fe2000bf05270 */
[----:B------:R-:W-:Y:S01]  /*b390*/  PLOP3.LUT P0, PT, PT, PT, UP3, 0x40, 0x0 ;  /* 0x000000000000781c */ /* 0x000fe20003f0e838 */
[----:B------:R-:W-:Y:S01]  /*b3a0*/  IMAD.MOV.U32 R45, RZ, RZ, R39 ;  /* 0x000000ffff2d7224 */ /* 0x000fe200078e0027 */
[----:B------:R-:W-:Y:S01]  /*b3b0*/  FMNMX.FTZ R3, R7, R3, !PT ;  /* 0x0000000307037209 */ /* 0x000fe20007810000 */
[----:B------:R-:W-:Y:S01]  /*b3c0*/  IMAD.MOV.U32 R87, RZ, RZ, R55 ;  /* 0x000000ffff577224 */ /* 0x000fe200078e0037 */
[----:B------:R-:W-:Y:S01]  /*b3d0*/  ISETP.GT.AND P0, PT, R22, 0x10, P0 ;  /* 0x000000101600780c */ /* 0x000fe20000704270 */
[----:B------:R-:W-:Y:S01]  /*b3e0*/  UISETP.NE.AND UP3, UPT, UR25, URZ, UPT ;  /* 0x0000003f1900728c */ /* 0x000fe2000bf65270 */
[----:B------:R-:W-:Y:S01]  /*b3f0*/  FMNMX.FTZ R3, R17, R3, !PT ;  /* 0x0000000311037209 */ /* 0x000fe20007810000 */
[----:B------:R-:W-:Y:S01]  /*b400*/  UISETP.NE.AND UP5, UPT, UR6, URZ, UPT ;  /* 0x0000003f0600728c */ /* 0x000fe2000bfa5270 */
[----:B------:R-:W-:Y:S01]  /*b410*/  ISETP.LT.OR P0, PT, R21, 0x11, P0 ;  /* 0x000000111500780c */ /* 0x000fe20000701670 */
[----:B------:R-:W-:Y:S01]  /*b420*/  LDSM.16.MT88.4 R80, [R218+0x100] ;  /* 0x00010000da50783b */ /* 0x000fe20000004200 */
[----:B------:R-:W-:Y:S01]  /*b430*/  PLOP3.LUT P2, PT, PT, PT, UP2, 0x40, 0x0 ;  /* 0x000000000000781c */ /* 0x000fe20003f4e828 */
[----:B------:R-:W-:Y:S01]  /*b440*/  UISETP.NE.AND UP2, UPT, UR24, URZ, UPT ;  /* 0x0000003f1800728c */ /* 0x000fe2000bf45270 */
[----:B------:R-:W-:Y:S02]  /*b450*/  FSEL R57, R26, -INF , !P0 ;  /* 0xff8000001a397808 */ /* 0x000fe40004000000 */
[----:B------:R-:W-:Y:S02]  /*b460*/  FMNMX.FTZ R3, R33, R3, !PT ;  /* 0x0000000321037209 */ /* 0x000fe40007810000 */
[----:B------:R-:W-:Y:S02]  /*b470*/  FMNMX.FTZ R26, R168, R166, !PT ;  /* 0x000000a6a81a7209 */ /* 0x000fe40007810000 */
[----:B------:R-:W-:Y:S02]  /*b480*/  ISETP.GT.AND P2, PT, R22, 0x9, P2 ;  /* 0x000000091600780c */ /* 0x000fe40001744270 */
[----:B------:R-:W-:Y:S02]  /*b490*/  FMNMX.FTZ R3, R180, R3, !PT ;  /* 0x00000003b4037209 */ /* 0x000fe40007810000 */
[----:B------:R-:W-:Y:S02]  /*b4a0*/  FMNMX.FTZ R26, R0, R26, !PT ;  /* 0x0000001a001a7209 */ /* 0x000fe40007810000 */
[----:B------:R-:W-:Y:S01]  /*b4b0*/  PLOP3.LUT P1, PT, PT, PT, UP0, 0x40, 0x0 ;  /* 0x000000000000781c */ /* 0x000fe20003f2e808 */
[----:B------:R-:W-:Y:S01]  /*b4c0*/  UISETP.NE.AND UP0, UPT, UR26, URZ, UPT ;  /* 0x0000003f1a00728c */ /* 0x000fe2000bf05270 */
[----:B------:R-:W-:Y:S02]  /*b4d0*/  ISETP.LT.OR P2, PT, R21, 0xa, P2 ;  /* 0x0000000a1500780c */ /* 0x000fe40001741670 */
[----:B------:R-:W-:Y:S02]  /*b4e0*/  FMNMX.FTZ R3, R89, R3, !PT ;  /* 0x0000000359037209 */ /* 0x000fe40007810000 */
[----:B------:R-:W-:Y:S02]  /*b4f0*/  FMNMX.FTZ R26, R18, R26, !PT ;  /* 0x0000001a121a7209 */ /* 0x000fe40007810000 */
[----:B------:R-:W-:Y:S02]  /*b500*/  FSEL R15, R15, -INF , !P2 ;  /* 0xff8000000f0f7808 */ /* 0x000fe40005000000 */
[----:B------:R-:W-:Y:S01]  /*b510*/  PLOP3.LUT P2, PT, PT, PT, UP0, 0x40, 0x0 ;  /* 0x000000000000781c */ /* 0x000fe20003f4e808 */
[----:B------:R-:W-:Y:S01]  /*b520*/  UISETP.NE.AND UP0, UPT, UR22, URZ, UPT ;  /* 0x0000003f1600728c */ /* 0x000fe2000bf05270 */
[----:B------:R-:W-:Y:S02]  /*b530*/  FMNMX.FTZ R3, R184, R3, !PT ;  /* 0x00000003b8037209 */ /* 0x000fe40007810000 */
[----:B------:R-:W-:Y:S02]  /*b540*/  FMNMX.FTZ R26, R19, R26, !PT ;  /* 0x0000001a131a7209 */ /* 0x000fe40007810000 */
[----:B------:R-:W-:Y:S02]  /*b550*/  ISETP.GT.AND P2, PT, R22, 0x19, P2 ;  /* 0x000000191600780c */ /* 0x000fe40001744270 */
[----:B------:R-:W-:Y:S02]  /*b560*/  FMNMX.FTZ R3, R189, R3, !PT ;  /* 0x00000003bd037209 */ /* 0x000fe40007810000 */
[----:B------:R-:W-:Y:S02]  /*b570*/  FMNMX.FTZ R26, R6, R26, !PT ;  /* 0x0000001a061a7209 */ /* 0x000fe40007810000 */
[----:B------:R-:W-:Y:S02]  /*b580*/  ISETP.LT.OR P2, PT, R21, 0x1a, P2 ;  /* 0x0000001a1500780c */ /* 0x000fe40001741670 */
[----:B------:R-:W-:Y:S02]  /*b590*/  FMNMX.FTZ R3, R250, R3, !PT ;  /* 0x00000003fa037209 */ /* 0x000fe40007810000 */
[----:B------:R-:W-:Y:S02]  /*b5a0*/  FMNMX.FTZ R26, R16, R26, !PT ;  /* 0x0000001a101a7209 */ /* 0x000fe40007810000 */
[----:B------:R-:W-:Y:S02]  /*b5b0*/  FSEL R88, R31, -INF , !P2 ;  /* 0xff8000001f587808 */ /* 0x000fe40005000000 */
[----:B------:R-:W-:Y:S02]  /*b5c0*/  FMNMX.FTZ R3, R53, R3, !PT ;  /* 0x0000000335037209 */ /* 0x000fe40007810000 */
[----:B------:R-:W-:Y:S01]  /*b5d0*/  PLOP3.LUT P2, PT, PT, PT, UP0, 0x40, 0x0 ;  /* 0x000000000000781c */ /* 0x000fe20003f4e808 */
[----:B------:R-:W-:Y:S01]  /*b5e0*/  UISETP.NE.AND UP0, UPT, UR17, URZ, UPT ;  /* 0x0000003f1100728c */ /* 0x000fe2000bf05270 */
[----:B------:R-:W-:Y:S01]  /*b5f0*/  FMNMX.FTZ R26, R34, R26, !PT ;  /* 0x0000001a221a7209 */ /* 0x000fe20007810000 */
[----:B------:R-:W-:Y:S01]  /*b600*/  UIADD3 UR17, UR13, -0x1, URZ ;  /* 0xffffffff0d117890 */ /* 0x000fe2000fffe03f */
[----:B------:R-:W-:Y:S02]  /*b610*/  MOV R44, R38 ;  /* 0x00000026002c7202 */ /* 0x000fe40000000f00 */
[----:B------:R-:W-:Y:S01]  /*b620*/  ISETP.GT.AND P2, PT, R22, 0x29, P2 ;  /* 0x000000291600780c */ /* 0x000fe20001744270 */
[----:B------:R-:W-:Y:S01]  /*b630*/  LDSM.16.MT88.4 R36, [R220+0x100] ;  /* 0x00010000dc24783b */ /* 0x000fe20000004200 */
[----:B------:R-:W-:Y:S02]  /*b640*/  FMNMX.FTZ R3, R84, R3, !PT ;  /* 0x0000000354037209 */ /* 0x000fe40007810000 */
[----:B------:R-:W-:Y:S02]  /*b650*/  FMNMX.FTZ R26, R35, R26, !PT ;  /* 0x0000001a231a7209 */ /* 0x000fe40007810000 */
[----:B------:R-:W-:Y:S02]  /*b660*/  ISETP.LT.OR P2, PT, R21, 0x2a, P2 ;  /* 0x0000002a1500780c */ /* 0x000fe40001741670 */
[----:B------:R-:W-:Y:S02]  /*b670*/  FMNMX.FTZ R26, R44, R26, !PT ;  /* 0x0000001a2c1a7209 */ /* 0x000fe40007810000 */
[----:B------:R-:W-:Y:S02]  /*b680*/  FMNMX.FTZ R3, R249, R3, !PT ;  /* 0x00000003f9037209 */ /* 0x000fe40007810000 */
[----:B------:R-:W-:Y:S02]  /*b690*/  FSEL R93, R47, -INF , !P2 ;  /* 0xff8000002f5d7808 */ /* 0x000fe40005000000 */
        /* <DEDUP_REMOVED lines=27> */
[----:B------:R-:W-:Y:S01]  /*b850*/  PLOP3.LUT P6, PT, PT, PT, UP1, 0x40, 0x0 ;  /* 0x000000000000781c */ /* 0x000fe20003fce818 */
[----:B------:R-:W-:Y:S01]  /*b860*/  UISETP.NE.AND UP1, UPT, UR27, URZ, UPT ;  /* 0x0000003f1b00728c */ /* 0x000fe2000bf25270 */
[----:B------:R-:W-:Y:S02]  /*b870*/  FMNMX.FTZ R26, R202, R26, !PT ;  /* 0x0000001aca1a7209 */ /* 0x000fe40007810000 */
[----:B------:R-:W-:Y:S02]  /*b880*/  MOV R92, R41 ;  /* 0x00000029005c7202 */ /* 0x000fe40000000f00 */
        /* <DEDUP_REMOVED lines=12> */
[C---:B------:R-:W-:Y:S02]  /*b950*/  ISETP.GT.AND P6, PT, R22.reuse, 0x11, P6 ;  /* 0x000000111600780c */ /* 0x040fe400037c4270 */
[----:B------:R-:W-:Y:S02]  /*b960*/  FMNMX.FTZ R26, R177, R26, !PT ;  /* 0x0000001ab11a7209 */ /* 0x000fe40007810000 */
[----:B------:R-:W-:Y:S02]  /*b970*/  ISETP.GT.AND P1, PT, R22, 0x8, P1 ;  /* 0x000000081600780c */ /* 0x000fe40000f24270 */
[----:B------:R-:W-:Y:S02]  /*b980*/  FMNMX.FTZ R24, R178, R24, !PT ;  /* 0x00000018b2187209 */ /* 0x000fe40007810000 */
[----:B------:R-:W-:Y:S02]  /*b990*/  ISETP.LT.OR P6, PT, R21, 0x12, P6 ;  /* 0x000000121500780c */ /* 0x000fe400037c1670 */
[----:B------:R-:W-:Y:S02]  /*b9a0*/  FMNMX.FTZ R26, R176, R26, !PT ;  /* 0x0000001ab01a7209 */ /* 0x000fe40007810000 */
[----:B-1----:R-:W-:Y:S02]  /*b9b0*/  FMNMX.FTZ R3, R3, R23, !PT ;  /* 0x0000001703037209 */ /* 0x002fe40007810000 */
[----:B------:R-:W-:Y:S01]  /*b9c0*/  ISETP.LT.OR P1, PT, R21, 0x9, P1 ;  /* 0x000000091500780c */ /* 0x000fe20000f21670 */
[----:B------:R-:W1:Y:S01]  /*b9d0*/  SHFL.BFLY PT, R23, R26, 0x2, 0x1f ;  /* 0x0c401f001a177f89 */ /* 0x000e6200000e0000 */
[----:B------:R-:W-:Y:S02]  /*b9e0*/  FMNMX.FTZ R24, R192, R24, !PT ;  /* 0x00000018c0187209 */ /* 0x000fe40007810000 */
[----:B------:R-:W-:Y:S02]  /*b9f0*/  FSEL R56, R27, -INF , !P6 ;  /* 0xff8000001b387808 */ /* 0x000fe40007000000 */
[----:B------:R-:W-:Y:S02]  /*ba00*/  FMNMX.FTZ R25, R10, R164, !PT ;  /* 0x000000a40a197209 */ /* 0x000fe40007810000 */
[----:B------:R-:W-:Y:S01]  /*ba10*/  FSEL R14, R14, -INF , !P1 ;  /* 0xff8000000e0e7808 */ /* 0x000fe20004800000 */
[----:B------:R-:W2:Y:S01]  /*ba20*/  SHFL.BFLY PT, R27, R3, 0x1, 0x1f ;  /* 0x0c201f00031b7f89 */ /* 0x000ea200000e0000 */
        /* <DEDUP_REMOVED lines=14> */
[----:B------:R-:W-:Y:S01]  /*bb10*/  PLOP3.LUT P0, PT, PT, PT, UP3, 0x40, 0x0 ;  /* 0x000000000000781c */ /* 0x000fe20003f0e838 */
[----:B------:R-:W-:Y:S01]  /*bb20*/  UISETP.NE.AND UP3, UPT, UR20, URZ, UPT ;  /* 0x0000003f1400728c */ /* 0x000fe2000bf65270 */
[----:B------:R-:W-:Y:S01]  /*bb30*/  PLOP3.LUT P6, PT, PT, PT, UP2, 0x40, 0x0 ;  /* 0x000000000000781c */ /* 0x000fe20003fce828 */
[----:B------:R-:W-:Y:S01]  /*bb40*/  UISETP.NE.AND UP2, UPT, UR19, URZ, UPT ;  /* 0x0000003f1300728c */ /* 0x000fe2000bf45270 */
[----:B------:R-:W-:Y:S02]  /*bb50*/  FMNMX.FTZ R25, R57, R25, !PT ;  /* 0x0000001939197209 */ /* 0x000fe40007810000 */
[----:B------:R-:W-:Y:S02]  /*bb60*/  FMNMX.FTZ R24, R207, R24, !PT ;  /* 0x00000018cf187209 */ /* 0x000fe40007810000 */
[----:B------:R-:W-:Y:S01]  /*bb70*/  PLOP3.LUT P2, PT, PT, PT, UP1, 0x40, 0x0 ;  /* 0x000000000000781c */ /* 0x000fe20003f4e818 */
[----:B------:R-:W-:Y:S01]  /*bb80*/  UISETP.NE.AND UP1, UPT, UR30, URZ, UPT ;  /* 0x0000003f1e00728c */ /* 0x000fe2000bf25270 */
[C---:B------:R-:W-:Y:S02]  /*bb90*/  ISETP.GT.AND P0, PT, R22.reuse, 0x20, P0 ;  /* 0x000000201600780c */ /* 0x040fe40000704270 */
[----:B------:R-:W-:Y:S02]  /*bba0*/  ISETP.GT.AND P6, PT, R22, 0x21, P6 ;  /* 0x000000211600780c */ /* 0x000fe400037c4270 */
[----:B------:R-:W-:Y:S02]  /*bbb0*/  FMNMX.FTZ R25, R56, R25, !PT ;  /* 0x0000001938197209 */ /* 0x000fe40007810000 */
[----:B------:R-:W-:Y:S02]  /*bbc0*/  FMNMX.FTZ R24, R204, R24, !PT ;  /* 0x00000018cc187209 */ /* 0x000fe40007810000 */
[----:B------:R-:W-:Y:S02]  /*bbd0*/  ISETP.GT.AND P2, PT, R22, 0x39, P2 ;  /* 0x000000391600780c */ /* 0x000fe40001744270 */
[----:B-1----:R-:W-:Y:S02]  /*bbe0*/  FMNMX.FTZ R26, R26, R23, !PT ;  /* 0x000000171a1a7209 */ /* 0x002fe40007810000 */
[C---:B------:R-:W-:Y:S02]  /*bbf0*/  ISETP.LT.OR P0, PT, R21.reuse, 0x21, P0 ;  /* 0x000000211500780c */ /* 0x040fe40000701670 */
[----:B------:R-:W-:Y:S02]  /*bc00*/  ISETP.LT.OR P6, PT, R21, 0x22, P6 ;  /* 0x000000221500780c */ /* 0x000fe400037c1670 */
[----:B--2---:R-:W-:Y:S02]  /*bc10*/  FMNMX.FTZ R3, R3, R27, !PT ;  /* 0x0000001b03037209 */ /* 0x004fe40007810000 */
[----:B------:R-:W-:Y:S02]  /*bc20*/  FMNMX.FTZ R27, R60, R25, !PT ;  /* 0x000000193c1b7209 */ /* 0x000fe40007810000 */
[----:B------:R-:W-:Y:S01]  /*bc30*/  FMNMX.FTZ R24, R190, R24, !PT ;  /* 0x00000018be187209 */ /* 0x000fe20007810000 */
[----:B------:R-:W1:Y:S01]  /*bc40*/  SHFL.BFLY PT, R25, R26, 0x1, 0x1f ;  /* 0x0c201f001a197f89 */ /* 0x000e6200000e0000 */
[----:B------:R-:W-:Y:S01]  /*bc50*/  ISETP.LT.OR P2, PT, R21, 0x3a, P2 ;  /* 0x0000003a1500780c */ /* 0x000fe20001741670 */
[----:B------:R-:W-:Y:S01]  /*bc60*/  FMUL.FTZ R199, R3, c[0x0][0x2d0] ;  /* 0x0000b40003c77a20 */ /* 0x000fe20000410000 */
[----:B------:R-:W-:Y:S02]  /*bc70*/  FSEL R85, R43, -INF , !P6 ;  /* 0xff8000002b557808 */ /* 0x000fe40007000000 */
[----:B------:R-:W-:Y:S02]  /*bc80*/  ISETP.GT.AND P1, PT, R22, 0x28, P1 ;  /* 0x000000281600780c */ /* 0x000fe40000f24270 */
[----:B------:R-:W-:Y:S02]  /*bc90*/  FMNMX.FTZ R27, R88, R27, !PT ;  /* 0x0000001b581b7209 */ /* 0x000fe40007810000 */
[----:B------:R-:W-:Y:S01]  /*bca0*/  PLOP3.LUT P6, PT, PT, PT, UP3, 0x40, 0x0 ;  /* 0x000000000000781c */ /* 0x000fe20003fce838 */
[----:B------:R-:W-:Y:S01]  /*bcb0*/  UISETP.NE.AND UP3, UPT, UR28, URZ, UPT ;  /* 0x0000003f1c00728c */ /* 0x000fe2000bf65270 */
[----:B------:R-:W-:Y:S02]  /*bcc0*/  FSEL R61, R42, -INF , !P0 ;  /* 0xff8000002a3d7808 */ /* 0x000fe40004000000 */
[----:B------:R-:W-:Y:S01]  /*bcd0*/  PLOP3.LUT P0, PT, PT, PT, UP4, 0x40, 0x0 ;  /* 0x000000000000781c */ /* 0x000fe20003f0e848 */
[----:B------:R-:W-:Y:S01]  /*bce0*/  UISETP.NE.AND UP4, UPT, UR33, URZ, UPT ;  /* 0x0000003f2100728c */ /* 0x000fe2000bf85270 */
[----:B------:R-:W-:Y:S02]  /*bcf0*/  FMNMX.FTZ R23, R183, R24, !PT ;  /* 0x00000018b7177209 */ /* 0x000fe40007810000 */
[----:B------:R-:W-:Y:S01]  /*bd00*/  FSEL R251, R63, -INF , !P2 ;  /* 0xff8000003ffb7808 */ /* 0x000fe20005000000 */
[----:B------:R-:W-:Y:S01]  /*bd10*/  IMAD.MOV.U32 R63, RZ, RZ, R186 ;  /* 0x000000ffff3f7224 */ /* 0x000fe200078e00ba */
[----:B------:R-:W-:Y:S02]  /*bd20*/  FSETP.NEU.FTZ.AND P2, PT, R3, -INF , PT ;  /* 0xff8000000300780b */ /* 0x000fe40003f5d000 */
[----:B------:R-:W-:Y:S02]  /*bd30*/  ISETP.LT.OR P1, PT, R21, 0x29, P1 ;  /* 0x000000291500780c */ /* 0x000fe40000f21670 */
[C---:B------:R-:W-:Y:S02]  /*bd40*/  ISETP.GT.AND P0, PT, R22.reuse, 0x30, P0 ;  /* 0x000000301600780c */ /* 0x040fe40000704270 */
[----:B------:R-:W-:Y:S02]  /*bd50*/  ISETP.GT.AND P6, PT, R22, 0x31, P6 ;  /* 0x000000311600780c */ /* 0x000fe400037c4270 */
[----:B------:R-:W-:Y:S02]  /*bd60*/  FMNMX.FTZ R27, R61, R27, !PT ;  /* 0x0000001b3d1b7209 */ /* 0x000fe40007810000 */
[----:B------:R-:W-:Y:S02]  /*bd70*/  FMNMX.FTZ R23, R181, R23, !PT ;  /* 0x00000017b5177209 */ /* 0x000fe40007810000 */
[----:B------:R-:W-:Y:S02]  /*bd80*/  FSEL R199, R199, RZ, P2 ;  /* 0x000000ffc7c77208 */ /* 0x000fe40001000000 */
[C---:B------:R-:W-:Y:S02]  /*bd90*/  ISETP.LT.OR P0, PT, R21.reuse, 0x31, P0 ;  /* 0x000000311500780c */ /* 0x040fe40000701670 */
[----:B------:R-:W-:Y:S01]  /*bda0*/  ISETP.LT.OR P6, PT, R21, 0x32, P6 ;  /* 0x000000321500780c */ /* 0x000fe200037c1670 */
[--C-:B------:R-:W-:Y:S01]  /*bdb0*/  FFMA.FTZ R96, R5, c[0x0][0x2d0], -R199.reuse ;  /* 0x0000b40005607a23 */ /* 0x100fe200000108c7 */
[----:B------:R-:W-:Y:S01]  /*bdc0*/  FMNMX.FTZ R27, R85, R27, !PT ;  /* 0x0000001b551b7209 */ /* 0x000fe20007810000 */
[--C-:B------:R-:W-:Y:S01]  /*bdd0*/  FFMA.FTZ R173, R20, c[0x0][0x2d0], -R199.reuse ;  /* 0x0000b40014ad7a23 */ /* 0x100fe200000108c7 */
[----:B------:R-:W-:Y:S01]  /*bde0*/  FSEL R46, R46, -INF , !P1 ;  /* 0xff8000002e2e7808 */ /* 0x000fe20004800000 */
[--C-:B------:R-:W-:Y:S01]  /*bdf0*/  FFMA.FTZ R249, R249, c[0x0][0x2d0], -R199.reuse ;  /* 0x0000b400f9f97a23 */ /* 0x100fe200000108c7 */
[----:B------:R-:W-:Y:S01]  /*be00*/  FMNMX.FTZ R23, R179, R23, !PT ;  /* 0x00000017b3177209 */ /* 0x000fe20007810000 */
[----:B------:R-:W-:Y:S01]  /*be10*/  MUFU.EX2 R96, R96 ;  /* 0x0000006000607308 */ /* 0x000fe20000000800 */
[----:B------:R-:W-:Y:S01]  /*be20*/  PLOP3.LUT P1, PT, PT, PT, UP2, 0x40, 0x0 ;  /* 0x000000000000781c */ /* 0x000fe20003f2e828 */
[----:B------:R-:W-:Y:S01]  /*be30*/  UISETP.NE.AND UP2, UPT, UR29, URZ, UPT ;  /* 0x0000003f1d00728c */ /* 0x000fe2000bf45270 */
[----:B------:R-:W-:Y:S01]  /*be40*/  FMNMX.FTZ R5, R46, R27, !PT ;  /* 0x0000001b2e057209 */ /* 0x000fe20007810000 */
[----:B------:R-:W2:Y:S01]  /*be50*/  SHFL.BFLY PT, R24, R23, 0x2, 0x1f ;  /* 0x0c401f0017187f89 */ /* 0x000ea200000e0000 */
[----:B------:R-:W-:Y:S01]  /*be60*/  FSEL R58, R58, -INF , !P0 ;  /* 0xff8000003a3a7808 */ /* 0x000fe20004000000 */
[--C-:B------:R-:W-:Y:S01]  /*be70*/  FFMA.FTZ R246, R246, c[0x0][0x2d0], -R199.reuse ;  /* 0x0000b400f6f67a23 */ /* 0x100fe200000108c7 */
[----:B------:R-:W-:Y:S01]  /*be80*/  PLOP3.LUT P0, PT, PT, PT, UP0, 0x40, 0x0 ;  /* 0x000000000000781c */ /* 0x000fe20003f0e808 */
[----:B------:R-:W-:Y:S01]  /*be90*/  UISETP.NE.AND UP0, UPT, UR32, URZ, UPT ;  /* 0x0000003f2000728c */ /* 0x000fe2000bf05270 */
[----:B------:R-:W-:Y:S01]  /*bea0*/  FSEL R59, R59, -INF , !P6 ;  /* 0xff8000003b3b7808 */ /* 0x000fe20007000000 */
[----:B------:R-:W-:Y:S01]  /*beb0*/  MUFU.EX2 R173, R173 ;  /* 0x000000ad00ad7308 */ /* 0x000fe20000000800 */
[----:B------:R-:W-:Y:S01]  /*bec0*/  PLOP3.LUT P6, PT, PT, PT, UP6, 0x40, 0x0 ;  /* 0x000000000000781c */ /* 0x000fe20003fce868 */
[--C-:B------:R-:W-:Y:S01]  /*bed0*/  FFMA.FTZ R245, R245, c[0x0][0x2d0], -R199.reuse ;  /* 0x0000b400f5f57a23 */ /* 0x100fe200000108c7 */
[C---:B------:R-:W-:Y:S01]  /*bee0*/  ISETP.GT.AND P1, PT, R22.reuse, 0x38, P1 ;  /* 0x000000381600780c */ /* 0x040fe20000f24270 */
[--C-:B------:R-:W-:Y:S01]  /*bef0*/  FFMA.FTZ R211, R211, c[0x0][0x2d0], -R199.reuse ;  /* 0x0000b400d3d37a23 */ /* 0x100fe200000108c7 */
[C---:B------:R-:W-:Y:S01]  /*bf00*/  ISETP.GT.AND P0, PT, R22.reuse, 0x40, P0 ;  /* 0x000000401600780c */ /* 0x040fe20000704270 */
[--C-:B------:R-:W-:Y:S01]  /*bf10*/  FFMA.FTZ R205, R205, c[0x0][0x2d0], -R199.reuse ;  /* 0x0000b400cdcd7a23 */ /* 0x100fe200000108c7 */
[----:B------:R-:W-:Y:S01]  /*bf20*/  ISETP.GT.AND P6, PT, R22, 0x41, P6 ;  /* 0x000000411600780c */ /* 0x000fe200037c4270 */
[--C-:B------:R-:W-:Y:S01]  /*bf30*/  FFMA.FTZ R200, R200, c[0x0][0x2d0], -R199.reuse ;  /* 0x0000b400c8c87a23 */ /* 0x100fe200000108c7 */
[----:B------:R-:W-:Y:S01]  /*bf40*/  FMNMX.FTZ R5, R93, R5, !PT ;  /* 0x000000055d057209 */ /* 0x000fe20007810000 */
[----:B------:R-:W-:Y:S01]  /*bf50*/  MUFU.EX2 R249, R249 ;  /* 0x000000f900f97308 */ /* 0x000fe20000000800 */
[----:B------:R-:W-:Y:S01]  /*bf60*/  ISETP.LT.OR P1, PT, R21, 0x39, P1 ;  /* 0x000000391500780c */ /* 0x000fe20000f21670 */
[--C-:B------:R-:W-:Y:S01]  /*bf70*/  FFMA.FTZ R170, R169, c[0x0][0x2d0], -R199.reuse ;  /* 0x0000b400a9aa7a23 */ /* 0x100fe200000108c7 */
[----:B------:R-:W-:Y:S01]  /*bf80*/  ISETP.LT.OR P0, PT, R21, 0x41, P0 ;  /* 0x000000411500780c */ /* 0x000fe20000701670 */
[--C-:B------:R-:W-:Y:S01]  /*bf90*/  FFMA.FTZ R197, R197, c[0x0][0x2d0], -R199.reuse ;  /* 0x0000b400c5c57a23 */ /* 0x100fe200000108c7 */
[----:B------:R-:W-:Y:S01]  /*bfa0*/  ISETP.LT.OR P6, PT, R21, 0x42, P6 ;  /* 0x000000421500780c */ /* 0x000fe200037c1670 */
[--C-:B------:R-:W-:Y:S01]  /*bfb0*/  FFMA.FTZ R188, R188, c[0x0][0x2d0], -R199.reuse ;  /* 0x0000b400bcbc7a23 */ /* 0x100fe200000108c7 */
[----:B------:R-:W-:Y:S02]  /*bfc0*/  FMNMX.FTZ R5, R58, R5, !PT ;  /* 0x000000053a057209 */ /* 0x000fe40007810000 */
[----:B------:R-:W-:Y:S01]  /*bfd0*/  FSEL R62, R62, -INF , !P1 ;  /* 0xff8000003e3e7808 */ /* 0x000fe20004800000 */
[----:B------:R-:W3:Y:S01]  /*bfe0*/  MUFU.EX2 R170, R170 ;  /* 0x000000aa00aa7308 */ /* 0x000ee20000000800 */
[----:B------:R-:W-:Y:S01]  /*bff0*/  FSEL R242, R74, -INF , !P0 ;  /* 0xff8000004af27808 */ /* 0x000fe20004000000 */
[--C-:B------:R-:W-:Y:S01]  /*c000*/  FFMA.FTZ R74, R4, c[0x0][0x2d0], -R199.reuse ;  /* 0x0000b400044a7a23 */ /* 0x100fe200000108c7 */
[----:B------:R-:W-:Y:S02]  /*c010*/  PLOP3.LUT P0, PT, PT, PT, UP4, 0x40, 0x0 ;  /* 0x000000000000781c */ /* 0x000fe40003f0e848 */
[----:B------:R-:W-:Y:S01]  /*c020*/  FSEL R208, R75, -INF , !P6 ;  /* 0xff8000004bd07808 */ /* 0x000fe20007000000 */
[--C-:B------:R-:W-:Y:S01]  /*c030*/  FFMA.FTZ R75, R2, c[0x0][0x2d0], -R199.reuse ;  /* 0x0000b400024b7a23 */ /* 0x100fe200000108c7 */
[----:B-1----:R-:W-:Y:S02]  /*c040*/  FMNMX.FTZ R2, R26, R25, !PT ;  /* 0x000000191a027209 */ /* 0x002fe40007810000 */
[----:B------:R-:W-:Y:S01]  /*c050*/  FMNMX.FTZ R25, R59, R5, !PT ;  /* 0x000000053b197209 */ /* 0x000fe20007810000 */
[----:B------:R-:W-:Y:S01]  /*c060*/  MUFU.EX2 R74, R74 ;  /* 0x0000004a004a7308 */ /* 0x000fe20000000800 */
[----:B------:R-:W-:Y:S01]  /*c070*/  ISETP.GT.AND P0, PT, R22, 0x49, P0 ;  /* 0x000000491600780c */ /* 0x000fe20000704270 */
[----:B------:R-:W-:Y:S01]  /*c080*/  FMUL.FTZ R198, R2, c[0x0][0x2d0] ;  /* 0x0000b40002c67a20 */ /* 0x000fe20000410000 */
[----:B------:R-:W-:Y:S02]  /*c090*/  PLOP3.LUT P1, PT, PT, PT, UP5, 0x40, 0x0 ;  /* 0x000000000000781c */ /* 0x000fe40003f2e858 */
[----:B------:R-:W-:Y:S02]  /*c0a0*/  FMNMX.FTZ R25, R62, R25, !PT ;  /* 0x000000193e197209 */ /* 0x000fe40007810000 */
[C---:B------:R-:W-:Y:S02]  /*c0b0*/  ISETP.GT.AND P1, PT, R22.reuse, 0x48, P1 ;  /* 0x000000481600780c */ /* 0x040fe40000f24270 */
[----:B------:R-:W-:Y:S01]  /*c0c0*/  ISETP.LT.OR P0, PT, R21, 0x4a, P0 ;  /* 0x0000004a1500780c */ /* 0x000fe20000701670 */
[----:B------:R-:W1:Y:S01]  /*c0d0*/  MUFU.EX2 R75, R75 ;  /* 0x0000004b004b7308 */ /* 0x000e620000000800 */
[----:B------:R-:W-:Y:S02]  /*c0e0*/  PLOP3.LUT P6, PT, PT, PT, UP3, 0x40, 0x0 ;  /* 0x000000000000781c */ /* 0x000fe40003fce838 */
[----:B------:R-:W-:Y:S02]  /*c0f0*/  FMNMX.FTZ R4, R251, R25, !PT ;  /* 0x00000019fb047209 */ /* 0x000fe40007810000 */
[----:B------:R-:W-:Y:S02]  /*c100*/  ISETP.LT.OR P1, PT, R21, 0x49, P1 ;  /* 0x000000491500780c */ /* 0x000fe40000f21670 */
[----:B------:R-:W-:Y:S02]  /*c110*/  ISETP.GT.AND P6, PT, R22, 0x50, P6 ;  /* 0x000000501600780c */ /* 0x000fe400037c4270 */
[----:B------:R-:W-:Y:S01]  /*c120*/  FSEL R203, R79, -INF , !P0 ;  /* 0xff8000004fcb7808 */ /* 0x000fe20004000000 */
[----:B------:R-:W-:Y:S01]  /*c130*/  MUFU.EX2 R246, R246 ;  /* 0x000000f600f67308 */ /* 0x000fe20000000800 */
[----:B------:R-:W-:Y:S02]  /*c140*/  PLOP3.LUT P0, PT, PT, PT, UP2, 0x40, 0x0 ;  /* 0x000000000000781c */ /* 0x000fe40003f0e828 */
[----:B------:R-:W-:Y:S02]  /*c150*/  FMNMX.FTZ R4, R242, R4, !PT ;  /* 0x00000004f2047209 */ /* 0x000fe40007810000 */
[----:B--2---:R-:W-:Y:S02]  /*c160*/  FMNMX.FTZ R5, R23, R24, !PT ;  /* 0x0000001817057209 */ /* 0x004fe40007810000 */
[----:B------:R-:W-:Y:S02]  /*c170*/  ISETP.GT.AND P0, PT, R22, 0x51, P0 ;  /* 0x000000511600780c */ /* 0x000fe40000704270 */
[C---:B------:R-:W-:Y:S01]  /*c180*/  ISETP.LT.OR P6, PT, R21.reuse, 0x51, P6 ;  /* 0x000000511500780c */ /* 0x040fe200037c1670 */
[----:B------:R-:W-:Y:S01]  /*c190*/  MUFU.EX2 R245, R245 ;  /* 0x000000f500f57308 */ /* 0x000fe20000000800 */
[----:B------:R-:W-:Y:S01]  /*c1a0*/  FSEL R206, R78, -INF , !P1 ;  /* 0xff8000004ece7808 */ /* 0x000fe20004800000 */
[----:B------:R-:W2:Y:S01]  /*c1b0*/  SHFL.BFLY PT, R23, R5, 0x1, 0x1f ;  /* 0x0c201f0005177f89 */ /* 0x000ea200000e0000 */
[----:B------:R-:W-:Y:S02]  /*c1c0*/  FMNMX.FTZ R4, R208, R4, !PT ;  /* 0x00000004d0047209 */ /* 0x000fe40007810000 */
[----:B------:R-:W-:Y:S02]  /*c1d0*/  FSETP.NEU.FTZ.AND P1, PT, R2, -INF , PT ;  /* 0xff8000000200780b */ /* 0x000fe40003f3d000 */
[----:B------:R-:W-:Y:S02]  /*c1e0*/  ISETP.LT.OR P0, PT, R21, 0x52, P0 ;  /* 0x000000521500780c */ /* 0x000fe40000701670 */
[----:B------:R-:W-:Y:S01]  /*c1f0*/  FSEL R191, R90, -INF , !P6 ;  /* 0xff8000005abf7808 */ /* 0x000fe20007000000 */
[----:B------:R-:W-:Y:S01]  /*c200*/  MUFU.EX2 R211, R211 ;  /* 0x000000d300d37308 */ /* 0x000fe20000000800 */
[----:B------:R-:W-:Y:S02]  /*c210*/  PLOP3.LUT P6, PT, PT, PT, UP1, 0x40, 0x0 ;  /* 0x000000000000781c */ /* 0x000fe40003fce818 */
[----:B------:R-:W-:Y:S02]  /*c220*/  FMNMX.FTZ R4, R206, R4, !PT ;  /* 0x00000004ce047209 */ /* 0x000fe40007810000 */
[----:B------:R-:W-:Y:S02]  /*c230*/  FSEL R198, R198, RZ, P1 ;  /* 0x000000ffc6c67208 */ /* 0x000fe40000800000 */
[----:B------:R-:W-:Y:S02]  /*c240*/  ISETP.GT.AND P6, PT, R22, 0x58, P6 ;  /* 0x000000581600780c */ /* 0x000fe400037c4270 */
[----:B------:R-:W-:Y:S01]  /*c250*/  FSEL R186, R91, -INF , !P0 ;  /* 0xff8000005bba7808 */ /* 0x000fe20004000000 */
[----:B------:R-:W-:Y:S01]  /*c260*/  MUFU.EX2 R205, R205 ;  /* 0x000000cd00cd7308 */ /* 0x000fe20000000800 */
[----:B------:R-:W-:Y:S01]  /*c270*/  PLOP3.LUT P0, PT, PT, PT, UP0, 0x40, 0x0 ;  /* 0x000000000000781c */ /* 0x000fe20003f0e808 */
[--C-:B------:R-:W-:Y:S01]  /*c280*/  FFMA.FTZ R171, R0, c[0x0][0x2d0], -R198.reuse ;  /* 0x0000b40000ab7a23 */ /* 0x100fe200000108c6 */
[----:B------:R-:W-:Y:S01]  /*c290*/  FMNMX.FTZ R4, R203, R4, !PT ;  /* 0x00000004cb047209 */ /* 0x000fe20007810000 */
[--C-:B------:R-:W-:Y:S01]  /*c2a0*/  FFMA.FTZ R97, R18, c[0x0][0x2d0], -R198.reuse ;  /* 0x0000b40012617a23 */ /* 0x100fe200000108c6 */
[----:B------:R-:W-:Y:S01]  /*c2b0*/  ISETP.GT.AND P0, PT, R22, 0x59, P0 ;  /* 0x000000591600780c */ /* 0x000fe20000704270 */
[--C-:B------:R-:W-:Y:S01]  /*c2c0*/  FFMA.FTZ R169, R168, c[0x0][0x2d0], -R198.reuse ;  /* 0x0000b400a8a97a23 */ /* 0x100fe200000108c6 */
[----:B------:R-:W-:Y:S01]  /*c2d0*/  ISETP.LT.OR P6, PT, R21, 0x59, P6 ;  /* 0x000000591500780c */ /* 0x000fe200037c1670 */
[----:B------:R-:W-:Y:S01]  /*c2e0*/  FFMA.FTZ R168, R19, c[0x0][0x2d0], -R198 ;  /* 0x0000b40013a87a23 */ /* 0x000fe200000108c6 */
[----:B------:R-:W-:Y:S01]  /*c2f0*/  FMNMX.FTZ R0, R191, R4, !PT ;  /* 0x00000004bf007209 */ /* 0x000fe20007810000 */
[----:B------:R-:W-:Y:S01]  /*c300*/  MUFU.EX2 R171, R171 ;  /* 0x000000ab00ab7308 */ /* 0x000fe20000000800 */
[----:B------:R-:W-:Y:S01]  /*c310*/  MOV R90, R184 ;  /* 0x000000b8005a7202 */ /* 0x000fe20000000f00 */
[----:B------:R-:W-:Y:S01]  /*c320*/  IMAD.MOV.U32 R91, RZ, RZ, R54 ;  /* 0x000000ffff5b7224 */ /* 0x000fe200078e0036 */
[----:B------:R-:W-:Y:S01]  /*c330*/  ISETP.LT.OR P0, PT, R21, 0x5a, P0 ;  /* 0x0000005a1500780c */ /* 0x000fe20000701670 */
[--C-:B------:R-:W-:Y:S01]  /*c340*/  FFMA.FTZ R195, R35, c[0x0][0x2d0], -R198.reuse ;  /* 0x0000b40023c37a23 */ /* 0x100fe200000108c6 */
[----:B------:R-:W-:Y:S01]  /*c350*/  FSEL R184, R94, -INF , !P6 ;  /* 0xff8000005eb87808 */ /* 0x000fe20007000000 */
[--C-:B------:R-:W-:Y:S01]  /*c360*/  FFMA.FTZ R248, R248, c[0x0][0x2d0], -R198.reuse ;  /* 0x0000b400f8f87a23 */ /* 0x100fe200000108c6 */
[----:B------:R-:W-:Y:S01]  /*c370*/  FMNMX.FTZ R0, R186, R0, !PT ;  /* 0x00000000ba007209 */ /* 0x000fe20007810000 */
[----:B------:R-:W-:Y:S01]  /*c380*/  FFMA.FTZ R247, R247, c[0x0][0x2d0], -R198 ;  /* 0x0000b400f7f77a23 */ /* 0x000fe200000108c6 */
[----:B------:R-:W-:Y:S01]  /*c390*/  FSEL R73, R95, -INF , !P0 ;  /* 0xff8000005f497808 */ /* 0x000fe20004000000 */
[----:B------:R-:W4:Y:S01]  /*c3a0*/  MUFU.EX2 R169, R169 ;  /* 0x000000a900a97308 */ /* 0x000f220000000800 */
[----:B------:R-:W-:Y:S01]  /*c3b0*/  FMNMX.FTZ R4, R184, R0, !PT ;  /* 0x00000000b8047209 */ /* 0x000fe20007810000 */
[----:B------:R-:W-:Y:S01]  /*c3c0*/  IMAD.MOV.U32 R95, RZ, RZ, R178 ;  /* 0x000000ffff5f7224 */ /* 0x000fe200078e00b2 */
[----:B--2---:R-:W-:Y:S01]  /*c3d0*/  FMNMX.FTZ R0, R5, R23, !PT ;  /* 0x0000001705007209 */ /* 0x004fe20007810000 */
[----:B------:R-:W-:Y:S01]  /*c3e0*/  FFMA.FTZ R178, R7, c[0x0][0x2d0], -R199 ;  /* 0x0000b40007b27a23 */ /* 0x000fe200000108c7 */
[----:B------:R-:W-:Y:S01]  /*c3f0*/  FMNMX.FTZ R4, R73, R4, !PT ;  /* 0x0000000449047209 */ /* 0x000fe20007810000 */
[----:B------:R-:W-:Y:S01]  /*c400*/  LDSM.16.MT88.4 R20, [R225+0x100] ;  /* 0x00010000e114783b */ /* 0x000fe20000004200 */
[C---:B------:R-:W-:Y:S01]  /*c410*/  FSETP.NEU.FTZ.AND P0, PT, R0.reuse, -INF , PT ;  /* 0xff8000000000780b */ /* 0x040fe20003f1d000 */
[----:B------:R-:W-:Y:S01]  /*c420*/  FMUL.FTZ R196, R0, c[0x0][0x2d0] ;  /* 0x0000b40000c47a20 */ /* 0x000fe20000410000 */
[----:B------:R-:W-:Y:S01]  /*c430*/  FSEL R71, R3, RZ, P2 ;  /* 0x000000ff03477208 */ /* 0x000fe20001000000 */
[----:B------:R-:W-:Y:S01]  /*c440*/  MUFU.EX2 R97, R97 ;  /* 0x0000006100617308 */ /* 0x000fe20000000800 */
[----:B------:R-:W-:Y:S01]  /*c450*/  FSEL R70, R2, RZ, P1 ;  /* 0x000000ff02467208 */ /* 0x000fe20000800000 */
[----:B------:R-:W-:Y:S01]  /*c460*/  FFMA.FTZ R244, R244, c[0x0][0x2d0], -R198 ;  /* 0x0000b400f4f47a23 */ /* 0x000fe200000108c6 */
[----:B------:R-:W-:Y:S01]  /*c470*/  FSEL R196, R196, RZ, P0 ;  /* 0x000000ffc4c47208 */ /* 0x000fe20000000000 */
[----:B------:R-:W2:Y:S01]  /*c480*/  SHFL.BFLY PT, R5, R4, 0x2, 0x1f ;  /* 0x0c401f0004057f89 */ /* 0x000ea200000e0000 */
[----:B------:R-:W-:Y:S01]  /*c490*/  FADD.FTZ R71, -R71, R167 ;  /* 0x000000a747477221 */ /* 0x000fe20000010100 */
[----:B------:R-:W-:Y:S01]  /*c4a0*/  MOV R94, R194 ;  /* 0x000000c2005e7202 */ /* 0x000fe20000000f00 */
[----:B------:R-:W-:Y:S01]  /*c4b0*/  FADD.FTZ R70, -R70, R166 ;  /* 0x000000a646467221 */ /* 0x000fe20000010100 */
[----:B---3--:R-:W-:Y:S01]  /*c4c0*/  F2FP.PACK_AB R76, R96, R170 ;  /* 0x000000aa604c723e */ /* 0x008fe200000000ff */
[----:B------:R-:W-:Y:S01]  /*c4d0*/  FMUL.FTZ R71, R71, c[0x0][0x2d0] ;  /* 0x0000b40047477a20 */ /* 0x000fe20000410000 */
[----:B------:R-:W3:Y:S01]  /*c4e0*/  MUFU.EX2 R168, R168 ;  /* 0x000000a800a87308 */ /* 0x000ee20000000800 */
[----:B------:R-:W-:Y:S01]  /*c4f0*/  FMUL.FTZ R70, R70, c[0x0][0x2d0] ;  /* 0x0000b40046467a20 */ /* 0x000fe20000410000 */
[----:B-1----:R-:W-:Y:S01]  /*c500*/  F2FP.PACK_AB R78, R74, R75 ;  /* 0x0000004b4a4e723e */ /* 0x002fe200000000ff */
[--C-:B------:R-:W-:Y:S01]  /*c510*/  FFMA.FTZ R174, R8, c[0x0][0x2d0], -R196.reuse ;  /* 0x0000b40008ae7a23 */ /* 0x100fe200000108c4 */
[----:B----4-:R-:W-:Y:S01]  /*c520*/  F2FP.PACK_AB R77, R171, R169 ;  /* 0x000000a9ab4d723e */ /* 0x010fe200000000ff */
[--C-:B------:R-:W-:Y:S01]  /*c530*/  FFMA.FTZ R99, R9, c[0x0][0x2d0], -R196.reuse ;  /* 0x0000b40009637a23 */ /* 0x100fe200000108c4 */
[----:B------:R-:W-:Y:S01]  /*c540*/  UISETP.GT.AND UP0, UPT, UR13, UR7, UPT ;  /* 0x000000070d00728c */ /* 0x000fe2000bf04270 */
[--C-:B------:R-:W-:Y:S02]  /*c550*/  FFMA.FTZ R98, R12, c[0x0][0x2d0], -R196.reuse ;  /* 0x0000b4000c627a23 */ /* 0x100fe400000108c4 */
[--C-:B------:R-:W-:Y:S01]  /*c560*/  FFMA.FTZ R172, R13, c[0x0][0x2d0], -R196.reuse ;  /* 0x0000b4000dac7a23 */ /* 0x100fe200000108c4 */
[----:B------:R-:W1:Y:S01]  /*c570*/  MUFU.EX2 R71, R71 ;  /* 0x0000004700477308 */ /* 0x000e620000000800 */
[--C-:B------:R-:W-:Y:S01]  /*c580*/  FFMA.FTZ R32, R32, c[0x0][0x2d0], -R196.reuse ;  /* 0x0000b40020207a23 */ /* 0x100fe200000108c4 */
[----:B------:R-:W-:Y:S01]  /*c590*/  UMOV UR13, UR17 ;  /* 0x00000011000d7c82 */ /* 0x000fe20008000000 */
[--C-:B------:R-:W-:Y:S02]  /*c5a0*/  FFMA.FTZ R49, R49, c[0x0][0x2d0], -R196.reuse ;  /* 0x0000b40031317a23 */ /* 0x100fe400000108c4 */
[--C-:B------:R-:W-:Y:S02]  /*c5b0*/  FFMA.FTZ R252, R252, c[0x0][0x2d0], -R196.reuse ;  /* 0x0000b400fcfc7a23 */ /* 0x100fe400000108c4 */
[--C-:B------:R-:W-:Y:S01]  /*c5c0*/  FFMA.FTZ R243, R243, c[0x0][0x2d0], -R196.reuse ;  /* 0x0000b400f3f37a23 */ /* 0x100fe200000108c4 */
[----:B--2---:R-:W-:Y:S01]  /*c5d0*/  FMNMX.FTZ R4, R4, R5, !PT ;  /* 0x0000000504047209 */ /* 0x004fe20007810000 */
[--C-:B------:R-:W-:Y:S01]  /*c5e0*/  FFMA.FTZ R209, R209, c[0x0][0x2d0], -R196.reuse ;  /* 0x0000b400d1d17a23 */ /* 0x100fe200000108c4 */
[----:B------:R-:W2:Y:S01]  /*c5f0*/  MUFU.EX2 R70, R70 ;  /* 0x0000004600467308 */ /* 0x000ea20000000800 */
[----:B------:R-:W-:Y:S01]  /*c600*/  FSEL R5, R0, RZ, P0 ;  /* 0x000000ff00057208 */ /* 0x000fe20000000000 */
[--C-:B------:R-:W-:Y:S01]  /*c610*/  FFMA.FTZ R207, R207, c[0x0][0x2d0], -R196.reuse ;  /* 0x0000b400cfcf7a23 */ /* 0x100fe200000108c4 */
[----:B------:R-:W4:Y:S01]  /*c620*/  SHFL.BFLY PT, R72, R4, 0x1, 0x1f ;  /* 0x0c201f0004487f89 */ /* 0x000f2200000e0000 */
[----:B---3--:R-:W-:Y:S01]  /*c630*/  F2FP.PACK_AB R79, R168, R97 ;  /* 0x00000061a84f723e */ /* 0x008fe200000000ff */
[----:B------:R-:W-:Y:S02]  /*c640*/  FFMA.FTZ R204, R204, c[0x0][0x2d0], -R196 ;  /* 0x0000b400cccc7a23 */ /* 0x000fe400000108c4 */
[----:B------:R-:W-:Y:S02]  /*c650*/  FADD.FTZ R5, -R5, R165 ;  /* 0x000000a505057221 */ /* 0x000fe40000010100 */
[--C-:B------:R-:W-:Y:S01]  /*c660*/  FFMA.FTZ R210, R210, c[0x0][0x2d0], -R198.reuse ;  /* 0x0000b400d2d27a23 */ /* 0x100fe200000108c6 */
[----:B------:R-:W-:Y:S01]  /*c670*/  MUFU.EX2 R174, R174 ;  /* 0x000000ae00ae7308 */ /* 0x000fe20000000800 */
[----:B------:R-:W-:Y:S02]  /*c680*/  FMUL.FTZ R5, R5, c[0x0][0x2d0] ;  /* 0x0000b40005057a20 */ /* 0x000fe40000410000 */
[--C-:B------:R-:W-:Y:S02]  /*c690*/  FFMA.FTZ R202, R202, c[0x0][0x2d0], -R198.reuse ;  /* 0x0000b400caca7a23 */ /* 0x100fe400000108c6 */
[--C-:B------:R-:W-:Y:S02]  /*c6a0*/  FFMA.FTZ R201, R201, c[0x0][0x2d0], -R198.reuse ;  /* 0x0000b400c9c97a23 */ /* 0x100fe400000108c6 */
[--C-:B------:R-:W-:Y:S02]  /*c6b0*/  FFMA.FTZ R193, R193, c[0x0][0x2d0], -R198.reuse ;  /* 0x0000b400c1c17a23 */ /* 0x100fe400000108c6 */
[--C-:B------:R-:W-:Y:S01]  /*c6c0*/  FFMA.FTZ R187, R187, c[0x0][0x2d0], -R198.reuse ;  /* 0x0000b400bbbb7a23 */ /* 0x100fe200000108c6 */
[----:B------:R3:W5:Y:S01]  /*c6d0*/  MUFU.EX2 R69, R5 ;  /* 0x0000000500457308 */ /* 0x0007620000000800 */
[----:B------:R-:W-:Y:S02]  /*c6e0*/  FFMA.FTZ R177, R177, c[0x0][0x2d0], -R198 ;  /* 0x0000b400b1b17a23 */ /* 0x000fe400000108c6 */
[----:B-1----:R-:W-:Y:S02]  /*c6f0*/  FFMA.FTZ R170, R71, R241, R170 ;  /* 0x000000f147aa7223 */ /* 0x002fe400000100aa */
[C---:B--2---:R-:W-:Y:S01]  /*c700*/  FMUL.FTZ R18, R70.reuse, R150 ;  /* 0x0000009646127220 */ /* 0x044fe20000410000 */
[----:B------:R-:W-:Y:S01]  /*c710*/  MOV R150, R94 ;  /* 0x0000005e00967202 */ /* 0x000fe20000000f00 */
[----:B------:R-:W-:Y:S01]  /*c720*/  FMUL.FTZ R19, R70, R151 ;  /* 0x0000009746137220 */ /* 0x000fe20000410000 */
[----:B----4-:R-:W-:Y:S01]  /*c730*/  FMNMX.FTZ R72, R72, R4, !PT ;  /* 0x0000000448487209 */ /* 0x010fe20007810000 */
[C---:B------:R-:W-:Y:S01]  /*c740*/  FMUL.FTZ R35, R70.reuse, R103 ;  /* 0x0000006746237220 */ /* 0x040fe20000410000 */
[----:B------:R-:W1:Y:S01]  /*c750*/  MUFU.EX2 R99, R99 ;  /* 0x0000006300637308 */ /* 0x000e620000000800 */
[----:B------:R-:W-:Y:S01]  /*c760*/  MOV R94, R90 ;  /* 0x0000005a005e7202 */ /* 0x000fe20000000f00 */
[----:B------:R-:W-:Y:S01]  /*c770*/  FMUL.FTZ R7, R70, R163 ;  /* 0x000000a346077220 */ /* 0x000fe20000410000 */
[C---:B------:R-:W-:Y:S01]  /*c780*/  FSETP.NEU.FTZ.AND P0, PT, R72.reuse, -INF , PT ;  /* 0xff8000004800780b */ /* 0x040fe20003f1d000 */
[C---:B------:R-:W-:Y:S02]  /*c790*/  FMUL.FTZ R194, R72.reuse, c[0x0][0x2d0] ;  /* 0x0000b40048c27a20 */ /* 0x040fe40000410000 */
[----:B------:R-:W-:Y:S01]  /*c7a0*/  IMAD.MOV.U32 R163, RZ, RZ, R185 ;  /* 0x000000ffffa37224 */ /* 0x000fe200078e00b9 */
[----:B------:R-:W-:Y:S01]  /*c7b0*/  FSEL R4, R72, RZ, P0 ;  /* 0x000000ff48047208 */ /* 0x000fe20000000000 */
[----:B------:R-:W-:Y:S01]  /*c7c0*/  FFMA.FTZ R185, R17, c[0x0][0x2d0], -R199 ;  /* 0x0000b40011b97a23 */ /* 0x000fe200000108c7 */
[----:B------:R-:W-:Y:S01]  /*c7d0*/  FSEL R194, R194, RZ, P0 ;  /* 0x000000ffc2c27208 */ /* 0x000fe20000000000 */
[----:B------:R-:W-:Y:S01]  /*c7e0*/  MUFU.EX2 R98, R98 ;  /* 0x0000006200627308 */ /* 0x000fe20000000800 */
[----:B------:R-:W-:Y:S01]  /*c7f0*/  IMAD.MOV.U32 R151, RZ, RZ, R163 ;  /* 0x000000ffff977224 */ /* 0x000fe200078e00a3 */
[----:B------:R-:W-:Y:S01]  /*c800*/  PLOP3.LUT P0, PT, PT, PT, UP0, 0x80, 0x0 ;  /* 0x000000000000781c */ /* 0x000fe20003f0f008 */
[----:B------:R-:W-:Y:S02]  /*c810*/  FADD.FTZ R4, -R4, R164 ;  /* 0x000000a404047221 */ /* 0x000fe40000010100 */
[--C-:B------:R-:W-:Y:S02]  /*c820*/  FFMA.FTZ R175, R10, c[0x0][0x2d0], -R194.reuse ;  /* 0x0000b4000aaf7a23 */ /* 0x100fe400000108c2 */
[----:B------:R-:W-:Y:S02]  /*c830*/  FMUL.FTZ R4, R4, c[0x0][0x2d0] ;  /* 0x0000b40004047a20 */ /* 0x000fe40000410000 */
[----:B---3--:R-:W-:Y:S01]  /*c840*/  FMUL.FTZ R5, R71, R161 ;  /* 0x000000a147057220 */ /* 0x008fe20000410000 */
[----:B------:R-:W2:Y:S01]  /*c850*/  MUFU.EX2 R172, R172 ;  /* 0x000000ac00ac7308 */ /* 0x000ea20000000800 */
[----:B------:R-:W-:Y:S02]  /*c860*/  IMAD.MOV.U32 R161, RZ, RZ, R53 ;  /* 0x000000ffffa17224 */ /* 0x000fe400078e0035 */
[----:B------:R-:W3:Y:S01]  /*c870*/  LDSM.16.MT88.4 R52, [R219+0x100] ;  /* 0x00010000db34783b */ /* 0x000ee20000004200 */
[----:B-----5:R-:W-:Y:S01]  /*c880*/  FMUL.FTZ R12, R69, R152 ;  /* 0x00000098450c7220 */ /* 0x020fe20000410000 */
[----:B-1----:R-:W-:Y:S01]  /*c890*/  F2FP.PACK_AB R64, R99, R174 ;  /* 0x000000ae6340723e */ /* 0x002fe200000000ff */
[----:B------:R-:W-:Y:S02]  /*c8a0*/  IMAD.MOV.U32 R152, RZ, RZ, R91 ;  /* 0x000000ffff987224 */ /* 0x000fe400078e005b */
[----:B------:R-:W-:Y:S02]  /*c8b0*/  IMAD.MOV.U32 R163, RZ, RZ, R63 ;  /* 0x000000ffffa37224 */ /* 0x000fe400078e003f */
[----:B------:R1:W4:Y:S01]  /*c8c0*/  MUFU.EX2 R68, R4 ;  /* 0x0000000400447308 */ /* 0x0003220000000800 */
[--C-:B------:R-:W-:Y:S02]  /*c8d0*/  FFMA.FTZ R167, R11, c[0x0][0x2d0], -R194.reuse ;  /* 0x0000b4000ba77a23 */ /* 0x100fe400000108c2 */
[--C-:B------:R-:W-:Y:S02]  /*c8e0*/  FFMA.FTZ R166, R14, c[0x0][0x2d0], -R194.reuse ;  /* 0x0000b4000ea67a23 */ /* 0x100fe400000108c2 */
[----:B------:R-:W-:Y:S02]  /*c8f0*/  FFMA.FTZ R165, R15, c[0x0][0x2d0], -R194 ;  /* 0x0000b4000fa57a23 */ /* 0x000fe400000108c2 */
[C---:B------:R-:W-:Y:S01]  /*c900*/  FMUL.FTZ R8, R69.reuse, R156 ;  /* 0x0000009c45087220 */ /* 0x040fe20000410000 */
[----:B------:R-:W-:Y:S01]  /*c910*/  MOV R156, R180 ;  /* 0x000000b4009c7202 */ /* 0x000fe20000000f00 */
[C---:B------:R-:W-:Y:S01]  /*c920*/  FMUL.FTZ R9, R69.reuse, R157 ;  /* 0x0000009d45097220 */ /* 0x040fe20000410000 */
[----:B------:R-:W-:Y:S01]  /*c930*/  MUFU.EX2 R175, R175 ;  /* 0x000000af00af7308 */ /* 0x000fe20000000800 */
[----:B------:R-:W-:Y:S02]  /*c940*/  IMAD.MOV.U32 R157, RZ, RZ, R95 ;  /* 0x000000ffff9d7224 */ /* 0x000fe400078e005f */
[----:B------:R-:W-:Y:S01]  /*c950*/  IMAD.MOV.U32 R95, RZ, RZ, R62 ;  /* 0x000000ffff5f7224 */ /* 0x000fe200078e003e */
[----:B--2---:R-:W-:Y:S01]  /*c960*/  F2FP.PACK_AB R66, R172, R98 ;  /* 0x00000062ac42723e */ /* 0x004fe200000000ff */
[----:B------:R-:W-:Y:S02]  /*c970*/  FMUL.FTZ R13, R69, R153 ;  /* 0x00000099450d7220 */ /* 0x000fe40000410000 */
[----:B------:R-:W-:Y:S02]  /*c980*/  IMAD.MOV.U32 R153, RZ, RZ, R161 ;  /* 0x000000ffff997224 */ /* 0x000fe400078e00a1 */
[----:B------:R-:W-:Y:S01]  /*c990*/  IMAD.MOV.U32 R161, RZ, RZ, R87 ;  /* 0x000000ffffa17224 */ /* 0x000fe200078e0057 */
[----:B------:R-:W2:Y:S01]  /*c9a0*/  MUFU.EX2 R167, R167 ;  /* 0x000000a700a77308 */ /* 0x000ea20000000800 */
[----:B------:R-:W-:Y:S02]  /*c9b0*/  FFMA.FTZ R164, R6, c[0x0][0x2d0], -R198 ;  /* 0x0000b40006a47a23 */ /* 0x000fe400000108c6 */
[----:B------:R-:W-:Y:S01]  /*c9c0*/  FMUL.FTZ R6, R70, R162 ;  /* 0x000000a246067220 */ /* 0x000fe20000410000 */
[----:B------:R-:W-:Y:S01]  /*c9d0*/  MOV R162, R189 ;  /* 0x000000bd00a27202 */ /* 0x000fe20000000f00 */
[C---:B-1----:R-:W-:Y:S01]  /*c9e0*/  FMUL.FTZ R4, R71.reuse, R160 ;  /* 0x000000a047047220 */ /* 0x042fe20000410000 */
[----:B------:R-:W-:Y:S01]  /*c9f0*/  MOV R160, R192 ;  /* 0x000000c000a07202 */ /* 0x000fe20000000f00 */
[C---:B----4-:R-:W-:Y:S02]  /*ca00*/  FMUL.FTZ R10, R68.reuse, R158 ;  /* 0x0000009e440a7220 */ /* 0x050fe40000410000 */
[----:B------:R-:W-:Y:S01]  /*ca10*/  IMAD.MOV.U32 R158, RZ, RZ, R84 ;  /* 0x000000ffff9e7224 */ /* 0x000fe200078e0054 */
[----:B------:R-:W-:Y:S01]  /*ca20*/  MUFU.EX2 R166, R166 ;  /* 0x000000a600a67308 */ /* 0x000fe20000000800 */
[C---:B------:R-:W-:Y:S01]  /*ca30*/  FMUL.FTZ R11, R68.reuse, R159 ;  /* 0x0000009f440b7220 */ /* 0x040fe20000410000 */
[-C--:B------:R-:W-:Y:S01]  /*ca40*/  HMMA.16816.F32 R4, R76, R20.reuse, R4 ;  /* 0x000000144c04723c */ /* 0x080fe20000001804 */
[C---:B------:R-:W-:Y:S01]  /*ca50*/  FMUL.FTZ R15, R68.reuse, R155 ;  /* 0x0000009b440f7220 */ /* 0x040fe20000410000 */
[----:B------:R-:W-:Y:S01]  /*ca60*/  MOV R159, R85 ;  /* 0x00000055009f7202 */ /* 0x000fe20000000f00 */
[----:B------:R-:W-:Y:S01]  /*ca70*/  FMUL.FTZ R14, R68, R154 ;  /* 0x0000009a440e7220 */ /* 0x000fe20000410000 */
[----:B------:R-:W-:Y:S01]  /*ca80*/  MOV R155, R86 ;  /* 0x00000056009b7202 */ /* 0x000fe20000000f00 */
[C---:B------:R-:W-:Y:S01]  /*ca90*/  FMUL.FTZ R17, R71.reuse, R149 ;  /* 0x0000009547117220 */ /* 0x040fe20000410000 */
[----:B------:R-:W-:Y:S01]  /*caa0*/  MOV R149, R51 ;  /* 0x0000003300957202 */ /* 0x000fe20000000f00 */
[----:B------:R-:W-:Y:S01]  /*cab0*/  FFMA.FTZ R180, R16, c[0x0][0x2d0], -R198 ;  /* 0x0000b40010b47a23 */ /* 0x000fe200000108c6 */
[----:B------:R-:W1:Y:S01]  /*cac0*/  MUFU.EX2 R165, R165 ;  /* 0x000000a500a57308 */ /* 0x000e620000000800 */
[----:B------:R-:W-:Y:S01]  /*cad0*/  FMUL.FTZ R16, R71, R148 ;  /* 0x0000009447107220 */ /* 0x000fe20000410000 */
[----:B------:R-:W4:Y:S02]  /*cae0*/  LDSM.16.MT88.4 R84, [R225+0x900] ;  /* 0x00090000e154783b */ /* 0x000f240000004200 */
[----:B--2---:R-:W-:Y:S01]  /*caf0*/  F2FP.PACK_AB R65, R167, R175 ;  /* 0x000000afa741723e */ /* 0x004fe200000000ff */
[C---:B------:R-:W-:Y:S02]  /*cb00*/  FMUL.FTZ R28, R69.reuse, R136 ;  /* 0x00000088451c7220 */ /* 0x040fe40000410000 */
[C---:B------:R-:W-:Y:S02]  /*cb10*/  FMUL.FTZ R24, R69.reuse, R140 ;  /* 0x0000008c45187220 */ /* 0x040fe40000410000 */
[C---:B------:R-:W-:Y:S01]  /*cb20*/  FMUL.FTZ R25, R69.reuse, R141 ;  /* 0x0000008d45197220 */ /* 0x040fe20000410000 */
[----:B------:R2:W-:Y:S01]  /*cb30*/  MUFU.EX2 R136, R32 ;  /* 0x0000002000887308 */ /* 0x0005e20000000800 */
[C---:B------:R-:W-:Y:S02]  /*cb40*/  FMUL.FTZ R26, R68.reuse, R142 ;  /* 0x0000008e441a7220 */ /* 0x040fe40000410000 */
[C---:B------:R-:W-:Y:S02]  /*cb50*/  FMUL.FTZ R27, R68.reuse, R143 ;  /* 0x0000008f441b7220 */ /* 0x040fe40000410000 */
[----:B------:R-:W-:Y:S02]  /*cb60*/  FMUL.FTZ R29, R69, R137 ;  /* 0x00000089451d7220 */ /* 0x000fe40000410000 */
[C---:B------:R-:W-:Y:S02]  /*cb70*/  FMUL.FTZ R30, R68.reuse, R138 ;  /* 0x0000008a441e7220 */ /* 0x040fe40000410000 */
[C---:B------:R-:W-:Y:S01]  /*cb80*/  FMUL.FTZ R31, R68.reuse, R139 ;  /* 0x0000008b441f7220 */ /* 0x040fe20000410000 */
[----:B------:R-:W-:Y:S01]  /*cb90*/  MUFU.EX2 R178, R178 ;  /* 0x000000b200b27308 */ /* 0x000fe20000000800 */
[--C-:B------:R-:W-:Y:S02]  /*cba0*/  FFMA.FTZ R189, R33, c[0x0][0x2d0], -R199.reuse ;  /* 0x0000b40021bd7a23 */ /* 0x100fe400000108c7 */
[----:B------:R-:W-:Y:S01]  /*cbb0*/  FMUL.FTZ R33, R71, R101 ;  /* 0x0000006547217220 */ /* 0x000fe20000410000 */
[----:B-1----:R-:W-:Y:S01]  /*cbc0*/  F2FP.PACK_AB R67, R165, R166 ;  /* 0x000000a6a543723e */ /* 0x002fe200000000ff */
[----:B------:R-:W-:Y:S02]  /*cbd0*/  FMUL.FTZ R42, R68, R110 ;  /* 0x0000006e442a7220 */ /* 0x000fe40000410000 */
[----:B------:R-:W-:Y:S02]  /*cbe0*/  FFMA.FTZ R110, R88, c[0x0][0x2d0], -R194 ;  /* 0x0000b400586e7a23 */ /* 0x000fe400000108c2 */
[----:B------:R-:W-:Y:S01]  /*cbf0*/  FMUL.FTZ R43, R68, R111 ;  /* 0x0000006f442b7220 */ /* 0x000fe20000410000 */
[----:B------:R-:W-:Y:S01]  /*cc00*/  MUFU.EX2 R164, R164 ;  /* 0x000000a400a47308 */ /* 0x000fe20000000800 */
[C---:B------:R-:W-:Y:S01]  /*cc10*/  HMMA.16816.F32 R8, R64.reuse, R20, R8 ;  /* 0x000000144008723c */ /* 0x040fe20000001808 */
[----:B------:R-:W-:Y:S02]  /*cc20*/  FFMA.FTZ R111, R89, c[0x0][0x2d0], -R199 ;  /* 0x0000b400596f7a23 */ /* 0x000fe400000108c7 */
[----:B------:R-:W1:Y:S01]  /*cc30*/  LDSM.16.MT88.4 R88, [R220+0x900] ;  /* 0x00090000dc58783b */ /* 0x000e620000004200 */
[----:B--2---:R-:W-:Y:S02]  /*cc40*/  FMUL.FTZ R32, R71, R100 ;  /* 0x0000006447207220 */ /* 0x004fe40000410000 */
[----:B------:R-:W-:Y:S02]  /*cc50*/  IMAD.MOV.U32 R154, RZ, RZ, R46 ;  /* 0x000000ffff9a7224 */ /* 0x000fe400078e002e */
[-C--:B------:R-:W-:Y:S01]  /*cc60*/  HMMA.16816.F32 R12, R64, R22.reuse, R12 ;  /* 0x00000016400c723c */ /* 0x080fe2000000180c */
[----:B------:R-:W-:Y:S01]  /*cc70*/  FMUL.FTZ R51, R70, R115 ;  /* 0x0000007346337220 */ /* 0x000fe20000410000 */
[----:B------:R-:W-:Y:S02]  /*cc80*/  MUFU.EX2 R180, R180 ;  /* 0x000000b400b47308 */ /* 0x000fe40000000800 */
[----:B------:R-:W-:Y:S02]  /*cc90*/  IMAD.MOV.U32 R148, RZ, RZ, R61 ;  /* 0x000000ffff947224 */ /* 0x000fe400078e003d */
[----:B------:R-:W-:Y:S02]  /*cca0*/  FMUL.FTZ R61, R69, R125 ;  /* 0x0000007d453d7220 */ /* 0x000fe40000410000 */
[C---:B------:R-:W-:Y:S01]  /*ccb0*/  HMMA.16816.F32 R16, R76.reuse, R22, R16 ;  /* 0x000000164c10723c */ /* 0x040fe20000001810 */
[C---:B------:R-:W-:Y:S03]  /*ccc0*/  FMUL.FTZ R20, R71.reuse, R144 ;  /* 0x0000009047147220 */ /* 0x040fe60000410000 */
[----:B------:R-:W-:Y:S01]  /*ccd0*/  FMUL.FTZ R21, R71, R145 ;  /* 0x0000009147157220 */ /* 0x000fe20000410000 */
[----:B------:R-:W-:Y:S01]  /*cce0*/  MOV R145, R162 ;  /* 0x000000a200917202 */ /* 0x000fe20000000f00 */
[----:B------:R-:W-:Y:S01]  /*ccf0*/  FFMA.FTZ R192, R34, c[0x0][0x2d0], -R198 ;  /* 0x0000b40022c07a23 */ /* 0x000fe200000108c6 */
[----:B------:R-:W-:Y:S01]  /*cd00*/  MOV R162, R58 ;  /* 0x0000003a00a27202 */ /* 0x000fe20000000f00 */
[C---:B------:R-:W-:Y:S01]  /*cd10*/  FMUL.FTZ R22, R70.reuse, R146 ;  /* 0x0000009246167220 */ /* 0x040fe20000410000 */
[----:B------:R-:W-:Y:S01]  /*cd20*/  MOV R146, R47 ;  /* 0x0000002f00927202 */ /* 0x000fe20000000f00 */
[----:B------:R-:W-:Y:S02]  /*cd30*/  MUFU.EX2 R185, R185 ;  /* 0x000000b900b97308 */ /* 0x000fe40000000800 */
[C---:B------:R-:W-:Y:S01]  /*cd40*/  FMUL.FTZ R23, R70.reuse, R147 ;  /* 0x0000009346177220 */ /* 0x040fe20000410000 */
[----:B------:R-:W-:Y:S01]  /*cd50*/  MOV R147, R44 ;  /* 0x0000002c00937202 */ /* 0x000fe20000000f00 */
[----:B------:R-:W-:Y:S01]  /*cd60*/  FMUL.FTZ R34, R70, R102 ;  /* 0x0000006646227220 */ /* 0x000fe20000410000 */
[----:B------:R-:W-:Y:S01]  /*cd70*/  MOV R140, R145 ;  /* 0x00000091008c7202 */ /* 0x000fe20000000f00 */
[----:B------:R-:W-:Y:S02]  /*cd80*/  IMAD.MOV.U32 R144, RZ, RZ, R45 ;  /* 0x000000ffff907224 */ /* 0x000fe400078e002d */
[----:B------:R-:W-:Y:S01]  /*cd90*/  FMUL.FTZ R44, R69, R132 ;  /* 0x00000084452c7220 */ /* 0x000fe20000410000 */
[-C--:B------:R-:W-:Y:S01]  /*cda0*/  HMMA.16816.F32 R20, R76, R36.reuse, R20 ;  /* 0x000000244c14723c */ /* 0x080fe20000001814 */
[--C-:B------:R-:W-:Y:S01]  /*cdb0*/  FFMA.FTZ R132, R151, c[0x0][0x2d0], -R196.reuse ;  /* 0x0000b40097847a23 */ /* 0x100fe200000108c4 */
[----:B------:R-:W-:Y:S01]  /*cdc0*/  MUFU.EX2 R189, R189 ;  /* 0x000000bd00bd7308 */ /* 0x000fe20000000800 */
[C---:B------:R-:W-:Y:S02]  /*cdd0*/  FMUL.FTZ R45, R69.reuse, R133 ;  /* 0x00000085452d7220 */ /* 0x040fe40000410000 */
[--C-:B------:R-:W-:Y:S02]  /*cde0*/  FFMA.FTZ R133, R150, c[0x0][0x2d0], -R196.reuse ;  /* 0x0000b40096857a23 */ /* 0x100fe400000108c4 */
[C---:B------:R-:W-:Y:S01]  /*cdf0*/  FMUL.FTZ R47, R68.reuse, R135 ;  /* 0x00000087442f7220 */ /* 0x040fe20000410000 */
[C---:B------:R-:W-:Y:S01]  /*ce00*/  HMMA.16816.F32 R24, R64.reuse, R36, R24 ;  /* 0x000000244018723c */ /* 0x040fe20000001818 */
[C---:B------:R-:W-:Y:S03]  /*ce10*/  FMUL.FTZ R63, R68.reuse, R127 ;  /* 0x0000007f443f7220 */ /* 0x040fe60000410000 */
[C---:B------:R-:W-:Y:S01]  /*ce20*/  FMUL.FTZ R40, R69.reuse, R108 ;  /* 0x0000006c45287220 */ /* 0x040fe20000410000 */
[----:B------:R-:W-:Y:S01]  /*ce30*/  MUFU.EX2 R192, R192 ;  /* 0x000000c000c07308 */ /* 0x000fe20000000800 */
[----:B------:R-:W-:Y:S02]  /*ce40*/  FMUL.FTZ R41, R69, R109 ;  /* 0x0000006d45297220 */ /* 0x000fe40000410000 */
[-C--:B------:R-:W-:Y:S01]  /*ce50*/  HMMA.16816.F32 R28, R64, R38.reuse, R28 ;  /* 0x00000026401c723c */ /* 0x080fe2000000181c */
[C---:B------:R-:W-:Y:S03]  /*ce60*/  FMUL.FTZ R36, R71.reuse, R104 ;  /* 0x0000006847247220 */ /* 0x040fe60000410000 */
[C---:B------:R-:W-:Y:S02]  /*ce70*/  FMUL.FTZ R37, R71.reuse, R105 ;  /* 0x0000006947257220 */ /* 0x040fe40000410000 */
[----:B------:R-:W-:Y:S01]  /*ce80*/  FMUL.FTZ R46, R68, R134 ;  /* 0x00000086442e7220 */ /* 0x000fe20000410000 */
[----:B------:R2:W-:Y:S01]  /*ce90*/  MUFU.EX2 R104, R49 ;  /* 0x0000003100687308 */ /* 0x0005e20000000800 */
[C---:B------:R-:W-:Y:S01]  /*cea0*/  HMMA.16816.F32 R32, R76.reuse, R38, R32 ;  /* 0x000000264c20723c */ /* 0x040fe20000001820 */
[--C-:B------:R-:W-:Y:S03]  /*ceb0*/  FFMA.FTZ R137, R50, c[0x0][0x2d0], -R196.reuse ;  /* 0x0000b40032897a23 */ /* 0x100fe600000108c4 */
[----:B------:R-:W-:Y:S02]  /*cec0*/  FMUL.FTZ R50, R70, R114 ;  /* 0x0000007246327220 */ /* 0x000fe40000410000 */
[----:B------:R-:W-:Y:S02]  /*ced0*/  FFMA.FTZ R105, R48, c[0x0][0x2d0], -R196 ;  /* 0x0000b40030697a23 */ /* 0x000fe400000108c4 */
[C---:B------:R-:W-:Y:S01]  /*cee0*/  FMUL.FTZ R38, R70.reuse, R106 ;  /* 0x0000006a46267220 */ /* 0x040fe20000410000 */
[----:B------:R-:W-:Y:S03]  /*cef0*/  MUFU.EX2 R195, R195 ;  /* 0x000000c300c37308 */ /* 0x000fe60000000800 */
[----:B------:R-:W-:Y:S02]  /*cf00*/  FMUL.FTZ R39, R70, R107 ;  /* 0x0000006b46277220 */ /* 0x000fe40000410000 */
[----:B------:R-:W-:Y:S02]  /*cf10*/  FMUL.FTZ R48, R71, R112 ;  /* 0x0000007047307220 */ /* 0x000fe40000410000 */
[--C-:B------:R-:W-:Y:S02]  /*cf20*/  FFMA.FTZ R134, R250, c[0x0][0x2d0], -R199.reuse ;  /* 0x0000b400fa867a23 */ /* 0x100fe400000108c7 */
[--C-:B------:R-:W-:Y:S01]  /*cf30*/  FFMA.FTZ R107, R57, c[0x0][0x2d0], -R194.reuse ;  /* 0x0000b400396b7a23 */ /* 0x100fe200000108c2 */
[-C--:B---3--:R-:W-:Y:S01]  /*cf40*/  HMMA.16816.F32 R36, R76, R52.reuse, R36 ;  /* 0x000000344c24723c */ /* 0x088fe20000001824 */
[--C-:B------:R-:W-:Y:S01]  /*cf50*/  FFMA.FTZ R108, R56, c[0x0][0x2d0], -R194.reuse ;  /* 0x0000b400386c7a23 */ /* 0x100fe200000108c2 */
[----:B------:R-:W3:Y:S01]  /*cf60*/  MUFU.EX2 R137, R137 ;  /* 0x0000008900897308 */ /* 0x000ee20000000800 */
[----:B------:R-:W-:Y:S02]  /*cf70*/  FMUL.FTZ R56, R69, R120 ;  /* 0x0000007845387220 */ /* 0x000fe40000410000 */
[----:B--2---:R-:W-:Y:S02]  /*cf80*/  FMUL.FTZ R49, R71, R113 ;  /* 0x0000007147317220 */ /* 0x004fe40000410000 */
[----:B------:R-:W-:Y:S01]  /*cf90*/  FMUL.FTZ R57, R69, R121 ;  /* 0x0000007945397220 */ /* 0x000fe20000410000 */
[C---:B------:R-:W-:Y:S01]  /*cfa0*/  HMMA.16816.F32 R40, R64.reuse, R52, R40 ;  /* 0x000000344028723c */ /* 0x040fe20000001828 */
[----:B------:R-:W-:Y:S03]  /*cfb0*/  FMUL.FTZ R58, R68, R122 ;  /* 0x0000007a443a7220 */ /* 0x000fe60000410000 */
[----:B------:R-:W-:Y:S01]  /*cfc0*/  MUFU.EX2 R134, R134 ;  /* 0x0000008600867308 */ /* 0x000fe20000000800 */
[----:B------:R-:W-:Y:S02]  /*cfd0*/  FFMA.FTZ R109, R60, c[0x0][0x2d0], -R194 ;  /* 0x0000b4003c6d7a23 */ /* 0x000fe400000108c2 */
[C---:B------:R-:W-:Y:S01]  /*cfe0*/  FMUL.FTZ R52, R71.reuse, R116 ;  /* 0x0000007447347220 */ /* 0x040fe20000410000 */
[-C--:B------:R-:W-:Y:S01]  /*cff0*/  HMMA.16816.F32 R44, R64, R54.reuse, R44 ;  /* 0x00000036402c723c */ /* 0x080fe2000000182c */
[----:B------:R-:W-:Y:S03]  /*d000*/  FFMA.FTZ R116, R144, c[0x0][0x2d0], -R198 ;  /* 0x0000b40090747a23 */ /* 0x000fe600000108c6 */
[----:B------:R-:W-:Y:S02]  /*d010*/  IMAD.MOV.U32 R144, RZ, RZ, R92 ;  /* 0x000000ffff907224 */ /* 0x000fe400078e005c */
[----:B------:R-:W-:Y:S01]  /*d020*/  FMUL.FTZ R53, R71, R117 ;  /* 0x0000007547357220 */ /* 0x000fe20000410000 */
[----:B------:R-:W-:Y:S01]  /*d030*/  MUFU.EX2 R105, R105 ;  /* 0x0000006900697308 */ /* 0x000fe20000000800 */
[C---:B------:R-:W-:Y:S01]  /*d040*/  HMMA.16816.F32 R48, R76.reuse, R54, R48 ;  /* 0x000000364c30723c */ /* 0x040fe20000001830 */
[--C-:B------:R-:W-:Y:S03]  /*d050*/  FFMA.FTZ R106, R156, c[0x0][0x2d0], -R199.reuse ;  /* 0x0000b4009c6a7a23 */ /* 0x100fe600000108c7 */
[----:B------:R-:W-:Y:S01]  /*d060*/  MOV R156, R160 ;  /* 0x000000a0009c7202 */ /* 0x000fe20000000f00 */
[----:B------:R-:W-:Y:S01]  /*d070*/  FMUL.FTZ R60, R69, R124 ;  /* 0x0000007c453c7220 */ /* 0x000fe20000410000 */
[----:B------:R-:W-:Y:S01]  /*d080*/  MOV R160, R59 ;  /* 0x0000003b00a07202 */ /* 0x000fe20000000f00 */
[C---:B------:R-:W-:Y:S02]  /*d090*/  FMUL.FTZ R55, R70.reuse, R119 ;  /* 0x0000007746377220 */ /* 0x040fe40000410000 */
[----:B------:R-:W-:Y:S01]  /*d0a0*/  FMUL.FTZ R54, R70, R118 ;  /* 0x0000007646367220 */ /* 0x000fe20000410000 */
[----:B------:R-:W-:Y:S02]  /*d0b0*/  MUFU.EX2 R107, R107 ;  /* 0x0000006b006b7308 */ /* 0x000fe40000000800 */
[----:B------:R-:W-:Y:S02]  /*d0c0*/  FFMA.FTZ R119, R94, c[0x0][0x2d0], -R199 ;  /* 0x0000b4005e777a23 */ /* 0x000fe400000108c7 */
[C---:B------:R-:W-:Y:S02]  /*d0d0*/  FMUL.FTZ R59, R68.reuse, R123 ;  /* 0x0000007b443b7220 */ /* 0x040fe40000410000 */
[-C--:B------:R-:W-:Y:S01]  /*d0e0*/  HMMA.16816.F32 R52, R76, R80.reuse, R52 ;  /* 0x000000504c34723c */ /* 0x080fe20000001834 */
[----:B------:R-:W-:Y:S02]  /*d0f0*/  FMUL.FTZ R62, R68, R126 ;  /* 0x0000007e443e7220 */ /* 0x000fe40000410000 */
[----:B------:R-:W-:Y:S01]  /*d100*/  IMAD.MOV.U32 R145, RZ, RZ, R155 ;  /* 0x000000ffff917224 */ /* 0x000fe200078e009b */
[----:B------:R-:W-:Y:S01]  /*d110*/  MOV R155, R154 ;  /* 0x0000009a009b7202 */ /* 0x000fe20000000f00 */
[----:B------:R-:W2:Y:S01]  /*d120*/  MUFU.EX2 R108, R108 ;  /* 0x0000006c006c7308 */ /* 0x000ea20000000800 */
[----:B------:R-:W-:Y:S01]  /*d130*/  MOV R154, R93 ;  /* 0x0000005d009a7202 */ /* 0x000fe20000000f00 */
[--C-:B------:R-:W-:Y:S01]  /*d140*/  FFMA.FTZ R122, R145, c[0x0][0x2d0], -R196.reuse ;  /* 0x0000b400917a7a23 */ /* 0x100fe200000108c4 */
[C---:B------:R-:W-:Y:S01]  /*d150*/  HMMA.16816.F32 R56, R64.reuse, R80, R56 ;  /* 0x000000504038723c */ /* 0x040fe20000001838 */
[----:B------:R-:W-:Y:S03]  /*d160*/  FFMA.FTZ R123, R144, c[0x0][0x2d0], -R196 ;  /* 0x0000b400907b7a23 */ /* 0x000fe600000108c4 */
[--C-:B------:R-:W-:Y:S02]  /*d170*/  FFMA.FTZ R251, R251, c[0x0][0x2d0], -R194.reuse ;  /* 0x0000b400fbfb7a23 */ /* 0x100fe400000108c2 */
[----:B------:R-:W-:Y:S01]  /*d180*/  FFMA.FTZ R242, R242, c[0x0][0x2d0], -R194 ;  /* 0x0000b400f2f27a23 */ /* 0x000fe200000108c2 */
[----:B---3--:R-:W-:Y:S01]  /*d190*/  F2FP.PACK_AB R80, R137, R136 ;  /* 0x000000888950723e */ /* 0x008fe200000000ff */
[-C--:B------:R-:W-:Y:S01]  /*d1a0*/  HMMA.16816.F32 R60, R64, R82.reuse, R60 ;  /* 0x00000052403c723c */ /* 0x080fe2000000183c */
[----:B------:R-:W-:Y:S03]  /*d1b0*/  MUFU.EX2 R109, R109 ;  /* 0x0000006d006d7308 */ /* 0x000fe60000000800 */
[----:B------:R-:W-:Y:S02]  /*d1c0*/  FFMA.FTZ R117, R147, c[0x0][0x2d0], -R198 ;  /* 0x0000b40093757a23 */ /* 0x000fe400000108c6 */
[----:B------:R-:W-:Y:S02]  /*d1d0*/  IMAD.MOV.U32 R147, RZ, RZ, R146 ;  /* 0x000000ffff937224 */ /* 0x000fe400078e0092 */
[C---:B------:R-:W-:Y:S03]  /*d1e0*/  FMUL.FTZ R64, R71.reuse, R128 ;  /* 0x0000008047407220 */ /* 0x040fe60000410000 */
[----:B------:R-:W3:Y:S01]  /*d1f0*/  MUFU.EX2 R110, R110 ;  /* 0x0000006e006e7308 */ /* 0x000ee20000000800 */
[----:B------:R-:W-:Y:S01]  /*d200*/  FMUL.FTZ R65, R71, R129 ;  /* 0x0000008147417220 */ /* 0x000fe20000410000 */
[----:B--2---:R-:W-:Y:S01]  /*d210*/  F2FP.PACK_AB R81, R108, R107 ;  /* 0x0000006b6c51723e */ /* 0x004fe200000000ff */
[C---:B------:R-:W-:Y:S02]  /*d220*/  FMUL.FTZ R66, R70.reuse, R130 ;  /* 0x0000008246427220 */ /* 0x040fe40000410000 */
[----:B------:R-:W-:Y:S02]  /*d230*/  FMUL.FTZ R67, R70, R131 ;  /* 0x0000008346437220 */ /* 0x000fe40000410000 */
[----:B------:R-:W-:Y:S01]  /*d240*/  IMAD.MOV.U32 R146, RZ, RZ, R149 ;  /* 0x000000ffff927224 */ /* 0x000fe200078e0095 */
[----:B------:R-:W-:Y:S01]  /*d250*/  MOV R149, R148 ;  /* 0x0000009400957202 */ /* 0x000fe20000000f00 */
[----:B------:R-:W-:Y:S01]  /*d260*/  IMAD.MOV.U32 R148, RZ, RZ, R159 ;  /* 0x000000ffff947224 */ /* 0x000fe200078e009f */
[----:B------:R-:W-:Y:S01]  /*d270*/  MOV R159, R161 ;  /* 0x000000a1009f7202 */ /* 0x000fe20000000f00 */
[----:B------:R-:W-:Y:S01]  /*d280*/  IMAD.MOV.U32 R161, RZ, RZ, R160 ;  /* 0x000000ffffa17224 */ /* 0x000fe200078e00a0 */
[----:B------:R-:W-:Y:S01]  /*d290*/  HMMA.16816.F32 R64, R76, R82, R64 ;  /* 0x000000524c40723c */ /* 0x000fe20000001840 */
[----:B------:R-:W-:Y:S01]  /*d2a0*/  MOV R160, R95 ;  /* 0x0000005f00a07202 */ /* 0x000fe20000000f00 */
[--C-:B------:R-:W-:Y:S01]  /*d2b0*/  FFMA.FTZ R135, R149, c[0x0][0x2d0], -R194.reuse ;  /* 0x0000b40095877a23 */ /* 0x100fe200000108c2 */
[----:B------:R-:W2:Y:S01]  /*d2c0*/  LDSM.16.MT88.4 R92, [R219+0x900] ;  /* 0x00090000db5c783b */ /* 0x000ea20000004200 */
[--C-:B------:R-:W-:Y:S01]  /*d2d0*/  FFMA.FTZ R250, R148, c[0x0][0x2d0], -R194.reuse ;  /* 0x0000b40094fa7a23 */ /* 0x100fe200000108c2 */
[----:B------:R-:W-:Y:S01]  /*d2e0*/  MUFU.EX2 R106, R106 ;  /* 0x0000006a006a7308 */ /* 0x000fe20000000800 */
[--C-:B------:R-:W-:Y:S01]  /*d2f0*/  FFMA.FTZ R208, R208, c[0x0][0x2d0], -R194.reuse ;  /* 0x0000b400d0d07a23 */ /* 0x100fe200000108c2 */
[----:B------:R-:W-:Y:S01]  /*d300*/  F2FP.PACK_AB R76, R178, R173 ;  /* 0x000000adb24c723e */ /* 0x000fe200000000ff */
[--C-:B------:R-:W-:Y:S01]  /*d310*/  FFMA.FTZ R206, R206, c[0x0][0x2d0], -R194.reuse ;  /* 0x0000b400cece7a23 */ /* 0x100fe200000108c2 */
[----:B------:R-:W-:Y:S02]  /*d320*/  F2FP.PACK_AB R77, R180, R164 ;  /* 0x000000a4b44d723e */ /* 0x000fe400000000ff */
[----:B------:R-:W-:Y:S01]  /*d330*/  LDSM.16.MT88.4 R148, [R225+0x2900] ;  /* 0x00290000e194783b */ /* 0x000fe20000004200 */
[----:B------:R-:W-:Y:S01]  /*d340*/  F2FP.PACK_AB R78, R189, R185 ;  /* 0x000000b9bd4e723e */ /* 0x000fe200000000ff */
[----:B------:R-:W-:Y:S01]  /*d350*/  FFMA.FTZ R203, R203, c[0x0][0x2d0], -R194 ;  /* 0x0000b400cbcb7a23 */ /* 0x000fe200000108c2 */
[----:B------:R-:W-:Y:S01]  /*d360*/  F2FP.PACK_AB R79, R195, R192 ;  /* 0x000000c0c34f723e */ /* 0x000fe200000000ff */
[----:B------:R-:W-:Y:S01]  /*d370*/  MUFU.EX2 R111, R111 ;  /* 0x0000006f006f7308 */ /* 0x000fe20000000800 */
[----:B------:R-:W-:Y:S01]  /*d380*/  F2FP.PACK_AB R82, R105, R104 ;  /* 0x000000686952723e */ /* 0x000fe200000000ff */
[----:B------:R-:W-:Y:S01]  /*d390*/  FFMA.FTZ R118, R140, c[0x0][0x2d0], -R199 ;  /* 0x0000b4008c767a23 */ /* 0x000fe200000108c7 */
[----:B---3--:R-:W-:Y:S01]  /*d3a0*/  F2FP.PACK_AB R83, R110, R109 ;  /* 0x0000006d6e53723e */ /* 0x008fe200000000ff */
[--C-:B------:R-:W-:Y:S02]  /*d3b0*/  FFMA.FTZ R120, R147, c[0x0][0x2d0], -R198.reuse ;  /* 0x0000b40093787a23 */ /* 0x100fe400000108c6 */
[-C--:B----4-:R-:W-:Y:S01]  /*d3c0*/  HMMA.16816.F32 R4, R76, R84.reuse, R4 ;  /* 0x000000544c04723c */ /* 0x090fe20000001804 */
[----:B------:R-:W-:Y:S02]  /*d3d0*/  FFMA.FTZ R121, R146, c[0x0][0x2d0], -R198 ;  /* 0x0000b40092797a23 */ /* 0x000fe400000108c6 */
[----:B------:R-:W-:Y:S01]  /*d3e0*/  FFMA.FTZ R174, R69, R239, R174 ;  /* 0x000000ef45ae7223 */ /* 0x000fe200000100ae */
[----:B------:R-:W-:Y:S01]  /*d3f0*/  MUFU.EX2 R117, R117 ;  /* 0x0000007500757308 */ /* 0x000fe20000000800 */
[----:B------:R-:W-:Y:S02]  /*d400*/  FADD.FTZ R170, R96, R170 ;  /* 0x000000aa60aa7221 */ /* 0x000fe40000010000 */
[----:B------:R-:W-:Y:S01]  /*d410*/  FFMA.FTZ R169, R70, R240, R169 ;  /* 0x000000f046a97223 */ /* 0x000fe200000100a9 */
[C---:B------:R-:W-:Y:S01]  /*d420*/  HMMA.16816.F32 R8, R80.reuse, R84, R8 ;  /* 0x000000545008723c */ /* 0x040fe20000001808 */
[----:B------:R-:W-:Y:S03]  /*d430*/  FADD.FTZ R174, R99, R174 ;  /* 0x000000ae63ae7221 */ /* 0x000fe60000010000 */
[----:B------:R-:W-:Y:S02]  /*d440*/  FADD.FTZ R170, R75, R170 ;  /* 0x000000aa4baa7221 */ /* 0x000fe40000010000 */
[----:B------:R-:W-:Y:S01]  /*d450*/  MUFU.EX2 R116, R116 ;  /* 0x0000007400747308 */ /* 0x000fe20000000800 */
[----:B------:R-:W-:Y:S01]  /*d460*/  FADD.FTZ R169, R171, R169 ;  /* 0x000000a9aba97221 */ /* 0x000fe20000010000 */
[-C--:B------:R-:W-:Y:S01]  /*d470*/  HMMA.16816.F32 R12, R80, R86.reuse, R12 ;  /* 0x00000056500c723c */ /* 0x080fe2000000180c */
[----:B------:R-:W-:Y:S03]  /*d480*/  FADD.FTZ R174, R98, R174 ;  /* 0x000000ae62ae7221 */ /* 0x000fe60000010000 */
[----:B------:R-:W-:Y:S02]  /*d490*/  FADD.FTZ R170, R74, R170 ;  /* 0x000000aa4aaa7221 */ /* 0x000fe40000010000 */
[----:B------:R-:W-:Y:S02]  /*d4a0*/  FADD.FTZ R169, R97, R169 ;  /* 0x000000a961a97221 */ /* 0x000fe40000010000 */
[C---:B------:R-:W-:Y:S01]  /*d4b0*/  HMMA.16816.F32 R16, R76.reuse, R86, R16 ;  /* 0x000000564c10723c */ /* 0x040fe20000001810 */
[----:B------:R-:W3:Y:S01]  /*d4c0*/  LDSM.16.MT88.4 R84, [R218+0x900] ;  /* 0x00090000da54783b */ /* 0x000ee20000004200 */
[----:B------:R-:W-:Y:S02]  /*d4d0*/  MUFU.EX2 R119, R119 ;  /* 0x0000007700777308 */ /* 0x000fe40000000800 */
[----:B------:R-:W-:Y:S02]  /*d4e0*/  FADD.FTZ R174, R172, R174 ;  /* 0x000000aeacae7221 */ /* 0x000fe40000010000 */
[----:B------:R-:W-:Y:S02]  /*d4f0*/  FFMA.FTZ R175, R68, R238, R175 ;  /* 0x000000ee44af7223 */ /* 0x000fe400000100af */
[-C--:B-1----:R-:W-:Y:S01]  /*d500*/  HMMA.16816.F32 R20, R76, R88.reuse, R20 ;  /* 0x000000584c14723c */ /* 0x082fe20000001814 */
[----:B------:R-:W-:Y:S03]  /*d510*/  FADD.FTZ R170, R173, R170 ;  /* 0x000000aaadaa7221 */ /* 0x000fe60000010000 */
[----:B------:R-:W-:Y:S01]  /*d520*/  MUFU.EX2 R118, R118 ;  /* 0x0000007600767308 */ /* 0x000fe20000000800 */
[----:B------:R-:W-:Y:S02]  /*d530*/  FADD.FTZ R169, R168, R169 ;  /* 0x000000a9a8a97221 */ /* 0x000fe40000010000 */
[----:B------:R-:W-:Y:S01]  /*d540*/  FADD.FTZ R174, R136, R174 ;  /* 0x000000ae88ae7221 */ /* 0x000fe20000010000 */
[C---:B------:R-:W-:Y:S01]  /*d550*/  HMMA.16816.F32 R24, R80.reuse, R88, R24 ;  /* 0x000000585018723c */ /* 0x040fe20000001818 */
[----:B------:R-:W-:Y:S03]  /*d560*/  FADD.FTZ R175, R167, R175 ;  /* 0x000000afa7af7221 */ /* 0x000fe60000010000 */
[----:B------:R-:W-:Y:S01]  /*d570*/  MOV R167, R3 ;  /* 0x0000000300a77202 */ /* 0x000fe20000000f00 */
[----:B------:R-:W-:Y:S01]  /*d580*/  FADD.FTZ R170, R178, R170 ;  /* 0x000000aab2aa7221 */ /* 0x000fe20000010000 */
[----:B------:R-:W-:Y:S01]  /*d590*/  MUFU.EX2 R120, R120 ;  /* 0x0000007800787308 */ /* 0x000fe20000000800 */
[----:B------:R-:W-:Y:S01]  /*d5a0*/  FADD.FTZ R169, R164, R169 ;  /* 0x000000a9a4a97221 */ /* 0x000fe20000010000 */
[-C--:B------:R-:W-:Y:S01]  /*d5b0*/  HMMA.16816.F32 R28, R80, R90.reuse, R28 ;  /* 0x0000005a501c723c */ /* 0x080fe2000000181c */
[----:B------:R-:W-:Y:S03]  /*d5c0*/  FADD.FTZ R174, R137, R174 ;  /* 0x000000ae89ae7221 */ /* 0x000fe60000010000 */
[----:B------:R-:W-:Y:S01]  /*d5d0*/  FADD.FTZ R175, R166, R175 ;  /* 0x000000afa6af7221 */ /* 0x000fe20000010000 */
[----:B------:R-:W-:Y:S01]  /*d5e0*/  MOV R166, R2 ;  /* 0x0000000200a67202 */ /* 0x000fe20000000f00 */
[----:B------:R-:W-:Y:S01]  /*d5f0*/  FADD.FTZ R170, R185, R170 ;  /* 0x000000aab9aa7221 */ /* 0x000fe20000010000 */
[----:B------:R-:W-:Y:S01]  /*d600*/  MOV R164, R72 ;  /* 0x0000004800a47202 */ /* 0x000fe20000000f00 */
[C---:B------:R-:W-:Y:S01]  /*d610*/  HMMA.16816.F32 R32, R76.reuse, R90, R32 ;  /* 0x0000005a4c20723c */ /* 0x040fe20000001820 */
[----:B------:R-:W1:Y:S01]  /*d620*/  LDSM.16.MT88.4 R88, [R225+0x1100] ;  /* 0x00110000e158783b */ /* 0x000e620000004200 */
[----:B------:R-:W-:Y:S02]  /*d630*/  MUFU.EX2 R121, R121 ;  /* 0x0000007900797308 */ /* 0x000fe40000000800 */
[----:B------:R-:W-:Y:S02]  /*d640*/  FADD.FTZ R169, R180, R169 ;  /* 0x000000a9b4a97221 */ /* 0x000fe40000010000 */
[----:B------:R-:W-:Y:S02]  /*d650*/  FADD.FTZ R175, R165, R175 ;  /* 0x000000afa5af7221 */ /* 0x000fe40000010000 */
[-C--:B--2---:R-:W-:Y:S01]  /*d660*/  HMMA.16816.F32 R36, R76, R92.reuse, R36 ;  /* 0x0000005c4c24723c */ /* 0x084fe20000001824 */
[----:B------:R-:W-:Y:S03]  /*d670*/  FADD.FTZ R170, R189, R170 ;  /* 0x000000aabdaa7221 */ /* 0x000fe60000010000 */
[----:B------:R-:W2:Y:S01]  /*d680*/  MUFU.EX2 R122, R122 ;  /* 0x0000007a007a7308 */ /* 0x000ea20000000800 */
[----:B------:R-:W-:Y:S02]  /*d690*/  FADD.FTZ R169, R192, R169 ;  /* 0x000000a9c0a97221 */ /* 0x000fe40000010000 */
[----:B------:R-:W-:Y:S01]  /*d6a0*/  FADD.FTZ R107, R107, R175 ;  /* 0x000000af6b6b7221 */ /* 0x000fe20000010000 */
[C---:B------:R-:W-:Y:S01]  /*d6b0*/  HMMA.16816.F32 R40, R80.reuse, R92, R40 ;  /* 0x0000005c5028723c */ /* 0x040fe20000001828 */
[----:B------:R-:W-:Y:S03]  /*d6c0*/  FADD.FTZ R174, R104, R174 ;  /* 0x000000ae68ae7221 */ /* 0x000fe60000010000 */
[----:B------:R-:W-:Y:S02]  /*d6d0*/  FADD.FTZ R169, R195, R169 ;  /* 0x000000a9c3a97221 */ /* 0x000fe40000010000 */
[----:B------:R-:W4:Y:S01]  /*d6e0*/  MUFU.EX2 R123, R123 ;  /* 0x0000007b007b7308 */ /* 0x000f220000000800 */
[----:B------:R-:W-:Y:S01]  /*d6f0*/  FFMA.FTZ R92, R155, c[0x0][0x2d0], -R194 ;  /* 0x0000b4009b5c7a23 */ /* 0x000fe200000108c2 */
[-C--:B------:R-:W-:Y:S01]  /*d700*/  HMMA.16816.F32 R44, R80, R94.reuse, R44 ;  /* 0x0000005e502c723c */ /* 0x080fe2000000182c */
[----:B------:R-:W-:Y:S03]  /*d710*/  FADD.FTZ R107, R108, R107 ;  /* 0x0000006b6c6b7221 */ /* 0x000fe60000010000 */
[----:B------:R-:W-:Y:S02]  /*d720*/  FADD.FTZ R174, R105, R174 ;  /* 0x000000ae69ae7221 */ /* 0x000fe40000010000 */
[----:B------:R-:W-:Y:S02]  /*d730*/  FADD.FTZ R109, R109, R107 ;  /* 0x0000006b6d6d7221 */ /* 0x000fe40000010000 */
[C---:B------:R-:W-:Y:S01]  /*d740*/  HMMA.16816.F32 R48, R76.reuse, R94, R48 ;  /* 0x0000005e4c30723c */ /* 0x040fe20000001830 */
[----:B------:R5:W-:Y:S03]  /*d750*/  MUFU.EX2 R103, R92 ;  /* 0x0000005c00677308 */ /* 0x000be60000000800 */
[----:B--2---:R-:W-:Y:S02]  /*d760*/  FADD.FTZ R174, R122, R174 ;  /* 0x000000ae7aae7221 */ /* 0x004fe40000010000 */
[----:B------:R-:W-:Y:S02]  /*d770*/  FADD.FTZ R109, R110, R109 ;  /* 0x0000006d6e6d7221 */ /* 0x000fe40000010000 */
[-C--:B---3--:R-:W-:Y:S01]  /*d780*/  HMMA.16816.F32 R52, R76, R84.reuse, R52 ;  /* 0x000000544c34723c */ /* 0x088fe20000001834 */
[----:B------:R-:W-:Y:S02]  /*d790*/  IMAD.MOV.U32 R165, RZ, RZ, R0 ;  /* 0x000000ffffa57224 */ /* 0x000fe400078e0000 */
[----:B------:R-:W2:Y:S01]  /*d7a0*/  MUFU.EX2 R132, R132 ;  /* 0x0000008400847308 */ /* 0x000ea20000000800 */
[----:B----4-:R-:W-:Y:S04]  /*d7b0*/  FADD.FTZ R174, R123, R174 ;  /* 0x000000ae7bae7221 */ /* 0x010fe80000010000 */
[C---:B------:R-:W-:Y:S05]  /*d7c0*/  HMMA.16816.F32 R56, R80.reuse, R84, R56 ;  /* 0x000000545038723c */ /* 0x040fea0000001838 */
[----:B------:R-:W3:Y:S02]  /*d7d0*/  MUFU.EX2 R133, R133 ;  /* 0x0000008500857308 */ /* 0x000ee40000000800 */
[----:B------:R-:W-:Y:S01]  /*d7e0*/  FFMA.FTZ R84, R154, c[0x0][0x2d0], -R194 ;  /* 0x0000b4009a547a23 */ /* 0x000fe200000108c2 */
[-C--:B------:R-:W-:Y:S01]  /*d7f0*/  HMMA.16816.F32 R60, R80, R86.reuse, R60 ;  /* 0x00000056503c723c */ /* 0x080fe2000000183c */
[----:B-----5:R-:W-:Y:S06]  /*d800*/  FFMA.FTZ R92, R159, c[0x0][0x2d0], -R198 ;  /* 0x0000b4009f5c7a23 */ /* 0x020fec00000108c6 */
[----:B------:R-:W-:Y:S01]  /*d810*/  FFMA.FTZ R80, R153, c[0x0][0x2d0], -R199 ;  /* 0x0000b40099507a23 */ /* 0x000fe200000108c7 */
[----:B------:R-:W-:Y:S01]  /*d820*/  HMMA.16816.F32 R64, R76, R86, R64 ;  /* 0x000000564c40723c */ /* 0x000fe20000001840 */
[----:B------:R4:W5:Y:S03]  /*d830*/  MUFU.EX2 R114, R84 ;  /* 0x0000005400727308 */ /* 0x0009660000000800 */
[----:B--2---:R-:W-:Y:S03]  /*d840*/  FADD.FTZ R174, R132, R174 ;  /* 0x000000ae84ae7221 */ /* 0x004fe60000010000 */
[C---:B------:R-:W-:Y:S01]  /*d850*/  F2FP.PACK_AB R76, R111.reuse, R106 ;  /* 0x0000006a6f4c723e */ /* 0x040fe200000000ff */
[----:B------:R-:W-:Y:S01]  /*d860*/  FADD.FTZ R106, R106, R170 ;  /* 0x000000aa6a6a7221 */ /* 0x000fe20000010000 */
[----:B------:R-:W-:Y:S02]  /*d870*/  F2FP.PACK_AB R77, R116, R117 ;  /* 0x00000075744d723e */ /* 0x000fe400000000ff */
[----:B------:R2:W-:Y:S01]  /*d880*/  MUFU.EX2 R102, R80 ;  /* 0x0000005000667308 */ /* 0x0005e20000000800 */
[----:B------:R-:W-:Y:S01]  /*d890*/  F2FP.PACK_AB R78, R118, R119 ;  /* 0x00000077764e723e */ /* 0x000fe200000000ff */
[----:B------:R-:W-:Y:S01]  /*d8a0*/  FADD.FTZ R106, R111, R106 ;  /* 0x0000006a6f6a7221 */ /* 0x000fe20000010000 */
[----:B------:R-:W-:Y:S01]  /*d8b0*/  F2FP.PACK_AB R79, R121, R120 ;  /* 0x00000078794f723e */ /* 0x000fe200000000ff */
[----:B------:R-:W-:Y:S01]  /*d8c0*/  FADD.FTZ R117, R117, R169 ;  /* 0x000000a975757221 */ /* 0x000fe20000010000 */
[----:B---3--:R-:W-:Y:S01]  /*d8d0*/  F2FP.PACK_AB R82, R133, R132 ;  /* 0x000000848552723e */ /* 0x008fe200000000ff */
[----:B------:R-:W-:Y:S02]  /*d8e0*/  FADD.FTZ R119, R119, R106 ;  /* 0x0000006a77777221 */ /* 0x000fe40000010000 */
[----:B------:R-:W-:Y:S02]  /*d8f0*/  FADD.FTZ R117, R116, R117 ;  /* 0x0000007574757221 */ /* 0x000fe40000010000 */
[-C--:B-1----:R-:W-:Y:S01]  /*d900*/  HMMA.16816.F32 R4, R76, R88.reuse, R4 ;  /* 0x000000584c04723c */ /* 0x082fe20000001804 */
[----:B------:R-:W-:Y:S01]  /*d910*/  MUFU.EX2 R135, R135 ;  /* 0x0000008700877308 */ /* 0x000fe20000000800 */
[----:B------:R-:W-:Y:S01]  /*d920*/  FADD.FTZ R117, R120, R117 ;  /* 0x0000007578757221 */ /* 0x000fe20000010000 */
[----:B----4-:R-:W1:Y:S01]  /*d930*/  LDSM.16.MT88.4 R84, [R220+0x1100] ;  /* 0x00110000dc54783b */ /* 0x010e620000004200 */
[----:B-----5:R-:W-:Y:S01]  /*d940*/  F2FP.PACK_AB R83, R114, R103 ;  /* 0x000000677253723e */ /* 0x020fe200000000ff */
[----:B------:R-:W-:Y:S02]  /*d950*/  FADD.FTZ R119, R118, R119 ;  /* 0x0000007776777221 */ /* 0x000fe40000010000 */
[----:B------:R-:W-:Y:S04]  /*d960*/  FADD.FTZ R117, R121, R117 ;  /* 0x0000007579757221 */ /* 0x000fe80000010000 */
[----:B------:R-:W3:Y:S01]  /*d970*/  MUFU.EX2 R250, R250 ;  /* 0x000000fa00fa7308 */ /* 0x000ee20000000800 */
[----:B------:R-:W-:Y:S02]  /*d980*/  FADD.FTZ R174, R133, R174 ;  /* 0x000000ae85ae7221 */ /* 0x000fe40000010000 */
[--C-:B--2---:R-:W-:Y:S02]  /*d990*/  FFMA.FTZ R80, R152, c[0x0][0x2d0], -R198.reuse ;  /* 0x0000b40098507a23 */ /* 0x104fe400000108c6 */
[----:B------:R-:W-:Y:S02]  /*d9a0*/  FFMA.FTZ R198, R176, c[0x0][0x2d0], -R198 ;  /* 0x0000b400b0c67a23 */ /* 0x000fe400000108c6 */
[----:B------:R-:W-:Y:S03]  /*d9b0*/  FADD.FTZ R119, R134, R119 ;  /* 0x0000007786777221 */ /* 0x000fe60000010000 */
[----:B------:R2:W-:Y:S10]  /*d9c0*/  MUFU.EX2 R100, R80 ;  /* 0x0000005000647308 */ /* 0x0005f40000000800 */
[----:B------:R4:W-:Y:S01]  /*d9d0*/  MUFU.EX2 R112, R92 ;  /* 0x0000005c00707308 */ /* 0x0009e20000000800 */
[C---:B---3--:R-:W-:Y:S01]  /*d9e0*/  F2FP.PACK_AB R81, R250.reuse, R135 ;  /* 0x00000087fa51723e */ /* 0x048fe200000000ff */
[----:B------:R-:W-:Y:S04]  /*d9f0*/  FADD.FTZ R135, R135, R109 ;  /* 0x0000006d87877221 */ /* 0x000fe80000010000 */
[----:B------:R-:W-:Y:S04]  /*da00*/  FADD.FTZ R135, R250, R135 ;  /* 0x00000087fa877221 */ /* 0x000fe80000010000 */
[----:B------:R-:W-:Y:S01]  /*da10*/  MUFU.EX2 R248, R248 ;  /* 0x000000f800f87308 */ /* 0x000fe20000000800 */
[----:B--2---:R-:W-:Y:S09]  /*da20*/  F2FP.PACK_AB R80, R123, R122 ;  /* 0x0000007a7b50723e */ /* 0x004ff200000000ff */
[----:B------:R-:W-:Y:S01]  /*da30*/  MUFU.EX2 R247, R247 ;  /* 0x000000f700f77308 */ /* 0x000fe20000000800 */
[C---:B------:R-:W-:Y:S01]  /*da40*/  HMMA.16816.F32 R8, R80.reuse, R88, R8 ;  /* 0x000000585008723c */ /* 0x040fe20000001808 */
[----:B----4-:R-:W2:Y:S06]  /*da50*/  LDSM.16.MT88.4 R92, [R219+0x1100] ;  /* 0x00110000db5c783b */ /* 0x010eac0000004200 */
[--C-:B------:R-:W-:Y:S01]  /*da60*/  FFMA.FTZ R88, R158, c[0x0][0x2d0], -R199.reuse ;  /* 0x0000b4009e587a23 */ /* 0x100fe200000108c7 */
[-C--:B------:R-:W-:Y:S01]  /*da70*/  HMMA.16816.F32 R12, R80, R90.reuse, R12 ;  /* 0x0000005a500c723c */ /* 0x080fe2000000180c */
[----:B------:R-:W-:Y:S03]  /*da80*/  MUFU.EX2 R252, R252 ;  /* 0x000000fc00fc7308 */ /* 0x000fe60000000800 */
[----:B------:R-:W-:Y:S04]  /*da90*/  FFMA.FTZ R199, R182, c[0x0][0x2d0], -R199 ;  /* 0x0000b400b6c77a23 */ /* 0x000fe800000108c7 */
[C---:B------:R-:W-:Y:S03]  /*daa0*/  HMMA.16816.F32 R16, R76.reuse, R90, R16 ;  /* 0x0000005a4c10723c */ /* 0x040fe60000001810 */
[----:B------:R3:W-:Y:S05]  /*dab0*/  MUFU.EX2 R115, R88 ;  /* 0x0000005800737308 */ /* 0x0007ea0000000800 */
[-C--:B-1----:R-:W-:Y:S05]  /*dac0*/  HMMA.16816.F32 R20, R76, R84.reuse, R20 ;  /* 0x000000544c14723c */ /* 0x082fea0000001814 */
[----:B------:R-:W-:Y:S03]  /*dad0*/  MUFU.EX2 R251, R251 ;  /* 0x000000fb00fb7308 */ /* 0x000fe60000000800 */
[C---:B------:R-:W-:Y:S07]  /*dae0*/  HMMA.16816.F32 R24, R80.reuse, R84, R24 ;  /* 0x000000545018723c */ /* 0x040fee0000001818 */
[----:B------:R-:W-:Y:S01]  /*daf0*/  FFMA.FTZ R84, R157, c[0x0][0x2d0], -R196 ;  /* 0x0000b4009d547a23 */ /* 0x000fe200000108c4 */
[-C--:B------:R-:W-:Y:S01]  /*db00*/  HMMA.16816.F32 R28, R80, R86.reuse, R28 ;  /* 0x00000056501c723c */ /* 0x080fe2000000181c */
[----:B------:R-:W-:Y:S01]  /*db10*/  MUFU.EX2 R244, R244 ;  /* 0x000000f400f47308 */ /* 0x000fe20000000800 */
[----:B---3--:R-:W1:Y:S06]  /*db20*/  LDSM.16.MT88.4 R88, [R218+0x1100] ;  /* 0x00110000da58783b */ /* 0x008e6c0000004200 */
[C---:B------:R-:W-:Y:S03]  /*db30*/  HMMA.16816.F32 R32, R76.reuse, R86, R32 ;  /* 0x000000564c20723c */ /* 0x040fe60000001820 */
[----:B------:R3:W-:Y:S05]  /*db40*/  MUFU.EX2 R101, R84 ;  /* 0x0000005400657308 */ /* 0x0007ea0000000800 */
[-C--:B--2---:R-:W-:Y:S05]  /*db50*/  HMMA.16816.F32 R36, R76, R92.reuse, R36 ;  /* 0x0000005c4c24723c */ /* 0x084fea0000001824 */
[----:B------:R-:W-:Y:S03]  /*db60*/  MUFU.EX2 R210, R210 ;  /* 0x000000d200d27308 */ /* 0x000fe60000000800 */
[C---:B------:R-:W-:Y:S07]  /*db70*/  HMMA.16816.F32 R40, R80.reuse, R92, R40 ;  /* 0x0000005c5028723c */ /* 0x040fee0000001828 */
[----:B------:R-:W-:Y:S01]  /*db80*/  FFMA.FTZ R92, R161, c[0x0][0x2d0], -R194 ;  /* 0x0000b400a15c7a23 */ /* 0x000fe200000108c2 */
[-C--:B------:R-:W-:Y:S01]  /*db90*/  HMMA.16816.F32 R44, R80, R94.reuse, R44 ;  /* 0x0000005e502c723c */ /* 0x080fe2000000182c */
[----:B------:R-:W-:Y:S03]  /*dba0*/  MUFU.EX2 R202, R202 ;  /* 0x000000ca00ca7308 */ /* 0x000fe60000000800 */
[--C-:B---3--:R-:W-:Y:S04]  /*dbb0*/  FFMA.FTZ R84, R156, c[0x0][0x2d0], -R196.reuse ;  /* 0x0000b4009c547a23 */ /* 0x108fe800000108c4 */
[C---:B------:R-:W-:Y:S03]  /*dbc0*/  HMMA.16816.F32 R48, R76.reuse, R94, R48 ;  /* 0x0000005e4c30723c */ /* 0x040fe60000001830 */
[----:B------:R2:W3:Y:S05]  /*dbd0*/  MUFU.EX2 R113, R84 ;  /* 0x0000005400717308 */ /* 0x0004ea0000000800 */
[-C--:B-1----:R-:W-:Y:S05]  /*dbe0*/  HMMA.16816.F32 R52, R76, R88.reuse, R52 ;  /* 0x000000584c34723c */ /* 0x082fea0000001834 */
[----:B------:R1:W4:Y:S03]  /*dbf0*/  MUFU.EX2 R126, R92 ;  /* 0x0000005c007e7308 */ /* 0x0003260000000800 */
[C---:B------:R-:W-:Y:S07]  /*dc00*/  HMMA.16816.F32 R56, R80.reuse, R88, R56 ;  /* 0x000000585038723c */ /* 0x040fee0000001838 */
[----:B------:R-:W-:Y:S01]  /*dc10*/  MUFU.EX2 R201, R201 ;  /* 0x000000c900c97308 */ /* 0x000fe20000000800 */
[-C--:B------:R-:W-:Y:S01]  /*dc20*/  HMMA.16816.F32 R60, R80, R90.reuse, R60 ;  /* 0x0000005a503c723c */ /* 0x080fe2000000183c */
[----:B--2---:R-:W-:Y:S06]  /*dc30*/  FFMA.FTZ R84, R163, c[0x0][0x2d0], -R196 ;  /* 0x0000b400a3547a23 */ /* 0x004fec00000108c4 */
[----:B---3--:R-:W-:Y:S01]  /*dc40*/  F2FP.PACK_AB R80, R113, R101 ;  /* 0x000000657150723e */ /* 0x008fe200000000ff */
[----:B------:R-:W-:Y:S01]  /*dc50*/  HMMA.16816.F32 R64, R76, R90, R64 ;  /* 0x0000005a4c40723c */ /* 0x000fe20000001840 */
[----:B------:R2:W3:Y:S01]  /*dc60*/  MUFU.EX2 R124, R84 ;  /* 0x00000054007c7308 */ /* 0x0004e20000000800 */
[----:B------:R-:W-:Y:S02]  /*dc70*/  LDSM.16.MT88.4 R88, [R220+0x1900] ;  /* 0x00190000dc58783b */ /* 0x000fe40000004200 */
[--C-:B-1----:R-:W-:Y:S01]  /*dc80*/  FFMA.FTZ R92, R160, c[0x0][0x2d0], -R194.reuse ;  /* 0x0000b400a05c7a23 */ /* 0x102fe200000108c2 */
[----:B----4-:R-:W-:Y:S02]  /*dc90*/  MOV R176, R126 ;  /* 0x0000007e00b07202 */ /* 0x010fe40000000f00 */
[----:B------:R-:W-:Y:S04]  /*dca0*/  F2FP.PACK_AB R76, R102, R134 ;  /* 0x00000086664c723e */ /* 0x000fe800000000ff */
[----:B------:R-:W1:Y:S01]  /*dcb0*/  MUFU.EX2 R127, R92 ;  /* 0x0000005c007f7308 */ /* 0x000e620000000800 */
[----:B------:R-:W-:Y:S02]  /*dcc0*/  F2FP.PACK_AB R77, R112, R100 ;  /* 0x00000064704d723e */ /* 0x000fe400000000ff */
[----:B------:R-:W-:Y:S02]  /*dcd0*/  F2FP.PACK_AB R78, R249, R115 ;  /* 0x00000073f94e723e */ /* 0x000fe400000000ff */
[----:B------:R-:W-:Y:S05]  /*dce0*/  F2FP.PACK_AB R79, R247, R248 ;  /* 0x000000f8f74f723e */ /* 0x000fea00000000ff */
[----:B------:R-:W-:Y:S01]  /*dcf0*/  MUFU.EX2 R243, R243 ;  /* 0x000000f300f37308 */ /* 0x000fe20000000800 */
[----:B--2---:R-:W-:Y:S01]  /*dd00*/  FFMA.FTZ R84, R162, c[0x0][0x2d0], -R194 ;  /* 0x0000b400a2547a23 */ /* 0x004fe200000108c2 */
[----:B---3--:R-:W-:Y:S08]  /*dd10*/  F2FP.PACK_AB R82, R252, R124 ;  /* 0x0000007cfc52723e */ /* 0x008ff000000000ff */
[----:B------:R2:W3:Y:S01]  /*dd20*/  MUFU.EX2 R125, R84 ;  /* 0x00000054007d7308 */ /* 0x0004e20000000800 */
[-C--:B-1----:R-:W-:Y:S01]  /*dd30*/  F2FP.PACK_AB R83, R251, R127.reuse ;  /* 0x0000007ffb53723e */ /* 0x082fe200000000ff */
[----:B------:R-:W-:Y:S01]  /*dd40*/  LDSM.16.MT88.4 R92, [R219+0x1900] ;  /* 0x00190000db5c783b */ /* 0x000fe20000004200 */
[----:B------:R-:W-:Y:S07]  /*dd50*/  MOV R182, R127 ;  /* 0x0000007f00b67202 */ /* 0x000fee0000000f00 */
[----:B------:R-:W-:Y:S10]  /*dd60*/  MUFU.EX2 R209, R209 ;  /* 0x000000d100d17308 */ /* 0x000ff40000000800 */
[----:B------:R-:W-:Y:S01]  /*dd70*/  MUFU.EX2 R207, R207 ;  /* 0x000000cf00cf7308 */ /* 0x000fe20000000800 */
[----:B--2---:R-:W1:Y:S01]  /*dd80*/  LDSM.16.MT88.4 R84, [R225+0x1900] ;  /* 0x00190000e154783b */ /* 0x004e620000004200 */
[----:B---3--:R-:W-:Y:S08]  /*dd90*/  F2FP.PACK_AB R81, R126, R125 ;  /* 0x0000007d7e51723e */ /* 0x008ff000000000ff */
        /* <DEDUP_REMOVED lines=54> */
[--C-:B------:R-:W-:Y:S03]  /*e100*/  FFMA.FTZ R85, R183, c[0x0][0x2d0], -R196.reuse ;  /* 0x0000b400b7557a23 */ /* 0x100fe600000108c4 */
[----:B------:R-:W-:Y:S01]  /*e110*/  IMAD.MOV.U32 R190, RZ, RZ, R125 ;  /* 0x000000ffffbe7224 */ /* 0x000fe200078e007d */
[----:B------:R-:W-:Y:S01]  /*e120*/  MUFU.EX2 R84, R84 ;  /* 0x0000005400547308 */ /* 0x000fe20000000800 */
[----:B------:R-:W-:Y:S02]  /*e130*/  MOV R183, R124 ;  /* 0x0000007c00b77202 */ /* 0x000fe40000000f00 */
[C---:B------:R-:W-:Y:S07]  /*e140*/  HMMA.16816.F32 R32, R76.reuse, R86, R32 ;  /* 0x000000564c20723c */ /* 0x040fee0000001820 */
[--C-:B------:R-:W-:Y:S01]  /*e150*/  FFMA.FTZ R86, R181, c[0x0][0x2d0], -R196.reuse ;  /* 0x0000b400b5567a23 */ /* 0x100fe200000108c4 */
[-C--:B------:R-:W-:Y:S01]  /*e160*/  HMMA.16816.F32 R36, R76, R92.reuse, R36 ;  /* 0x0000005c4c24723c */ /* 0x080fe20000001824 */
[----:B------:R-:W-:Y:S01]  /*e170*/  MOV R181, R115 ;  /* 0x0000007300b57202 */ /* 0x000fe20000000f00 */
[----:B------:R-:W1:Y:S02]  /*e180*/  MUFU.EX2 R85, R85 ;  /* 0x0000005500557308 */ /* 0x000e640000000800 */
[----:B------:R-:W-:Y:S02]  /*e190*/  FFMA.FTZ R196, R179, c[0x0][0x2d0], -R196 ;  /* 0x0000b400b3c47a23 */ /* 0x000fe400000108c4 */
[----:B------:R-:W-:Y:S02]  /*e1a0*/  IMAD.MOV.U32 R179, RZ, RZ, R114 ;  /* 0x000000ffffb37224 */ /* 0x000fe400078e0072 */
[C---:B------:R-:W-:Y:S01]  /*e1b0*/  HMMA.16816.F32 R40, R80.reuse, R92, R40 ;  /* 0x0000005c5028723c */ /* 0x040fe20000001828 */
[--C-:B------:R-:W-:Y:S03]  /*e1c0*/  FFMA.FTZ R87, R191, c[0x0][0x2d0], -R194.reuse ;  /* 0x0000b400bf577a23 */ /* 0x100fe600000108c2 */
[----:B------:R-:W-:Y:S01]  /*e1d0*/  MOV R191, R113 ;  /* 0x0000007100bf7202 */ /* 0x000fe20000000f00 */
[----:B------:R-:W-:Y:S02]  /*e1e0*/  MUFU.EX2 R86, R86 ;  /* 0x0000005600567308 */ /* 0x000fe40000000800 */
[--C-:B------:R-:W-:Y:S01]  /*e1f0*/  FFMA.FTZ R92, R186, c[0x0][0x2d0], -R194.reuse ;  /* 0x0000b400ba5c7a23 */ /* 0x100fe200000108c2 */
[-C--:B------:R-:W-:Y:S01]  /*e200*/  HMMA.16816.F32 R44, R80, R94.reuse, R44 ;  /* 0x0000005e502c723c */ /* 0x080fe2000000182c */
[----:B------:R-:W-:Y:S02]  /*e210*/  MOV R186, R112 ;  /* 0x0000007000ba7202 */ /* 0x000fe40000000f00 */
[----:B------:R-:W-:Y:S01]  /*e220*/  LDSM.16.MT88.4 R112, [R219+0x2900] ;  /* 0x00290000db70783b */ /* 0x000fe20000004200 */
[--C-:B------:R-:W-:Y:S01]  /*e230*/  FFMA.FTZ R93, R184, c[0x0][0x2d0], -R194.reuse ;  /* 0x0000b400b85d7a23 */ /* 0x100fe200000108c2 */
[----:B------:R-:W-:Y:S01]  /*e240*/  MOV R184, R101 ;  /* 0x0000006500b87202 */ /* 0x000fe20000000f00 */
[----:B------:R-:W-:Y:S01]  /*e250*/  FFMA.FTZ R194, R73, c[0x0][0x2d0], -R194 ;  /* 0x0000b40049c27a23 */ /* 0x000fe200000108c2 */
[----:B------:R-:W3:Y:S01]  /*e260*/  MUFU.EX2 R196, R196 ;  /* 0x000000c400c47308 */ /* 0x000ee20000000800 */
[C---:B------:R-:W-:Y:S01]  /*e270*/  HMMA.16816.F32 R48, R76.reuse, R94, R48 ;  /* 0x0000005e4c30723c */ /* 0x040fe20000001830 */
[----:B------:R-:W-:Y:S03]  /*e280*/  IMAD.MOV.U32 R73, RZ, RZ, R100 ;  /* 0x000000ffff497224 */ /* 0x000fe600078e0064 */
[----:B-1----:R-:W-:Y:S01]  /*e290*/  F2FP.PACK_AB R124, R85, R84 ;  /* 0x00000054557c723e */ /* 0x002fe200000000ff */
[----:B------:R-:W-:Y:S02]  /*e2a0*/  FADD.FTZ R117, R73, R117 ;  /* 0x0000007549757221 */ /* 0x000fe40000010000 */
[----:B------:R-:W-:Y:S01]  /*e2b0*/  IMAD.MOV.U32 R95, RZ, RZ, R103 ;  /* 0x000000ffff5f7224 */ /* 0x000fe200078e0067 */
[-C--:B--2---:R-:W-:Y:S01]  /*e2c0*/  HMMA.16816.F32 R52, R76, R88.reuse, R52 ;  /* 0x000000584c34723c */ /* 0x084fe20000001834 */
[----:B------:R-:W-:Y:S01]  /*e2d0*/  MOV R94, R102 ;  /* 0x00000066005e7202 */ /* 0x000fe20000000f00 */
[----:B------:R-:W-:Y:S01]  /*e2e0*/  MUFU.EX2 R87, R87 ;  /* 0x0000005700577308 */ /* 0x000fe20000000800 */
[----:B------:R-:W1:Y:S01]  /*e2f0*/  LDSM.16.MT88.4 R100, [R220+0x2900] ;  /* 0x00290000dc64783b */ /* 0x000e620000004200 */
[----:B------:R-:W-:Y:S02]  /*e300*/  FADD.FTZ R117, R186, R117 ;  /* 0x00000075ba757221 */ /* 0x000fe40000010000 */
[----:B------:R-:W-:Y:S02]  /*e310*/  FADD.FTZ R119, R94, R119 ;  /* 0x000000775e777221 */ /* 0x000fe40000010000 */
[C---:B------:R-:W-:Y:S01]  /*e320*/  HMMA.16816.F32 R56, R80.reuse, R88, R56 ;  /* 0x000000585038723c */ /* 0x040fe20000001838 */
[----:B------:R-:W-:Y:S03]  /*e330*/  FADD.FTZ R117, R248, R117 ;  /* 0x00000075f8757221 */ /* 0x000fe60000010000 */
[----:B------:R-:W2:Y:S01]  /*e340*/  MUFU.EX2 R92, R92 ;  /* 0x0000005c005c7308 */ /* 0x000ea20000000800 */
[----:B------:R-:W-:Y:S01]  /*e350*/  FADD.FTZ R119, R181, R119 ;  /* 0x00000077b5777221 */ /* 0x000fe20000010000 */
[----:B---3--:R-:W-:Y:S02]  /*e360*/  F2FP.PACK_AB R126, R196, R86 ;  /* 0x00000056c47e723e */ /* 0x008fe400000000ff */
[-C--:B------:R-:W-:Y:S01]  /*e370*/  HMMA.16816.F32 R60, R80, R90.reuse, R60 ;  /* 0x0000005a503c723c */ /* 0x080fe2000000183c */
[----:B------:R-:W-:Y:S03]  /*e380*/  FADD.FTZ R119, R249, R119 ;  /* 0x00000077f9777221 */ /* 0x000fe60000010000 */
[----:B------:R-:W-:Y:S02]  /*e390*/  FADD.FTZ R117, R247, R117 ;  /* 0x00000075f7757221 */ /* 0x000fe40000010000 */
        /* <DEDUP_REMOVED lines=9> */
[----:B--2---:R-:W-:Y:S01]  /*e430*/  F2FP.PACK_AB R125, R92, R87 ;  /* 0x000000575c7d723e */ /* 0x004fe200000000ff */
        /* <DEDUP_REMOVED lines=27> */
[-C--:B-1----:R-:W-:Y:S01]  /*e5f0*/  HMMA.16816.F32 R144, R128, R100.reuse, R20 ;  /* 0x000000648090723c */ /* 0x082fe20000001814 */
        /* <DEDUP_REMOVED lines=15> */
[----:B------:R-:W-:Y:S04]  /*e6f0*/  FADD.FTZ R8, R87, R8 ;  /* 0x0000000857087221 */ /* 0x000fe80000010000 */
[----:B------:R-:W-:Y:S03]  /*e700*/  FADD.FTZ R8, R92, R8 ;  /* 0x000000085c087221 */ /* 0x000fe60000010000 */
[C---:B------:R-:W-:Y:S01]  /*e710*/  HMMA.16816.F32 R108, R124.reuse, R112, R40 ;  /* 0x000000707c6c723c */ /* 0x040fe20000001828 */
[----:B------:R-:W-:Y:S04]  /*e720*/  FADD.FTZ R8, R93, R8 ;  /* 0x000000085d087221 */ /* 0x000fe80000010000 */
[----:B------:R-:W-:Y:S03]  /*e730*/  FADD.FTZ R238, R194, R8 ;  /* 0x00000008c2ee7221 */ /* 0x000fe60000010000 */
[-C--:B------:R-:W-:Y:S07]  /*e740*/  HMMA.16816.F32 R132, R124, R114.reuse, R44 ;  /* 0x000000727c84723c */ /* 0x080fee000000182c */
[----:B------:R-:W-:Y:S01]  /*e750*/  MOV R44, R72 ;  /* 0x00000048002c7202 */ /* 0x000fe20000000f00 */
[C---:B------:R-:W-:Y:S08]  /*e760*/  HMMA.16816.F32 R112, R128.reuse, R114, R48 ;  /* 0x000000728070723c */ /* 0x040ff00000001830 */
[-C--:B----4-:R-:W-:Y:S08]  /*e770*/  HMMA.16816.F32 R116, R128, R4.reuse, R52 ;  /* 0x000000048074723c */ /* 0x090ff00000001834 */
[C---:B------:R-:W-:Y:S08]  /*e780*/  HMMA.16816.F32 R120, R124.reuse, R4, R56 ;  /* 0x000000047c78723c */ /* 0x040ff00000001838 */
[-C--:B------:R-:W-:Y:S08]  /*e790*/  HMMA.16816.F32 R124, R124, R6.reuse, R60 ;  /* 0x000000067c7c723c */ /* 0x080ff0000000183c */
[----:B------:R-:W-:Y:S01]  /*e7a0*/  HMMA.16816.F32 R128, R128, R6, R64 ;  /* 0x000000068080723c */ /* 0x000fe20000001840 */
[----:B------:R-:W-:-:S07]  /*e7b0*/  @P0 BRA `(.L_x_1089) ;  /* 0xffff9bb000000947 */ /* 0x000fce000383ffff */
.L_x_1070:
[----:B------:R-:W1:Y:S01]  /*e7c0*/  S2UR UR13, SR_CTAID.X ;  /* 0x00000000000d79c3 */ /* 0x000e620000002500 */
[----:B------:R-:W-:-:S02]  /*e7d0*/  UISETP.NE.AND UP1, UPT, UR35, URZ, UPT ;  /* 0x0000003f2300728c */ /* 0x000fc4000bf25270 */
[----:B------:R-:W-:Y:S02]  /*e7e0*/  ULDC.64 UR6, c[0x0][0x2c8] ;  /* 0x0000b20000067ab9 */ /* 0x000fe40000000a00 */
[----:B------:R-:W-:-:S06]  /*e7f0*/  UISETP.NE.AND UP0, UPT, UR34, URZ, UPT ;  /* 0x0000003f2200728c */ /* 0x000fcc000bf05270 */
[----:B------:R-:W-:Y:S01]  /*e800*/  PLOP3.LUT P0, PT, PT, PT, UP0, 0x40, 0x0 ;  /* 0x000000000000781c */ /* 0x000fe20003f0e808 */
[----:B-1----:R-:W-:-:S04]  /*e810*/  ULEA UR13, UR13, 0x7f, 0x7 ;  /* 0x0000007f0d0d7891 */ /* 0x002fc8000f8e383f */
        /* <DEDUP_REMOVED lines=22> */
.L_x_1091:
[----:B------:R-:W-:Y:S02]  /*e980*/  UMOV UR7, 0x1 ;  /* 0x0000000100077882 */ /* 0x000fe40000000000 */
[----:B------:R-:W-:Y:S02]  /*e990*/  ULDC UR6, c[0x0][0x32c] ;  /* 0x0000cb0000067ab9 */ /* 0x000fe40000000800 */
[----:B------:R-:W-:-:S03]  /*e9a0*/  UISETP.NE.AND UP0, UPT, UR7, UR6, UPT ;  /* 0x000000060700728c */ /* 0x000fc6000bf05270 */
[----:B------:R-:W-:Y:S02]  /*e9b0*/  ULDC.64 UR6, c[0x0][0x330] ;  /* 0x0000cc0000067ab9 */ /* 0x000fe40000000a00 */
[----:B------:R-:W-:-:S07]  /*e9c0*/  UIMAD.WIDE.U32 UR20, UR18, UR6, URZ ;  /* 0x00000006121472a5 */ /* 0x000fce000f8e003f */
[----:B------:R-:W-:Y:S02]  /*e9d0*/  @UP0 UMOV UR19, UR21 ;  /* 0x0000001500130c82 */ /* 0x000fe40008000000 */
[----:B------:R-:W-:Y:S02]  /*e9e0*/  @UP0 USHF.R.U32.HI UR18, URZ, UR7, UR19 ;  /* 0x000000073f120299 */ /* 0x000fe40008011613 */
.L_x_1092:
[----:B------:R-:W-:Y:S02]  /*e9f0*/  ULDC UR6, c[0x0][0x32c] ;  /* 0x0000cb0000067ab9 */ /* 0x000fe40000000800 */
[----:B------:R-:W-:-:S04]  /*ea00*/  UIMAD UR6, UR18, UR6, URZ ;  /* 0x00000006120672a4 */ /* 0x000fc8000f8e023f */
[----:B------:R-:W-:-:S04]  /*ea10*/  UISETP.LT.AND UP0, UPT, UR13, UR6, UPT ;  /* 0x000000060d00728c */ /* 0x000fc8000bf01270 */
[----:B------:R-:W-:-:S04]  /*ea20*/  USEL UR13, UR13, UR6, !UP0 ;  /* 0x000000060d0d7287 */ /* 0x000fc8000c000000 */
.L_x_1090:
        /* <DEDUP_REMOVED lines=13> */
.L_x_1096:
        /* <DEDUP_REMOVED lines=64> */
.L_x_1094:
        /* <DEDUP_REMOVED lines=175> */
.L_x_1095:
[----:B------:R-:W-:Y:S01]  /*f9f0*/  FMNMX.FTZ R169, R8, R165, !PT ;  /* 0x000000a508a97209 */ /* 0x000fe20007810000 */
[----:B-1----:R-:W-:Y:S01]  /*fa00*/  LDSM.16.MT88.4 R172, [R225+0x100] ;  /* 0x00010000e1ac783b */ /* 0x002fe20000004200 */
        /* <DEDUP_REMOVED lines=90> */
[----:B------:R-:W-:Y:S02]  /*ffb0*/  PLOP3.LUT P0, PT, PT, PT, UP0, 0x80, 0x0 ;  /* 0x000000000000781c */ /* 0x000fe40003f0f008 */
[----:B------:R-:W-:Y:S04]  /*ffc0*/  FMNMX.FTZ R169, R89, R169, !PT ;  /* 0x000000a959a97209 */ /* 0x000fe80007810000 */
[----:B------:R-:W-:Y:S01]  /*ffd0*/  FMNMX.FTZ R169, R92, R169, !PT ;  /* 0x000000a95ca97209 */ /* 0x000fe20007810000 */
[----:B------:R-:W-:Y:S03]  /*ffe0*/  SHFL.BFLY PT, R2, R170, 0x2, 0x1f ;  /* 0x0c401f00aa027f89 */ /* 0x000fe600000e0000 */
[----:B------:R-:W-:Y:S05]  /*fff0*/  FMNMX.FTZ R169, R93, R169, !PT ;  /* 0x000000a95da97209 */ /* 0x000fea0007810000 */
[----:B------:R-:W1:Y:S02]  /*10000*/  SHFL.BFLY PT, R168, R169, 0x2, 0x1f ;  /* 0x0c401f00a9a87f89 */ /* 0x000e6400000e0000 */
[----:B-1----:R-:W-:Y:S02]  /*10010*/  FMNMX.FTZ R169, R169, R168, !PT ;  /* 0x000000a8a9a97209 */ /* 0x002fe40007810000 */
[----:B------:R-:W-:Y:S02]  /*10020*/  FMNMX.FTZ R168, R75, R0, !PT ;  /* 0x000000004ba87209 */ /* 0x000fe40007810000 */
[----:B------:R-:W-:Y:S02]  /*10030*/  FMNMX.FTZ R3, R3, R171, !PT ;  /* 0x000000ab03037209 */ /* 0x000fe40007810000 */
[----:B------:R-:W1:Y:S01]  /*10040*/  SHFL.BFLY PT, R0, R169, 0x1, 0x1f ;  /* 0x0c201f00a9007f89 */ /* 0x000e6200000e0000 */
[----:B------:R-:W-:Y:S02]  /*10050*/  FMNMX.FTZ R168, R78, R168, !PT ;  /* 0x000000a84ea87209 */ /* 0x000fe40007810000 */
[----:B------:R-:W-:Y:S02]  /*10060*/  FMNMX.FTZ R170, R170, R2, !PT ;  /* 0x00000002aaaa7209 */ /* 0x000fe40007810000 */
[----:B------:R-:W-:Y:S03]  /*10070*/  FMNMX.FTZ R168, R79, R168, !PT ;  /* 0x000000a84fa87209 */ /* 0x000fe60007810000 */
[----:B------:R-:W2:Y:S01]  /*10080*/  SHFL.BFLY PT, R171, R3, 0x1, 0x1f ;  /* 0x0c201f0003ab7f89 */ /* 0x000ea200000e0000 */
[----:B------:R-:W-:Y:S04]  /*10090*/  FMNMX.FTZ R168, R90, R168, !PT ;  /* 0x000000a85aa87209 */ /* 0x000fe80007810000 */
[----:B------:R-:W-:Y:S03]  /*100a0*/  FMNMX.FTZ R168, R91, R168, !PT ;  /* 0x000000a85ba87209 */ /* 0x000fe60007810000 */
[----:B------:R-:W3:Y:S01]  /*100b0*/  SHFL.BFLY PT, R2, R170, 0x1, 0x1f ;  /* 0x0c201f00aa027f89 */ /* 0x000ee200000e0000 */
[----:B------:R-:W-:Y:S04]  /*100c0*/  FMNMX.FTZ R168, R94, R168, !PT ;  /* 0x000000a85ea87209 */ /* 0x000fe80007810000 */
[----:B------:R-:W-:Y:S02]  /*100d0*/  FMNMX.FTZ R168, R95, R168, !PT ;  /* 0x000000a85fa87209 */ /* 0x000fe40007810000 */
[----:B-1----:R-:W-:Y:S03]  /*100e0*/  FMNMX.FTZ R0, R169, R0, !PT ;  /* 0x00000000a9007209 */ /* 0x002fe60007810000 */
[----:B------:R-:W1:Y:S02]  /*100f0*/  SHFL.BFLY PT, R169, R168, 0x2, 0x1f ;  /* 0x0c401f00a8a97f89 */ /* 0x000e6400000e0000 */
[C---:B------:R-:W-:Y:S02]  /*10100*/  FMUL.FTZ R201, R0.reuse, c[0x0][0x2d0] ;  /* 0x0000b40000c97a20 */ /* 0x040fe40000410000 */
[----:B------:R-:W-:Y:S01]  /*10110*/  FADD.FTZ R165, -R0, R165 ;  /* 0x000000a500a57221 */ /* 0x000fe20000010100 */
[----:B--2---:R-:W-:Y:S01]  /*10120*/  FMNMX.FTZ R3, R3, R171, !PT ;  /* 0x000000ab03037209 */ /* 0x004fe20007810000 */
[--C-:B------:R-:W-:Y:S02]  /*10130*/  FFMA.FTZ R247, R44, c[0x0][0x2d0], -R201.reuse ;  /* 0x0000b4002cf77a23 */ /* 0x100fe400000108c9 */
[--C-:B------:R-:W-:Y:S02]  /*10140*/  FFMA.FTZ R248, R45, c[0x0][0x2d0], -R201.reuse ;  /* 0x0000b4002df87a23 */ /* 0x100fe400000108c9 */
[----:B------:R-:W-:Y:S02]  /*10150*/  FFMA.FTZ R57, R57, c[0x0][0x2d0], -R201 ;  /* 0x0000b40039397a23 */ /* 0x000fe400000108c9 */
[----:B------:R-:W-:Y:S01]  /*10160*/  MUFU.EX2 R247, R247 ;  /* 0x000000f700f77308 */ /* 0x000fe20000000800 */
[----:B------:R-:W-:Y:S01]  /*10170*/  FMUL.FTZ R203, R3, c[0x0][0x2d0] ;  /* 0x0000b40003cb7a20 */ /* 0x000fe20000410000 */
[----:B---3--:R-:W-:Y:S01]  /*10180*/  FMNMX.FTZ R2, R170, R2, !PT ;  /* 0x00000002aa027209 */ /* 0x008fe20007810000 */
[----:B------:R-:W-:Y:S02]  /*10190*/  FMUL.FTZ R165, R165, c[0x0][0x2d0] ;  /* 0x0000b400a5a57a20 */ /* 0x000fe40000410000 */
[--C-:B------:R-:W-:Y:S02]  /*101a0*/  FFMA.FTZ R209, R48, c[0x0][0x2d0], -R203.reuse ;  /* 0x0000b40030d17a23 */ /* 0x100fe400000108cb */
[--C-:B------:R-:W-:Y:S02]  /*101b0*/  FFMA.FTZ R210, R49, c[0x0][0x2d0], -R203.reuse ;  /* 0x0000b40031d27a23 */ /* 0x100fe400000108cb */
[--C-:B------:R-:W-:Y:S01]  /*101c0*/  FFMA.FTZ R251, R52, c[0x0][0x2d0], -R203.reuse ;  /* 0x0000b40034fb7a23 */ /* 0x100fe200000108cb */
[----:B------:R-:W2:Y:S01]  /*101d0*/  MUFU.EX2 R165, R165 ;  /* 0x000000a500a57308 */ /* 0x000ea20000000800 */
[--C-:B------:R-:W-:Y:S01]  /*101e0*/  FFMA.FTZ R252, R53, c[0x0][0x2d0], -R203.reuse ;  /* 0x0000b40035fc7a23 */ /* 0x100fe200000108cb */
[----:B-1----:R-:W-:Y:S01]  /*101f0*/  FMNMX.FTZ R169, R168, R169, !PT ;  /* 0x000000a9a8a97209 */ /* 0x002fe20007810000 */
[----:B------:R-:W-:Y:S02]  /*10200*/  FMUL.FTZ R202, R2, c[0x0][0x2d0] ;  /* 0x0000b40002ca7a20 */ /* 0x000fe40000410000 */
[--C-:B------:R-:W-:Y:S02]  /*10210*/  FFMA.FTZ R171, R16, c[0x0][0x2d0], -R203.reuse ;  /* 0x0000b40010ab7a23 */ /* 0x100fe400000108cb */
[--C-:B------:R-:W-:Y:S01]  /*10220*/  FFMA.FTZ R211, R50, c[0x0][0x2d0], -R202.reuse ;  /* 0x0000b40032d37a23 */ /* 0x100fe200000108ca */
[----:B------:R-:W1:Y:S01]  /*10230*/  SHFL.BFLY PT, R168, R169, 0x1, 0x1f ;  /* 0x0c201f00a9a87f89 */ /* 0x000e6200000e0000 */
[--C-:B------:R-:W-:Y:S01]  /*10240*/  FFMA.FTZ R242, R51, c[0x0][0x2d0], -R202.reuse ;  /* 0x0000b40033f27a23 */ /* 0x100fe200000108ca */
[----:B------:R-:W-:Y:S01]  /*10250*/  MUFU.EX2 R209, R209 ;  /* 0x000000d100d17308 */ /* 0x000fe20000000800 */
[--C-:B------:R-:W-:Y:S02]  /*10260*/  FFMA.FTZ R55, R55, c[0x0][0x2d0], -R202.reuse ;  /* 0x0000b40037377a23 */ /* 0x100fe400000108ca */
[--C-:B------:R-:W-:Y:S02]  /*10270*/  FFMA.FTZ R180, R17, c[0x0][0x2d0], -R203.reuse ;  /* 0x0000b40011b47a23 */ /* 0x100fe400000108cb */
[--C-:B------:R-:W-:Y:S01]  /*10280*/  FFMA.FTZ R182, R18, c[0x0][0x2d0], -R202.reuse ;  /* 0x0000b40012b67a23 */ /* 0x100fe200000108ca */
[----:B------:R-:W-:Y:S01]  /*10290*/  LDSM.16.MT88.4 R48, [R219+0x900] ;  /* 0x00090000db30783b */ /* 0x000fe20000004200 */
[--C-:B------:R-:W-:Y:S02]  /*102a0*/  FFMA.FTZ R35, R35, c[0x0][0x2d0], -R202.reuse ;  /* 0x0000b40023237a23 */ /* 0x100fe400000108ca */
[--C-:B------:R-:W-:Y:S01]  /*102b0*/  FFMA.FTZ R193, R20, c[0x0][0x2d0], -R203.reuse ;  /* 0x0000b40014c17a23 */ /* 0x100fe200000108cb */
[----:B------:R-:W-:Y:S01]  /*102c0*/  MUFU.EX2 R171, R171 ;  /* 0x000000ab00ab7308 */ /* 0x000fe20000000800 */
[--C-:B------:R-:W-:Y:S02]  /*102d0*/  FFMA.FTZ R194, R21, c[0x0][0x2d0], -R203.reuse ;  /* 0x0000b40015c27a23 */ /* 0x100fe400000108cb */
[--C-:B------:R-:W-:Y:S02]  /*102e0*/  FFMA.FTZ R195, R22, c[0x0][0x2d0], -R202.reuse ;  /* 0x0000b40016c37a23 */ /* 0x100fe400000108ca */
[--C-:B------:R-:W-:Y:S02]  /*102f0*/  FFMA.FTZ R196, R23, c[0x0][0x2d0], -R202.reuse ;  /* 0x0000b40017c47a23 */ /* 0x100fe400000108ca */
[----:B------:R-:W-:Y:S02]  /*10300*/  FFMA.FTZ R198, R33, c[0x0][0x2d0], -R203 ;  /* 0x0000b40021c67a23 */ /* 0x000fe400000108cb */
[----:B--2---:R-:W-:Y:S01]  /*10310*/  FMUL.FTZ R33, R165, R141 ;  /* 0x0000008da5217220 */ /* 0x004fe20000410000 */
[----:B------:R-:W-:Y:S01]  /*10320*/  MUFU.EX2 R180, R180 ;  /* 0x000000b400b47308 */ /* 0x000fe20000000800 */
[--C-:B------:R-:W-:Y:S01]  /*10330*/  FFMA.FTZ R199, R34, c[0x0][0x2d0], -R202.reuse ;  /* 0x0000b40022c77a23 */ /* 0x100fe200000108ca */
[----:B-1----:R-:W-:Y:S01]  /*10340*/  FMNMX.FTZ R168, R168, R169, !PT ;  /* 0x000000a9a8a87209 */ /* 0x002fe20007810000 */
[----:B------:R-:W-:Y:S02]  /*10350*/  FFMA.FTZ R169, R19, c[0x0][0x2d0], -R202 ;  /* 0x0000b40013a97a23 */ /* 0x000fe400000108ca */
[--C-:B------:R-:W-:Y:S02]  /*10360*/  FFMA.FTZ R186, R12, c[0x0][0x2d0], -R201.reuse ;  /* 0x0000b4000cba7a23 */ /* 0x100fe400000108c9 */
[----:B------:R-:W-:Y:S02]  /*10370*/  FMUL.FTZ R200, R168, c[0x0][0x2d0] ;  /* 0x0000b400a8c87a20 */ /* 0x000fe40000410000 */
[----:B------:R-:W-:Y:S01]  /*10380*/  FMUL.FTZ R12, R165, R152 ;  /* 0x00000098a50c7220 */ /* 0x000fe20000410000 */
[----:B------:R-:W-:Y:S01]  /*10390*/  MUFU.EX2 R182, R182 ;  /* 0x000000b600b67308 */ /* 0x000fe20000000800 */
[--C-:B------:R-:W-:Y:S02]  /*103a0*/  FFMA.FTZ R249, R46, c[0x0][0x2d0], -R200.reuse ;  /* 0x0000b4002ef97a23 */ /* 0x100fe400000108c8 */
[--C-:B------:R-:W-:Y:S02]  /*103b0*/  FFMA.FTZ R250, R47, c[0x0][0x2d0], -R200.reuse ;  /* 0x0000b4002ffa7a23 */ /* 0x100fe400000108c8 */
[----:B------:R-:W-:Y:S01]  /*103c0*/  LDSM.16.MT88.4 R44, [R225+0x1100] ;  /* 0x00110000e12c783b */ /* 0x000fe20000004200 */
[--C-:B------:R-:W-:Y:S02]  /*103d0*/  FFMA.FTZ R59, R59, c[0x0][0x2d0], -R200.reuse ;  /* 0x0000b4003b3b7a23 */ /* 0x100fe400000108c8 */
[--C-:B------:R-:W-:Y:S02]  /*103e0*/  FFMA.FTZ R204, R31, c[0x0][0x2d0], -R200.reuse ;  /* 0x0000b4001fcc7a23 */ /* 0x100fe400000108c8 */
[----:B------:R-:W-:Y:S01]  /*103f0*/  MUFU.EX2 R169, R169 ;  /* 0x000000a900a97308 */ /* 0x000fe20000000800 */
[----:B------:R-:W-:Y:S02]  /*10400*/  FFMA.FTZ R187, R13, c[0x0][0x2d0], -R201 ;  /* 0x0000b4000dbb7a23 */ /* 0x000fe400000108c9 */
[C---:B------:R-:W-:Y:S02]  /*10410*/  FMUL.FTZ R13, R165.reuse, R153 ;  /* 0x00000099a50d7220 */ /* 0x040fe40000410000 */
[--C-:B------:R-:W-:Y:S02]  /*10420*/  FFMA.FTZ R190, R14, c[0x0][0x2d0], -R200.reuse ;  /* 0x0000b4000ebe7a23 */ /* 0x100fe400000108c8 */
[--C-:B------:R-:W-:Y:S02]  /*10430*/  FFMA.FTZ R197, R32, c[0x0][0x2d0], -R203.reuse ;  /* 0x0000b40020c57a23 */ /* 0x100fe400000108cb */
[----:B------:R-:W-:Y:S01]  /*10440*/  FMUL.FTZ R32, R165, R140 ;  /* 0x0000008ca5207220 */ /* 0x000fe20000410000 */
[----:B------:R-:W-:Y:S01]  /*10450*/  MUFU.EX2 R186, R186 ;  /* 0x000000ba00ba7308 */ /* 0x000fe20000000800 */
[----:B------:R-:W-:Y:S02]  /*10460*/  FFMA.FTZ R140, R27, c[0x0][0x2d0], -R200 ;  /* 0x0000b4001b8c7a23 */ /* 0x000fe400000108c8 */
[C---:B------:R-:W-:Y:S02]  /*10470*/  FMUL.FTZ R108, R165.reuse, R108 ;  /* 0x0000006ca56c7220 */ /* 0x040fe40000410000 */
[C---:B------:R-:W-:Y:S02]  /*10480*/  FMUL.FTZ R109, R165.reuse, R109 ;  /* 0x0000006da56d7220 */ /* 0x040fe40000410000 */
[C---:B------:R-:W-:Y:S02]  /*10490*/  FMUL.FTZ R120, R165.reuse, R120 ;  /* 0x00000078a5787220 */ /* 0x040fe40000410000 */
[C---:B------:R-:W-:Y:S01]  /*104a0*/  FMUL.FTZ R121, R165.reuse, R121 ;  /* 0x00000079a5797220 */ /* 0x040fe20000410000 */
[----:B------:R-:W-:Y:S01]  /*104b0*/  MUFU.EX2 R187, R187 ;  /* 0x000000bb00bb7308 */ /* 0x000fe20000000800 */
[C---:B------:R-:W-:Y:S02]  /*104c0*/  FMUL.FTZ R124, R165.reuse, R124 ;  /* 0x0000007ca57c7220 */ /* 0x040fe40000410000 */
[----:B------:R-:W-:Y:S02]  /*104d0*/  FMUL.FTZ R125, R165, R125 ;  /* 0x0000007da57d7220 */ /* 0x000fe40000410000 */
[--C-:B------:R-:W-:Y:S02]  /*104e0*/  FFMA.FTZ R205, R36, c[0x0][0x2d0], -R203.reuse ;  /* 0x0000b40024cd7a23 */ /* 0x100fe400000108cb */
[----:B------:R-:W-:Y:S02]  /*104f0*/  FFMA.FTZ R206, R37, c[0x0][0x2d0], -R203 ;  /* 0x0000b40025ce7a23 */ /* 0x000fe400000108cb */
[--C-:B------:R-:W-:Y:S01]  /*10500*/  FFMA.FTZ R207, R38, c[0x0][0x2d0], -R202.reuse ;  /* 0x0000b40026cf7a23 */ /* 0x100fe200000108ca */
[----:B------:R-:W-:Y:S01]  /*10510*/  MUFU.EX2 R190, R190 ;  /* 0x000000be00be7308 */ /* 0x000fe20000000800 */
[----:B------:R-:W-:Y:S02]  /*10520*/  FFMA.FTZ R208, R39, c[0x0][0x2d0], -R202 ;  /* 0x0000b40027d07a23 */ /* 0x000fe400000108ca */
        /* <DEDUP_REMOVED lines=13> */
[----:B------:R-:W-:Y:S02]  /*10600*/  FFMA.FTZ R79, R79, c[0x0][0x2d0], -R200 ;  /* 0x0000b4004f4f7a23 */ /* 0x000fe400000108c8 */
[----:B------:R-:W-:Y:S02]  /*10610*/  FADD.FTZ R167, -R3, R167 ;  /* 0x000000a703a77221 */ /* 0x000fe40000010100 */
[----:B------:R-:W-:Y:S01]  /*10620*/  FADD.FTZ R166, -R2, R166 ;  /* 0x000000a602a67221 */ /* 0x000fe20000010100 */
[----:B------:R-:W-:Y:S01]  /*10630*/  MUFU.EX2 R195, R195 ;  /* 0x000000c300c37308 */ /* 0x000fe20000000800 */
[----:B------:R-:W-:Y:S02]  /*10640*/  FMUL.FTZ R167, R167, c[0x0][0x2d0] ;  /* 0x0000b400a7a77a20 */ /* 0x000fe40000410000 */
[----:B------:R-:W-:Y:S02]  /*10650*/  FMUL.FTZ R166, R166, c[0x0][0x2d0] ;  /* 0x0000b400a6a67a20 */ /* 0x000fe40000410000 */
[--C-:B------:R-:W-:Y:S02]  /*10660*/  FFMA.FTZ R183, R4, c[0x0][0x2d0], -R203.reuse ;  /* 0x0000b40004b77a23 */ /* 0x100fe400000108cb */
[----:B------:R-:W-:Y:S02]  /*10670*/  FFMA.FTZ R170, R5, c[0x0][0x2d0], -R203 ;  /* 0x0000b40005aa7a23 */ /* 0x000fe400000108cb */
[--C-:B------:R-:W-:Y:S01]  /*10680*/  FFMA.FTZ R184, R6, c[0x0][0x2d0], -R202.reuse ;  /* 0x0000b40006b87a23 */ /* 0x100fe200000108ca */
[----:B------:R-:W1:Y:S01]  /*10690*/  MUFU.EX2 R167, R167 ;  /* 0x000000a700a77308 */ /* 0x000e620000000800 */
[----:B------:R-:W-:Y:S02]  /*106a0*/  FFMA.FTZ R181, R7, c[0x0][0x2d0], -R202 ;  /* 0x0000b40007b57a23 */ /* 0x000fe400000108ca */
[----:B------:R-:W-:Y:S02]  /*106b0*/  FADD.FTZ R164, -R168, R164 ;  /* 0x000000a4a8a47221 */ /* 0x000fe40000010100 */
[--C-:B------:R-:W-:Y:S02]  /*106c0*/  FFMA.FTZ R188, R8, c[0x0][0x2d0], -R201.reuse ;  /* 0x0000b40008bc7a23 */ /* 0x100fe400000108c9 */
[----:B------:R-:W-:Y:S02]  /*106d0*/  FMUL.FTZ R164, R164, c[0x0][0x2d0] ;  /* 0x0000b400a4a47a20 */ /* 0x000fe40000410000 */
[----:B------:R-:W-:Y:S01]  /*106e0*/  FMUL.FTZ R8, R165, R156 ;  /* 0x0000009ca5087220 */ /* 0x000fe20000410000 */
[----:B------:R-:W2:Y:S01]  /*106f0*/  MUFU.EX2 R166, R166 ;  /* 0x000000a600a67308 */ /* 0x000ea20000000800 */
[----:B------:R-:W-:Y:S02]  /*10700*/  FFMA.FTZ R185, R9, c[0x0][0x2d0], -R201 ;  /* 0x0000b40009b97a23 */ /* 0x000fe400000108c9 */
[----:B------:R-:W-:Y:S02]  /*10710*/  FMUL.FTZ R9, R165, R157 ;  /* 0x0000009da5097220 */ /* 0x000fe40000410000 */
[--C-:B------:R-:W-:Y:S02]  /*10720*/  FFMA.FTZ R192, R10, c[0x0][0x2d0], -R200.reuse ;  /* 0x0000b4000ac07a23 */ /* 0x100fe400000108c8 */
[--C-:B------:R-:W-:Y:S02]  /*10730*/  FFMA.FTZ R189, R11, c[0x0][0x2d0], -R200.reuse ;  /* 0x0000b4000bbd7a23 */ /* 0x100fe400000108c8 */
[----:B------:R-:W-:Y:S01]  /*10740*/  FFMA.FTZ R191, R15, c[0x0][0x2d0], -R200 ;  /* 0x0000b4000fbf7a23 */ /* 0x000fe200000108c8 */
[----:B------:R-:W-:Y:S01]  /*10750*/  MUFU.EX2 R183, R183 ;  /* 0x000000b700b77308 */ /* 0x000fe20000000800 */
[--C-:B------:R-:W-:Y:S02]  /*10760*/  FFMA.FTZ R64, R64, c[0x0][0x2d0], -R203.reuse ;  /* 0x0000b40040407a23 */ /* 0x100fe400000108cb */
[----:B------:R-:W-:Y:S02]  /*10770*/  FFMA.FTZ R65, R65, c[0x0][0x2d0], -R203 ;  /* 0x0000b40041417a23 */ /* 0x000fe400000108cb */
[C---:B-1----:R-:W-:Y:S02]  /*10780*/  FMUL.FTZ R16, R167.reuse, R148 ;  /* 0x00000094a7107220 */ /* 0x042fe40000410000 */
[C---:B------:R-:W-:Y:S02]  /*10790*/  FMUL.FTZ R17, R167.reuse, R149 ;  /* 0x00000095a7117220 */ /* 0x040fe40000410000 */
[C---:B------:R-:W-:Y:S01]  /*107a0*/  FMUL.FTZ R20, R167.reuse, R144 ;  /* 0x00000090a7147220 */ /* 0x040fe20000410000 */
[----:B------:R-:W1:Y:S01]  /*107b0*/  MUFU.EX2 R170, R170 ;  /* 0x000000aa00aa7308 */ /* 0x000e620000000800 */
[C---:B------:R-:W-:Y:S02]  /*107c0*/  FMUL.FTZ R21, R167.reuse, R145 ;  /* 0x00000091a7157220 */ /* 0x040fe40000410000 */
[C---:B------:R-:W-:Y:S01]  /*107d0*/  FMUL.FTZ R36, R167.reuse, R128 ;  /* 0x00000080a7247220 */ /* 0x040fe20000410000 */
[----:B------:R-:W-:Y:S01]  /*107e0*/  F2FP.PACK_AB R128, R194, R193 ;  /* 0x000000c1c280723e */ /* 0x000fe200000000ff */
[C---:B--2---:R-:W-:Y:S02]  /*107f0*/  FMUL.FTZ R18, R166.reuse, R150 ;  /* 0x00000096a6127220 */ /* 0x044fe40000410000 */
[C---:B------:R-:W-:Y:S02]  /*10800*/  FMUL.FTZ R19, R166.reuse, R151 ;  /* 0x00000097a6137220 */ /* 0x040fe40000410000 */
[----:B------:R-:W-:Y:S01]  /*10810*/  LDSM.16.MT88.4 R148, [R225+0x2900] ;  /* 0x00290000e194783b */ /* 0x000fe20000004200 */
[----:B------:R-:W-:Y:S01]  /*10820*/  MUFU.EX2 R184, R184 ;  /* 0x000000b800b87308 */ /* 0x000fe20000000800 */
[C---:B------:R-:W-:Y:S02]  /*10830*/  FMUL.FTZ R22, R166.reuse, R146 ;  /* 0x00000092a6167220 */ /* 0x040fe40000410000 */
[C---:B------:R-:W-:Y:S02]  /*10840*/  FMUL.FTZ R23, R166.reuse, R147 ;  /* 0x00000093a6177220 */ /* 0x040fe40000410000 */
[C---:B------:R-:W-:Y:S02]  /*10850*/  FMUL.FTZ R37, R167.reuse, R129 ;  /* 0x00000081a7257220 */ /* 0x040fe40000410000 */
[----:B------:R-:W2:Y:S01]  /*10860*/  LDSM.16.MT88.4 R144, [R219+0x100] ;  /* 0x00010000db90783b */ /* 0x000ea20000004200 */
[C---:B------:R-:W-:Y:S02]  /*10870*/  FMUL.FTZ R38, R166.reuse, R130 ;  /* 0x00000082a6267220 */ /* 0x040fe40000410000 */
[----:B------:R-:W3:Y:S01]  /*10880*/  MUFU.EX2 R181, R181 ;  /* 0x000000b500b57308 */ /* 0x000ee20000000800 */
[----:B------:R-:W-:Y:S02]  /*10890*/  FMUL.FTZ R39, R166, R131 ;  /* 0x00000083a6277220 */ /* 0x000fe40000410000 */
[C---:B------:R-:W-:Y:S01]  /*108a0*/  FMUL.FTZ R4, R167.reuse, R160 ;  /* 0x000000a0a7047220 */ /* 0x040fe20000410000 */
[----:B-1----:R-:W-:Y:S01]  /*108b0*/  F2FP.PACK_AB R160, R170, R183 ;  /* 0x000000b7aaa0723e */ /* 0x002fe200000000ff */
[----:B------:R-:W-:Y:S02]  /*108c0*/  FMUL.FTZ R5, R167, R161 ;  /* 0x000000a1a7057220 */ /* 0x000fe40000410000 */
[----:B------:R-:W-:Y:S01]  /*108d0*/  FMUL.FTZ R6, R166, R162 ;  /* 0x000000a2a6067220 */ /* 0x000fe20000410000 */
[----:B------:R-:W-:Y:S01]  /*108e0*/  F2FP.PACK_AB R162, R180, R171 ;  /* 0x000000abb4a2723e */ /* 0x000fe200000000ff */
[C---:B------:R-:W-:Y:S01]  /*108f0*/  FMUL.FTZ R7, R166.reuse, R163 ;  /* 0x000000a3a6077220 */ /* 0x040fe20000410000 */
[----:B------:R-:W1:Y:S01]  /*10900*/  MUFU.EX2 R164, R164 ;  /* 0x000000a400a47308 */ /* 0x000e620000000800 */
[----:B------:R-:W-:Y:S01]  /*10910*/  F2FP.PACK_AB R163, R169, R182 ;  /* 0x000000b6a9a3723e */ /* 0x000fe200000000ff */
[C---:B------:R-:W-:Y:S02]  /*10920*/  FMUL.FTZ R100, R167.reuse, R100 ;  /* 0x00000064a7647220 */ /* 0x040fe40000410000 */
[C---:B------:R-:W-:Y:S02]  /*10930*/  FMUL.FTZ R101, R167.reuse, R101 ;  /* 0x00000065a7657220 */ /* 0x040fe40000410000 */
[C---:B------:R-:W-:Y:S02]  /*10940*/  FMUL.FTZ R102, R166.reuse, R102 ;  /* 0x00000066a6667220 */ /* 0x040fe40000410000 */
[C---:B------:R-:W-:Y:S02]  /*10950*/  FMUL.FTZ R103, R166.reuse, R103 ;  /* 0x00000067a6677220 */ /* 0x040fe40000410000 */
[----:B------:R-:W-:Y:S01]  /*10960*/  MUFU.EX2 R188, R188 ;  /* 0x000000bc00bc7308 */ /* 0x000fe20000000800 */
[C---:B------:R-:W-:Y:S02]  /*10970*/  FMUL.FTZ R104, R167.reuse, R104 ;  /* 0x00000068a7687220 */ /* 0x040fe40000410000 */
[----:B------:R-:W-:Y:S01]  /*10980*/  FMUL.FTZ R105, R167, R105 ;  /* 0x00000069a7697220 */ /* 0x000fe20000410000 */
[----:B---3--:R-:W-:Y:S01]  /*10990*/  F2FP.PACK_AB R161, R181, R184 ;  /* 0x000000b8b5a1723e */ /* 0x008fe200000000ff */
[C---:B------:R-:W-:Y:S02]  /*109a0*/  FMUL.FTZ R106, R166.reuse, R106 ;  /* 0x0000006aa66a7220 */ /* 0x040fe40000410000 */
[----:B------:R-:W-:Y:S02]  /*109b0*/  FMUL.FTZ R107, R166, R107 ;  /* 0x0000006ba66b7220 */ /* 0x000fe40000410000 */
[----:B------:R-:W-:Y:S01]  /*109c0*/  FMUL.FTZ R112, R167, R112 ;  /* 0x00000070a7707220 */ /* 0x000fe20000410000 */
[----:B------:R-:W3:Y:S01]  /*109d0*/  MUFU.EX2 R185, R185 ;  /* 0x000000b900b97308 */ /* 0x000ee20000000800 */
[-C--:B------:R-:W-:Y:S05]  /*109e0*/  HMMA.16816.F32 R4, R160, R172.reuse, R4 ;  /* 0x000000aca004723c */ /* 0x080fea0000001804 */
[C---:B-1----:R-:W-:Y:S02]  /*109f0*/  FMUL.FTZ R34, R164.reuse, R142 ;  /* 0x0000008ea4227220 */ /* 0x042fe40000410000 */
[C---:B------:R-:W-:Y:S02]  /*10a00*/  FMUL.FTZ R27, R164.reuse, R139 ;  /* 0x0000008ba41b7220 */ /* 0x040fe40000410000 */
[----:B------:R-:W-:Y:S03]  /*10a10*/  MUFU.EX2 R192, R192 ;  /* 0x000000c000c07308 */ /* 0x000fe60000000800 */
[C---:B------:R-:W-:Y:S02]  /*10a20*/  FMUL.FTZ R31, R164.reuse, R135 ;  /* 0x00000087a41f7220 */ /* 0x040fe40000410000 */
[C---:B------:R-:W-:Y:S02]  /*10a30*/  FMUL.FTZ R14, R164.reuse, R154 ;  /* 0x0000009aa40e7220 */ /* 0x040fe40000410000 */
[C---:B------:R-:W-:Y:S01]  /*10a40*/  FMUL.FTZ R10, R164.reuse, R158 ;  /* 0x0000009ea40a7220 */ /* 0x040fe20000410000 */
[----:B------:R-:W-:Y:S01]  /*10a50*/  F2FP.PACK_AB R158, R187, R186 ;  /* 0x000000babb9e723e */ /* 0x000fe200000000ff */
[C---:B------:R-:W-:Y:S01]  /*10a60*/  FMUL.FTZ R11, R164.reuse, R159 ;  /* 0x0000009fa40b7220 */ /* 0x040fe20000410000 */
[----:B------:R-:W1:Y:S01]  /*10a70*/  MUFU.EX2 R189, R189 ;  /* 0x000000bd00bd7308 */ /* 0x000e620000000800 */
[C---:B------:R-:W-:Y:S02]  /*10a80*/  FMUL.FTZ R15, R164.reuse, R155 ;  /* 0x0000009ba40f7220 */ /* 0x040fe40000410000 */
[C---:B------:R-:W-:Y:S01]  /*10a90*/  FMUL.FTZ R110, R164.reuse, R110 ;  /* 0x0000006ea46e7220 */ /* 0x040fe20000410000 */
[----:B---3--:R-:W-:Y:S01]  /*10aa0*/  F2FP.PACK_AB R156, R185, R188 ;  /* 0x000000bcb99c723e */ /* 0x008fe200000000ff */
[----:B------:R-:W-:Y:S02]  /*10ab0*/  FMUL.FTZ R111, R164, R111 ;  /* 0x0000006fa46f7220 */ /* 0x000fe40000410000 */
[C---:B------:R-:W-:Y:S02]  /*10ac0*/  FMUL.FTZ R113, R167.reuse, R113 ;  /* 0x00000071a7717220 */ /* 0x040fe40000410000 */
[C---:B------:R-:W-:Y:S01]  /*10ad0*/  FMUL.FTZ R114, R166.reuse, R114 ;  /* 0x00000072a6727220 */ /* 0x040fe20000410000 */
[----:B------:R-:W3:Y:S01]  /*10ae0*/  MUFU.EX2 R191, R191 ;  /* 0x000000bf00bf7308 */ /* 0x000ee20000000800 */
[C---:B------:R-:W-:Y:S02]  /*10af0*/  FMUL.FTZ R115, R166.reuse, R115 ;  /* 0x00000073a6737220 */ /* 0x040fe40000410000 */
[C---:B------:R-:W-:Y:S02]  /*10b00*/  FMUL.FTZ R116, R167.reuse, R116 ;  /* 0x00000074a7747220 */ /* 0x040fe40000410000 */
[----:B------:R-:W-:Y:S02]  /*10b10*/  FMUL.FTZ R117, R167, R117 ;  /* 0x00000075a7757220 */ /* 0x000fe40000410000 */
[C---:B------:R-:W-:Y:S02]  /*10b20*/  FMUL.FTZ R118, R166.reuse, R118 ;  /* 0x00000076a6767220 */ /* 0x040fe40000410000 */
[----:B------:R-:W-:Y:S01]  /*10b30*/  FMUL.FTZ R119, R166, R119 ;  /* 0x00000077a6777220 */ /* 0x000fe20000410000 */
[----:B------:R-:W-:Y:S01]  /*10b40*/  MUFU.EX2 R152, R55 ;  /* 0x0000003700987308 */ /* 0x000fe20000000800 */
[C---:B------:R-:W-:Y:S02]  /*10b50*/  FMUL.FTZ R122, R164.reuse, R122 ;  /* 0x0000007aa47a7220 */ /* 0x040fe40000410000 */
[C---:B------:R-:W-:Y:S01]  /*10b60*/  FMUL.FTZ R123, R164.reuse, R123 ;  /* 0x0000007ba47b7220 */ /* 0x040fe20000410000 */
[----:B-1----:R-:W-:Y:S01]  /*10b70*/  F2FP.PACK_AB R157, R189, R192 ;  /* 0x000000c0bd9d723e */ /* 0x002fe200000000ff */
[C---:B------:R-:W-:Y:S02]  /*10b80*/  FMUL.FTZ R126, R164.reuse, R126 ;  /* 0x0000007ea47e7220 */ /* 0x040fe40000410000 */
[----:B------:R-:W-:Y:S02]  /*10b90*/  FMUL.FTZ R127, R164, R127 ;  /* 0x0000007fa47f7220 */ /* 0x000fe40000410000 */
[--C-:B------:R-:W-:Y:S01]  /*10ba0*/  FFMA.FTZ R66, R66, c[0x0][0x2d0], -R202.reuse ;  /* 0x0000b40042427a23 */ /* 0x100fe200000108ca */
[----:B------:R-:W-:Y:S01]  /*10bb0*/  MUFU.EX2 R153, R57 ;  /* 0x0000003900997308 */ /* 0x000fe20000000800 */
[----:B------:R-:W-:Y:S02]  /*10bc0*/  FFMA.FTZ R67, R67, c[0x0][0x2d0], -R202 ;  /* 0x0000b40043437a23 */ /* 0x000fe400000108ca */
[--C-:B------:R-:W-:Y:S01]  /*10bd0*/  FFMA.FTZ R60, R60, c[0x0][0x2d0], -R201.reuse ;  /* 0x0000b4003c3c7a23 */ /* 0x100fe200000108c9 */
[----:B---3--:R-:W-:Y:S01]  /*10be0*/  F2FP.PACK_AB R159, R191, R190 ;  /* 0x000000bebf9f723e */ /* 0x008fe200000000ff */
[----:B------:R-:W-:Y:S02]  /*10bf0*/  FFMA.FTZ R61, R61, c[0x0][0x2d0], -R201 ;  /* 0x0000b4003d3d7a23 */ /* 0x000fe400000108c9 */
[--C-:B------:R-:W-:Y:S02]  /*10c00*/  FFMA.FTZ R62, R62, c[0x0][0x2d0], -R200.reuse ;  /* 0x0000b4003e3e7a23 */ /* 0x100fe400000108c8 */
[----:B------:R-:W-:Y:S01]  /*10c10*/  FFMA.FTZ R63, R63, c[0x0][0x2d0], -R200 ;  /* 0x0000b4003f3f7a23 */ /* 0x000fe200000108c8 */
[----:B------:R-:W-:Y:S01]  /*10c20*/  MUFU.EX2 R154, R59 ;  /* 0x0000003b009a7308 */ /* 0x000fe20000000800 */
[C---:B------:R-:W-:Y:S04]  /*10c30*/  HMMA.16816.F32 R8, R156.reuse, R172, R8 ;  /* 0x000000ac9c08723c */ /* 0x040fe80000001808 */
[--C-:B------:R-:W-:Y:S02]  /*10c40*/  FFMA.FTZ R68, R68, c[0x0][0x2d0], -R203.reuse ;  /* 0x0000b40044447a23 */ /* 0x100fe400000108cb */
[----:B------:R-:W-:Y:S02]  /*10c50*/  FFMA.FTZ R69, R69, c[0x0][0x2d0], -R203 ;  /* 0x0000b40045457a23 */ /* 0x000fe400000108cb */
[-C--:B------:R-:W-:Y:S01]  /*10c60*/  HMMA.16816.F32 R12, R156, R174.reuse, R12 ;  /* 0x000000ae9c0c723c */ /* 0x080fe2000000180c */
[----:B------:R1:W-:Y:S03]  /*10c70*/  MUFU.EX2 R172, R35 ;  /* 0x0000002300ac7308 */ /* 0x0003e60000000800 */
[--C-:B------:R-:W-:Y:S02]  /*10c80*/  FFMA.FTZ R173, R24, c[0x0][0x2d0], -R201.reuse ;  /* 0x0000b40018ad7a23 */ /* 0x100fe400000108c9 */
[----:B------:R-:W-:Y:S02]  /*10c90*/  FMUL.FTZ R24, R165, R136 ;  /* 0x00000088a5187220 */ /* 0x000fe40000410000 */
[C---:B------:R-:W-:Y:S03]  /*10ca0*/  HMMA.16816.F32 R16, R160.reuse, R174, R16 ;  /* 0x000000aea010723c */ /* 0x040fe60000001810 */
[----:B------:R-:W3:Y:S01]  /*10cb0*/  MUFU.EX2 R196, R196 ;  /* 0x000000c400c47308 */ /* 0x000ee20000000800 */
[--C-:B------:R-:W-:Y:S02]  /*10cc0*/  FFMA.FTZ R70, R70, c[0x0][0x2d0], -R202.reuse ;  /* 0x0000b40046467a23 */ /* 0x100fe400000108ca */
[----:B------:R-:W-:Y:S02]  /*10cd0*/  FFMA.FTZ R71, R71, c[0x0][0x2d0], -R202 ;  /* 0x0000b40047477a23 */ /* 0x000fe400000108ca */
[-C--:B------:R-:W-:Y:S04]  /*10ce0*/  HMMA.16816.F32 R20, R160, R176.reuse, R20 ;  /* 0x000000b0a014723c */ /* 0x080fe80000001814 */
[----:B------:R-:W-:Y:S01]  /*10cf0*/  FFMA.FTZ R174, R25, c[0x0][0x2d0], -R201 ;  /* 0x0000b40019ae7a23 */ /* 0x000fe200000108c9 */
[----:B------:R-:W-:Y:S01]  /*10d00*/  MUFU.EX2 R197, R197 ;  /* 0x000000c500c57308 */ /* 0x000fe20000000800 */
[----:B------:R-:W-:Y:S02]  /*10d10*/  FMUL.FTZ R25, R165, R137 ;  /* 0x00000089a5197220 */ /* 0x000fe40000410000 */
[----:B------:R-:W-:Y:S04]  /*10d20*/  FFMA.FTZ R175, R26, c[0x0][0x2d0], -R200 ;  /* 0x0000b4001aaf7a23 */ /* 0x000fe800000108c8 */
[C---:B-1----:R-:W-:Y:S02]  /*10d30*/  FMUL.FTZ R35, R164.reuse, R143 ;  /* 0x0000008fa4237220 */ /* 0x042fe40000410000 */
[----:B------:R-:W-:Y:S01]  /*10d40*/  FMUL.FTZ R26, R164, R138 ;  /* 0x0000008aa41a7220 */ /* 0x000fe20000410000 */
[----:B------:R-:W1:Y:S01]  /*10d50*/  MUFU.EX2 R198, R198 ;  /* 0x000000c600c67308 */ /* 0x000e620000000800 */
[----:B------:R-:W4:Y:S01]  /*10d60*/  LDSM.16.MT88.4 R136, [R218+0x100] ;  /* 0x00010000da88783b */ /* 0x000f220000004200 */
[--C-:B------:R-:W-:Y:S02]  /*10d70*/  FFMA.FTZ R80, R80, c[0x0][0x2d0], -R203.reuse ;  /* 0x0000b40050507a23 */ /* 0x100fe400000108cb */
[C---:B------:R-:W-:Y:S04]  /*10d80*/  HMMA.16816.F32 R32, R156.reuse, R176, R32 ;  /* 0x000000b09c20723c */ /* 0x040fe80000001820 */
[----:B---3--:R-:W-:Y:S01]  /*10d90*/  F2FP.PACK_AB R129, R196, R195 ;  /* 0x000000c3c481723e */ /* 0x008fe200000000ff */
[----:B------:R-:W-:Y:S01]  /*10da0*/  FFMA.FTZ R81, R81, c[0x0][0x2d0], -R203 ;  /* 0x0000b40051517a23 */ /* 0x000fe200000108cb */
[----:B------:R3:W-:Y:S01]  /*10db0*/  MUFU.EX2 R176, R140 ;  /* 0x0000008c00b07308 */ /* 0x0007e20000000800 */
[--C-:B------:R-:W-:Y:S01]  /*10dc0*/  FFMA.FTZ R177, R28, c[0x0][0x2d0], -R201.reuse ;  /* 0x0000b4001cb17a23 */ /* 0x100fe200000108c9 */
[-C--:B------:R-:W-:Y:S04]  /*10dd0*/  HMMA.16816.F32 R24, R156, R178.reuse, R24 ;  /* 0x000000b29c18723c */ /* 0x080fe80000001818 */
[----:B------:R-:W-:Y:S02]  /*10de0*/  FMUL.FTZ R28, R165, R132 ;  /* 0x00000084a51c7220 */ /* 0x000fe40000410000 */
[--C-:B------:R-:W-:Y:S02]  /*10df0*/  FFMA.FTZ R82, R82, c[0x0][0x2d0], -R202.reuse ;  /* 0x0000b40052527a23 */ /* 0x100fe400000108ca */
[C---:B------:R-:W-:Y:S01]  /*10e00*/  HMMA.16816.F32 R100, R160.reuse, R178, R100 ;  /* 0x000000b2a064723c */ /* 0x040fe20000001864 */
[----:B------:R-:W5:Y:S03]  /*10e10*/  MUFU.EX2 R199, R199 ;  /* 0x000000c700c77308 */ /* 0x000f660000000800 */
[----:B-1----:R-:W-:Y:S01]  /*10e20*/  F2FP.PACK_AB R130, R198, R197 ;  /* 0x000000c5c682723e */ /* 0x002fe200000000ff */
[----:B------:R-:W-:Y:S02]  /*10e30*/  FFMA.FTZ R83, R83, c[0x0][0x2d0], -R202 ;  /* 0x0000b40053537a23 */ /* 0x000fe400000108ca */
[----:B------:R-:W-:Y:S01]  /*10e40*/  FFMA.FTZ R178, R29, c[0x0][0x2d0], -R201 ;  /* 0x0000b4001db27a23 */ /* 0x000fe200000108c9 */
[-C--:B--2---:R-:W-:Y:S03]  /*10e50*/  HMMA.16816.F32 R104, R160, R144.reuse, R104 ;  /* 0x00000090a068723c */ /* 0x084fe60000001868 */
[----:B------:R-:W-:Y:S01]  /*10e60*/  MUFU.EX2 R243, R243 ;  /* 0x000000f300f37308 */ /* 0x000fe20000000800 */
[----:B------:R-:W-:Y:S01]  /*10e70*/  FMUL.FTZ R29, R165, R133 ;  /* 0x00000085a51d7220 */ /* 0x000fe20000410000 */
[----:B---3--:R-:W-:Y:S01]  /*10e80*/  LDSM.16.MT88.4 R140, [R220+0x900] ;  /* 0x00090000dc8c783b */ /* 0x008fe20000004200 */
[----:B------:R-:W-:Y:S02]  /*10e90*/  FFMA.FTZ R179, R30, c[0x0][0x2d0], -R200 ;  /* 0x0000b4001eb37a23 */ /* 0x000fe400000108c8 */
[C---:B------:R-:W-:Y:S04]  /*10ea0*/  HMMA.16816.F32 R108, R156.reuse, R144, R108 ;  /* 0x000000909c6c723c */ /* 0x040fe8000000186c */
[----:B------:R-:W-:Y:S01]  /*10eb0*/  FMUL.FTZ R30, R164, R134 ;  /* 0x00000086a41e7220 */ /* 0x000fe20000410000 */
[----:B------:R-:W-:Y:S01]  /*10ec0*/  MUFU.EX2 R244, R244 ;  /* 0x000000f400f47308 */ /* 0x000fe20000000800 */
[----:B------:R-:W1:Y:S01]  /*10ed0*/  LDSM.16.MT88.4 R132, [R225+0x900] ;  /* 0x00090000e184783b */ /* 0x000e620000004200 */
[--C-:B------:R-:W-:Y:S01]  /*10ee0*/  FFMA.FTZ R84, R84, c[0x0][0x2d0], -R203.reuse ;  /* 0x0000b40054547a23 */ /* 0x100fe200000108cb */
[----:B-----5:R-:W-:Y:S03]  /*10ef0*/  F2FP.PACK_AB R131, R172, R199 ;  /* 0x000000c7ac83723e */ /* 0x020fe600000000ff */
[-C--:B------:R-:W-:Y:S03]  /*10f00*/  HMMA.16816.F32 R28, R156, R146.reuse, R28 ;  /* 0x000000929c1c723c */ /* 0x080fe6000000181c */
[--C-:B------:R-:W-:Y:S01]  /*10f10*/  FFMA.FTZ R85, R85, c[0x0][0x2d0], -R203.reuse ;  /* 0x0000b40055557a23 */ /* 0x100fe200000108cb */
[----:B------:R-:W-:Y:S01]  /*10f20*/  MUFU.EX2 R245, R245 ;  /* 0x000000f500f57308 */ /* 0x000fe20000000800 */
[--C-:B------:R-:W-:Y:S02]  /*10f30*/  FFMA.FTZ R86, R86, c[0x0][0x2d0], -R202.reuse ;  /* 0x0000b40056567a23 */ /* 0x100fe400000108ca */
[--C-:B------:R-:W-:Y:S01]  /*10f40*/  FFMA.FTZ R87, R87, c[0x0][0x2d0], -R202.reuse ;  /* 0x0000b40057577a23 */ /* 0x100fe200000108ca */
[C---:B------:R-:W-:Y:S04]  /*10f50*/  HMMA.16816.F32 R112, R160.reuse, R146, R112 ;  /* 0x00000092a070723c */ /* 0x040fe80000001870 */
[--C-:B------:R-:W-:Y:S02]  /*10f60*/  FFMA.FTZ R96, R96, c[0x0][0x2d0], -R203.reuse ;  /* 0x0000b40060607a23 */ /* 0x100fe400000108cb */
[----:B------:R-:W-:Y:S01]  /*10f70*/  MUFU.EX2 R246, R246 ;  /* 0x000000f600f67308 */ /* 0x000fe20000000800 */
[----:B------:R-:W-:Y:S01]  /*10f80*/  FFMA.FTZ R203, R97, c[0x0][0x2d0], -R203 ;  /* 0x0000b40061cb7a23 */ /* 0x000fe200000108cb */
[-C--:B----4-:R-:W-:Y:S04]  /*10f90*/  HMMA.16816.F32 R116, R160, R136.reuse, R116 ;  /* 0x00000088a074723c */ /* 0x090fe80000001874 */
[----:B------:R-:W-:Y:S01]  /*10fa0*/  FFMA.FTZ R97, R98, c[0x0][0x2d0], -R202 ;  /* 0x0000b40062617a23 */ /* 0x000fe200000108ca */
[----:B------:R-:W-:Y:S01]  /*10fb0*/  MOV R98, R154 ;  /* 0x0000009a00627202 */ /* 0x000fe20000000f00 */
[----:B------:R-:W-:Y:S01]  /*10fc0*/  FFMA.FTZ R184, R166, R240, R184 ;  /* 0x000000f0a6b87223 */ /* 0x000fe200000100b8 */
[----:B------:R-:W-:Y:S01]  /*10fd0*/  MOV R166, R2 ;  /* 0x0000000200a67202 */ /* 0x000fe20000000f00 */
[C---:B------:R-:W-:Y:S01]  /*10fe0*/  HMMA.16816.F32 R120, R156.reuse, R136, R120 ;  /* 0x000000889c78723c */ /* 0x040fe20000001878 */
[----:B------:R-:W-:Y:S03]  /*10ff0*/  MUFU.EX2 R173, R173 ;  /* 0x000000ad00ad7308 */ /* 0x000fe60000000800 */
[----:B------:R-:W-:Y:S01]  /*11000*/  FFMA.FTZ R188, R165, R239, R188 ;  /* 0x000000efa5bc7223 */ /* 0x000fe200000100bc */
[----:B------:R-:W-:Y:S01]  /*11010*/  MOV R165, R0 ;  /* 0x0000000000a57202 */ /* 0x000fe20000000f00 */
[----:B------:R-:W-:Y:S01]  /*11020*/  FFMA.FTZ R192, R164, R238, R192 ;  /* 0x000000eea4c07223 */ /* 0x000fe200000100c0 */
[----:B------:R-:W-:Y:S01]  /*11030*/  MOV R164, R168 ;  /* 0x000000a800a47202 */ /* 0x000fe20000000f00 */
[-C--:B------:R-:W-:Y:S03]  /*11040*/  HMMA.16816.F32 R124, R156, R138.reuse, R124 ;  /* 0x0000008a9c7c723c */ /* 0x080fe6000000187c */
[----:B------:R-:W2:Y:S01]  /*11050*/  MUFU.EX2 R174, R174 ;  /* 0x000000ae00ae7308 */ /* 0x000ea20000000800 */
[----:B------:R-:W-:Y:S02]  /*11060*/  FADD.FTZ R184, R181, R184 ;  /* 0x000000b8b5b87221 */ /* 0x000fe40000010000 */
[----:B------:R-:W-:Y:S02]  /*11070*/  FADD.FTZ R188, R185, R188 ;  /* 0x000000bcb9bc7221 */ /* 0x000fe40000010000 */
[----:B------:R-:W-:Y:S04]  /*11080*/  HMMA.16816.F32 R36, R160, R138, R36 ;  /* 0x0000008aa024723c */ /* 0x000fe80000001824 */
[----:B------:R-:W-:Y:S01]  /*11090*/  FADD.FTZ R192, R189, R192 ;  /* 0x000000c0bdc07221 */ /* 0x000fe20000010000 */
[----:B------:R-:W3:Y:S01]  /*110a0*/  MUFU.EX2 R175, R175 ;  /* 0x000000af00af7308 */ /* 0x000ee20000000800 */
[----:B------:R-:W-:Y:S02]  /*110b0*/  FADD.FTZ R184, R182, R184 ;  /* 0x000000b8b6b87221 */ /* 0x000fe40000010000 */
[-C--:B-1----:R-:W-:Y:S05]  /*110c0*/  HMMA.16816.F32 R4, R128, R132.reuse, R4 ;  /* 0x000000848004723c */ /* 0x082fea0000001804 */
[----:B------:R-:W-:Y:S02]  /*110d0*/  FADD.FTZ R188, R186, R188 ;  /* 0x000000bcbabc7221 */ /* 0x000fe40000010000 */
[----:B------:R-:W1:Y:S01]  /*110e0*/  MUFU.EX2 R177, R177 ;  /* 0x000000b100b17308 */ /* 0x000e620000000800 */
[----:B------:R-:W-:Y:S01]  /*110f0*/  FADD.FTZ R192, R190, R192 ;  /* 0x000000c0bec07221 */ /* 0x000fe20000010000 */
[----:B--2---:R-:W-:Y:S03]  /*11100*/  F2FP.PACK_AB R136, R174, R173 ;  /* 0x000000adae88723e */ /* 0x004fe600000000ff */
[----:B------:R-:W-:Y:S02]  /*11110*/  FADD.FTZ R184, R169, R184 ;  /* 0x000000b8a9b87221 */ /* 0x000fe40000010000 */
[----:B------:R-:W-:Y:S03]  /*11120*/  FADD.FTZ R188, R187, R188 ;  /* 0x000000bcbbbc7221 */ /* 0x000fe60000010000 */
[----:B------:R-:W2:Y:S01]  /*11130*/  MUFU.EX2 R178, R178 ;  /* 0x000000b200b27308 */ /* 0x000ea20000000800 */
[----:B------:R-:W-:Y:S02]  /*11140*/  FADD.FTZ R192, R191, R192 ;  /* 0x000000c0bfc07221 */ /* 0x000fe40000010000 */
[----:B------:R-:W-:Y:S01]  /*11150*/  FFMA.FTZ R183, R167, R241, R183 ;  /* 0x000000f1a7b77223 */ /* 0x000fe200000100b7 */
[----:B---3--:R-:W-:Y:S01]  /*11160*/  F2FP.PACK_AB R137, R176, R175 ;  /* 0x000000afb089723e */ /* 0x008fe200000000ff */
[----:B------:R-:W-:Y:S01]  /*11170*/  FADD.FTZ R184, R195, R184 ;  /* 0x000000b8c3b87221 */ /* 0x000fe20000010000 */
[----:B------:R-:W-:Y:S01]  /*11180*/  MOV R167, R3 ;  /* 0x0000000300a77202 */ /* 0x000fe20000000f00 */
[----:B------:R-:W-:Y:S02]  /*11190*/  FADD.FTZ R188, R173, R188 ;  /* 0x000000bcadbc7221 */ /* 0x000fe40000010000 */
[----:B------:R-:W-:Y:S01]  /*111a0*/  FADD.FTZ R192, R175, R192 ;  /* 0x000000c0afc07221 */ /* 0x000fe20000010000 */
[----:B------:R-:W3:Y:S01]  /*111b0*/  MUFU.EX2 R179, R179 ;  /* 0x000000b300b37308 */ /* 0x000ee20000000800 */
[----:B------:R-:W-:Y:S02]  /*111c0*/  FADD.FTZ R183, R170, R183 ;  /* 0x000000b7aab77221 */ /* 0x000fe40000010000 */
[----:B------:R-:W-:Y:S02]  /*111d0*/  FADD.FTZ R184, R196, R184 ;  /* 0x000000b8c4b87221 */ /* 0x000fe40000010000 */
[----:B------:R-:W-:Y:S02]  /*111e0*/  FADD.FTZ R188, R174, R188 ;  /* 0x000000bcaebc7221 */ /* 0x000fe40000010000 */
[----:B------:R-:W-:Y:S02]  /*111f0*/  FADD.FTZ R192, R176, R192 ;  /* 0x000000c0b0c07221 */ /* 0x000fe40000010000 */
[----:B------:R-:W-:Y:S01]  /*11200*/  FADD.FTZ R183, R171, R183 ;  /* 0x000000b7abb77221 */ /* 0x000fe20000010000 */
[----:B------:R-:W4:Y:S01]  /*11210*/  MUFU.EX2 R204, R204 ;  /* 0x000000cc00cc7308 */ /* 0x000f220000000800 */
[----:B------:R-:W-:Y:S02]  /*11220*/  FADD.FTZ R184, R199, R184 ;  /* 0x000000b8c7b87221 */ /* 0x000fe40000010000 */
[----:B-1----:R-:W-:Y:S01]  /*11230*/  FADD.FTZ R188, R177, R188 ;  /* 0x000000bcb1bc7221 */ /* 0x002fe20000010000 */
[----:B--2---:R-:W-:Y:S01]  /*11240*/  F2FP.PACK_AB R138, R178, R177 ;  /* 0x000000b1b28a723e */ /* 0x004fe200000000ff */
[----:B------:R-:W-:Y:S02]  /*11250*/  FADD.FTZ R183, R180, R183 ;  /* 0x000000b7b4b77221 */ /* 0x000fe40000010000 */
[----:B------:R-:W-:Y:S02]  /*11260*/  FADD.FTZ R172, R172, R184 ;  /* 0x000000b8acac7221 */ /* 0x000fe40000010000 */
[----:B------:R-:W-:Y:S01]  /*11270*/  FADD.FTZ R178, R178, R188 ;  /* 0x000000bcb2b27221 */ /* 0x000fe20000010000 */
[----:B------:R-:W1:Y:S01]  /*11280*/  MUFU.EX2 R248, R248 ;  /* 0x000000f800f87308 */ /* 0x000e620000000800 */
[----:B------:R-:W-:Y:S02]  /*11290*/  FADD.FTZ R183, R193, R183 ;  /* 0x000000b7c1b77221 */ /* 0x000fe40000010000 */
[----:B------:R-:W-:Y:S02]  /*112a0*/  FADD.FTZ R178, R243, R178 ;  /* 0x000000b2f3b27221 */ /* 0x000fe40000010000 */
[----:B---3--:R-:W-:Y:S02]  /*112b0*/  FADD.FTZ R192, R179, R192 ;  /* 0x000000c0b3c07221 */ /* 0x008fe40000010000 */
[----:B------:R-:W-:Y:S02]  /*112c0*/  FADD.FTZ R183, R194, R183 ;  /* 0x000000b7c2b77221 */ /* 0x000fe40000010000 */
[----:B------:R-:W-:Y:S01]  /*112d0*/  FADD.FTZ R178, R244, R178 ;  /* 0x000000b2f4b27221 */ /* 0x000fe20000010000 */
[----:B------:R-:W2:Y:S01]  /*112e0*/  MUFU.EX2 R249, R249 ;  /* 0x000000f900f97308 */ /* 0x000ea20000000800 */
[----:B------:R-:W-:Y:S02]  /*112f0*/  FADD.FTZ R183, R197, R183 ;  /* 0x000000b7c5b77221 */ /* 0x000fe40000010000 */
[----:B------:R-:W-:Y:S01]  /*11300*/  FADD.FTZ R178, R247, R178 ;  /* 0x000000b2f7b27221 */ /* 0x000fe20000010000 */
[C---:B----4-:R-:W-:Y:S01]  /*11310*/  F2FP.PACK_AB R139, R204.reuse, R179 ;  /* 0x000000b3cc8b723e */ /* 0x050fe200000000ff */
[----:B------:R-:W-:Y:S02]  /*11320*/  FADD.FTZ R192, R204, R192 ;  /* 0x000000c0ccc07221 */ /* 0x000fe40000010000 */
[----:B------:R-:W-:Y:S02]  /*11330*/  FADD.FTZ R198, R198, R183 ;  /* 0x000000b7c6c67221 */ /* 0x000fe40000010000 */
[----:B------:R-:W-:Y:S01]  /*11340*/  FADD.FTZ R192, R245, R192 ;  /* 0x000000c0f5c07221 */ /* 0x000fe20000010000 */
[----:B------:R-:W3:Y:S01]  /*11350*/  MUFU.EX2 R250, R250 ;  /* 0x000000fa00fa7308 */ /* 0x000ee20000000800 */
[C---:B------:R-:W-:Y:S04]  /*11360*/  HMMA.16816.F32 R8, R136.reuse, R132, R8 ;  /* 0x000000848808723c */ /* 0x040fe80000001808 */
[----:B------:R-:W-:Y:S02]  /*11370*/  FADD.FTZ R192, R246, R192 ;  /* 0x000000c0f6c07221 */ /* 0x000fe40000010000 */
[----:B-1----:R-:W-:Y:S02]  /*11380*/  FADD.FTZ R178, R248, R178 ;  /* 0x000000b2f8b27221 */ /* 0x002fe40000010000 */
[-C--:B------:R-:W-:Y:S01]  /*11390*/  HMMA.16816.F32 R12, R136, R134.reuse, R12 ;  /* 0x00000086880c723c */ /* 0x080fe2000000180c */
[----:B------:R-:W-:Y:S03]  /*113a0*/  MUFU.EX2 R72, R72 ;  /* 0x0000004800487308 */ /* 0x000fe60000000800 */
[----:B--2---:R-:W-:Y:S04]  /*113b0*/  FADD.FTZ R192, R249, R192 ;  /* 0x000000c0f9c07221 */ /* 0x004fe80000010000 */
[C---:B------:R-:W-:Y:S01]  /*113c0*/  HMMA.16816.F32 R16, R128.reuse, R134, R16 ;  /* 0x000000868010723c */ /* 0x040fe20000001810 */
[----:B------:R-:W1:Y:S02]  /*113d0*/  LDSM.16.MT88.4 R132, [R218+0x900] ;  /* 0x00090000da84783b */ /* 0x000e640000004200 */
[----:B------:R-:W-:Y:S01]  /*113e0*/  MUFU.EX2 R73, R73 ;  /* 0x0000004900497308 */ /* 0x000fe20000000800 */
[----:B---3--:R-:W-:Y:S04]  /*113f0*/  FADD.FTZ R192, R250, R192 ;  /* 0x000000c0fac07221 */ /* 0x008fe80000010000 */
[-C--:B------:R-:W-:Y:S05]  /*11400*/  HMMA.16816.F32 R20, R128, R140.reuse, R20 ;  /* 0x0000008c8014723c */ /* 0x080fea0000001814 */
[----:B------:R-:W-:Y:S03]  /*11410*/  MUFU.EX2 R74, R74 ;  /* 0x0000004a004a7308 */ /* 0x000fe60000000800 */
[C---:B------:R-:W-:Y:S07]  /*11420*/  HMMA.16816.F32 R32, R136.reuse, R140, R32 ;  /* 0x0000008c8820723c */ /* 0x040fee0000001820 */
[----:B------:R-:W-:Y:S01]  /*11430*/  MUFU.EX2 R75, R75 ;  /* 0x0000004b004b7308 */ /* 0x000fe20000000800 */
[-C--:B------:R-:W-:Y:S08]  /*11440*/  HMMA.16816.F32 R24, R136, R142.reuse, R24 ;  /* 0x0000008e8818723c */ /* 0x080ff00000001818 */
[C---:B------:R-:W-:Y:S01]  /*11450*/  HMMA.16816.F32 R100, R128.reuse, R142, R100 ;  /* 0x0000008e8064723c */ /* 0x040fe20000001864 */
[----:B------:R-:W-:Y:S07]  /*11460*/  MUFU.EX2 R76, R76 ;  /* 0x0000004c004c7308 */ /* 0x000fee0000000800 */
[-C--:B------:R-:W-:Y:S03]  /*11470*/  HMMA.16816.F32 R104, R128, R48.reuse, R104 ;  /* 0x000000308068723c */ /* 0x080fe60000001868 */
[----:B------:R-:W-:Y:S05]  /*11480*/  MUFU.EX2 R77, R77 ;  /* 0x0000004d004d7308 */ /* 0x000fea0000000800 */
[C---:B------:R-:W-:Y:S05]  /*11490*/  HMMA.16816.F32 R108, R136.reuse, R48, R108 ;  /* 0x00000030886c723c */ /* 0x040fea000000186c */
[----:B------:R-:W-:Y:S02]  /*114a0*/  MUFU.EX2 R78, R78 ;  /* 0x0000004e004e7308 */ /* 0x000fe40000000800 */
[----:B------:R-:W-:Y:S01]  /*114b0*/  F2FP.PACK_AB R48, R244, R243 ;  /* 0x000000f3f430723e */ /* 0x000fe200000000ff */
[-C--:B------:R-:W-:Y:S04]  /*114c0*/  HMMA.16816.F32 R28, R136, R50.reuse, R28 ;  /* 0x00000032881c723c */ /* 0x080fe8000000181c */
[----:B------:R-:W-:Y:S03]  /*114d0*/  F2FP.PACK_AB R49, R246, R245 ;  /* 0x000000f5f631723e */ /* 0x000fe600000000ff */
[----:B------:R-:W-:Y:S01]  /*114e0*/  MUFU.EX2 R79, R79 ;  /* 0x0000004f004f7308 */ /* 0x000fe20000000800 */
[C---:B------:R-:W-:Y:S07]  /*114f0*/  HMMA.16816.F32 R112, R128.reuse, R50, R112 ;  /* 0x000000328070723c */ /* 0x040fee0000001870 */
[----:B------:R-:W-:Y:S01]  /*11500*/  F2FP.PACK_AB R50, R248, R247 ;  /* 0x000000f7f832723e */ /* 0x000fe200000000ff */
[-C--:B-1----:R-:W-:Y:S01]  /*11510*/  HMMA.16816.F32 R116, R128, R132.reuse, R116 ;  /* 0x000000848074723c */ /* 0x082fe20000001874 */
[----:B------:R-:W1:Y:S03]  /*11520*/  MUFU.EX2 R205, R205 ;  /* 0x000000cd00cd7308 */ /* 0x000e660000000800 */
[----:B------:R-:W-:Y:S04]  /*11530*/  F2FP.PACK_AB R51, R250, R249 ;  /* 0x000000f9fa33723e */ /* 0x000fe800000000ff */
[C---:B------:R-:W-:Y:S03]  /*11540*/  HMMA.16816.F32 R120, R136.reuse, R132, R120 ;  /* 0x000000848878723c */ /* 0x040fe60000001878 */
[----:B------:R-:W2:Y:S04]  /*11550*/  MUFU.EX2 R206, R206 ;  /* 0x000000ce00ce7308 */ /* 0x000ea80000000800 */
[--C-:B------:R-:W-:Y:S01]  /*11560*/  FFMA.FTZ R132, R54, c[0x0][0x2d0], -R202.reuse ;  /* 0x0000b40036847a23 */ /* 0x100fe200000108ca */
[-C--:B------:R-:W-:Y:S01]  /*11570*/  HMMA.16816.F32 R124, R136, R134.reuse, R124 ;  /* 0x00000086887c723c */ /* 0x080fe2000000187c */
[----:B------:R-:W3:Y:S03]  /*11580*/  LDSM.16.MT88.4 R52, [R220+0x1100] ;  /* 0x00110000dc34783b */ /* 0x000ee60000004200 */
[--C-:B------:R-:W-:Y:S01]  /*11590*/  FFMA.FTZ R133, R56, c[0x0][0x2d0], -R201.reuse ;  /* 0x0000b40038857a23 */ /* 0x100fe200000108c9 */
[----:B------:R-:W4:Y:S01]  /*115a0*/  MUFU.EX2 R207, R207 ;  /* 0x000000cf00cf7308 */ /* 0x000f220000000800 */
[----:B------:R-:W-:Y:S01]  /*115b0*/  FFMA.FTZ R202, R99, c[0x0][0x2d0], -R202 ;  /* 0x0000b40063ca7a23 */ /* 0x000fe200000108ca */
[----:B------:R-:W-:Y:S01]  /*115c0*/  MOV R99, R153 ;  /* 0x0000009900637202 */ /* 0x000fe20000000f00 */
[----:B------:R-:W-:Y:S01]  /*115d0*/  HMMA.16816.F32 R36, R128, R134, R36 ;  /* 0x000000868024723c */ /* 0x000fe20000001824 */
[----:B------:R-:W5:Y:S03]  /*115e0*/  LDSM.16.MT88.4 R128, [R219+0x1100] ;  /* 0x00110000db80783b */ /* 0x000f660000004200 */
[----:B-1----:R-:W-:Y:S03]  /*115f0*/  FADD.FTZ R198, R205, R198 ;  /* 0x000000c6cdc67221 */ /* 0x002fe60000010000 */
[----:B------:R-:W1:Y:S01]  /*11600*/  MUFU.EX2 R208, R208 ;  /* 0x000000d000d07308 */ /* 0x000e620000000800 */
[----:B------:R-:W-:Y:S02]  /*11610*/  FFMA.FTZ R134, R58, c[0x0][0x2d0], -R200 ;  /* 0x0000b4003a867a23 */ /* 0x000fe400000108c8 */
[----:B------:R-:W-:Y:S02]  /*11620*/  LDSM.16.MT88.4 R56, [R219+0x1900] ;  /* 0x00190000db38783b */ /* 0x000fe40000004200 */
[C---:B--2---:R-:W-:Y:S01]  /*11630*/  F2FP.PACK_AB R40, R206.reuse, R205 ;  /* 0x000000cdce28723e */ /* 0x044fe200000000ff */
[----:B------:R-:W-:Y:S04]  /*11640*/  FADD.FTZ R198, R206, R198 ;  /* 0x000000c6cec67221 */ /* 0x000fe80000010000 */
[----:B------:R-:W2:Y:S01]  /*11650*/  MUFU.EX2 R210, R210 ;  /* 0x000000d200d27308 */ /* 0x000ea20000000800 */
[----:B------:R-:W-:Y:S02]  /*11660*/  FADD.FTZ R198, R209, R198 ;  /* 0x000000c6d1c67221 */ /* 0x000fe40000010000 */
[----:B----4-:R-:W-:Y:S07]  /*11670*/  FADD.FTZ R172, R207, R172 ;  /* 0x000000accfac7221 */ /* 0x010fee0000010000 */
[----:B------:R-:W4:Y:S01]  /*11680*/  MUFU.EX2 R211, R211 ;  /* 0x000000d300d37308 */ /* 0x000f220000000800 */
[C---:B-1----:R-:W-:Y:S01]  /*11690*/  F2FP.PACK_AB R41, R208.reuse, R207 ;  /* 0x000000cfd029723e */ /* 0x042fe200000000ff */
[----:B------:R-:W-:Y:S08]  /*116a0*/  FADD.FTZ R172, R208, R172 ;  /* 0x000000acd0ac7221 */ /* 0x000ff00000010000 */
[----:B------:R-:W1:Y:S01]  /*116b0*/  MUFU.EX2 R242, R242 ;  /* 0x000000f200f27308 */ /* 0x000e620000000800 */
[C---:B--2---:R-:W-:Y:S01]  /*116c0*/  F2FP.PACK_AB R42, R210.reuse, R209 ;  /* 0x000000d1d22a723e */ /* 0x044fe200000000ff */
[----:B------:R-:W-:Y:S08]  /*116d0*/  FADD.FTZ R198, R210, R198 ;  /* 0x000000c6d2c67221 */ /* 0x000ff00000010000 */
[----:B------:R-:W2:Y:S01]  /*116e0*/  MUFU.EX2 R251, R251 ;  /* 0x000000fb00fb7308 */ /* 0x000ea20000000800 */
[----:B----4-:R-:W-:Y:S09]  /*116f0*/  FADD.FTZ R172, R211, R172 ;  /* 0x000000acd3ac7221 */ /* 0x010ff20000010000 */
[----:B------:R-:W4:Y:S01]  /*11700*/  MUFU.EX2 R252, R252 ;  /* 0x000000fc00fc7308 */ /* 0x000f220000000800 */
[C---:B-1----:R-:W-:Y:S01]  /*11710*/  F2FP.PACK_AB R43, R242.reuse, R211 ;  /* 0x000000d3f22b723e */ /* 0x042fe200000000ff */
[----:B------:R-:W-:Y:S08]  /*11720*/  FADD.FTZ R172, R242, R172 ;  /* 0x000000acf2ac7221 */ /* 0x000ff00000010000 */
[----:B------:R-:W1:Y:S01]  /*11730*/  MUFU.EX2 R132, R132 ;  /* 0x0000008400847308 */ /* 0x000e620000000800 */
[-C--:B------:R-:W-:Y:S05]  /*11740*/  HMMA.16816.F32 R4, R40, R44.reuse, R4 ;  /* 0x0000002c2804723c */ /* 0x080fea0000001804 */
[----:B--2---:R-:W-:Y:S03]  /*11750*/  FADD.FTZ R198, R251, R198 ;  /* 0x000000c6fbc67221 */ /* 0x004fe60000010000 */
[C---:B------:R-:W-:Y:S01]  /*11760*/  HMMA.16816.F32 R8, R48.reuse, R44, R8 ;  /* 0x0000002c3008723c */ /* 0x040fe20000001808 */
[----:B------:R-:W2:Y:S03]  /*11770*/  MUFU.EX2 R64, R64 ;  /* 0x0000004000407308 */ /* 0x000ea60000000800 */
[----:B----4-:R-:W-:Y:S04]  /*11780*/  FADD.FTZ R198, R252, R198 ;  /* 0x000000c6fcc67221 */ /* 0x010fe80000010000 */
[-C--:B------:R-:W-:Y:S03]  /*11790*/  HMMA.16816.F32 R12, R48, R46.reuse, R12 ;  /* 0x0000002e300c723c */ /* 0x080fe6000000180c */
[----:B------:R-:W4:Y:S01]  /*117a0*/  MUFU.EX2 R65, R65 ;  /* 0x0000004100417308 */ /* 0x000f220000000800 */
[----:B-1----:R-:W-:Y:S04]  /*117b0*/  FADD.FTZ R172, R132, R172 ;  /* 0x000000ac84ac7221 */ /* 0x002fe80000010000 */
[C---:B------:R-:W-:Y:S01]  /*117c0*/  HMMA.16816.F32 R16, R40.reuse, R46, R16 ;  /* 0x0000002e2810723c */ /* 0x040fe20000001810 */
[----:B------:R-:W1:Y:S04]  /*117d0*/  LDSM.16.MT88.4 R44, [R218+0x1100] ;  /* 0x00110000da2c783b */ /* 0x000e680000004200 */
[----:B------:R-:W-:Y:S03]  /*117e0*/  MUFU.EX2 R66, R66 ;  /* 0x0000004200427308 */ /* 0x000fe60000000800 */
[-C--:B---3--:R-:W-:Y:S04]  /*117f0*/  HMMA.16816.F32 R20, R40, R52.reuse, R20 ;  /* 0x000000342814723c */ /* 0x088fe80000001814 */
[----:B--2---:R-:W-:Y:S03]  /*11800*/  FADD.FTZ R198, R64, R198 ;  /* 0x000000c640c67221 */ /* 0x004fe60000010000 */
[----:B------:R-:W-:Y:S01]  /*11810*/  MUFU.EX2 R67, R67 ;  /* 0x0000004300437308 */ /* 0x000fe20000000800 */
[C---:B------:R-:W-:Y:S04]  /*11820*/  HMMA.16816.F32 R32, R48.reuse, R52, R32 ;  /* 0x000000343020723c */ /* 0x040fe80000001820 */
[----:B----4-:R-:W-:Y:S04]  /*11830*/  FADD.FTZ R198, R65, R198 ;  /* 0x000000c641c67221 */ /* 0x010fe80000010000 */
[-C--:B------:R-:W-:Y:S01]  /*11840*/  HMMA.16816.F32 R24, R48, R54.reuse, R24 ;  /* 0x000000363018723c */ /* 0x080fe20000001818 */
[----:B------:R-:W2:Y:S07]  /*11850*/  MUFU.EX2 R133, R133 ;  /* 0x0000008500857308 */ /* 0x000eae0000000800 */
[C---:B------:R-:W-:Y:S01]  /*11860*/  HMMA.16816.F32 R100, R40.reuse, R54, R100 ;  /* 0x000000362864723c */ /* 0x040fe20000001864 */
[----:B------:R-:W3:Y:S02]  /*11870*/  LDSM.16.MT88.4 R52, [R225+0x1900] ;  /* 0x00190000e134783b */ /* 0x000ee40000004200 */
[----:B------:R-:W4:Y:S05]  /*11880*/  MUFU.EX2 R134, R134 ;  /* 0x0000008600867308 */ /* 0x000f2a0000000800 */
[-C--:B-----5:R-:W-:Y:S05]  /*11890*/  HMMA.16816.F32 R104, R40, R128.reuse, R104 ;  /* 0x000000802868723c */ /* 0x0a0fea0000001868 */
[----:B------:R-:W5:Y:S03]  /*118a0*/  MUFU.EX2 R60, R60 ;  /* 0x0000003c003c7308 */ /* 0x000f660000000800 */
[C---:B------:R-:W-:Y:S04]  /*118b0*/  HMMA.16816.F32 R108, R48.reuse, R128, R108 ;  /* 0x00000080306c723c */ /* 0x040fe8000000186c */
[----:B--2---:R-:W-:Y:S03]  /*118c0*/  FADD.FTZ R178, R133, R178 ;  /* 0x000000b285b27221 */ /* 0x004fe60000010000 */
[----:B------:R-:W2:Y:S01]  /*118d0*/  MUFU.EX2 R61, R61 ;  /* 0x0000003d003d7308 */ /* 0x000ea20000000800 */
[-C--:B------:R-:W-:Y:S04]  /*118e0*/  HMMA.16816.F32 R28, R48, R130.reuse, R28 ;  /* 0x00000082301c723c */ /* 0x080fe8000000181c */
[----:B----4-:R-:W-:Y:S02]  /*118f0*/  FADD.FTZ R192, R134, R192 ;  /* 0x000000c086c07221 */ /* 0x010fe40000010000 */
[----:B------:R-:W-:Y:S02]  /*11900*/  FADD.FTZ R178, R99, R178 ;  /* 0x000000b263b27221 */ /* 0x000fe40000010000 */
[C---:B------:R-:W-:Y:S01]  /*11910*/  HMMA.16816.F32 R112, R40.reuse, R130, R112 ;  /* 0x000000822870723c */ /* 0x040fe20000001870 */
[----:B------:R-:W4:Y:S03]  /*11920*/  MUFU.EX2 R62, R62 ;  /* 0x0000003e003e7308 */ /* 0x000f260000000800 */
[----:B------:R-:W-:Y:S02]  /*11930*/  FADD.FTZ R192, R98, R192 ;  /* 0x000000c062c07221 */ /* 0x000fe40000010000 */
[----:B-----5:R-:W-:Y:S02]  /*11940*/  FADD.FTZ R178, R60, R178 ;  /* 0x000000b23cb27221 */ /* 0x020fe40000010000 */
[-C--:B-1----:R-:W-:Y:S03]  /*11950*/  HMMA.16816.F32 R116, R40, R44.reuse, R116 ;  /* 0x0000002c2874723c */ /* 0x082fe60000001874 */
[----:B------:R-:W1:Y:S01]  /*11960*/  MUFU.EX2 R63, R63 ;  /* 0x0000003f003f7308 */ /* 0x000e620000000800 */
[----:B--2---:R-:W-:Y:S04]  /*11970*/  FADD.FTZ R178, R61, R178 ;  /* 0x000000b23db27221 */ /* 0x004fe80000010000 */
[C---:B------:R-:W-:Y:S04]  /*11980*/  HMMA.16816.F32 R120, R48.reuse, R44, R120 ;  /* 0x0000002c3078723c */ /* 0x040fe80000001878 */
[----:B------:R-:W-:Y:S01]  /*11990*/  FADD.FTZ R178, R72, R178 ;  /* 0x000000b248b27221 */ /* 0x000fe20000010000 */
[----:B------:R-:W2:Y:S02]  /*119a0*/  MUFU.EX2 R68, R68 ;  /* 0x0000004400447308 */ /* 0x000ea40000000800 */
[----:B------:R-:W-:Y:S01]  /*119b0*/  F2FP.PACK_AB R44, R153, R133 ;  /* 0x00000085992c723e */ /* 0x000fe200000000ff */
[-C--:B------:R-:W-:Y:S01]  /*119c0*/  HMMA.16816.F32 R124, R48, R46.reuse, R124 ;  /* 0x0000002e307c723c */ /* 0x080fe2000000187c */
[----:B------:R-:W5:Y:S03]  /*119d0*/  LDSM.16.MT88.4 R48, [R220+0x1900] ;  /* 0x00190000dc30783b */ /* 0x000f660000004200 */
[----:B------:R-:W-:Y:S01]  /*119e0*/  F2FP.PACK_AB R45, R154, R134 ;  /* 0x000000869a2d723e */ /* 0x000fe200000000ff */
[----:B----4-:R-:W-:Y:S02]  /*119f0*/  FADD.FTZ R192, R62, R192 ;  /* 0x000000c03ec07221 */ /* 0x010fe40000010000 */
[----:B------:R-:W4:Y:S01]  /*11a00*/  MUFU.EX2 R69, R69 ;  /* 0x0000004500457308 */ /* 0x000f220000000800 */
[----:B------:R-:W-:Y:S04]  /*11a10*/  HMMA.16816.F32 R36, R40, R46, R36 ;  /* 0x0000002e2824723c */ /* 0x000fe80000001824 */
[----:B-1----:R-:W-:Y:S02]  /*11a20*/  FADD.FTZ R192, R63, R192 ;  /* 0x000000c03fc07221 */ /* 0x002fe40000010000 */
[----:B------:R-:W-:Y:S01]  /*11a30*/  FADD.FTZ R178, R73, R178 ;  /* 0x000000b249b27221 */ /* 0x000fe20000010000 */
[----:B------:R-:W-:Y:S01]  /*11a40*/  F2FP.PACK_AB R40, R252, R251 ;  /* 0x000000fbfc28723e */ /* 0x000fe200000000ff */
[----:B------:R-:W-:Y:S01]  /*11a50*/  FADD.FTZ R192, R74, R192 ;  /* 0x000000c04ac07221 */ /* 0x000fe20000010000 */
[----:B------:R-:W-:Y:S01]  /*11a60*/  F2FP.PACK_AB R41, R152, R132 ;  /* 0x000000849829723e */ /* 0x000fe200000000ff */
[----:B------:R-:W-:Y:S02]  /*11a70*/  MUFU.EX2 R70, R70 ;  /* 0x0000004600467308 */ /* 0x000fe40000000800 */
[----:B------:R-:W-:Y:S01]  /*11a80*/  F2FP.PACK_AB R42, R65, R64 ;  /* 0x00000040412a723e */ /* 0x000fe200000000ff */
[----:B--2---:R-:W-:Y:S01]  /*11a90*/  FADD.FTZ R198, R68, R198 ;  /* 0x000000c644c67221 */ /* 0x004fe20000010000 */
[----:B------:R-:W-:Y:S01]  /*11aa0*/  F2FP.PACK_AB R43, R67, R66 ;  /* 0x00000042432b723e */ /* 0x000fe200000000ff */
[----:B------:R-:W-:Y:S01]  /*11ab0*/  FADD.FTZ R192, R75, R192 ;  /* 0x000000c04bc07221 */ /* 0x000fe20000010000 */
[----:B------:R-:W-:Y:S01]  /*11ac0*/  F2FP.PACK_AB R46, R61, R60 ;  /* 0x0000003c3d2e723e */ /* 0x000fe200000000ff */
[----:B------:R-:W-:Y:S01]  /*11ad0*/  FADD.FTZ R178, R76, R178 ;  /* 0x000000b24cb27221 */ /* 0x000fe20000010000 */
[----:B------:R-:W-:Y:S01]  /*11ae0*/  F2FP.PACK_AB R47, R63, R62 ;  /* 0x0000003e3f2f723e */ /* 0x000fe200000000ff */
[----:B------:R-:W-:Y:S01]  /*11af0*/  FADD.FTZ R192, R78, R192 ;  /* 0x000000c04ec07221 */ /* 0x000fe20000010000 */
[----:B------:R-:W-:Y:S01]  /*11b00*/  MUFU.EX2 R71, R71 ;  /* 0x0000004700477308 */ /* 0x000fe20000000800 */
[-C--:B---3--:R-:W-:Y:S03]  /*11b10*/  HMMA.16816.F32 R4, R40, R52.reuse, R4 ;  /* 0x000000342804723c */ /* 0x088fe60000001804 */
[----:B----4-:R-:W-:Y:S02]  /*11b20*/  FADD.FTZ R198, R69, R198 ;  /* 0x000000c645c67221 */ /* 0x010fe40000010000 */
[----:B------:R-:W-:Y:S02]  /*11b30*/  FADD.FTZ R178, R77, R178 ;  /* 0x000000b24db27221 */ /* 0x000fe40000010000 */
[----:B------:R-:W-:Y:S01]  /*11b40*/  FADD.FTZ R192, R79, R192 ;  /* 0x000000c04fc07221 */ /* 0x000fe20000010000 */
[C---:B------:R-:W-:Y:S01]  /*11b50*/  HMMA.16816.F32 R8, R44.reuse, R52, R8 ;  /* 0x000000342c08723c */ /* 0x040fe20000001808 */
[----:B------:R-:W1:Y:S07]  /*11b60*/  MUFU.EX2 R80, R80 ;  /* 0x0000005000507308 */ /* 0x000e6e0000000800 */
[-C--:B------:R-:W-:Y:S03]  /*11b70*/  HMMA.16816.F32 R12, R44, R54.reuse, R12 ;  /* 0x000000362c0c723c */ /* 0x080fe6000000180c */
[----:B------:R-:W2:Y:S05]  /*11b80*/  MUFU.EX2 R81, R81 ;  /* 0x0000005100517308 */ /* 0x000eaa0000000800 */
[C---:B------:R-:W-:Y:S01]  /*11b90*/  HMMA.16816.F32 R16, R40.reuse, R54, R16 ;  /* 0x000000362810723c */ /* 0x040fe20000001810 */
[----:B------:R-:W3:Y:S04]  /*11ba0*/  LDSM.16.MT88.4 R52, [R218+0x1900] ;  /* 0x00190000da34783b */ /* 0x000ee80000004200 */
[----:B------:R-:W-:Y:S03]  /*11bb0*/  MUFU.EX2 R82, R82 ;  /* 0x0000005200527308 */ /* 0x000fe60000000800 */
[-C--:B-----5:R-:W-:Y:S04]  /*11bc0*/  HMMA.16816.F32 R20, R40, R48.reuse, R20 ;  /* 0x000000302814723c */ /* 0x0a0fe80000001814 */
[----:B-1----:R-:W-:Y:S03]  /*11bd0*/  FADD.FTZ R198, R80, R198 ;  /* 0x000000c650c67221 */ /* 0x002fe60000010000 */
[----:B------:R-:W-:Y:S01]  /*11be0*/  MUFU.EX2 R83, R83 ;  /* 0x0000005300537308 */ /* 0x000fe20000000800 */
[C---:B------:R-:W-:Y:S04]  /*11bf0*/  HMMA.16816.F32 R32, R44.reuse, R48, R32 ;  /* 0x000000302c20723c */ /* 0x040fe80000001820 */
[----:B--2---:R-:W-:Y:S04]  /*11c00*/  FADD.FTZ R198, R81, R198 ;  /* 0x000000c651c67221 */ /* 0x004fe80000010000 */
[-C--:B------:R-:W-:Y:S01]  /*11c10*/  HMMA.16816.F32 R24, R44, R50.reuse, R24 ;  /* 0x000000322c18723c */ /* 0x080fe20000001818 */
[----:B------:R-:W1:Y:S07]  /*11c20*/  MUFU.EX2 R84, R84 ;  /* 0x0000005400547308 */ /* 0x000e6e0000000800 */
[C---:B------:R-:W-:Y:S01]  /*11c30*/  HMMA.16816.F32 R100, R40.reuse, R50, R100 ;  /* 0x000000322864723c */ /* 0x040fe20000001864 */
[----:B------:R-:W2:Y:S02]  /*11c40*/  LDSM.16.MT88.4 R48, [R225+0x2100] ;  /* 0x00210000e130783b */ /* 0x000ea40000004200 */
[----:B------:R-:W4:Y:S05]  /*11c50*/  MUFU.EX2 R85, R85 ;  /* 0x0000005500557308 */ /* 0x000f2a0000000800 */
[-C--:B------:R-:W-:Y:S05]  /*11c60*/  HMMA.16816.F32 R104, R40, R56.reuse, R104 ;  /* 0x000000382868723c */ /* 0x080fea0000001868 */
[----:B------:R-:W-:Y:S03]  /*11c70*/  MUFU.EX2 R86, R86 ;  /* 0x0000005600567308 */ /* 0x000fe60000000800 */
[C---:B------:R-:W-:Y:S04]  /*11c80*/  HMMA.16816.F32 R108, R44.reuse, R56, R108 ;  /* 0x000000382c6c723c */ /* 0x040fe8000000186c */
[----:B-1----:R-:W-:Y:S03]  /*11c90*/  FADD.FTZ R198, R84, R198 ;  /* 0x000000c654c67221 */ /* 0x002fe60000010000 */
[----:B------:R-:W1:Y:S01]  /*11ca0*/  MUFU.EX2 R87, R87 ;  /* 0x0000005700577308 */ /* 0x000e620000000800 */
[-C--:B------:R-:W-:Y:S04]  /*11cb0*/  HMMA.16816.F32 R28, R44, R58.reuse, R28 ;  /* 0x0000003a2c1c723c */ /* 0x080fe8000000181c */
[C---:B----4-:R-:W-:Y:S01]  /*11cc0*/  F2FP.PACK_AB R128, R85.reuse, R84 ;  /* 0x000000545580723e */ /* 0x050fe200000000ff */
[----:B------:R-:W-:Y:S03]  /*11cd0*/  FADD.FTZ R198, R85, R198 ;  /* 0x000000c655c67221 */ /* 0x000fe60000010000 */
[C---:B------:R-:W-:Y:S01]  /*11ce0*/  HMMA.16816.F32 R112, R40.reuse, R58, R112 ;  /* 0x0000003a2870723c */ /* 0x040fe20000001870 */
[----:B------:R-:W-:Y:S01]  /*11cf0*/  LDSM.16.MT88.4 R56, [R219+0x2100] ;  /* 0x00210000db38783b */ /* 0x000fe20000004200 */
[----:B------:R-:W4:Y:S06]  /*11d00*/  MUFU.EX2 R96, R96 ;  /* 0x0000006000607308 */ /* 0x000f2c0000000800 */
[-C--:B---3--:R-:W-:Y:S04]  /*11d10*/  HMMA.16816.F32 R116, R40, R52.reuse, R116 ;  /* 0x000000342874723c */ /* 0x088fe80000001874 */
[----:B------:R-:W3:Y:S01]  /*11d20*/  MUFU.EX2 R203, R203 ;  /* 0x000000cb00cb7308 */ /* 0x000ee20000000800 */
[----:B-1----:R-:W-:Y:S03]  /*11d30*/  F2FP.PACK_AB R129, R87, R86 ;  /* 0x000000565781723e */ /* 0x002fe600000000ff */
[C---:B------:R-:W-:Y:S06]  /*11d40*/  HMMA.16816.F32 R120, R44.reuse, R52, R120 ;  /* 0x000000342c78723c */ /* 0x040fec0000001878 */
[----:B------:R-:W-:Y:S02]  /*11d50*/  MUFU.EX2 R97, R97 ;  /* 0x0000006100617308 */ /* 0x000fe40000000800 */
[-C--:B------:R-:W-:Y:S04]  /*11d60*/  HMMA.16816.F32 R124, R44, R54.reuse, R124 ;  /* 0x000000362c7c723c */ /* 0x080fe8000000187c */
[----:B----4-:R-:W-:Y:S03]  /*11d70*/  FADD.FTZ R198, R96, R198 ;  /* 0x000000c660c67221 */ /* 0x010fe60000010000 */
[----:B------:R-:W-:Y:S01]  /*11d80*/  F2FP.PACK_AB R44, R73, R72 ;  /* 0x00000048492c723e */ /* 0x000fe200000000ff */
[----:B------:R-:W-:Y:S01]  /*11d90*/  HMMA.16816.F32 R36, R40, R54, R36 ;  /* 0x000000362824723c */ /* 0x000fe20000001824 */
[----:B------:R-:W1:Y:S01]  /*11da0*/  LDSM.16.MT88.4 R52, [R220+0x2100] ;  /* 0x00210000dc34783b */ /* 0x000e620000004200 */
[----:B------:R-:W4:Y:S02]  /*11db0*/  MUFU.EX2 R202, R202 ;  /* 0x000000ca00ca7308 */ /* 0x000f240000000800 */
[----:B------:R-:W-:Y:S01]  /*11dc0*/  F2FP.PACK_AB R45, R75, R74 ;  /* 0x0000004a4b2d723e */ /* 0x000fe200000000ff */
[----:B---3--:R-:W-:Y:S01]  /*11dd0*/  FADD.FTZ R241, R203, R198 ;  /* 0x000000c6cbf17221 */ /* 0x008fe20000010000 */
[----:B------:R-:W-:Y:S02]  /*11de0*/  F2FP.PACK_AB R46, R77, R76 ;  /* 0x0000004c4d2e723e */ /* 0x000fe400000000ff */
[----:B------:R-:W-:Y:S04]  /*11df0*/  F2FP.PACK_AB R40, R69, R68 ;  /* 0x000000444528723e */ /* 0x000fe800000000ff */
[----:B------:R-:W-:Y:S02]  /*11e00*/  F2FP.PACK_AB R41, R71, R70 ;  /* 0x000000464729723e */ /* 0x000fe400000000ff */
[----:B------:R-:W-:Y:S02]  /*11e10*/  F2FP.PACK_AB R42, R81, R80 ;  /* 0x00000050512a723e */ /* 0x000fe400000000ff */
[----:B------:R-:W-:Y:S02]  /*11e20*/  F2FP.PACK_AB R43, R83, R82 ;  /* 0x00000052532b723e */ /* 0x000fe400000000ff */
[----:B------:R-:W-:Y:S02]  /*11e30*/  F2FP.PACK_AB R47, R79, R78 ;  /* 0x0000004e4f2f723e */ /* 0x000fe400000000ff */
[----:B------:R-:W-:Y:S03]  /*11e40*/  F2FP.PACK_AB R130, R203, R96 ;  /* 0x00000060cb82723e */ /* 0x000fe600000000ff */
[-C--:B--2---:R-:W-:Y:S03]  /*11e50*/  HMMA.16816.F32 R4, R40, R48.reuse, R4 ;  /* 0x000000302804723c */ /* 0x084fe60000001804 */
[----:B----4-:R-:W-:Y:S05]  /*11e60*/  F2FP.PACK_AB R131, R202, R97 ;  /* 0x00000061ca83723e */ /* 0x010fea00000000ff */
[C---:B------:R-:W-:Y:S08]  /*11e70*/  HMMA.16816.F32 R8, R44.reuse, R48, R8 ;  /* 0x000000302c08723c */ /* 0x040ff00000001808 */
[-C--:B------:R-:W-:Y:S08]  /*11e80*/  HMMA.16816.F32 R12, R44, R50.reuse, R12 ;  /* 0x000000322c0c723c */ /* 0x080ff0000000180c */
[C---:B------:R-:W-:Y:S01]  /*11e90*/  HMMA.16816.F32 R16, R40.reuse, R50, R16 ;  /* 0x000000322810723c */ /* 0x040fe20000001810 */
[----:B------:R-:W2:Y:S07]  /*11ea0*/  LDSM.16.MT88.4 R48, [R218+0x2100] ;  /* 0x00210000da30783b */ /* 0x000eae0000004200 */
[-C--:B-1----:R-:W-:Y:S08]  /*11eb0*/  HMMA.16816.F32 R20, R40, R52.reuse, R20 ;  /* 0x000000342814723c */ /* 0x082ff00000001814 */
[C---:B------:R-:W-:Y:S07]  /*11ec0*/  HMMA.16816.F32 R32, R44.reuse, R52, R32 ;  /* 0x000000342c20723c */ /* 0x040fee0000001820 */
[--C-:B------:R-:W-:Y:S01]  /*11ed0*/  FFMA.FTZ R52, R88, c[0x0][0x2d0], -R201.reuse ;  /* 0x0000b40058347a23 */ /* 0x100fe200000108c9 */
[-C--:B------:R-:W-:Y:S04]  /*11ee0*/  HMMA.16816.F32 R24, R44, R54.reuse, R24 ;  /* 0x000000362c18723c */ /* 0x080fe80000001818 */
[--C-:B------:R-:W-:Y:S01]  /*11ef0*/  FFMA.FTZ R53, R89, c[0x0][0x2d0], -R201.reuse ;  /* 0x0000b40059357a23 */ /* 0x100fe200000108c9 */
[----:B------:R-:W1:Y:S01]  /*11f00*/  MUFU.EX2 R52, R52 ;  /* 0x0000003400347308 */ /* 0x000e620000000800 */
[----:B------:R-:W-:Y:S02]  /*11f10*/  MOV R88, R152 ;  /* 0x0000009800587202 */ /* 0x000fe40000000f00 */
[C---:B------:R-:W-:Y:S04]  /*11f20*/  HMMA.16816.F32 R100, R40.reuse, R54, R100 ;  /* 0x000000362864723c */ /* 0x040fe80000001864 */
[----:B------:R-:W-:Y:S03]  /*11f30*/  FADD.FTZ R172, R88, R172 ;  /* 0x000000ac58ac7221 */ /* 0x000fe60000010000 */
[----:B------:R-:W-:Y:S01]  /*11f40*/  MUFU.EX2 R53, R53 ;  /* 0x0000003500357308 */ /* 0x000fe20000000800 */
[-C--:B------:R-:W-:Y:S04]  /*11f50*/  HMMA.16816.F32 R104, R40, R56.reuse, R104 ;  /* 0x000000382868723c */ /* 0x080fe80000001868 */
[--C-:B------:R-:W-:Y:S02]  /*11f60*/  FFMA.FTZ R54, R90, c[0x0][0x2d0], -R200.reuse ;  /* 0x0000b4005a367a23 */ /* 0x100fe400000108c8 */
[----:B------:R-:W-:Y:S02]  /*11f70*/  FFMA.FTZ R55, R91, c[0x0][0x2d0], -R200 ;  /* 0x0000b4005b377a23 */ /* 0x000fe400000108c8 */
[C---:B------:R-:W-:Y:S02]  /*11f80*/  HMMA.16816.F32 R108, R44.reuse, R56, R108 ;  /* 0x000000382c6c723c */ /* 0x040fe4000000186c */
[----:B------:R-:W3:Y:S02]  /*11f90*/  MUFU.EX2 R54, R54 ;  /* 0x0000003600367308 */ /* 0x000ee40000000800 */
[----:B------:R-:W-:Y:S02]  /*11fa0*/  FADD.FTZ R172, R66, R172 ;  /* 0x000000ac42ac7221 */ /* 0x000fe40000010000 */
[----:B-1----:R-:W-:Y:S02]  /*11fb0*/  FADD.FTZ R178, R52, R178 ;  /* 0x000000b234b27221 */ /* 0x002fe40000010000 */
[-C--:B------:R-:W-:Y:S04]  /*11fc0*/  HMMA.16816.F32 R28, R44, R58.reuse, R28 ;  /* 0x0000003a2c1c723c */ /* 0x080fe8000000181c */
[----:B------:R-:W1:Y:S01]  /*11fd0*/  MUFU.EX2 R55, R55 ;  /* 0x0000003700377308 */ /* 0x000e620000000800 */
[--C-:B------:R-:W-:Y:S02]  /*11fe0*/  FFMA.FTZ R56, R92, c[0x0][0x2d0], -R201.reuse ;  /* 0x0000b4005c387a23 */ /* 0x100fe400000108c9 */
[----:B------:R-:W-:Y:S01]  /*11ff0*/  FFMA.FTZ R201, R93, c[0x0][0x2d0], -R201 ;  /* 0x0000b4005dc97a23 */ /* 0x000fe200000108c9 */
[C---:B------:R-:W-:Y:S04]  /*12000*/  HMMA.16816.F32 R112, R40.reuse, R58, R112 ;  /* 0x0000003a2870723c */ /* 0x040fe80000001870 */
[--C-:B------:R-:W-:Y:S02]  /*12010*/  FFMA.FTZ R57, R94, c[0x0][0x2d0], -R200.reuse ;  /* 0x0000b4005e397a23 */ /* 0x100fe400000108c8 */
[----:B------:R-:W4:Y:S01]  /*12020*/  MUFU.EX2 R56, R56 ;  /* 0x0000003800387308 */ /* 0x000f220000000800 */
[----:B------:R-:W-:Y:S01]  /*12030*/  FFMA.FTZ R200, R95, c[0x0][0x2d0], -R200 ;  /* 0x0000b4005fc87a23 */ /* 0x000fe200000108c8 */
[-C--:B--2---:R-:W-:Y:S04]  /*12040*/  HMMA.16816.F32 R116, R40, R48.reuse, R116 ;  /* 0x000000302874723c */ /* 0x084fe80000001874 */
[----:B------:R-:W-:Y:S02]  /*12050*/  FADD.FTZ R172, R67, R172 ;  /* 0x000000ac43ac7221 */ /* 0x000fe40000010000 */
[----:B---3--:R-:W-:Y:S02]  /*12060*/  FADD.FTZ R192, R54, R192 ;  /* 0x000000c036c07221 */ /* 0x008fe40000010000 */
[C---:B------:R-:W-:Y:S01]  /*12070*/  HMMA.16816.F32 R120, R44.reuse, R48, R120 ;  /* 0x000000302c78723c */ /* 0x040fe20000001878 */
[----:B------:R-:W2:Y:S03]  /*12080*/  MUFU.EX2 R201, R201 ;  /* 0x000000c900c97308 */ /* 0x000ea60000000800 */
[----:B------:R-:W-:Y:S02]  /*12090*/  FADD.FTZ R172, R70, R172 ;  /* 0x000000ac46ac7221 */ /* 0x000fe40000010000 */
[----:B------:R-:W-:Y:S02]  /*120a0*/  FADD.FTZ R178, R53, R178 ;  /* 0x000000b235b27221 */ /* 0x000fe40000010000 */
[-C--:B------:R-:W-:Y:S01]  /*120b0*/  HMMA.16816.F32 R124, R44, R50.reuse, R124 ;  /* 0x000000322c7c723c */ /* 0x080fe2000000187c */
[----:B------:R-:W3:Y:S02]  /*120c0*/  LDSM.16.MT88.4 R44, [R220+0x2900] ;  /* 0x00290000dc2c783b */ /* 0x000ee40000004200 */
[----:B------:R-:W5:Y:S01]  /*120d0*/  MUFU.EX2 R57, R57 ;  /* 0x0000003900397308 */ /* 0x000f620000000800 */
[----:B------:R-:W-:Y:S02]  /*120e0*/  FADD.FTZ R172, R71, R172 ;  /* 0x000000ac47ac7221 */ /* 0x000fe40000010000 */
[----:B-1----:R-:W-:Y:S02]  /*120f0*/  FADD.FTZ R192, R55, R192 ;  /* 0x000000c037c07221 */ /* 0x002fe40000010000 */
[----:B------:R-:W-:Y:S04]  /*12100*/  HMMA.16816.F32 R36, R40, R50, R36 ;  /* 0x000000322824723c */ /* 0x000fe80000001824 */
[----:B------:R-:W-:Y:S01]  /*12110*/  FADD.FTZ R172, R82, R172 ;  /* 0x000000ac52ac7221 */ /* 0x000fe20000010000 */
[----:B------:R-:W1:Y:S01]  /*12120*/  MUFU.EX2 R200, R200 ;  /* 0x000000c800c87308 */ /* 0x000e620000000800 */
[----:B----4-:R-:W-:Y:S01]  /*12130*/  FADD.FTZ R178, R56, R178 ;  /* 0x000000b238b27221 */ /* 0x010fe20000010000 */
[----:B------:R-:W-:Y:S01]  /*12140*/  F2FP.PACK_AB R40, R53, R52 ;  /* 0x000000343528723e */ /* 0x000fe200000000ff */
[-C--:B------:R-:W-:Y:S01]  /*12150*/  HMMA.16816.F32 R160, R128, R148.reuse, R4 ;  /* 0x0000009480a0723c */ /* 0x080fe20000001804 */
[----:B------:R-:W4:Y:S04]  /*12160*/  LDSM.16.MT88.4 R4, [R219+0x2900] ;  /* 0x00290000db04783b */ /* 0x000f280000004200 */
[----:B------:R-:W-:Y:S01]  /*12170*/  F2FP.PACK_AB R41, R55, R54 ;  /* 0x000000363729723e */ /* 0x000fe200000000ff */
[----:B------:R-:W-:Y:S01]  /*12180*/  FADD.FTZ R172, R83, R172 ;  /* 0x000000ac53ac7221 */ /* 0x000fe20000010000 */
[C---:B--2---:R-:W-:Y:S01]  /*12190*/  F2FP.PACK_AB R42, R201.reuse, R56 ;  /* 0x00000038c92a723e */ /* 0x044fe200000000ff */
[----:B------:R-:W-:Y:S04]  /*121a0*/  FADD.FTZ R239, R201, R178 ;  /* 0x000000b2c9ef7221 */ /* 0x000fe80000010000 */
[----:B------:R-:W-:Y:S02]  /*121b0*/  FADD.FTZ R172, R86, R172 ;  /* 0x000000ac56ac7221 */ /* 0x000fe40000010000 */
[----:B-----5:R-:W-:Y:S02]  /*121c0*/  FADD.FTZ R192, R57, R192 ;  /* 0x000000c039c07221 */ /* 0x020fe40000010000 */
[----:B------:R-:W-:Y:S04]  /*121d0*/  FADD.FTZ R172, R87, R172 ;  /* 0x000000ac57ac7221 */ /* 0x000fe80000010000 */
[----:B------:R-:W-:Y:S01]  /*121e0*/  FADD.FTZ R172, R97, R172 ;  /* 0x000000ac61ac7221 */ /* 0x000fe20000010000 */
[C---:B-1----:R-:W-:Y:S01]  /*121f0*/  F2FP.PACK_AB R43, R200.reuse, R57 ;  /* 0x00000039c82b723e */ /* 0x042fe200000000ff */
[----:B------:R-:W-:Y:S02]  /*12200*/  FADD.FTZ R238, R200, R192 ;  /* 0x000000c0c8ee7221 */ /* 0x000fe40000010000 */
[----:B------:R-:W-:Y:S04]  /*12210*/  FADD.FTZ R240, R202, R172 ;  /* 0x000000accaf07221 */ /* 0x000fe80000010000 */
[C---:B------:R-:W-:Y:S01]  /*12220*/  HMMA.16816.F32 R156, R40.reuse, R148, R8 ;  /* 0x00000094289c723c */ /* 0x040fe20000001808 */
[----:B------:R-:W1:Y:S07]  /*12230*/  LDSM.16.MT88.4 R8, [R218+0x2900] ;  /* 0x00290000da08783b */ /* 0x000e6e0000004200 */
[-C--:B------:R-:W-:Y:S08]  /*12240*/  HMMA.16816.F32 R152, R40, R150.reuse, R12 ;  /* 0x000000962898723c */ /* 0x080ff0000000180c */
[C---:B------:R-:W-:Y:S08]  /*12250*/  HMMA.16816.F32 R148, R128.reuse, R150, R16 ;  /* 0x000000968094723c */ /* 0x040ff00000001810 */
[-C--:B---3--:R-:W-:Y:S08]  /*12260*/  HMMA.16816.F32 R144, R128, R44.reuse, R20 ;  /* 0x0000002c8090723c */ /* 0x088ff00000001814 */
[C---:B------:R-:W-:Y:S07]  /*12270*/  HMMA.16816.F32 R140, R40.reuse, R44, R32 ;  /* 0x0000002c288c723c */ /* 0x040fee0000001820 */
[----:B------:R-:W-:Y:S01]  /*12280*/  MOV R44, R168 ;  /* 0x000000a8002c7202 */ /* 0x000fe20000000f00 */
        /* <DEDUP_REMOVED lines=11> */
.L_x_1093:
[----:B------:R-:W-:-:S06]  /*12340*/  UISETP.GE.AND UP0, UPT, UR17, UR5, UPT ;  /* 0x000000051100728c */ /* 0x000fcc000bf06270 */
[----:B------:R-:W-:-:S13]  /*12350*/  PLOP3.LUT P0, PT, PT, PT, UP0, 0x80, 0x0 ;  /* 0x000000000000781c */ /* 0x000fda0003f0f008 */
[----:B------:R-:W-:Y:S05]  /*12360*/  @!P0 BRA `(.L_x_1097) ;  /* 0x0000621000008947 */ /* 0x000fea0003800000 */
[----:B------:R-:W-:Y:S01]  /*12370*/  IMAD.MOV.U32 R166, RZ, RZ, R2 ;  /* 0x000000ffffa67224 */ /* 0x000fe200078e0002 */
[----:B------:R-:W-:Y:S01]  /*12380*/  MOV R164, R44 ;  /* 0x0000002c00a47202 */ /* 0x000fe20000000f00 */
[----:B------:R-:W-:Y:S01]  /*12390*/  IMAD.MOV.U32 R167, RZ, RZ, R3 ;  /* 0x000000ffffa77224 */ /* 0x000fe200078e0003 */
[----:B------:R-:W-:Y:S02]  /*123a0*/  MOV R165, R0 ;  /* 0x0000000000a57202 */ /* 0x000fe40000000f00 */
.L_x_1115:
[----:B------:R-:W-:Y:S04]  /*123b0*/  DEPBAR.LE SB0, 0x0 ;  /* 0x000080000000791a */ /* 0x000fe80000000000 */
[----:B------:R-:W-:Y:S01]  /*123c0*/  BAR.SYNC.DEFER_BLOCKING 0x0 ;  /* 0x0000000000007b1d */ /* 0x000fe20000010000 */
[C---:B------:R-:W-:Y:S01]  /*123d0*/  IMAD.WIDE.U32 R2, R231.reuse, c[0x0][0x208], RZ ;  /* 0x00008200e7027a25 */ /* 0x040fe200078e00ff */
[----:B------:R-:W-:Y:S01]  /*123e0*/  SHF.R.S32.HI R0, RZ, 0x1f, R231 ;  /* 0x0000001fff007819 */ /* 0x000fe200000114e7 */
[----:B------:R-:W-:Y:S04]  /*123f0*/  UISETP.GT.AND UP0, UPT, UR17, UR5, UPT ;  /* 0x000000051100728c */ /* 0x000fe8000bf04270 */
        /* <DEDUP_REMOVED lines=96> */
[-C--:B------:R-:W-:Y:S01]  /*12a00*/  HMMA.16816.F32 R60, R180, R178.reuse, R60 ;  /* 0x000000b2b43c723c */ /* 0x080fe2000000183c */
[----:B------:R-:W-:Y:S04]  /*12a10*/  PLOP3.LUT P0, PT, PT, PT, UP0, 0x80, 0x0 ;  /* 0x000000000000781c */ /* 0x000fe80003f0f008 */
        /* <DEDUP_REMOVED lines=136> */
.L_x_1098:
[----:B------:R-:W-:Y:S01]  /*132a0*/  UISETP.NE.AND UP1, UPT, UR35, URZ, UPT ;  /* 0x0000003f2300728c */ /* 0x000fe2000bf25270 */
[----:B------:R-:W0:Y:S01]  /*132b0*/  LDGDEPBAR ;  /* 0x00000000000079af */ /* 0x000e220000000000 */
[----:B-1----:R-:W-:Y:S01]  /*132c0*/  IMAD.MOV.U32 R174, RZ, RZ, R235 ;  /* 0x000000ffffae7224 */ /* 0x002fe200078e00eb */
[----:B------:R-:W-:Y:S01]  /*132d0*/  UIMAD UR32, UR17, -0x60, URZ ;  /* 0xffffffa0112078a4 */ /* 0x000fe2000f8e023f */
[----:B------:R-:W-:Y:S01]  /*132e0*/  IMAD.U32 R2, RZ, RZ, UR15 ;  /* 0x0000000fff027e24 */ /* 0x000fe2000f8e00ff */
[----:B------:R-:W-:Y:S01]  /*132f0*/  UISETP.NE.AND UP0, UPT, UR34, URZ, UPT ;  /* 0x0000003f2200728c */ /* 0x000fe2000bf05270 */
[----:B------:R-:W-:Y:S02]  /*13300*/  PLOP3.LUT P1, PT, PT, PT, UP1, 0x80, 0x0 ;  /* 0x000000000000781c */ /* 0x000fe40003f2f018 */
[----:B------:R-:W-:Y:S01]  /*13310*/  PLOP3.LUT P0, PT, PT, PT, UP1, 0x80, 0x0 ;  /* 0x000000000000781c */ /* 0x000fe20003f0f018 */
[----:B------:R-:W-:Y:S05]  /*13320*/  IMAD.U32 R3, RZ, RZ, UR32 ;  /* 0x00000020ff037e24 */ /* 0x000fea000f8e00ff */
[----:B------:R-:W-:Y:S04]  /*13330*/  IADD3 R3, -R236, 0x1, R3 ;  /* 0x00000001ec037810 */ /* 0x000fe80007ffe103 */
[----:B------:R-:W-:Y:S01]  /*13340*/  IADD3 R2, -R2, UR8, R3 ;  /* 0x0000000802027c10 */ /* 0x000fe2000fffe103 */
[----:B------:R-:W-:Y:S01]  /*13350*/  @P1 IMAD.HI.U32 R0, R235, c[0x0][0x2c8], RZ ;  /* 0x0000b200eb001a27 */ /* 0x000fe200078e00ff */
[----:B------:R-:W-:Y:S02]  /*13360*/  IADD3 R3, -R236, UR32, RZ ;  /* 0x00000020ec037c10 */ /* 0x000fe4000fffe1ff */
        /* <DEDUP_REMOVED lines=22> */
.L_x_1101:
[----:B------:R-:W-:Y:S04]  /*134d0*/  MOV R0, c[0x0][0x32c] ;  /* 0x0000cb0000007a02 */ /* 0x000fe80000000f00 */
[----:B------:R-:W-:Y:S11]  /*134e0*/  ISETP.NE.AND P0, PT, R0, 0x1, PT ;  /* 0x000000010000780c */ /* 0x000ff60003f05270 */
[----:B------:R-:W-:Y:S02]  /*134f0*/  @!UPT UIADD3 URZ, URZ, URZ, URZ ;  /* 0x0000003f3f3ff290 */ /* 0x000fe4000fffe03f */
[----:B------:R-:W-:Y:S05]  /*13500*/  @P0 IMAD.HI.U32 R0, R2, c[0x0][0x330], RZ ;  /* 0x0000cc0002000a27 */ /* 0x000fea00078e00ff */
[----:B------:R-:W-:Y:S02]  /*13510*/  @P0 SHF.R.U32.HI R2, RZ, c[0x0][0x334], R0 ;  /* 0x0000cd00ff020a19 */ /* 0x000fe40000011600 */
.L_x_1102:
[----:B------:R-:W-:Y:S05]  /*13520*/  BSYNC B0 ;  /* 0x0000000000007941 */ /* 0x000fea0003800000 */
.L_x_1100:
[----:B------:R-:W-:Y:S05]  /*13530*/  IMAD R2, R2, c[0x0][0x32c], R3 ;  /* 0x0000cb0002027a24 */ /* 0x000fea00078e0203 */
[----:B------:R-:W-:Y:S02]  /*13540*/  IADD3 R0, R2, c[0x0][0x32c], RZ ;  /* 0x0000cb0002007a10 */ /* 0x000fe40007ffe0ff */
[----:B------:R-:W-:Y:S02]  /*13550*/  IMNMX R168, R168, R2, !PT ;  /* 0x00000002a8a87217 */ /* 0x000fe40007800200 */
[----:B------:R-:W-:Y:S02]  /*13560*/  IMNMX R172, R172, R0, PT ;  /* 0x00000000acac7217 */ /* 0x000fe40003800200 */
.L_x_1099:
        /* <DEDUP_REMOVED lines=20> */
.L_x_1105:
[----:B------:R-:W-:Y:S04]  /*136b0*/  MOV R0, c[0x0][0x32c] ;  /* 0x0000cb0000007a02 */ /* 0x000fe80000000f00 */
[----:B------:R-:W-:Y:S11]  /*136c0*/  ISETP.NE.AND P0, PT, R0, 0x1, PT ;  /* 0x000000010000780c */ /* 0x000ff60003f05270 */
[----:B------:R-:W-:Y:S02]  /*136d0*/  @!UPT UIADD3 URZ, URZ, URZ, URZ ;  /* 0x0000003f3f3ff290 */ /* 0x000fe4000fffe03f */
[----:B------:R-:W-:Y:S05]  /*136e0*/  @P0 IMAD.HI.U32 R0, R2, c[0x0][0x330], RZ ;  /* 0x0000cc0002000a27 */ /* 0x000fea00078e00ff */
[----:B------:R-:W-:Y:S02]  /*136f0*/  @P0 SHF.R.U32.HI R2, RZ, c[0x0][0x334], R0 ;  /* 0x0000cd00ff020a19 */ /* 0x000fe40000011600 */
.L_x_1106:
[----:B------:R-:W-:Y:S05]  /*13700*/  BSYNC B0 ;  /* 0x0000000000007941 */ /* 0x000fea0003800000 */
.L_x_1104:
[----:B------:R-:W-:Y:S05]  /*13710*/  IMAD R2, R2, c[0x0][0x32c], R3 ;  /* 0x0000cb0002027a24 */ /* 0x000fea00078e0203 */
[----:B------:R-:W-:Y:S02]  /*13720*/  IADD3 R0, R2, c[0x0][0x32c], RZ ;  /* 0x0000cb0002007a10 */ /* 0x000fe40007ffe0ff */
[----:B------:R-:W-:Y:S02]  /*13730*/  IMNMX R171, R171, R2, !PT ;  /* 0x00000002abab7217 */ /* 0x000fe40007800200 */
[----:B------:R-:W-:Y:S02]  /*13740*/  IMNMX R169, R169, R0, PT ;  /* 0x00000000a9a97217 */ /* 0x000fe40003800200 */
.L_x_1103:
        /* <DEDUP_REMOVED lines=24> */
[----:B------:R-:W-:Y:S01]  /*138d0*/  PLOP3.LUT P1, PT, PT, PT, UP1, 0x40, 0x0 ;  /* 0x000000000000781c */ /* 0x000fe20003f2e818 */
[----:B------:R-:W-:Y:S01]  /*138e0*/  UISETP.GE.AND UP3, UPT, UR32, 0x51, UPT ;  /* 0x000000512000788c */ /* 0x000fe2000bf66270 */
        /* <DEDUP_REMOVED lines=17> */
[----:B------:R-:W-:Y:S01]  /*13a00*/  UP2UR UR33, UPR, URZ, 0x40 ;  /* 0x000000403f217883 */ /* 0x000fe20008000000 */
        /* <DEDUP_REMOVED lines=18> */
[--C-:B-1----:R-:W-:Y:S01]  /*13b30*/  IMAD.IADD R32, R170, 0x1, R177.reuse ;  /* 0x00000001aa207824 */ /* 0x102fe200078e02b1 */
[----:B------:R-:W-:Y:S01]  /*13b40*/  PLOP3.LUT P2, PT, PT, PT, UP0, 0x40, 0x0 ;  /* 0x000000000000781c */ /* 0x000fe20003f4e808 */
[----:B------:R-:W-:Y:S01]  /*13b50*/  UISETP.GE.AND UP0, UPT, UR32, 0x2a, UPT ;  /* 0x0000002a2000788c */ /* 0x000fe2000bf06270 */
[----:B------:R-:W-:Y:S02]  /*13b60*/  ISETP.LT.OR P1, PT, R172, 0x1a, P1 ;  /* 0x0000001aac00780c */ /* 0x000fe40000f21670 */
[----:B------:R-:W-:Y:S01]  /*13b70*/  ISETP.GT.AND P0, PT, R168, 0x20, P0 ;  /* 0x00000020a800780c */ /* 0x000fe20000704270 */
[----:B------:R-:W-:Y:S01]  /*13b80*/  UP2UR UR20, UPR, URZ, 0x1 ;  /* 0x000000013f147883 */ /* 0x000fe20008000000 */
[----:B------:R-:W-:Y:S01]  /*13b90*/  FSEL R252, R33, -INF , !P1 ;  /* 0xff80000021fc7808 */ /* 0x000fe20004800000 */
[----:B------:R-:W-:Y:S01]  /*13ba0*/  IMAD.IADD R33, R173, 0x1, R177 ;  /* 0x00000001ad217824 */ /* 0x000fe200078e02b1 */
        /* <DEDUP_REMOVED lines=26> */
[----:B------:R-:W-:Y:S02]  /*13d50*/  ISETP.GT.AND P6, PT, R168, 0x31, P6 ;  /* 0x00000031a800780c */ /* 0x000fe400037c4270 */
[----:B------:R-:W-:Y:S01]  /*13d60*/  ISETP.LT.OR P0, PT, R172, 0x31, P0 ;  /* 0x00000031ac00780c */ /* 0x000fe20000701670 */
        /* <DEDUP_REMOVED lines=8> */
[----:B------:R-:W-:Y:S02]  /*13df0*/  ISETP.LT.OR P1, PT, R172, 0x3a, P1 ;  /* 0x0000003aac00780c */ /* 0x000fe40000f21670 */
[----:B------:R-:W-:Y:S02]  /*13e00*/  FSEL R247, R53, -INF , !P6 ;  /* 0xff80000035f77808 */ /* 0x000fe40007000000 */
[----:B------:R-:W-:Y:S01]  /*13e10*/  PLOP3.LUT P6, PT, PT, PT, UP6, 0x40, 0x0 ;  /* 0x000000000000781c */ /* 0x000fe20003fce868 */
[----:B------:R-:W-:Y:S01]  /*13e20*/  UISETP.NE.AND UP6, UPT, UR34, URZ, UPT ;  /* 0x0000003f2200728c */ /* 0x000fe2000bfc5270 */
[----:B------:R-:W-:Y:S02]  /*13e30*/  ISETP.GT.AND P0, PT, R168, 0x40, P0 ;  /* 0x00000040a800780c */ /* 0x000fe40000704270 */
[----:B------:R-:W-:Y:S02]  /*13e40*/  FSEL R203, R64, -INF , !P2 ;  /* 0xff80000040cb7808 */ /* 0x000fe40005000000 */
[----:B------:R-:W-:Y:S02]  /*13e50*/  PLOP3.LUT P2, PT, PT, PT, UP5, 0x40, 0x0 ;  /* 0x000000000000781c */ /* 0x000fe40003f4e858 */
[----:B------:R-:W-:Y:S02]  /*13e60*/  FSEL R200, R65, -INF , !P1 ;  /* 0xff80000041c87808 */ /* 0x000fe40004800000 */
[----:B------:R-:W-:Y:S02]  /*13e70*/  PLOP3.LUT P1, PT, PT, PT, UP4, 0x40, 0x0 ;  /* 0x000000000000781c */ /* 0x000fe40003f2e848 */
[----:B------:R-:W-:Y:S02]  /*13e80*/  ISETP.GT.AND P6, PT, R168, 0x41, P6 ;  /* 0x00000041a800780c */ /* 0x000fe400037c4270 */
[----:B------:R-:W-:Y:S02]  /*13e90*/  ISETP.LT.OR P0, PT, R172, 0x41, P0 ;  /* 0x00000041ac00780c */ /* 0x000fe40000701670 */
[C---:B------:R-:W-:Y:S02]  /*13ea0*/  ISETP.GT.AND P2, PT, R168.reuse, 0x48, P2 ;  /* 0x00000048a800780c */ /* 0x040fe40001744270 */
[----:B------:R-:W-:Y:S02]  /*13eb0*/  ISETP.GT.AND P1, PT, R168, 0x49, P1 ;  /* 0x00000049a800780c */ /* 0x000fe40000f24270 */
[----:B------:R-:W-:Y:S02]  /*13ec0*/  ISETP.LT.OR P6, PT, R172, 0x42, P6 ;  /* 0x00000042ac00780c */ /* 0x000fe400037c1670 */
[----:B------:R-:W-:Y:S02]  /*13ed0*/  FSEL R191, R68, -INF , !P0 ;  /* 0xff80000044bf7808 */ /* 0x000fe40004000000 */
[----:B------:R-:W-:Y:S02]  /*13ee0*/  PLOP3.LUT P0, PT, PT, PT, UP3, 0x40, 0x0 ;  /* 0x000000000000781c */ /* 0x000fe40003f0e838 */
        /* <DEDUP_REMOVED lines=20> */
[----:B------:R-:W-:Y:S02]  /*14030*/  FSEL R96, R96, -INF , !P2 ;  /* 0xff80000060607808 */ /* 0x000fe40005000000 */
[----:B------:R-:W-:Y:S07]  /*14040*/  FSEL R97, R97, -INF , !P1 ;  /* 0xff80000061617808 */ /* 0x000fee0004800000 */
        /* <DEDUP_REMOVED lines=15> */
.L_x_1109:
[----:B------:R-:W-:Y:S04]  /*14140*/  MOV R17, c[0x0][0x32c] ;  /* 0x0000cb0000117a02 */ /* 0x000fe80000000f00 */
[----:B------:R-:W-:Y:S11]  /*14150*/  ISETP.NE.AND P0, PT, R17, 0x1, PT ;  /* 0x000000011100780c */ /* 0x000ff60003f05270 */
[----:B------:R-:W-:Y:S02]  /*14160*/  @!UPT UIADD3 URZ, URZ, URZ, URZ ;  /* 0x0000003f3f3ff290 */ /* 0x000fe4000fffe03f */
[----:B------:R-:W-:Y:S05]  /*14170*/  @P0 IMAD.HI.U32 R17, R177, c[0x0][0x330], RZ ;  /* 0x0000cc00b1110a27 */ /* 0x000fea00078e00ff */
[----:B------:R-:W-:Y:S02]  /*14180*/  @P0 SHF.R.U32.HI R177, RZ, c[0x0][0x334], R17 ;  /* 0x0000cd00ffb10a19 */ /* 0x000fe40000011611 */
.L_x_1110:
[----:B------:R-:W-:Y:S05]  /*14190*/  BSYNC B0 ;  /* 0x0000000000007941 */ /* 0x000fea0003800000 */
.L_x_1108:
[----:B------:R-:W-:Y:S05]  /*141a0*/  IMAD R177, R177, c[0x0][0x32c], R3 ;  /* 0x0000cb00b1b17a24 */ /* 0x000fea00078e0203 */
[----:B------:R-:W-:Y:S02]  /*141b0*/  IADD3 R17, R177, c[0x0][0x32c], RZ ;  /* 0x0000cb00b1117a10 */ /* 0x000fe40007ffe0ff */
[----:B------:R-:W-:Y:S02]  /*141c0*/  IMNMX R32, R32, R177, !PT ;  /* 0x000000b120207217 */ /* 0x000fe40007800200 */
[----:B------:R-:W-:Y:S02]  /*141d0*/  IMNMX R33, R33, R17, PT ;  /* 0x0000001121217217 */ /* 0x000fe40003800200 */
.L_x_1107:
[----:B------:R-:W-:Y:S02]  /*141e0*/  UP2UR UR38, UPR, URZ, 0x10 ;  /* 0x000000103f267883 */ /* 0x000fe40008000000 */
[----:B------:R-:W-:Y:S02]  /*141f0*/  UISETP.NE.AND UP4, UPT, UR28, URZ, UPT ;  /* 0x0000003f1c00728c */ /* 0x000fe4000bf85270 */
[----:B------:R-:W-:Y:S02]  /*14200*/  UP2UR UR37, UPR, URZ, 0x8 ;  /* 0x000000083f257883 */ /* 0x000fe40008000000 */
[----:B------:R-:W-:Y:S02]  /*14210*/  UISETP.NE.AND UP3, UPT, UR29, URZ, UPT ;  /* 0x0000003f1d00728c */ /* 0x000fe4000bf65270 */
[----:B------:R-:W-:Y:S01]  /*14220*/  PLOP3.LUT P0, PT, PT, PT, UP4, 0x40, 0x0 ;  /* 0x000000000000781c */ /* 0x000fe20003f0e848 */
[----:B------:R-:W-:Y:S02]  /*14230*/  UP2UR UR36, UPR, URZ, 0x4 ;  /* 0x000000043f247883 */ /* 0x000fe40008000000 */
[----:B------:R-:W-:Y:S01]  /*14240*/  UISETP.NE.AND UP2, UPT, UR30, URZ, UPT ;  /* 0x0000003f1e00728c */ /* 0x000fe2000bf45270 */
[----:B------:R-:W-:Y:S01]  /*14250*/  ISETP.GT.AND P0, PT, R171, 0x9, P0 ;  /* 0x00000009ab00780c */ /* 0x000fe20000704270 */
        /* <DEDUP_REMOVED lines=13> */
[----:B------:R-:W-:Y:S01]  /*14330*/  ISETP.GT.AND P6, PT, R171, RZ, P6 ;  /* 0x000000ffab00720c */ /* 0x000fe200037c4270 */
[----:B------:R-:W-:Y:S01]  /*14340*/  UISETP.NE.AND UP3, UPT, UR23, URZ, UPT ;  /* 0x0000003f1700728c */ /* 0x000fe2000bf65270 */
[----:B------:R-:W-:Y:S02]  /*14350*/  FSEL R19, R19, -INF , !P0 ;  /* 0xff80000013137808 */ /* 0x000fe40004000000 */
[----:B------:R-:W-:Y:S01]  /*14360*/  PLOP3.LUT P0, PT, PT, PT, UP4, 0x40, 0x0 ;  /* 0x000000000000781c */ /* 0x000fe20003f0e848 */
[----:B------:R-:W-:Y:S01]  /*14370*/  UISETP.NE.AND UP4, UPT, UR19, URZ, UPT ;  /* 0x0000003f1300728c */ /* 0x000fe2000bf85270 */
[C---:B------:R-:W-:Y:S02]  /*14380*/  ISETP.LT.OR P1, PT, R169.reuse, 0x9, P1 ;  /* 0x00000009a900780c */ /* 0x040fe40000f21670 */
[C---:B------:R-:W-:Y:S02]  /*14390*/  ISETP.LT.OR P6, PT, R169.reuse, 0x1, P6 ;  /* 0x00000001a900780c */ /* 0x040fe400037c1670 */
[----:B------:R-:W-:Y:S02]  /*143a0*/  ISETP.LT.OR P2, PT, R169, 0x2, P2 ;  /* 0x00000002a900780c */ /* 0x000fe40001741670 */
[----:B------:R-:W-:Y:S02]  /*143b0*/  ISETP.GT.AND P0, PT, R171, 0x19, P0 ;  /* 0x00000019ab00780c */ /* 0x000fe40000704270 */
        /* <DEDUP_REMOVED lines=9> */
[----:B------:R-:W-:Y:S02]  /*14450*/  ISETP.LT.OR P0, PT, R169, 0x1a, P0 ;  /* 0x0000001aa900780c */ /* 0x000fe40000701670 */
[C---:B------:R-:W-:Y:S02]  /*14460*/  ISETP.GT.AND P1, PT, R171.reuse, 0x18, P1 ;  /* 0x00000018ab00780c */ /* 0x040fe40000f24270 */
[C---:B------:R-:W-:Y:S02]  /*14470*/  ISETP.GT.AND P6, PT, R171.reuse, 0x10, P6 ;  /* 0x00000010ab00780c */ /* 0x040fe400037c4270 */
[----:B------:R-:W-:Y:S02]  /*14480*/  ISETP.GT.AND P2, PT, R171, 0x11, P2 ;  /* 0x00000011ab00780c */ /* 0x000fe40001744270 */
        /* <DEDUP_REMOVED lines=16> */
[----:B------:R-:W-:Y:S01]  /*14590*/  ISETP.LT.OR P0, PT, R169, 0x2a, P0 ;  /* 0x0000002aa900780c */ /* 0x000fe20000701670 */
[----:B------:R-:W1:Y:S01]  /*145a0*/  SHFL.IDX PT, R23, R174, 0x3, 0x1c1f ;  /* 0x007c1f00ae177f89 */ /* 0x000e6200000e0000 */
[C---:B------:R-:W-:Y:S02]  /*145b0*/  ISETP.GT.AND P1, PT, R171.reuse, 0x28, P1 ;  /* 0x00000028ab00780c */ /* 0x040fe40000f24270 */
[C---:B------:R-:W-:Y:S02]  /*145c0*/  ISETP.GT.AND P6, PT, R171.reuse, 0x20, P6 ;  /* 0x00000020ab00780c */ /* 0x040fe400037c4270 */
[----:B------:R-:W-:Y:S02]  /*145d0*/  ISETP.GT.AND P2, PT, R171, 0x21, P2 ;  /* 0x00000021ab00780c */ /* 0x000fe40001744270 */
[----:B------:R-:W-:Y:S02]  /*145e0*/  FSEL R197, R51, -INF , !P0 ;  /* 0xff80000033c57808 */ /* 0x000fe40004000000 */
[----:B------:R-:W-:Y:S01]  /*145f0*/  PLOP3.LUT P0, PT, PT, PT, UP1, 0x40, 0x0 ;  /* 0x000000000000781c */ /* 0x000fe20003f0e818 */
[----:B------:R-:W-:Y:S01]  /*14600*/  UISETP.NE.AND UP1, UPT, UR33, URZ, UPT ;  /* 0x0000003f2100728c */ /* 0x000fe2000bf25270 */
[C---:B------:R-:W-:Y:S01]  /*14610*/  ISETP.LT.OR P1, PT, R169.reuse, 0x29, P1 ;  /* 0x00000029a900780c */ /* 0x040fe20000f21670 */
[----:B------:R-:W-:Y:S01]  /*14620*/  UP2UR UR33, UPR, URZ, 0x20 ;  /* 0x000000203f217883 */ /* 0x000fe20008000000 */
[C---:B------:R-:W-:Y:S01]  /*14630*/  ISETP.LT.OR P6, PT, R169.reuse, 0x21, P6 ;  /* 0x00000021a900780c */ /* 0x040fe200037c1670 */
[----:B------:R-:W-:Y:S01]  /*14640*/  UP2UR UR39, UPR, URZ, 0x2 ;  /* 0x000000023f277883 */ /* 0x000fe20008000000 */
[----:B------:R-:W-:Y:S02]  /*14650*/  ISETP.LT.OR P2, PT, R169, 0x22, P2 ;  /* 0x00000022a900780c */ /* 0x000fe40001741670 */
[----:B------:R-:W-:Y:S02]  /*14660*/  ISETP.GT.AND P0, PT, R171, 0x39, P0 ;  /* 0x00000039ab00780c */ /* 0x000fe40000704270 */
[----:B------:R-:W-:Y:S02]  /*14670*/  FSEL R196, R50, -INF , !P1 ;  /* 0xff80000032c47808 */ /* 0x000fe40004800000 */
[----:B------:R-:W-:Y:S01]  /*14680*/  PLOP3.LUT P1, PT, PT, PT, UP2, 0x40, 0x0 ;  /* 0x000000000000781c */ /* 0x000fe20003f2e828 */
[----:B------:R-:W-:Y:S01]  /*14690*/  UISETP.NE.AND UP2, UPT, UR36, URZ, UPT ;  /* 0x0000003f2400728c */ /* 0x000fe2000bf45270 */
[----:B------:R-:W-:Y:S01]  /*146a0*/  FSEL R65, R38, -INF , !P6 ;  /* 0xff80000026417808 */ /* 0x000fe20007000000 */
[--C-:B-1----:R-:W-:Y:S01]  /*146b0*/  IMAD.IADD R22, R173, 0x1, R23.reuse ;  /* 0x00000001ad167824 */ /* 0x102fe200078e0217 */
[----:B------:R-:W-:Y:S01]  /*146c0*/  FSEL R64, R39, -INF , !P2 ;  /* 0xff80000027407808 */ /* 0x000fe20005000000 */
[----:B------:R-:W-:Y:S01]  /*146d0*/  IMAD.IADD R170, R170, 0x1, R23 ;  /* 0x00000001aaaa7824 */ /* 0x000fe200078e0217 */
[----:B------:R-:W-:Y:S01]  /*146e0*/  PLOP3.LUT P6, PT, PT, PT, UP4, 0x40, 0x0 ;  /* 0x000000000000781c */ /* 0x000fe20003fce848 */
[----:B------:R-:W-:Y:S01]  /*146f0*/  UISETP.NE.AND UP4, UPT, UR38, URZ, UPT ;  /* 0x0000003f2600728c */ /* 0x000fe2000bf85270 */
[----:B------:R-:W-:Y:S01]  /*14700*/  PLOP3.LUT P2, PT, PT, PT, UP3, 0x40, 0x0 ;  /* 0x000000000000781c */ /* 0x000fe20003f4e838 */
[----:B------:R-:W-:Y:S01]  /*14710*/  UISETP.NE.AND UP3, UPT, UR37, URZ, UPT ;  /* 0x0000003f2500728c */ /* 0x000fe2000bf65270 */
[----:B------:R-:W-:Y:S01]  /*14720*/  ISETP.LT.OR P0, PT, R169, 0x3a, P0 ;  /* 0x0000003aa900780c */ /* 0x000fe20000701670 */
[----:B------:R-:W-:Y:S01]  /*14730*/  UP2UR UR38, UPR, URZ, 0x4 ;  /* 0x000000043f267883 */ /* 0x000fe20008000000 */
[C---:B------:R-:W-:Y:S01]  /*14740*/  ISETP.GT.AND P1, PT, R171.reuse, 0x38, P1 ;  /* 0x00000038ab00780c */ /* 0x040fe20000f24270 */
[----:B------:R-:W-:Y:S01]  /*14750*/  UP2UR UR37, UPR, URZ, 0x8 ;  /* 0x000000083f257883 */ /* 0x000fe20008000000 */
[C---:B------:R-:W-:Y:S01]  /*14760*/  ISETP.GT.AND P6, PT, R171.reuse, 0x30, P6 ;  /* 0x00000030ab00780c */ /* 0x040fe200037c4270 */
[----:B------:R-:W-:Y:S01]  /*14770*/  UP2UR UR36, UPR, URZ, 0x10 ;  /* 0x000000103f247883 */ /* 0x000fe20008000000 */
[----:B------:R-:W-:Y:S02]  /*14780*/  ISETP.GT.AND P2, PT, R171, 0x31, P2 ;  /* 0x00000031ab00780c */ /* 0x000fe40001744270 */
[----:B------:R-:W-:Y:S02]  /*14790*/  FSEL R206, R67, -INF , !P0 ;  /* 0xff80000043ce7808 */ /* 0x000fe40004000000 */
[----:B------:R-:W-:Y:S02]  /*147a0*/  PLOP3.LUT P0, PT, PT, PT, UP6, 0x40, 0x0 ;  /* 0x000000000000781c */ /* 0x000fe40003f0e868 */
        /* <DEDUP_REMOVED lines=18> */
[----:B------:R-:W-:Y:S01]  /*148d0*/  UISETP.NE.AND UP6, UPT, UR29, URZ, UPT ;  /* 0x0000003f1d00728c */ /* 0x000fe2000bfc5270 */
        /* <DEDUP_REMOVED lines=25> */
[----:B------:R-:W-:Y:S01]  /*14a70*/  ISETP.GT.AND P0, PT, R32, RZ, P0 ;  /* 0x000000ff2000720c */ /* 0x000fe20000704270 */
[----:B------:R-:W-:Y:S01]  /*14a80*/  UP2UR UR41, UPR, URZ, 0x1 ;  /* 0x000000013f297883 */ /* 0x000fe20008000000 */
[----:B------:R-:W-:Y:S01]  /*14a90*/  ISETP.LT.OR P2, PT, R169, 0x59, P2 ;  /* 0x00000059a900780c */ /* 0x000fe20001741670 */
[----:B------:R-:W-:Y:S01]  /*14aa0*/  UISETP.NE.AND UP0, UPT, UR22, URZ, UPT ;  /* 0x0000003f1600728c */ /* 0x000fe2000bf05270 */
[----:B------:R-:W-:Y:S02]  /*14ab0*/  ISETP.LT.OR P0, PT, R33, 0x1, P0 ;  /* 0x000000012100780c */ /* 0x000fe40000701670 */
[----:B------:R-:W-:Y:S02]  /*14ac0*/  ISETP.LT.OR P1, PT, R169, 0x5a, P1 ;  /* 0x0000005aa900780c */ /* 0x000fe40000f21670 */
[----:B------:R-:W-:Y:S02]  /*14ad0*/  FSEL R169, R87, -INF , !P6 ;  /* 0xff80000057a97808 */ /* 0x000fe40007000000 */
[----:B------:R-:W-:Y:S01]  /*14ae0*/  PLOP3.LUT P6, PT, PT, PT, UP5, 0x40, 0x0 ;  /* 0x000000000000781c */ /* 0x000fe20003fce858 */
[----:B------:R-:W-:Y:S01]  /*14af0*/  UISETP.NE.AND UP5, UPT, UR24, URZ, UPT ;  /* 0x0000003f1800728c */ /* 0x000fe2000bfa5270 */
[----:B------:R-:W-:Y:S02]  /*14b00*/  FSEL R8, R8, -INF , !P0 ;  /* 0xff80000008087808 */ /* 0x000fe40004000000 */
[----:B------:R-:W-:Y:S01]  /*14b10*/  PLOP3.LUT P0, PT, PT, PT, UP2, 0x40, 0x0 ;  /* 0x000000000000781c */ /* 0x000fe20003f0e828 */
[----:B------:R-:W-:Y:S01]  /*14b20*/  UISETP.NE.AND UP2, UPT, UR19, URZ, UPT ;  /* 0x0000003f1300728c */ /* 0x000fe2000bf45270 */
[----:B------:R-:W-:Y:S02]  /*14b30*/  ISETP.GT.AND P6, PT, R32, 0x1, P6 ;  /* 0x000000012000780c */ /* 0x000fe400037c4270 */
        /* <DEDUP_REMOVED lines=10> */
[----:B------:R-:W-:Y:S02]  /*14be0*/  ISETP.LT.OR P0, PT, R33, 0x11, P0 ;  /* 0x000000112100780c */ /* 0x000fe40000701670 */
        /* <DEDUP_REMOVED lines=113> */
.L_x_1113:
[----:B------:R-:W-:Y:S04]  /*15300*/  MOV R23, c[0x0][0x32c] ;  /* 0x0000cb0000177a02 */ /* 0x000fe80000000f00 */
[----:B------:R-:W-:Y:S11]  /*15310*/  ISETP.NE.AND P0, PT, R23, 0x1, PT ;  /* 0x000000011700780c */ /* 0x000ff60003f05270 */
[----:B------:R-:W-:Y:S02]  /*15320*/  @!UPT UIADD3 URZ, URZ, URZ, URZ ;  /* 0x0000003f3f3ff290 */ /* 0x000fe4000fffe03f */
[----:B------:R-:W-:Y:S05]  /*15330*/  @P0 IMAD.HI.U32 R23, R24, c[0x0][0x330], RZ ;  /* 0x0000cc0018170a27 */ /* 0x000fea00078e00ff */
[----:B------:R-:W-:Y:S02]  /*15340*/  @P0 SHF.R.U32.HI R24, RZ, c[0x0][0x334], R23 ;  /* 0x0000cd00ff180a19 */ /* 0x000fe40000011617 */
.L_x_1114:
[----:B------:R-:W-:Y:S05]  /*15350*/  BSYNC B0 ;  /* 0x0000000000007941 */ /* 0x000fea0003800000 */
.L_x_1112:
[----:B------:R-:W-:Y:S05]  /*15360*/  IMAD R3, R24, c[0x0][0x32c], R3 ;  /* 0x0000cb0018037a24 */ /* 0x000fea00078e0203 */
[----:B------:R-:W-:Y:S02]  /*15370*/  IADD3 R23, R3, c[0x0][0x32c], RZ ;  /* 0x0000cb0003177a10 */ /* 0x000fe40007ffe0ff */
[----:B------:R-:W-:Y:S02]  /*15380*/  IMNMX R170, R170, R3, !PT ;  /* 0x00000003aaaa7217 */ /* 0x000fe40007800200 */
[----:B------:R-:W-:Y:S02]  /*15390*/  IMNMX R22, R22, R23, PT ;  /* 0x0000001716167217 */ /* 0x000fe40003800200 */
.L_x_1111:
[----:B------:R-:W-:Y:S01]  /*153a0*/  FMNMX.FTZ R3, R4, R167, !PT ;  /* 0x000000a704037209 */ /* 0x000fe20007810000 */
[----:B------:R-:W-:Y:S01]  /*153b0*/  UP2UR UR32, UPR, URZ, 0x20 ;  /* 0x000000203f207883 */ /* 0x000fe20008000000 */
[----:B------:R-:W-:Y:S01]  /*153c0*/  MOV R32, R179 ;  /* 0x000000b300207202 */ /* 0x000fe20000000f00 */
[----:B------:R-:W-:Y:S01]  /*153d0*/  UISETP.NE.AND UP5, UPT, UR31, URZ, UPT ;  /* 0x0000003f1f00728c */ /* 0x000fe2000bfa5270 */
[----:B------:R-:W-:Y:S01]  /*153e0*/  FMNMX.FTZ R3, R5, R3, !PT ;  /* 0x0000000305037209 */ /* 0x000fe20007810000 */
[----:B------:R-:W-:Y:S01]  /*153f0*/  UP2UR UR31, UPR, URZ, 0x10 ;  /* 0x000000103f1f7883 */ /* 0x000fe20008000000 */
[----:B------:R-:W-:Y:S01]  /*15400*/  MOV R57, R25 ;  /* 0x0000001900397202 */ /* 0x000fe20000000f00 */
        /* <DEDUP_REMOVED lines=63> */
[----:B------:R-:W-:Y:S02]  /*15800*/  FMNMX.FTZ R24, R198, R24, !PT ;  /* 0x00000018c6187209 */ /* 0x000fe40007810000 */
[----:B------:R-:W-:Y:S02]  /*15810*/  ISETP.GT.AND P6, PT, R170, 0x1, P6 ;  /* 0x00000001aa00780c */ /* 0x000fe400037c4270 */
[----:B------:R-:W-:Y:S01]  /*15820*/  PLOP3.LUT P0, PT, PT, PT, UP5, 0x40, 0x0 ;  /* 0x000000000000781c */ /* 0x000fe20003f0e858 */
[----:B------:R-:W-:Y:S01]  /*15830*/  UISETP.NE.AND UP5, UPT, UR32, URZ, UPT ;  /* 0x0000003f2000728c */ /* 0x000fe2000bfa5270 */
[----:B------:R-:W-:Y:S02]  /*15840*/  FMNMX.FTZ R25, R178, R25, !PT ;  /* 0x00000019b2197209 */ /* 0x000fe40007810000 */
[----:B------:R-:W-:Y:S02]  /*15850*/  FMNMX.FTZ R24, R199, R24, !PT ;  /* 0x00000018c7187209 */ /* 0x000fe40007810000 */
[----:B------:R-:W-:Y:S02]  /*15860*/  ISETP.LT.OR P6, PT, R22, 0x2, P6 ;  /* 0x000000021600780c */ /* 0x000fe400037c1670 */
[----:B------:R-:W-:Y:S01]  /*15870*/  PLOP3.LUT P2, PT, PT, PT, UP2, 0x40, 0x0 ;  /* 0x000000000000781c */ /* 0x000fe20003f4e828 */
[----:B------:R-:W-:Y:S01]  /*15880*/  UISETP.NE.AND UP2, UPT, UR22, URZ, UPT ;  /* 0x0000003f1600728c */ /* 0x000fe2000bf45270 */
[C---:B------:R-:W-:Y:S02]  /*15890*/  ISETP.GT.AND P0, PT, R170.reuse, RZ, P0 ;  /* 0x000000ffaa00720c */ /* 0x040fe40000704270 */
[----:B------:R-:W-:Y:S02]  /*158a0*/  FMNMX.FTZ R25, R177, R25, !PT ;  /* 0x00000019b1197209 */ /* 0x000fe40007810000 */
[----:B------:R-:W-:Y:S02]  /*158b0*/  FMNMX.FTZ R24, R201, R24, !PT ;  /* 0x00000018c9187209 */ /* 0x000fe40007810000 */
[----:B------:R-:W-:Y:S02]  /*158c0*/  ISETP.GT.AND P2, PT, R170, 0x9, P2 ;  /* 0x00000009aa00780c */ /* 0x000fe40001744270 */
[----:B------:R-:W-:Y:S02]  /*158d0*/  FSEL R11, R11, -INF , !P6 ;  /* 0xff8000000b0b7808 */ /* 0x000fe40007000000 */
[----:B------:R-:W-:Y:S01]  /*158e0*/  PLOP3.LUT P6, PT, PT, PT, UP4, 0x40, 0x0 ;  /* 0x000000000000781c */ /* 0x000fe20003fce848 */
[----:B------:R-:W-:Y:S01]  /*158f0*/  UISETP.NE.AND UP4, UPT, UR19, URZ, UPT ;  /* 0x0000003f1300728c */ /* 0x000fe2000bf85270 */
[----:B------:R-:W-:Y:S02]  /*15900*/  ISETP.LT.OR P0, PT, R22, 0x1, P0 ;  /* 0x000000011600780c */ /* 0x000fe40000701670 */
[----:B------:R-:W-:Y:S02]  /*15910*/  FMNMX.FTZ R25, R171, R25, !PT ;  /* 0x00000019ab197209 */ /* 0x000fe40007810000 */
[----:B------:R-:W-:Y:S01]  /*15920*/  PLOP3.LUT P1, PT, PT, PT, UP0, 0x40, 0x0 ;  /* 0x000000000000781c */ /* 0x000fe20003f2e808 */
[----:B------:R-:W-:Y:S01]  /*15930*/  UISETP.NE.AND UP0, UPT, UR24, URZ, UPT ;  /* 0x0000003f1800728c */ /* 0x000fe2000bf05270 */
[----:B------:R-:W-:Y:S02]  /*15940*/  FMNMX.FTZ R24, R202, R24, !PT ;  /* 0x00000018ca187209 */ /* 0x000fe40007810000 */
[----:B------:R-:W-:Y:S02]  /*15950*/  ISETP.LT.OR P2, PT, R22, 0xa, P2 ;  /* 0x0000000a1600780c */ /* 0x000fe40001741670 */
[----:B------:R-:W-:Y:S02]  /*15960*/  ISETP.GT.AND P6, PT, R170, 0x11, P6 ;  /* 0x00000011aa00780c */ /* 0x000fe400037c4270 */
[----:B------:R-:W-:Y:S02]  /*15970*/  FSEL R10, R10, -INF , !P0 ;  /* 0xff8000000a0a7808 */ /* 0x000fe40004000000 */
[----:B------:R-:W-:Y:S01]  /*15980*/  PLOP3.LUT P0, PT, PT, PT, UP3, 0x40, 0x0 ;  /* 0x000000000000781c */ /* 0x000fe20003f0e838 */
[----:B------:R-:W-:Y:S01]  /*15990*/  UISETP.NE.AND UP3, UPT, UR23, URZ, UPT ;  /* 0x0000003f1700728c */ /* 0x000fe2000bf65270 */
[----:B------:R-:W-:Y:S02]  /*159a0*/  FMNMX.FTZ R25, R169, R25, !PT ;  /* 0x00000019a9197209 */ /* 0x000fe40007810000 */
[----:B------:R-:W-:Y:S02]  /*159b0*/  ISETP.GT.AND P1, PT, R170, 0x8, P1 ;  /* 0x00000008aa00780c */ /* 0x000fe40000f24270 */
[----:B------:R-:W-:Y:S02]  /*159c0*/  FMNMX.FTZ R24, R249, R24, !PT ;  /* 0x00000018f9187209 */ /* 0x000fe40007810000 */
[----:B------:R-:W-:Y:S02]  /*159d0*/  ISETP.LT.OR P6, PT, R22, 0x12, P6 ;  /* 0x000000121600780c */ /* 0x000fe400037c1670 */
[----:B------:R-:W-:Y:S02]  /*159e0*/  FSEL R15, R15, -INF , !P2 ;  /* 0xff8000000f0f7808 */ /* 0x000fe40005000000 */
[----:B------:R-:W-:Y:S01]  /*159f0*/  PLOP3.LUT P2, PT, PT, PT, UP0, 0x40, 0x0 ;  /* 0x000000000000781c */ /* 0x000fe20003f4e808 */
[----:B------:R-:W-:Y:S01]  /*15a00*/  UISETP.NE.AND UP0, UPT, UR20, URZ, UPT ;  /* 0x0000003f1400728c */ /* 0x000fe2000bf05270 */
[----:B------:R-:W-:Y:S02]  /*15a10*/  ISETP.GT.AND P0, PT, R170, 0x10, P0 ;  /* 0x00000010aa00780c */ /* 0x000fe40000704270 */
[----:B-1----:R-:W-:Y:S02]  /*15a20*/  FMNMX.FTZ R3, R3, R23, !PT ;  /* 0x0000001703037209 */ /* 0x002fe40007810000 */
[----:B------:R-:W-:Y:S02]  /*15a30*/  FMNMX.FTZ R25, R98, R25, !PT ;  /* 0x0000001962197209 */ /* 0x000fe40007810000 */
[----:B------:R-:W-:Y:S02]  /*15a40*/  ISETP.LT.OR P1, PT, R22, 0x9, P1 ;  /* 0x000000091600780c */ /* 0x000fe40000f21670 */
[----:B------:R-:W-:Y:S02]  /*15a50*/  FMNMX.FTZ R24, R246, R24, !PT ;  /* 0x00000018f6187209 */ /* 0x000fe40007810000 */
[----:B------:R-:W-:Y:S02]  /*15a60*/  FSEL R66, R27, -INF , !P6 ;  /* 0xff8000001b427808 */ /* 0x000fe40007000000 */
[----:B------:R-:W-:Y:S01]  /*15a70*/  ISETP.GT.AND P2, PT, R170, 0x19, P2 ;  /* 0x00000019aa00780c */ /* 0x000fe20001744270 */
[----:B------:R-:W1:Y:S01]  /*15a80*/  SHFL.BFLY PT, R27, R3, 0x1, 0x1f ;  /* 0x0c201f00031b7f89 */ /* 0x000e6200000e0000 */
[----:B------:R-:W-:Y:S02]  /*15a90*/  ISETP.LT.OR P0, PT, R22, 0x11, P0 ;  /* 0x000000111600780c */ /* 0x000fe40000701670 */
[----:B------:R-:W-:Y:S02]  /*15aa0*/  FMNMX.FTZ R25, R99, R25, !PT ;  /* 0x0000001963197209 */ /* 0x000fe40007810000 */
[----:B------:R-:W-:Y:S02]  /*15ab0*/  FSEL R14, R14, -INF , !P1 ;  /* 0xff8000000e0e7808 */ /* 0x000fe40004800000 */
[----:B------:R-:W-:Y:S01]  /*15ac0*/  PLOP3.LUT P1, PT, PT, PT, UP1, 0x40, 0x0 ;  /* 0x000000000000781c */ /* 0x000fe20003f2e818 */
[----:B------:R-:W2:Y:S01]  /*15ad0*/  SHFL.BFLY PT, R23, R25, 0x2, 0x1f ;  /* 0x0c401f0019177f89 */ /* 0x000ea200000e0000 */
[----:B------:R-:W-:Y:S01]  /*15ae0*/  FMNMX.FTZ R24, R243, R24, !PT ;  /* 0x00000018f3187209 */ /* 0x000fe20007810000 */
[----:B------:R-:W-:Y:S01]  /*15af0*/  UISETP.NE.AND UP1, UPT, UR21, URZ, UPT ;  /* 0x0000003f1500728c */ /* 0x000fe2000bf25270 */
[----:B------:R-:W-:Y:S02]  /*15b00*/  ISETP.LT.OR P2, PT, R22, 0x1a, P2 ;  /* 0x0000001a1600780c */ /* 0x000fe40001741670 */
[----:B------:R-:W-:Y:S02]  /*15b10*/  FSEL R193, R26, -INF , !P0 ;  /* 0xff8000001ac17808 */ /* 0x000fe40004000000 */
[----:B------:R-:W-:Y:S01]  /*15b20*/  PLOP3.LUT P0, PT, PT, PT, UP3, 0x40, 0x0 ;  /* 0x000000000000781c */ /* 0x000fe20003f0e838 */
[----:B------:R-:W-:Y:S01]  /*15b30*/  UISETP.NE.AND UP3, UPT, UR18, URZ, UPT ;  /* 0x0000003f1200728c */ /* 0x000fe2000bf65270 */
[----:B------:R-:W-:Y:S02]  /*15b40*/  ISETP.GT.AND P1, PT, R170, 0x18, P1 ;  /* 0x00000018aa00780c */ /* 0x000fe40000f24270 */
[----:B------:R-:W-:Y:S02]  /*15b50*/  FMNMX.FTZ R24, R210, R24, !PT ;  /* 0x00000018d2187209 */ /* 0x000fe40007810000 */
[----:B------:R-:W-:Y:S02]  /*15b60*/  FSEL R60, R31, -INF , !P2 ;  /* 0xff8000001f3c7808 */ /* 0x000fe40005000000 */
[----:B------:R-:W-:Y:S01]  /*15b70*/  PLOP3.LUT P2, PT, PT, PT, UP0, 0x40, 0x0 ;  /* 0x000000000000781c */ /* 0x000fe20003f4e808 */
[----:B------:R-:W-:Y:S01]  /*15b80*/  UISETP.NE.AND UP0, UPT, UR6, URZ, UPT ;  /* 0x0000003f0600728c */ /* 0x000fe2000bf05270 */
[----:B------:R-:W-:Y:S02]  /*15b90*/  ISETP.GT.AND P0, PT, R170, 0x20, P0 ;  /* 0x00000020aa00780c */ /* 0x000fe40000704270 */
[----:B------:R-:W-:Y:S02]  /*15ba0*/  ISETP.LT.OR P1, PT, R22, 0x19, P1 ;  /* 0x000000191600780c */ /* 0x000fe40000f21670 */
[----:B------:R-:W-:Y:S02]  /*15bb0*/  FMNMX.FTZ R24, R187, R24, !PT ;  /* 0x00000018bb187209 */ /* 0x000fe40007810000 */
[----:B------:R-:W-:Y:S02]  /*15bc0*/  FMNMX.FTZ R26, R10, R164, !PT ;  /* 0x000000a40a1a7209 */ /* 0x000fe40007810000 */
[----:B------:R-:W-:Y:S02]  /*15bd0*/  ISETP.GT.AND P2, PT, R170, 0x29, P2 ;  /* 0x00000029aa00780c */ /* 0x000fe40001744270 */
[----:B------:R-:W-:Y:S02]  /*15be0*/  ISETP.LT.OR P0, PT, R22, 0x21, P0 ;  /* 0x000000211600780c */ /* 0x000fe40000701670 */
[----:B------:R-:W-:Y:S02]  /*15bf0*/  FSEL R61, R30, -INF , !P1 ;  /* 0xff8000001e3d7808 */ /* 0x000fe40004800000 */
[----:B------:R-:W-:Y:S01]  /*15c00*/  PLOP3.LUT P1, PT, PT, PT, UP1, 0x40, 0x0 ;  /* 0x000000000000781c */ /* 0x000fe20003f2e818 */
[----:B------:R-:W-:Y:S01]  /*15c10*/  UISETP.NE.AND UP1, UPT, UR7, URZ, UPT ;  /* 0x0000003f0700728c */ /* 0x000fe2000bf25270 */
[----:B------:R-:W-:Y:S02]  /*15c20*/  FMNMX.FTZ R24, R184, R24, !PT ;  /* 0x00000018b8187209 */ /* 0x000fe40007810000 */
[----:B------:R-:W-:Y:S02]  /*15c30*/  FMNMX.FTZ R26, R11, R26, !PT ;  /* 0x0000001a0b1a7209 */ /* 0x000fe40007810000 */
[----:B------:R-:W-:Y:S02]  /*15c40*/  ISETP.LT.OR P2, PT, R22, 0x2a, P2 ;  /* 0x0000002a1600780c */ /* 0x000fe40001741670 */
[----:B------:R-:W-:Y:S02]  /*15c50*/  FSEL R205, R42, -INF , !P0 ;  /* 0xff8000002acd7808 */ /* 0x000fe40004000000 */
[----:B------:R-:W-:Y:S01]  /*15c60*/  PLOP3.LUT P0, PT, PT, PT, UP4, 0x40, 0x0 ;  /* 0x000000000000781c */ /* 0x000fe20003f0e848 */
[----:B------:R-:W-:Y:S01]  /*15c70*/  UISETP.NE.AND UP4, UPT, UR31, URZ, UPT ;  /* 0x0000003f1f00728c */ /* 0x000fe2000bf85270 */
[----:B------:R-:W-:Y:S02]  /*15c80*/  FMNMX.FTZ R24, R182, R24, !PT ;  /* 0x00000018b6187209 */ /* 0x000fe40007810000 */
[----:B------:R-:W-:Y:S02]  /*15c90*/  FMNMX.FTZ R26, R14, R26, !PT ;  /* 0x0000001a0e1a7209 */ /* 0x000fe40007810000 */
[----:B------:R-:W-:Y:S02]  /*15ca0*/  FSEL R244, R47, -INF , !P2 ;  /* 0xff8000002ff47808 */ /* 0x000fe40005000000 */
[----:B------:R-:W-:Y:S01]  /*15cb0*/  PLOP3.LUT P2, PT, PT, PT, UP1, 0x40, 0x0 ;  /* 0x000000000000781c */ /* 0x000fe20003f4e818 */
[----:B------:R-:W-:Y:S01]  /*15cc0*/  UISETP.NE.AND UP1, UPT, UR28, URZ, UPT ;  /* 0x0000003f1c00728c */ /* 0x000fe2000bf25270 */
[----:B------:R-:W-:Y:S02]  /*15cd0*/  ISETP.GT.AND P0, PT, R170, 0x30, P0 ;  /* 0x00000030aa00780c */ /* 0x000fe40000704270 */
[----:B------:R-:W-:Y:S02]  /*15ce0*/  FMNMX.FTZ R24, R180, R24, !PT ;  /* 0x00000018b4187209 */ /* 0x000fe40007810000 */
[----:B------:R-:W-:Y:S02]  /*15cf0*/  FMNMX.FTZ R26, R15, R26, !PT ;  /* 0x0000001a0f1a7209 */ /* 0x000fe40007810000 */
[----:B------:R-:W-:Y:S02]  /*15d00*/  ISETP.GT.AND P2, PT, R170, 0x39, P2 ;  /* 0x00000039aa00780c */ /* 0x000fe40001744270 */
[----:B------:R-:W-:Y:S02]  /*15d10*/  ISETP.LT.OR P0, PT, R22, 0x31, P0 ;  /* 0x000000311600780c */ /* 0x000fe40000701670 */
[----:B-1----:R-:W-:Y:S02]  /*15d20*/  FMNMX.FTZ R3, R3, R27, !PT ;  /* 0x0000001b03037209 */ /* 0x002fe40007810000 */
[----:B------:R-:W-:Y:S02]  /*15d30*/  FMNMX.FTZ R24, R88, R24, !PT ;  /* 0x0000001858187209 */ /* 0x000fe40007810000 */
[----:B------:R-:W-:Y:S01]  /*15d40*/  FMNMX.FTZ R26, R193, R26, !PT ;  /* 0x0000001ac11a7209 */ /* 0x000fe20007810000 */
[----:B------:R-:W-:Y:S01]  /*15d50*/  FMUL.FTZ R174, R3, c[0x0][0x2d0] ;  /* 0x0000b40003ae7a20 */ /* 0x000fe20000410000 */
[----:B------:R-:W-:Y:S02]  /*15d60*/  ISETP.LT.OR P2, PT, R22, 0x3a, P2 ;  /* 0x0000003a1600780c */ /* 0x000fe40001741670 */
[----:B------:R-:W-:Y:S02]  /*15d70*/  FSEL R248, R58, -INF , !P0 ;  /* 0xff8000003af87808 */ /* 0x000fe40004000000 */
[----:B------:R-:W-:Y:S01]  /*15d80*/  PLOP3.LUT P0, PT, PT, PT, UP0, 0x40, 0x0 ;  /* 0x000000000000781c */ /* 0x000fe20003f0e808 */
[----:B------:R-:W-:Y:S01]  /*15d90*/  UISETP.NE.AND UP0, UPT, UR30, URZ, UPT ;  /* 0x0000003f1e00728c */ /* 0x000fe2000bf05270 */
[----:B--2---:R-:W-:Y:S02]  /*15da0*/  FMNMX.FTZ R25, R25, R23, !PT ;  /* 0x0000001719197209 */ /* 0x004fe40007810000 */
[----:B------:R-:W-:Y:S02]  /*15db0*/  FMNMX.FTZ R23, R89, R24, !PT ;  /* 0x0000001859177209 */ /* 0x000fe40007810000 */
[----:B------:R-:W-:Y:S01]  /*15dc0*/  FMNMX.FTZ R26, R66, R26, !PT ;  /* 0x0000001a421a7209 */ /* 0x000fe20007810000 */
[----:B------:R-:W1:Y:S01]  /*15dd0*/  SHFL.BFLY PT, R24, R25, 0x1, 0x1f ;  /* 0x0c201f0019187f89 */ /* 0x000e6200000e0000 */
[----:B------:R-:W-:Y:S01]  /*15de0*/  PLOP3.LUT P6, PT, PT, PT, UP2, 0x40, 0x0 ;  /* 0x000000000000781c */ /* 0x000fe20003fce828 */
[----:B------:R-:W-:Y:S01]  /*15df0*/  UISETP.NE.AND UP2, UPT, UR13, URZ, UPT ;  /* 0x0000003f0d00728c */ /* 0x000fe2000bf45270 */
[----:B------:R-:W-:Y:S02]  /*15e00*/  FSEL R209, R63, -INF , !P2 ;  /* 0xff8000003fd17808 */ /* 0x000fe40005000000 */
[----:B------:R-:W-:Y:S02]  /*15e10*/  FSETP.NEU.FTZ.AND P2, PT, R3, -INF , PT ;  /* 0xff8000000300780b */ /* 0x000fe40003f5d000 */
[----:B------:R-:W-:Y:S02]  /*15e20*/  ISETP.GT.AND P0, PT, R170, 0x40, P0 ;  /* 0x00000040aa00780c */ /* 0x000fe40000704270 */
[----:B------:R-:W-:Y:S02]  /*15e30*/  FMNMX.FTZ R23, R92, R23, !PT ;  /* 0x000000175c177209 */ /* 0x000fe40007810000 */
[----:B------:R-:W-:Y:S02]  /*15e40*/  FMNMX.FTZ R26, R61, R26, !PT ;  /* 0x0000001a3d1a7209 */ /* 0x000fe40007810000 */
[----:B------:R-:W-:Y:S02]  /*15e50*/  ISETP.GT.AND P6, PT, R170, 0x21, P6 ;  /* 0x00000021aa00780c */ /* 0x000fe400037c4270 */
[----:B------:R-:W-:Y:S02]  /*15e60*/  FSEL R174, R174, RZ, P2 ;  /* 0x000000ffaeae7208 */ /* 0x000fe40001000000 */
[----:B------:R-:W-:Y:S02]  /*15e70*/  ISETP.LT.OR P0, PT, R22, 0x41, P0 ;  /* 0x000000411600780c */ /* 0x000fe40000701670 */
[----:B------:R-:W-:Y:S01]  /*15e80*/  FMNMX.FTZ R23, R93, R23, !PT ;  /* 0x000000175d177209 */ /* 0x000fe20007810000 */
[--C-:B------:R-:W-:Y:S01]  /*15e90*/  FFMA.FTZ R77, R20, c[0x0][0x2d0], -R174.reuse ;  /* 0x0000b400144d7a23 */ /* 0x100fe200000108ae */
[----:B------:R-:W-:Y:S01]  /*15ea0*/  ISETP.LT.OR P6, PT, R22, 0x22, P6 ;  /* 0x000000221600780c */ /* 0x000fe200037c1670 */
[--C-:B------:R-:W-:Y:S01]  /*15eb0*/  FFMA.FTZ R84, R32, c[0x0][0x2d0], -R174.reuse ;  /* 0x0000b40020547a23 */ /* 0x100fe200000108ae */
[----:B------:R-:W-:Y:S01]  /*15ec0*/  FMNMX.FTZ R26, R60, R26, !PT ;  /* 0x0000001a3c1a7209 */ /* 0x000fe20007810000 */
[----:B------:R-:W-:Y:S01]  /*15ed0*/  LDSM.16.MT88.4 R32, [R220+0x100] ;  /* 0x00010000dc20783b */ /* 0x000fe20000004200 */
[----:B------:R-:W-:Y:S01]  /*15ee0*/  ISETP.GT.AND P1, PT, R170, 0x28, P1 ;  /* 0x00000028aa00780c */ /* 0x000fe20000f24270 */
[----:B------:R-:W-:Y:S01]  /*15ef0*/  MUFU.EX2 R77, R77 ;  /* 0x0000004d004d7308 */ /* 0x000fe20000000800 */
[----:B------:R-:W-:Y:S01]  /*15f00*/  FSEL R186, R74, -INF , !P0 ;  /* 0xff8000004aba7808 */ /* 0x000fe20004000000 */
[--C-:B------:R-:W-:Y:S01]  /*15f10*/  FFMA.FTZ R74, R4, c[0x0][0x2d0], -R174.reuse ;  /* 0x0000b400044a7a23 */ /* 0x100fe200000108ae */
[----:B------:R-:W-:Y:S01]  /*15f20*/  ISETP.LT.OR P1, PT, R22, 0x29, P1 ;  /* 0x000000291600780c */ /* 0x000fe20000f21670 */
[--C-:B------:R-:W-:Y:S01]  /*15f30*/  FFMA.FTZ R86, R16, c[0x0][0x2d0], -R174.reuse ;  /* 0x0000b40010567a23 */ /* 0x100fe200000108ae */
[----:B------:R-:W-:Y:S01]  /*15f40*/  FSEL R207, R43, -INF , !P6 ;  /* 0xff8000002bcf7808 */ /* 0x000fe20007000000 */
[----:B------:R-:W2:Y:S01]  /*15f50*/  SHFL.BFLY PT, R4, R23, 0x2, 0x1f ;  /* 0x0c401f0017047f89 */ /* 0x000ea200000e0000 */
[----:B------:R-:W-:Y:S01]  /*15f60*/  FMNMX.FTZ R26, R205, R26, !PT ;  /* 0x0000001acd1a7209 */ /* 0x000fe20007810000 */
[--C-:B------:R-:W-:Y:S01]  /*15f70*/  FFMA.FTZ R192, R192, c[0x0][0x2d0], -R174.reuse ;  /* 0x0000b400c0c07a23 */ /* 0x100fe200000108ae */
[----:B------:R-:W-:Y:S01]  /*15f80*/  PLOP3.LUT P6, PT, PT, PT, UP3, 0x40, 0x0 ;  /* 0x000000000000781c */ /* 0x000fe20003fce838 */
[----:B------:R-:W-:Y:S01]  /*15f90*/  MUFU.EX2 R74, R74 ;  /* 0x0000004a004a7308 */ /* 0x000fe20000000800 */
[----:B------:R-:W-:Y:S01]  /*15fa0*/  FSEL R211, R46, -INF , !P1 ;  /* 0xff8000002ed37808 */ /* 0x000fe20004800000 */
[--C-:B------:R-:W-:Y:S01]  /*15fb0*/  FFMA.FTZ R68, R5, c[0x0][0x2d0], -R174.reuse ;  /* 0x0000b40005447a23 */ /* 0x100fe200000108ae */
[----:B------:R-:W-:Y:S01]  /*15fc0*/  FMNMX.FTZ R26, R207, R26, !PT ;  /* 0x0000001acf1a7209 */ /* 0x000fe20007810000 */
[--C-:B------:R-:W-:Y:S01]  /*15fd0*/  FFMA.FTZ R47, R2, c[0x0][0x2d0], -R174.reuse ;  /* 0x0000b400022f7a23 */ /* 0x100fe200000108ae */
[----:B------:R-:W-:Y:S01]  /*15fe0*/  ISETP.GT.AND P6, PT, R170, 0x31, P6 ;  /* 0x00000031aa00780c */ /* 0x000fe200037c4270 */
[----:B------:R-:W-:Y:S01]  /*15ff0*/  UISETP.NE.AND UP3, UPT, UR26, URZ, UPT ;  /* 0x0000003f1a00728c */ /* 0x000fe2000bf65270 */
[----:B------:R-:W-:Y:S01]  /*16000*/  PLOP3.LUT P1, PT, PT, PT, UP2, 0x40, 0x0 ;  /* 0x000000000000781c */ /* 0x000fe20003f2e828 */
[----:B------:R-:W-:Y:S01]  /*16010*/  UISETP.NE.AND UP2, UPT, UR27, URZ, UPT ;  /* 0x0000003f1b00728c */ /* 0x000fe2000bf45270 */
[----:B------:R-:W-:Y:S01]  /*16020*/  FMNMX.FTZ R5, R211, R26, !PT ;  /* 0x0000001ad3057209 */ /* 0x000fe20007810000 */
[----:B------:R-:W3:Y:S01]  /*16030*/  MUFU.EX2 R68, R68 ;  /* 0x0000004400447308 */ /* 0x000ee20000000800 */
[----:B------:R-:W-:Y:S01]  /*16040*/  ISETP.LT.OR P6, PT, R22, 0x32, P6 ;  /* 0x000000321600780c */ /* 0x000fe200037c1670 */
[--C-:B------:R-:W-:Y:S01]  /*16050*/  FFMA.FTZ R46, R0, c[0x0][0x2d0], -R174.reuse ;  /* 0x0000b400002e7a23 */ /* 0x100fe200000108ae */
[----:B------:R-:W-:Y:S01]  /*16060*/  ISETP.GT.AND P1, PT, R170, 0x38, P1 ;  /* 0x00000038aa00780c */ /* 0x000fe20000f24270 */
[--C-:B------:R-:W-:Y:S01]  /*16070*/  FFMA.FTZ R87, R252, c[0x0][0x2d0], -R174.reuse ;  /* 0x0000b400fc577a23 */ /* 0x100fe200000108ae */
[----:B------:R-:W-:Y:S01]  /*16080*/  FMNMX.FTZ R5, R244, R5, !PT ;  /* 0x00000005f4057209 */ /* 0x000fe20007810000 */
[--C-:B------:R-:W-:Y:S01]  /*16090*/  FFMA.FTZ R189, R189, c[0x0][0x2d0], -R174.reuse ;  /* 0x0000b400bdbd7a23 */ /* 0x100fe200000108ae */
[----:B------:R-:W-:Y:S01]  /*160a0*/  FSEL R245, R59, -INF , !P6 ;  /* 0xff8000003bf57808 */ /* 0x000fe20007000000 */
[--C-:B------:R-:W-:Y:S01]  /*160b0*/  FFMA.FTZ R195, R195, c[0x0][0x2d0], -R174.reuse ;  /* 0x0000b400c3c37a23 */ /* 0x100fe200000108ae */
[----:B------:R-:W-:Y:S01]  /*160c0*/  ISETP.LT.OR P1, PT, R22, 0x39, P1 ;  /* 0x000000391600780c */ /* 0x000fe20000f21670 */
[----:B------:R-:W-:Y:S01]  /*160d0*/  MUFU.EX2 R47, R47 ;  /* 0x0000002f002f7308 */ /* 0x000fe20000000800 */
[----:B------:R-:W-:Y:S01]  /*160e0*/  FMNMX.FTZ R5, R248, R5, !PT ;  /* 0x00000005f8057209 */ /* 0x000fe20007810000 */
[--C-:B------:R-:W-:Y:S01]  /*160f0*/  FFMA.FTZ R194, R194, c[0x0][0x2d0], -R174.reuse ;  /* 0x0000b400c2c27a23 */ /* 0x100fe200000108ae */
[----:B------:R-:W-:Y:S01]  /*16100*/  PLOP3.LUT P6, PT, PT, PT, UP6, 0x40, 0x0 ;  /* 0x000000000000781c */ /* 0x000fe20003fce868 */
[--C-:B------:R-:W-:Y:S01]  /*16110*/  FFMA.FTZ R204, R204, c[0x0][0x2d0], -R174.reuse ;  /* 0x0000b400cccc7a23 */ /* 0x100fe200000108ae */
[----:B------:R-:W-:Y:S01]  /*16120*/  FSEL R242, R62, -INF , !P1 ;  /* 0xff8000003ef27808 */ /* 0x000fe20004800000 */
[--C-:B------:R-:W-:Y:S01]  /*16130*/  FFMA.FTZ R247, R247, c[0x0][0x2d0], -R174.reuse ;  /* 0x0000b400f7f77a23 */ /* 0x100fe200000108ae */
[----:B------:R-:W-:Y:S01]  /*16140*/  ISETP.GT.AND P6, PT, R170, 0x41, P6 ;  /* 0x00000041aa00780c */ /* 0x000fe200037c4270 */
[--C-:B------:R-:W-:Y:S01]  /*16150*/  FFMA.FTZ R203, R203, c[0x0][0x2d0], -R174.reuse ;  /* 0x0000b400cbcb7a23 */ /* 0x100fe200000108ae */
[----:B------:R-:W-:Y:S01]  /*16160*/  PLOP3.LUT P0, PT, PT, PT, UP4, 0x40, 0x0 ;  /* 0x000000000000781c */ /* 0x000fe20003f0e848 */
[----:B------:R-:W4:Y:S01]  /*16170*/  MUFU.EX2 R46, R46 ;  /* 0x0000002e002e7308 */ /* 0x000f220000000800 */
[----:B-1----:R-:W-:Y:S01]  /*16180*/  FMNMX.FTZ R2, R25, R24, !PT ;  /* 0x0000001819027209 */ /* 0x002fe20007810000 */
[--C-:B------:R-:W-:Y:S01]  /*16190*/  FFMA.FTZ R200, R200, c[0x0][0x2d0], -R174.reuse ;  /* 0x0000b400c8c87a23 */ /* 0x100fe200000108ae */
[----:B------:R-:W-:Y:S01]  /*161a0*/  FMNMX.FTZ R24, R245, R5, !PT ;  /* 0x00000005f5187209 */ /* 0x000fe20007810000 */
[--C-:B------:R-:W-:Y:S01]  /*161b0*/  FFMA.FTZ R191, R191, c[0x0][0x2d0], -R174.reuse ;  /* 0x0000b400bfbf7a23 */ /* 0x100fe200000108ae */
[----:B------:R-:W-:Y:S01]  /*161c0*/  ISETP.LT.OR P6, PT, R22, 0x42, P6 ;  /* 0x000000421600780c */ /* 0x000fe200037c1670 */
[----:B------:R-:W-:Y:S01]  /*161d0*/  FMUL.FTZ R173, R2, c[0x0][0x2d0] ;  /* 0x0000b40002ad7a20 */ /* 0x000fe20000410000 */
[----:B--2---:R-:W-:Y:S01]  /*161e0*/  FMNMX.FTZ R5, R23, R4, !PT ;  /* 0x0000000417057209 */ /* 0x004fe20007810000 */
[--C-:B------:R-:W-:Y:S01]  /*161f0*/  FFMA.FTZ R185, R185, c[0x0][0x2d0], -R174.reuse ;  /* 0x0000b400b9b97a23 */ /* 0x100fe200000108ae */
[----:B------:R-:W-:Y:S01]  /*16200*/  ISETP.GT.AND P0, PT, R170, 0x49, P0 ;  /* 0x00000049aa00780c */ /* 0x000fe20000704270 */
[----:B------:R-:W-:Y:S01]  /*16210*/  MUFU.EX2 R84, R84 ;  /* 0x0000005400547308 */ /* 0x000fe20000000800 */
[----:B------:R-:W-:Y:S01]  /*16220*/  PLOP3.LUT P1, PT, PT, PT, UP5, 0x40, 0x0 ;  /* 0x000000000000781c */ /* 0x000fe20003f2e858 */
[----:B------:R-:W1:Y:S01]  /*16230*/  SHFL.BFLY PT, R0, R5, 0x1, 0x1f ;  /* 0x0c201f0005007f89 */ /* 0x000e6200000e0000 */
[----:B------:R-:W-:Y:S01]  /*16240*/  FMNMX.FTZ R4, R242, R24, !PT ;  /* 0x00000018f2047209 */ /* 0x000fe20007810000 */
[--C-:B------:R-:W-:Y:S01]  /*16250*/  FFMA.FTZ R176, R176, c[0x0][0x2d0], -R174.reuse ;  /* 0x0000b400b0b07a23 */ /* 0x100fe200000108ae */
[----:B------:R-:W-:Y:S01]  /*16260*/  ISETP.LT.OR P0, PT, R22, 0x4a, P0 ;  /* 0x0000004a1600780c */ /* 0x000fe20000701670 */
[--C-:B------:R-:W-:Y:S01]  /*16270*/  FFMA.FTZ R175, R175, c[0x0][0x2d0], -R174.reuse ;  /* 0x0000b400afaf7a23 */ /* 0x100fe200000108ae */
[----:B------:R-:W-:Y:S01]  /*16280*/  ISETP.GT.AND P1, PT, R170, 0x48, P1 ;  /* 0x00000048aa00780c */ /* 0x000fe20000f24270 */
[--C-:B------:R-:W-:Y:S01]  /*16290*/  FFMA.FTZ R172, R172, c[0x0][0x2d0], -R174.reuse ;  /* 0x0000b400acac7a23 */ /* 0x100fe200000108ae */
[----:B------:R-:W-:Y:S01]  /*162a0*/  FSEL R183, R75, -INF , !P6 ;  /* 0xff8000004bb77808 */ /* 0x000fe20007000000 */
[----:B------:R-:W-:Y:S01]  /*162b0*/  MUFU.EX2 R86, R86 ;  /* 0x0000005600567308 */ /* 0x000fe20000000800 */
[----:B------:R-:W-:Y:S01]  /*162c0*/  PLOP3.LUT P6, PT, PT, PT, UP3, 0x40, 0x0 ;  /* 0x000000000000781c */ /* 0x000fe20003fce838 */
[--C-:B------:R-:W-:Y:S01]  /*162d0*/  FFMA.FTZ R168, R168, c[0x0][0x2d0], -R174.reuse ;  /* 0x0000b400a8a87a23 */ /* 0x100fe200000108ae */
[----:B------:R-:W-:Y:S01]  /*162e0*/  FMNMX.FTZ R4, R209, R4, !PT ;  /* 0x00000004d1047209 */ /* 0x000fe20007810000 */
[--C-:B------:R-:W-:Y:S01]  /*162f0*/  FFMA.FTZ R96, R96, c[0x0][0x2d0], -R174.reuse ;  /* 0x0000b40060607a23 */ /* 0x100fe200000108ae */
[----:B------:R-:W-:Y:S01]  /*16300*/  ISETP.LT.OR P1, PT, R22, 0x49, P1 ;  /* 0x000000491600780c */ /* 0x000fe20000f21670 */
[----:B------:R-:W-:Y:S01]  /*16310*/  FFMA.FTZ R174, R97, c[0x0][0x2d0], -R174 ;  /* 0x0000b40061ae7a23 */ /* 0x000fe200000108ae */
[----:B------:R-:W-:Y:S02]  /*16320*/  ISETP.GT.AND P6, PT, R170, 0x50, P6 ;  /* 0x00000050aa00780c */ /* 0x000fe400037c4270 */
[----:B------:R-:W-:Y:S01]  /*16330*/  FSEL R179, R79, -INF , !P0 ;  /* 0xff8000004fb37808 */ /* 0x000fe20004000000 */
[----:B------:R-:W-:Y:S01]  /*16340*/  MUFU.EX2 R87, R87 ;  /* 0x0000005700577308 */ /* 0x000fe20000000800 */
[----:B------:R-:W-:Y:S02]  /*16350*/  PLOP3.LUT P0, PT, PT, PT, UP2, 0x40, 0x0 ;  /* 0x000000000000781c */ /* 0x000fe40003f0e828 */
[----:B------:R-:W-:Y:S02]  /*16360*/  FMNMX.FTZ R4, R186, R4, !PT ;  /* 0x00000004ba047209 */ /* 0x000fe40007810000 */
[----:B------:R-:W-:Y:S02]  /*16370*/  ISETP.LT.OR P6, PT, R22, 0x51, P6 ;  /* 0x000000511600780c */ /* 0x000fe400037c1670 */
[----:B------:R-:W-:Y:S02]  /*16380*/  ISETP.GT.AND P0, PT, R170, 0x51, P0 ;  /* 0x00000051aa00780c */ /* 0x000fe40000704270 */
[----:B------:R-:W-:Y:S01]  /*16390*/  FSEL R181, R78, -INF , !P1 ;  /* 0xff8000004eb57808 */ /* 0x000fe20004800000 */
[----:B------:R-:W-:Y:S01]  /*163a0*/  MUFU.EX2 R189, R189 ;  /* 0x000000bd00bd7308 */ /* 0x000fe20000000800 */
[----:B------:R-:W-:Y:S02]  /*163b0*/  FMNMX.FTZ R4, R183, R4, !PT ;  /* 0x00000004b7047209 */ /* 0x000fe40007810000 */
[----:B------:R-:W-:Y:S02]  /*163c0*/  ISETP.LT.OR P0, PT, R22, 0x52, P0 ;  /* 0x000000521600780c */ /* 0x000fe40000701670 */
[----:B------:R-:W-:Y:S02]  /*163d0*/  FSEL R90, R90, -INF , !P6 ;  /* 0xff8000005a5a7808 */ /* 0x000fe40007000000 */
[----:B------:R-:W-:Y:S02]  /*163e0*/  PLOP3.LUT P6, PT, PT, PT, UP1, 0x40, 0x0 ;  /* 0x000000000000781c */ /* 0x000fe40003fce818 */
[----:B------:R-:W-:Y:S01]  /*163f0*/  FMNMX.FTZ R4, R181, R4, !PT ;  /* 0x00000004b5047209 */ /* 0x000fe20007810000 */
[----:B------:R-:W-:Y:S01]  /*16400*/  MUFU.EX2 R195, R195 ;  /* 0x000000c300c37308 */ /* 0x000fe20000000800 */
[----:B------:R-:W-:Y:S02]  /*16410*/  ISETP.GT.AND P6, PT, R170, 0x58, P6 ;  /* 0x00000058aa00780c */ /* 0x000fe400037c4270 */
[----:B------:R-:W-:Y:S02]  /*16420*/  FSEL R91, R91, -INF , !P0 ;  /* 0xff8000005b5b7808 */ /* 0x000fe40004000000 */
[----:B------:R-:W-:Y:S01]  /*16430*/  PLOP3.LUT P0, PT, PT, PT, UP0, 0x40, 0x0 ;  /* 0x000000000000781c */ /* 0x000fe20003f0e808 */
[----:B------:R-:W-:Y:S01]  /*16440*/  UISETP.GT.AND UP0, UPT, UR17, UR5, UPT ;  /* 0x000000051100728c */ /* 0x000fe2000bf04270 */
[----:B------:R-:W-:Y:S01]  /*16450*/  FMNMX.FTZ R4, R179, R4, !PT ;  /* 0x00000004b3047209 */ /* 0x000fe20007810000 */
[----:B------:R-:W-:Y:S01]  /*16460*/  UIADD3 UR17, UR17, -0x1, URZ ;  /* 0xffffffff11117890 */ /* 0x000fe2000fffe03f */
[----:B------:R-:W-:Y:S01]  /*16470*/  ISETP.LT.OR P6, PT, R22, 0x59, P6 ;  /* 0x000000591600780c */ /* 0x000fe200037c1670 */
[----:B------:R-:W-:Y:S01]  /*16480*/  MUFU.EX2 R194, R194 ;  /* 0x000000c200c27308 */ /* 0x000fe20000000800 */
[----:B------:R-:W-:Y:S02]  /*16490*/  ISETP.GT.AND P0, PT, R170, 0x59, P0 ;  /* 0x00000059aa00780c */ /* 0x000fe40000704270 */
[----:B------:R-:W-:Y:S02]  /*164a0*/  FMNMX.FTZ R4, R90, R4, !PT ;  /* 0x000000045a047209 */ /* 0x000fe40007810000 */
[----:B------:R-:W-:Y:S02]  /*164b0*/  ISETP.LT.OR P0, PT, R22, 0x5a, P0 ;  /* 0x0000005a1600780c */ /* 0x000fe40000701670 */
[----:B------:R-:W-:Y:S02]  /*164c0*/  FSEL R94, R94, -INF , !P6 ;  /* 0xff8000005e5e7808 */ /* 0x000fe40007000000 */
[----:B------:R-:W-:Y:S01]  /*164d0*/  FMNMX.FTZ R4, R91, R4, !PT ;  /* 0x000000045b047209 */ /* 0x000fe20007810000 */
[----:B------:R-:W-:Y:S01]  /*164e0*/  MUFU.EX2 R204, R204 ;  /* 0x000000cc00cc7308 */ /* 0x000fe20000000800 */
[----:B------:R-:W-:Y:S02]  /*164f0*/  FSEL R45, R95, -INF , !P0 ;  /* 0xff8000005f2d7808 */ /* 0x000fe40004000000 */
[----:B------:R-:W-:Y:S02]  /*16500*/  FMNMX.FTZ R4, R94, R4, !PT ;  /* 0x000000045e047209 */ /* 0x000fe40007810000 */
[----:B-1----:R-:W-:Y:S02]  /*16510*/  FMNMX.FTZ R0, R5, R0, !PT ;  /* 0x0000000005007209 */ /* 0x002fe40007810000 */
[----:B------:R-:W-:Y:S02]  /*16520*/  FMNMX.FTZ R4, R45, R4, !PT ;  /* 0x000000042d047209 */ /* 0x000fe40007810000 */
[----:B------:R-:W-:Y:S01]  /*16530*/  FSETP.NEU.FTZ.AND P1, PT, R2, -INF , PT ;  /* 0xff8000000200780b */ /* 0x000fe20003f3d000 */
[----:B------:R-:W-:Y:S01]  /*16540*/  MUFU.EX2 R247, R247 ;  /* 0x000000f700f77308 */ /* 0x000fe20000000800 */
[C---:B------:R-:W-:Y:S01]  /*16550*/  FMUL.FTZ R170, R0.reuse, c[0x0][0x2d0] ;  /* 0x0000b40000aa7a20 */ /* 0x040fe20000410000 */
[----:B------:R-:W1:Y:S01]  /*16560*/  SHFL.BFLY PT, R5, R4, 0x2, 0x1f ;  /* 0x0c401f0004057f89 */ /* 0x000e6200000e0000 */
[----:B------:R-:W-:Y:S02]  /*16570*/  FSETP.NEU.FTZ.AND P0, PT, R0, -INF , PT ;  /* 0xff8000000000780b */ /* 0x000fe40003f1d000 */
[----:B------:R-:W-:Y:S02]  /*16580*/  FSEL R173, R173, RZ, P1 ;  /* 0x000000ffadad7208 */ /* 0x000fe40000800000 */
[----:B------:R-:W-:Y:S02]  /*16590*/  FSEL R170, R170, RZ, P0 ;  /* 0x000000ffaaaa7208 */ /* 0x000fe40000000000 */
[----:B---3--:R-:W-:Y:S01]  /*165a0*/  F2FP.PACK_AB R48, R68, R74 ;  /* 0x0000004a4430723e */ /* 0x008fe200000000ff */
[----:B------:R-:W-:Y:S01]  /*165b0*/  MUFU.EX2 R203, R203 ;  /* 0x000000cb00cb7308 */ /* 0x000fe20000000800 */
[--C-:B------:R-:W-:Y:S01]  /*165c0*/  FFMA.FTZ R73, R21, c[0x0][0x2d0], -R173.reuse ;  /* 0x0000b40015497a23 */ /* 0x100fe200000108ad */
[----:B----4-:R-:W-:Y:S01]  /*165d0*/  F2FP.PACK_AB R50, R46, R47 ;  /* 0x0000002f2e32723e */ /* 0x010fe200000000ff */
[----:B------:R-:W-:Y:S01]  /*165e0*/  LDSM.16.MT88.4 R20, [R225+0x100] ;  /* 0x00010000e114783b */ /* 0x000fe20000004200 */
[--C-:B------:R-:W-:Y:S02]  /*165f0*/  FFMA.FTZ R69, R18, c[0x0][0x2d0], -R173.reuse ;  /* 0x0000b40012457a23 */ /* 0x100fe400000108ad */
[--C-:B------:R-:W-:Y:S02]  /*16600*/  FFMA.FTZ R72, R19, c[0x0][0x2d0], -R173.reuse ;  /* 0x0000b40013487a23 */ /* 0x100fe400000108ad */
[--C-:B------:R-:W-:Y:S02]  /*16610*/  FFMA.FTZ R75, R7, c[0x0][0x2d0], -R173.reuse ;  /* 0x0000b400074b7a23 */ /* 0x100fe400000108ad */
[----:B------:R-:W-:Y:S01]  /*16620*/  MUFU.EX2 R73, R73 ;  /* 0x0000004900497308 */ /* 0x000fe20000000800 */
[--C-:B------:R-:W-:Y:S02]  /*16630*/  FFMA.FTZ R95, R52, c[0x0][0x2d0], -R173.reuse ;  /* 0x0000b400345f7a23 */ /* 0x100fe400000108ad */
[----:B------:R-:W-:Y:S01]  /*16640*/  LDSM.16.MT88.4 R52, [R219+0x100] ;  /* 0x00010000db34783b */ /* 0x000fe20000004200 */
[--C-:B------:R-:W-:Y:S01]  /*16650*/  FFMA.FTZ R85, R17, c[0x0][0x2d0], -R173.reuse ;  /* 0x0000b40011557a23 */ /* 0x100fe200000108ad */
[----:B-1----:R-:W-:Y:S01]  /*16660*/  FMNMX.FTZ R4, R4, R5, !PT ;  /* 0x0000000504047209 */ /* 0x002fe20007810000 */
[--C-:B------:R-:W-:Y:S01]  /*16670*/  FFMA.FTZ R78, R8, c[0x0][0x2d0], -R170.reuse ;  /* 0x0000b400084e7a23 */ /* 0x100fe200000108aa */
[----:B------:R-:W-:Y:S01]  /*16680*/  FSEL R5, R3, RZ, P2 ;  /* 0x000000ff03057208 */ /* 0x000fe20001000000 */
[--C-:B------:R-:W-:Y:S02]  /*16690*/  FFMA.FTZ R71, R9, c[0x0][0x2d0], -R170.reuse ;  /* 0x0000b40009477a23 */ /* 0x100fe400000108aa */
[----:B------:R-:W1:Y:S01]  /*166a0*/  MUFU.EX2 R75, R75 ;  /* 0x0000004b004b7308 */ /* 0x000e620000000800 */
[----:B------:R-:W2:Y:S01]  /*166b0*/  SHFL.BFLY PT, R44, R4, 0x1, 0x1f ;  /* 0x0c201f00042c7f89 */ /* 0x000ea200000e0000 */
[----:B------:R-:W-:Y:S02]  /*166c0*/  FFMA.FTZ R83, R6, c[0x0][0x2d0], -R173 ;  /* 0x0000b40006537a23 */ /* 0x000fe400000108ad */
[----:B------:R-:W-:Y:S01]  /*166d0*/  FADD.FTZ R43, -R5, R167 ;  /* 0x000000a7052b7221 */ /* 0x000fe20000010100 */
[----:B------:R-:W-:Y:S01]  /*166e0*/  FSEL R5, R2, RZ, P1 ;  /* 0x000000ff02057208 */ /* 0x000fe20000800000 */
[----:B------:R-:W-:Y:S02]  /*166f0*/  FFMA.FTZ R187, R187, c[0x0][0x2d0], -R170 ;  /* 0x0000b400bbbb7a23 */ /* 0x000fe400000108aa */
[----:B------:R-:W-:Y:S02]  /*16700*/  FMUL.FTZ R43, R43, c[0x0][0x2d0] ;  /* 0x0000b4002b2b7a20 */ /* 0x000fe40000410000 */
[----:B------:R-:W-:Y:S01]  /*16710*/  MUFU.EX2 R69, R69 ;  /* 0x0000004500457308 */ /* 0x000fe20000000800 */
[----:B------:R-:W-:Y:S01]  /*16720*/  FADD.FTZ R42, -R5, R166 ;  /* 0x000000a6052a7221 */ /* 0x000fe20000010100 */
[----:B------:R-:W-:Y:S01]  /*16730*/  FSEL R5, R0, RZ, P0 ;  /* 0x000000ff00057208 */ /* 0x000fe20000000000 */
[--C-:B------:R-:W-:Y:S02]  /*16740*/  FFMA.FTZ R166, R67, c[0x0][0x2d0], -R170.reuse ;  /* 0x0000b40043a67a23 */ /* 0x100fe400000108aa */
[----:B------:R-:W-:Y:S02]  /*16750*/  FMUL.FTZ R42, R42, c[0x0][0x2d0] ;  /* 0x0000b4002a2a7a20 */ /* 0x000fe40000410000 */
[----:B------:R-:W-:Y:S02]  /*16760*/  FADD.FTZ R5, -R5, R165 ;  /* 0x000000a505057221 */ /* 0x000fe40000010100 */
[--C-:B------:R-:W-:Y:S01]  /*16770*/  FFMA.FTZ R184, R184, c[0x0][0x2d0], -R170.reuse ;  /* 0x0000b400b8b87a23 */ /* 0x100fe200000108aa */
[----:B------:R-:W3:Y:S01]  /*16780*/  MUFU.EX2 R72, R72 ;  /* 0x0000004800487308 */ /* 0x000ee20000000800 */
[----:B------:R-:W-:Y:S02]  /*16790*/  FMUL.FTZ R5, R5, c[0x0][0x2d0] ;  /* 0x0000b40005057a20 */ /* 0x000fe40000410000 */
[--C-:B------:R-:W-:Y:S01]  /*167a0*/  FFMA.FTZ R182, R182, c[0x0][0x2d0], -R170.reuse ;  /* 0x0000b400b6b67a23 */ /* 0x100fe200000108aa */
[----:B-1----:R-:W-:Y:S01]  /*167b0*/  F2FP.PACK_AB R49, R75, R73 ;  /* 0x000000494b31723e */ /* 0x002fe200000000ff */
[--C-:B------:R-:W-:Y:S01]  /*167c0*/  FFMA.FTZ R180, R180, c[0x0][0x2d0], -R170.reuse ;  /* 0x0000b400b4b47a23 */ /* 0x100fe200000108aa */
[----:B--2---:R-:W-:Y:S01]  /*167d0*/  FMNMX.FTZ R44, R44, R4, !PT ;  /* 0x000000042c2c7209 */ /* 0x004fe20007810000 */
[--C-:B------:R-:W-:Y:S02]  /*167e0*/  FFMA.FTZ R70, R12, c[0x0][0x2d0], -R170.reuse ;  /* 0x0000b4000c467a23 */ /* 0x100fe400000108aa */
[--C-:B------:R-:W-:Y:S01]  /*167f0*/  FFMA.FTZ R76, R13, c[0x0][0x2d0], -R170.reuse ;  /* 0x0000b4000d4c7a23 */ /* 0x100fe200000108aa */
[----:B------:R-:W1:Y:S01]  /*16800*/  MUFU.EX2 R43, R43 ;  /* 0x0000002b002b7308 */ /* 0x000e620000000800 */
[C---:B------:R-:W-:Y:S01]  /*16810*/  FSETP.NEU.FTZ.AND P0, PT, R44.reuse, -INF , PT ;  /* 0xff8000002c00780b */ /* 0x040fe20003f1d000 */
[----:B------:R-:W-:Y:S02]  /*16820*/  FMUL.FTZ R165, R44, c[0x0][0x2d0] ;  /* 0x0000b4002ca57a20 */ /* 0x000fe40000410000 */
[--C-:B------:R-:W-:Y:S01]  /*16830*/  FFMA.FTZ R196, R196, c[0x0][0x2d0], -R173.reuse ;  /* 0x0000b400c4c47a23 */ /* 0x100fe200000108ad */
[----:B------:R-:W-:Y:S01]  /*16840*/  FSEL R4, R44, RZ, P0 ;  /* 0x000000ff2c047208 */ /* 0x000fe20000000000 */
[----:B------:R-:W-:Y:S01]  /*16850*/  FFMA.FTZ R197, R197, c[0x0][0x2d0], -R173 ;  /* 0x0000b400c5c57a23 */ /* 0x000fe200000108ad */
[----:B------:R-:W-:Y:S01]  /*16860*/  FSEL R165, R165, RZ, P0 ;  /* 0x000000ffa5a57208 */ /* 0x000fe20000000000 */
[----:B------:R-:W-:Y:S01]  /*16870*/  FFMA.FTZ R198, R198, c[0x0][0x2d0], -R170 ;  /* 0x0000b400c6c67a23 */ /* 0x000fe200000108aa */
[----:B------:R-:W-:Y:S01]  /*16880*/  PLOP3.LUT P0, PT, PT, PT, UP0, 0x80, 0x0 ;  /* 0x000000000000781c */ /* 0x000fe20003f0f008 */
[----:B------:R-:W2:Y:S01]  /*16890*/  MUFU.EX2 R42, R42 ;  /* 0x0000002a002a7308 */ /* 0x000ea20000000800 */
[----:B------:R-:W-:Y:S02]  /*168a0*/  FADD.FTZ R4, -R4, R164 ;  /* 0x000000a404047221 */ /* 0x000fe40000010100 */
[--C-:B------:R-:W-:Y:S01]  /*168b0*/  FFMA.FTZ R167, R60, c[0x0][0x2d0], -R165.reuse ;  /* 0x0000b4003ca77a23 */ /* 0x100fe200000108a5 */
[----:B---3--:R-:W-:Y:S01]  /*168c0*/  F2FP.PACK_AB R51, R72, R69 ;  /* 0x000000454833723e */ /* 0x008fe200000000ff */
[----:B------:R-:W-:Y:S02]  /*168d0*/  FMUL.FTZ R4, R4, c[0x0][0x2d0] ;  /* 0x0000b40004047a20 */ /* 0x000fe40000410000 */
[--C-:B------:R-:W-:Y:S02]  /*168e0*/  FFMA.FTZ R82, R10, c[0x0][0x2d0], -R165.reuse ;  /* 0x0000b4000a527a23 */ /* 0x100fe400000108a5 */
[----:B------:R-:W-:Y:S01]  /*168f0*/  FFMA.FTZ R81, R11, c[0x0][0x2d0], -R165 ;  /* 0x0000b4000b517a23 */ /* 0x000fe200000108a5 */
[----:B------:R3:W4:Y:S01]  /*16900*/  MUFU.EX2 R41, R5 ;  /* 0x0000000500297308 */ /* 0x0007220000000800 */
[----:B------:R-:W-:Y:S02]  /*16910*/  FFMA.FTZ R164, R29, c[0x0][0x2d0], -R173 ;  /* 0x0000b4001da47a23 */ /* 0x000fe400000108ad */
[--C-:B------:R-:W-:Y:S02]  /*16920*/  FFMA.FTZ R186, R186, c[0x0][0x2d0], -R165.reuse ;  /* 0x0000b400baba7a23 */ /* 0x100fe400000108a5 */
[C---:B-1----:R-:W-:Y:S02]  /*16930*/  FMUL.FTZ R16, R43.reuse, R148 ;  /* 0x000000942b107220 */ /* 0x042fe40000410000 */
[C---:B------:R-:W-:Y:S02]  /*16940*/  FMUL.FTZ R17, R43.reuse, R149 ;  /* 0x000000952b117220 */ /* 0x040fe40000410000 */
[----:B------:R-:W-:Y:S01]  /*16950*/  FMUL.FTZ R104, R43, R104 ;  /* 0x000000682b687220 */ /* 0x000fe20000410000 */
[----:B------:R1:W5:Y:S01]  /*16960*/  MUFU.EX2 R40, R4 ;  /* 0x0000000400287308 */ /* 0x0003620000000800 */
[--C-:B------:R-:W-:Y:S02]  /*16970*/  FFMA.FTZ R80, R14, c[0x0][0x2d0], -R165.reuse ;  /* 0x0000b4000e507a23 */ /* 0x100fe400000108a5 */
[--C-:B------:R-:W-:Y:S02]  /*16980*/  FFMA.FTZ R79, R15, c[0x0][0x2d0], -R165.reuse ;  /* 0x0000b4000f4f7a23 */ /* 0x100fe400000108a5 */
[C---:B--2---:R-:W-:Y:S02]  /*16990*/  FMUL.FTZ R18, R42.reuse, R150 ;  /* 0x000000962a127220 */ /* 0x044fe40000410000 */
[C---:B------:R-:W-:Y:S02]  /*169a0*/  FMUL.FTZ R19, R42.reuse, R151 ;  /* 0x000000972a137220 */ /* 0x040fe40000410000 */
[----:B------:R-:W-:Y:S01]  /*169b0*/  LDSM.16.MT88.4 R148, [R225+0x2900] ;  /* 0x00290000e194783b */ /* 0x000fe20000004200 */
[----:B------:R-:W-:Y:S01]  /*169c0*/  MUFU.EX2 R78, R78 ;  /* 0x0000004e004e7308 */ /* 0x000fe20000000800 */
[C---:B------:R-:W-:Y:S02]  /*169d0*/  FMUL.FTZ R6, R42.reuse, R162 ;  /* 0x000000a22a067220 */ /* 0x040fe40000410000 */
[----:B------:R-:W-:Y:S02]  /*169e0*/  FMUL.FTZ R7, R42, R163 ;  /* 0x000000a32a077220 */ /* 0x000fe40000410000 */
[----:B---3--:R-:W-:Y:S02]  /*169f0*/  FMUL.FTZ R5, R43, R161 ;  /* 0x000000a12b057220 */ /* 0x008fe40000410000 */
[C---:B----4-:R-:W-:Y:S02]  /*16a00*/  FMUL.FTZ R8, R41.reuse, R156 ;  /* 0x0000009c29087220 */ /* 0x050fe40000410000 */
[C---:B------:R-:W-:Y:S01]  /*16a10*/  FMUL.FTZ R9, R41.reuse, R157 ;  /* 0x0000009d29097220 */ /* 0x040fe20000410000 */
[----:B------:R-:W2:Y:S01]  /*16a20*/  MUFU.EX2 R71, R71 ;  /* 0x0000004700477308 */ /* 0x000ea20000000800 */
[C---:B------:R-:W-:Y:S02]  /*16a30*/  FMUL.FTZ R12, R41.reuse, R152 ;  /* 0x00000098290c7220 */ /* 0x040fe40000410000 */
[----:B------:R-:W-:Y:S02]  /*16a40*/  FMUL.FTZ R13, R41, R153 ;  /* 0x00000099290d7220 */ /* 0x000fe40000410000 */
[----:B-1----:R-:W-:Y:S02]  /*16a50*/  FMUL.FTZ R4, R43, R160 ;  /* 0x000000a02b047220 */ /* 0x002fe40000410000 */
[C---:B-----5:R-:W-:Y:S02]  /*16a60*/  FMUL.FTZ R10, R40.reuse, R158 ;  /* 0x0000009e280a7220 */ /* 0x060fe40000410000 */
[C---:B------:R-:W-:Y:S01]  /*16a70*/  FMUL.FTZ R11, R40.reuse, R159 ;  /* 0x0000009f280b7220 */ /* 0x040fe20000410000 */
[----:B------:R-:W-:Y:S01]  /*16a80*/  MUFU.EX2 R70, R70 ;  /* 0x0000004600467308 */ /* 0x000fe20000000800 */
[C---:B------:R-:W-:Y:S01]  /*16a90*/  FMUL.FTZ R29, R41.reuse, R137 ;  /* 0x00000089291d7220 */ /* 0x040fe20000410000 */
[-C--:B------:R-:W-:Y:S05]  /*16aa0*/  HMMA.16816.F32 R4, R48, R20.reuse, R4 ;  /* 0x000000143004723c */ /* 0x080fea0000001804 */
[C---:B------:R-:W-:Y:S02]  /*16ab0*/  FMUL.FTZ R14, R40.reuse, R154 ;  /* 0x0000009a280e7220 */ /* 0x040fe40000410000 */
[C---:B------:R-:W-:Y:S01]  /*16ac0*/  FMUL.FTZ R15, R40.reuse, R155 ;  /* 0x0000009b280f7220 */ /* 0x040fe20000410000 */
[----:B------:R-:W1:Y:S01]  /*16ad0*/  MUFU.EX2 R76, R76 ;  /* 0x0000004c004c7308 */ /* 0x000e620000000800 */
[----:B------:R-:W-:Y:S03]  /*16ae0*/  FMUL.FTZ R24, R41, R140 ;  /* 0x0000008c29187220 */ /* 0x000fe60000410000 */
[----:B--2---:R-:W-:Y:S01]  /*16af0*/  F2FP.PACK_AB R36, R71, R78 ;  /* 0x0000004e4724723e */ /* 0x004fe200000000ff */
[----:B------:R-:W-:Y:S02]  /*16b00*/  FMUL.FTZ R25, R41, R141 ;  /* 0x0000008d29197220 */ /* 0x000fe40000410000 */
[C---:B------:R-:W-:Y:S02]  /*16b10*/  FMUL.FTZ R26, R40.reuse, R142 ;  /* 0x0000008e281a7220 */ /* 0x040fe40000410000 */
[C---:B------:R-:W-:Y:S01]  /*16b20*/  FMUL.FTZ R27, R40.reuse, R143 ;  /* 0x0000008f281b7220 */ /* 0x040fe20000410000 */
[----:B------:R-:W-:Y:S01]  /*16b30*/  MUFU.EX2 R82, R82 ;  /* 0x0000005200527308 */ /* 0x000fe20000000800 */
[C---:B------:R-:W-:Y:S02]  /*16b40*/  FMUL.FTZ R30, R40.reuse, R138 ;  /* 0x0000008a281e7220 */ /* 0x040fe40000410000 */
[----:B------:R-:W-:Y:S02]  /*16b50*/  FMUL.FTZ R31, R40, R139 ;  /* 0x0000008b281f7220 */ /* 0x000fe40000410000 */
[C---:B------:R-:W-:Y:S02]  /*16b60*/  FMUL.FTZ R100, R43.reuse, R100 ;  /* 0x000000642b647220 */ /* 0x040fe40000410000 */
[----:B------:R-:W-:Y:S02]  /*16b70*/  FMUL.FTZ R101, R43, R101 ;  /* 0x000000652b657220 */ /* 0x000fe40000410000 */
[C---:B------:R-:W-:Y:S01]  /*16b80*/  FMUL.FTZ R102, R42.reuse, R102 ;  /* 0x000000662a667220 */ /* 0x040fe20000410000 */
[----:B------:R-:W2:Y:S01]  /*16b90*/  MUFU.EX2 R81, R81 ;  /* 0x0000005100517308 */ /* 0x000ea20000000800 */
[----:B------:R-:W-:Y:S02]  /*16ba0*/  FMUL.FTZ R103, R42, R103 ;  /* 0x000000672a677220 */ /* 0x000fe40000410000 */
[--C-:B------:R-:W-:Y:S01]  /*16bb0*/  FFMA.FTZ R137, R57, c[0x0][0x2d0], -R170.reuse ;  /* 0x0000b40039897a23 */ /* 0x100fe200000108aa */
[----:B-1----:R-:W-:Y:S01]  /*16bc0*/  F2FP.PACK_AB R38, R76, R70 ;  /* 0x000000464c26723e */ /* 0x002fe200000000ff */
[--C-:B------:R-:W-:Y:S02]  /*16bd0*/  FFMA.FTZ R138, R56, c[0x0][0x2d0], -R170.reuse ;  /* 0x0000b400388a7a23 */ /* 0x100fe400000108aa */
[----:B------:R-:W1:Y:S01]  /*16be0*/  LDSM.16.MT88.4 R56, [R218+0x100] ;  /* 0x00010000da38783b */ /* 0x000e620000004200 */
[----:B------:R-:W-:Y:S02]  /*16bf0*/  FMUL.FTZ R105, R43, R105 ;  /* 0x000000692b697220 */ /* 0x000fe40000410000 */
[----:B------:R-:W-:Y:S01]  /*16c00*/  MUFU.EX2 R80, R80 ;  /* 0x0000005000507308 */ /* 0x000fe20000000800 */
[C---:B------:R-:W-:Y:S02]  /*16c10*/  FMUL.FTZ R106, R42.reuse, R106 ;  /* 0x0000006a2a6a7220 */ /* 0x040fe40000410000 */
[----:B------:R-:W-:Y:S02]  /*16c20*/  FMUL.FTZ R107, R42, R107 ;  /* 0x0000006b2a6b7220 */ /* 0x000fe40000410000 */
[C---:B------:R-:W-:Y:S02]  /*16c30*/  FMUL.FTZ R108, R41.reuse, R108 ;  /* 0x0000006c296c7220 */ /* 0x040fe40000410000 */
[----:B------:R-:W-:Y:S02]  /*16c40*/  FMUL.FTZ R109, R41, R109 ;  /* 0x0000006d296d7220 */ /* 0x000fe40000410000 */
[C---:B------:R-:W-:Y:S01]  /*16c50*/  FMUL.FTZ R110, R40.reuse, R110 ;  /* 0x0000006e286e7220 */ /* 0x040fe20000410000 */
[----:B------:R-:W3:Y:S01]  /*16c60*/  MUFU.EX2 R79, R79 ;  /* 0x0000004f004f7308 */ /* 0x000ee20000000800 */
[----:B------:R-:W-:Y:S02]  /*16c70*/  FMUL.FTZ R111, R40, R111 ;  /* 0x0000006f286f7220 */ /* 0x000fe40000410000 */
[----:B------:R-:W-:Y:S01]  /*16c80*/  FMUL.FTZ R112, R43, R112 ;  /* 0x000000702b707220 */ /* 0x000fe20000410000 */
[----:B--2---:R-:W-:Y:S01]  /*16c90*/  F2FP.PACK_AB R37, R81, R82 ;  /* 0x000000525125723e */ /* 0x004fe200000000ff */
[C---:B------:R-:W-:Y:S02]  /*16ca0*/  FMUL.FTZ R113, R43.reuse, R113 ;  /* 0x000000712b717220 */ /* 0x040fe40000410000 */
        /* <DEDUP_REMOVED lines=8> */
[----:B------:R-:W-:Y:S01]  /*16d30*/  MUFU.EX2 R138, R138 ;  /* 0x0000008a008a7308 */ /* 0x000fe20000000800 */
[----:B------:R-:W-:Y:S02]  /*16d40*/  FMUL.FTZ R121, R41, R121 ;  /* 0x0000007929797220 */ /* 0x000fe40000410000 */
[C---:B------:R-:W-:Y:S01]  /*16d50*/  FMUL.FTZ R122, R40.reuse, R122 ;  /* 0x0000007a287a7220 */ /* 0x040fe20000410000 */
[----:B---3--:R-:W-:Y:S01]  /*16d60*/  F2FP.PACK_AB R39, R79, R80 ;  /* 0x000000504f27723e */ /* 0x008fe200000000ff */
[C---:B------:R-:W-:Y:S02]  /*16d70*/  FMUL.FTZ R123, R40.reuse, R123 ;  /* 0x0000007b287b7220 */ /* 0x040fe40000410000 */
[C---:B------:R-:W-:Y:S02]  /*16d80*/  FMUL.FTZ R124, R41.reuse, R124 ;  /* 0x0000007c297c7220 */ /* 0x040fe40000410000 */
[----:B------:R-:W-:Y:S01]  /*16d90*/  FMUL.FTZ R125, R41, R125 ;  /* 0x0000007d297d7220 */ /* 0x000fe20000410000 */
[----:B------:R-:W-:Y:S01]  /*16da0*/  MUFU.EX2 R166, R166 ;  /* 0x000000a600a67308 */ /* 0x000fe20000000800 */
[C---:B------:R-:W-:Y:S04]  /*16db0*/  HMMA.16816.F32 R8, R36.reuse, R20, R8 ;  /* 0x000000142408723c */ /* 0x040fe80000001808 */
[C---:B------:R-:W-:Y:S02]  /*16dc0*/  FMUL.FTZ R126, R40.reuse, R126 ;  /* 0x0000007e287e7220 */ /* 0x040fe40000410000 */
[----:B------:R-:W-:Y:S02]  /*16dd0*/  FMUL.FTZ R127, R40, R127 ;  /* 0x0000007f287f7220 */ /* 0x000fe40000410000 */
[-C--:B------:R-:W-:Y:S01]  /*16de0*/  HMMA.16816.F32 R12, R36, R22.reuse, R12 ;  /* 0x00000016240c723c */ /* 0x080fe2000000180c */
[----:B------:R-:W-:Y:S03]  /*16df0*/  MUFU.EX2 R167, R167 ;  /* 0x000000a700a77308 */ /* 0x000fe60000000800 */
[C---:B------:R-:W-:Y:S02]  /*16e00*/  FMUL.FTZ R20, R43.reuse, R144 ;  /* 0x000000902b147220 */ /* 0x040fe40000410000 */
[----:B------:R-:W-:Y:S02]  /*16e10*/  FMUL.FTZ R21, R43, R145 ;  /* 0x000000912b157220 */ /* 0x000fe40000410000 */
[C---:B------:R-:W-:Y:S03]  /*16e20*/  HMMA.16816.F32 R16, R48.reuse, R22, R16 ;  /* 0x000000163010723c */ /* 0x040fe60000001810 */
[----:B------:R-:W-:Y:S01]  /*16e30*/  MUFU.EX2 R187, R187 ;  /* 0x000000bb00bb7308 */ /* 0x000fe20000000800 */
[--C-:B------:R-:W-:Y:S02]  /*16e40*/  FFMA.FTZ R183, R183, c[0x0][0x2d0], -R165.reuse ;  /* 0x0000b400b7b77a23 */ /* 0x100fe400000108a5 */
[--C-:B------:R-:W-:Y:S02]  /*16e50*/  FFMA.FTZ R181, R181, c[0x0][0x2d0], -R165.reuse ;  /* 0x0000b400b5b57a23 */ /* 0x100fe400000108a5 */
[C---:B------:R-:W-:Y:S04]  /*16e60*/  FMUL.FTZ R22, R42.reuse, R146 ;  /* 0x000000922a167220 */ /* 0x040fe80000410000 */
[----:B------:R-:W-:Y:S01]  /*16e70*/  FMUL.FTZ R23, R42, R147 ;  /* 0x000000932a177220 */ /* 0x000fe20000410000 */
[----:B------:R-:W-:Y:S01]  /*16e80*/  MUFU.EX2 R184, R184 ;  /* 0x000000b800b87308 */ /* 0x000fe20000000800 */
[--C-:B------:R-:W-:Y:S02]  /*16e90*/  FFMA.FTZ R179, R179, c[0x0][0x2d0], -R165.reuse ;  /* 0x0000b400b3b37a23 */ /* 0x100fe400000108a5 */
[--C-:B------:R-:W-:Y:S02]  /*16ea0*/  FFMA.FTZ R199, R199, c[0x0][0x2d0], -R170.reuse ;  /* 0x0000b400c7c77a23 */ /* 0x100fe400000108aa */
[--C-:B------:R-:W-:Y:S01]  /*16eb0*/  FFMA.FTZ R201, R201, c[0x0][0x2d0], -R170.reuse ;  /* 0x0000b400c9c97a23 */ /* 0x100fe200000108aa */
        /* <DEDUP_REMOVED lines=8> */
[--C-:B------:R-:W-:Y:S02]  /*16f40*/  FFMA.FTZ R32, R28, c[0x0][0x2d0], -R170.reuse ;  /* 0x0000b4001c207a23 */ /* 0x100fe400000108aa */
[C---:B------:R-:W-:Y:S03]  /*16f50*/  FMUL.FTZ R28, R41.reuse, R136 ;  /* 0x00000088291c7220 */ /* 0x040fe60000410000 */
[----:B------:R-:W-:Y:S02]  /*16f60*/  FMUL.FTZ R33, R41, R133 ;  /* 0x0000008529217220 */ /* 0x000fe40000410000 */
[----:B------:R-:W-:Y:S02]  /*16f70*/  FFMA.FTZ R133, R193, c[0x0][0x2d0], -R165 ;  /* 0x0000b400c1857a23 */ /* 0x000fe400000108a5 */
[-C--:B------:R-:W-:Y:S01]  /*16f80*/  HMMA.16816.F32 R28, R36, R34.reuse, R28 ;  /* 0x00000022241c723c */ /* 0x080fe2000000181c */
[----:B------:R2:W3:Y:S02]  /*16f90*/  MUFU.EX2 R136, R32 ;  /* 0x0000002000887308 */ /* 0x0004e40000000800 */
[----:B------:R-:W-:Y:S02]  /*16fa0*/  FFMA.FTZ R193, R65, c[0x0][0x2d0], -R173 ;  /* 0x0000b40041c17a23 */ /* 0x000fe400000108ad */
[----:B------:R-:W-:Y:S02]  /*16fb0*/  FFMA.FTZ R244, R244, c[0x0][0x2d0], -R165 ;  /* 0x0000b400f4f47a23 */ /* 0x000fe400000108a5 */
[--C-:B------:R-:W-:Y:S01]  /*16fc0*/  FFMA.FTZ R251, R251, c[0x0][0x2d0], -R173.reuse ;  /* 0x0000b400fbfb7a23 */ /* 0x100fe200000108ad */
[C---:B------:R-:W-:Y:S03]  /*16fd0*/  HMMA.16816.F32 R100, R48.reuse, R34, R100 ;  /* 0x000000223064723c */ /* 0x040fe60000001864 */
[----:B------:R-:W-:Y:S01]  /*16fe0*/  MUFU.EX2 R133, R133 ;  /* 0x0000008500857308 */ /* 0x000fe20000000800 */
[--C-:B------:R-:W-:Y:S02]  /*16ff0*/  FFMA.FTZ R250, R250, c[0x0][0x2d0], -R173.reuse ;  /* 0x0000b400fafa7a23 */ /* 0x100fe400000108ad */
[----:B------:R-:W-:Y:S02]  /*17000*/  FFMA.FTZ R208, R208, c[0x0][0x2d0], -R173 ;  /* 0x0000b400d0d07a23 */ /* 0x000fe400000108ad */
[-C--:B------:R-:W-:Y:S04]  /*17010*/  HMMA.16816.F32 R104, R48, R52.reuse, R104 ;  /* 0x000000343068723c */ /* 0x080fe80000001868 */
[----:B------:R-:W-:Y:S01]  /*17020*/  FMUL.FTZ R34, R40, R134 ;  /* 0x0000008628227220 */ /* 0x000fe20000410000 */
[----:B------:R-:W-:Y:S01]  /*17030*/  MUFU.EX2 R186, R186 ;  /* 0x000000ba00ba7308 */ /* 0x000fe20000000800 */
[--C-:B------:R-:W-:Y:S02]  /*17040*/  FFMA.FTZ R134, R66, c[0x0][0x2d0], -R165.reuse ;  /* 0x0000b40042867a23 */ /* 0x100fe400000108a5 */
[C---:B------:R-:W-:Y:S04]  /*17050*/  HMMA.16816.F32 R108, R36.reuse, R52, R108 ;  /* 0x00000034246c723c */ /* 0x040fe8000000186c */
[----:B--2---:R-:W-:Y:S02]  /*17060*/  FMUL.FTZ R32, R41, R132 ;  /* 0x0000008429207220 */ /* 0x004fe40000410000 */
[----:B------:R-:W-:Y:S01]  /*17070*/  FMUL.FTZ R35, R40, R135 ;  /* 0x0000008728237220 */ /* 0x000fe20000410000 */
[----:B------:R-:W2:Y:S01]  /*17080*/  MUFU.EX2 R134, R134 ;  /* 0x0000008600867308 */ /* 0x000ea20000000800 */
[----:B------:R-:W-:Y:S02]  /*17090*/  FFMA.FTZ R135, R61, c[0x0][0x2d0], -R165 ;  /* 0x0000b4003d877a23 */ /* 0x000fe400000108a5 */
[----:B------:R-:W-:Y:S02]  /*170a0*/  LDSM.16.MT88.4 R60, [R220+0x900] ;  /* 0x00090000dc3c783b */ /* 0x000fe40000004200 */
[----:B------:R-:W-:Y:S01]  /*170b0*/  FFMA.FTZ R206, R206, c[0x0][0x2d0], -R173 ;  /* 0x0000b400cece7a23 */ /* 0x000fe200000108ad */
[-C--:B------:R-:W-:Y:S03]  /*170c0*/  HMMA.16816.F32 R32, R36, R54.reuse, R32 ;  /* 0x000000362420723c */ /* 0x080fe60000001820 */
[--C-:B------:R-:W-:Y:S01]  /*170d0*/  FFMA.FTZ R249, R249, c[0x0][0x2d0], -R170.reuse ;  /* 0x0000b400f9f97a23 */ /* 0x100fe200000108aa */
[----:B------:R-:W-:Y:S01]  /*170e0*/  MUFU.EX2 R135, R135 ;  /* 0x0000008700877308 */ /* 0x000fe20000000800 */
[--C-:B------:R-:W-:Y:S02]  /*170f0*/  FFMA.FTZ R246, R246, c[0x0][0x2d0], -R170.reuse ;  /* 0x0000b400f6f67a23 */ /* 0x100fe400000108aa */
[--C-:B------:R-:W-:Y:S01]  /*17100*/  FFMA.FTZ R243, R243, c[0x0][0x2d0], -R170.reuse ;  /* 0x0000b400f3f37a23 */ /* 0x100fe200000108aa */
[C---:B------:R-:W-:Y:S01]  /*17110*/  HMMA.16816.F32 R112, R48.reuse, R54, R112 ;  /* 0x000000363070723c */ /* 0x040fe20000001870 */
[----:B------:R-:W4:Y:S03]  /*17120*/  LDSM.16.MT88.4 R52, [R225+0x900] ;  /* 0x00090000e134783b */ /* 0x000f260000004200 */
[----:B------:R-:W-:Y:S02]  /*17130*/  FFMA.FTZ R210, R210, c[0x0][0x2d0], -R170 ;  /* 0x0000b400d2d27a23 */ /* 0x000fe400000108aa */
[----:B------:R5:W-:Y:S01]  /*17140*/  MUFU.EX2 R132, R192 ;  /* 0x000000c000847308 */ /* 0x000be20000000800 */
[--C-:B------:R-:W-:Y:S01]  /*17150*/  FFMA.FTZ R248, R248, c[0x0][0x2d0], -R165.reuse ;  /* 0x0000b400f8f87a23 */ /* 0x100fe200000108a5 */
[-C--:B-1----:R-:W-:Y:S04]  /*17160*/  HMMA.16816.F32 R116, R48, R56.reuse, R116 ;  /* 0x000000383074723c */ /* 0x082fe80000001874 */
[--C-:B------:R-:W-:Y:S02]  /*17170*/  FFMA.FTZ R245, R245, c[0x0][0x2d0], -R165.reuse ;  /* 0x0000b400f5f57a23 */ /* 0x100fe400000108a5 */
[--C-:B------:R-:W-:Y:S02]  /*17180*/  FFMA.FTZ R242, R242, c[0x0][0x2d0], -R165.reuse ;  /* 0x0000b400f2f27a23 */ /* 0x100fe400000108a5 */
[C---:B------:R-:W-:Y:S01]  /*17190*/  HMMA.16816.F32 R120, R36.reuse, R56, R120 ;  /* 0x000000382478723c */ /* 0x040fe20000001878 */
[----:B------:R-:W-:Y:S03]  /*171a0*/  MUFU.EX2 R83, R83 ;  /* 0x0000005300537308 */ /* 0x000fe60000000800 */
[----:B------:R-:W-:Y:S02]  /*171b0*/  FFMA.FTZ R209, R209, c[0x0][0x2d0], -R165 ;  /* 0x0000b400d1d17a23 */ /* 0x000fe400000108a5 */
[--C-:B------:R-:W-:Y:S01]  /*171c0*/  FFMA.FTZ R190, R190, c[0x0][0x2d0], -R173.reuse ;  /* 0x0000b400bebe7a23 */ /* 0x100fe200000108ad */
[----:B---3--:R-:W-:Y:S01]  /*171d0*/  F2FP.PACK_AB R56, R137, R136 ;  /* 0x000000888938723e */ /* 0x008fe200000000ff */
[-C--:B------:R-:W-:Y:S03]  /*171e0*/  HMMA.16816.F32 R124, R36, R58.reuse, R124 ;  /* 0x0000003a247c723c */ /* 0x080fe6000000187c */
[----:B------:R-:W1:Y:S01]  /*171f0*/  MUFU.EX2 R85, R85 ;  /* 0x0000005500557308 */ /* 0x000e620000000800 */
[----:B--2---:R-:W-:Y:S01]  /*17200*/  F2FP.PACK_AB R57, R134, R133 ;  /* 0x000000858639723e */ /* 0x004fe200000000ff */
[--C-:B------:R-:W-:Y:S02]  /*17210*/  FFMA.FTZ R188, R188, c[0x0][0x2d0], -R173.reuse ;  /* 0x0000b400bcbc7a23 */ /* 0x100fe400000108ad */
[C---:B------:R-:W-:Y:S02]  /*17220*/  FMUL.FTZ R36, R43.reuse, R128 ;  /* 0x000000802b247220 */ /* 0x040fe40000410000 */
[----:B------:R-:W-:Y:S03]  /*17230*/  FMUL.FTZ R37, R43, R129 ;  /* 0x000000812b257220 */ /* 0x000fe60000410000 */
[C---:B------:R-:W-:Y:S01]  /*17240*/  FMUL.FTZ R38, R42.reuse, R130 ;  /* 0x000000822a267220 */ /* 0x040fe20000410000 */
[----:B------:R-:W-:Y:S01]  /*17250*/  MUFU.EX2 R95, R95 ;  /* 0x0000005f005f7308 */ /* 0x000fe20000000800 */
[----:B------:R-:W-:Y:S02]  /*17260*/  FMUL.FTZ R39, R42, R131 ;  /* 0x000000832a277220 */ /* 0x000fe40000410000 */
[--C-:B-----5:R-:W-:Y:S02]  /*17270*/  FFMA.FTZ R192, R64, c[0x0][0x2d0], -R173.reuse ;  /* 0x0000b40040c07a23 */ /* 0x120fe400000108ad */
[----:B------:R-:W2:Y:S01]  /*17280*/  LDSM.16.MT88.4 R64, [R219+0x900] ;  /* 0x00090000db40783b */ /* 0x000ea20000004200 */
[--C-:B------:R-:W-:Y:S02]  /*17290*/  FFMA.FTZ R178, R178, c[0x0][0x2d0], -R173.reuse ;  /* 0x0000b400b2b27a23 */ /* 0x100fe400000108ad */
[----:B------:R-:W-:Y:S02]  /*172a0*/  HMMA.16816.F32 R36, R48, R58, R36 ;  /* 0x0000003a3024723c */ /* 0x000fe40000001824 */
[----:B------:R-:W3:Y:S02]  /*172b0*/  MUFU.EX2 R164, R164 ;  /* 0x000000a400a47308 */ /* 0x000ee40000000800 */
[--C-:B------:R-:W-:Y:S02]  /*172c0*/  FFMA.FTZ R177, R177, c[0x0][0x2d0], -R173.reuse ;  /* 0x0000b400b1b17a23 */ /* 0x100fe400000108ad */
[--C-:B------:R-:W-:Y:S01]  /*172d0*/  FFMA.FTZ R171, R171, c[0x0][0x2d0], -R173.reuse ;  /* 0x0000b400abab7a23 */ /* 0x100fe200000108ad */
[----:B------:R-:W-:Y:S01]  /*172e0*/  F2FP.PACK_AB R48, R84, R77 ;  /* 0x0000004d5430723e */ /* 0x000fe200000000ff */
[--C-:B------:R-:W-:Y:S01]  /*172f0*/  FFMA.FTZ R169, R169, c[0x0][0x2d0], -R173.reuse ;  /* 0x0000b400a9a97a23 */ /* 0x100fe200000108ad */
[----:B-1----:R-:W-:Y:S03]  /*17300*/  F2FP.PACK_AB R49, R85, R83 ;  /* 0x000000535531723e */ /* 0x002fe600000000ff */
[----:B------:R-:W-:Y:S01]  /*17310*/  F2FP.PACK_AB R50, R87, R86 ;  /* 0x000000565732723e */ /* 0x000fe200000000ff */
[----:B------:R-:W-:Y:S01]  /*17320*/  MUFU.EX2 R183, R183 ;  /* 0x000000b700b77308 */ /* 0x000fe20000000800 */
[----:B------:R-:W-:Y:S01]  /*17330*/  F2FP.PACK_AB R58, R166, R138 ;  /* 0x0000008aa63a723e */ /* 0x000fe200000000ff */
[--C-:B------:R-:W-:Y:S01]  /*17340*/  FFMA.FTZ R97, R98, c[0x0][0x2d0], -R173.reuse ;  /* 0x0000b40062617a23 */ /* 0x100fe200000108ad */
[----:B------:R-:W-:Y:S01]  /*17350*/  F2FP.PACK_AB R59, R167, R135 ;  /* 0x00000087a73b723e */ /* 0x000fe200000000ff */
[----:B------:R-:W-:Y:S02]  /*17360*/  FFMA.FTZ R173, R99, c[0x0][0x2d0], -R173 ;  /* 0x0000b40063ad7a23 */ /* 0x000fe400000108ad */
[----:B------:R-:W-:Y:S02]  /*17370*/  FFMA.FTZ R78, R41, R239, R78 ;  /* 0x000000ef294e7223 */ /* 0x000fe4000001004e */
[----:B------:R-:W-:Y:S02]  /*17380*/  FFMA.FTZ R74, R43, R241, R74 ;  /* 0x000000f12b4a7223 */ /* 0x000fe4000001004a */
[----:B------:R-:W-:Y:S01]  /*17390*/  MUFU.EX2 R181, R181 ;  /* 0x000000b500b57308 */ /* 0x000fe20000000800 */
[----:B------:R-:W-:Y:S01]  /*173a0*/  FADD.FTZ R78, R71, R78 ;  /* 0x0000004e474e7221 */ /* 0x000fe20000010000 */
[----:B---3--:R-:W-:Y:S01]  /*173b0*/  F2FP.PACK_AB R51, R164, R95 ;  /* 0x0000005fa433723e */ /* 0x008fe200000000ff */
[----:B------:R-:W-:Y:S02]  /*173c0*/  FADD.FTZ R74, R68, R74 ;  /* 0x0000004a444a7221 */ /* 0x000fe40000010000 */
[----:B------:R-:W-:Y:S02]  /*173d0*/  FADD.FTZ R78, R70, R78 ;  /* 0x0000004e464e7221 */ /* 0x000fe40000010000 */
[----:B------:R-:W-:Y:S02]  /*173e0*/  FADD.FTZ R74, R47, R74 ;  /* 0x0000004a2f4a7221 */ /* 0x000fe40000010000 */
[-C--:B----4-:R-:W-:Y:S01]  /*173f0*/  HMMA.16816.F32 R4, R48, R52.reuse, R4 ;  /* 0x000000343004723c */ /* 0x090fe20000001804 */
[----:B------:R-:W-:Y:S02]  /*17400*/  MUFU.EX2 R179, R179 ;  /* 0x000000b300b37308 */ /* 0x000fe40000000800 */
[----:B------:R-:W-:Y:S02]  /*17410*/  FADD.FTZ R78, R76, R78 ;  /* 0x0000004e4c4e7221 */ /* 0x000fe40000010000 */
[----:B------:R-:W-:Y:S02]  /*17420*/  FADD.FTZ R74, R46, R74 ;  /* 0x0000004a2e4a7221 */ /* 0x000fe40000010000 */
[----:B------:R-:W-:Y:S01]  /*17430*/  FFMA.FTZ R82, R40, R238, R82 ;  /* 0x000000ee28527223 */ /* 0x000fe20000010052 */
[C---:B------:R-:W-:Y:S03]  /*17440*/  HMMA.16816.F32 R8, R56.reuse, R52, R8 ;  /* 0x000000343808723c */ /* 0x040fe60000001808 */
[----:B------:R-:W-:Y:S01]  /*17450*/  MUFU.EX2 R193, R193 ;  /* 0x000000c100c17308 */ /* 0x000fe20000000800 */
[----:B------:R-:W-:Y:S02]  /*17460*/  FADD.FTZ R78, R136, R78 ;  /* 0x0000004e884e7221 */ /* 0x000fe40000010000 */
[----:B------:R-:W-:Y:S02]  /*17470*/  FADD.FTZ R74, R77, R74 ;  /* 0x0000004a4d4a7221 */ /* 0x000fe40000010000 */
[-C--:B------:R-:W-:Y:S04]  /*17480*/  HMMA.16816.F32 R12, R56, R54.reuse, R12 ;  /* 0x00000036380c723c */ /* 0x080fe8000000180c */
[----:B------:R-:W-:Y:S01]  /*17490*/  FADD.FTZ R82, R81, R82 ;  /* 0x0000005251527221 */ /* 0x000fe20000010000 */
[----:B------:R-:W-:Y:S01]  /*174a0*/  MUFU.EX2 R192, R192 ;  /* 0x000000c000c07308 */ /* 0x000fe20000000800 */
[----:B------:R-:W-:Y:S02]  /*174b0*/  FADD.FTZ R78, R137, R78 ;  /* 0x0000004e894e7221 */ /* 0x000fe40000010000 */
[C---:B------:R-:W-:Y:S01]  /*174c0*/  HMMA.16816.F32 R16, R48.reuse, R54, R16 ;  /* 0x000000363010723c */ /* 0x040fe20000001810 */
[----:B------:R-:W1:Y:S03]  /*174d0*/  LDSM.16.MT88.4 R52, [R218+0x900] ;  /* 0x00090000da34783b */ /* 0x000e660000004200 */
[----:B------:R-:W-:Y:S02]  /*174e0*/  FFMA.FTZ R73, R42, R240, R73 ;  /* 0x000000f02a497223 */ /* 0x000fe40000010049 */
[----:B------:R-:W-:Y:S01]  /*174f0*/  FADD.FTZ R74, R84, R74 ;  /* 0x0000004a544a7221 */ /* 0x000fe20000010000 */
[----:B------:R-:W-:Y:S01]  /*17500*/  MUFU.EX2 R196, R196 ;  /* 0x000000c400c47308 */ /* 0x000fe20000000800 */
[-C--:B------:R-:W-:Y:S04]  /*17510*/  HMMA.16816.F32 R20, R48, R60.reuse, R20 ;  /* 0x0000003c3014723c */ /* 0x080fe80000001814 */
[----:B------:R-:W-:Y:S02]  /*17520*/  FADD.FTZ R82, R80, R82 ;  /* 0x0000005250527221 */ /* 0x000fe40000010000 */
[----:B------:R-:W-:Y:S02]  /*17530*/  FADD.FTZ R78, R138, R78 ;  /* 0x0000004e8a4e7221 */ /* 0x000fe40000010000 */
[C---:B------:R-:W-:Y:S01]  /*17540*/  HMMA.16816.F32 R24, R56.reuse, R60, R24 ;  /* 0x0000003c3818723c */ /* 0x040fe20000001818 */
[----:B------:R-:W-:Y:S03]  /*17550*/  MUFU.EX2 R197, R197 ;  /* 0x000000c500c57308 */ /* 0x000fe60000000800 */
[----:B------:R-:W-:Y:S02]  /*17560*/  FADD.FTZ R73, R75, R73 ;  /* 0x000000494b497221 */ /* 0x000fe40000010000 */
[----:B------:R-:W-:Y:S02]  /*17570*/  FADD.FTZ R74, R86, R74 ;  /* 0x0000004a564a7221 */ /* 0x000fe40000010000 */
[-C--:B------:R-:W-:Y:S03]  /*17580*/  HMMA.16816.F32 R28, R56, R62.reuse, R28 ;  /* 0x0000003e381c723c */ /* 0x080fe6000000181c */
[----:B------:R-:W3:Y:S01]  /*17590*/  MUFU.EX2 R198, R198 ;  /* 0x000000c600c67308 */ /* 0x000ee20000000800 */
[----:B------:R-:W-:Y:S02]  /*175a0*/  FADD.FTZ R82, R79, R82 ;  /* 0x000000524f527221 */ /* 0x000fe40000010000 */
[----:B------:R-:W-:Y:S02]  /*175b0*/  FADD.FTZ R73, R69, R73 ;  /* 0x0000004945497221 */ /* 0x000fe40000010000 */
[C---:B------:R-:W-:Y:S01]  /*175c0*/  HMMA.16816.F32 R100, R48.reuse, R62, R100 ;  /* 0x0000003e3064723c */ /* 0x040fe20000001864 */
[----:B------:R-:W4:Y:S03]  /*175d0*/  LDSM.16.MT88.4 R60, [R225+0x1100] ;  /* 0x00110000e13c783b */ /* 0x000f260000004200 */
        /* <DEDUP_REMOVED lines=11> */
[----:B------:R-:W-:Y:S03]  /*17690*/  MUFU.EX2 R202, R202 ;  /* 0x000000ca00ca7308 */ /* 0x000fe60000000800 */
[----:B------:R-:W-:Y:S02]  /*176a0*/  FADD.FTZ R73, R85, R73 ;  /* 0x0000004955497221 */ /* 0x000fe40000010000 */
[----:B------:R-:W-:Y:S01]  /*176b0*/  FADD.FTZ R133, R167, R133 ;  /* 0x00000085a7857221 */ /* 0x000fe20000010000 */
[----:B------:R-:W-:Y:S01]  /*176c0*/  MOV R167, R3 ;  /* 0x0000000300a77202 */ /* 0x000fe20000000f00 */
[C---:B------:R-:W-:Y:S01]  /*176d0*/  HMMA.16816.F32 R112, R48.reuse, R66, R112 ;  /* 0x000000423070723c */ /* 0x040fe20000001870 */
[----:B------:R-:W-:Y:S02]  /*176e0*/  LDSM.16.MT88.4 R64, [R219+0x1100] ;  /* 0x00110000db40783b */ /* 0x000fe40000004200 */
[----:B------:R-:W2:Y:S01]  /*176f0*/  MUFU.EX2 R205, R205 ;  /* 0x000000cd00cd7308 */ /* 0x000ea20000000800 */
[----:B------:R-:W-:Y:S02]  /*17700*/  FADD.FTZ R73, R95, R73 ;  /* 0x000000495f497221 */ /* 0x000fe40000010000 */
[----:B------:R-:W-:Y:S01]  /*17710*/  FADD.FTZ R78, R166, R78 ;  /* 0x0000004ea64e7221 */ /* 0x000fe20000010000 */
[----:B------:R-:W-:Y:S01]  /*17720*/  MOV R166, R2 ;  /* 0x0000000200a67202 */ /* 0x000fe20000000f00 */
[-C--:B-1----:R-:W-:Y:S04]  /*17730*/  HMMA.16816.F32 R116, R48, R52.reuse, R116 ;  /* 0x000000343074723c */ /* 0x082fe80000001874 */
[----:B------:R-:W-:Y:S01]  /*17740*/  FADD.FTZ R73, R164, R73 ;  /* 0x00000049a4497221 */ /* 0x000fe20000010000 */
[----:B------:R-:W1:Y:S01]  /*17750*/  MUFU.EX2 R207, R207 ;  /* 0x000000cf00cf7308 */ /* 0x000e620000000800 */
[----:B---3--:R-:W-:Y:S01]  /*17760*/  FADD.FTZ R78, R198, R78 ;  /* 0x0000004ec64e7221 */ /* 0x008fe20000010000 */
[----:B------:R-:W-:Y:S01]  /*17770*/  MOV R164, R44 ;  /* 0x0000002c00a47202 */ /* 0x000fe20000000f00 */
[C---:B------:R-:W-:Y:S04]  /*17780*/  HMMA.16816.F32 R120, R56.reuse, R52, R120 ;  /* 0x000000343878723c */ /* 0x040fe80000001878 */
[C---:B-----5:R-:W-:Y:S03]  /*17790*/  FADD.FTZ R78, R199.reuse, R78 ;  /* 0x0000004ec74e7221 */ /* 0x060fe60000010000 */
[----:B------:R-:W-:Y:S01]  /*177a0*/  MUFU.EX2 R211, R211 ;  /* 0x000000d300d37308 */ /* 0x000fe20000000800 */
[-C--:B------:R-:W-:Y:S01]  /*177b0*/  HMMA.16816.F32 R124, R56, R54.reuse, R124 ;  /* 0x00000036387c723c */ /* 0x080fe2000000187c */
[----:B------:R-:W3:Y:S03]  /*177c0*/  LDSM.16.MT88.4 R56, [R220+0x1100] ;  /* 0x00110000dc38783b */ /* 0x000ee60000004200 */
[----:B------:R-:W-:Y:S01]  /*177d0*/  F2FP.PACK_AB R52, R199, R198 ;  /* 0x000000c6c734723e */ /* 0x000fe200000000ff */
[----:B--2---:R-:W-:Y:S02]  /*177e0*/  FADD.FTZ R133, R205, R133 ;  /* 0x00000085cd857221 */ /* 0x004fe40000010000 */
[----:B------:R-:W-:Y:S01]  /*177f0*/  FADD.FTZ R78, R201, R78 ;  /* 0x0000004ec94e7221 */ /* 0x000fe20000010000 */
[----:B------:R-:W-:Y:S01]  /*17800*/  HMMA.16816.F32 R36, R48, R54, R36 ;  /* 0x000000363024723c */ /* 0x000fe20000001824 */
[----:B------:R-:W2:Y:S03]  /*17810*/  MUFU.EX2 R244, R244 ;  /* 0x000000f400f47308 */ /* 0x000ea60000000800 */
[----:B------:R-:W-:Y:S01]  /*17820*/  FADD.FTZ R78, R202, R78 ;  /* 0x0000004eca4e7221 */ /* 0x000fe20000010000 */
[C---:B-1----:R-:W-:Y:S01]  /*17830*/  F2FP.PACK_AB R53, R207.reuse, R205 ;  /* 0x000000cdcf35723e */ /* 0x042fe200000000ff */
[----:B------:R-:W-:Y:S01]  /*17840*/  FADD.FTZ R133, R207, R133 ;  /* 0x00000085cf857221 */ /* 0x000fe20000010000 */
[C---:B------:R-:W-:Y:S01]  /*17850*/  F2FP.PACK_AB R48, R189.reuse, R132 ;  /* 0x00000084bd30723e */ /* 0x040fe200000000ff */
[----:B------:R-:W-:Y:S01]  /*17860*/  FADD.FTZ R132, R132, R74 ;  /* 0x0000004a84847221 */ /* 0x000fe20000010000 */
[----:B------:R-:W-:Y:S02]  /*17870*/  F2FP.PACK_AB R49, R192, R193 ;  /* 0x000000c1c031723e */ /* 0x000fe400000000ff */
[----:B------:R-:W1:Y:S01]  /*17880*/  MUFU.EX2 R251, R251 ;  /* 0x000000fb00fb7308 */ /* 0x000e620000000800 */
[----:B------:R-:W-:Y:S01]  /*17890*/  F2FP.PACK_AB R50, R194, R195 ;  /* 0x000000c3c232723e */ /* 0x000fe200000000ff */
[----:B------:R-:W-:Y:S01]  /*178a0*/  FADD.FTZ R132, R189, R132 ;  /* 0x00000084bd847221 */ /* 0x000fe20000010000 */
[----:B------:R-:W-:Y:S01]  /*178b0*/  F2FP.PACK_AB R51, R197, R196 ;  /* 0x000000c4c533723e */ /* 0x000fe200000000ff */
[----:B------:R-:W-:Y:S01]  /*178c0*/  FADD.FTZ R193, R193, R73 ;  /* 0x00000049c1c17221 */ /* 0x000fe20000010000 */
[----:B------:R-:W-:Y:S01]  /*178d0*/  F2FP.PACK_AB R54, R202, R201 ;  /* 0x000000c9ca36723e */ /* 0x000fe200000000ff */
[----:B------:R-:W-:Y:S02]  /*178e0*/  FADD.FTZ R132, R195, R132 ;  /* 0x00000084c3847221 */ /* 0x000fe40000010000 */
[----:B------:R-:W-:Y:S02]  /*178f0*/  FADD.FTZ R193, R192, R193 ;  /* 0x000000c1c0c17221 */ /* 0x000fe40000010000 */
[-C--:B----4-:R-:W-:Y:S01]  /*17900*/  HMMA.16816.F32 R4, R48, R60.reuse, R4 ;  /* 0x0000003c3004723c */ /* 0x090fe20000001804 */
[----:B------:R-:W4:Y:S02]  /*17910*/  MUFU.EX2 R250, R250 ;  /* 0x000000fa00fa7308 */ /* 0x000f240000000800 */
[----:B------:R-:W-:Y:S01]  /*17920*/  FADD.FTZ R132, R194, R132 ;  /* 0x00000084c2847221 */ /* 0x000fe20000010000 */
[----:B--2---:R-:W-:Y:S01]  /*17930*/  F2FP.PACK_AB R55, R244, R211 ;  /* 0x000000d3f437723e */ /* 0x004fe200000000ff */
[----:B------:R-:W-:Y:S02]  /*17940*/  FADD.FTZ R211, R211, R133 ;  /* 0x00000085d3d37221 */ /* 0x000fe40000010000 */
[----:B------:R-:W-:Y:S02]  /*17950*/  FADD.FTZ R132, R204, R132 ;  /* 0x00000084cc847221 */ /* 0x000fe40000010000 */
[----:B------:R-:W-:Y:S02]  /*17960*/  FADD.FTZ R193, R196, R193 ;  /* 0x000000c1c4c17221 */ /* 0x000fe40000010000 */
[C---:B------:R-:W-:Y:S01]  /*17970*/  HMMA.16816.F32 R8, R52.reuse, R60, R8 ;  /* 0x0000003c3408723c */ /* 0x040fe20000001808 */
[----:B------:R-:W-:Y:S03]  /*17980*/  MUFU.EX2 R200, R200 ;  /* 0x000000c800c87308 */ /* 0x000fe60000000800 */
[----:B------:R-:W-:Y:S02]  /*17990*/  FADD.FTZ R193, R197, R193 ;  /* 0x000000c1c5c17221 */ /* 0x000fe40000010000 */
[----:B------:R-:W-:Y:S02]  /*179a0*/  FADD.FTZ R211, R244, R211 ;  /* 0x000000d3f4d37221 */ /* 0x000fe40000010000 */
[-C--:B------:R-:W-:Y:S03]  /*179b0*/  HMMA.16816.F32 R12, R52, R62.reuse, R12 ;  /* 0x0000003e340c723c */ /* 0x080fe6000000180c */
[----:B------:R-:W2:Y:S01]  /*179c0*/  MUFU.EX2 R208, R208 ;  /* 0x000000d000d07308 */ /* 0x000ea20000000800 */
[----:B-1----:R-:W-:Y:S04]  /*179d0*/  FADD.FTZ R193, R251, R193 ;  /* 0x000000c1fbc17221 */ /* 0x002fe80000010000 */
[C---:B------:R-:W-:Y:S01]  /*179e0*/  HMMA.16816.F32 R16, R48.reuse, R62, R16 ;  /* 0x0000003e3010723c */ /* 0x040fe20000001810 */
[----:B------:R-:W1:Y:S03]  /*179f0*/  LDSM.16.MT88.4 R60, [R218+0x1100] ;  /* 0x00110000da3c783b */ /* 0x000e660000004200 */
[----:B----4-:R-:W-:Y:S01]  /*17a00*/  FADD.FTZ R193, R250, R193 ;  /* 0x000000c1fac17221 */ /* 0x010fe20000010000 */
[----:B------:R-:W4:Y:S03]  /*17a10*/  MUFU.EX2 R206, R206 ;  /* 0x000000ce00ce7308 */ /* 0x000f260000000800 */
[-C--:B---3--:R-:W-:Y:S07]  /*17a20*/  HMMA.16816.F32 R20, R48, R56.reuse, R20 ;  /* 0x000000383014723c */ /* 0x088fee0000001814 */
[----:B------:R-:W3:Y:S01]  /*17a30*/  MUFU.EX2 R249, R249 ;  /* 0x000000f900f97308 */ /* 0x000ee20000000800 */
[C---:B------:R-:W-:Y:S04]  /*17a40*/  HMMA.16816.F32 R24, R52.reuse, R56, R24 ;  /* 0x000000383418723c */ /* 0x040fe80000001818 */
[----:B--2---:R-:W-:Y:S04]  /*17a50*/  FADD.FTZ R193, R208, R193 ;  /* 0x000000c1d0c17221 */ /* 0x004fe80000010000 */
[-C--:B------:R-:W-:Y:S01]  /*17a60*/  HMMA.16816.F32 R28, R52, R58.reuse, R28 ;  /* 0x0000003a341c723c */ /* 0x080fe2000000181c */
[----:B------:R-:W2:Y:S03]  /*17a70*/  MUFU.EX2 R246, R246 ;  /* 0x000000f600f67308 */ /* 0x000ea60000000800 */
[----:B----4-:R-:W-:Y:S04]  /*17a80*/  FADD.FTZ R193, R206, R193 ;  /* 0x000000c1cec17221 */ /* 0x010fe80000010000 */
[C---:B------:R-:W-:Y:S01]  /*17a90*/  HMMA.16816.F32 R100, R48.reuse, R58, R100 ;  /* 0x0000003a3064723c */ /* 0x040fe20000001864 */
[----:B------:R-:W4:Y:S02]  /*17aa0*/  LDSM.16.MT88.4 R56, [R225+0x1900] ;  /* 0x00190000e138783b */ /* 0x000f240000004200 */
[----:B------:R-:W5:Y:S01]  /*17ab0*/  MUFU.EX2 R243, R243 ;  /* 0x000000f300f37308 */ /* 0x000f620000000800 */
[----:B---3--:R-:W-:Y:S04]  /*17ac0*/  FADD.FTZ R78, R249, R78 ;  /* 0x0000004ef94e7221 */ /* 0x008fe80000010000 */
[-C--:B------:R-:W-:Y:S05]  /*17ad0*/  HMMA.16816.F32 R104, R48, R64.reuse, R104 ;  /* 0x000000403068723c */ /* 0x080fea0000001868 */
[----:B------:R-:W3:Y:S03]  /*17ae0*/  MUFU.EX2 R210, R210 ;  /* 0x000000d200d27308 */ /* 0x000ee60000000800 */
[C---:B------:R-:W-:Y:S04]  /*17af0*/  HMMA.16816.F32 R108, R52.reuse, R64, R108 ;  /* 0x00000040346c723c */ /* 0x040fe8000000186c */
[----:B--2---:R-:W-:Y:S03]  /*17b00*/  FADD.FTZ R78, R246, R78 ;  /* 0x0000004ef64e7221 */ /* 0x004fe60000010000 */
[----:B------:R-:W2:Y:S01]  /*17b10*/  MUFU.EX2 R248, R248 ;  /* 0x000000f800f87308 */ /* 0x000ea20000000800 */
[-C--:B------:R-:W-:Y:S04]  /*17b20*/  HMMA.16816.F32 R32, R52, R66.reuse, R32 ;  /* 0x000000423420723c */ /* 0x080fe80000001820 */
[----:B-----5:R-:W-:Y:S04]  /*17b30*/  FADD.FTZ R78, R243, R78 ;  /* 0x0000004ef34e7221 */ /* 0x020fe80000010000 */
[C---:B------:R-:W-:Y:S01]  /*17b40*/  HMMA.16816.F32 R112, R48.reuse, R66, R112 ;  /* 0x000000423070723c */ /* 0x040fe20000001870 */
[----:B------:R-:W-:Y:S01]  /*17b50*/  LDSM.16.MT88.4 R64, [R219+0x1900] ;  /* 0x00190000db40783b */ /* 0x000fe20000004200 */
[----:B------:R-:W5:Y:S02]  /*17b60*/  MUFU.EX2 R245, R245 ;  /* 0x000000f500f57308 */ /* 0x000f640000000800 */
[----:B---3--:R-:W-:Y:S04]  /*17b70*/  FADD.FTZ R78, R210, R78 ;  /* 0x0000004ed24e7221 */ /* 0x008fe80000010000 */
[-C--:B-1----:R-:W-:Y:S04]  /*17b80*/  HMMA.16816.F32 R116, R48, R60.reuse, R116 ;  /* 0x0000003c3074723c */ /* 0x082fe80000001874 */
[----:B------:R-:W1:Y:S01]  /*17b90*/  MUFU.EX2 R242, R242 ;  /* 0x000000f200f27308 */ /* 0x000e620000000800 */
[----:B------:R-:W-:Y:S02]  /*17ba0*/  FADD.FTZ R78, R187, R78 ;  /* 0x0000004ebb4e7221 */ /* 0x000fe40000010000 */
[----:B--2---:R-:W-:Y:S01]  /*17bb0*/  FADD.FTZ R211, R248, R211 ;  /* 0x000000d3f8d37221 */ /* 0x004fe20000010000 */
[C---:B------:R-:W-:Y:S04]  /*17bc0*/  HMMA.16816.F32 R120, R52.reuse, R60, R120 ;  /* 0x0000003c3478723c */ /* 0x040fe80000001878 */
[----:B------:R-:W-:Y:S02]  /*17bd0*/  FADD.FTZ R78, R184, R78 ;  /* 0x0000004eb84e7221 */ /* 0x000fe40000010000 */
[----:B------:R-:W2:Y:S02]  /*17be0*/  MUFU.EX2 R209, R209 ;  /* 0x000000d100d17308 */ /* 0x000ea40000000800 */
[-C--:B------:R-:W-:Y:S04]  /*17bf0*/  HMMA.16816.F32 R124, R52, R62.reuse, R124 ;  /* 0x0000003e347c723c */ /* 0x080fe8000000187c */
[C---:B-----5:R-:W-:Y:S02]  /*17c00*/  FADD.FTZ R211, R245.reuse, R211 ;  /* 0x000000d3f5d37221 */ /* 0x060fe40000010000 */
[----:B------:R-:W-:Y:S01]  /*17c10*/  FADD.FTZ R78, R182, R78 ;  /* 0x0000004eb64e7221 */ /* 0x000fe20000010000 */
[----:B------:R-:W-:Y:S01]  /*17c20*/  F2FP.PACK_AB R52, R246, R249 ;  /* 0x000000f9f634723e */ /* 0x000fe200000000ff */
[----:B------:R-:W-:Y:S01]  /*17c30*/  HMMA.16816.F32 R36, R48, R62, R36 ;  /* 0x0000003e3024723c */ /* 0x000fe20000001824 */
[----:B------:R-:W3:Y:S01]  /*17c40*/  LDSM.16.MT88.4 R60, [R220+0x1900] ;  /* 0x00190000dc3c783b */ /* 0x000ee20000004200 */
[----:B------:R-:W5:Y:S02]  /*17c50*/  MUFU.EX2 R191, R191 ;  /* 0x000000bf00bf7308 */ /* 0x000f640000000800 */
[----:B------:R-:W-:Y:S01]  /*17c60*/  F2FP.PACK_AB R54, R210, R243 ;  /* 0x000000f3d236723e */ /* 0x000fe200000000ff */
[----:B-1----:R-:W-:Y:S01]  /*17c70*/  FADD.FTZ R211, R242, R211 ;  /* 0x000000d3f2d37221 */ /* 0x002fe20000010000 */
[----:B------:R-:W-:Y:S01]  /*17c80*/  F2FP.PACK_AB R53, R245, R248 ;  /* 0x000000f8f535723e */ /* 0x000fe200000000ff */
[----:B------:R-:W-:Y:S01]  /*17c90*/  FADD.FTZ R78, R180, R78 ;  /* 0x0000004eb44e7221 */ /* 0x000fe20000010000 */
[C---:B------:R-:W-:Y:S01]  /*17ca0*/  F2FP.PACK_AB R48, R247.reuse, R204 ;  /* 0x000000ccf730723e */ /* 0x040fe200000000ff */
[----:B------:R-:W-:Y:S03]  /*17cb0*/  FADD.FTZ R247, R247, R132 ;  /* 0x00000084f7f77221 */ /* 0x000fe60000010000 */
[----:B------:R-:W-:Y:S01]  /*17cc0*/  F2FP.PACK_AB R49, R250, R251 ;  /* 0x000000fbfa31723e */ /* 0x000fe200000000ff */
[----:B------:R-:W1:Y:S01]  /*17cd0*/  MUFU.EX2 R185, R185 ;  /* 0x000000b900b97308 */ /* 0x000e620000000800 */
[----:B------:R-:W-:Y:S01]  /*17ce0*/  F2FP.PACK_AB R50, R200, R203 ;  /* 0x000000cbc832723e */ /* 0x000fe200000000ff */
[----:B------:R-:W-:Y:S01]  /*17cf0*/  FADD.FTZ R247, R203, R247 ;  /* 0x000000f7cbf77221 */ /* 0x000fe20000010000 */
[----:B------:R-:W-:Y:S01]  /*17d00*/  F2FP.PACK_AB R51, R206, R208 ;  /* 0x000000d0ce33723e */ /* 0x000fe200000000ff */
[C---:B--2---:R-:W-:Y:S01]  /*17d10*/  FADD.FTZ R211, R209.reuse, R211 ;  /* 0x000000d3d1d37221 */ /* 0x044fe20000010000 */
[----:B------:R-:W-:Y:S01]  /*17d20*/  F2FP.PACK_AB R55, R209, R242 ;  /* 0x000000f2d137723e */ /* 0x000fe200000000ff */
[----:B------:R-:W-:Y:S02]  /*17d30*/  FADD.FTZ R247, R200, R247 ;  /* 0x000000f7c8f77221 */ /* 0x000fe40000010000 */
[----:B------:R-:W-:Y:S02]  /*17d40*/  FADD.FTZ R211, R186, R211 ;  /* 0x000000d3bad37221 */ /* 0x000fe40000010000 */
[-C--:B----4-:R-:W-:Y:S01]  /*17d50*/  HMMA.16816.F32 R4, R48, R56.reuse, R4 ;  /* 0x000000383004723c */ /* 0x090fe20000001804 */
[----:B------:R-:W2:Y:S02]  /*17d60*/  MUFU.EX2 R190, R190 ;  /* 0x000000be00be7308 */ /* 0x000ea40000000800 */
[----:B-----5:R-:W-:Y:S02]  /*17d70*/  FADD.FTZ R247, R191, R247 ;  /* 0x000000f7bff77221 */ /* 0x020fe40000010000 */
[----:B------:R-:W-:Y:S03]  /*17d80*/  FADD.FTZ R211, R183, R211 ;  /* 0x000000d3b7d37221 */ /* 0x000fe60000010000 */
[C---:B------:R-:W-:Y:S03]  /*17d90*/  HMMA.16816.F32 R8, R52.reuse, R56, R8 ;  /* 0x000000383408723c */ /* 0x040fe60000001808 */
[----:B------:R-:W4:Y:S01]  /*17da0*/  MUFU.EX2 R188, R188 ;  /* 0x000000bc00bc7308 */ /* 0x000f220000000800 */
[----:B------:R-:W-:Y:S02]  /*17db0*/  FADD.FTZ R211, R181, R211 ;  /* 0x000000d3b5d37221 */ /* 0x000fe40000010000 */
[----:B-1----:R-:W-:Y:S02]  /*17dc0*/  FADD.FTZ R247, R185, R247 ;  /* 0x000000f7b9f77221 */ /* 0x002fe40000010000 */
[-C--:B------:R-:W-:Y:S04]  /*17dd0*/  HMMA.16816.F32 R12, R52, R58.reuse, R12 ;  /* 0x0000003a340c723c */ /* 0x080fe8000000180c */
[----:B------:R-:W-:Y:S01]  /*17de0*/  FADD.FTZ R211, R179, R211 ;  /* 0x000000d3b3d37221 */ /* 0x000fe20000010000 */
[----:B------:R-:W1:Y:S03]  /*17df0*/  MUFU.EX2 R176, R176 ;  /* 0x000000b000b07308 */ /* 0x000e660000000800 */
[C---:B------:R-:W-:Y:S01]  /*17e00*/  HMMA.16816.F32 R16, R48.reuse, R58, R16 ;  /* 0x0000003a3010723c */ /* 0x040fe20000001810 */
[----:B------:R-:W5:Y:S03]  /*17e10*/  LDSM.16.MT88.4 R56, [R218+0x1900] ;  /* 0x00190000da38783b */ /* 0x000f660000004200 */
[----:B--2---:R-:W-:Y:S03]  /*17e20*/  FADD.FTZ R193, R190, R193 ;  /* 0x000000c1bec17221 */ /* 0x004fe60000010000 */
[----:B------:R-:W2:Y:S01]  /*17e30*/  MUFU.EX2 R175, R175 ;  /* 0x000000af00af7308 */ /* 0x000ea20000000800 */
[-C--:B---3--:R-:W-:Y:S04]  /*17e40*/  HMMA.16816.F32 R20, R48, R60.reuse, R20 ;  /* 0x0000003c3014723c */ /* 0x088fe80000001814 */
[----:B----4-:R-:W-:Y:S04]  /*17e50*/  FADD.FTZ R193, R188, R193 ;  /* 0x000000c1bcc17221 */ /* 0x010fe80000010000 */
[C---:B------:R-:W-:Y:S01]  /*17e60*/  HMMA.16816.F32 R24, R52.reuse, R60, R24 ;  /* 0x0000003c3418723c */ /* 0x040fe20000001818 */
[----:B------:R-:W3:Y:S03]  /*17e70*/  MUFU.EX2 R178, R178 ;  /* 0x000000b200b27308 */ /* 0x000ee60000000800 */
[----:B-1----:R-:W-:Y:S04]  /*17e80*/  FADD.FTZ R247, R176, R247 ;  /* 0x000000f7b0f77221 */ /* 0x002fe80000010000 */
[-C--:B------:R-:W-:Y:S03]  /*17e90*/  HMMA.16816.F32 R28, R52, R62.reuse, R28 ;  /* 0x0000003e341c723c */ /* 0x080fe6000000181c */
[----:B------:R-:W1:Y:S01]  /*17ea0*/  MUFU.EX2 R177, R177 ;  /* 0x000000b100b17308 */ /* 0x000e620000000800 */
[----:B--2---:R-:W-:Y:S04]  /*17eb0*/  FADD.FTZ R247, R175, R247 ;  /* 0x000000f7aff77221 */ /* 0x004fe80000010000 */
[C---:B------:R-:W-:Y:S01]  /*17ec0*/  HMMA.16816.F32 R100, R48.reuse, R62, R100 ;  /* 0x0000003e3064723c */ /* 0x040fe20000001864 */
[----:B------:R-:W2:Y:S04]  /*17ed0*/  LDSM.16.MT88.4 R60, [R225+0x2100] ;  /* 0x00210000e13c783b */ /* 0x000ea80000004200 */
[----:B------:R-:W4:Y:S03]  /*17ee0*/  MUFU.EX2 R172, R172 ;  /* 0x000000ac00ac7308 */ /* 0x000f260000000800 */
[-C--:B------:R-:W-:Y:S04]  /*17ef0*/  HMMA.16816.F32 R104, R48, R64.reuse, R104 ;  /* 0x000000403068723c */ /* 0x080fe80000001868 */
[----:B---3--:R-:W-:Y:S03]  /*17f00*/  FADD.FTZ R193, R178, R193 ;  /* 0x000000c1b2c17221 */ /* 0x008fe60000010000 */
[----:B------:R-:W3:Y:S01]  /*17f10*/  MUFU.EX2 R168, R168 ;  /* 0x000000a800a87308 */ /* 0x000ee20000000800 */
[C---:B------:R-:W-:Y:S04]  /*17f20*/  HMMA.16816.F32 R108, R52.reuse, R64, R108 ;  /* 0x00000040346c723c */ /* 0x040fe8000000186c */
[----:B-1----:R-:W-:Y:S04]  /*17f30*/  FADD.FTZ R193, R177, R193 ;  /* 0x000000c1b1c17221 */ /* 0x002fe80000010000 */
[-C--:B------:R-:W-:Y:S01]  /*17f40*/  HMMA.16816.F32 R32, R52, R66.reuse, R32 ;  /* 0x000000423420723c */ /* 0x080fe20000001820 */
[----:B------:R-:W1:Y:S03]  /*17f50*/  MUFU.EX2 R171, R171 ;  /* 0x000000ab00ab7308 */ /* 0x000e660000000800 */
[----:B----4-:R-:W-:Y:S04]  /*17f60*/  FADD.FTZ R247, R172, R247 ;  /* 0x000000f7acf77221 */ /* 0x010fe80000010000 */
[C---:B------:R-:W-:Y:S01]  /*17f70*/  HMMA.16816.F32 R112, R48.reuse, R66, R112 ;  /* 0x000000423070723c */ /* 0x040fe20000001870 */
[----:B------:R-:W-:Y:S02]  /*17f80*/  LDSM.16.MT88.4 R64, [R219+0x2100] ;  /* 0x00210000db40783b */ /* 0x000fe40000004200 */
[----:B------:R-:W4:Y:S01]  /*17f90*/  MUFU.EX2 R169, R169 ;  /* 0x000000a900a97308 */ /* 0x000f220000000800 */
[C---:B---3--:R-:W-:Y:S04]  /*17fa0*/  F2FP.PACK_AB R128, R168.reuse, R172 ;  /* 0x000000aca880723e */ /* 0x048fe800000000ff */
[-C--:B-----5:R-:W-:Y:S04]  /*17fb0*/  HMMA.16816.F32 R116, R48, R56.reuse, R116 ;  /* 0x000000383074723c */ /* 0x0a0fe80000001874 */
[----:B------:R-:W-:Y:S01]  /*17fc0*/  FADD.FTZ R247, R168, R247 ;  /* 0x000000f7a8f77221 */ /* 0x000fe20000010000 */
[----:B------:R-:W3:Y:S03]  /*17fd0*/  MUFU.EX2 R96, R96 ;  /* 0x0000006000607308 */ /* 0x000ee60000000800 */
[C---:B------:R-:W-:Y:S04]  /*17fe0*/  HMMA.16816.F32 R120, R52.reuse, R56, R120 ;  /* 0x000000383478723c */ /* 0x040fe80000001878 */
[----:B-1----:R-:W-:Y:S03]  /*17ff0*/  FADD.FTZ R193, R171, R193 ;  /* 0x000000c1abc17221 */ /* 0x002fe60000010000 */
[----:B------:R-:W1:Y:S01]  /*18000*/  MUFU.EX2 R174, R174 ;  /* 0x000000ae00ae7308 */ /* 0x000e620000000800 */
[-C--:B------:R-:W-:Y:S04]  /*18010*/  HMMA.16816.F32 R124, R52, R58.reuse, R124 ;  /* 0x0000003a347c723c */ /* 0x080fe8000000187c */
[C---:B----4-:R-:W-:Y:S01]  /*18020*/  F2FP.PACK_AB R129, R169.reuse, R171 ;  /* 0x000000aba981723e */ /* 0x050fe200000000ff */
[----:B------:R-:W-:Y:S02]  /*18030*/  FADD.FTZ R193, R169, R193 ;  /* 0x000000c1a9c17221 */ /* 0x000fe40000010000 */
[----:B------:R-:W-:Y:S01]  /*18040*/  F2FP.PACK_AB R52, R184, R187 ;  /* 0x000000bbb834723e */ /* 0x000fe200000000ff */
[----:B------:R-:W-:Y:S01]  /*18050*/  HMMA.16816.F32 R36, R48, R58, R36 ;  /* 0x0000003a3024723c */ /* 0x000fe20000001824 */
[----:B------:R-:W4:Y:S01]  /*18060*/  LDSM.16.MT88.4 R56, [R220+0x2100] ;  /* 0x00210000dc38783b */ /* 0x000f220000004200 */
[----:B------:R-:W5:Y:S02]  /*18070*/  MUFU.EX2 R97, R97 ;  /* 0x0000006100617308 */ /* 0x000f640000000800 */
[----:B------:R-:W-:Y:S01]  /*18080*/  F2FP.PACK_AB R54, R180, R182 ;  /* 0x000000b6b436723e */ /* 0x000fe200000000ff */
[----:B---3--:R-:W-:Y:S01]  /*18090*/  FADD.FTZ R247, R96, R247 ;  /* 0x000000f760f77221 */ /* 0x008fe20000010000 */
[----:B------:R-:W-:Y:S02]  /*180a0*/  F2FP.PACK_AB R53, R183, R186 ;  /* 0x000000bab735723e */ /* 0x000fe400000000ff */
[----:B------:R-:W-:Y:S04]  /*180b0*/  F2FP.PACK_AB R48, R185, R191 ;  /* 0x000000bfb930723e */ /* 0x000fe800000000ff */
[----:B------:R-:W-:Y:S01]  /*180c0*/  F2FP.PACK_AB R49, R188, R190 ;  /* 0x000000bebc31723e */ /* 0x000fe200000000ff */
[----:B------:R-:W3:Y:S01]  /*180d0*/  MUFU.EX2 R173, R173 ;  /* 0x000000ad00ad7308 */ /* 0x000ee20000000800 */
[----:B------:R-:W-:Y:S01]  /*180e0*/  F2FP.PACK_AB R50, R175, R176 ;  /* 0x000000b0af32723e */ /* 0x000fe200000000ff */
[C---:B-1----:R-:W-:Y:S01]  /*180f0*/  FADD.FTZ R241, R174.reuse, R247 ;  /* 0x000000f7aef17221 */ /* 0x042fe20000010000 */
[----:B------:R-:W-:Y:S02]  /*18100*/  F2FP.PACK_AB R51, R177, R178 ;  /* 0x000000b2b133723e */ /* 0x000fe400000000ff */
[----:B------:R-:W-:Y:S02]  /*18110*/  F2FP.PACK_AB R55, R179, R181 ;  /* 0x000000b5b337723e */ /* 0x000fe400000000ff */
[----:B------:R-:W-:Y:S03]  /*18120*/  F2FP.PACK_AB R130, R174, R96 ;  /* 0x00000060ae82723e */ /* 0x000fe600000000ff */
[-C--:B--2---:R-:W-:Y:S03]  /*18130*/  HMMA.16816.F32 R4, R48, R60.reuse, R4 ;  /* 0x0000003c3004723c */ /* 0x084fe60000001804 */
[----:B-----5:R-:W-:Y:S05]  /*18140*/  FADD.FTZ R193, R97, R193 ;  /* 0x000000c161c17221 */ /* 0x020fea0000010000 */
[C---:B------:R-:W-:Y:S04]  /*18150*/  HMMA.16816.F32 R8, R52.reuse, R60, R8 ;  /* 0x0000003c3408723c */ /* 0x040fe80000001808 */
[C---:B---3--:R-:W-:Y:S01]  /*18160*/  F2FP.PACK_AB R131, R173.reuse, R97 ;  /* 0x00000061ad83723e */ /* 0x048fe200000000ff */
[----:B------:R-:W-:Y:S03]  /*18170*/  FADD.FTZ R240, R173, R193 ;  /* 0x000000c1adf07221 */ /* 0x000fe60000010000 */
[-C--:B------:R-:W-:Y:S08]  /*18180*/  HMMA.16816.F32 R12, R52, R62.reuse, R12 ;  /* 0x0000003e340c723c */ /* 0x080ff0000000180c */
[C---:B------:R-:W-:Y:S01]  /*18190*/  HMMA.16816.F32 R16, R48.reuse, R62, R16 ;  /* 0x0000003e3010723c */ /* 0x040fe20000001810 */
[----:B------:R-:W1:Y:S07]  /*181a0*/  LDSM.16.MT88.4 R60, [R218+0x2100] ;  /* 0x00210000da3c783b */ /* 0x000e6e0000004200 */
[-C--:B----4-:R-:W-:Y:S08]  /*181b0*/  HMMA.16816.F32 R20, R48, R56.reuse, R20 ;  /* 0x000000383014723c */ /* 0x090ff00000001814 */
        /* <DEDUP_REMOVED lines=12> */
[--C-:B------:R-:W-:Y:S02]  /*18280*/  FFMA.FTZ R59, R90, c[0x0][0x2d0], -R165.reuse ;  /* 0x0000b4005a3b7a23 */ /* 0x100fe400000108a5 */
        /* <DEDUP_REMOVED lines=13> */
[C---:B--2---:R-:W-:Y:S04]  /*18360*/  FADD.FTZ R239, R170.reuse, R78 ;  /* 0x0000004eaaef7221 */ /* 0x044fe80000010000 */
        /* <DEDUP_REMOVED lines=14> */
[----:B------:R-:W-:Y:S01]  /*18450*/  FADD.FTZ R238, R165, R211 ;  /* 0x000000d3a5ee7221 */ /* 0x000fe20000010000 */
[----:B------:R-:W-:Y:S03]  /*18460*/  MOV R165, R0 ;  /* 0x0000000000a57202 */ /* 0x000fe60000000f00 */
        /* <DEDUP_REMOVED lines=17> */
.L_x_1097:
[----:B------:R-:W1:Y:S01]  /*18580*/  SHFL.BFLY PT, R4, R241, 0x2, 0x1f ;  /* 0x0c401f00f1047f89 */ /* 0x000e6200000e0000 */
[----:B------:R-:W-:-:S02]  /*18590*/  MOV R10, RZ ;  /* 0x000000ff000a7202 */ /* 0x000fc40000000f00 */
[----:B------:R-:W-:Y:S01]  /*185a0*/  MOV R11, 0xff800000 ;  /* 0xff800000000b7802 */ /* 0x000fe20000000f00 */
[----:B------:R-:W2:Y:S01]  /*185b0*/  SHFL.BFLY PT, R8, R239, 0x2, 0x1f ;  /* 0x0c401f00ef087f89 */ /* 0x000ea200000e0000 */
[----:B------:R-:W-:Y:S02]  /*185c0*/  MOV R12, 0xff800000 ;  /* 0xff800000000c7802 */ /* 0x000fe40000000f00 */
[----:B------:R-:W-:Y:S01]  /*185d0*/  MOV R13, 0xff800000 ;  /* 0xff800000000d7802 */ /* 0x000fe20000000f00 */
[----:B------:R-:W3:Y:S01]  /*185e0*/  SHFL.BFLY PT, R7, R240, 0x2, 0x1f ;  /* 0x0c401f00f0077f89 */ /* 0x000ee200000e0000 */
[----:B------:R-:W-:-:S03]  /*185f0*/  PLOP3.LUT P4, PT, PT, PT, PT, 0x8, 0x0 ;  /* 0x000000000000781c */ /* 0x000fc60003f8e170 */
[----:B------:R-:W4:Y:S01]  /*18600*/  SHFL.BFLY PT, R5, R238, 0x2, 0x1f ;  /* 0x0c401f00ee057f89 */ /* 0x000f2200000e0000 */
[----:B-1----:R-:W-:Y:S02]  /*18610*/  FADD.FTZ R4, R4, R241 ;  /* 0x000000f104047221 */ /* 0x002fe40000010000 */
[----:B--2---:R-:W-:-:S03]  /*18620*/  FADD.FTZ R8, R8, R239 ;  /* 0x000000ef08087221 */ /* 0x004fc60000010000 */
[----:B------:R-:W1:Y:S01]  /*18630*/  SHFL.BFLY PT, R6, R4, 0x1, 0x1f ;  /* 0x0c201f0004067f89 */ /* 0x000e6200000e0000 */
[----:B---3--:R-:W-:Y:S01]  /*18640*/  FADD.FTZ R240, R7, R240 ;  /* 0x000000f007f07221 */ /* 0x008fe20000010000 */
[----:B------:R-:W-:Y:S01]  /*18650*/  MOV R7, RZ ;  /* 0x000000ff00077202 */ /* 0x000fe20000000f00 */
[----:B----4-:R-:W-:-:S03]  /*18660*/  FADD.FTZ R238, R5, R238 ;  /* 0x000000ee05ee7221 */ /* 0x010fc60000010000 */
[----:B------:R-:W2:Y:S04]  /*18670*/  SHFL.BFLY PT, R9, R240, 0x1, 0x1f ;  /* 0x0c201f00f0097f89 */ /* 0x000ea800000e0000 */
[----:B------:R-:W3:Y:S01]  /*18680*/  SHFL.BFLY PT, R5, R238, 0x1, 0x1f ;  /* 0x0c201f00ee057f89 */ /* 0x000ee200000e0000 */
[----:B-1----:R-:W-:-:S03]  /*18690*/  FADD.FTZ R4, R4, R6 ;  /* 0x0000000604047221 */ /* 0x002fc60000010000 */
[----:B------:R-:W1:Y:S02]  /*186a0*/  SHFL.BFLY PT, R6, R8, 0x1, 0x1f ;  /* 0x0c201f0008067f89 */ /* 0x000e6400000e0000 */
[----:B------:R-:W-:Y:S01]  /*186b0*/  FSETP.NE.FTZ.AND P3, PT, R4, RZ, PT ;  /* 0x000000ff0400720b */ /* 0x000fe20003f75000 */
[----:B--2---:R-:W-:Y:S02]  /*186c0*/  FADD.FTZ R9, R240, R9 ;  /* 0x00000009f0097221 */ /* 0x004fe40000010000 */
[----:B---3--:R-:W-:-:S03]  /*186d0*/  FADD.FTZ R5, R5, R238 ;  /* 0x000000ee05057221 */ /* 0x008fc60000010000 */
[----:B------:R-:W-:Y:S02]  /*186e0*/  FSETP.NE.FTZ.AND P2, PT, R9, RZ, PT ;  /* 0x000000ff0900720b */ /* 0x000fe40003f55000 */
[----:B------:R-:W-:-:S05]  /*186f0*/  FSETP.NE.FTZ.AND P0, PT, R5, RZ, PT ;  /* 0x000000ff0500720b */ /* 0x000fca0003f15000 */
[----:B------:R-:W2:Y:S01]  /*18700*/  @P3 MUFU.RCP R7, R4 ;  /* 0x0000000400073308 */ /* 0x000ea20000001000 */
[----:B------:R-:W-:-:S05]  /*18710*/  @P3 MOV R16, 0x3f317218 ;  /* 0x3f31721800103802 */ /* 0x000fca0000000f00 */
[----:B------:R-:W-:Y:S02]  /*18720*/  @P3 FMUL.FTZ R16, R16, c[0x0][0x2d0] ;  /* 0x0000b40010103a20 */ /* 0x000fe40000410000 */
[----:B-1----:R-:W-:Y:S01]  /*18730*/  FADD.FTZ R8, R8, R6 ;  /* 0x0000000608087221 */ /* 0x002fe20000010000 */
[----:B------:R-:W-:Y:S01]  /*18740*/  MOV R6, RZ ;  /* 0x000000ff00067202 */ /* 0x000fe20000000f00 */
[----:B------:R-:W1:Y:S01]  /*18750*/  @P3 MUFU.LG2 R4, R4 ;  /* 0x0000000400043308 */ /* 0x000e620000000c00 */
[----:B------:R-:W-:Y:S02]  /*18760*/  @P2 MOV R15, 0x3f317218 ;  /* 0x3f317218000f2802 */ /* 0x000fe40000000f00 */
[----:B------:R-:W-:Y:S01]  /*18770*/  FSETP.NE.FTZ.AND P1, PT, R8, RZ, PT ;  /* 0x000000ff0800720b */ /* 0x000fe20003f35000 */
[C---:B--2---:R-:W-:Y:S02]  /*18780*/  FMUL.FTZ R160, R7.reuse, R160 ;  /* 0x000000a007a07220 */ /* 0x044fe40000410000 */
[----:B------:R-:W-:-:S02]  /*18790*/  FMUL.FTZ R161, R7, R161 ;  /* 0x000000a107a17220 */ /* 0x000fc40000410000 */
[----:B------:R-:W-:Y:S01]  /*187a0*/  @P2 MUFU.RCP R6, R9 ;  /* 0x0000000900062308 */ /* 0x000fe20000001000 */
[C---:B------:R-:W-:Y:S02]  /*187b0*/  FMUL.FTZ R148, R7.reuse, R148 ;  /* 0x0000009407947220 */ /* 0x040fe40000410000 */
[C---:B------:R-:W-:Y:S02]  /*187c0*/  FMUL.FTZ R149, R7.reuse, R149 ;  /* 0x0000009507957220 */ /* 0x040fe40000410000 */
[C---:B------:R-:W-:Y:S02]  /*187d0*/  FMUL.FTZ R144, R7.reuse, R144 ;  /* 0x0000009007907220 */ /* 0x040fe40000410000 */
[C---:B------:R-:W-:Y:S01]  /*187e0*/  FMUL.FTZ R145, R7.reuse, R145 ;  /* 0x0000009107917220 */ /* 0x040fe20000410000 */
[----:B------:R-:W2:Y:S01]  /*187f0*/  @P2 MUFU.LG2 R9, R9 ;  /* 0x0000000900092308 */ /* 0x000ea20000000c00 */
[C---:B------:R-:W-:Y:S01]  /*18800*/  FMUL.FTZ R100, R7.reuse, R100 ;  /* 0x0000006407647220 */ /* 0x040fe20000410000 */
[----:B------:R-:W-:Y:S01]  /*18810*/  @P1 MOV R14, 0x3f317218 ;  /* 0x3f317218000e1802 */ /* 0x000fe20000000f00 */
[----:B------:R-:W-:-:S02]  /*18820*/  FMUL.FTZ R101, R7, R101 ;  /* 0x0000006507657220 */ /* 0x000fc40000410000 */
[C---:B------:R-:W-:Y:S02]  /*18830*/  FMUL.FTZ R104, R7.reuse, R104 ;  /* 0x0000006807687220 */ /* 0x040fe40000410000 */
[C---:B------:R-:W-:Y:S01]  /*18840*/  FMUL.FTZ R105, R7.reuse, R105 ;  /* 0x0000006907697220 */ /* 0x040fe20000410000 */
[----:B------:R-:W3:Y:S01]  /*18850*/  @P0 MUFU.LG2 R17, R5 ;  /* 0x0000000500110308 */ /* 0x000ee20000000c00 */
[C---:B------:R-:W-:Y:S02]  /*18860*/  FMUL.FTZ R112, R7.reuse, R112 ;  /* 0x0000007007707220 */ /* 0x040fe40000410000 */
[C---:B------:R-:W-:Y:S02]  /*18870*/  FMUL.FTZ R113, R7.reuse, R113 ;  /* 0x0000007107717220 */ /* 0x040fe40000410000 */
[C---:B------:R-:W-:Y:S02]  /*18880*/  FMUL.FTZ R116, R7.reuse, R116 ;  /* 0x0000007407747220 */ /* 0x040fe40000410000 */
[C---:B------:R-:W-:Y:S01]  /*18890*/  FMUL.FTZ R117, R7.reuse, R117 ;  /* 0x0000007507757220 */ /* 0x040fe20000410000 */
[----:B------:R4:W-:Y:S01]  /*188a0*/  @P0 MUFU.RCP R10, R5 ;  /* 0x00000005000a0308 */ /* 0x0009e20000001000 */
[----:B------:R-:W-:-:S02]  /*188b0*/  FMUL.FTZ R128, R7, R128 ;  /* 0x0000008007807220 */ /* 0x000fc40000410000 */
[----:B------:R-:W-:Y:S01]  /*188c0*/  FMUL.FTZ R129, R7, R129 ;  /* 0x0000008107817220 */ /* 0x000fe20000410000 */
[----:B------:R-:W-:Y:S01]  /*188d0*/  MOV R7, RZ ;  /* 0x000000ff00077202 */ /* 0x000fe20000000f00 */
[----:B-1----:R-:W-:Y:S02]  /*188e0*/  @P3 FMUL.FTZ R4, R4, 0.69314718246459960938 ;  /* 0x3f31721804043820 */ /* 0x002fe40000410000 */
[----:B--2---:R-:W-:Y:S02]  /*188f0*/  @P2 FMUL.FTZ R9, R9, 0.69314718246459960938 ;  /* 0x3f31721809092820 */ /* 0x004fe40000410000 */
[----:B------:R-:W-:Y:S01]  /*18900*/  @P2 FMUL.FTZ R15, R15, c[0x0][0x2d0] ;  /* 0x0000b4000f0f2a20 */ /* 0x000fe20000410000 */
[----:B------:R-:W1:Y:S01]  /*18910*/  @P1 MUFU.RCP R7, R8 ;  /* 0x0000000800071308 */ /* 0x000e620000001000 */
[----:B------:R-:W-:Y:S02]  /*18920*/  @P1 FMUL.FTZ R14, R14, c[0x0][0x2d0] ;  /* 0x0000b4000e0e1a20 */ /* 0x000fe40000410000 */
[----:B---3--:R-:W-:-:S02]  /*18930*/  @P0 FMUL.FTZ R17, R17, 0.69314718246459960938 ;  /* 0x3f31721811110820 */ /* 0x008fc40000410000 */
[C---:B------:R-:W-:Y:S01]  /*18940*/  FMUL.FTZ R162, R6.reuse, R162 ;  /* 0x000000a206a27220 */ /* 0x040fe20000410000 */
[----:B----4-:R-:W-:Y:S01]  /*18950*/  MOV R5, 0xff800000 ;  /* 0xff80000000057802 */ /* 0x010fe20000000f00 */
[C---:B------:R-:W-:Y:S01]  /*18960*/  FMUL.FTZ R163, R6.reuse, R163 ;  /* 0x000000a306a37220 */ /* 0x040fe20000410000 */
[----:B------:R-:W2:Y:S01]  /*18970*/  @P1 MUFU.LG2 R8, R8 ;  /* 0x0000000800081308 */ /* 0x000ea20000000c00 */
[C---:B------:R-:W-:Y:S02]  /*18980*/  FMUL.FTZ R150, R6.reuse, R150 ;  /* 0x0000009606967220 */ /* 0x040fe40000410000 */
[C---:B------:R-:W-:Y:S02]  /*18990*/  FMUL.FTZ R151, R6.reuse, R151 ;  /* 0x0000009706977220 */ /* 0x040fe40000410000 */
[C---:B------:R-:W-:Y:S02]  /*189a0*/  FMUL.FTZ R146, R6.reuse, R146 ;  /* 0x0000009206927220 */ /* 0x040fe40000410000 */
[----:B------:R-:W-:-:S02]  /*189b0*/  FMUL.FTZ R147, R6, R147 ;  /* 0x0000009306937220 */ /* 0x000fc40000410000 */
        /* <DEDUP_REMOVED lines=15> */
[----:B------:R-:W-:Y:S01]  /*18ab0*/  FMUL.FTZ R125, R7, R125 ;  /* 0x0000007d077d7220 */ /* 0x000fe20000410000 */
[----:B------:R-:W-:Y:S01]  /*18ac0*/  @P0 MOV R7, 0x3f317218 ;  /* 0x3f31721800070802 */ /* 0x000fe20000000f00 */
[----:B--2---:R-:W-:Y:S02]  /*18ad0*/  @P1 FMUL.FTZ R8, R8, 0.69314718246459960938 ;  /* 0x3f31721808081820 */ /* 0x004fe40000410000 */
[----:B------:R-:W-:-:S02]  /*18ae0*/  FMUL.FTZ R102, R6, R102 ;  /* 0x0000006606667220 */ /* 0x000fc40000410000 */
[----:B------:R-:W-:Y:S02]  /*18af0*/  @P0 FMUL.FTZ R7, R7, c[0x0][0x2d0] ;  /* 0x0000b40007070a20 */ /* 0x000fe40000410000 */
        /* <DEDUP_REMOVED lines=25> */
[----:B------:R-:W-:Y:S02]  /*18c90*/  @P3 FFMA.FTZ R5, R16, R3, R4 ;  /* 0x0000000310053223 */ /* 0x000fe40000010004 */
[----:B------:R-:W-:Y:S02]  /*18ca0*/  @P2 FFMA.FTZ R11, R15, R2, R9 ;  /* 0x000000020f0b2223 */ /* 0x000fe40000010009 */
[----:B------:R-:W-:Y:S02]  /*18cb0*/  @P1 FFMA.FTZ R12, R14, R0, R8 ;  /* 0x000000000e0c1223 */ /* 0x000fe40000010008 */
[----:B------:R-:W-:-:S02]  /*18cc0*/  @P0 FFMA.FTZ R13, R7, R44, R17 ;  /* 0x0000002c070d0223 */ /* 0x000fc40000010011 */
.L_x_1035:
[----:B------:R-:W-:Y:S01]  /*18cd0*/  USHF.R.S32.HI UR8, URZ, 0x1f, UR11 ;  /* 0x0000001f3f087899 */ /* 0x000fe2000801140b */
[----:B------:R-:W-:Y:S05]  /*18ce0*/  @P4 BRA `(.L_x_1116) ;  /* 0x0000146000004947 */ /* 0x000fea0003800000 */
[----:B------:R-:W1:Y:S01]  /*18cf0*/  S2R R0, SR_TID.X ;  /* 0x0000000000007919 */ /* 0x000e620000002100 */
        /* <DEDUP_REMOVED lines=14> */
[----:B------:R-:W-:Y:S02]  /*18de0*/  F2FP.PACK_AB R144, R145, R144 ;  /* 0x000000909190723e */ /* 0x000fe400000000ff */
[----:B------:R-:W-:Y:S01]  /*18df0*/  F2FP.PACK_AB R146, R147, R146 ;  /* 0x000000929392723e */ /* 0x000fe200000000ff */
[----:B------:R-:W-:Y:S01]  /*18e00*/  IMAD.U32 R18, RZ, RZ, UR4 ;  /* 0x00000004ff127e24 */ /* 0x000fe2000f8e00ff */
[----:B------:R-:W-:Y:S01]  /*18e10*/  F2FP.PACK_AB R100, R101, R100 ;  /* 0x000000646564723e */ /* 0x000fe200000000ff */
[----:B------:R-:W-:Y:S01]  /*18e20*/  IMAD.U32 R19, RZ, RZ, UR5 ;  /* 0x00000005ff137e24 */ /* 0x000fe2000f8e00ff */
[----:B------:R-:W-:Y:S01]  /*18e30*/  F2FP.PACK_AB R102, R103, R102 ;  /* 0x000000666766723e */ /* 0x000fe200000000ff */
[----:B------:R-:W-:Y:S01]  /*18e40*/  ULDC.64 UR4, c[0x0][0x508] ;  /* 0x0001420000047ab9 */ /* 0x000fe20000000a00 */
[----:B-1----:R-:W-:-:S02]  /*18e50*/  SHF.R.S32.HI R2, RZ, 0x1f, R0 ;  /* 0x0000001fff027819 */ /* 0x002fc40000011400 */
[----:B------:R-:W-:Y:S02]  /*18e60*/  F2FP.PACK_AB R140, R141, R140 ;  /* 0x0000008c8d8c723e */ /* 0x000fe400000000ff */
[----:B------:R-:W-:Y:S02]  /*18e70*/  LEA.HI R3, R2, R0, RZ, 0x2 ;  /* 0x0000000002037211 */ /* 0x000fe400078f10ff */
[----:B------:R-:W-:Y:S02]  /*18e80*/  F2FP.PACK_AB R142, R143, R142 ;  /* 0x0000008e8f8e723e */ /* 0x000fe400000000ff */
[--C-:B------:R-:W-:Y:S02]  /*18e90*/  SHF.R.S32.HI R7, RZ, 0x2, R3.reuse ;  /* 0x00000002ff077819 */ /* 0x100fe40000011403 */
[----:B------:R-:W-:Y:S02]  /*18ea0*/  SHF.R.S32.HI R4, RZ, 0x1f, R3 ;  /* 0x0000001fff047819 */ /* 0x000fe40000011403 */
[----:B------:R-:W-:-:S02]  /*18eb0*/  LOP3.LUT R3, R3, 0xfffffffc, RZ, 0xc0, !PT ;  /* 0xfffffffc03037812 */ /* 0x000fc400078ec0ff */
[----:B------:R-:W-:Y:S02]  /*18ec0*/  LEA.HI R4, R4, R7, RZ, 0x3 ;  /* 0x0000000704047211 */ /* 0x000fe400078f18ff */
[----:B------:R-:W-:Y:S01]  /*18ed0*/  F2FP.PACK_AB R136, R137, R136 ;  /* 0x000000888988723e */ /* 0x000fe200000000ff */
[----:B------:R-:W-:Y:S01]  /*18ee0*/  IMAD.IADD R3, R0, 0x1, -R3 ;  /* 0x0000000100037824 */ /* 0x000fe200078e0a03 */
[----:B------:R-:W-:Y:S02]  /*18ef0*/  LOP3.LUT R4, R4, 0xfffffff8, RZ, 0xc0, !PT ;  /* 0xfffffff804047812 */ /* 0x000fe400078ec0ff */
[----:B------:R-:W-:Y:S02]  /*18f00*/  F2FP.PACK_AB R138, R139, R138 ;  /* 0x0000008a8b8a723e */ /* 0x000fe400000000ff */
[----:B------:R-:W-:Y:S01]  /*18f10*/  F2FP.PACK_AB R104, R105, R104 ;  /* 0x000000686968723e */ /* 0x000fe200000000ff */
[----:B------:R-:W-:Y:S01]  /*18f20*/  IMAD.IADD R4, R7, 0x1, -R4 ;  /* 0x0000000107047824 */ /* 0x000fe200078e0a04 */
[----:B------:R-:W-:-:S02]  /*18f30*/  LEA.HI R7, R2, R0, RZ, 0x5 ;  /* 0x0000000002077211 */ /* 0x000fc400078f28ff */
[----:B------:R-:W-:Y:S01]  /*18f40*/  F2FP.PACK_AB R106, R107, R106 ;  /* 0x0000006a6b6a723e */ /* 0x000fe200000000ff */
[C---:B------:R-:W-:Y:S01]  /*18f50*/  IMAD.SHL.U32 R8, R4.reuse, 0x40, RZ ;  /* 0x0000004004087824 */ /* 0x040fe200078e00ff */
[----:B------:R-:W-:Y:S02]  /*18f60*/  SHF.R.S32.HI R9, RZ, 0x5, R7 ;  /* 0x00000005ff097819 */ /* 0x000fe40000011407 */
[----:B------:R-:W-:Y:S02]  /*18f70*/  LOP3.LUT R15, R4, 0x1, RZ, 0xc0, !PT ;  /* 0x00000001040f7812 */ /* 0x000fe400078ec0ff */
[----:B------:R-:W-:Y:S01]  /*18f80*/  LOP3.LUT R8, R8, 0x1c0, RZ, 0xc0, !PT ;  /* 0x000001c008087812 */ /* 0x000fe200078ec0ff */
[----:B------:R-:W-:Y:S01]  /*18f90*/  IMAD R14, R9, 0x200, R3 ;  /* 0x00000200090e7824 */ /* 0x000fe200078e0203 */
[----:B------:R-:W-:Y:S01]  /*18fa0*/  ISETP.NE.U32.AND P0, PT, R15, 0x1, PT ;  /* 0x000000010f00780c */ /* 0x000fe20003f05070 */
[----:B------:R-:W-:Y:S01]  /*18fb0*/  IMAD.MOV.U32 R15, RZ, RZ, 0x20 ;  /* 0x00000020ff0f7424 */ /* 0x000fe200078e00ff */
[----:B------:R-:W-:-:S02]  /*18fc0*/  LEA.HI R8, R8, R8, RZ, 0x1d ;  /* 0x0000000808087211 */ /* 0x000fc400078fe8ff */
[----:B------:R-:W-:Y:S02]  /*18fd0*/  R2P PR, R4, 0x6 ;  /* 0x0000000604007804 */ /* 0x000fe40000000000 */
[----:B------:R-:W-:Y:S01]  /*18fe0*/  F2FP.PACK_AB R112, R113, R112 ;  /* 0x000000707170723e */ /* 0x000fe200000000ff */
[----:B------:R-:W-:Y:S01]  /*18ff0*/  IMAD.U32 R8, R14, 0x2, R8 ;  /* 0x000000020e087824 */ /* 0x000fe200078e0008 */
[----:B------:R-:W-:Y:S01]  /*19000*/  F2FP.PACK_AB R114, R115, R114 ;  /* 0x000000727372723e */ /* 0x000fe200000000ff */
[----:B------:R-:W-:Y:S01]  /*19010*/  IMAD.MOV.U32 R14, RZ, RZ, -0x10 ;  /* 0xfffffff0ff0e7424 */ /* 0x000fe200078e00ff */
[----:B------:R-:W-:Y:S01]  /*19020*/  SEL R15, R15, 0xffffffe0, !P1 ;  /* 0xffffffe00f0f7807 */ /* 0x000fe20004800000 */
[----:B------:R-:W-:Y:S01]  /*19030*/  IMAD.SHL.U32 R8, R8, 0x2, RZ ;  /* 0x0000000208087824 */ /* 0x000fe200078e00ff */
[----:B------:R-:W-:Y:S01]  /*19040*/  BAR.SYNC.DEFER_BLOCKING 0x1, 0x80 ;  /* 0x0042000000007b1d */ /* 0x000fe20000010000 */
[----:B------:R-:W-:Y:S02]  /*19050*/  F2FP.PACK_AB R108, R109, R108 ;  /* 0x0000006c6d6c723e */ /* 0x000fe400000000ff */
[----:B------:R-:W-:-:S02]  /*19060*/  SEL R14, R14, 0x10, !P0 ;  /* 0x000000100e0e7807 */ /* 0x000fc40004000000 */
[C---:B------:R-:W-:Y:S02]  /*19070*/  IADD3 R17, R8.reuse, 0x80, RZ ;  /* 0x0000008008117810 */ /* 0x040fe40007ffe0ff */
[C---:B------:R-:W-:Y:S01]  /*19080*/  IADD3 R16, R8.reuse, 0xc0, RZ ;  /* 0x000000c008107810 */ /* 0x040fe20007ffe0ff */
[C---:B------:R-:W-:Y:S01]  /*19090*/  IMAD.IADD R4, R8.reuse, 0x1, R14 ;  /* 0x0000000108047824 */ /* 0x040fe200078e020e */
[----:B------:R-:W-:Y:S01]  /*190a0*/  @P2 IADD3 R16, R17, -0x40, RZ ;  /* 0xffffffc011102810 */ /* 0x000fe20007ffe0ff */
[----:B------:R-:W-:Y:S01]  /*190b0*/  IMAD.IADD R17, R8, 0x1, R15 ;  /* 0x0000000108117824 */ /* 0x000fe200078e020f */
[----:B------:R-:W-:Y:S02]  /*190c0*/  F2FP.PACK_AB R110, R111, R110 ;  /* 0x0000006e6f6e723e */ /* 0x000fe400000000ff */
[----:B------:R-:W-:Y:S02]  /*190d0*/  F2FP.PACK_AB R132, R133, R132 ;  /* 0x000000848584723e */ /* 0x000fe400000000ff */
[----:B------:R-:W-:-:S02]  /*190e0*/  F2FP.PACK_AB R134, R135, R134 ;  /* 0x000000868786723e */ /* 0x000fc400000000ff */
[----:B------:R-:W-:Y:S02]  /*190f0*/  F2FP.PACK_AB R116, R117, R116 ;  /* 0x000000747574723e */ /* 0x000fe400000000ff */
[----:B------:R-:W-:Y:S02]  /*19100*/  F2FP.PACK_AB R118, R119, R118 ;  /* 0x000000767776723e */ /* 0x000fe400000000ff */
        /* <DEDUP_REMOVED lines=9> */
[----:B------:R-:W-:-:S03]  /*191a0*/  PLOP3.LUT P1, PT, PT, PT, UP1, 0x80, 0x0 ;  /* 0x000000000000781c */ /* 0x000fc60003f2f018 */
[----:B------:R-:W-:Y:S04]  /*191b0*/  STS [R4+0x480], R150 ;  /* 0x0004809604007388 */ /* 0x000fe80000000800 */
[----:B------:R-:W-:Y:S04]  /*191c0*/  STS [R8+0x2080], R156 ;  /* 0x0020809c08007388 */ /* 0x000fe80000000800 */
[----:B------:R1:W-:Y:S04]  /*191d0*/  STS [R8+0x2480], R158 ;  /* 0x0024809e08007388 */ /* 0x0003e80000000800 */
[----:B------:R-:W-:Y:S04]  /*191e0*/  STS [R4+0x2080], R152 ;  /* 0x0020809804007388 */ /* 0x000fe80000000800 */
[----:B------:R2:W-:Y:S04]  /*191f0*/  STS [R4+0x2480], R154 ;  /* 0x0024809a04007388 */ /* 0x0005e80000000800 */
[----:B------:R-:W-:Y:S04]  /*19200*/  STS [R17+0x80], R144 ;  /* 0x0000809011007388 */ /* 0x000fe80000000800 */
[----:B------:R-:W-:Y:S01]  /*19210*/  STS [R17+0x480], R146 ;  /* 0x0004809211007388 */ /* 0x000fe20000000800 */
[----:B-1----:R-:W-:-:S05]  /*19220*/  IMAD.IADD R8, R15, 0x1, R4 ;  /* 0x000000010f087824 */ /* 0x002fca00078e0204 */
[----:B------:R-:W-:Y:S01]  /*19230*/  STS [R8+0x80], R100 ;  /* 0x0000806408007388 */ /* 0x000fe20000000800 */
[----:B--2---:R-:W-:-:S03]  /*19240*/  IADD3 R4, R15, 0x400, R16 ;  /* 0x000004000f047810 */ /* 0x004fc60007ffe010 */
[----:B------:R-:W-:Y:S02]  /*19250*/  STS [R8+0x480], R102 ;  /* 0x0004806608007388 */ /* 0x000fe40000000800 */
[C---:B------:R-:W-:Y:S02]  /*19260*/  IMAD.IADD R4, R14.reuse, 0x1, R4 ;  /* 0x000000010e047824 */ /* 0x040fe400078e0204 */
[----:B------:R-:W-:Y:S01]  /*19270*/  STS [R17+0x2080], R140 ;  /* 0x0020808c11007388 */ /* 0x000fe20000000800 */
[----:B------:R-:W-:-:S03]  /*19280*/  IMAD.IADD R14, R14, 0x1, R16 ;  /* 0x000000010e0e7824 */ /* 0x000fc600078e0210 */
[----:B------:R-:W-:Y:S04]  /*19290*/  STS [R17+0x2480], R142 ;  /* 0x0024808e11007388 */ /* 0x000fe80000000800 */
[----:B------:R-:W-:Y:S04]  /*192a0*/  STS [R8+0x2080], R136 ;  /* 0x0020808808007388 */ /* 0x000fe80000000800 */
[----:B------:R-:W-:Y:S04]  /*192b0*/  STS [R8+0x2480], R138 ;  /* 0x0024808a08007388 */ /* 0x000fe80000000800 */
[----:B------:R-:W-:Y:S04]  /*192c0*/  STS [R16], R104 ;  /* 0x0000006810007388 */ /* 0x000fe80000000800 */
[----:B------:R-:W-:Y:S04]  /*192d0*/  STS [R16+0x400], R106 ;  /* 0x0004006a10007388 */ /* 0x000fe80000000800 */
[----:B------:R-:W-:Y:S04]  /*192e0*/  STS [R14], R112 ;  /* 0x000000700e007388 */ /* 0x000fe80000000800 */
[----:B------:R-:W-:Y:S04]  /*192f0*/  STS [R14+0x400], R114 ;  /* 0x000400720e007388 */ /* 0x000fe80000000800 */
[----:B------:R-:W-:Y:S04]  /*19300*/  STS [R16+0x2000], R108 ;  /* 0x0020006c10007388 */ /* 0x000fe80000000800 */
[----:B------:R1:W-:Y:S04]  /*19310*/  STS [R16+0x2400], R110 ;  /* 0x0024006e10007388 */ /* 0x0003e80000000800 */
[----:B------:R-:W-:Y:S04]  /*19320*/  STS [R14+0x2000], R132 ;  /* 0x002000840e007388 */ /* 0x000fe80000000800 */
[----:B------:R-:W-:Y:S01]  /*19330*/  STS [R14+0x2400], R134 ;  /* 0x002400860e007388 */ /* 0x000fe20000000800 */
[----:B-1----:R-:W-:-:S02]  /*19340*/  IMAD.IADD R16, R15, 0x1, R16 ;  /* 0x000000010f107824 */ /* 0x002fc400078e0210 */
[----:B------:R-:W-:-:S03]  /*19350*/  IMAD.IADD R15, R15, 0x1, R14 ;  /* 0x000000010f0f7824 */ /* 0x000fc600078e020e */
        /* <DEDUP_REMOVED lines=9> */
[----:B------:R-:W-:-:S04]  /*193f0*/  UISETP.NE.U32.AND UP0, UPT, URZ, UR4, UPT ;  /* 0x000000043f00728c */ /* 0x000fc8000bf05070 */
[----:B------:R-:W-:Y:S01]  /*19400*/  UISETP.NE.AND.EX UP0, UPT, URZ, UR5, UPT, UP0 ;  /* 0x000000053f00728c */ /* 0x000fe2000bf05300 */
[----:B-1----:R-:W3:Y:S02]  /*19410*/  @P1 LDG.E R6, [R18.64] ;  /* 0x0000003412061981 */ /* 0x002ee4000c1e1900 */
[----:B------:R-:W-:-:S03]  /*19420*/  ULDC.64 UR4, c[0x0][0x508] ;  /* 0x0001420000047ab9 */ /* 0x000fc60000000a00 */
[----:B------:R-:W-:-:S05]  /*19430*/  PLOP3.LUT P0, PT, PT, PT, UP0, 0x80, 0x0 ;  /* 0x000000000000781c */ /* 0x000fca0003f0f008 */
[----:B------:R-:W-:Y:S01]  /*19440*/  @UP0 UIMAD.WIDE UR4, UR16, UR6, UR4 ;  /* 0x00000006100402a5 */ /* 0x000fe2000f8e0204 */
[----:B--2---:R-:W-:-:S05]  /*19450*/  IMAD.MOV.U32 R4, RZ, RZ, c[0x0][0x388] ;  /* 0x0000e200ff047624 */ /* 0x004fca00078e00ff */
[----:B------:R-:W-:Y:S02]  /*19460*/  IMAD.U32 R14, RZ, RZ, UR4 ;  /* 0x00000004ff0e7e24 */ /* 0x000fe4000f8e00ff */
[----:B------:R-:W-:-:S05]  /*19470*/  IMAD.U32 R15, RZ, RZ, UR5 ;  /* 0x00000005ff0f7e24 */ /* 0x000fca000f8e00ff */
        /* <DEDUP_REMOVED lines=9> */
[----:B-----5:R1:W2:Y:S04]  /*19510*/  LDG.E R4, [R18.64] ;  /* 0x0000003412047981 */ /* 0x0202a8000c1e1900 */
[----:B-1----:R-:W2:Y:S02]  /*19520*/  LDG.E R18, [R18.64+0x4] ;  /* 0x0000043412127981 */ /* 0x002ea4000c1e1900 */
[----:B--2---:R-:W-:Y:S02]  /*19530*/  IADD3 R4, -R4, R18, RZ ;  /* 0x0000001204047210 */ /* 0x004fe40007ffe1ff */
.L_x_1117:
[----:B-1----:R-:W-:Y:S01]  /*19540*/  LEA.HI R6, R3, R3, RZ, 0x1 ;  /* 0x0000000303067211 */ /* 0x002fe200078f08ff */
[----:B------:R-:W-:Y:S01]  /*19550*/  IMAD.MOV.U32 R10, RZ, RZ, c[0x0][0x4e8] ;  /* 0x00013a00ff0a7624 */ /* 0x000fe200078e00ff */
[----:B------:R-:W-:Y:S01]  /*19560*/  LOP3.LUT R15, R7, 0xffffffe0, RZ, 0xc0, !PT ;  /* 0xffffffe0070f7812 */ /* 0x000fe200078ec0ff */
[----:B------:R-:W-:Y:S01]  /*19570*/  ULDC.64 UR4, c[0x0][0x490] ;  /* 0x0001240000047ab9 */ /* 0x000fe20000000a00 */
[C---:B------:R-:W-:Y:S01]  /*19580*/  LOP3.LUT R8, R6.reuse, 0x1ffffffe, RZ, 0xc0, !PT ;  /* 0x1ffffffe06087812 */ /* 0x040fe200078ec0ff */
[----:B------:R-:W-:Y:S01]  /*19590*/  IMAD.SHL.U32 R6, R6, 0x20, RZ ;  /* 0x0000002006067824 */ /* 0x000fe200078e00ff */
[----:B------:R-:W-:Y:S01]  /*195a0*/  ISETP.NE.AND P0, PT, R10, 0x1, PT ;  /* 0x000000010a00780c */ /* 0x000fe20003f05270 */
[----:B------:R-:W-:Y:S01]  /*195b0*/  IMAD.IADD R15, R0, 0x1, -R15 ;  /* 0x00000001000f7824 */ /* 0x000fe200078e0a0f */
[----:B------:R-:W-:Y:S01]  /*195c0*/  SHF.R.S32.HI R10, RZ, 0x1f, R9 ;  /* 0x0000001fff0a7819 */ /* 0x000fe20000011409 */
[----:B------:R-:W-:Y:S01]  /*195d0*/  IMAD.IADD R3, R3, 0x1, -R8 ;  /* 0x0000000103037824 */ /* 0x000fe200078e0a08 */
[----:B------:R-:W-:Y:S01]  /*195e0*/  LOP3.LUT R6, R6, 0xffffffc0, RZ, 0xc0, !PT ;  /* 0xffffffc006067812 */ /* 0x000fe200078ec0ff */
[----:B------:R-:W-:Y:S01]  /*195f0*/  UIMAD UR12, UR8, UR4, URZ ;  /* 0x00000004080c72a4 */ /* 0x000fe2000f8e023f */
[----:B------:R-:W-:Y:S01]  /*19600*/  LEA.HI R10, R10, R9, RZ, 0x2 ;  /* 0x000000090a0a7211 */ /* 0x000fe200078f10ff */
[----:B------:R-:W-:Y:S01]  /*19610*/  UMOV UR18, UR6 ;  /* 0x0000000600127c82 */ /* 0x000fe20008000000 */
[----:B------:R-:W-:Y:S01]  /*19620*/  SHF.R.S32.HI R7, RZ, 0x1f, R15 ;  /* 0x0000001fff077819 */ /* 0x000fe2000001140f */
[----:B------:R-:W-:Y:S01]  /*19630*/  IMAD R3, R3, 0x8, R6 ;  /* 0x0000000803037824 */ /* 0x000fe200078e0206 */
[----:B------:R-:W-:Y:S01]  /*19640*/  LOP3.LUT R10, R10, 0xffffffc, RZ, 0xc0, !PT ;  /* 0x0ffffffc0a0a7812 */ /* 0x000fe200078ec0ff */
[----:B------:R-:W1:Y:S01]  /*19650*/  S2R R6, SR_CTAID.X ;  /* 0x0000000000067919 */ /* 0x000e620000002500 */
[----:B------:R-:W-:Y:S01]  /*19660*/  LEA.HI R7, R7, R15, RZ, 0x2 ;  /* 0x0000000f07077211 */ /* 0x000fe200078f10ff */
[----:B------:R-:W-:Y:S01]  /*19670*/  UMOV UR19, UR7 ;  /* 0x0000000700137c82 */ /* 0x000fe20008000000 */
[----:B------:R-:W-:Y:S01]  /*19680*/  LOP3.LUT P1, RZ, R15, 0x3, RZ, 0xc0, !PT ;  /* 0x000000030fff7812 */ /* 0x000fe2000782c0ff */
[----:B------:R-:W-:Y:S01]  /*19690*/  IMAD.IADD R10, R9, 0x1, -R10 ;  /* 0x00000001090a7824 */ /* 0x000fe200078e0a0a */
[----:B------:R-:W-:Y:S01]  /*196a0*/  SHF.R.S32.HI R8, RZ, 0x2, R7 ;  /* 0x00000002ff087819 */ /* 0x000fe20000011407 */
[----:B------:R-:W-:Y:S01]  /*196b0*/  UIMAD.WIDE.U32 UR18, UR11, UR4, UR18 ;  /* 0x000000040b1272a5 */ /* 0x000fe2000f8e0012 */
[-C--:B------:R-:W-:Y:S01]  /*196c0*/  LEA.HI R7, R2, R0.reuse, RZ, 0x3 ;  /* 0x0000000002077211 */ /* 0x080fe200078f18ff */
[----:B------:R-:W-:Y:S01]  /*196d0*/  UIMAD UR12, UR11, UR5, UR12 ;  /* 0x000000050b0c72a4 */ /* 0x000fe2000f8e020c */
[----:B-----5:R-:W-:Y:S01]  /*196e0*/  IMAD R4, R4, c[0x0][0x4e8], RZ ;  /* 0x00013a0004047a24 */ /* 0x020fe200078e02ff */
[----:B------:R-:W-:Y:S01]  /*196f0*/  USHF.R.S32.HI UR9, URZ, 0x1f, UR16 ;  /* 0x0000001f3f097899 */ /* 0x000fe20008011410 */
[----:B------:R-:W-:Y:S01]  /*19700*/  IMAD R10, R10, 0x10, R8 ;  /* 0x000000100a0a7824 */ /* 0x000fe200078e0208 */
[----:B------:R-:W-:Y:S01]  /*19710*/  LOP3.LUT R14, R7, 0xfffffff8, RZ, 0xc0, !PT ;  /* 0xfffffff8070e7812 */ /* 0x000fe200078ec0ff */
[----:B------:R-:W-:Y:S01]  /*19720*/  ULDC.64 UR4, c[0x0][0x3a0] ;  /* 0x0000e80000047ab9 */ /* 0x000fe20000000a00 */
[----:B------:R-:W-:Y:S01]  /*19730*/  SHF.R.S32.HI R7, RZ, 0x3, R7 ;  /* 0x00000003ff077819 */ /* 0x000fe20000011407 */
[----:B------:R-:W-:Y:S01]  /*19740*/  IMAD.IADD R3, R10, 0x1, R3 ;  /* 0x000000010a037824 */ /* 0x000fe200078e0203 */
[----:B------:R-:W-:Y:S01]  /*19750*/  LEA.HI R8, R2, R0, RZ, 0x6 ;  /* 0x0000000002087211 */ /* 0x000fe200078f30ff */
[----:B------:R-:W-:Y:S01]  /*19760*/  IMAD.IADD R14, R0, 0x1, -R14 ;  /* 0x00000001000e7824 */ /* 0x000fe200078e0a0e */
[----:B------:R-:W-:Y:S01]  /*19770*/  UIMAD UR14, UR7, UR4, URZ ;  /* 0x00000004070e72a4 */ /* 0x000fe2000f8e023f */
[----:B------:R-:W-:Y:S01]  /*19780*/  IMAD.SHL.U32 R2, R7, 0x40, RZ ;  /* 0x0000004007027824 */ /* 0x000fe200078e00ff */
[----:B------:R-:W-:Y:S01]  /*19790*/  USEL UR9, UR9, URZ, !UP1 ;  /* 0x0000003f09097287 */ /* 0x000fe2000c800000 */
[----:B------:R-:W-:Y:S01]  /*197a0*/  IMAD R9, R14, 0x10, R7 ;  /* 0x000000100e097824 */ /* 0x000fe200078e0207 */
[----:B------:R-:W-:Y:S01]  /*197b0*/  UIMAD.WIDE.U32 UR20, UR6, UR4, URZ ;  /* 0x00000004061472a5 */ /* 0x000fe2000f8e003f */
[----:B------:R-:W-:Y:S01]  /*197c0*/  IMAD.SHL.U32 R8, R8, 0x8, RZ ;  /* 0x0000000808087824 */ /* 0x000fe200078e00ff */
[----:B------:R-:W-:Y:S01]  /*197d0*/  UIMAD UR14, UR6, UR5, UR14 ;  /* 0x00000005060e72a4 */ /* 0x000fe2000f8e020e */
[C---:B-1----:R-:W-:Y:S01]  /*197e0*/  IMAD R3, R6.reuse, 0x80, R3 ;  /* 0x0000008006037824 */ /* 0x042fe200078e0203 */
[----:B------:R-:W-:Y:S01]  /*197f0*/  USEL UR10, UR16, URZ, !UP1 ;  /* 0x0000003f100a7287 */ /* 0x000fe2000c800000 */
[----:B------:R-:W-:Y:S01]  /*19800*/  IMAD R9, R6, 0x80, R9 ;  /* 0x0000008006097824 */ /* 0x000fe200078e0209 */
[----:B------:R-:W-:Y:S01]  /*19810*/  ULDC.64 UR6, c[0x0][0x498] ;  /* 0x0001260000067ab9 */ /* 0x000fe20000000a00 */
[----:B------:R-:W-:Y:S01]  /*19820*/  @P0 IMAD.HI.U32 R0, R3, c[0x0][0x4ec], RZ ;  /* 0x00013b0003000a27 */ /* 0x000fe200078e00ff */
[----:B------:R-:W-:Y:S01]  /*19830*/  UIMAD UR15, UR9, UR6, URZ ;  /* 0x00000006090f72a4 */ /* 0x000fe2000f8e023f */
[----:B------:R-:W-:Y:S01]  /*19840*/  LOP3.LUT R2, R2, 0x1c0, RZ, 0xc0, !PT ;  /* 0x000001c002027812 */ /* 0x000fe200078ec0ff */
[----:B------:R-:W-:Y:S01]  /*19850*/  UIADD3 UR19, UR19, UR12, URZ ;  /* 0x0000000c13137290 */ /* 0x000fe2000fffe03f */
[----:B------:R-:W-:Y:S01]  /*19860*/  IMAD.MOV.U32 R18, RZ, RZ, R3 ;  /* 0x000000ffff127224 */ /* 0x000fe200078e0003 */
[----:B------:R-:W-:Y:S01]  /*19870*/  @P0 SHF.R.U32.HI R18, RZ, c[0x0][0x4f0], R0 ;  /* 0x00013c00ff120a19 */ /* 0x000fe20000011600 */
[----:B------:R-:W-:Y:S01]  /*19880*/  ULDC.64 UR4, c[0x0][0x3e8] ;  /* 0x0000fa0000047ab9 */ /* 0x000fe20000000a00 */
[----:B------:R-:W-:Y:S01]  /*19890*/  @P0 IMAD.HI.U32 R0, R9, c[0x0][0x4ec], RZ ;  /* 0x00013b0009000a27 */ /* 0x000fe200078e00ff */
[----:B------:R-:W-:Y:S01]  /*198a0*/  UIMAD UR7, UR10, UR7, UR15 ;  /* 0x000000070a0772a4 */ /* 0x000fe2000f8e020f */
[--C-:B------:R-:W-:Y:S01]  /*198b0*/  SHF.R.S32.HI R16, RZ, 0x1f, R18.reuse ;  /* 0x0000001fff107819 */ /* 0x100fe20000011412 */
[----:B------:R-:W-:Y:S01]  /*198c0*/  UIMAD UR13, UR8, UR4, URZ ;  /* 0x00000004080d72a4 */ /* 0x000fe2000f8e023f */
[----:B------:R-:W-:Y:S01]  /*198d0*/  IMAD.MOV R15, RZ, RZ, -R18 ;  /* 0x000000ffff0f7224 */ /* 0x000fe200078e0a12 */
[----:B------:R-:W-:Y:S01]  /*198e0*/  UIADD3 UR15, UR21, UR14, URZ ;  /* 0x0000000e150f7290 */ /* 0x000fe2000fffe03f */
[----:B------:R-:W-:Y:S01]  /*198f0*/  IMAD.MOV.U32 R26, RZ, RZ, R9 ;  /* 0x000000ffff1a7224 */ /* 0x000fe200078e0009 */
[----:B------:R-:W-:Y:S01]  /*19900*/  UIMAD.WIDE.U32 UR18, UR10, UR6, UR18 ;  /* 0x000000060a1272a5 */ /* 0x000fe2000f8e0012 */
[----:B------:R-:W-:Y:S01]  /*19910*/  IMAD R15, R15, c[0x0][0x4e8], R3 ;  /* 0x00013a000f0f7a24 */ /* 0x000fe200078e0203 */
[----:B------:R-:W-:Y:S01]  /*19920*/  UMOV UR14, UR20 ;  /* 0x00000014000e7c82 */ /* 0x000fe20008000000 */
[----:B------:R-:W-:Y:S01]  /*19930*/  @P0 SHF.R.U32.HI R26, RZ, c[0x0][0x4f0], R0 ;  /* 0x00013c00ff1a0a19 */ /* 0x000fe20000011600 */
[----:B------:R-:W-:Y:S01]  /*19940*/  UIMAD UR13, UR11, UR5, UR13 ;  /* 0x000000050b0d72a4 */ /* 0x000fe2000f8e020d */
[----:B------:R-:W-:Y:S01]  /*19950*/  IMAD.SHL.U32 R0, R14, 0x8, RZ ;  /* 0x000000080e007824 */ /* 0x000fe200078e00ff */
[----:B------:R-:W-:Y:S01]  /*19960*/  UIMAD.WIDE.U32 UR14, UR11, UR4, UR14 ;  /* 0x000000040b0e72a5 */ /* 0x000fe2000f8e000e */
[----:B------:R-:W-:Y:S01]  /*19970*/  IMAD.U32 R14, RZ, RZ, UR7 ;  /* 0x00000007ff0e7e24 */ /* 0x000fe2000f8e00ff */
[----:B------:R-:W-:Y:S01]  /*19980*/  IADD3 R18, P0, R18, UR18, RZ ;  /* 0x0000001212127c10 */ /* 0x000fe2000ff1e0ff */
[----:B------:R-:W-:Y:S01]  /*19990*/  ULDC.64 UR4, c[0x0][0x3f0] ;  /* 0x0000fc0000047ab9 */ /* 0x000fe20000000a00 */
[----:B------:R-:W-:Y:S01]  /*199a0*/  SHF.R.S32.HI R3, RZ, 0x1f, R15 ;  /* 0x0000001fff037819 */ /* 0x000fe2000001140f */
[----:B------:R-:W-:Y:S01]  /*199b0*/  UIMAD UR9, UR9, UR4, URZ ;  /* 0x00000004090972a4 */ /* 0x000fe2000f8e023f */
[----:B------:R-:W-:Y:S01]  /*199c0*/  IADD3.X R19, R16, UR19, R14, P0, !PT ;  /* 0x0000001310137c10 */ /* 0x000fe200087fe40e */
[----:B------:R-:W-:Y:S01]  /*199d0*/  UIADD3 UR15, UR15, UR13, URZ ;  /* 0x0000000d0f0f7290 */ /* 0x000fe2000fffe03f */
[----:B------:R-:W-:Y:S01]  /*199e0*/  SHF.R.S32.HI R14, RZ, 0x1f, R26 ;  /* 0x0000001fff0e7819 */ /* 0x000fe2000001141a */
[----:B------:R-:W-:Y:S01]  /*199f0*/  IMAD R3, R3, c[0x0][0x488], RZ ;  /* 0x0001220003037a24 */ /* 0x000fe200078e02ff */
[----:B------:R-:W-:Y:S01]  /*19a00*/  UIMAD UR5, UR10, UR5, UR9 ;  /* 0x000000050a0572a4 */ /* 0x000fe2000f8e0209 */
[----:B------:R-:W-:Y:S01]  /*19a10*/  IMAD.WIDE.U32 R18, R15, c[0x0][0x488], R18 ;  /* 0x000122000f127a25 */ /* 0x000fe200078e0012 */
[----:B------:R-:W-:Y:S01]  /*19a20*/  UIMAD.WIDE.U32 UR14, UR10, UR4, UR14 ;  /* 0x000000040a0e72a5 */ /* 0x000fe2000f8e000e */
[----:B------:R-:W-:-:S02]  /*19a30*/  LOP3.LUT R17, R2, 0x38, R0, 0xf8, !PT ;  /* 0x0000003802117812 */ /* 0x000fc400078ef800 */
[----:B------:R-:W-:Y:S01]  /*19a40*/  IMAD R3, R15, c[0x0][0x48c], R3 ;  /* 0x000123000f037a24 */ /* 0x000fe200078e0203 */
[----:B------:R-:W-:Y:S01]  /*19a50*/  UIADD3 UR5, UR15, UR5, URZ ;  /* 0x000000050f057290 */ /* 0x000fe2000fffe03f */
[----:B------:R-:W-:Y:S01]  /*19a60*/  LEA R16, P0, R18, c[0x0][0x450], 0x2 ;  /* 0x0001140012107a11 */ /* 0x000fe200078010ff */
[----:B------:R-:W-:Y:S01]  /*19a70*/  IMAD.U32 R21, RZ, RZ, UR15 ;  /* 0x0000000fff157e24 */ /* 0x000fe2000f8e00ff */
[----:B------:R-:W-:Y:S01]  /*19a80*/  SHF.R.U32.HI R2, RZ, 0x3, R2 ;  /* 0x00000003ff027819 */ /* 0x000fe20000011602 */
[----:B------:R-:W-:Y:S01]  /*19a90*/  IMAD.IADD R3, R19, 0x1, R3 ;  /* 0x0000000113037824 */ /* 0x000fe200078e0203 */
[----:B------:R-:W-:Y:S01]  /*19aa0*/  ISETP.GE.AND P6, PT, R0, c[0x0][0x3c8], PT ;  /* 0x0000f20000007a0c */ /* 0x000fe20003fc6270 */
[----:B------:R-:W-:Y:S01]  /*19ab0*/  IMAD R14, R14, c[0x0][0x3e0], RZ ;  /* 0x0000f8000e0e7a24 */ /* 0x000fe200078e02ff */
[----:B------:R-:W-:Y:S01]  /*19ac0*/  LOP3.LUT R2, R17, R2, RZ, 0x3c, !PT ;  /* 0x0000000211027212 */ /* 0x000fe200078e3cff */
[----:B------:R-:W-:Y:S01]  /*19ad0*/  IMAD.U32 R20, RZ, RZ, UR14 ;  /* 0x0000000eff147e24 */ /* 0x000fe2000f8e00ff */
[----:B------:R-:W-:Y:S01]  /*19ae0*/  LEA.HI.X R3, R18, c[0x0][0x454], R3, 0x2, P0 ;  /* 0x0001150012037a11 */ /* 0x000fe200000f1403 */
[----:B------:R-:W-:Y:S01]  /*19af0*/  IMAD.U32 R21, RZ, RZ, UR5 ;  /* 0x00000005ff157e24 */ /* 0x000fe2000f8e00ff */
[----:B------:R-:W-:Y:S01]  /*19b00*/  SHFL.IDX PT, R18, R16, 0x1, 0x1c1f ;  /* 0x003c1f0010127f89 */ /* 0x000fe200000e0000 */
[----:B------:R-:W-:Y:S01]  /*19b10*/  IMAD.MOV R22, RZ, RZ, -R26 ;  /* 0x000000ffff167224 */ /* 0x000fe200078e0a1a */
[----:B------:R-:W-:Y:S01]  /*19b20*/  LOP3.LUT R8, R2, 0x7ffffe00, R8, 0xf8, !PT ;  /* 0x7ffffe0002087812 */ /* 0x000fe200078ef808 */
[C---:B------:R-:W-:Y:S01]  /*19b30*/  IMAD R14, R26.reuse, c[0x0][0x3e4], R14 ;  /* 0x0000f9001a0e7a24 */ /* 0x040fe200078e020e */
[----:B------:R-:W-:Y:S01]  /*19b40*/  SHFL.IDX PT, R19, R3, 0x1, 0x1c1f ;  /* 0x003c1f0003137f89 */ /* 0x000fe200000e0000 */
[----:B------:R-:W-:-:S03]  /*19b50*/  IMAD.WIDE.U32 R26, R26, c[0x0][0x3e0], R20 ;  /* 0x0000f8001a1a7a25 */ /* 0x000fc600078e0014 */
[----:B------:R-:W-:Y:S01]  /*19b60*/  SHFL.IDX PT, R20, R16, RZ, 0x1c1f ;  /* 0x001c1fff10147589 */ /* 0x000fe200000e0000 */
[----:B------:R-:W-:Y:S02]  /*19b70*/  IMAD R22, R22, c[0x0][0x4e8], R9 ;  /* 0x00013a0016167a24 */ /* 0x000fe400078e0209 */
[----:B------:R-:W-:Y:S01]  /*19b80*/  IMAD.IADD R27, R27, 0x1, R14 ;  /* 0x000000011b1b7824 */ /* 0x000fe200078e020e */
[----:B------:R-:W1:Y:S01]  /*19b90*/  SHFL.IDX PT, R21, R3, RZ, 0x1c1f ;  /* 0x001c1fff03157589 */ /* 0x000e6200000e0000 */
[----:B------:R-:W-:Y:S01]  /*19ba0*/  IMAD R10, R6, 0x80, R10 ;  /* 0x00000080060a7824 */ /* 0x000fe200078e020a */
[----:B------:R-:W-:Y:S01]  /*19bb0*/  SHF.R.S32.HI R9, RZ, 0x1f, R22 ;  /* 0x0000001fff097819 */ /* 0x000fe20000011416 */
[----:B------:R-:W-:Y:S01]  /*19bc0*/  IMAD.SHL.U32 R8, R8, 0x2, RZ ;  /* 0x0000000208087824 */ /* 0x000fe200078e00ff */
[----:B------:R-:W-:Y:S01]  /*19bd0*/  SHFL.IDX PT, R14, R16, 0x2, 0x1c1f ;  /* 0x005c1f00100e7f89 */ /* 0x000fe200000e0000 */
[----:B------:R-:W-:Y:S01]  /*19be0*/  IMAD R6, R6, 0x80, R7 ;  /* 0x0000008006067824 */ /* 0x000fe200078e0207 */
[C---:B------:R-:W-:Y:S01]  /*19bf0*/  IADD3 R24, R10.reuse, 0x8, RZ ;  /* 0x000000080a187810 */ /* 0x040fe20007ffe0ff */
[----:B------:R-:W-:Y:S01]  /*19c00*/  IMAD R9, R9, c[0x0][0x3d8], RZ ;  /* 0x0000f60009097a24 */ /* 0x000fe200078e02ff */
[----:B------:R-:W2:Y:S01]  /*19c10*/  SHFL.IDX PT, R15, R3, 0x2, 0x1c1f ;  /* 0x005c1f00030f7f89 */ /* 0x000ea200000e0000 */
[----:B------:R-:W-:-:S02]  /*19c20*/  ISETP.GE.OR P4, PT, R10, R4, P1 ;  /* 0x000000040a00720c */ /* 0x000fc40000f86670 */
[----:B------:R-:W-:Y:S01]  /*19c30*/  IMAD R9, R22, c[0x0][0x3dc], R9 ;  /* 0x0000f70016097a24 */ /* 0x000fe200078e0209 */
[----:B------:R-:W-:Y:S01]  /*19c40*/  SHFL.IDX PT, R16, R16, 0x3, 0x1c1f ;  /* 0x007c1f0010107f89 */ /* 0x000fe200000e0000 */
[----:B------:R-:W-:Y:S01]  /*19c50*/  ISETP.GE.OR P3, PT, R24, R4, P1 ;  /* 0x000000041800720c */ /* 0x000fe20000f66670 */
[----:B------:R-:W-:Y:S01]  /*19c60*/  IMAD.WIDE.U32 R22, R22, c[0x0][0x3d8], R26 ;  /* 0x0000f60016167a25 */ /* 0x000fe200078e001a */
[----:B------:R-:W-:Y:S01]  /*19c70*/  IADD3 R45, R6, 0x60, RZ ;  /* 0x00000060062d7810 */ /* 0x000fe20007ffe0ff */
[----:B------:R3:W4:Y:S02]  /*19c80*/  SHFL.IDX PT, R17, R3, 0x3, 0x1c1f ;  /* 0x007c1f0003117f89 */ /* 0x00072400000e0000 */
[----:B------:R-:W-:-:S04]  /*19c90*/  IMAD.IADD R9, R23, 0x1, R9 ;  /* 0x0000000117097824 */ /* 0x000fc800078e0209 */
[----:B-1----:R1:W-:Y:S04]  /*19ca0*/  @!P4 ST.E [R20.64], R5 ;  /* 0x000000051400c985 */ /* 0x0023e8000c101934 */
[----:B------:R-:W-:Y:S01]  /*19cb0*/  @!P3 ST.E [R18.64], R11 ;  /* 0x0000000b1200b985 */ /* 0x000fe2000c101934 */
[-C--:B------:R-:W-:Y:S02]  /*19cc0*/  ISETP.GE.OR P3, PT, R6, R4.reuse, P6 ;  /* 0x000000040600720c */ /* 0x080fe40003766670 */
[C---:B---3--:R-:W-:Y:S02]  /*19cd0*/  IADD3 R3, R10.reuse, 0x40, RZ ;  /* 0x000000400a037810 */ /* 0x048fe40007ffe0ff */
[----:B------:R-:W-:Y:S02]  /*19ce0*/  IADD3 R10, R10, 0x48, RZ ;  /* 0x000000480a0a7810 */ /* 0x000fe40007ffe0ff */
[----:B------:R-:W-:-:S02]  /*19cf0*/  ISETP.GE.OR P2, PT, R3, R4, P1 ;  /* 0x000000040300720c */ /* 0x000fc40000f46670 */
[----:B------:R-:W-:Y:S02]  /*19d00*/  ISETP.GE.OR P1, PT, R10, R4, P1 ;  /* 0x000000040a00720c */ /* 0x000fe40000f26670 */
[----:B------:R-:W-:-:S04]  /*19d10*/  LEA R3, P0, R22, c[0x0][0x380], 0x1 ;  /* 0x0000e00016037a11 */ /* 0x000fc800078008ff */
[----:B------:R-:W-:Y:S01]  /*19d20*/  LEA.HI.X R2, R22, c[0x0][0x384], R9, 0x1, P0 ;  /* 0x0000e10016027a11 */ /* 0x000fe200000f0c09 */
[----:B------:R-:W3:Y:S01]  /*19d30*/  SHFL.IDX PT, R48, R3, RZ, 0x181f ;  /* 0x00181fff03307589 */ /* 0x000ee200000e0000 */
[----:B-1----:R-:W-:-:S03]  /*19d40*/  IADD3 R5, R6, 0x10, RZ ;  /* 0x0000001006057810 */ /* 0x002fc60007ffe0ff */
[----:B------:R-:W1:Y:S04]  /*19d50*/  SHFL.IDX PT, R46, R3, 0x1, 0x181f ;  /* 0x00381f00032e7f89 */ /* 0x000e6800000e0000 */
[----:B--2---:R2:W-:Y:S01]  /*19d60*/  @!P2 ST.E [R14.64], R12 ;  /* 0x0000000c0e00a985 */ /* 0x0045e2000c101934 */
[-C--:B------:R-:W-:Y:S02]  /*19d70*/  ISETP.GE.OR P2, PT, R5, R4.reuse, P6 ;  /* 0x000000040500720c */ /* 0x080fe40003746670 */
[----:B------:R-:W-:Y:S01]  /*19d80*/  IADD3 R5, R6, 0x20, RZ ;  /* 0x0000002006057810 */ /* 0x000fe20007ffe0ff */
[----:B------:R-:W2:Y:S04]  /*19d90*/  SHFL.IDX PT, R14, R2, RZ, 0x181f ;  /* 0x00181fff020e7589 */ /* 0x000ea800000e0000 */
[----:B------:R-:W2:Y:S04]  /*19da0*/  SHFL.IDX PT, R12, R2, 0x1, 0x181f ;  /* 0x00381f00020c7f89 */ /* 0x000ea800000e0000 */
[----:B----4-:R4:W-:Y:S01]  /*19db0*/  @!P1 ST.E [R16.64], R13 ;  /* 0x0000000d10009985 */ /* 0x0109e2000c101934 */
[----:B------:R-:W-:-:S02]  /*19dc0*/  ISETP.GE.OR P1, PT, R5, R4, P6 ;  /* 0x000000040500720c */ /* 0x000fc40003726670 */
[----:B------:R-:W-:Y:S01]  /*19dd0*/  SHF.R.S32.HI R5, RZ, 0x1f, R0 ;  /* 0x0000001fff057819 */ /* 0x000fe20000011400 */
[----:B------:R-:W-:Y:S01]  /*19de0*/  LDS.128 R36, [R8+0x80] ;  /* 0x0000800008247984 */ /* 0x000fe20000000c00 */
[----:B---3--:R-:W-:-:S03]  /*19df0*/  @!P3 LEA R48, P5, R0, R48, 0x1 ;  /* 0x000000300030b211 */ /* 0x008fc600078a08ff */
[----:B------:R-:W3:Y:S01]  /*19e00*/  SHFL.IDX PT, R7, R3, 0x2, 0x181f ;  /* 0x00581f0003077f89 */ /* 0x000ee200000e0000 */
[----:B-1----:R-:W-:-:S03]  /*19e10*/  @!P2 LEA R46, P4, R0, R46, 0x1 ;  /* 0x0000002e002ea211 */ /* 0x002fc600078808ff */
[----:B------:R-:W1:Y:S01]  /*19e20*/  SHFL.IDX PT, R11, R2, 0x2, 0x181f ;  /* 0x00581f00020b7f89 */ /* 0x000e6200000e0000 */
[----:B--2---:R-:W-:-:S03]  /*19e30*/  IADD3 R15, R6, 0x30, RZ ;  /* 0x00000030060f7810 */ /* 0x004fc60007ffe0ff */
[----:B------:R-:W2:Y:S01]  /*19e40*/  SHFL.IDX PT, R10, R3, 0x3, 0x181f ;  /* 0x00781f00030a7f89 */ /* 0x000ea200000e0000 */
[C-C-:B------:R-:W-:Y:S02]  /*19e50*/  @!P3 LEA.HI.X R49, R0.reuse, R14, R5.reuse, 0x1, P5 ;  /* 0x0000000e0031b211 */ /* 0x140fe400028f0c05 */
[----:B------:R-:W-:Y:S01]  /*19e60*/  ISETP.GE.OR P0, PT, R15, R4, P6 ;  /* 0x000000040f00720c */ /* 0x000fe20003706670 */
[----:B------:R-:W-:Y:S01]  /*19e70*/  LDS.128 R32, [R8+0x880] ;  /* 0x0008800008207984 */ /* 0x000fe20000000c00 */
[----:B------:R-:W-:-:S03]  /*19e80*/  @!P2 LEA.HI.X R47, R0, R12, R5, 0x1, P4 ;  /* 0x0000000c002fa211 */ /* 0x000fc600020f0c05 */
[----:B------:R-:W-:Y:S01]  /*19e90*/  LDS.128 R28, [R8+0x1080] ;  /* 0x00108000081c7984 */ /* 0x000fe20000000c00 */
[----:B----4-:R-:W-:-:S03]  /*19ea0*/  IADD3 R13, R6, 0x40, RZ ;  /* 0x00000040060d7810 */ /* 0x010fc60007ffe0ff */
[----:B------:R-:W-:Y:S01]  /*19eb0*/  LDS.128 R24, [R8+0x1880] ;  /* 0x0018800008187984 */ /* 0x000fe20000000c00 */
[----:B------:R-:W-:-:S03]  /*19ec0*/  ISETP.GE.OR P5, PT, R13, R4, P6 ;  /* 0x000000040d00720c */ /* 0x000fc600037a6670 */
[----:B------:R-:W4:Y:S01]  /*19ed0*/  SHFL.IDX PT, R9, R2, 0x3, 0x181f ;  /* 0x00781f0002097f89 */ /* 0x000f2200000e0000 */
[----:B---3--:R-:W-:-:S03]  /*19ee0*/  @!P1 LEA R50, P4, R0, R7, 0x1 ;  /* 0x0000000700329211 */ /* 0x008fc600078808ff */
[----:B------:R-:W-:Y:S01]  /*19ef0*/  LDS.128 R20, [R8+0x2080] ;  /* 0x0020800008147984 */ /* 0x000fe20000000c00 */
[----:B-1----:R-:W-:-:S03]  /*19f00*/  @!P1 LEA.HI.X R51, R0, R11, R5, 0x1, P4 ;  /* 0x0000000b00339211 */ /* 0x002fc600020f0c05 */
[----:B------:R-:W-:Y:S01]  /*19f10*/  LDS.128 R16, [R8+0x2880] ;  /* 0x0028800008107984 */ /* 0x000fe20000000c00 */
[----:B--2---:R-:W-:Y:S02]  /*19f20*/  @!P0 LEA R52, P4, R0, R10, 0x1 ;  /* 0x0000000a00348211 */ /* 0x004fe400078808ff */
[C---:B------:R-:W-:Y:S01]  /*19f30*/  IADD3 R10, R6.reuse, 0x50, RZ ;  /* 0x00000050060a7810 */ /* 0x040fe20007ffe0ff */
[----:B------:R-:W-:Y:S01]  /*19f40*/  LDS.128 R12, [R8+0x3080] ;  /* 0x00308000080c7984 */ /* 0x000fe20000000c00 */
[----:B------:R-:W-:-:S03]  /*19f50*/  IADD3 R6, R6, 0x70, RZ ;  /* 0x0000007006067810 */ /* 0x000fc60007ffe0ff */
[----:B------:R-:W1:Y:S04]  /*19f60*/  SHFL.IDX PT, R43, R3, 0x4, 0x181f ;  /* 0x00981f00032b7f89 */ /* 0x000e6800000e0000 */
[----:B------:R-:W2:Y:S04]  /*19f70*/  SHFL.IDX PT, R41, R3, 0x5, 0x181f ;  /* 0x00b81f0003297f89 */ /* 0x000ea800000e0000 */
[----:B------:R-:W3:Y:S01]  /*19f80*/  SHFL.IDX PT, R7, R3, 0x6, 0x181f ;  /* 0x00d81f0003077f89 */ /* 0x000ee200000e0000 */
[----:B----4-:R-:W-:Y:S02]  /*19f90*/  @!P0 LEA.HI.X R53, R0, R9, R5, 0x1, P4 ;  /* 0x0000000900358211 */ /* 0x010fe400020f0c05 */
[-C--:B------:R-:W-:Y:S01]  /*19fa0*/  ISETP.GE.OR P4, PT, R10, R4.reuse, P6 ;  /* 0x000000040a00720c */ /* 0x080fe20003786670 */
[----:B------:R-:W4:Y:S04]  /*19fb0*/  SHFL.IDX PT, R44, R2, 0x4, 0x181f ;  /* 0x00981f00022c7f89 */ /* 0x000f2800000e0000 */
[----:B------:R-:W1:Y:S04]  /*19fc0*/  SHFL.IDX PT, R42, R2, 0x5, 0x181f ;  /* 0x00b81f00022a7f89 */ /* 0x000e6800000e0000 */
[----:B------:R-:W1:Y:S04]  /*19fd0*/  SHFL.IDX PT, R40, R2, 0x6, 0x181f ;  /* 0x00d81f0002287f89 */ /* 0x000e6800000e0000 */
[----:B------:R-:W1:Y:S04]  /*19fe0*/  LDS.128 R8, [R8+0x3880] ;  /* 0x0038800008087984 */ /* 0x000e680000000c00 */
[----:B------:R-:W-:Y:S01]  /*19ff0*/  @!P3 ST.E.128 [R48.64], R36 ;  /* 0x000000243000b985 */ /* 0x000fe2000c101d34 */
[----:B------:R-:W-:-:S02]  /*1a000*/  ISETP.GE.OR P3, PT, R45, R4, P6 ;  /* 0x000000042d00720c */ /* 0x000fc40003766670 */
[----:B------:R-:W-:Y:S01]  /*1a010*/  ISETP.GE.OR P6, PT, R6, R4, P6 ;  /* 0x000000040600720c */ /* 0x000fe200037c6670 */
[----:B------:R-:W-:Y:S04]  /*1a020*/  @!P2 ST.E.128 [R46.64], R32 ;  /* 0x000000202e00a985 */ /* 0x000fe8000c101d34 */
[----:B------:R1:W-:Y:S04]  /*1a030*/  @!P1 ST.E.128 [R50.64], R28 ;  /* 0x0000001c32009985 */ /* 0x0003e8000c101d34 */
[----:B------:R2:W-:Y:S04]  /*1a040*/  @!P0 ST.E.128 [R52.64], R24 ;  /* 0x0000001834008985 */ /* 0x0005e8000c101d34 */
[----:B------:R-:W1:Y:S04]  /*1a050*/  SHFL.IDX PT, R3, R3, 0x7, 0x181f ;  /* 0x00f81f0003037f89 */ /* 0x000e6800000e0000 */
[----:B------:R-:W2:Y:S01]  /*1a060*/  SHFL.IDX PT, R2, R2, 0x7, 0x181f ;  /* 0x00f81f0002027f89 */ /* 0x000ea200000e0000 */
[----:B-1----:R-:W-:-:S02]  /*1a070*/  @!P5 LEA R28, P2, R0, R43, 0x1 ;  /* 0x0000002b001cd211 */ /* 0x002fc400078408ff */
[C---:B--2---:R-:W-:Y:S02]  /*1a080*/  @!P4 LEA R24, P1, R0.reuse, R41, 0x1 ;  /* 0x000000290018c211 */ /* 0x044fe400078208ff */
[C---:B---3--:R-:W-:Y:S02]  /*1a090*/  @!P3 LEA R26, P0, R0.reuse, R7, 0x1 ;  /* 0x00000007001ab211 */ /* 0x048fe400078008ff */
[C-C-:B----4-:R-:W-:Y:S02]  /*1a0a0*/  @!P5 LEA.HI.X R29, R0.reuse, R44, R5.reuse, 0x1, P2 ;  /* 0x0000002c001dd211 */ /* 0x150fe400010f0c05 */
[C-C-:B------:R-:W-:Y:S02]  /*1a0b0*/  @!P4 LEA.HI.X R25, R0.reuse, R42, R5.reuse, 0x1, P1 ;  /* 0x0000002a0019c211 */ /* 0x140fe400008f0c05 */
        /* <DEDUP_REMOVED lines=9> */
.L_x_1116:
        /* <DEDUP_REMOVED lines=31> */
.L_x_1118:
        /* <DEDUP_REMOVED lines=28> */
[C---:B------:R-:W-:Y:S02]  /*1a500*/  IADD3 R6, -R8.reuse, RZ, RZ ;  /* 0x000000ff08067210 */ /* 0x040fe40007ffe1ff */
[----:B------:R-:W-:Y:S02]  /*1a510*/  SHF.R.S32.HI R3, RZ, 0x1f, R8 ;  /* 0x0000001fff037819 */ /* 0x000fe40000011408 */
[----:B------:R-:W-:Y:S01]  /*1a520*/  IADD3 R8, P0, R8, UR14, RZ ;  /* 0x0000000e08087c10 */ /* 0x000fe2000ff1e0ff */
[----:B------:R-:W-:Y:S02]  /*1a530*/  IMAD R6, R6, c[0x0][0x4e8], R0 ;  /* 0x00013a0006067a24 */ /* 0x000fe400078e0200 */
[----:B------:R-:W-:-:S03]  /*1a540*/  IMAD.U32 R0, RZ, RZ, UR5 ;  /* 0x00000005ff007e24 */ /* 0x000fc6000f8e00ff */
        /* <DEDUP_REMOVED lines=10> */
.L_x_1120:
[----:B------:R-:W-:Y:S05]  /*1a5f0*/  BSYNC B0 ;  /* 0x0000000000007941 */ /* 0x000fea0003800000 */
.L_x_1119:
[----:B-1----:R-:W1:Y:S01]  /*1a600*/  S2R R0, SR_CTAID.X ;  /* 0x0000000000007919 */ /* 0x002e620000002500 */
[----:B------:R-:W-:Y:S01]  /*1a610*/  SHF.R.S32.HI R4, RZ, 0x1f, R5 ;  /* 0x0000001fff047819 */ /* 0x000fe20000011405 */
        /* <DEDUP_REMOVED lines=14> */
[C---:B------:R-:W-:Y:S01]  /*1a700*/  IMAD R6, R5.reuse, 0x10, R4 ;  /* 0x0000001005067824 */ /* 0x040fe200078e0204 */
[----:B------:R-:W-:Y:S01]  /*1a710*/  UIMAD.WIDE.U32 UR14, UR11, UR4, UR14 ;  /* 0x000000040b0e72a5 */ /* 0x000fe2000f8e000e */
[----:B------:R-:W-:Y:S01]  /*1a720*/  IMAD.SHL.U32 R5, R5, 0x8, RZ ;  /* 0x0000000805057824 */ /* 0x000fe200078e00ff */
[----:B------:R-:W-:Y:S01]  /*1a730*/  UIMAD UR7, UR11, UR5, UR7 ;  /* 0x000000050b0772a4 */ /* 0x000fe2000f8e0207 */
[C---:B-1----:R-:W-:Y:S02]  /*1a740*/  IMAD R6, R0.reuse, 0x80, R6 ;  /* 0x0000008000067824 */ /* 0x042fe400078e0206 */
[----:B------:R-:W-:Y:S01]  /*1a750*/  ULDC.64 UR4, c[0x0][0x3f0] ;  /* 0x0000fc0000047ab9 */ /* 0x000fe20000000a00 */
[----:B------:R-:W-:Y:S01]  /*1a760*/  IMAD R4, R0, 0x80, R4 ;  /* 0x0000008000047824 */ /* 0x000fe200078e0204 */
[----:B------:R-:W-:Y:S01]  /*1a770*/  UIMAD UR9, UR6, UR4, URZ ;  /* 0x00000004060972a4 */ /* 0x000fe2000f8e023f */
[----:B------:R-:W-:Y:S01]  /*1a780*/  @P0 IMAD.HI.U32 R3, R6, c[0x0][0x4ec], RZ ;  /* 0x00013b0006030a27 */ /* 0x000fe200078e00ff */
[----:B------:R-:W-:-:S02]  /*1a790*/  UIADD3 UR15, UR7, UR15, URZ ;  /* 0x0000000f070f7290 */ /* 0x000fc4000fffe03f */
[----:B------:R-:W-:Y:S01]  /*1a7a0*/  UIMAD UR5, UR16, UR5, UR9 ;  /* 0x00000005100572a4 */ /* 0x000fe2000f8e0209 */
[----:B------:R-:W-:Y:S01]  /*1a7b0*/  IMAD.MOV.U32 R8, RZ, RZ, R6 ;  /* 0x000000ffff087224 */ /* 0x000fe200078e0006 */
[----:B------:R-:W-:Y:S01]  /*1a7c0*/  @P0 SHF.R.U32.HI R8, RZ, c[0x0][0x4f0], R3 ;  /* 0x00013c00ff080a19 */ /* 0x000fe20000011603 */
[----:B------:R-:W-:Y:S01]  /*1a7d0*/  UIMAD.WIDE.U32 UR14, UR16, UR4, UR14 ;  /* 0x00000004100e72a5 */ /* 0x000fe2000f8e000e */
[----:B------:R-:W-:Y:S02]  /*1a7e0*/  IADD3 R0, R4, 0x10, RZ ;  /* 0x0000001004007810 */ /* 0x000fe40007ffe0ff */
[--C-:B------:R-:W-:Y:S01]  /*1a7f0*/  SHF.R.S32.HI R3, RZ, 0x1f, R8.reuse ;  /* 0x0000001fff037819 */ /* 0x100fe20000011408 */
[----:B------:R-:W-:Y:S01]  /*1a800*/  IMAD.MOV R7, RZ, RZ, -R8 ;  /* 0x000000ffff077224 */ /* 0x000fe200078e0a08 */
[----:B------:R-:W-:Y:S01]  /*1a810*/  UIADD3 UR5, UR15, UR5, URZ ;  /* 0x000000050f057290 */ /* 0x000fe2000fffe03f */
[----:B------:R-:W-:Y:S02]  /*1a820*/  IMAD.U32 R11, RZ, RZ, UR15 ;  /* 0x0000000fff0b7e24 */ /* 0x000fe4000f8e00ff */
[----:B------:R-:W-:-:S02]  /*1a830*/  IMAD R7, R7, c[0x0][0x4e8], R6 ;  /* 0x00013a0007077a24 */ /* 0x000fc400078e0206 */
[----:B------:R-:W-:Y:S02]  /*1a840*/  IMAD R3, R3, c[0x0][0x3e0], RZ ;  /* 0x0000f80003037a24 */ /* 0x000fe400078e02ff */
[----:B------:R-:W-:Y:S01]  /*1a850*/  IMAD.U32 R10, RZ, RZ, UR14 ;  /* 0x0000000eff0a7e24 */ /* 0x000fe2000f8e00ff */
[----:B------:R-:W-:Y:S01]  /*1a860*/  SHF.R.S32.HI R6, RZ, 0x1f, R7 ;  /* 0x0000001fff067819 */ /* 0x000fe20000011407 */
[----:B------:R-:W-:Y:S02]  /*1a870*/  IMAD.U32 R11, RZ, RZ, UR5 ;  /* 0x00000005ff0b7e24 */ /* 0x000fe4000f8e00ff */
[C---:B------:R-:W-:Y:S02]  /*1a880*/  IMAD R3, R8.reuse, c[0x0][0x3e4], R3 ;  /* 0x0000f90008037a24 */ /* 0x040fe400078e0203 */
[----:B------:R-:W-:Y:S01]  /*1a890*/  IMAD.WIDE.U32 R8, R8, c[0x0][0x3e0], R10 ;  /* 0x0000f80008087a25 */ /* 0x000fe200078e000a */
[----:B------:R-:W-:-:S03]  /*1a8a0*/  IADD3 R10, R4, 0x20, RZ ;  /* 0x00000020040a7810 */ /* 0x000fc60007ffe0ff */
[----:B------:R-:W-:Y:S02]  /*1a8b0*/  IMAD R6, R6, c[0x0][0x3d8], RZ ;  /* 0x0000f60006067a24 */ /* 0x000fe400078e02ff */
[----:B------:R-:W-:Y:S01]  /*1a8c0*/  IMAD.IADD R9, R9, 0x1, R3 ;  /* 0x0000000109097824 */ /* 0x000fe200078e0203 */
[----:B------:R-:W-:Y:S01]  /*1a8d0*/  SHF.R.S32.HI R3, RZ, 0x1f, R5 ;  /* 0x0000001fff037819 */ /* 0x000fe20000011405 */
[C---:B------:R-:W-:Y:S02]  /*1a8e0*/  IMAD R6, R7.reuse, c[0x0][0x3dc], R6 ;  /* 0x0000f70007067a24 */ /* 0x040fe400078e0206 */
[----:B------:R-:W-:-:S04]  /*1a8f0*/  IMAD.WIDE.U32 R8, R7, c[0x0][0x3d8], R8 ;  /* 0x0000f60007087a25 */ /* 0x000fc800078e0008 */
[----:B------:R-:W-:Y:S01]  /*1a900*/  IMAD.IADD R6, R9, 0x1, R6 ;  /* 0x0000000109067824 */ /* 0x000fe200078e0206 */
[----:B------:R-:W-:-:S04]  /*1a910*/  LEA R7, P0, R8, c[0x0][0x380], 0x1 ;  /* 0x0000e00008077a11 */ /* 0x000fc800078008ff */
[----:B------:R-:W-:Y:S01]  /*1a920*/  LEA.HI.X R6, R8, c[0x0][0x384], R6, 0x1, P0 ;  /* 0x0000e10008067a11 */ /* 0x000fe200000f0c06 */
[----:B------:R-:W1:Y:S01]  /*1a930*/  SHFL.IDX PT, R12, R7, RZ, 0x181f ;  /* 0x00181fff070c7589 */ /* 0x000e6200000e0000 */
[----:B------:R-:W-:Y:S02]  /*1a940*/  ISETP.GE.AND P0, PT, R5, c[0x0][0x3c8], PT ;  /* 0x0000f20005007a0c */ /* 0x000fe40003f06270 */
[C---:B------:R-:W-:Y:S01]  /*1a950*/  IADD3 R8, R4.reuse, 0x30, RZ ;  /* 0x0000003004087810 */ /* 0x040fe20007ffe0ff */
[----:B------:R-:W2:Y:S01]  /*1a960*/  SHFL.IDX PT, R11, R6, RZ, 0x181f ;  /* 0x00181fff060b7589 */ /* 0x000ea200000e0000 */
[-C--:B------:R-:W-:Y:S02]  /*1a970*/  ISETP.GE.OR P2, PT, R4, R2.reuse, P0 ;  /* 0x000000020400720c */ /* 0x080fe40000746670 */
[-C--:B------:R-:W-:Y:S01]  /*1a980*/  ISETP.GE.OR P4, PT, R0, R2.reuse, P0 ;  /* 0x000000020000720c */ /* 0x080fe20000786670 */
[----:B------:R-:W3:Y:S01]  /*1a990*/  SHFL.IDX PT, R18, R7, 0x1, 0x181f ;  /* 0x00381f0007127f89 */ /* 0x000ee200000e0000 */
[----:B------:R-:W-:-:S02]  /*1a9a0*/  ISETP.GE.OR P3, PT, R10, R2, P0 ;  /* 0x000000020a00720c */ /* 0x000fc40000766670 */
[----:B------:R-:W-:Y:S01]  /*1a9b0*/  IADD3 R0, R4, 0x40, RZ ;  /* 0x0000004004007810 */ /* 0x000fe20007ffe0ff */
[----:B------:R-:W4:Y:S03]  /*1a9c0*/  SHFL.IDX PT, R9, R6, 0x1, 0x181f ;  /* 0x00381f0006097f89 */ /* 0x000f2600000e0000 */
[----:B------:R-:W-:Y:S01]  /*1a9d0*/  ISETP.GE.OR P6, PT, R0, R2, P0 ;  /* 0x000000020000720c */ /* 0x000fe200007c6670 */
[----:B------:R-:W4:Y:S01]  /*1a9e0*/  SHFL.IDX PT, R16, R7, 0x2, 0x181f ;  /* 0x00581f0007107f89 */ /* 0x000f2200000e0000 */
[----:B------:R-:W-:-:S03]  /*1a9f0*/  IADD3 R0, R4, 0x50, RZ ;  /* 0x0000005004007810 */ /* 0x000fc60007ffe0ff */
[----:B------:R-:W4:Y:S01]  /*1aa00*/  SHFL.IDX PT, R17, R6, 0x2, 0x181f ;  /* 0x00581f0006117f89 */ /* 0x000f2200000e0000 */
[----:B------:R-:W-:Y:S02]  /*1aa10*/  ISETP.GE.OR P5, PT, R0, R2, P0 ;  /* 0x000000020000720c */ /* 0x000fe400007a6670 */
[C---:B------:R-:W-:Y:S01]  /*1aa20*/  IADD3 R0, R4.reuse, 0x60, RZ ;  /* 0x0000006004007810 */ /* 0x040fe20007ffe0ff */
[----:B------:R-:W4:Y:S01]  /*1aa30*/  SHFL.IDX PT, R14, R7, 0x3, 0x181f ;  /* 0x00781f00070e7f89 */ /* 0x000f2200000e0000 */
[C---:B-1----:R-:W-:Y:S02]  /*1aa40*/  @!P2 LEA R12, P1, R5.reuse, R12, 0x1 ;  /* 0x0000000c050ca211 */ /* 0x042fe400078208ff */
[----:B------:R-:W-:Y:S01]  /*1aa50*/  IADD3 R4, R4, 0x70, RZ ;  /* 0x0000007004047810 */ /* 0x000fe20007ffe0ff */
[----:B------:R-:W1:Y:S01]  /*1aa60*/  SHFL.IDX PT, R15, R6, 0x3, 0x181f ;  /* 0x00781f00060f7f89 */ /* 0x000e6200000e0000 */
[C---:B--2---:R-:W-:Y:S02]  /*1aa70*/  @!P2 LEA.HI.X R13, R5.reuse, R11, R3, 0x1, P1 ;  /* 0x0000000b050da211 */ /* 0x044fe400008f0c03 */
[----:B------:R-:W-:Y:S01]  /*1aa80*/  ISETP.GE.OR P1, PT, R8, R2, P0 ;  /* 0x000000020800720c */ /* 0x000fe20000726670 */
[----:B------:R-:W2:Y:S04]  /*1aa90*/  SHFL.IDX PT, R10, R7, 0x5, 0x181f ;  /* 0x00b81f00070a7f89 */ /* 0x000ea800000e0000 */
[----:B------:R-:W-:Y:S01]  /*1aaa0*/  @!P2 ST.E.128 [R12.64], RZ ;  /* 0x000000ff0c00a985 */ /* 0x000fe2000c101d34 */
[----:B---3--:R-:W-:-:S03]  /*1aab0*/  @!P4 LEA R18, P2, R5, R18, 0x1 ;  /* 0x000000120512c211 */ /* 0x008fc600078408ff */
[----:B------:R-:W3:Y:S01]  /*1aac0*/  SHFL.IDX PT, R12, R7, 0x4, 0x181f ;  /* 0x00981f00070c7f89 */ /* 0x000ee200000e0000 */
[C-C-:B----4-:R-:W-:Y:S02]  /*1aad0*/  @!P4 LEA.HI.X R19, R5.reuse, R9, R3.reuse, 0x1, P2 ;  /* 0x000000090513c211 */ /* 0x150fe400010f0c03 */
[C---:B------:R-:W-:Y:S01]  /*1aae0*/  @!P3 LEA R16, P2, R5.reuse, R16, 0x1 ;  /* 0x000000100510b211 */ /* 0x040fe200078408ff */
[----:B------:R-:W-:Y:S03]  /*1aaf0*/  SHFL.IDX PT, R8, R7, 0x6, 0x181f ;  /* 0x00d81f0007087f89 */ /* 0x000fe600000e0000 */
[C---:B------:R-:W-:Y:S01]  /*1ab00*/  @!P3 LEA.HI.X R17, R5.reuse, R17, R3, 0x1, P2 ;  /* 0x000000110511b211 */ /* 0x040fe200010f0c03 */
[----:B------:R-:W4:Y:S01]  /*1ab10*/  SHFL.IDX PT, R13, R6, 0x4, 0x181f ;  /* 0x00981f00060d7f89 */ /* 0x000f2200000e0000 */
[----:B------:R-:W-:-:S03]  /*1ab20*/  @!P1 LEA R14, P2, R5, R14, 0x1 ;  /* 0x0000000e050e9211 */ /* 0x000fc600078408ff */
[----:B------:R-:W4:Y:S01]  /*1ab30*/  SHFL.IDX PT, R11, R6, 0x5, 0x181f ;  /* 0x00b81f00060b7f89 */ /* 0x000f2200000e0000 */
[----:B-1----:R-:W-:-:S03]  /*1ab40*/  @!P1 LEA.HI.X R15, R5, R15, R3, 0x1, P2 ;  /* 0x0000000f050f9211 */ /* 0x002fc600010f0c03 */
[----:B------:R-:W1:Y:S01]  /*1ab50*/  SHFL.IDX PT, R9, R6, 0x6, 0x181f ;  /* 0x00d81f0006097f89 */ /* 0x000e6200000e0000 */
[----:B--2---:R-:W-:-:S03]  /*1ab60*/  @!P5 LEA R10, P2, R5, R10, 0x1 ;  /* 0x0000000a050ad211 */ /* 0x004fc600078408ff */
[----:B------:R2:W-:Y:S01]  /*1ab70*/  @!P4 ST.E.128 [R18.64], RZ ;  /* 0x000000ff1200c985 */ /* 0x0005e2000c101d34 */
[-C--:B------:R-:W-:Y:S02]  /*1ab80*/  ISETP.GE.OR P4, PT, R0, R2.reuse, P0 ;  /* 0x000000020000720c */ /* 0x080fe40000786670 */
[----:B------:R-:W-:Y:S01]  /*1ab90*/  ISETP.GE.OR P0, PT, R4, R2, P0 ;  /* 0x000000020400720c */ /* 0x000fe20000706670 */
[----:B------:R2:W-:Y:S01]  /*1aba0*/  @!P3 ST.E.128 [R16.64], RZ ;  /* 0x000000ff1000b985 */ /* 0x0005e2000c101d34 */
[----:B---3--:R-:W-:-:S03]  /*1abb0*/  @!P6 LEA R12, P3, R5, R12, 0x1 ;  /* 0x0000000c050ce211 */ /* 0x008fc600078608ff */
[----:B------:R2:W-:Y:S01]  /*1abc0*/  @!P1 ST.E.128 [R14.64], RZ ;  /* 0x000000ff0e009985 */ /* 0x0005e2000c101d34 */
[----:B----4-:R-:W-:-:S03]  /*1abd0*/  @!P6 LEA.HI.X R13, R5, R13, R3, 0x1, P3 ;  /* 0x0000000d050de211 */ /* 0x010fc600018f0c03 */
[----:B------:R-:W3:Y:S02]  /*1abe0*/  SHFL.IDX PT, R7, R7, 0x7, 0x181f ;  /* 0x00f81f0007077f89 */ /* 0x000ee400000e0000 */
[C---:B------:R-:W-:Y:S02]  /*1abf0*/  @!P4 LEA R8, P1, R5.reuse, R8, 0x1 ;  /* 0x000000080508c211 */ /* 0x040fe400078208ff */
[C-C-:B------:R-:W-:Y:S01]  /*1ac00*/  @!P5 LEA.HI.X R11, R5.reuse, R11, R3.reuse, 0x1, P2 ;  /* 0x0000000b050bd211 */ /* 0x140fe200010f0c03 */
[----:B------:R2:W-:Y:S01]  /*1ac10*/  @!P6 ST.E.128 [R12.64], RZ ;  /* 0x000000ff0c00e985 */ /* 0x0005e2000c101d34 */
[----:B-1----:R-:W-:-:S03]  /*1ac20*/  @!P4 LEA.HI.X R9, R5, R9, R3, 0x1, P1 ;  /* 0x000000090509c211 */ /* 0x002fc600008f0c03 */
[----:B------:R2:W-:Y:S04]  /*1ac30*/  @!P5 ST.E.128 [R10.64], RZ ;  /* 0x000000ff0a00d985 */ /* 0x0005e8000c101d34 */
[----:B------:R-:W1:Y:S04]  /*1ac40*/  SHFL.IDX PT, R6, R6, 0x7, 0x181f ;  /* 0x00f81f0006067f89 */ /* 0x000e6800000e0000 */
[----:B------:R2:W-:Y:S01]  /*1ac50*/  @!P4 ST.E.128 [R8.64], RZ ;  /* 0x000000ff0800c985 */ /* 0x0005e2000c101d34 */
[----:B------:R-:W-:Y:S05]  /*1ac60*/  @P0 EXIT ;  /* 0x000000000000094d */ /* 0x000fea0003800000 */
[----:B---3--:R-:W-:-:S04]  /*1ac70*/  LEA R2, P0, R5, R7, 0x1 ;  /* 0x0000000705027211 */ /* 0x008fc800078008ff */
[----:B-1----:R-:W-:-:S05]  /*1ac80*/  LEA.HI.X R3, R5, R6, R3, 0x1, P0 ;  /* 0x0000000605037211 */ /* 0x002fca00000f0c03 */
[----:B------:R-:W-:Y:S01]  /*1ac90*/  ST.E.128 [R2.64], RZ ;  /* 0x000000ff02007985 */ /* 0x000fe2000c101d34 */
[----:B------:R-:W-:Y:S05]  /*1aca0*/  EXIT ;  /* 0x000000000000794d */ /* 0x000fea0003800000 */
.L_x_1121:
        /* <DEDUP_REMOVED lines=13> */
.L_x_1611:


//--------------------- .text._ZN7cutlass13device_kernelIN5flash19enable_sm80_to_sm89INS1_16FlashAttnFwdSm80INS1_25CollectiveMainloopFwdSm80ILi4ELi1ELb0EN4cute5tupleIJNS5_1CILi128EEENS7_ILi96EEENS7_ILi64EEEEEELi64ENS_6half_tEfNS_4arch4Sm80ELb0ELb1ELb0ELb1ELb1ELb1ELb1ELb0EEENS1_21CollectiveEpilogueFwdINS6_IJS8_SA_S9_EEENS6_IJNS7_ILi1EEESI_SI_EEESC_SE_Li128ELb1ELb1ELb0ELb0EEENS1_19SingleTileSchedulerILb1ELb0ELb1ELi128EEEEEEEEEvNT_6ParamsE --------------------------
	.section	.text._ZN7cutlass13device_kernelIN5flash19enable_sm80_to_sm89INS1_16FlashAttnFwdSm80INS1_25CollectiveMainloopFwdSm80ILi4ELi1ELb0EN4cute5tupleIJNS5_1CILi128EEENS7_ILi96EEENS7_ILi64EEEEEELi64ENS_6half_tEfNS_4arch4Sm80ELb0ELb1ELb0ELb1ELb1ELb1ELb1ELb0EEENS1_21CollectiveEpilogueFwdINS6_IJS8_SA_S9_EEENS6_IJNS7_ILi1EEESI_SI_EEESC_SE_Li128ELb1ELb1ELb0ELb0EEENS1_19SingleTileSchedulerILb1ELb0ELb1ELi128EEEEEEEEEvNT_6ParamsE,"ax",@progbits
	.sectioninfo	@"SHI_REGISTERS=255"
	.align	128
.text._ZN7cutlass13device_kernelIN5flash19enable_sm80_to_sm89INS1_16FlashAttnFwdSm80INS1_25CollectiveMainloopFwdSm80ILi4ELi1ELb0EN4cute5tupleIJNS5_1CILi128EEENS7_ILi96EEENS7_ILi64EEEEEELi64ENS_6half_tEfNS_4arch4Sm80ELb0ELb1ELb0ELb1ELb1ELb1ELb1ELb0EEENS1_21CollectiveEpilogueFwdINS6_IJS8_SA_S9_EEENS6_IJNS7_ILi1EEESI_SI_EEESC_SE_Li128ELb1ELb1ELb0ELb0EEENS1_19SingleTileSchedulerILb1ELb0ELb1ELi128EEEEEEEEEvNT_6ParamsE:
        .type           _ZN7cutlass13device_kernelIN5flash19enable_sm80_to_sm89INS1_16FlashAttnFwdSm80INS1_25CollectiveMainloopFwdSm80ILi4ELi1ELb0EN4cute5tupleIJNS5_1CILi128EEENS7_ILi96EEENS7_ILi64EEEEEELi64ENS_6half_tEfNS_4arch4Sm80ELb0ELb1ELb0ELb1ELb1ELb1ELb1ELb0EEENS1_21CollectiveEpilogueFwdINS6_IJS8_SA_S9_EEENS6_IJNS7_ILi1EEESI_SI_EEESC_SE_Li128ELb1ELb1ELb0ELb0EEENS1_19SingleTileSchedulerILb1ELb0ELb1ELi128EEEEEEEEEvNT_6ParamsE,@function
        .size           _ZN7cutlass13device_kernelIN5flash19enable_sm80_to_sm89INS1_16FlashAttnFwdSm80INS1_25CollectiveMainloopFwdSm80ILi4ELi1ELb0EN4cute5tupleIJNS5_1CILi128EEENS7_ILi96EEENS7_ILi64EEEEEELi64ENS_6half_tEfNS_4arch4Sm80ELb0ELb1ELb0ELb1ELb1ELb1ELb1ELb0EEENS1_21CollectiveEpilogueFwdINS6_IJS8_SA_S9_EEENS6_IJNS7_ILi1EEESI_SI_EEESC_SE_Li128ELb1ELb1ELb0ELb0EEENS1_19SingleTileSchedulerILb1ELb0ELb1ELi128EEEEEEEEEvNT_6ParamsE,(.L_x_1612 - _ZN7cutlass13device_kernelIN5flash19enable_sm80_to_sm89INS1_16FlashAttnFwdSm80INS1_25CollectiveMainloopFwdSm80ILi4ELi1ELb0EN4cute5tupleIJNS5_1CILi128EEENS7_ILi96EEENS7_ILi64EEEEEELi64ENS_6half_tEfNS_4arch4Sm80ELb0ELb1ELb0ELb1ELb1ELb1ELb1ELb0EEENS1_21CollectiveEpilogueFwdINS6_IJS8_SA_S9_EEENS6_IJNS7_ILi1EEESI_SI_EEESC_SE_Li128ELb1ELb1ELb0ELb0EEENS1_19SingleTileSchedulerILb1ELb0ELb1ELi128EEEEEEEEEvNT_6ParamsE)
        .other          _ZN7cutlass13device_kernelIN5flash19enable_sm80_to_sm89INS1_16FlashAttnFwdSm80INS1_25CollectiveMainloopFwdSm80ILi4ELi1ELb0EN4cute5tupleIJNS5_1CILi128EEENS7_ILi96EEENS7_ILi64EEEEEELi64ENS_6half_tEfNS_4arch4Sm80ELb0ELb1ELb0ELb1ELb1ELb1ELb1ELb0EEENS1_21CollectiveEpilogueFwdINS6_IJS8_SA_S9_EEENS6_IJNS7_ILi1EEESI_SI_EEESC_SE_Li128ELb1ELb1ELb0ELb0EEENS1_19SingleTileSchedulerILb1ELb0ELb1ELi128EEEEEEEEEvNT_6ParamsE,@"STO_CUDA_ENTRY STV_DEFAULT"
_ZN7cutlass13device_kernelIN5flash19enable_sm80_to_sm89INS1_16FlashAttnFwdSm80INS1_25CollectiveMainloopFwdSm80ILi4ELi1ELb0EN4cute5tupleIJNS5_1CILi128EEENS7_ILi96EEENS7_ILi64EEEEEELi64ENS_6half_tEfNS_4arch4Sm80ELb0ELb1ELb0ELb1ELb1ELb1ELb1ELb0EEENS1_21CollectiveEpilogueFwdINS6_IJS8_SA_S9_EEENS6_IJNS7_ILi1EEESI_SI_EEESC_SE_Li128ELb1ELb1ELb0ELb0EEENS1_19SingleTileSchedulerILb1ELb0ELb1ELi128EEEEEEEEEvNT_6ParamsE:
        /* <DEDUP_REMOVED lines=19> */
.L_x_1123:
        /* <DEDUP_REMOVED lines=10> */
.L_x_1125:
[----:B------:R-:W-:Y:S02]  /*01d0*/  ULDC UR5, c[0x0][0x54c] ;  /* 0x0001530000057ab9 */ /* 0x000fe40000000800 */
.L_x_1124:
[----:B------:R-:W-:Y:S02]  /*01e0*/  ULDC UR4, c[0x0][0x548] ;  /* 0x0001520000047ab9 */ /* 0x000fe40000000800 */
[----:B------:R-:W-:-:S02]  /*01f0*/  USHF.L.U32 UR17, UR17, 0x7, URZ ;  /* 0x0000000711117899 */ /* 0x000fc4000800063f */
[----:B------:R-:W-:-:S04]  /*0200*/  UIMAD UR4, UR5, UR4, URZ ;  /* 0x00000004050472a4 */ /* 0x000fc8000f8e023f */
[----:B------:R-:W-:-:S04]  /*0210*/  UISETP.GE.AND UP0, UPT, UR17, UR4, UPT ;  /* 0x000000041100728c */ /* 0x000fc8000bf06270 */
[----:B------:R-:W-:Y:S01]  /*0220*/  USEL UR11, UR11, 0xffffffff, !UP0 ;  /* 0xffffffff0b0b7887 */ /* 0x000fe2000c000000 */
[----:B------:R-:W-:Y:S05]  /*0230*/  BRA `(.L_x_1126) ;  /* 0x0000016000007947 */ /* 0x000fea0003800000 */
.L_x_1122:
[----:B------:R-:W-:-:S04]  /*0240*/  ISETP.NE.U32.AND P0, PT, RZ, c[0x0][0x568], PT ;  /* 0x00015a00ff007a0c */ /* 0x000fc80003f05070 */
[----:B------:R-:W-:-:S13]  /*0250*/  ISETP.NE.AND.EX P0, PT, RZ, c[0x0][0x56c], PT, P0 ;  /* 0x00015b00ff007a0c */ /* 0x000fda0003f05300 */
[----:B------:R-:W-:Y:S05]  /*0260*/  @!P0 BRA `(.L_x_1127) ;  /* 0x0000003000008947 */ /* 0x000fea0003800000 */
[----:B------:R-:W2:Y:S02]  /*0270*/  LDG.E R0, [R2.64] ;  /* 0x0000000e02007981 */ /* 0x000ea4000c1e1900 */
[----:B--2---:R1:W2:Y:S02]  /*0280*/  R2UR UR5, R0 ;  /* 0x00000000000573c2 */ /* 0x0042a400000e0000 */
[----:B-12---:R-:W-:Y:S05]  /*0290*/  BRA `(.L_x_1128) ;  /* 0x000000b000007947 */ /* 0x006fea0003800000 */
.L_x_1127:
        /* <DEDUP_REMOVED lines=10> */
.L_x_1129:
[----:B------:R-:W-:Y:S02]  /*0340*/  ULDC UR5, c[0x0][0x54c] ;  /* 0x0001530000057ab9 */ /* 0x000fe40000000800 */
.L_x_1128:
[----:B------:R-:W-:Y:S02]  /*0350*/  ULDC UR4, c[0x0][0x548] ;  /* 0x0001520000047ab9 */ /* 0x000fe40000000800 */
[----:B------:R-:W-:-:S02]  /*0360*/  USHF.L.U32 UR17, UR17, 0x7, URZ ;  /* 0x0000000711117899 */ /* 0x000fc4000800063f */
[----:B------:R-:W-:-:S04]  /*0370*/  UIMAD UR4, UR5, UR4, URZ ;  /* 0x00000004050472a4 */ /* 0x000fc8000f8e023f */
[----:B------:R-:W-:-:S04]  /*0380*/  UISETP.GE.AND UP0, UPT, UR17, UR4, UPT ;  /* 0x000000041100728c */ /* 0x000fc8000bf06270 */
[----:B------:R-:W-:-:S06]  /*0390*/  USEL UR11, UR11, 0xffffffff, !UP0 ;  /* 0xffffffff0b0b7887 */ /* 0x000fcc000c000000 */
.L_x_1126:
        /* <DEDUP_REMOVED lines=50> */
.L_x_1130:
        /* <DEDUP_REMOVED lines=8> */
.L_x_1131:
[----:B------:R-:W-:Y:S05]  /*0740*/  @!P4 BRA `(.L_x_1132) ;  /* 0x000000500000c947 */ /* 0x000fea0003800000 */
[----:B-1--4-:R1:W4:Y:S04]  /*0750*/  LDG.E R0, [R2.64] ;  /* 0x0000000e02007981 */ /* 0x012328000c1e1900 */
[----:B-1-3--:R-:W3:Y:S01]  /*0760*/  LDG.E R2, [R2.64+0x4] ;  /* 0x0000040e02027981 */ /* 0x00aee2000c1e1900 */
[----:B----4-:R-:W1:Y:S08]  /*0770*/  R2UR UR31, R0 ;  /* 0x00000000001f73c2 */ /* 0x010e7000000e0000 */
[----:B---3--:R-:W1:Y:S02]  /*0780*/  R2UR UR5, R2 ;  /* 0x00000000020573c2 */ /* 0x008e6400000e0000 */
[----:B-1----:R-:W-:-:S06]  /*0790*/  UIADD3 UR31, -UR31, UR5, URZ ;  /* 0x000000051f1f7290 */ /* 0x002fcc000fffe13f */
.L_x_1132:
        /* <DEDUP_REMOVED lines=12> */
[----:B------:R-:W-:Y:S02]  /*0860*/  UIADD3 UR16, UR17, 0x7f, URZ ;  /* 0x0000007f11107890 */ /* 0x000fe4000fffe03f */
[----:B------:R-:W-:-:S05]  /*0870*/  UP2UR UR13, UPR, URZ, 0x1 ;  /* 0x000000013f0d7883 */ /* 0x000fca0008000000 */
[----:B------:R-:W-:-:S04]  /*0880*/  @UP0 UIADD3 UR20, UR17, 0x7f, URZ ;  /* 0x0000007f11140890 */ /* 0x000fc8000fffe03f */
[----:B------:R-:W-:-:S04]  /*0890*/  UIMAD.WIDE.U32 UR20, UR20, UR18, URZ ;  /* 0x00000012141472a5 */ /* 0x000fc8000f8e003f */
[----:B------:R-:W-:-:S03]  /*08a0*/  @UP0 USHF.R.U32.HI UR16, URZ, UR19, UR21 ;  /* 0x000000133f100299 */ /* 0x000fc60008011615 */
[----:B------:R-:W-:Y:S02]  /*08b0*/  ULDC.64 UR18, c[0x0][0x328] ;  /* 0x0000ca0000127ab9 */ /* 0x000fe40000000a00 */
[----:B------:R-:W-:-:S04]  /*08c0*/  UISETP.GE.AND UP0, UPT, UR19, 0x1, UPT ;  /* 0x000000011300788c */ /* 0x000fc8000bf06270 */
[----:B------:R-:W-:Y:S01]  /*08d0*/  UP2UR UR12, UPR, URZ, 0x1 ;  /* 0x000000013f0c7883 */ /* 0x000fe20008000000 */
[----:B----4-:R-:W2:Y:S08]  /*08e0*/  @P0 R2UR UR6, R4 ;  /* 0x00000000040603c2 */ /* 0x010eb000000e0000 */
[----:B---3--:R-:W2:Y:S01]  /*08f0*/  @P0 R2UR UR7, R6 ;  /* 0x00000000060703c2 */ /* 0x008ea200000e0000 */
[----:B------:R-:W-:Y:S01]  /*0900*/  PLOP3.LUT P0, PT, PT, PT, UP0, 0x40, 0x0 ;  /* 0x000000000000781c */ /* 0x000fe20003f0e808 */
[----:B--2---:R-:W-:-:S04]  /*0910*/  @UP2 UIADD3 UR4, -UR6, UR7, URZ ;  /* 0x0000000706042290 */ /* 0x004fc8000fffe13f */
[----:B------:R-:W-:-:S04]  /*0920*/  UIADD3 UR7, UR5, UR4, URZ ;  /* 0x0000000405077290 */ /* 0x000fc8000fffe03f */
[----:B------:R-:W-:-:S04]  /*0930*/  UIADD3 UR26, UR7, 0x1, -UR10 ;  /* 0x00000001071a7890 */ /* 0x000fc8000fffe80a */
[----:B------:R-:W-:-:S04]  /*0940*/  UIADD3 UR16, UR26, UR16, URZ ;  /* 0x000000101a107290 */ /* 0x000fc8000fffe03f */
[----:B------:R-:W-:-:S06]  /*0950*/  UIADD3 UR18, UR16, UR18, URZ ;  /* 0x0000001210127290 */ /* 0x000fcc000fffe03f */
[----:B------:R-:W-:Y:S01]  /*0960*/  IMAD.U32 R0, RZ, RZ, UR18 ;  /* 0x00000012ff007e24 */ /* 0x000fe2000f8e00ff */
[----:B------:R-:W-:Y:S05]  /*0970*/  @P0 BRA `(.L_x_1133) ;  /* 0x0000011000000947 */ /* 0x000fea0003800000 */
[----:B-1----:R-:W-:Y:S01]  /*0980*/  ISETP.LT.AND P0, PT, RZ, UR16, PT ;  /* 0x00000010ff007c0c */ /* 0x002fe2000bf01270 */
[----:B------:R-:W-:-:S12]  /*0990*/  UIADD3 UR6, UR16, -0x1, URZ ;  /* 0xffffffff10067890 */ /* 0x000fd8000fffe03f */
[----:B------:R-:W-:Y:S05]  /*09a0*/  @P0 BRA `(.L_x_1134) ;  /* 0x0000007000000947 */ /* 0x000fea0003800000 */
[----:B------:R-:W-:Y:S02]  /*09b0*/  UISETP.NE.AND UP0, UPT, UR19, 0x1, UPT ;  /* 0x000000011300788c */ /* 0x000fe4000bf05270 */
[----:B------:R-:W-:Y:S02]  /*09c0*/  UIADD3 UR6, -UR16, URZ, URZ ;  /* 0x0000003f10067290 */ /* 0x000fe4000fffe13f */
[----:B------:R-:W-:Y:S02]  /*09d0*/  ULDC.64 UR20, c[0x0][0x330] ;  /* 0x0000cc0000147ab9 */ /* 0x000fe40000000a00 */
[----:B------:R-:W-:-:S05]  /*09e0*/  UIMAD.WIDE.U32 UR24, UR6, UR20, URZ ;  /* 0x00000014061872a5 */ /* 0x000fca000f8e003f */
[----:B------:R-:W-:-:S04]  /*09f0*/  @UP0 USHF.R.U32.HI UR6, URZ, UR21, UR25 ;  /* 0x000000153f060299 */ /* 0x000fc80008011619 */
[----:B------:R-:W-:Y:S01]  /*0a00*/  ULOP3.LUT UR6, URZ, UR6, URZ, 0x33, !UPT ;  /* 0x000000063f067292 */ /* 0x000fe2000f8e333f */
[----:B------:R-:W-:Y:S05]  /*0a10*/  BRA `(.L_x_1135) ;  /* 0x0000004000007947 */ /* 0x000fea0003800000 */
.L_x_1134:
[----:B------:R-:W-:Y:S02]  /*0a20*/  UISETP.NE.AND UP0, UPT, UR19, 0x1, UPT ;  /* 0x000000011300788c */ /* 0x000fe4000bf05270 */
[----:B------:R-:W-:Y:S02]  /*0a30*/  ULDC.64 UR20, c[0x0][0x330] ;  /* 0x0000cc0000147ab9 */ /* 0x000fe40000000a00 */
[----:B------:R-:W-:-:S07]  /*0a40*/  UIMAD.WIDE.U32 UR24, UR6, UR20, URZ ;  /* 0x00000014061872a5 */ /* 0x000fce000f8e003f */
[----:B------:R-:W-:Y:S02]  /*0a50*/  @UP0 USHF.R.U32.HI UR6, URZ, UR21, UR25 ;  /* 0x000000153f060299 */ /* 0x000fe40008011619 */
.L_x_1135:
[----:B------:R-:W-:Y:S02]  /*0a60*/  ULDC UR16, c[0x0][0x32c] ;  /* 0x0000cb0000107ab9 */ /* 0x000fe40000000800 */
[----:B------:R-:W-:-:S06]  /*0a70*/  UIMAD UR16, UR6, UR19, UR16 ;  /* 0x00000013061072a4 */ /* 0x000fcc000f8e0210 */
[----:B------:R-:W-:Y:S02]  /*0a80*/  IMNMX R0, R0, UR16, PT ;  /* 0x0000001000007c17 */ /* 0x000fe4000b800200 */
.L_x_1133:
        /* <DEDUP_REMOVED lines=28> */
.L_x_1137:
[----:B------:R-:W-:-:S03]  /*0c50*/  UISETP.NE.AND UP0, UPT, UR19, 0x1, UPT ;  /* 0x000000011300788c */ /* 0x000fc6000bf05270 */
[----:B------:R-:W-:Y:S02]  /*0c60*/  ULDC.64 UR18, c[0x0][0x330] ;  /* 0x0000cc0000127ab9 */ /* 0x000fe40000000a00 */
[----:B------:R-:W-:-:S07]  /*0c70*/  UIMAD.WIDE.U32 UR28, UR20, UR18, URZ ;  /* 0x00000012141c72a5 */ /* 0x000fce000f8e003f */
[----:B------:R-:W-:Y:S02]  /*0c80*/  @UP0 UMOV UR21, UR29 ;  /* 0x0000001d00150c82 */ /* 0x000fe40008000000 */
[----:B------:R-:W-:Y:S02]  /*0c90*/  @UP0 USHF.R.U32.HI UR20, URZ, UR19, UR21 ;  /* 0x000000133f140299 */ /* 0x000fe40008011615 */
.L_x_1138:
[----:B------:R-:W-:Y:S02]  /*0ca0*/  ULDC UR18, c[0x0][0x32c] ;  /* 0x0000cb0000127ab9 */ /* 0x000fe40000000800 */
[----:B------:R-:W-:-:S04]  /*0cb0*/  UIMAD UR18, UR20, UR18, URZ ;  /* 0x00000012141272a4 */ /* 0x000fc8000f8e023f */
[----:B------:R-:W-:-:S04]  /*0cc0*/  UISETP.LT.AND UP0, UPT, UR6, UR18, UPT ;  /* 0x000000120600728c */ /* 0x000fc8000bf01270 */
[----:B------:R-:W-:-:S03]  /*0cd0*/  USEL UR6, UR6, UR18, !UP0 ;  /* 0x0000001206067287 */ /* 0x000fc6000c000000 */
.L_x_1136:
[----:B------:R-:W-:Y:S01]  /*0ce0*/  IADD3 R0, R0, 0x5f, RZ ;  /* 0x0000005f00007810 */ /* 0x000fe20007ffe0ff */
[----:B------:R-:W-:-:S04]  /*0cf0*/  UIMAD.WIDE UR20, UR6, 0x2aaaaaab, URZ ;  /* 0x2aaaaaab061478a5 */ /* 0x000fc8000f8e023f */
[----:B------:R-:W-:-:S03]  /*0d00*/  IMAD.HI R0, R0, 0x2aaaaaab, RZ ;  /* 0x2aaaaaab00007827 */ /* 0x000fc600078e02ff */
[----:B------:R-:W-:Y:S01]  /*0d10*/  UMOV UR19, UR21 ;  /* 0x0000001500137c82 */ /* 0x000fe20008000000 */
[----:B------:R-:W1:Y:S01]  /*0d20*/  R2UR UR18, R0 ;  /* 0x00000000001273c2 */ /* 0x000e6200000e0000 */
[----:B------:R-:W-:-:S04]  /*0d30*/  USHF.R.U32.HI UR6, URZ, 0x1f, UR19 ;  /* 0x0000001f3f067899 */ /* 0x000fc80008011613 */
[----:B------:R-:W-:-:S04]  /*0d40*/  ULEA.HI.SX32 UR6, UR19, UR6, 0x1c ;  /* 0x0000000613067291 */ /* 0x000fc8000f8fe23f */
[----:B------:R-:W-:-:S04]  /*0d50*/  UISETP.LT.AND UP1, UPT, URZ, UR6, UPT ;  /* 0x000000063f00728c */ /* 0x000fc8000bf21270 */
[----:B------:R-:W-:-:S04]  /*0d60*/  USEL UR6, URZ, UR6, !UP1 ;  /* 0x000000063f067287 */ /* 0x000fc8000c800000 */
[----:B------:R-:W-:-:S04]  /*0d70*/  UIMAD UR6, UR6, 0x60, -UR5 ;  /* 0x00000060060678a4 */ /* 0x000fc8000f8e0a05 */
[----:B------:R-:W-:Y:S02]  /*0d80*/  UISETP.LT.AND UP1, UPT, URZ, UR6, UPT ;  /* 0x000000063f00728c */ /* 0x000fe4000bf21270 */
[----:B-1----:R-:W-:Y:S02]  /*0d90*/  USHF.R.U32.HI UR20, URZ, 0x1f, UR18 ;  /* 0x0000001f3f147899 */ /* 0x002fe40008011612 */
[----:B------:R-:W-:Y:S02]  /*0da0*/  USEL UR6, URZ, UR6, !UP1 ;  /* 0x000000063f067287 */ /* 0x000fe4000c800000 */
[----:B------:R-:W-:Y:S02]  /*0db0*/  ULEA.HI.SX32 UR20, UR18, UR20, 0x1c ;  /* 0x0000001412147291 */ /* 0x000fe4000f8fe23f */
[----:B------:R-:W-:Y:S02]  /*0dc0*/  UIMAD.WIDE.U32 UR28, UR6, -0x55555555, URZ ;  /* 0xaaaaaaab061c78a5 */ /* 0x000fe4000f8e003f */
[----:B------:R-:W-:-:S02]  /*0dd0*/  UISETP.LT.AND UP0, UPT, UR20, UR25, UPT ;  /* 0x000000191400728c */ /* 0x000fc4000bf01270 */
[----:B------:R-:W-:Y:S02]  /*0de0*/  USHF.R.U32.HI UR24, URZ, 0x6, UR29 ;  /* 0x000000063f187899 */ /* 0x000fe4000801161d */
[----:B------:R-:W-:-:S04]  /*0df0*/  USEL UR20, UR20, UR25, UP0 ;  /* 0x0000001914147287 */ /* 0x000fc80008000000 */
[----:B------:R-:W-:-:S03]  /*0e00*/  UIMAD UR20, UR20, 0x60, -UR5 ;  /* 0x00000060141478a4 */ /* 0x000fc6000f8e0a05 */
[----:B------:R-:W-:Y:S02]  /*0e10*/  UMOV UR5, UR24 ;  /* 0x0000001800057c82 */ /* 0x000fe40008000000 */
[----:B------:R-:W-:-:S04]  /*0e20*/  UISETP.LT.AND UP0, UPT, UR20, UR4, UPT ;  /* 0x000000041400728c */ /* 0x000fc8000bf01270 */
[----:B------:R-:W-:-:S04]  /*0e30*/  USEL UR20, UR20, UR4, UP0 ;  /* 0x0000000414147287 */ /* 0x000fc80008000000 */
[----:B------:R-:W-:-:S11]  /*0e40*/  UISETP.GT.AND UP0, UPT, UR20, UR6, UPT ;  /* 0x000000061400728c */ /* 0x000fd6000bf04270 */
[----:B------:R-:W-:-:S04]  /*0e50*/  @UP0 UIADD3 UR20, UR20, 0x5f, URZ ;  /* 0x0000005f14140890 */ /* 0x000fc8000fffe03f */
        /* <DEDUP_REMOVED lines=17> */
[C---:B------:R-:W-:Y:S01]  /*0f70*/  LEA.HI R9, R29.reuse, R204, RZ, 0x6 ;  /* 0x000000cc1d097211 */ /* 0x040fe200078f30ff */
        /* <DEDUP_REMOVED lines=73> */
[----:B------:R-:W-:Y:S01]  /*1410*/  @P4 LEA R0, P0, R133, R10, 0x4 ;  /* 0x0000000a85004211 */ /* 0x000fe200078020ff */
        /* <DEDUP_REMOVED lines=13> */
[----:B------:R-:W-:Y:S01]  /*14f0*/  @P1 LEA R4, P0, R10, c[0x0][0x220], 0x1 ;  /* 0x000088000a041a11 */ /* 0x000fe200078008ff */
        /* <DEDUP_REMOVED lines=61> */
[----:B------:R-:W-:Y:S01]  /*18d0*/  @P3 LEA R6, P4, R2, c[0x0][0x220], 0x1 ;  /* 0x0000880002063a11 */ /* 0x000fe200078808ff */
        /* <DEDUP_REMOVED lines=113> */
.L_x_1174:
        /* <DEDUP_REMOVED lines=77> */
.L_x_1144:
[----:B------:R-:W-:Y:S05]  /*24c0*/  BSYNC B0 ;  /* 0x0000000000007941 */ /* 0x000fea0003800000 */
.L_x_1143:
        /* <DEDUP_REMOVED lines=41> */
.L_x_1146:
[----:B------:R-:W-:Y:S05]  /*2760*/  BSYNC B0 ;  /* 0x0000000000007941 */ /* 0x000fea0003800000 */
.L_x_1145:
        /* <DEDUP_REMOVED lines=40> */
.L_x_1148:
[----:B------:R-:W-:Y:S05]  /*29f0*/  BSYNC B0 ;  /* 0x0000000000007941 */ /* 0x000fea0003800000 */
.L_x_1147:
        /* <DEDUP_REMOVED lines=74> */
.L_x_1152:
[----:B------:R-:W-:Y:S05]  /*2ea0*/  BSYNC B0 ;  /* 0x0000000000007941 */ /* 0x000fea0003800000 */
.L_x_1151:
        /* <DEDUP_REMOVED lines=57> */
.L_x_1150:
[----:B------:R-:W-:Y:S05]  /*3240*/  BSYNC B1 ;  /* 0x0000000000017941 */ /* 0x000fea0003800000 */
.L_x_1149:
        /* <DEDUP_REMOVED lines=62> */
.L_x_1156:
[----:B------:R-:W-:Y:S05]  /*3630*/  BSYNC B0 ;  /* 0x0000000000007941 */ /* 0x000fea0003800000 */
.L_x_1155:
        /* <DEDUP_REMOVED lines=57> */
.L_x_1154:
[----:B------:R-:W-:Y:S05]  /*39d0*/  BSYNC B1 ;  /* 0x0000000000017941 */ /* 0x000fea0003800000 */
.L_x_1153:
        /* <DEDUP_REMOVED lines=61> */
.L_x_1159:
[----:B------:R-:W-:Y:S05]  /*3db0*/  BSYNC B0 ;  /* 0x0000000000007941 */ /* 0x000fea0003800000 */
.L_x_1158:
        /* <DEDUP_REMOVED lines=58> */
.L_x_1142:
        /* <DEDUP_REMOVED lines=208> */
.L_x_1161:
[----:B------:R-:W-:Y:S05]  /*4e60*/  BSYNC B0 ;  /* 0x0000000000007941 */ /* 0x000fea0003800000 */
.L_x_1160:
        /* <DEDUP_REMOVED lines=118> */
.L_x_1163:
[----:B------:R-:W-:Y:S05]  /*55d0*/  BSYNC B0 ;  /* 0x0000000000007941 */ /* 0x000fea0003800000 */
.L_x_1162:
        /* <DEDUP_REMOVED lines=120> */
.L_x_1141:
        /* <DEDUP_REMOVED lines=22> */
.L_x_1165:
[----:B-123--:R-:W-:Y:S05]  /*5ec0*/  BSYNC B0 ;  /* 0x0000000000007941 */ /* 0x00efea0003800000 */
.L_x_1164:
        /* <DEDUP_REMOVED lines=17> */
.L_x_1167:
[----:B------:R-:W-:Y:S05]  /*5fe0*/  BSYNC B0 ;  /* 0x0000000000007941 */ /* 0x000fea0003800000 */
.L_x_1166:
        /* <DEDUP_REMOVED lines=16> */
.L_x_1157:
[----:B------:R-:W-:Y:S05]  /*60f0*/  BSYNC B2 ;  /* 0x0000000000027941 */ /* 0x000fea0003800000 */
.L_x_1140:
        /* <DEDUP_REMOVED lines=116> */
.L_x_1169:
[----:B------:R-:W-:Y:S05]  /*6840*/  BSYNC B0 ;  /* 0x0000000000007941 */ /* 0x000fea0003800000 */
.L_x_1168:
        /* <DEDUP_REMOVED lines=17> */
.L_x_1171:
[----:B------:R-:W-:Y:S05]  /*6960*/  BSYNC B0 ;  /* 0x0000000000007941 */ /* 0x000fea0003800000 */
.L_x_1170:
        /* <DEDUP_REMOVED lines=17> */
.L_x_1173:
[----:B------:R-:W-:Y:S05]  /*6a80*/  BSYNC B0 ;  /* 0x0000000000007941 */ /* 0x000fea0003800000 */
.L_x_1172:
        /* <DEDUP_REMOVED lines=78> */
[----:B------:R-:W-:Y:S11]  /*6f70*/  PLOP3.LUT P0, PT, PT, PT, UP0, 0x80, 0x0 ;  /* 0x000000000000781c */ /* 0x000ff60003f0f008 */
[----:B------:R-:W-:Y:S02]  /*6f80*/  @!UPT UIADD3 URZ, URZ, URZ, URZ ;  /* 0x0000003f3f3ff290 */ /* 0x000fe4000fffe03f */
[----:B------:R-:W-:Y:S01]  /*6f90*/  @P0 IMAD.MOV.U32 R2, RZ, RZ, R14 ;  /* 0x000000ffff020224 */ /* 0x000fe200078e000e */
[----:B------:R-:W-:Y:S11]  /*6fa0*/  PLOP3.LUT P0, PT, PT, PT, UP0, 0x80, 0x0 ;  /* 0x000000000000781c */ /* 0x000ff60003f0f008 */
[----:B------:R-:W-:Y:S02]  /*6fb0*/  @!UPT UIADD3 URZ, URZ, URZ, URZ ;  /* 0x0000003f3f3ff290 */ /* 0x000fe4000fffe03f */
[----:B------:R1:W-:Y:S01]  /*6fc0*/  @P0 LDGSTS.E.BYPASS.LTC128B.128 [R78+0x5900], [R2.64], !P6 ;  /* 0x05900000024e0fae */ /* 0x0003e2000f101d4e */
[----:B------:R-:W-:Y:S05]  /*6fd0*/  PLOP3.LUT P0, PT, PT, PT, UP0, 0x80, 0x0 ;  /* 0x000000000000781c */ /* 0x000fea0003f0f008 */
[----:B------:R-:W0:Y:S08]  /*6fe0*/  LDGDEPBAR ;  /* 0x00000000000079af */ /* 0x000e300000000000 */
[----:B------:R-:W-:-:S05]  /*6ff0*/  @P0 BRA `(.L_x_1174) ;  /* 0xffffaff000000947 */ /* 0x000fca000383ffff */
[----:B------:R-:W-:Y:S06]  /*7000*/  BAR.SYNC.DEFER_BLOCKING 0x0 ;  /* 0x0000000000007b1d */ /* 0x000fec0000010000 */
.L_x_1139:
[----:B------:R-:W-:Y:S02]  /*7010*/  UISETP.NE.AND UP1, UPT, UR13, URZ, UPT ;  /* 0x0000003f0d00728c */ /* 0x000fe4000bf25270 */
[----:B------:R-:W-:-:S02]  /*7020*/  UISETP.NE.AND UP0, UPT, UR12, URZ, UPT ;  /* 0x0000003f0c00728c */ /* 0x000fc4000bf05270 */
[----:B------:R-:W-:Y:S02]  /*7030*/  UIADD3 UR6, UR17, 0x7f, URZ ;  /* 0x0000007f11067890 */ /* 0x000fe4000fffe03f */
[----:B------:R-:W-:Y:S02]  /*7040*/  ULDC.64 UR4, c[0x0][0x2c8] ;  /* 0x0000b20000047ab9 */ /* 0x000fe40000000a00 */
[----:B------:R-:W-:Y:S01]  /*7050*/  UIMAD.WIDE.U32 UR18, UR6, UR4, URZ ;  /* 0x00000004061272a5 */ /* 0x000fe2000f8e003f */
[----:B------:R-:W-:-:S03]  /*7060*/  PLOP3.LUT P0, PT, PT, PT, UP0, 0x40, 0x0 ;  /* 0x000000000000781c */ /* 0x000fc60003f0e808 */
[----:B------:R-:W-:-:S03]  /*7070*/  @UP1 USHF.R.U32.HI UR6, URZ, UR5, UR19 ;  /* 0x000000053f061299 */ /* 0x000fc60008011613 */
[----:B------:R-:W-:Y:S02]  /*7080*/  ULDC UR18, c[0x0][0x328] ;  /* 0x0000ca0000127ab9 */ /* 0x000fe40000000800 */
[----:B------:R-:W-:-:S04]  /*7090*/  UIADD3 UR26, UR26, UR6, URZ ;  /* 0x000000061a1a7290 */ /* 0x000fc8000fffe03f */
[----:B------:R-:W-:Y:S01]  /*70a0*/  UIADD3 UR18, UR26, UR18, URZ ;  /* 0x000000121a127290 */ /* 0x000fe2000fffe03f */
        /* <DEDUP_REMOVED lines=12> */
.L_x_1176:
[----:B------:R-:W-:Y:S02]  /*7170*/  UISETP.NE.AND UP0, UPT, UR6, 0x1, UPT ;  /* 0x000000010600788c */ /* 0x000fe4000bf05270 */
[----:B------:R-:W-:Y:S02]  /*7180*/  ULDC.64 UR4, c[0x0][0x330] ;  /* 0x0000cc0000047ab9 */ /* 0x000fe40000000a00 */
[----:B------:R-:W-:-:S07]  /*7190*/  UIMAD.WIDE.U32 UR20, UR19, UR4, URZ ;  /* 0x00000004131472a5 */ /* 0x000fce000f8e003f */
[----:B------:R-:W-:Y:S02]  /*71a0*/  @UP0 USHF.R.U32.HI UR19, URZ, UR5, UR21 ;  /* 0x000000053f130299 */ /* 0x000fe40008011615 */
.L_x_1177:
[----:B------:R-:W-:Y:S02]  /*71b0*/  ULDC UR4, c[0x0][0x32c] ;  /* 0x0000cb0000047ab9 */ /* 0x000fe40000000800 */
[----:B------:R-:W-:-:S04]  /*71c0*/  UIMAD UR4, UR19, UR6, UR4 ;  /* 0x00000006130472a4 */ /* 0x000fc8000f8e0204 */
[----:B------:R-:W-:-:S04]  /*71d0*/  UISETP.LT.AND UP0, UPT, UR18, UR4, UPT ;  /* 0x000000041200728c */ /* 0x000fc8000bf01270 */
[----:B------:R-:W-:Y:S02]  /*71e0*/  USEL UR18, UR18, UR4, UP0 ;  /* 0x0000000412127287 */ /* 0x000fe40008000000 */
.L_x_1175:
        /* <DEDUP_REMOVED lines=30> */
.L_x_1179:
[----:B------:R-:W-:Y:S02]  /*73d0*/  ULDC UR4, c[0x0][0x32c] ;  /* 0x0000cb0000047ab9 */ /* 0x000fe40000000800 */
[----:B------:R-:W-:-:S03]  /*73e0*/  UISETP.NE.AND UP0, UPT, UR4, 0x1, UPT ;  /* 0x000000010400788c */ /* 0x000fc6000bf05270 */
[----:B------:R-:W-:Y:S02]  /*73f0*/  ULDC.64 UR4, c[0x0][0x330] ;  /* 0x0000cc0000047ab9 */ /* 0x000fe40000000a00 */
[----:B------:R-:W-:-:S06]  /*7400*/  UIMAD.WIDE.U32 UR20, UR18, UR4, URZ ;  /* 0x00000004121472a5 */ /* 0x000fcc000f8e003f */
[----:B------:R-:W-:Y:S02]  /*7410*/  @UP0 USHF.R.U32.HI UR18, URZ, UR5, UR21 ;  /* 0x000000053f120299 */ /* 0x000fe40008011615 */
.L_x_1180:
[----:B------:R-:W-:Y:S02]  /*7420*/  ULDC UR4, c[0x0][0x32c] ;  /* 0x0000cb0000047ab9 */ /* 0x000fe40000000800 */
[----:B------:R-:W-:-:S04]  /*7430*/  UIMAD UR4, UR18, UR4, URZ ;  /* 0x00000004120472a4 */ /* 0x000fc8000f8e023f */
[----:B------:R-:W-:-:S04]  /*7440*/  UISETP.LT.AND UP0, UPT, UR6, UR4, UPT ;  /* 0x000000040600728c */ /* 0x000fc8000bf01270 */
[----:B------:R-:W-:-:S04]  /*7450*/  USEL UR6, UR6, UR4, !UP0 ;  /* 0x0000000406067287 */ /* 0x000fc8000c000000 */
.L_x_1178:
        /* <DEDUP_REMOVED lines=57> */
[----:B------:R-:W-:Y:S02]  /*77f0*/  UISETP.NE.AND.EX UP0, UPT, URZ, UR5, UPT, UP0 ;  /* 0x000000053f00728c */ /* 0x000fe4000bf05300 */
[----:B------:R-:W-:-:S04]  /*7800*/  UISETP.NE.AND UP1, UPT, UR13, URZ, UPT ;  /* 0x0000003f0d00728c */ /* 0x000fc8000bf25270 */
[----:B------:R-:W-:-:S05]  /*7810*/  PLOP3.LUT P3, PT, PT, PT, UP0, 0x80, 0x0 ;  /* 0x000000000000781c */ /* 0x000fca0003f6f008 */
[----:B------:R-:W-:Y:S02]  /*7820*/  @UP0 UMOV UR4, 0x4 ;  /* 0x0000000400040882 */ /* 0x000fe40000000000 */
[----:B------:R-:W-:Y:S01]  /*7830*/  @UP0 UIMAD.WIDE UR4, UR11, UR4, UR20 ;  /* 0x000000040b0402a5 */ /* 0x000fe2000f8e0214 */
[----:B------:R-:W-:Y:S01]  /*7840*/  SHF.R.S32.HI R205, RZ, 0x1f, R204 ;  /* 0x0000001fffcd7819 */ /* 0x000fe200000114cc */
[----:B------:R-:W-:Y:S01]  /*7850*/  USHF.R.S32.HI UR6, URZ, 0x1f, UR23 ;  /* 0x0000001f3f067899 */ /* 0x000fe20008011417 */
[----:B------:R-:W-:Y:S01]  /*7860*/  PLOP3.LUT P1, PT, PT, PT, UP1, 0x80, 0x0 ;  /* 0x000000000000781c */ /* 0x000fe20003f2f018 */
[----:B------:R-:W-:Y:S02]  /*7870*/  ULDC.64 UR20, c[0x0][0x348] ;  /* 0x0000d20000147ab9 */ /* 0x000fe40000000a00 */
[----:B------:R-:W-:Y:S02]  /*7880*/  IMAD.U32 R2, RZ, RZ, UR4 ;  /* 0x00000004ff027e24 */ /* 0x000fe4000f8e00ff */
[----:B------:R-:W-:Y:S01]  /*7890*/  IMAD.U32 R3, RZ, RZ, UR5 ;  /* 0x00000005ff037e24 */ /* 0x000fe2000f8e00ff */
[----:B------:R-:W-:-:S04]  /*78a0*/  ULDC.64 UR4, c[0x0][0x178] ;  /* 0x00005e0000047ab9 */ /* 0x000fc80000000a00 */
[----:B------:R1:W5:Y:S01]  /*78b0*/  @P3 LDG.E R13, [R2.64] ;  /* 0x0000000e020d3981 */ /* 0x000362000c1e1900 */
[----:B------:R-:W-:Y:S01]  /*78c0*/  UIMAD UR6, UR6, UR4, URZ ;  /* 0x00000004060672a4 */ /* 0x000fe2000f8e023f */
[----:B------:R-:W-:Y:S01]  /*78d0*/  PLOP3.LUT P0, PT, PT, PT, UP1, 0x80, 0x0 ;  /* 0x000000000000781c */ /* 0x000fe20003f0f018 */
[----:B------:R-:W-:Y:S01]  /*78e0*/  UIMAD.WIDE.U32 UR24, UR23, UR4, URZ ;  /* 0x00000004171872a5 */ /* 0x000fe2000f8e003f */
[----:B------:R-:W-:Y:S01]  /*78f0*/  LEA.HI R86, R205, R204, RZ, 0x4 ;  /* 0x000000cccd567211 */ /* 0x000fe200078f20ff */
[----:B------:R-:W-:Y:S01]  /*7900*/  UIMAD UR23, UR23, UR5, UR6 ;  /* 0x00000005171772a4 */ /* 0x000fe2000f8e0206 */
[----:B------:R-:W-:Y:S01]  /*7910*/  BSSY B0, `(.L_x_1182) ;  /* 0x0000053000007945 */ /* 0x000fe20003800000 */
[----:B------:R-:W-:Y:S02]  /*7920*/  UISETP.NE.U32.AND UP0, UPT, URZ, UR20, UPT ;  /* 0x000000143f00728c */ /* 0x000fe4000bf05070 */
[----:B------:R-:W-:Y:S02]  /*7930*/  ULDC.64 UR4, c[0x0][0x1b8] ;  /* 0x00006e0000047ab9 */ /* 0x000fe40000000a00 */
[----:B------:R-:W-:-:S02]  /*7940*/  UIADD3 UR25, UR25, UR23, URZ ;  /* 0x0000001719197290 */ /* 0x000fc4000fffe03f */
[----:B------:R-:W-:Y:S02]  /*7950*/  UIMAD UR6, UR22, UR4, URZ ;  /* 0x00000004160672a4 */ /* 0x000fe4000f8e023f */
[----:B------:R-:W-:Y:S02]  /*7960*/  UISETP.NE.AND.EX UP0, UPT, URZ, UR21, UPT, UP0 ;  /* 0x000000153f00728c */ /* 0x000fe4000bf05300 */
[----:B------:R-:W-:Y:S02]  /*7970*/  USHF.R.S32.HI UR20, URZ, 0x1f, UR11 ;  /* 0x0000001f3f147899 */ /* 0x000fe4000801140b */
[----:B------:R-:W-:Y:S02]  /*7980*/  UIMAD UR6, UR8, UR5, UR6 ;  /* 0x00000005080672a4 */ /* 0x000fe4000f8e0206 */
[----:B------:R-:W-:Y:S02]  /*7990*/  UIMAD.WIDE.U32 UR24, UR8, UR4, UR24 ;  /* 0x00000004081872a5 */ /* 0x000fe4000f8e0018 */
[----:B------:R-:W-:Y:S01]  /*79a0*/  USEL UR20, UR20, URZ, !UP0 ;  /* 0x0000003f14147287 */ /* 0x000fe2000c000000 */
[----:B-1----:R-:W-:Y:S01]  /*79b0*/  LEA.HI R2, R205, R204, RZ, 0x3 ;  /* 0x000000cccd027211 */ /* 0x002fe200078f18ff */
[----:B------:R-:W-:-:S02]  /*79c0*/  ULDC.64 UR4, c[0x0][0x1c0] ;  /* 0x0000700000047ab9 */ /* 0x000fc40000000a00 */
[----:B------:R-:W-:Y:S01]  /*79d0*/  USEL UR21, UR11, URZ, !UP0 ;  /* 0x0000003f0b157287 */ /* 0x000fe2000c000000 */
[----:B------:R-:W-:Y:S01]  /*79e0*/  LOP3.LUT R0, R2, 0xfffffff8, RZ, 0xc0, !PT ;  /* 0xfffffff802007812 */ /* 0x000fe200078ec0ff */
[----:B------:R-:W-:Y:S01]  /*79f0*/  UIMAD UR20, UR20, UR4, URZ ;  /* 0x00000004141472a4 */ /* 0x000fe2000f8e023f */
[----:B------:R-:W-:Y:S01]  /*7a00*/  SHF.R.S32.HI R77, RZ, 0x3, R2 ;  /* 0x00000003ff4d7819 */ /* 0x000fe20000011402 */
[----:B------:R-:W-:Y:S02]  /*7a10*/  UIADD3 UR25, UR25, UR6, URZ ;  /* 0x0000000619197290 */ /* 0x000fe4000fffe03f */
[----:B------:R-:W-:Y:S01]  /*7a20*/  IMAD.IADD R6, R204, 0x1, -R0 ;  /* 0x00000001cc067824 */ /* 0x000fe200078e0a00 */
[----:B------:R-:W-:Y:S02]  /*7a30*/  UIMAD UR5, UR21, UR5, UR20 ;  /* 0x00000005150572a4 */ /* 0x000fe4000f8e0214 */
[----:B------:R-:W-:Y:S01]  /*7a40*/  UIMAD.WIDE.U32 UR24, UR21, UR4, UR24 ;  /* 0x00000004151872a5 */ /* 0x000fe2000f8e0018 */
[----:B------:R-:W-:-:S02]  /*7a50*/  IMAD R207, R6, 0x10, R77 ;  /* 0x0000001006cf7824 */ /* 0x000fc400078e024d */
        /* <DEDUP_REMOVED lines=33> */
[----:B------:R-:W-:Y:S02]  /*7c70*/  LOP3.LUT R10, R5, R4, RZ, 0x3c, !PT ;  /* 0x00000004050a7212 */ /* 0x000fe400078e3cff */
[----:B------:R-:W-:-:S02]  /*7c80*/  LEA.HI.X R8, R2, c[0x0][0x164], R3, 0x1, P0 ;  /* 0x0000590002087a11 */ /* 0x000fc400000f0c03 */
[----:B------:R-:W-:Y:S02]  /*7c90*/  SHF.R.S32.HI R3, RZ, 0x1f, R0 ;  /* 0x0000001fff037819 */ /* 0x000fe40000011400 */
[----:B------:R-:W-:Y:S01]  /*7ca0*/  LEA.HI R5, R205, R204, RZ, 0x6 ;  /* 0x000000cccd057211 */ /* 0x000fe200078f30ff */
[----:B------:R1:W3:Y:S01]  /*7cb0*/  SHFL.IDX PT, R7, R8, RZ, 0x181f ;  /* 0x00181fff08077589 */ /* 0x0002e200000e0000 */
[----:B------:R-:W-:Y:S02]  /*7cc0*/  LEA.HI R83, R3, R0, RZ, 0x3 ;  /* 0x0000000003537211 */ /* 0x000fe400078f18ff */
[----:B------:R-:W-:Y:S01]  /*7cd0*/  LEA.HI R2, R205, R204, RZ, 0x3 ;  /* 0x000000cccd027211 */ /* 0x000fe200078f18ff */
[----:B------:R-:W-:Y:S01]  /*7ce0*/  IMAD.SHL.U32 R3, R5, 0x8, RZ ;  /* 0x0000000805037824 */ /* 0x000fe200078e00ff */
[----:B------:R-:W-:Y:S02]  /*7cf0*/  IADD3 R5, R77, UR17, RZ ;  /* 0x000000114d057c10 */ /* 0x000fe4000fffe0ff */
[----:B------:R-:W-:-:S02]  /*7d00*/  LOP3.LUT R4, R83, 0xfffffff8, RZ, 0xc0, !PT ;  /* 0xfffffff853047812 */ /* 0x000fc400078ec0ff */
[----:B------:R-:W-:Y:S02]  /*7d10*/  ISETP.GE.AND P0, PT, R5, UR21, PT ;  /* 0x0000001505007c0c */ /* 0x000fe4000bf06270 */
[----:B------:R-:W-:Y:S01]  /*7d20*/  LOP3.LUT R2, R2, 0xfffffff8, RZ, 0xc0, !PT ;  /* 0xfffffff802027812 */ /* 0x000fe200078ec0ff */
[----:B------:R-:W-:Y:S01]  /*7d30*/  IMAD.IADD R82, R0, 0x1, -R4 ;  /* 0x0000000100527824 */ /* 0x000fe200078e0a04 */
[----:B------:R-:W-:Y:S01]  /*7d40*/  LOP3.LUT R58, R10, 0xfffffe00, R3, 0xf8, !PT ;  /* 0xfffffe000a3a7812 */ /* 0x000fe200078ef803 */
[----:B------:R-:W-:Y:S02]  /*7d50*/  IMAD.MOV.U32 R4, RZ, RZ, 0x20 ;  /* 0x00000020ff047424 */ /* 0x000fe400078e00ff */
[----:B------:R-:W-:Y:S01]  /*7d60*/  IMAD.IADD R69, R204, 0x1, -R2 ;  /* 0x00000001cc457824 */ /* 0x000fe200078e0a02 */
[----:B------:R-:W-:Y:S01]  /*7d70*/  R2P PR, R82, 0x6 ;  /* 0x0000000652007804 */ /* 0x000fe20000000000 */
[----:B------:R-:W-:Y:S02]  /*7d80*/  IMAD.MOV.U32 R2, RZ, RZ, 0x10 ;  /* 0x00000010ff027424 */ /* 0x000fe400078e00ff */
[----:B------:R-:W-:-:S02]  /*7d90*/  IMAD.SHL.U32 R70, R69, 0x8, RZ ;  /* 0x0000000845467824 */ /* 0x000fc400078e00ff */
[----:B------:R-:W-:Y:S02]  /*7da0*/  SEL R4, R4, 0xffffffe0, !P2 ;  /* 0xffffffe004047807 */ /* 0x000fe40005000000 */
[----:B------:R-:W-:Y:S02]  /*7db0*/  SEL R2, R2, 0xfffffff0, !P1 ;  /* 0xfffffff002027807 */ /* 0x000fe40004800000 */
[----:B------:R-:W-:Y:S01]  /*7dc0*/  SHF.R.S32.HI R233, RZ, 0x1f, R70 ;  /* 0x0000001fffe97819 */ /* 0x000fe20000011446 */
[----:B------:R-:W-:Y:S01]  /*7dd0*/  @!P3 IMAD.U32 R13, RZ, RZ, UR11 ;  /* 0x0000000bff0dbe24 */ /* 0x000fe2000f8e00ff */
[----:B------:R-:W-:Y:S05]  /*7de0*/  @P0 BRA `(.L_x_1183) ;  /* 0x0000005000000947 */ /* 0x000fea0003800000 */
[----:B-123--:R-:W-:Y:S01]  /*7df0*/  LEA R6, P0, R70, R6, 0x1 ;  /* 0x0000000646067211 */ /* 0x00efe200078008ff */
[----:B------:R-:W-:-:S03]  /*7e00*/  IMAD.SHL.U32 R0, R58, 0x2, RZ ;  /* 0x000000023a007824 */ /* 0x000fc600078e00ff */
[----:B------:R-:W-:-:S05]  /*7e10*/  LEA.HI.X R7, R70, R7, R233, 0x1, P0 ;  /* 0x0000000746077211 */ /* 0x000fca00000f0ce9 */
[----:B------:R-:W-:Y:S01]  /*7e20*/  @!PT LDS RZ, [RZ] ;  /* 0x00000000fffff984 */ /* 0x000fe20000000800 */
[----:B------:R1:W-:Y:S04]  /*7e30*/  LDGSTS.E.BYPASS.LTC128B.128 [R0+0x6100], [R6.64], !P4 ;  /* 0x0610000006007fae */ /* 0x0003e8000e101d4e */
.L_x_1183:
[----:B-123--:R-:W-:Y:S05]  /*7e40*/  BSYNC B0 ;  /* 0x0000000000007941 */ /* 0x00efea0003800000 */
.L_x_1182:
        /* <DEDUP_REMOVED lines=11> */
.L_x_1185:
[----:B------:R-:W-:Y:S05]  /*7f00*/  BSYNC B0 ;  /* 0x0000000000007941 */ /* 0x000fea0003800000 */
.L_x_1184:
        /* <DEDUP_REMOVED lines=11> */
.L_x_1187:
[----:B------:R-:W-:Y:S05]  /*7fc0*/  BSYNC B0 ;  /* 0x0000000000007941 */ /* 0x000fea0003800000 */
.L_x_1186:
        /* <DEDUP_REMOVED lines=11> */
.L_x_1189:
[----:B------:R-:W-:Y:S05]  /*8080*/  BSYNC B0 ;  /* 0x0000000000007941 */ /* 0x000fea0003800000 */
.L_x_1188:
        /* <DEDUP_REMOVED lines=11> */
.L_x_1191:
[----:B------:R-:W-:Y:S05]  /*8140*/  BSYNC B0 ;  /* 0x0000000000007941 */ /* 0x000fea0003800000 */
.L_x_1190:
        /* <DEDUP_REMOVED lines=11> */
.L_x_1193:
[----:B------:R-:W-:Y:S05]  /*8200*/  BSYNC B0 ;  /* 0x0000000000007941 */ /* 0x000fea0003800000 */
.L_x_1192:
        /* <DEDUP_REMOVED lines=11> */
.L_x_1195:
[----:B------:R-:W-:Y:S05]  /*82c0*/  BSYNC B0 ;  /* 0x0000000000007941 */ /* 0x000fea0003800000 */
.L_x_1194:
        /* <DEDUP_REMOVED lines=48> */
[----:B------:R-:W-:Y:S01]  /*85d0*/  ULDC.64 UR4, c[0x0][0x210] ;  /* 0x0000840000047ab9 */ /* 0x000fe20000000a00 */
[----:B------:R-:W-:Y:S01]  /*85e0*/  IADD3 R68, -R77, UR23, RZ ;  /* 0x000000174d447c10 */ /* 0x000fe2000fffe1ff */
[----:B------:R-:W-:Y:S02]  /*85f0*/  UIMAD UR22, UR22, UR4, URZ ;  /* 0x00000004161672a4 */ /* 0x000fe4000f8e023f */
[----:B------:R-:W-:Y:S01]  /*8600*/  IMAD R0, R84, c[0x0][0x1e0], RZ ;  /* 0x0000780054007a24 */ /* 0x000fe200078e02ff */
[C---:B------:R-:W-:Y:S01]  /*8610*/  ISETP.GE.AND P1, PT, R68.reuse, 0x1, PT ;  /* 0x000000014400780c */ /* 0x040fe20003f26270 */
[----:B------:R-:W-:Y:S01]  /*8620*/  UIMAD.WIDE.U32 UR46, UR8, UR4, URZ ;  /* 0x00000004082e72a5 */ /* 0x000fe2000f8e003f */
[----:B------:R-:W-:Y:S01]  /*8630*/  ISETP.GE.AND P3, PT, R68, 0x21, PT ;  /* 0x000000214400780c */ /* 0x000fe20003f66270 */
[----:B------:R-:W-:Y:S01]  /*8640*/  IMAD R0, R236, c[0x0][0x1e4], R0 ;  /* 0x00007900ec007a24 */ /* 0x000fe200078e0200 */
[----:B------:R-:W-:-:S02]  /*8650*/  UIMAD UR5, UR8, UR5, UR22 ;  /* 0x00000005080572a4 */ /* 0x000fc4000f8e0216 */
[----:B------:R-:W-:Y:S02]  /*8660*/  UIADD3 UR22, UR19, -0x1, URZ ;  /* 0xffffffff13167890 */ /* 0x000fe4000fffe03f */
[----:B------:R-:W-:Y:S01]  /*8670*/  UIADD3 UR5, UR47, UR5, URZ ;  /* 0x000000052f057290 */ /* 0x000fe2000fffe03f */
[----:B--2---:R-:W-:-:S04]  /*8680*/  IMAD.WIDE.U32 R6, R236, c[0x0][0x1e0], RZ ;  /* 0x00007800ec067a25 */ /* 0x004fc800078e00ff */
        /* <DEDUP_REMOVED lines=55> */
.L_x_1196:
[----:B------:R-:W-:Y:S01]  /*8a00*/  ULDC.U8 UR4, c[0x0][0x298] ;  /* 0x0000a60000047ab9 */ /* 0x000fe20000000000 */
[----:B--2---:R-:W-:Y:S01]  /*8a10*/  SHF.R.S32.HI R0, RZ, 0x1f, R131 ;  /* 0x0000001fff007819 */ /* 0x004fe20000011483 */
[----:B------:R-:W-:Y:S01]  /*8a20*/  IMAD.WIDE.U32 R12, R131, c[0x0][0x280], RZ ;  /* 0x0000a000830c7a25 */ /* 0x000fe200078e00ff */
        /* <DEDUP_REMOVED lines=68> */
.L_x_1200:
[----:B------:R-:W-:Y:S05]  /*8e70*/  BSYNC B0 ;  /* 0x0000000000007941 */ /* 0x000fea0003800000 */
.L_x_1199:
        /* <DEDUP_REMOVED lines=45> */
.L_x_1202:
[----:B----4-:R-:W-:Y:S05]  /*9150*/  BSYNC B0 ;  /* 0x0000000000007941 */ /* 0x010fea0003800000 */
.L_x_1201:
        /* <DEDUP_REMOVED lines=47> */
.L_x_1204:
[----:B--2---:R-:W-:Y:S05]  /*9450*/  BSYNC B0 ;  /* 0x0000000000007941 */ /* 0x004fea0003800000 */
.L_x_1203:
        /* <DEDUP_REMOVED lines=45> */
.L_x_1206:
[----:B----4-:R-:W-:Y:S05]  /*9730*/  BSYNC B0 ;  /* 0x0000000000007941 */ /* 0x010fea0003800000 */
.L_x_1205:
        /* <DEDUP_REMOVED lines=82> */
.L_x_1210:
[----:B------:R-:W-:Y:S05]  /*9c60*/  BSYNC B0 ;  /* 0x0000000000007941 */ /* 0x000fea0003800000 */
.L_x_1209:
        /* <DEDUP_REMOVED lines=45> */
.L_x_1208:
[----:B------:R-:W-:Y:S05]  /*9f40*/  BSYNC B1 ;  /* 0x0000000000017941 */ /* 0x000fea0003800000 */
.L_x_1207:
        /* <DEDUP_REMOVED lines=49> */
.L_x_1214:
[----:B------:R-:W-:Y:S05]  /*a260*/  BSYNC B0 ;  /* 0x0000000000007941 */ /* 0x000fea0003800000 */
.L_x_1213:
        /* <DEDUP_REMOVED lines=45> */
.L_x_1212:
[----:B------:R-:W-:Y:S05]  /*a540*/  BSYNC B1 ;  /* 0x0000000000017941 */ /* 0x000fea0003800000 */
.L_x_1211:
        /* <DEDUP_REMOVED lines=49> */
.L_x_1218:
[----:B------:R-:W-:Y:S05]  /*a860*/  BSYNC B0 ;  /* 0x0000000000007941 */ /* 0x000fea0003800000 */
.L_x_1217:
        /* <DEDUP_REMOVED lines=45> */
.L_x_1216:
[----:B------:R-:W-:Y:S05]  /*ab40*/  BSYNC B1 ;  /* 0x0000000000017941 */ /* 0x000fea0003800000 */
.L_x_1215:
        /* <DEDUP_REMOVED lines=48> */
.L_x_1221:
[----:B------:R-:W-:Y:S05]  /*ae50*/  BSYNC B0 ;  /* 0x0000000000007941 */ /* 0x000fea0003800000 */
.L_x_1220:
        /* <DEDUP_REMOVED lines=46> */
.L_x_1198:
        /* <DEDUP_REMOVED lines=79> */
.L_x_1223:
[----:B-1-3--:R-:W-:Y:S05]  /*b630*/  BSYNC B0 ;  /* 0x0000000000007941 */ /* 0x00afea0003800000 */
.L_x_1222:
        /* <DEDUP_REMOVED lines=73> */
.L_x_1225:
[----:B-1-3--:R-:W-:Y:S05]  /*bad0*/  BSYNC B0 ;  /* 0x0000000000007941 */ /* 0x00afea0003800000 */
.L_x_1224:
        /* <DEDUP_REMOVED lines=40> */
[----:B------:R-:W-:Y:S01]  /*bd60*/  SHF.R.U64 R42, R16, 0x10, R17 ;  /* 0x00000010102a7819 */ /* 0x000fe20000001211 */
[----:B------:R-:W2:Y:S01]  /*bd70*/  LDS.128 R12, [R36+0x6100] ;  /* 0x00610000240c7984 */ /* 0x000ea20000000c00 */
[----:B------:R-:W-:Y:S01]  /*bd80*/  HADD2.F32 R37, -RZ, R5.H0_H0 ;  /* 0x20000005ff257230 */ /* 0x000fe20000004100 */
[----:B------:R-:W-:Y:S02]  /*bd90*/  SHF.R.U32.HI R27, RZ, 0x10, R23 ;  /* 0x00000010ff1b7819 */ /* 0x000fe40000011617 */
        /* <DEDUP_REMOVED lines=60> */
[----:B------:R-:W-:Y:S02]  /*c160*/  FMUL.FTZ R5, R23, R3 ;  /* 0x0000000317057220 */ /* 0x000fe40000410000 */
        /* <DEDUP_REMOVED lines=14> */
.L_x_1227:
[----:B------:R-:W-:Y:S05]  /*c250*/  BSYNC B0 ;  /* 0x0000000000007941 */ /* 0x000fea0003800000 */
.L_x_1226:
        /* <DEDUP_REMOVED lines=102> */
.L_x_1229:
[----:B------:R-:W-:Y:S05]  /*c8c0*/  BSYNC B0 ;  /* 0x0000000000007941 */ /* 0x000fea0003800000 */
.L_x_1228:
        /* <DEDUP_REMOVED lines=102> */
.L_x_1231:
[----:B------:R-:W-:Y:S05]  /*cf30*/  BSYNC B0 ;  /* 0x0000000000007941 */ /* 0x000fea0003800000 */
.L_x_1230:
        /* <DEDUP_REMOVED lines=101> */
.L_x_1219:
[----:B------:R-:W-:Y:S05]  /*d590*/  BSYNC B2 ;  /* 0x0000000000027941 */ /* 0x000fea0003800000 */
.L_x_1197:
        /* <DEDUP_REMOVED lines=18> */
[----:B------:R-:W-:Y:S01]  /*d6c0*/  UISETP.GT.AND UP0, UPT, UR22, UR18, UPT ;  /* 0x000000121600728c */ /* 0x000fe2000bf04270 */
[----:B------:R-:W-:-:S02]  /*d6d0*/  SHF.R.U32.HI R0, RZ, 0x3, R0 ;  /* 0x00000003ff007819 */ /* 0x000fc40000011600 */
[----:B------:R-:W-:Y:S02]  /*d6e0*/  LOP3.LUT R8, R3, 0x8, R6, 0xf8, !PT ;  /* 0x0000000803087812 */ /* 0x000fe400078ef806 */
[----:B------:R-:W-:Y:S01]  /*d6f0*/  SHF.R.U32.HI R6, RZ, 0x3, R3 ;  /* 0x00000003ff067819 */ /* 0x000fe20000011603 */
[----:B------:R-:W-:Y:S01]  /*d700*/  IMAD R3, R203, 0x400, R201 ;  /* 0x00000400cb037824 */ /* 0x000fe200078e02c9 */
[----:B------:R-:W-:Y:S02]  /*d710*/  LOP3.LUT R0, R5, R0, RZ, 0x3c, !PT ;  /* 0x0000000005007212 */ /* 0x000fe400078e3cff */
[----:B------:R-:W-:Y:S02]  /*d720*/  LOP3.LUT R200, R8, R6, RZ, 0x3c, !PT ;  /* 0x0000000608c87212 */ /* 0x000fe400078e3cff */
[----:B------:R-:W-:Y:S01]  /*d730*/  IADD3 R243, R237, 0x100, RZ ;  /* 0x00000100edf37810 */ /* 0x000fe20007ffe0ff */
[----:B------:R-:W-:Y:S02]  /*d740*/  IMAD R0, R7, 0x200, R0 ;  /* 0x0000020007007824 */ /* 0x000fe400078e0200 */
[----:B------:R-:W-:-:S02]  /*d750*/  IMAD.IADD R3, R200, 0x1, R3 ;  /* 0x00000001c8037824 */ /* 0x000fc400078e0203 */
[----:B------:R-:W-:Y:S01]  /*d760*/  IMAD.SHL.U32 R216, R0, 0x2, RZ ;  /* 0x0000000200d87824 */ /* 0x000fe200078e00ff */
[----:B------:R-:W-:Y:S01]  /*d770*/  BAR.SYNC.DEFER_BLOCKING 0x0 ;  /* 0x0000000000007b1d */ /* 0x000fe20000010000 */
[----:B------:R-:W-:Y:S02]  /*d780*/  IMAD.SHL.U32 R223, R3, 0x2, RZ ;  /* 0x0000000203df7824 */ /* 0x000fe400078e00ff */
[----:B------:R-:W-:Y:S01]  /*d790*/  IMAD R0, R84, c[0x0][0x208], RZ ;  /* 0x0000820054007a24 */ /* 0x000fe200078e02ff */
[----:B------:R-:W-:Y:S01]  /*d7a0*/  IADD3 R5, R216, 0x3100, RZ ;  /* 0x00003100d8057810 */ /* 0x000fe20007ffe0ff */
[----:B------:R-:W-:Y:S01]  /*d7b0*/  IMAD.WIDE.U32 R6, R236, c[0x0][0x208], RZ ;  /* 0x00008200ec067a25 */ /* 0x000fe200078e00ff */
[----:B------:R-:W-:Y:S02]  /*d7c0*/  IADD3 R227, R216, 0x3120, RZ ;  /* 0x00003120d8e37810 */ /* 0x000fe40007ffe0ff */
[----:B------:R-:W-:Y:S01]  /*d7d0*/  @P1 IADD3 R227, R5, -0x20, RZ ;  /* 0xffffffe005e31810 */ /* 0x000fe20007ffe0ff */
[----:B------:R-:W-:Y:S01]  /*d7e0*/  IMAD R0, R236, c[0x0][0x20c], R0 ;  /* 0x00008300ec007a24 */ /* 0x000fe200078e0200 */
[----:B------:R-:W-:Y:S01]  /*d7f0*/  ISETP.GE.AND P1, PT, R70, c[0x0][0x1d4], PT ;  /* 0x0000750046007a0c */ /* 0x000fe20003f26270 */
[----:B------:R-:W-:Y:S01]  /*d800*/  IMAD R3, R85, c[0x0][0x218], RZ ;  /* 0x0000860055037a24 */ /* 0x000fe200078e02ff */
[----:B------:R-:W-:Y:S01]  /*d810*/  IADD3 R232, R227, 0x800, RZ ;  /* 0x00000800e3e87810 */ /* 0x000fe20007ffe0ff */
[----:B------:R-:W-:Y:S01]  /*d820*/  IMAD.IADD R7, R7, 0x1, R0 ;  /* 0x0000000107077824 */ /* 0x000fe200078e0200 */
[C---:B------:R-:W-:Y:S01]  /*d830*/  ISETP.LT.OR P3, PT, R68.reuse, 0x1, P1 ;  /* 0x000000014400780c */ /* 0x040fe20000f61670 */
[C---:B------:R-:W-:Y:S01]  /*d840*/  IMAD R3, R235.reuse, c[0x0][0x21c], R3 ;  /* 0x00008700eb037a24 */ /* 0x040fe200078e0203 */
        /* <DEDUP_REMOVED lines=10> */
[----:B------:R-:W-:Y:S01]  /*d8f0*/  LDSM.16.M88.4 R8, [R223+0x8100] ;  /* 0x00810000df08783b */ /* 0x000fe20000000200 */
[----:B------:R-:W-:Y:S01]  /*d900*/  LEA R3, P0, R0, c[0x0][0x1f8], 0x1 ;  /* 0x00007e0000037a11 */ /* 0x000fe200078008ff */
[----:B------:R-:W-:Y:S01]  /*d910*/  IMAD R225, R2, 0x2, R224 ;  /* 0x0000000202e17824 */ /* 0x000fe200078e02e0 */
[----:B------:R-:W-:Y:S01]  /*d920*/  IADD3 R228, R227, 0x2800, RZ ;  /* 0x00002800e3e47810 */ /* 0x000fe20007ffe0ff */
[----:B------:R-:W1:Y:S01]  /*d930*/  LDSM.16.M88.4 R24, [R216+0x3900] ;  /* 0x00390000d818783b */ /* 0x000e620000000200 */
[----:B------:R-:W-:-:S03]  /*d940*/  LEA.HI.X R0, R0, c[0x0][0x1fc], R6, 0x1, P0 ;  /* 0x00007f0000007a11 */ /* 0x000fc600000f0c06 */
[----:B------:R-:W-:Y:S04]  /*d950*/  LDSM.16.M88.4 R20, [R216+0x4100] ;  /* 0x00410000d814783b */ /* 0x000fe80000000200 */
[----:B------:R-:W-:Y:S04]  /*d960*/  LDSM.16.M88.4 R28, [R216+0x3100] ;  /* 0x00310000d81c783b */ /* 0x000fe80000000200 */
[----:B------:R-:W-:Y:S04]  /*d970*/  LDSM.16.M88.4 R16, [R216+0x4900] ;  /* 0x00490000d810783b */ /* 0x000fe80000000200 */
[----:B------:R-:W-:Y:S04]  /*d980*/  LDSM.16.M88.4 R32, [R216+0x5100] ;  /* 0x00510000d820783b */ /* 0x000fe80000000200 */
[----:B------:R-:W2:Y:S04]  /*d990*/  SHFL.IDX PT, R6, R3, RZ, 0x181f ;  /* 0x00181fff03067589 */ /* 0x000ea800000e0000 */
[----:B------:R-:W-:Y:S04]  /*d9a0*/  SHFL.IDX PT, R7, R3, 0x1, 0x181f ;  /* 0x00381f0003077f89 */ /* 0x000fe800000e0000 */
[----:B------:R-:W-:Y:S04]  /*d9b0*/  SHFL.IDX PT, R5, R3, 0x2, 0x181f ;  /* 0x00581f0003057f89 */ /* 0x000fe800000e0000 */
[----:B------:R-:W-:Y:S04]  /*d9c0*/  LDSM.16.M88.4 R44, [R227] ;  /* 0x00000000e32c783b */ /* 0x000fe80000000200 */
[----:B------:R-:W-:Y:S01]  /*d9d0*/  LDSM.16.M88.4 R40, [R227+0x800] ;  /* 0x00080000e328783b */ /* 0x000fe20000000200 */
[----:B-1----:R-:W-:Y:S03]  /*d9e0*/  HMMA.16816.F32 R168, R12, R24, RZ ;  /* 0x000000180ca8723c */ /* 0x002fe600000018ff */
[----:B------:R-:W-:Y:S01]  /*d9f0*/  LDSM.16.M88.4 R36, [R227+0x1000] ;  /* 0x00100000e324783b */ /* 0x000fe20000000200 */
[----:B--2---:R-:W-:-:S04]  /*da00*/  IADD3 R6, P2, R6, R234, RZ ;  /* 0x000000ea06067210 */ /* 0x004fc80007f5e0ff */
[C---:B------:R-:W-:Y:S08]  /*da10*/  HMMA.16816.F32 R80, R8.reuse, R24, RZ ;  /* 0x000000180850723c */ /* 0x040ff000000018ff */
[-C--:B------:R-:W-:Y:S08]  /*da20*/  HMMA.16816.F32 R96, R8, R26.reuse, RZ ;  /* 0x0000001a0860723c */ /* 0x080ff000000018ff */
[C---:B------:R-:W-:Y:S01]  /*da30*/  HMMA.16816.F32 R136, R12.reuse, R26, RZ ;  /* 0x0000001a0c88723c */ /* 0x040fe200000018ff */
[----:B------:R-:W1:Y:S07]  /*da40*/  LDSM.16.M88.4 R24, [R216+0x5900] ;  /* 0x00590000d818783b */ /* 0x000e6e0000000200 */
[-C--:B------:R-:W-:Y:S08]  /*da50*/  HMMA.16816.F32 R128, R12, R20.reuse, RZ ;  /* 0x000000140c80723c */ /* 0x080ff000000018ff */
[C---:B------:R-:W-:Y:S01]  /*da60*/  HMMA.16816.F32 R72, R8.reuse, R20, RZ ;  /* 0x000000140848723c */ /* 0x040fe200000018ff */
[----:B------:R-:W2:Y:S04]  /*da70*/  SHFL.IDX PT, R20, R0, RZ, 0x181f ;  /* 0x00181fff00147589 */ /* 0x000ea800000e0000 */
[----:B------:R-:W-:Y:S03]  /*da80*/  SHFL.IDX PT, R21, R3, 0x3, 0x181f ;  /* 0x00781f0003157f89 */ /* 0x000fe600000e0000 */
[C---:B------:R-:W-:Y:S08]  /*da90*/  HMMA.16816.F32 R48, R8.reuse, R28, RZ ;  /* 0x0000001c0830723c */ /* 0x040ff000000018ff */
[C---:B------:R-:W-:Y:S08]  /*daa0*/  HMMA.16816.F32 R88, R8.reuse, R30, RZ ;  /* 0x0000001e0858723c */ /* 0x040ff000000018ff */
[C---:B------:R-:W-:Y:S08]  /*dab0*/  HMMA.16816.F32 R92, R8.reuse, R22, RZ ;  /* 0x00000016085c723c */ /* 0x040ff000000018ff */
[C---:B------:R-:W-:Y:S08]  /*dac0*/  HMMA.16816.F32 R64, R8.reuse, R16, RZ ;  /* 0x000000100840723c */ /* 0x040ff000000018ff */
[C---:B------:R-:W-:Y:S08]  /*dad0*/  HMMA.16816.F32 R104, R8.reuse, R18, RZ ;  /* 0x000000120868723c */ /* 0x040ff000000018ff */
[C---:B------:R-:W-:Y:S08]  /*dae0*/  HMMA.16816.F32 R52, R8.reuse, R32, RZ ;  /* 0x000000200834723c */ /* 0x040ff000000018ff */
[C---:B------:R-:W-:Y:S08]  /*daf0*/  HMMA.16816.F32 R148, R8.reuse, R34, RZ ;  /* 0x000000220894723c */ /* 0x040ff000000018ff */
[C---:B-1----:R-:W-:Y:S08]  /*db00*/  HMMA.16816.F32 R76, R8.reuse, R24, RZ ;  /* 0x00000018084c723c */ /* 0x042ff000000018ff */
[----:B------:R-:W-:Y:S01]  /*db10*/  HMMA.16816.F32 R112, R8, R26, RZ ;  /* 0x0000001a0870723c */ /* 0x000fe200000018ff */
[----:B------:R-:W-:Y:S07]  /*db20*/  SHFL.IDX PT, R8, R0, 0x1, 0x181f ;  /* 0x00381f0000087f89 */ /* 0x000fee00000e0000 */
[C---:B------:R-:W-:Y:S08]  /*db30*/  HMMA.16816.F32 R140, R12.reuse, R28, RZ ;  /* 0x0000001c0c8c723c */ /* 0x040ff000000018ff */
[C---:B------:R-:W-:Y:S01]  /*db40*/  HMMA.16816.F32 R144, R12.reuse, R30, RZ ;  /* 0x0000001e0c90723c */ /* 0x040fe200000018ff */
[----:B------:R-:W-:Y:S07]  /*db50*/  LDSM.16.M88.4 R28, [R227+0x2000] ;  /* 0x00200000e31c783b */ /* 0x000fee0000000200 */
        /* <DEDUP_REMOVED lines=11> */
[----:B------:R-:W-:Y:S01]  /*dc10*/  HMMA.16816.F32 R108, R12, R26, RZ ;  /* 0x0000001a0c6c723c */ /* 0x000fe200000018ff */
[----:B------:R-:W3:Y:S04]  /*dc20*/  SHFL.IDX PT, R15, R0, 0x2, 0x181f ;  /* 0x00581f00000f7f89 */ /* 0x000ee800000e0000 */
[----:B------:R-:W4:Y:S02]  /*dc30*/  LDSM.16.M88.4 R24, [R227+0x2800] ;  /* 0x00280000e318783b */ /* 0x000f240000000200 */
[-C--:B------:R-:W-:Y:S01]  /*dc40*/  IADD3 R12, P0, R7, R234.reuse, RZ ;  /* 0x000000ea070c7210 */ /* 0x080fe20007f1e0ff */
[--C-:B--2---:R-:W-:Y:S01]  /*dc50*/  IMAD.X R7, R20, 0x1, R233.reuse, P2 ;  /* 0x0000000114077824 */ /* 0x104fe200010e06e9 */
[----:B------:R-:W-:Y:S01]  /*dc60*/  ISETP.LT.OR P2, PT, R68, 0x21, P1 ;  /* 0x000000214400780c */ /* 0x000fe20000f41670 */
[----:B------:R-:W2:Y:S01]  /*dc70*/  SHFL.IDX PT, R20, R0, 0x4, 0x181f ;  /* 0x00981f0000147f89 */ /* 0x000ea200000e0000 */
[C---:B-1----:R-:W-:Y:S01]  /*dc80*/  HMMA.16816.F32 R100, R16.reuse, R44, R48 ;  /* 0x0000002c1064723c */ /* 0x042fe20000001830 */
[--C-:B------:R-:W-:Y:S01]  /*dc90*/  IMAD.X R13, R8, 0x1, R233.reuse, P0 ;  /* 0x00000001080d7824 */ /* 0x100fe200000e06e9 */
[----:B------:R-:W-:Y:S01]  /*dca0*/  IADD3 R14, P0, R5, R234, RZ ;  /* 0x000000ea050e7210 */ /* 0x000fe20007f1e0ff */
[----:B------:R-:W-:Y:S04]  /*dcb0*/  LDSM.16.M88.4 R8, [R226+0x6100] ;  /* 0x00610000e208783b */ /* 0x000fe80000000200 */
[----:B------:R1:W5:Y:S01]  /*dcc0*/  SHFL.IDX PT, R5, R0, 0x5, 0x181f ;  /* 0x00b81f0000057f89 */ /* 0x00036200000e0000 */
[----:B------:R-:W-:Y:S03]  /*dcd0*/  HMMA.16816.F32 R80, R16, R40, R80 ;  /* 0x000000281050723c */ /* 0x000fe60000001850 */
[----:B------:R-:W-:Y:S01]  /*dce0*/  @!PT LDS RZ, [RZ] ;  /* 0x00000000fffff984 */ /* 0x000fe20000000800 */
[----:B------:R-:W-:Y:S01]  /*dcf0*/  @!PT LDS RZ, [RZ] ;  /* 0x00000000fffff984 */ /* 0x000fe20000000800 */
[----:B------:R2:W-:Y:S01]  /*dd00*/  LDGSTS.E.BYPASS.LTC128B.128 [R237+0x100], [R6.64], !P3 ;  /* 0x0010000006ed7fae */ /* 0x0005e2000d901d4e */
[----:B------:R-:W-:Y:S01]  /*dd10*/  ISETP.LT.OR P3, PT, R68, 0x41, P1 ;  /* 0x000000414400780c */ /* 0x000fe20000f61670 */
[----:B---3--:R-:W-:-:S02]  /*dd20*/  IMAD.X R15, R15, 0x1, R233, P0 ;  /* 0x000000010f0f7824 */ /* 0x008fc400000e06e9 */
[----:B------:R3:W-:Y:S01]  /*dd30*/  LDGSTS.E.BYPASS.LTC128B.128 [R237+0x900], [R12.64], !P4 ;  /* 0x009000000ced7fae */ /* 0x0007e2000e101d4e */
[C---:B------:R-:W-:Y:S01]  /*dd40*/  ISETP.LT.OR P4, PT, R68.reuse, 0x31, P1 ;  /* 0x000000314400780c */ /* 0x040fe20000f81670 */
[----:B------:R-:W-:Y:S01]  /*dd50*/  HMMA.16816.F32 R72, R16, R36, R72 ;  /* 0x000000241048723c */ /* 0x000fe20000001848 */
[----:B------:R-:W-:Y:S01]  /*dd60*/  ISETP.LT.OR P1, PT, R68, 0x51, P1 ;  /* 0x000000514400780c */ /* 0x000fe20000f21670 */
[----:B------:R5:W-:Y:S01]  /*dd70*/  LDGSTS.E.BYPASS.LTC128B.128 [R237+0x1100], [R14.64], !P2 ;  /* 0x011000000eed7fae */ /* 0x000be2000d101d4e */
[----:B------:R-:W-:-:S05]  /*dd80*/  LOP3.LUT P2, RZ, R69, 0x4, RZ, 0xc0, !PT ;  /* 0x0000000445ff7812 */ /* 0x000fca000784c0ff */
[----:B------:R-:W-:Y:S01]  /*dd90*/  HMMA.16816.F32 R64, R16, R32, R64 ;  /* 0x000000201040723c */ /* 0x000fe20000001840 */
[----:B-1----:R-:W-:-:S07]  /*dda0*/  IMAD.MOV.U32 R0, RZ, RZ, 0x40 ;  /* 0x00000040ff007424 */ /* 0x002fce00078e00ff */
[----:B------:R-:W-:Y:S01]  /*ddb0*/  HMMA.16816.F32 R88, R16, R46, R88 ;  /* 0x0000002e1058723c */ /* 0x000fe20000001858 */
[----:B------:R-:W-:Y:S02]  /*ddc0*/  SEL R0, R0, 0xffffffc0, !P2 ;  /* 0xffffffc000007807 */ /* 0x000fe40005000000 */
[----:B--2---:R-:W-:-:S03]  /*ddd0*/  IADD3 R6, P0, R21, R234, RZ ;  /* 0x000000ea15067210 */ /* 0x004fc60007f1e0ff */
[----:B------:R-:W-:Y:S02]  /*dde0*/  IMAD.IADD R222, R216, 0x1, R0 ;  /* 0x00000001d8de7824 */ /* 0x000fe400078e0200 */
[----:B----4-:R-:W-:Y:S01]  /*ddf0*/  HMMA.16816.F32 R76, R16, R24, R76 ;  /* 0x00000018104c723c */ /* 0x010fe2000000184c */
[----:B------:R-:W-:Y:S02]  /*de00*/  IMAD.IADD R221, R0, 0x1, R227 ;  /* 0x0000000100dd7824 */ /* 0x000fe400078e02e3 */
[----:B------:R-:W-:Y:S01]  /*de10*/  IMAD.X R7, R23, 0x1, R233, P0 ;  /* 0x0000000117077824 */ /* 0x000fe200000e06e9 */
[----:B---3--:R-:W-:-:S04]  /*de20*/  IADD3 R12, P0, R22, R234, RZ ;  /* 0x000000ea160c7210 */ /* 0x008fc80007f1e0ff */
[----:B------:R1:W-:Y:S01]  /*de30*/  LDGSTS.E.BYPASS.LTC128B.128 [R237+0x1900], [R6.64], !P4 ;  /* 0x0190000006ed7fae */ /* 0x0003e2000e101d4e */
[----:B------:R-:W-:Y:S01]  /*de40*/  IMAD.X R13, R20, 0x1, R233, P0 ;  /* 0x00000001140d7824 */ /* 0x000fe200000e06e9 */
[C---:B------:R-:W-:Y:S04]  /*de50*/  HMMA.16816.F32 R96, R16.reuse, R42, R96 ;  /* 0x0000002a1060723c */ /* 0x040fe80000001860 */
[----:B------:R2:W-:Y:S04]  /*de60*/  LDGSTS.E.BYPASS.LTC128B.128 [R237+0x2100], [R12.64], !P3 ;  /* 0x021000000ced7fae */ /* 0x0005e8000d901d4e */
[C---:B------:R-:W-:Y:S08]  /*de70*/  HMMA.16816.F32 R92, R16.reuse, R38, R92 ;  /* 0x00000026105c723c */ /* 0x040ff0000000185c */
[C---:B------:R-:W-:Y:S08]  /*de80*/  HMMA.16816.F32 R104, R16.reuse, R34, R104 ;  /* 0x000000221068723c */ /* 0x040ff00000001868 */
[----:B------:R-:W-:Y:S01]  /*de90*/  HMMA.16816.F32 R148, R16, R30, R148 ;  /* 0x0000001e1094723c */ /* 0x000fe20000001894 */
[----:B-1----:R-:W-:-:S05]  /*dea0*/  IADD3 R6, P0, R3, R234, RZ ;  /* 0x000000ea03067210 */ /* 0x002fca0007f1e0ff */
[----:B-----5:R-:W-:Y:S01]  /*deb0*/  IMAD.X R7, R5, 0x1, R233, P0 ;  /* 0x0000000105077824 */ /* 0x020fe200000e06e9 */
[----:B------:R-:W-:Y:S01]  /*dec0*/  PLOP3.LUT P0, PT, PT, PT, UP0, 0x80, 0x0 ;  /* 0x000000000000781c */ /* 0x000fe20003f0f008 */
[C---:B--2---:R-:W-:Y:S03]  /*ded0*/  HMMA.16816.F32 R12, R16.reuse, R28, R52 ;  /* 0x0000001c100c723c */ /* 0x044fe60000001834 */
[----:B------:R1:W-:Y:S04]  /*dee0*/  LDGSTS.E.BYPASS.LTC128B.128 [R237+0x2900], [R6.64], !P1 ;  /* 0x0290000006ed7fae */ /* 0x0003e8000c901d4e */
[----:B------:R-:W-:Y:S01]  /*def0*/  LDSM.16.M88.4 R20, [R224+0x8100] ;  /* 0x00810000e014783b */ /* 0x000fe20000000200 */
[----:B------:R-:W-:Y:S03]  /*df00*/  HMMA.16816.F32 R132, R16, R26, R112 ;  /* 0x0000001a1084723c */ /* 0x000fe60000001870 */
[----:B------:R-:W2:Y:S04]  /*df10*/  LDSM.16.M88.4 R68, [R222+0x5100] ;  /* 0x00510000de44783b */ /* 0x000ea80000000200 */
[----:B------:R-:W-:Y:S01]  /*df20*/  LDSM.16.M88.4 R60, [R222+0x3100] ;  /* 0x00310000de3c783b */ /* 0x000fe20000000200 */
[C---:B------:R-:W-:Y:S03]  /*df30*/  HMMA.16816.F32 R196, R8.reuse, R24, R116 ;  /* 0x0000001808c4723c */ /* 0x040fe60000001874 */
[----:B------:R-:W3:Y:S04]  /*df40*/  LDSM.16.M88.4 R56, [R222+0x3900] ;  /* 0x00390000de38783b */ /* 0x000ee80000000200 */
[----:B------:R-:W-:Y:S01]  /*df50*/  LDSM.16.M88.4 R52, [R222+0x4100] ;  /* 0x00410000de34783b */ /* 0x000fe20000000200 */
[C---:B------:R-:W-:Y:S03]  /*df60*/  HMMA.16816.F32 R140, R8.reuse, R44, R140 ;  /* 0x0000002c088c723c */ /* 0x040fe6000000188c */
[----:B------:R-:W4:Y:S04]  /*df70*/  LDSM.16.M88.4 R84, [R222+0x5900] ;  /* 0x00590000de54783b */ /* 0x000f280000000200 */
[----:B------:R-:W5:Y:S01]  /*df80*/  LDSM.16.M88.4 R48, [R222+0x4900] ;  /* 0x00490000de30783b */ /* 0x000f620000000200 */
[C---:B------:R-:W-:Y:S03]  /*df90*/  HMMA.16816.F32 R168, R8.reuse, R40, R168 ;  /* 0x0000002808a8723c */ /* 0x040fe600000018a8 */
[----:B------:R-:W1:Y:S04]  /*dfa0*/  LDSM.16.M88.4 R16, [R224+0x6100] ;  /* 0x00610000e010783b */ /* 0x000e680000000200 */
[----:B------:R-:W0:Y:S01]  /*dfb0*/  LDGDEPBAR ;  /* 0x00000000000079af */ /* 0x000e220000000000 */
[C---:B------:R-:W-:Y:S03]  /*dfc0*/  HMMA.16816.F32 R116, R8.reuse, R46, R144 ;  /* 0x0000002e0874723c */ /* 0x040fe60000001890 */
[----:B------:R-:W-:Y:S05]  /*dfd0*/  LDSM.16.M88.4 R44, [R221] ;  /* 0x00000000dd2c783b */ /* 0x000fea0000000200 */
[C---:B------:R-:W-:Y:S01]  /*dfe0*/  HMMA.16816.F32 R136, R8.reuse, R42, R136 ;  /* 0x0000002a0888723c */ /* 0x040fe20000001888 */
[----:B------:R-:W-:Y:S07]  /*dff0*/  LDSM.16.M88.4 R40, [R221+0x800] ;  /* 0x00080000dd28783b */ /* 0x000fee0000000200 */
[C---:B------:R-:W-:Y:S08]  /*e000*/  HMMA.16816.F32 R184, R8.reuse, R36, R128 ;  /* 0x0000002408b8723c */ /* 0x040ff00000001880 */
[C---:B------:R-:W-:Y:S08]  /*e010*/  HMMA.16816.F32 R188, R8.reuse, R32, R124 ;  /* 0x0000002008bc723c */ /* 0x040ff0000000187c */
[C---:B------:R-:W-:Y:S01]  /*e020*/  HMMA.16816.F32 R152, R8.reuse, R38, R152 ;  /* 0x000000260898723c */ /* 0x040fe20000001898 */
[----:B------:R-:W-:Y:S07]  /*e030*/  LDSM.16.M88.4 R36, [R221+0x1000] ;  /* 0x00100000dd24783b */ /* 0x000fee0000000200 */
[C---:B------:R-:W-:Y:S01]  /*e040*/  HMMA.16816.F32 R164, R8.reuse, R34, R164 ;  /* 0x0000002208a4723c */ /* 0x040fe200000018a4 */
[----:B------:R-:W-:Y:S07]  /*e050*/  LDSM.16.M88.4 R32, [R221+0x1800] ;  /* 0x00180000dd20783b */ /* 0x000fee0000000200 */
[C---:B------:R-:W-:Y:S08]  /*e060*/  HMMA.16816.F32 R192, R8.reuse, R28, R120 ;  /* 0x0000001c08c0723c */ /* 0x040ff00000001878 */
[C---:B------:R-:W-:Y:S01]  /*e070*/  HMMA.16816.F32 R180, R8.reuse, R30, R180 ;  /* 0x0000001e08b4723c */ /* 0x040fe200000018b4 */
[----:B------:R-:W-:Y:S07]  /*e080*/  LDSM.16.M88.4 R28, [R221+0x2000] ;  /* 0x00200000dd1c783b */ /* 0x000fee0000000200 */
[----:B------:R-:W-:Y:S01]  /*e090*/  HMMA.16816.F32 R176, R8, R26, R108 ;  /* 0x0000001a08b0723c */ /* 0x000fe2000000186c */
[----:B------:R-:W1:Y:S04]  /*e0a0*/  LDSM.16.M88.4 R8, [R225+0x8100] ;  /* 0x00810000e108783b */ /* 0x000e680000000200 */
[----:B------:R-:W-:Y:S03]  /*e0b0*/  LDSM.16.M88.4 R24, [R221+0x2800] ;  /* 0x00280000dd18783b */ /* 0x000fe60000000200 */
[----:B--2---:R-:W-:Y:S01]  /*e0c0*/  HMMA.16816.F32 R128, R20, R68, R12 ;  /* 0x000000441480723c */ /* 0x004fe2000000180c */
[----:B------:R-:W2:Y:S01]  /*e0d0*/  LDSM.16.M88.4 R12, [R225+0x6100] ;  /* 0x00610000e10c783b */ /* 0x000ea20000000200 */
[----:B------:R-:W-:-:S06]  /*e0e0*/  DEPBAR.LE SB0, 0x0 ;  /* 0x000080000000791a */ /* 0x000fcc0000000000 */
[C---:B---3--:R-:W-:Y:S08]  /*e0f0*/  HMMA.16816.F32 R160, R20.reuse, R56, R80 ;  /* 0x0000003814a0723c */ /* 0x048ff00000001850 */
[C---:B----4-:R-:W-:Y:S08]  /*e100*/  HMMA.16816.F32 R124, R20.reuse, R84, R76 ;  /* 0x00000054147c723c */ /* 0x050ff0000000184c */
[C---:B------:R-:W-:Y:S08]  /*e110*/  HMMA.16816.F32 R120, R20.reuse, R62, R88 ;  /* 0x0000003e1478723c */ /* 0x040ff00000001858 */
[C---:B------:R-:W-:Y:S08]  /*e120*/  HMMA.16816.F32 R108, R20.reuse, R54, R92 ;  /* 0x00000036146c723c */ /* 0x040ff0000000185c */
[C---:B------:R-:W-:Y:S08]  /*e130*/  HMMA.16816.F32 R172, R20.reuse, R60, R100 ;  /* 0x0000003c14ac723c */ /* 0x040ff00000001864 */
[C---:B------:R-:W-:Y:S08]  /*e140*/  HMMA.16816.F32 R156, R20.reuse, R52, R72 ;  /* 0x00000034149c723c */ /* 0x040ff00000001848 */
[C---:B-----5:R-:W-:Y:S08]  /*e150*/  HMMA.16816.F32 R144, R20.reuse, R48, R64 ;  /* 0x000000301490723c */ /* 0x060ff00000001840 */
[----:B------:R-:W-:Y:S08]  /*e160*/  HMMA.16816.F32 R112, R20, R58, R96 ;  /* 0x0000003a1470723c */ /* 0x000ff00000001860 */
[C---:B-1----:R-:W-:Y:S08]  /*e170*/  HMMA.16816.F32 R92, R16.reuse, R60, R140 ;  /* 0x0000003c105c723c */ /* 0x042ff0000000188c */
        /* <DEDUP_REMOVED lines=98> */
.L_x_1232:
[----:B------:R-:W-:Y:S01]  /*e7a0*/  LOP3.LUT R0, R202, 0xffffffe0, RZ, 0xc0, !PT ;  /* 0xffffffe0ca007812 */ /* 0x000fe200078ec0ff */
[----:B------:R-:W-:Y:S01]  /*e7b0*/  UISETP.NE.AND UP1, UPT, UR13, URZ, UPT ;  /* 0x0000003f0d00728c */ /* 0x000fe2000bf25270 */
[----:B------:R-:W-:Y:S01]  /*e7c0*/  LEA.HI R3, R205, R204, RZ, 0x2 ;  /* 0x000000cccd037211 */ /* 0x000fe200078f10ff */
[----:B------:R-:W-:Y:S01]  /*e7d0*/  UISETP.NE.AND UP0, UPT, UR12, URZ, UPT ;  /* 0x0000003f0c00728c */ /* 0x000fe2000bf05270 */
[----:B------:R-:W-:Y:S01]  /*e7e0*/  SHF.R.S32.HI R5, RZ, 0x1f, R203 ;  /* 0x0000001fff057819 */ /* 0x000fe200000114cb */
[C---:B------:R-:W-:Y:S01]  /*e7f0*/  IMAD.IADD R0, R204.reuse, 0x1, -R0 ;  /* 0x00000001cc007824 */ /* 0x040fe200078e0a00 */
[----:B------:R-:W-:Y:S01]  /*e800*/  LOP3.LUT R3, R3, 0xfffffffc, RZ, 0xc0, !PT ;  /* 0xfffffffc03037812 */ /* 0x000fe200078ec0ff */
[----:B------:R-:W-:Y:S01]  /*e810*/  ULDC UR4, c[0x0][0x324] ;  /* 0x0000c90000047ab9 */ /* 0x000fe20000000800 */
[----:B------:R-:W-:Y:S01]  /*e820*/  LEA.HI R5, R5, R203, RZ, 0x2 ;  /* 0x000000cb05057211 */ /* 0x000fe200078f10ff */
[----:B------:R-:W-:Y:S01]  /*e830*/  ULOP3.LUT UR4, URZ, UR4, URZ, 0x33, !UPT ;  /* 0x000000043f047292 */ /* 0x000fe2000f8e333f */
[----:B-1----:R-:W-:Y:S01]  /*e840*/  SHF.R.S32.HI R6, RZ, 0x1f, R0 ;  /* 0x0000001fff067819 */ /* 0x002fe20000011400 */
[----:B------:R-:W-:Y:S01]  /*e850*/  IMAD.IADD R3, R204, 0x1, -R3 ;  /* 0x00000001cc037824 */ /* 0x000fe200078e0a03 */
[----:B------:R-:W-:Y:S01]  /*e860*/  LOP3.LUT R7, R5, 0xffffffc, RZ, 0xc0, !PT ;  /* 0x0ffffffc05077812 */ /* 0x000fe200078ec0ff */
[----:B------:R-:W0:Y:S01]  /*e870*/  LDGDEPBAR ;  /* 0x00000000000079af */ /* 0x000e220000000000 */
[----:B------:R-:W-:-:S02]  /*e880*/  LEA.HI R6, R6, R0, RZ, 0x2 ;  /* 0x0000000006067211 */ /* 0x000fc400078f10ff */
[----:B------:R-:W-:Y:S01]  /*e890*/  LEA.HI R5, R3, R3, RZ, 0x1 ;  /* 0x0000000303057211 */ /* 0x000fe200078f08ff */
[----:B------:R-:W-:Y:S01]  /*e8a0*/  IMAD.IADD R8, R203, 0x1, -R7 ;  /* 0x00000001cb087824 */ /* 0x000fe200078e0a07 */
[----:B------:R-:W-:Y:S02]  /*e8b0*/  LEA.HI.SX32 R7, R6, UR17, 0x1e ;  /* 0x0000001106077c11 */ /* 0x000fe4000f8ff2ff */
[----:B------:R-:W-:Y:S01]  /*e8c0*/  PLOP3.LUT P1, PT, PT, PT, UP1, 0x80, 0x0 ;  /* 0x000000000000781c */ /* 0x000fe20003f2f018 */
[C---:B------:R-:W-:Y:S01]  /*e8d0*/  IMAD.SHL.U32 R9, R5.reuse, 0x20, RZ ;  /* 0x0000002005097824 */ /* 0x040fe200078e00ff */
[----:B------:R-:W-:Y:S01]  /*e8e0*/  LOP3.LUT R5, R5, 0x1ffffffe, RZ, 0xc0, !PT ;  /* 0x1ffffffe05057812 */ /* 0x000fe200078ec0ff */
[----:B------:R-:W-:Y:S01]  /*e8f0*/  IMAD R8, R8, 0x10, R7 ;  /* 0x0000001008087824 */ /* 0x000fe200078e0207 */
[----:B------:R-:W-:Y:S02]  /*e900*/  PLOP3.LUT P0, PT, PT, PT, UP1, 0x80, 0x0 ;  /* 0x000000000000781c */ /* 0x000fe40003f0f018 */
[----:B------:R-:W-:Y:S01]  /*e910*/  LOP3.LUT R7, R9, 0xffffffc0, RZ, 0xc0, !PT ;  /* 0xffffffc009077812 */ /* 0x000fe200078ec0ff */
[----:B------:R-:W-:-:S04]  /*e920*/  IMAD.IADD R5, R3, 0x1, -R5 ;  /* 0x0000000103057824 */ /* 0x000fc800078e0a05 */
[----:B------:R-:W-:-:S04]  /*e930*/  IMAD.IADD R3, R7, 0x1, R8 ;  /* 0x0000000107037824 */ /* 0x000fc800078e0208 */
[----:B------:R-:W-:-:S04]  /*e940*/  IMAD R10, R5, 0x8, R3 ;  /* 0x00000008050a7824 */ /* 0x000fc800078e0203 */
[----:B------:R-:W-:Y:S01]  /*e950*/  @P1 IMAD.HI.U32 R3, R10, c[0x0][0x2c8], RZ ;  /* 0x0000b2000a031a27 */ /* 0x000fe200078e00ff */
[----:B------:R1:W-:Y:S03]  /*e960*/  STL [R1+0x18], R10 ;  /* 0x0000180a01007387 */ /* 0x0003e60000100800 */
[----:B------:R-:W-:Y:S01]  /*e970*/  IMAD.MOV.U32 R9, RZ, RZ, R10 ;  /* 0x000000ffff097224 */ /* 0x000fe200078e000a */
[----:B------:R-:W-:Y:S02]  /*e980*/  @P0 SHF.R.U32.HI R9, RZ, c[0x0][0x2cc], R3 ;  /* 0x0000b300ff090a19 */ /* 0x000fe40000011603 */
[----:B------:R-:W-:Y:S02]  /*e990*/  LOP3.LUT R3, R6, 0x7ffffffc, RZ, 0xc0, !PT ;  /* 0x7ffffffc06037812 */ /* 0x000fe400078ec0ff */
[----:B------:R-:W-:Y:S01]  /*e9a0*/  PLOP3.LUT P0, PT, PT, PT, UP0, 0x40, 0x0 ;  /* 0x000000000000781c */ /* 0x000fe20003f0e808 */
[----:B------:R-:W2:Y:S02]  /*e9b0*/  SHFL.IDX PT, R6, R9, RZ, 0x1c1f ;  /* 0x001c1fff09067589 */ /* 0x000ea400000e0000 */
[----:B------:R-:W-:-:S02]  /*e9c0*/  IMAD.IADD R3, R0, 0x1, -R3 ;  /* 0x0000000100037824 */ /* 0x000fc400078e0a03 */
[----:B------:R-:W-:Y:S02]  /*e9d0*/  IMAD.U32 R0, RZ, RZ, UR23 ;  /* 0x00000017ff007e24 */ /* 0x000fe4000f8e00ff */
[----:B------:R-:W-:Y:S02]  /*e9e0*/  IMAD.SHL.U32 R7, R3, 0x2, RZ ;  /* 0x0000000203077824 */ /* 0x000fe400078e00ff */
[----:B------:R-:W-:-:S03]  /*e9f0*/  IMAD.U32 R3, RZ, RZ, UR36 ;  /* 0x00000024ff037e24 */ /* 0x000fc6000f8e00ff */
[----:B------:R3:W-:Y:S01]  /*ea00*/  STL [R1], R7 ;  /* 0x0000000701007387 */ /* 0x0007e20000100800 */
[C---:B------:R-:W-:Y:S02]  /*ea10*/  IADD3 R0, -R7.reuse, 0x1, R0 ;  /* 0x0000000107007810 */ /* 0x040fe40007ffe100 */
[C---:B------:R-:W-:Y:S02]  /*ea20*/  IADD3 R11, -R7.reuse, UR7, R3 ;  /* 0x00000007070b7c10 */ /* 0x040fe4000fffe103 */
[----:B------:R-:W-:Y:S02]  /*ea30*/  IADD3 R0, R0, -UR10, RZ ;  /* 0x8000000a00007c10 */ /* 0x000fe4000fffe0ff */
[----:B------:R-:W-:Y:S02]  /*ea40*/  IADD3 R13, -R7, UR36, RZ ;  /* 0x00000024070d7c10 */ /* 0x000fe4000fffe1ff */
[C---:B-1----:R-:W-:Y:S02]  /*ea50*/  IADD3 R10, R0.reuse, c[0x0][0x328], RZ ;  /* 0x0000ca00000a7a10 */ /* 0x042fe40007ffe0ff */
[----:B------:R-:W-:Y:S01]  /*ea60*/  IADD3 R12, R0, UR4, RZ ;  /* 0x00000004000c7c10 */ /* 0x000fe2000fffe0ff */
[----:B------:R-:W-:-:S02]  /*ea70*/  IMAD.IADD R0, R201, 0x1, R200 ;  /* 0x00000001c9007824 */ /* 0x000fc400078e02c8 */
[--C-:B--2---:R-:W-:Y:S02]  /*ea80*/  IMAD.IADD R5, R10, 0x1, R6.reuse ;  /* 0x000000010a057824 */ /* 0x104fe400078e0206 */
[----:B------:R-:W-:-:S03]  /*ea90*/  IMAD.IADD R3, R12, 0x1, R6 ;  /* 0x000000010c037824 */ /* 0x000fc600078e0206 */
[----:B------:R-:W-:Y:S01]  /*eaa0*/  IMNMX R5, R5, R11, PT ;  /* 0x0000000b05057217 */ /* 0x000fe20003800200 */
[----:B------:R-:W-:Y:S05]  /*eab0*/  @P0 BRA `(.L_x_1233) ;  /* 0x0000015000000947 */ /* 0x000fea0003800000 */
[----:B---3--:R-:W-:Y:S01]  /*eac0*/  IMAD.U32 R7, RZ, RZ, UR10 ;  /* 0x0000000aff077e24 */ /* 0x008fe2000f8e00ff */
        /* <DEDUP_REMOVED lines=11> */
.L_x_1235:
[----:B------:R-:W-:-:S04]  /*eb80*/  MOV R7, c[0x0][0x32c] ;  /* 0x0000cb0000077a02 */ /* 0x000fc80000000f00 */
[----:B------:R-:W-:-:S13]  /*eb90*/  ISETP.NE.AND P0, PT, R7, 0x1, PT ;  /* 0x000000010700780c */ /* 0x000fda0003f05270 */
[----:B------:R-:W-:-:S05]  /*eba0*/  @P0 IMAD.HI.U32 R7, R6, c[0x0][0x330], RZ ;  /* 0x0000cc0006070a27 */ /* 0x000fca00078e00ff */
[----:B------:R-:W-:Y:S02]  /*ebb0*/  @P0 SHF.R.U32.HI R6, RZ, c[0x0][0x334], R7 ;  /* 0x0000cd00ff060a19 */ /* 0x000fe40000011607 */
.L_x_1236:
[----:B------:R-:W-:Y:S05]  /*ebc0*/  BSYNC B0 ;  /* 0x0000000000007941 */ /* 0x000fea0003800000 */
.L_x_1234:
[----:B------:R-:W-:-:S05]  /*ebd0*/  IMAD R6, R6, c[0x0][0x32c], R13 ;  /* 0x0000cb0006067a24 */ /* 0x000fca00078e020d */
[----:B------:R-:W-:Y:S02]  /*ebe0*/  IADD3 R7, R6, c[0x0][0x32c], RZ ;  /* 0x0000cb0006077a10 */ /* 0x000fe40007ffe0ff */
[----:B------:R-:W-:Y:S02]  /*ebf0*/  IMNMX R3, R3, R6, !PT ;  /* 0x0000000603037217 */ /* 0x000fe40007800200 */
[----:B------:R-:W-:Y:S02]  /*ec00*/  IMNMX R5, R5, R7, PT ;  /* 0x0000000705057217 */ /* 0x000fe40003800200 */
.L_x_1233:
[----:B------:R-:W1:Y:S01]  /*ec10*/  SHFL.IDX PT, R8, R9, 0x1, 0x1c1f ;  /* 0x003c1f0009087f89 */ /* 0x000e6200000e0000 */
[----:B------:R-:W-:-:S06]  /*ec20*/  UISETP.NE.AND UP0, UPT, UR12, URZ, UPT ;  /* 0x0000003f0c00728c */ /* 0x000fcc000bf05270 */
[----:B------:R-:W-:Y:S01]  /*ec30*/  PLOP3.LUT P0, PT, PT, PT, UP0, 0x40, 0x0 ;  /* 0x000000000000781c */ /* 0x000fe20003f0e808 */
[--C-:B-1-3--:R-:W-:Y:S02]  /*ec40*/  IMAD.IADD R7, R10, 0x1, R8.reuse ;  /* 0x000000010a077824 */ /* 0x10afe400078e0208 */
        /* <DEDUP_REMOVED lines=15> */
.L_x_1239:
[----:B------:R-:W-:-:S04]  /*ed40*/  MOV R14, c[0x0][0x32c] ;  /* 0x0000cb00000e7a02 */ /* 0x000fc80000000f00 */
[----:B------:R-:W-:-:S13]  /*ed50*/  ISETP.NE.AND P0, PT, R14, 0x1, PT ;  /* 0x000000010e00780c */ /* 0x000fda0003f05270 */
[----:B------:R-:W-:-:S05]  /*ed60*/  @P0 IMAD.HI.U32 R14, R8, c[0x0][0x330], RZ ;  /* 0x0000cc00080e0a27 */ /* 0x000fca00078e00ff */
[----:B------:R-:W-:Y:S02]  /*ed70*/  @P0 SHF.R.U32.HI R8, RZ, c[0x0][0x334], R14 ;  /* 0x0000cd00ff080a19 */ /* 0x000fe4000001160e */
.L_x_1240:
[----:B------:R-:W-:Y:S05]  /*ed80*/  BSYNC B0 ;  /* 0x0000000000007941 */ /* 0x000fea0003800000 */
.L_x_1238:
[----:B------:R-:W-:-:S05]  /*ed90*/  IMAD R8, R8, c[0x0][0x32c], R13 ;  /* 0x0000cb0008087a24 */ /* 0x000fca00078e020d */
[----:B------:R-:W-:Y:S02]  /*eda0*/  IADD3 R14, R8, c[0x0][0x32c], RZ ;  /* 0x0000cb00080e7a10 */ /* 0x000fe40007ffe0ff */
[----:B------:R-:W-:Y:S02]  /*edb0*/  IMNMX R6, R6, R8, !PT ;  /* 0x0000000806067217 */ /* 0x000fe40007800200 */
[----:B------:R-:W-:Y:S02]  /*edc0*/  IMNMX R7, R7, R14, PT ;  /* 0x0000000e07077217 */ /* 0x000fe40003800200 */
.L_x_1237:
[----:B------:R-:W-:Y:S01]  /*edd0*/  UISETP.GE.AND UP0, UPT, UR36, 0x1, UPT ;  /* 0x000000012400788c */ /* 0x000fe2000bf06270 */
[----:B------:R-:W1:Y:S01]  /*ede0*/  SHFL.IDX PT, R8, R9, 0x2, 0x1c1f ;  /* 0x005c1f0009087f89 */ /* 0x000e6200000e0000 */
[----:B------:R-:W-:Y:S02]  /*edf0*/  UISETP.GE.AND UP3, UPT, UR36, 0x2, UPT ;  /* 0x000000022400788c */ /* 0x000fe4000bf66270 */
[----:B------:R-:W-:Y:S02]  /*ee00*/  UISETP.GE.AND UP2, UPT, UR36, 0x9, UPT ;  /* 0x000000092400788c */ /* 0x000fe4000bf46270 */
        /* <DEDUP_REMOVED lines=13> */
[----:B------:R-:W-:Y:S01]  /*eee0*/  PLOP3.LUT P3, PT, PT, PT, UP0, 0x40, 0x0 ;  /* 0x000000000000781c */ /* 0x000fe20003f6e808 */
[----:B------:R-:W-:Y:S01]  /*eef0*/  UISETP.GE.AND UP0, UPT, UR36, 0x12, UPT ;  /* 0x000000122400788c */ /* 0x000fe2000bf06270 */
[C---:B------:R-:W-:Y:S01]  /*ef00*/  ISETP.LT.OR P2, PT, R5.reuse, 0x1, P0 ;  /* 0x000000010500780c */ /* 0x040fe20000741670 */
[----:B------:R-:W-:Y:S01]  /*ef10*/  UP2UR UR33, UPR, URZ, 0x4 ;  /* 0x000000043f217883 */ /* 0x000fe20008000000 */
[----:B------:R-:W-:Y:S01]  /*ef20*/  PLOP3.LUT P0, PT, PT, PT, UP1, 0x40, 0x0 ;  /* 0x000000000000781c */ /* 0x000fe20003f0e818 */
[----:B------:R-:W-:Y:S01]  /*ef30*/  UP2UR UR30, UPR, URZ, 0x1 ;  /* 0x000000013f1e7883 */ /* 0x000fe20008000000 */
[----:B------:R-:W-:Y:S01]  /*ef40*/  ISETP.LT.OR P5, PT, R5, 0x2, P4 ;  /* 0x000000020500780c */ /* 0x000fe200027a1670 */
[----:B------:R-:W-:Y:S01]  /*ef50*/  UP2UR UR32, UPR, URZ, 0x2 ;  /* 0x000000023f207883 */ /* 0x000fe20008000000 */
[----:B------:R-:W-:Y:S01]  /*ef60*/  ISETP.GT.AND P4, PT, R3, 0x9, P0 ;  /* 0x000000090300780c */ /* 0x000fe20000784270 */
[----:B------:R-:W-:Y:S01]  /*ef70*/  UISETP.GE.AND UP2, UPT, UR36, 0x52, UPT ;  /* 0x000000522400788c */ /* 0x000fe2000bf46270 */
[----:B------:R-:W-:Y:S01]  /*ef80*/  PLOP3.LUT P0, PT, PT, PT, UP0, 0x40, 0x0 ;  /* 0x000000000000781c */ /* 0x000fe20003f0e808 */
[----:B------:R-:W-:Y:S01]  /*ef90*/  UISETP.GE.AND UP0, UPT, UR36, 0x19, UPT ;  /* 0x000000192400788c */ /* 0x000fe2000bf06270 */
[----:B------:R-:W-:Y:S01]  /*efa0*/  FSEL R15, R92, -INF , !P2 ;  /* 0xff8000005c0f7808 */ /* 0x000fe20005000000 */
        /* <DEDUP_REMOVED lines=9> */
[----:B------:R-:W-:Y:S01]  /*f040*/  ISETP.LT.OR P5, PT, R5, 0xa, P4 ;  /* 0x0000000a0500780c */ /* 0x000fe200027a1670 */
[----:B------:R-:W-:Y:S01]  /*f050*/  UP2UR UR28, UPR, URZ, 0x1 ;  /* 0x000000013f1c7883 */ /* 0x000fe20008000000 */
[----:B------:R-:W-:Y:S01]  /*f060*/  ISETP.GT.AND P4, PT, R3, 0x11, P0 ;  /* 0x000000110300780c */ /* 0x000fe20000784270 */
[----:B------:R-:W-:Y:S01]  /*f070*/  UISETP.GE.AND UP3, UPT, UR36, 0x51, UPT ;  /* 0x000000512400788c */ /* 0x000fe2000bf66270 */
[----:B------:R-:W-:Y:S01]  /*f080*/  PLOP3.LUT P0, PT, PT, PT, UP0, 0x40, 0x0 ;  /* 0x000000000000781c */ /* 0x000fe20003f0e808 */
[----:B------:R-:W-:Y:S01]  /*f090*/  UISETP.GE.AND UP0, UPT, UR36, 0x21, UPT ;  /* 0x000000212400788c */ /* 0x000fe2000bf06270 */
[----:B------:R-:W-:-:S02]  /*f0a0*/  FSEL R17, R88, -INF , !P2 ;  /* 0xff80000058117808 */ /* 0x000fc40005000000 */
        /* <DEDUP_REMOVED lines=8> */
[----:B------:R-:W-:-:S02]  /*f130*/  ISETP.GT.AND P4, PT, R3, 0x19, P0 ;  /* 0x000000190300780c */ /* 0x000fc40000784270 */
        /* <DEDUP_REMOVED lines=35> */
[----:B------:R-:W-:-:S02]  /*f370*/  FSEL R44, R64, -INF , !P2 ;  /* 0xff800000402c7808 */ /* 0x000fc40005000000 */
[----:B------:R-:W-:Y:S02]  /*f380*/  ISETP.GT.AND P4, PT, R3, 0x31, P0 ;  /* 0x000000310300780c */ /* 0x000fe40000784270 */
[----:B------:R-:W-:Y:S02]  /*f390*/  ISETP.LT.OR P2, PT, R5, 0x31, P1 ;  /* 0x000000310500780c */ /* 0x000fe40000f41670 */
[----:B------:R-:W-:Y:S01]  /*f3a0*/  PLOP3.LUT P0, PT, PT, PT, UP0, 0x40, 0x0 ;  /* 0x000000000000781c */ /* 0x000fe20003f0e808 */
[----:B------:R-:W-:Y:S01]  /*f3b0*/  UISETP.GE.AND UP0, UPT, UR36, 0x41, UPT ;  /* 0x000000412400788c */ /* 0x000fe2000bf06270 */
[----:B------:R-:W-:Y:S02]  /*f3c0*/  ISETP.GT.AND P1, PT, R3, 0x38, P3 ;  /* 0x000000380300780c */ /* 0x000fe40001f24270 */
[----:B------:R-:W-:Y:S01]  /*f3d0*/  FSEL R45, R65, -INF , !P5 ;  /* 0xff800000412d7808 */ /* 0x000fe20006800000 */
[----:B------:R-:W-:Y:S01]  /*f3e0*/  UP2UR UR4, UPR, URZ, 0x1 ;  /* 0x000000013f047883 */ /* 0x000fe20008000000 */
[----:B------:R-:W-:-:S02]  /*f3f0*/  ISETP.LT.OR P5, PT, R5, 0x32, P4 ;  /* 0x000000320500780c */ /* 0x000fc400027a1670 */
[----:B------:R-:W-:Y:S02]  /*f400*/  ISETP.GT.AND P4, PT, R3, 0x39, P0 ;  /* 0x000000390300780c */ /* 0x000fe40000784270 */
[----:B------:R-:W-:Y:S02]  /*f410*/  ISETP.LT.OR P0, PT, R5, 0x39, P1 ;  /* 0x000000390500780c */ /* 0x000fe40000f01670 */
[----:B------:R-:W-:Y:S02]  /*f420*/  FSEL R140, R60, -INF , !P2 ;  /* 0xff8000003c8c7808 */ /* 0x000fe40005000000 */
[----:B------:R-:W-:Y:S01]  /*f430*/  PLOP3.LUT P2, PT, PT, PT, UP6, 0x40, 0x0 ;  /* 0x000000000000781c */ /* 0x000fe20003f4e868 */
[----:B------:R-:W-:Y:S01]  /*f440*/  UISETP.NE.AND UP6, UPT, UR12, URZ, UPT ;  /* 0x0000003f0c00728c */ /* 0x000fe2000bfc5270 */
[----:B------:R-:W-:Y:S02]  /*f450*/  FSEL R144, R56, -INF , !P0 ;  /* 0xff80000038907808 */ /* 0x000fe40004000000 */
[----:B------:R-:W-:-:S02]  /*f460*/  PLOP3.LUT P1, PT, PT, PT, UP5, 0x40, 0x0 ;  /* 0x000000000000781c */ /* 0x000fc40003f2e858 */
[----:B------:R-:W-:Y:S02]  /*f470*/  PLOP3.LUT P0, PT, PT, PT, UP4, 0x40, 0x0 ;  /* 0x000000000000781c */ /* 0x000fe40003f0e848 */
[C---:B------:R-:W-:Y:S02]  /*f480*/  ISETP.GT.AND P2, PT, R3.reuse, 0x41, P2 ;  /* 0x000000410300780c */ /* 0x040fe40001744270 */
[C---:B------:R-:W-:Y:S02]  /*f490*/  ISETP.GT.AND P1, PT, R3.reuse, 0x48, P1 ;  /* 0x000000480300780c */ /* 0x040fe40000f24270 */
[----:B------:R-:W-:Y:S02]  /*f4a0*/  ISETP.GT.AND P0, PT, R3, 0x49, P0 ;  /* 0x000000490300780c */ /* 0x000fe40000704270 */
[----:B------:R-:W-:Y:S01]  /*f4b0*/  PLOP3.LUT P3, PT, PT, PT, UP0, 0x40, 0x0 ;  /* 0x000000000000781c */ /* 0x000fe20003f6e808 */
[----:B------:R-:W-:Y:S01]  /*f4c0*/  UISETP.GE.AND UP0, UPT, UR36, 0x5a, UPT ;  /* 0x0000005a2400788c */ /* 0x000fe2000bf06270 */
[----:B------:R-:W-:-:S02]  /*f4d0*/  ISETP.LT.OR P2, PT, R5, 0x42, P2 ;  /* 0x000000420500780c */ /* 0x000fc40001741670 */
[C---:B------:R-:W-:Y:S02]  /*f4e0*/  ISETP.LT.OR P1, PT, R5.reuse, 0x49, P1 ;  /* 0x000000490500780c */ /* 0x040fe40000f21670 */
[----:B------:R-:W-:Y:S02]  /*f4f0*/  ISETP.LT.OR P0, PT, R5, 0x4a, P0 ;  /* 0x0000004a0500780c */ /* 0x000fe40000701670 */
[----:B------:R-:W-:Y:S02]  /*f500*/  ISETP.GT.AND P3, PT, R3, 0x40, P3 ;  /* 0x000000400300780c */ /* 0x000fe40001f64270 */
[----:B------:R-:W-:Y:S02]  /*f510*/  FSEL R164, R53, -INF , !P2 ;  /* 0xff80000035a47808 */ /* 0x000fe40005000000 */
[----:B------:R-:W-:Y:S02]  /*f520*/  PLOP3.LUT P2, PT, PT, PT, UP2, 0x40, 0x0 ;  /* 0x000000000000781c */ /* 0x000fe40003f4e828 */
[----:B------:R-:W-:-:S02]  /*f530*/  FSEL R163, R48, -INF , !P1 ;  /* 0xff80000030a37808 */ /* 0x000fc40004800000 */
[----:B------:R-:W-:Y:S02]  /*f540*/  PLOP3.LUT P1, PT, PT, PT, UP1, 0x40, 0x0 ;  /* 0x000000000000781c */ /* 0x000fe40003f2e818 */
[----:B------:R-:W-:Y:S02]  /*f550*/  FSEL R167, R49, -INF , !P0 ;  /* 0xff80000031a77808 */ /* 0x000fe40004000000 */
[----:B------:R-:W-:Y:S02]  /*f560*/  PLOP3.LUT P0, PT, PT, PT, UP0, 0x40, 0x0 ;  /* 0x000000000000781c */ /* 0x000fe40003f0e808 */
[----:B------:R-:W-:Y:S02]  /*f570*/  ISETP.LT.OR P3, PT, R5, 0x41, P3 ;  /* 0x000000410500780c */ /* 0x000fe40001f61670 */
[C---:B------:R-:W-:Y:S02]  /*f580*/  ISETP.GT.AND P2, PT, R3.reuse, 0x51, P2 ;  /* 0x000000510300780c */ /* 0x040fe40001744270 */
[----:B------:R-:W-:-:S02]  /*f590*/  ISETP.GT.AND P1, PT, R3, 0x58, P1 ;  /* 0x000000580300780c */ /* 0x000fc40000f24270 */
[----:B------:R-:W-:Y:S02]  /*f5a0*/  ISETP.GT.AND P0, PT, R3, 0x59, P0 ;  /* 0x000000590300780c */ /* 0x000fe40000704270 */
[C---:B------:R-:W-:Y:S02]  /*f5b0*/  ISETP.LT.OR P4, PT, R5.reuse, 0x3a, P4 ;  /* 0x0000003a0500780c */ /* 0x040fe40002781670 */
[----:B------:R-:W-:Y:S02]  /*f5c0*/  FSEL R146, R52, -INF , !P3 ;  /* 0xff80000034927808 */ /* 0x000fe40005800000 */
[C---:B------:R-:W-:Y:S02]  /*f5d0*/  ISETP.LT.OR P3, PT, R5.reuse, 0x52, P2 ;  /* 0x000000520500780c */ /* 0x040fe40001761670 */
[C---:B------:R-:W-:Y:S02]  /*f5e0*/  ISETP.LT.OR P2, PT, R5.reuse, 0x59, P1 ;  /* 0x000000590500780c */ /* 0x040fe40000f41670 */
[----:B------:R-:W-:-:S02]  /*f5f0*/  ISETP.LT.OR P1, PT, R5, 0x5a, P0 ;  /* 0x0000005a0500780c */ /* 0x000fc40000721670 */
[----:B------:R-:W-:Y:S02]  /*f600*/  FSEL R145, R57, -INF , !P4 ;  /* 0xff80000039917808 */ /* 0x000fe40006000000 */
[----:B------:R-:W-:Y:S01]  /*f610*/  PLOP3.LUT P0, PT, PT, PT, UP6, 0x40, 0x0 ;  /* 0x000000000000781c */ /* 0x000fe20003f0e868 */
[----:B------:R-:W-:Y:S01]  /*f620*/  UISETP.NE.AND UP6, UPT, UR37, URZ, UPT ;  /* 0x0000003f2500728c */ /* 0x000fe2000bfc5270 */
[----:B------:R-:W-:Y:S02]  /*f630*/  PLOP3.LUT P4, PT, PT, PT, UP3, 0x40, 0x0 ;  /* 0x000000000000781c */ /* 0x000fe40003f8e838 */
[----:B------:R-:W-:Y:S02]  /*f640*/  FSEL R141, R61, -INF , !P5 ;  /* 0xff8000003d8d7808 */ /* 0x000fe40006800000 */
[----:B------:R-:W-:Y:S01]  /*f650*/  ISETP.GT.AND P4, PT, R3, 0x50, P4 ;  /* 0x000000500300780c */ /* 0x000fe20002784270 */
[----:B-1----:R-:W-:Y:S01]  /*f660*/  IMAD.IADD R3, R12, 0x1, R8 ;  /* 0x000000010c037824 */ /* 0x002fe200078e0208 */
[----:B------:R-:W-:-:S02]  /*f670*/  FSEL R203, R33, -INF , !P3 ;  /* 0xff80000021cb7808 */ /* 0x000fc40005800000 */
[----:B------:R-:W-:Y:S01]  /*f680*/  ISETP.LT.OR P4, PT, R5, 0x51, P4 ;  /* 0x000000510500780c */ /* 0x000fe20002781670 */
[----:B------:R-:W-:Y:S01]  /*f690*/  IMAD.IADD R5, R10, 0x1, R8 ;  /* 0x000000010a057824 */ /* 0x000fe200078e0208 */
[----:B------:R-:W-:Y:S02]  /*f6a0*/  FSEL R202, R28, -INF , !P2 ;  /* 0xff8000001cca7808 */ /* 0x000fe40005000000 */
[----:B------:R-:W-:Y:S02]  /*f6b0*/  FSEL R204, R32, -INF , !P4 ;  /* 0xff80000020cc7808 */ /* 0x000fe40006000000 */
[----:B------:R-:W-:Y:S02]  /*f6c0*/  IMNMX R5, R5, R11, PT ;  /* 0x0000000b05057217 */ /* 0x000fe40003800200 */
        /* <DEDUP_REMOVED lines=14> */
.L_x_1243:
[----:B------:R-:W-:-:S04]  /*f7b0*/  MOV R14, c[0x0][0x32c] ;  /* 0x0000cb00000e7a02 */ /* 0x000fc80000000f00 */
[----:B------:R-:W-:-:S13]  /*f7c0*/  ISETP.NE.AND P0, PT, R14, 0x1, PT ;  /* 0x000000010e00780c */ /* 0x000fda0003f05270 */
[----:B------:R-:W-:-:S05]  /*f7d0*/  @P0 IMAD.HI.U32 R14, R8, c[0x0][0x330], RZ ;  /* 0x0000cc00080e0a27 */ /* 0x000fca00078e00ff */
[----:B------:R-:W-:Y:S02]  /*f7e0*/  @P0 SHF.R.U32.HI R8, RZ, c[0x0][0x334], R14 ;  /* 0x0000cd00ff080a19 */ /* 0x000fe4000001160e */
.L_x_1244:
[----:B------:R-:W-:Y:S05]  /*f7f0*/  BSYNC B0 ;  /* 0x0000000000007941 */ /* 0x000fea0003800000 */
.L_x_1242:
[----:B------:R-:W-:-:S05]  /*f800*/  IMAD R8, R8, c[0x0][0x32c], R13 ;  /* 0x0000cb0008087a24 */ /* 0x000fca00078e020d */
[----:B------:R-:W-:Y:S02]  /*f810*/  IADD3 R14, R8, c[0x0][0x32c], RZ ;  /* 0x0000cb00080e7a10 */ /* 0x000fe40007ffe0ff */
[----:B------:R-:W-:Y:S02]  /*f820*/  IMNMX R3, R3, R8, !PT ;  /* 0x0000000803037217 */ /* 0x000fe40007800200 */
[----:B------:R-:W-:Y:S02]  /*f830*/  IMNMX R5, R5, R14, PT ;  /* 0x0000000e05057217 */ /* 0x000fe40003800200 */
.L_x_1241:
[----:B------:R-:W-:Y:S01]  /*f840*/  UP2UR UR42, UPR, URZ, 0x40 ;  /* 0x000000403f2a7883 */ /* 0x000fe20008000000 */
[----:B------:R-:W1:Y:S01]  /*f850*/  SHFL.IDX PT, R8, R9, 0x3, 0x1c1f ;  /* 0x007c1f0009087f89 */ /* 0x000e6200000e0000 */
[----:B------:R-:W-:Y:S02]  /*f860*/  UISETP.NE.AND UP6, UPT, UR26, URZ, UPT ;  /* 0x0000003f1a00728c */ /* 0x000fe4000bfc5270 */
[----:B------:R-:W-:Y:S02]  /*f870*/  UP2UR UR36, UPR, URZ, 0x1 ;  /* 0x000000013f247883 */ /* 0x000fe40008000000 */
[----:B------:R-:W-:-:S02]  /*f880*/  UP2UR UR43, UPR, URZ, 0x40 ;  /* 0x000000403f2b7883 */ /* 0x000fc40008000000 */
[----:B------:R-:W-:Y:S02]  /*f890*/  UISETP.NE.AND UP6, UPT, UR32, URZ, UPT ;  /* 0x0000003f2000728c */ /* 0x000fe4000bfc5270 */
[----:B------:R-:W-:Y:S02]  /*f8a0*/  UISETP.NE.AND UP0, UPT, UR34, URZ, UPT ;  /* 0x0000003f2200728c */ /* 0x000fe4000bf05270 */
[----:B------:R-:W-:Y:S02]  /*f8b0*/  UP2UR UR44, UPR, URZ, 0x40 ;  /* 0x000000403f2c7883 */ /* 0x000fe40008000000 */
[----:B------:R-:W-:Y:S02]  /*f8c0*/  UISETP.NE.AND UP6, UPT, UR35, URZ, UPT ;  /* 0x0000003f2300728c */ /* 0x000fe4000bfc5270 */
[----:B------:R-:W-:Y:S01]  /*f8d0*/  PLOP3.LUT P0, PT, PT, PT, UP0, 0x40, 0x0 ;  /* 0x000000000000781c */ /* 0x000fe20003f0e808 */
[----:B------:R-:W-:Y:S02]  /*f8e0*/  UP2UR UR41, UPR, URZ, 0x20 ;  /* 0x000000203f297883 */ /* 0x000fe40008000000 */
[----:B------:R-:W-:Y:S01]  /*f8f0*/  UISETP.NE.AND UP5, UPT, UR33, URZ, UPT ;  /* 0x0000003f2100728c */ /* 0x000fe2000bfa5270 */
[----:B------:R-:W-:Y:S01]  /*f900*/  PLOP3.LUT P1, PT, PT, PT, UP6, 0x40, 0x0 ;  /* 0x000000000000781c */ /* 0x000fe20003f2e868 */
[----:B------:R-:W-:Y:S01]  /*f910*/  UISETP.NE.AND UP6, UPT, UR44, URZ, UPT ;  /* 0x0000003f2c00728c */ /* 0x000fe2000bfc5270 */
[C---:B------:R-:W-:Y:S01]  /*f920*/  ISETP.GT.AND P0, PT, R6.reuse, 0x1, P0 ;  /* 0x000000010600780c */ /* 0x040fe20000704270 */
[----:B------:R-:W-:Y:S01]  /*f930*/  UP2UR UR40, UPR, URZ, 0x10 ;  /* 0x000000103f287883 */ /* 0x000fe20008000000 */
[C---:B------:R-:W-:Y:S01]  /*f940*/  ISETP.GT.AND P1, PT, R6.reuse, RZ, P1 ;  /* 0x000000ff0600720c */ /* 0x040fe20000f24270 */
[----:B------:R-:W-:Y:S01]  /*f950*/  UISETP.NE.AND UP4, UPT, UR31, URZ, UPT ;  /* 0x0000003f1f00728c */ /* 0x000fe2000bf85270 */
[C---:B------:R-:W-:Y:S01]  /*f960*/  ISETP.LT.OR P2, PT, R7.reuse, 0x2, P0 ;  /* 0x000000020700780c */ /* 0x040fe20000741670 */
[----:B------:R-:W-:Y:S01]  /*f970*/  UP2UR UR39, UPR, URZ, 0x8 ;  /* 0x000000083f277883 */ /* 0x000fe20008000000 */
[----:B------:R-:W-:Y:S01]  /*f980*/  ISETP.LT.OR P3, PT, R7, 0x1, P1 ;  /* 0x000000010700780c */ /* 0x000fe20000f61670 */
[----:B------:R-:W-:Y:S01]  /*f990*/  UISETP.NE.AND UP3, UPT, UR30, URZ, UPT ;  /* 0x0000003f1e00728c */ /* 0x000fe2000bf65270 */
[----:B------:R-:W-:Y:S01]  /*f9a0*/  PLOP3.LUT P1, PT, PT, PT, UP5, 0x40, 0x0 ;  /* 0x000000000000781c */ /* 0x000fe20003f2e858 */
[----:B------:R-:W-:Y:S01]  /*f9b0*/  UP2UR UR37, UPR, URZ, 0x2 ;  /* 0x000000023f257883 */ /* 0x000fe20008000000 */
[----:B------:R-:W-:Y:S01]  /*f9c0*/  PLOP3.LUT P0, PT, PT, PT, UP6, 0x40, 0x0 ;  /* 0x000000000000781c */ /* 0x000fe20003f0e868 */
[----:B------:R-:W-:Y:S01]  /*f9d0*/  UISETP.NE.AND UP6, UPT, UR29, URZ, UPT ;  /* 0x0000003f1d00728c */ /* 0x000fe2000bfc5270 */
[----:B------:R-:W-:Y:S01]  /*f9e0*/  FSEL R18, R95, -INF , !P2 ;  /* 0xff8000005f127808 */ /* 0x000fe20005000000 */
[----:B------:R-:W-:Y:S01]  /*f9f0*/  UISETP.NE.AND UP1, UPT, UR28, URZ, UPT ;  /* 0x0000003f1c00728c */ /* 0x000fe2000bf25270 */
[C---:B------:R-:W-:Y:S01]  /*fa00*/  ISETP.GT.AND P2, PT, R6.reuse, 0x8, P1 ;  /* 0x000000080600780c */ /* 0x040fe20000f44270 */
[----:B------:R-:W-:Y:S01]  /*fa10*/  UP2UR UR38, UPR, URZ, 0x4 ;  /* 0x000000043f267883 */ /* 0x000fe20008000000 */
[----:B------:R-:W-:Y:S01]  /*fa20*/  ISETP.GT.AND P1, PT, R6, 0x9, P0 ;  /* 0x000000090600780c */ /* 0x000fe20000724270 */
[----:B------:R-:W-:Y:S01]  /*fa30*/  UISETP.NE.AND UP2, UPT, UR27, URZ, UPT ;  /* 0x0000003f1b00728c */ /* 0x000fe2000bf45270 */
[----:B------:R-:W-:Y:S01]  /*fa40*/  PLOP3.LUT P0, PT, PT, PT, UP4, 0x40, 0x0 ;  /* 0x000000000000781c */ /* 0x000fe20003f0e848 */
[----:B------:R-:W-:Y:S01]  /*fa50*/  UP2UR UR44, UPR, URZ, 0x10 ;  /* 0x000000103f2c7883 */ /* 0x000fe20008000000 */
[----:B------:R-:W-:Y:S01]  /*fa60*/  FSEL R14, R94, -INF , !P3 ;  /* 0xff8000005e0e7808 */ /* 0x000fe20005800000 */
[----:B------:R-:W-:Y:S01]  /*fa70*/  UISETP.NE.AND UP4, UPT, UR32, URZ, UPT ;  /* 0x0000003f2000728c */ /* 0x000fe2000bf85270 */
[----:B------:R-:W-:-:S02]  /*fa80*/  PLOP3.LUT P3, PT, PT, PT, UP3, 0x40, 0x0 ;  /* 0x000000000000781c */ /* 0x000fc40003f6e838 */
[C---:B------:R-:W-:Y:S02]  /*fa90*/  ISETP.LT.OR P4, PT, R7.reuse, 0x9, P2 ;  /* 0x000000090700780c */ /* 0x040fe40001781670 */
[C---:B------:R-:W-:Y:S02]  /*faa0*/  ISETP.LT.OR P2, PT, R7.reuse, 0xa, P1 ;  /* 0x0000000a0700780c */ /* 0x040fe40000f41670 */
[C---:B------:R-:W-:Y:S02]  /*fab0*/  ISETP.GT.AND P1, PT, R6.reuse, 0x10, P0 ;  /* 0x000000100600780c */ /* 0x040fe40000724270 */
[----:B------:R-:W-:Y:S02]  /*fac0*/  ISETP.GT.AND P0, PT, R6, 0x11, P3 ;  /* 0x000000110600780c */ /* 0x000fe40001f04270 */
[----:B------:R-:W-:Y:S02]  /*fad0*/  ISETP.LT.OR P3, PT, R7, 0x11, P1 ;  /* 0x000000110700780c */ /* 0x000fe40000f61670 */
[----:B------:R-:W-:-:S02]  /*fae0*/  FSEL R21, R91, -INF , !P2 ;  /* 0xff8000005b157808 */ /* 0x000fc40005000000 */
[----:B------:R-:W-:Y:S01]  /*faf0*/  PLOP3.LUT P1, PT, PT, PT, UP6, 0x40, 0x0 ;  /* 0x000000000000781c */ /* 0x000fe20003f2e868 */
[----:B------:R-:W-:Y:S01]  /*fb00*/  UISETP.NE.AND UP6, UPT, UR43, URZ, UPT ;  /* 0x0000003f2b00728c */ /* 0x000fe2000bfc5270 */
[----:B------:R-:W-:Y:S01]  /*fb10*/  ISETP.LT.OR P2, PT, R7, 0x12, P0 ;  /* 0x000000120700780c */ /* 0x000fe20000741670 */
[----:B------:R-:W-:Y:S01]  /*fb20*/  UP2UR UR43, UPR, URZ, 0x2 ;  /* 0x000000023f2b7883 */ /* 0x000fe20008000000 */
[----:B------:R-:W-:Y:S01]  /*fb30*/  PLOP3.LUT P0, PT, PT, PT, UP1, 0x40, 0x0 ;  /* 0x000000000000781c */ /* 0x000fe20003f0e818 */
[----:B------:R-:W-:Y:S01]  /*fb40*/  UISETP.NE.AND UP1, UPT, UR35, URZ, UPT ;  /* 0x0000003f2300728c */ /* 0x000fe2000bf25270 */
[----:B------:R-:W-:Y:S02]  /*fb50*/  FSEL R27, R83, -INF , !P2 ;  /* 0xff800000531b7808 */ /* 0x000fe40005000000 */
[----:B------:R-:W-:Y:S02]  /*fb60*/  FSEL R25, R82, -INF , !P3 ;  /* 0xff80000052197808 */ /* 0x000fe40005800000 */
[----:B------:R-:W-:-:S02]  /*fb70*/  ISETP.GT.AND P3, PT, R6, 0x18, P1 ;  /* 0x000000180600780c */ /* 0x000fc40000f64270 */
[----:B------:R-:W-:Y:S01]  /*fb80*/  PLOP3.LUT P2, PT, PT, PT, UP1, 0x40, 0x0 ;  /* 0x000000000000781c */ /* 0x000fe20003f4e818 */
[----:B------:R-:W-:Y:S01]  /*fb90*/  UISETP.NE.AND UP1, UPT, UR29, URZ, UPT ;  /* 0x0000003f1d00728c */ /* 0x000fe2000bf25270 */
[----:B------:R-:W-:Y:S02]  /*fba0*/  ISETP.GT.AND P1, PT, R6, 0x19, P0 ;  /* 0x000000190600780c */ /* 0x000fe40000724270 */
[----:B------:R-:W-:Y:S01]  /*fbb0*/  PLOP3.LUT P0, PT, PT, PT, UP0, 0x40, 0x0 ;  /* 0x000000000000781c */ /* 0x000fe20003f0e808 */
[----:B------:R-:W-:Y:S01]  /*fbc0*/  UISETP.NE.AND UP0, UPT, UR25, URZ, UPT ;  /* 0x0000003f1900728c */ /* 0x000fe2000bf05270 */
[----:B------:R-:W-:Y:S02]  /*fbd0*/  FSEL R20, R90, -INF , !P4 ;  /* 0xff8000005a147808 */ /* 0x000fe40006000000 */
[----:B------:R-:W-:Y:S02]  /*fbe0*/  ISETP.GT.AND P2, PT, R3, RZ, P2 ;  /* 0x000000ff0300720c */ /* 0x000fe40001744270 */
[----:B------:R-:W-:-:S02]  /*fbf0*/  ISETP.LT.OR P4, PT, R7, 0x19, P3 ;  /* 0x000000190700780c */ /* 0x000fc40001f81670 */
[----:B------:R-:W-:Y:S02]  /*fc00*/  ISETP.LT.OR P3, PT, R7, 0x1a, P1 ;  /* 0x0000001a0700780c */ /* 0x000fe40000f61670 */
[----:B------:R-:W-:Y:S02]  /*fc10*/  ISETP.GT.AND P0, PT, R3, 0x1, P0 ;  /* 0x000000010300780c */ /* 0x000fe40000704270 */
[----:B------:R-:W-:Y:S02]  /*fc20*/  ISETP.LT.OR P1, PT, R5, 0x1, P2 ;  /* 0x000000010500780c */ /* 0x000fe40001721670 */
[----:B------:R-:W-:Y:S02]  /*fc30*/  PLOP3.LUT P2, PT, PT, PT, UP2, 0x40, 0x0 ;  /* 0x000000000000781c */ /* 0x000fe40003f4e828 */
[----:B------:R-:W-:Y:S02]  /*fc40*/  FSEL R37, R79, -INF , !P3 ;  /* 0xff8000004f257808 */ /* 0x000fe40005800000 */
[----:B------:R-:W-:-:S02]  /*fc50*/  ISETP.LT.OR P3, PT, R5, 0x2, P0 ;  /* 0x000000020500780c */ /* 0x000fc40000761670 */
[----:B------:R-:W-:Y:S02]  /*fc60*/  FSEL R91, R172, -INF , !P1 ;  /* 0xff800000ac5b7808 */ /* 0x000fe40004800000 */
[----:B------:R-:W-:Y:S02]  /*fc70*/  PLOP3.LUT P0, PT, PT, PT, UP6, 0x40, 0x0 ;  /* 0x000000000000781c */ /* 0x000fe40003f0e868 */
[C---:B------:R-:W-:Y:S02]  /*fc80*/  ISETP.GT.AND P1, PT, R6.reuse, 0x20, P2 ;  /* 0x000000200600780c */ /* 0x040fe40001724270 */
[----:B------:R-:W-:Y:S02]  /*fc90*/  FSEL R93, R173, -INF , !P3 ;  /* 0xff800000ad5d7808 */ /* 0x000fe40005800000 */
[----:B------:R-:W-:Y:S02]  /*fca0*/  ISETP.GT.AND P3, PT, R6, 0x21, P0 ;  /* 0x000000210600780c */ /* 0x000fe40000764270 */
[----:B------:R-:W-:-:S02]  /*fcb0*/  ISETP.LT.OR P0, PT, R7, 0x21, P1 ;  /* 0x000000210700780c */ /* 0x000fc40000f01670 */
[----:B------:R-:W-:Y:S01]  /*fcc0*/  PLOP3.LUT P1, PT, PT, PT, UP4, 0x40, 0x0 ;  /* 0x000000000000781c */ /* 0x000fe20003f2e848 */
[----:B------:R-:W-:Y:S01]  /*fcd0*/  UISETP.NE.AND UP4, UPT, UR44, URZ, UPT ;  /* 0x0000003f2c00728c */ /* 0x000fe2000bf85270 */
[----:B------:R-:W-:Y:S01]  /*fce0*/  PLOP3.LUT P2, PT, PT, PT, UP5, 0x40, 0x0 ;  /* 0x000000000000781c */ /* 0x000fe20003f4e858 */
[----:B------:R-:W-:Y:S01]  /*fcf0*/  UISETP.NE.AND UP5, UPT, UR24, URZ, UPT ;  /* 0x0000003f1800728c */ /* 0x000fe2000bfa5270 */
[----:B------:R-:W-:Y:S02]  /*fd00*/  FSEL R88, R74, -INF , !P0 ;  /* 0xff8000004a587808 */ /* 0x000fe40004000000 */
[----:B------:R-:W-:Y:S02]  /*fd10*/  ISETP.GT.AND P2, PT, R3, 0x8, P2 ;  /* 0x000000080300780c */ /* 0x000fe40001744270 */
[----:B------:R-:W-:Y:S01]  /*fd20*/  PLOP3.LUT P0, PT, PT, PT, UP4, 0x40, 0x0 ;  /* 0x000000000000781c */ /* 0x000fe20003f0e848 */
[----:B------:R-:W-:Y:S01]  /*fd30*/  UISETP.NE.AND UP4, UPT, UR23, URZ, UPT ;  /* 0x0000003f1700728c */ /* 0x000fe2000bf85270 */
[----:B------:R-:W-:-:S02]  /*fd40*/  FSEL R36, R78, -INF , !P4 ;  /* 0xff8000004e247808 */ /* 0x000fc40006000000 */
[----:B------:R-:W-:Y:S02]  /*fd50*/  ISETP.GT.AND P1, PT, R3, 0x9, P1 ;  /* 0x000000090300780c */ /* 0x000fe40000f24270 */
[----:B------:R-:W-:Y:S02]  /*fd60*/  ISETP.LT.OR P4, PT, R7, 0x22, P3 ;  /* 0x000000220700780c */ /* 0x000fe40001f81670 */
[----:B------:R-:W-:Y:S02]  /*fd70*/  ISETP.LT.OR P3, PT, R5, 0x9, P2 ;  /* 0x000000090500780c */ /* 0x000fe40001761670 */
[----:B------:R-:W-:Y:S02]  /*fd80*/  ISETP.GT.AND P2, PT, R3, 0x10, P0 ;  /* 0x000000100300780c */ /* 0x000fe40000744270 */
[----:B------:R-:W-:Y:S02]  /*fd90*/  ISETP.LT.OR P0, PT, R5, 0xa, P1 ;  /* 0x0000000a0500780c */ /* 0x000fe40000f01670 */
[----:B------:R-:W-:-:S02]  /*fda0*/  PLOP3.LUT P1, PT, PT, PT, UP0, 0x40, 0x0 ;  /* 0x000000000000781c */ /* 0x000fc40003f2e808 */
[----:B------:R-:W-:Y:S02]  /*fdb0*/  FSEL R95, R85, -INF , !P0 ;  /* 0xff800000555f7808 */ /* 0x000fe40004000000 */
[----:B------:R-:W-:Y:S02]  /*fdc0*/  PLOP3.LUT P0, PT, PT, PT, UP5, 0x40, 0x0 ;  /* 0x000000000000781c */ /* 0x000fe40003f0e858 */
[----:B------:R-:W-:Y:S02]  /*fdd0*/  ISETP.GT.AND P1, PT, R6, 0x28, P1 ;  /* 0x000000280600780c */ /* 0x000fe40000f24270 */
[----:B------:R-:W-:Y:S02]  /*fde0*/  FSEL R94, R84, -INF , !P3 ;  /* 0xff800000545e7808 */ /* 0x000fe40005800000 */
[----:B------:R-:W-:Y:S02]  /*fdf0*/  ISETP.LT.OR P2, PT, R5, 0x11, P2 ;  /* 0x000000110500780c */ /* 0x000fe40001741670 */
[----:B------:R-:W-:-:S02]  /*fe00*/  ISETP.GT.AND P3, PT, R6, 0x29, P0 ;  /* 0x000000290600780c */ /* 0x000fc40000764270 */
[----:B------:R-:W-:Y:S02]  /*fe10*/  ISETP.LT.OR P0, PT, R7, 0x29, P1 ;  /* 0x000000290700780c */ /* 0x000fe40000f01670 */
[----:B------:R-:W-:Y:S01]  /*fe20*/  PLOP3.LUT P1, PT, PT, PT, UP1, 0x40, 0x0 ;  /* 0x000000000000781c */ /* 0x000fe20003f2e818 */
[----:B------:R-:W-:Y:S01]  /*fe30*/  UISETP.NE.AND UP1, UPT, UR43, URZ, UPT ;  /* 0x0000003f2b00728c */ /* 0x000fe2000bf25270 */
[----:B------:R-:W-:Y:S02]  /*fe40*/  FSEL R112, R120, -INF , !P2 ;  /* 0xff80000078707808 */ /* 0x000fe40005000000 */
[----:B------:R-:W-:Y:S01]  /*fe50*/  PLOP3.LUT P2, PT, PT, PT, UP3, 0x40, 0x0 ;  /* 0x000000000000781c */ /* 0x000fe20003f4e838 */
[----:B------:R-:W-:Y:S01]  /*fe60*/  UISETP.NE.AND UP3, UPT, UR22, URZ, UPT ;  /* 0x0000003f1600728c */ /* 0x000fe2000bf65270 */
[----:B------:R-:W-:Y:S02]  /*fe70*/  FSEL R90, R66, -INF , !P0 ;  /* 0xff800000425a7808 */ /* 0x000fe40004000000 */
[----:B------:R-:W-:-:S02]  /*fe80*/  ISETP.GT.AND P2, PT, R3, 0x11, P2 ;  /* 0x000000110300780c */ /* 0x000fc40001744270 */
[----:B------:R-:W-:Y:S01]  /*fe90*/  PLOP3.LUT P0, PT, PT, PT, UP1, 0x40, 0x0 ;  /* 0x000000000000781c */ /* 0x000fe20003f0e818 */
[----:B------:R-:W-:Y:S01]  /*fea0*/  UISETP.NE.AND UP1, UPT, UR20, URZ, UPT ;  /* 0x0000003f1400728c */ /* 0x000fe2000bf25270 */
[----:B------:R-:W-:Y:S02]  /*feb0*/  FSEL R89, R75, -INF , !P4 ;  /* 0xff8000004b597808 */ /* 0x000fe40006000000 */
[----:B------:R-:W-:Y:S02]  /*fec0*/  ISETP.GT.AND P1, PT, R3, 0x18, P1 ;  /* 0x000000180300780c */ /* 0x000fe40000f24270 */
[----:B------:R-:W-:Y:S02]  /*fed0*/  ISETP.LT.OR P4, PT, R7, 0x2a, P3 ;  /* 0x0000002a0700780c */ /* 0x000fe40001f81670 */
[----:B------:R-:W-:Y:S02]  /*fee0*/  ISETP.LT.OR P3, PT, R5, 0x12, P2 ;  /* 0x000000120500780c */ /* 0x000fe40001761670 */
[----:B------:R-:W-:-:S02]  /*fef0*/  ISETP.GT.AND P2, PT, R3, 0x19, P0 ;  /* 0x000000190300780c */ /* 0x000fc40000744270 */
[C---:B------:R-:W-:Y:S02]  /*ff00*/  ISETP.LT.OR P0, PT, R5.reuse, 0x19, P1 ;  /* 0x000000190500780c */ /* 0x040fe40000f01670 */
[----:B------:R-:W-:Y:S02]  /*ff10*/  PLOP3.LUT P1, PT, PT, PT, UP4, 0x40, 0x0 ;  /* 0x000000000000781c */ /* 0x000fe40003f2e848 */
[----:B------:R-:W-:Y:S02]  /*ff20*/  FSEL R114, R116, -INF , !P0 ;  /* 0xff80000074727808 */ /* 0x000fe40004000000 */
[----:B------:R-:W-:Y:S02]  /*ff30*/  ISETP.LT.OR P2, PT, R5, 0x1a, P2 ;  /* 0x0000001a0500780c */ /* 0x000fe40001741670 */
[----:B------:R-:W-:Y:S02]  /*ff40*/  PLOP3.LUT P0, PT, PT, PT, UP3, 0x40, 0x0 ;  /* 0x000000000000781c */ /* 0x000fe40003f0e838 */
[----:B------:R-:W-:-:S02]  /*ff50*/  ISETP.GT.AND P1, PT, R6, 0x30, P1 ;  /* 0x000000300600780c */ /* 0x000fc40000f24270 */
[----:B------:R-:W-:Y:S02]  /*ff60*/  FSEL R113, R121, -INF , !P3 ;  /* 0xff80000079717808 */ /* 0x000fe40005800000 */
[----:B------:R-:W-:Y:S02]  /*ff70*/  FSEL R115, R117, -INF , !P2 ;  /* 0xff80000075737808 */ /* 0x000fe40005000000 */
[----:B------:R-:W-:Y:S02]  /*ff80*/  ISETP.GT.AND P3, PT, R6, 0x31, P0 ;  /* 0x000000310600780c */ /* 0x000fe40000764270 */
[----:B------:R-:W-:Y:S01]  /*ff90*/  PLOP3.LUT P2, PT, PT, PT, UP2, 0x40, 0x0 ;  /* 0x000000000000781c */ /* 0x000fe20003f4e828 */
[----:B------:R-:W-:Y:S01]  /*ffa0*/  UISETP.NE.AND UP2, UPT, UR21, URZ, UPT ;  /* 0x0000003f1500728c */ /* 0x000fe2000bf45270 */
[----:B------:R-:W-:Y:S02]  /*ffb0*/  ISETP.LT.OR P0, PT, R7, 0x31, P1 ;  /* 0x000000310700780c */ /* 0x000fe40000f01670 */
[----:B------:R-:W-:Y:S01]  /*ffc0*/  PLOP3.LUT P1, PT, PT, PT, UP6, 0x40, 0x0 ;  /* 0x000000000000781c */ /* 0x000fe20003f2e868 */
[----:B------:R-:W-:Y:S01]  /*ffd0*/  UISETP.NE.AND UP6, UPT, UR42, URZ, UPT ;  /* 0x0000003f2a00728c */ /* 0x000fe2000bfc5270 */
[----:B------:R-:W-:-:S02]  /*ffe0*/  ISETP.GT.AND P2, PT, R3, 0x20, P2 ;  /* 0x000000200300780c */ /* 0x000fc40001744270 */
[----:B------:R-:W-:Y:S02]  /*fff0*/  FSEL R131, R62, -INF , !P0 ;  /* 0xff8000003e837808 */ /* 0x000fe40004000000 */
[----:B------:R-:W-:Y:S01]  /*10000*/  PLOP3.LUT P0, PT, PT, PT, UP0, 0x40, 0x0 ;  /* 0x000000000000781c */ /* 0x000fe20003f0e808 */
[----:B------:R-:W-:Y:S01]  /*10010*/  UISETP.NE.AND UP0, UPT, UR4, URZ, UPT ;  /* 0x0000003f0400728c */ /* 0x000fe2000bf05270 */
[----:B------:R-:W-:Y:S02]  /*10020*/  FSEL R92, R67, -INF , !P4 ;  /* 0xff800000435c7808 */ /* 0x000fe40006000000 */
[----:B------:R-:W-:Y:S02]  /*10030*/  ISETP.GT.AND P1, PT, R3, 0x21, P1 ;  /* 0x000000210300780c */ /* 0x000fe40000f24270 */
[----:B------:R-:W-:Y:S02]  /*10040*/  ISETP.LT.OR P4, PT, R7, 0x32, P3 ;  /* 0x000000320700780c */ /* 0x000fe40001f81670 */
[----:B------:R-:W-:-:S02]  /*10050*/  ISETP.LT.OR P3, PT, R5, 0x21, P2 ;  /* 0x000000210500780c */ /* 0x000fc40001761670 */
[----:B------:R-:W-:Y:S02]  /*10060*/  ISETP.GT.AND P2, PT, R3, 0x28, P0 ;  /* 0x000000280300780c */ /* 0x000fe40000744270 */
[----:B------:R-:W-:Y:S02]  /*10070*/  ISETP.LT.OR P0, PT, R5, 0x22, P1 ;  /* 0x000000220500780c */ /* 0x000fe40000f01670 */
[----:B------:R-:W-:Y:S02]  /*10080*/  PLOP3.LUT P1, PT, PT, PT, UP2, 0x40, 0x0 ;  /* 0x000000000000781c */ /* 0x000fe40003f2e828 */
[----:B------:R-:W-:Y:S02]  /*10090*/  FSEL R166, R157, -INF , !P0 ;  /* 0xff8000009da67808 */ /* 0x000fe40004000000 */
[----:B------:R-:W-:Y:S02]  /*100a0*/  ISETP.LT.OR P2, PT, R5, 0x29, P2 ;  /* 0x000000290500780c */ /* 0x000fe40001741670 */
[----:B------:R-:W-:-:S02]  /*100b0*/  PLOP3.LUT P0, PT, PT, PT, UP1, 0x40, 0x0 ;  /* 0x000000000000781c */ /* 0x000fc40003f0e818 */
[----:B------:R-:W-:Y:S02]  /*100c0*/  ISETP.GT.AND P1, PT, R6, 0x38, P1 ;  /* 0x000000380600780c */ /* 0x000fe40000f24270 */
[----:B------:R-:W-:Y:S02]  /*100d0*/  FSEL R165, R156, -INF , !P3 ;  /* 0xff8000009ca57808 */ /* 0x000fe40005800000 */
[----:B------:R-:W-:Y:S02]  /*100e0*/  FSEL R168, R108, -INF , !P2 ;  /* 0xff8000006ca87808 */ /* 0x000fe40005000000 */
[----:B------:R-:W-:Y:S02]  /*100f0*/  ISETP.GT.AND P3, PT, R6, 0x39, P0 ;  /* 0x000000390600780c */ /* 0x000fe40000764270 */
[----:B------:R-:W-:Y:S01]  /*10100*/  PLOP3.LUT P2, PT, PT, PT, UP5, 0x40, 0x0 ;  /* 0x000000000000781c */ /* 0x000fe20003f4e858 */
[----:B------:R-:W-:Y:S01]  /*10110*/  UISETP.NE.AND UP5, UPT, UR41, URZ, UPT ;  /* 0x0000003f2900728c */ /* 0x000fe2000bfa5270 */
[----:B------:R-:W-:-:S02]  /*10120*/  ISETP.LT.OR P0, PT, R7, 0x39, P1 ;  /* 0x000000390700780c */ /* 0x000fc40000f01670 */
[----:B------:R-:W-:Y:S01]  /*10130*/  PLOP3.LUT P1, PT, PT, PT, UP4, 0x40, 0x0 ;  /* 0x000000000000781c */ /* 0x000fe20003f2e848 */
[----:B------:R-:W-:Y:S01]  /*10140*/  UISETP.NE.AND UP4, UPT, UR40, URZ, UPT ;  /* 0x0000003f2800728c */ /* 0x000fe2000bf85270 */
[----:B------:R-:W-:Y:S02]  /*10150*/  ISETP.GT.AND P2, PT, R3, 0x29, P2 ;  /* 0x000000290300780c */ /* 0x000fe40001744270 */
[----:B------:R-:W-:Y:S02]  /*10160*/  FSEL R148, R58, -INF , !P0 ;  /* 0xff8000003a947808 */ /* 0x000fe40004000000 */
[----:B------:R-:W-:Y:S01]  /*10170*/  PLOP3.LUT P0, PT, PT, PT, UP3, 0x40, 0x0 ;  /* 0x000000000000781c */ /* 0x000fe20003f0e838 */
[----:B------:R-:W-:Y:S01]  /*10180*/  UISETP.NE.AND UP3, UPT, UR39, URZ, UPT ;  /* 0x0000003f2700728c */ /* 0x000fe2000bf65270 */
[----:B------:R-:W-:Y:S02]  /*10190*/  FSEL R149, R63, -INF , !P4 ;  /* 0xff8000003f957808 */ /* 0x000fe40006000000 */
[----:B------:R-:W-:-:S02]  /*101a0*/  ISETP.GT.AND P1, PT, R3, 0x30, P1 ;  /* 0x000000300300780c */ /* 0x000fc40000f24270 */
[----:B------:R-:W-:Y:S02]  /*101b0*/  ISETP.LT.OR P4, PT, R7, 0x3a, P3 ;  /* 0x0000003a0700780c */ /* 0x000fe40001f81670 */
[----:B------:R-:W-:Y:S02]  /*101c0*/  ISETP.LT.OR P3, PT, R5, 0x2a, P2 ;  /* 0x0000002a0500780c */ /* 0x000fe40001761670 */
[----:B------:R-:W-:Y:S02]  /*101d0*/  ISETP.GT.AND P2, PT, R3, 0x31, P0 ;  /* 0x000000310300780c */ /* 0x000fe40000744270 */
[----:B------:R-:W-:Y:S02]  /*101e0*/  ISETP.LT.OR P0, PT, R5, 0x31, P1 ;  /* 0x000000310500780c */ /* 0x000fe40000f01670 */
[----:B------:R-:W-:Y:S02]  /*101f0*/  PLOP3.LUT P1, PT, PT, PT, UP0, 0x40, 0x0 ;  /* 0x000000000000781c */ /* 0x000fe40003f2e808 */
[----:B------:R-:W-:-:S02]  /*10200*/  FSEL R199, R68, -INF , !P0 ;  /* 0xff80000044c77808 */ /* 0x000fc40004000000 */
[----:B------:R-:W-:Y:S02]  /*10210*/  ISETP.LT.OR P2, PT, R5, 0x32, P2 ;  /* 0x000000320500780c */ /* 0x000fe40001741670 */
[----:B------:R-:W-:Y:S02]  /*10220*/  PLOP3.LUT P0, PT, PT, PT, UP6, 0x40, 0x0 ;  /* 0x000000000000781c */ /* 0x000fe40003f0e868 */
[C---:B------:R-:W-:Y:S02]  /*10230*/  ISETP.GT.AND P1, PT, R6.reuse, 0x40, P1 ;  /* 0x000000400600780c */ /* 0x040fe40000f24270 */
[----:B------:R-:W-:Y:S02]  /*10240*/  FSEL R169, R109, -INF , !P3 ;  /* 0xff8000006da97808 */ /* 0x000fe40005800000 */
[----:B------:R-:W-:Y:S02]  /*10250*/  FSEL R198, R69, -INF , !P2 ;  /* 0xff80000045c67808 */ /* 0x000fe40005000000 */
[----:B------:R-:W-:-:S02]  /*10260*/  ISETP.GT.AND P3, PT, R6, 0x41, P0 ;  /* 0x000000410600780c */ /* 0x000fc40000764270 */
[----:B------:R-:W-:Y:S01]  /*10270*/  PLOP3.LUT P2, PT, PT, PT, UP2, 0x40, 0x0 ;  /* 0x000000000000781c */ /* 0x000fe20003f4e828 */
[----:B------:R-:W-:Y:S01]  /*10280*/  UISETP.NE.AND UP2, UPT, UR38, URZ, UPT ;  /* 0x0000003f2600728c */ /* 0x000fe2000bf45270 */
[----:B------:R-:W-:Y:S02]  /*10290*/  ISETP.LT.OR P0, PT, R7, 0x41, P1 ;  /* 0x000000410700780c */ /* 0x000fe40000f01670 */
[----:B------:R-:W-:Y:S01]  /*102a0*/  PLOP3.LUT P1, PT, PT, PT, UP1, 0x40, 0x0 ;  /* 0x000000000000781c */ /* 0x000fe20003f2e818 */
[----:B------:R-:W-:Y:S01]  /*102b0*/  UISETP.NE.AND UP1, UPT, UR37, URZ, UPT ;  /* 0x0000003f2500728c */ /* 0x000fe2000bf25270 */
[----:B------:R-:W-:Y:S02]  /*102c0*/  ISETP.GT.AND P2, PT, R3, 0x38, P2 ;  /* 0x000000380300780c */ /* 0x000fe40001744270 */
[----:B------:R-:W-:Y:S02]  /*102d0*/  FSEL R152, R54, -INF , !P0 ;  /* 0xff80000036987808 */ /* 0x000fe40004000000 */
[----:B------:R-:W-:Y:S01]  /*102e0*/  PLOP3.LUT P0, PT, PT, PT, UP0, 0x40, 0x0 ;  /* 0x000000000000781c */ /* 0x000fe20003f0e808 */
[----:B------:R-:W-:Y:S01]  /*102f0*/  UISETP.NE.AND UP0, UPT, UR36, URZ, UPT ;  /* 0x0000003f2400728c */ /* 0x000fe2000bf05270 */
[----:B------:R-:W-:Y:S01]  /*10300*/  FSEL R150, R59, -INF , !P4 ;  /* 0xff8000003b967808 */ /* 0x000fe20006000000 */
[----:B------:R-:W-:Y:S01]  /*10310*/  UP2UR UR36, UPR, URZ, 0x40 ;  /* 0x000000403f247883 */ /* 0x000fe20008000000 */
[----:B------:R-:W-:-:S02]  /*10320*/  ISETP.GT.AND P1, PT, R3, 0x39, P1 ;  /* 0x000000390300780c */ /* 0x000fc40000f24270 */
[----:B------:R-:W-:Y:S02]  /*10330*/  ISETP.LT.OR P4, PT, R7, 0x42, P3 ;  /* 0x000000420700780c */ /* 0x000fe40001f81670 */
[----:B------:R-:W-:Y:S02]  /*10340*/  ISETP.LT.OR P3, PT, R5, 0x39, P2 ;  /* 0x000000390500780c */ /* 0x000fe40001761670 */
[----:B------:R-:W-:Y:S02]  /*10350*/  ISETP.GT.AND P2, PT, R3, 0x40, P0 ;  /* 0x000000400300780c */ /* 0x000fe40000744270 */
[----:B------:R-:W-:Y:S02]  /*10360*/  ISETP.LT.OR P0, PT, R5, 0x3a, P1 ;  /* 0x0000003a0500780c */ /* 0x000fe40000f01670 */
[----:B------:R-:W-:Y:S02]  /*10370*/  PLOP3.LUT P1, PT, PT, PT, UP5, 0x40, 0x0 ;  /* 0x000000000000781c */ /* 0x000fe40003f2e858 */
[----:B------:R-:W-:-:S02]  /*10380*/  FSEL R200, R105, -INF , !P0 ;  /* 0xff80000069c87808 */ /* 0x000fc40004000000 */
[----:B------:R-:W-:Y:S02]  /*10390*/  PLOP3.LUT P0, PT, PT, PT, UP4, 0x40, 0x0 ;  /* 0x000000000000781c */ /* 0x000fe40003f0e848 */
[----:B------:R-:W-:Y:S02]  /*103a0*/  ISETP.GT.AND P1, PT, R6, 0x48, P1 ;  /* 0x000000480600780c */ /* 0x000fe40000f24270 */
[----:B------:R-:W-:Y:S02]  /*103b0*/  ISETP.LT.OR P2, PT, R5, 0x41, P2 ;  /* 0x000000410500780c */ /* 0x000fe40001741670 */
[----:B------:R-:W-:Y:S02]  /*103c0*/  FSEL R195, R104, -INF , !P3 ;  /* 0xff80000068c37808 */ /* 0x000fe40005800000 */
[----:B------:R-:W-:Y:S02]  /*103d0*/  ISETP.GT.AND P3, PT, R6, 0x49, P0 ;  /* 0x000000490600780c */ /* 0x000fe40000764270 */
[----:B------:R-:W-:-:S02]  /*103e0*/  ISETP.LT.OR P1, PT, R7, 0x49, P1 ;  /* 0x000000490700780c */ /* 0x000fc40000f21670 */
[----:B------:R-:W-:Y:S02]  /*103f0*/  FSEL R212, R132, -INF , !P2 ;  /* 0xff80000084d47808 */ /* 0x000fe40005000000 */
[----:B------:R-:W-:Y:S01]  /*10400*/  PLOP3.LUT P2, PT, PT, PT, UP6, 0x40, 0x0 ;  /* 0x000000000000781c */ /* 0x000fe20003f4e868 */
[----:B------:R-:W-:Y:S01]  /*10410*/  UISETP.NE.AND UP6, UPT, UR12, URZ, UPT ;  /* 0x0000003f0c00728c */ /* 0x000fe2000bfc5270 */
[----:B------:R-:W-:Y:S02]  /*10420*/  PLOP3.LUT P0, PT, PT, PT, UP5, 0x40, 0x0 ;  /* 0x000000000000781c */ /* 0x000fe40003f0e858 */
[----:B------:R-:W-:Y:S02]  /*10430*/  ISETP.LT.OR P3, PT, R7, 0x4a, P3 ;  /* 0x0000004a0700780c */ /* 0x000fe40001f61670 */
[----:B------:R-:W-:Y:S02]  /*10440*/  FSEL R160, R50, -INF , !P1 ;  /* 0xff80000032a07808 */ /* 0x000fe40004800000 */
[----:B------:R-:W-:-:S02]  /*10450*/  PLOP3.LUT P1, PT, PT, PT, UP3, 0x40, 0x0 ;  /* 0x000000000000781c */ /* 0x000fc40003f2e838 */
[C---:B------:R-:W-:Y:S02]  /*10460*/  ISETP.GT.AND P2, PT, R3.reuse, 0x41, P2 ;  /* 0x000000410300780c */ /* 0x040fe40001744270 */
[----:B------:R-:W-:Y:S02]  /*10470*/  ISETP.GT.AND P0, PT, R3, 0x48, P0 ;  /* 0x000000480300780c */ /* 0x000fe40000704270 */
[----:B------:R-:W-:Y:S02]  /*10480*/  FSEL R161, R51, -INF , !P3 ;  /* 0xff80000033a17808 */ /* 0x000fe40005800000 */
[----:B------:R-:W-:Y:S02]  /*10490*/  ISETP.GT.AND P3, PT, R6, 0x50, P1 ;  /* 0x000000500600780c */ /* 0x000fe40000f64270 */
[C---:B------:R-:W-:Y:S02]  /*104a0*/  ISETP.LT.OR P2, PT, R5.reuse, 0x42, P2 ;  /* 0x000000420500780c */ /* 0x040fe40001741670 */
[----:B------:R-:W-:-:S02]  /*104b0*/  ISETP.LT.OR P1, PT, R5, 0x49, P0 ;  /* 0x000000490500780c */ /* 0x000fc40000721670 */
[----:B------:R-:W-:Y:S02]  /*104c0*/  PLOP3.LUT P0, PT, PT, PT, UP2, 0x40, 0x0 ;  /* 0x000000000000781c */ /* 0x000fe40003f0e828 */
[----:B------:R-:W-:Y:S02]  /*104d0*/  FSEL R208, R133, -INF , !P2 ;  /* 0xff80000085d07808 */ /* 0x000fe40005000000 */
[----:B------:R-:W-:Y:S02]  /*104e0*/  ISETP.LT.OR P3, PT, R7, 0x51, P3 ;  /* 0x000000510700780c */ /* 0x000fe40001f61670 */
[----:B------:R-:W-:Y:S02]  /*104f0*/  FSEL R211, R100, -INF , !P1 ;  /* 0xff80000064d37808 */ /* 0x000fe40004800000 */
[----:B------:R-:W-:Y:S02]  /*10500*/  FSEL R154, R55, -INF , !P4 ;  /* 0xff800000379a7808 */ /* 0x000fe40006000000 */
[----:B------:R-:W-:-:S02]  /*10510*/  PLOP3.LUT P2, PT, PT, PT, UP4, 0x40, 0x0 ;  /* 0x000000000000781c */ /* 0x000fc40003f4e848 */
[----:B------:R-:W-:Y:S02]  /*10520*/  ISETP.GT.AND P1, PT, R6, 0x51, P0 ;  /* 0x000000510600780c */ /* 0x000fe40000724270 */
[----:B------:R-:W-:Y:S02]  /*10530*/  PLOP3.LUT P4, PT, PT, PT, UP3, 0x40, 0x0 ;  /* 0x000000000000781c */ /* 0x000fe40003f8e838 */
[----:B------:R-:W-:Y:S02]  /*10540*/  PLOP3.LUT P0, PT, PT, PT, UP2, 0x40, 0x0 ;  /* 0x000000000000781c */ /* 0x000fe40003f0e828 */
[----:B------:R-:W-:Y:S02]  /*10550*/  FSEL R192, R34, -INF , !P3 ;  /* 0xff80000022c07808 */ /* 0x000fe40005800000 */
[----:B------:R-:W-:Y:S02]  /*10560*/  ISETP.GT.AND P2, PT, R3, 0x49, P2 ;  /* 0x000000490300780c */ /* 0x000fe40001744270 */
[----:B------:R-:W-:-:S02]  /*10570*/  ISETP.LT.OR P3, PT, R7, 0x52, P1 ;  /* 0x000000520700780c */ /* 0x000fc40000f61670 */
[C---:B------:R-:W-:Y:S02]  /*10580*/  ISETP.GT.AND P1, PT, R3.reuse, 0x50, P4 ;  /* 0x000000500300780c */ /* 0x040fe40002724270 */
[----:B------:R-:W-:Y:S02]  /*10590*/  ISETP.GT.AND P0, PT, R3, 0x51, P0 ;  /* 0x000000510300780c */ /* 0x000fe40000704270 */
[C---:B------:R-:W-:Y:S02]  /*105a0*/  ISETP.LT.OR P2, PT, R5.reuse, 0x4a, P2 ;  /* 0x0000004a0500780c */ /* 0x040fe40001741670 */
[C---:B------:R-:W-:Y:S02]  /*105b0*/  ISETP.LT.OR P1, PT, R5.reuse, 0x51, P1 ;  /* 0x000000510500780c */ /* 0x040fe40000f21670 */
[----:B------:R-:W-:Y:S02]  /*105c0*/  ISETP.LT.OR P0, PT, R5, 0x52, P0 ;  /* 0x000000520500780c */ /* 0x000fe40000701670 */
[----:B------:R-:W-:-:S02]  /*105d0*/  FSEL R205, R101, -INF , !P2 ;  /* 0xff80000065cd7808 */ /* 0x000fc40005000000 */
[----:B------:R-:W-:Y:S02]  /*105e0*/  PLOP3.LUT P2, PT, PT, PT, UP1, 0x40, 0x0 ;  /* 0x000000000000781c */ /* 0x000fe40003f4e818 */
[----:B------:R-:W-:Y:S02]  /*105f0*/  FSEL R207, R124, -INF , !P1 ;  /* 0xff8000007ccf7808 */ /* 0x000fe40004800000 */
[----:B------:R-:W-:Y:S02]  /*10600*/  PLOP3.LUT P1, PT, PT, PT, UP1, 0x40, 0x0 ;  /* 0x000000000000781c */ /* 0x000fe40003f2e818 */
[----:B------:R-:W-:Y:S02]  /*10610*/  FSEL R210, R125, -INF , !P0 ;  /* 0xff8000007dd27808 */ /* 0x000fe40004000000 */
[----:B------:R-:W-:Y:S02]  /*10620*/  PLOP3.LUT P0, PT, PT, PT, UP0, 0x40, 0x0 ;  /* 0x000000000000781c */ /* 0x000fe40003f0e808 */
[----:B------:R-:W-:-:S02]  /*10630*/  FSEL R191, R35, -INF , !P3 ;  /* 0xff80000023bf7808 */ /* 0x000fc40005800000 */
[----:B------:R-:W-:Y:S02]  /*10640*/  PLOP3.LUT P3, PT, PT, PT, UP0, 0x40, 0x0 ;  /* 0x000000000000781c */ /* 0x000fe40003f6e808 */
[C---:B------:R-:W-:Y:S02]  /*10650*/  ISETP.GT.AND P4, PT, R3.reuse, 0x58, P2 ;  /* 0x000000580300780c */ /* 0x040fe40001784270 */
[----:B------:R-:W-:Y:S02]  /*10660*/  ISETP.GT.AND P2, PT, R6, 0x58, P1 ;  /* 0x000000580600780c */ /* 0x000fe40000f44270 */
[----:B------:R-:W-:Y:S01]  /*10670*/  ISETP.GT.AND P0, PT, R3, 0x59, P0 ;  /* 0x000000590300780c */ /* 0x000fe20000704270 */
[----:B-1----:R-:W-:Y:S01]  /*10680*/  IMAD.IADD R3, R10, 0x1, R8 ;  /* 0x000000010a037824 */ /* 0x002fe200078e0208 */
[----:B------:R-:W-:Y:S02]  /*10690*/  ISETP.GT.AND P1, PT, R6, 0x59, P3 ;  /* 0x000000590600780c */ /* 0x000fe40001f24270 */
[----:B------:R-:W-:-:S02]  /*106a0*/  ISETP.LT.OR P3, PT, R7, 0x59, P2 ;  /* 0x000000590700780c */ /* 0x000fc40001761670 */
[C---:B------:R-:W-:Y:S02]  /*106b0*/  ISETP.LT.OR P2, PT, R5.reuse, 0x5a, P0 ;  /* 0x0000005a0500780c */ /* 0x040fe40000741670 */
[----:B------:R-:W-:Y:S01]  /*106c0*/  PLOP3.LUT P0, PT, PT, PT, UP6, 0x40, 0x0 ;  /* 0x000000000000781c */ /* 0x000fe20003f0e868 */
[----:B------:R-:W-:Y:S01]  /*106d0*/  UISETP.NE.AND UP6, UPT, UR36, URZ, UPT ;  /* 0x0000003f2400728c */ /* 0x000fe2000bfc5270 */
[----:B------:R-:W-:Y:S02]  /*106e0*/  ISETP.LT.OR P4, PT, R5, 0x59, P4 ;  /* 0x000000590500780c */ /* 0x000fe40002781670 */
[----:B------:R-:W-:Y:S02]  /*106f0*/  ISETP.LT.OR P1, PT, R7, 0x5a, P1 ;  /* 0x0000005a0700780c */ /* 0x000fe40000f21670 */
[----:B------:R-:W-:Y:S01]  /*10700*/  IMNMX R5, R3, R11, PT ;  /* 0x0000000b03057217 */ /* 0x000fe20003800200 */
[----:B------:R-:W-:Y:S01]  /*10710*/  IMAD.IADD R3, R12, 0x1, R8 ;  /* 0x000000010c037824 */ /* 0x000fe200078e0208 */
[----:B------:R-:W-:-:S02]  /*10720*/  FSEL R190, R30, -INF , !P3 ;  /* 0xff8000001ebe7808 */ /* 0x000fc40005800000 */
        /* <DEDUP_REMOVED lines=16> */
.L_x_1247:
[----:B------:R-:W-:-:S04]  /*10830*/  MOV R7, c[0x0][0x32c] ;  /* 0x0000cb0000077a02 */ /* 0x000fc80000000f00 */
[----:B------:R-:W-:-:S13]  /*10840*/  ISETP.NE.AND P0, PT, R7, 0x1, PT ;  /* 0x000000010700780c */ /* 0x000fda0003f05270 */
[----:B------:R-:W-:-:S05]  /*10850*/  @P0 IMAD.HI.U32 R7, R6, c[0x0][0x330], RZ ;  /* 0x0000cc0006070a27 */ /* 0x000fca00078e00ff */
[----:B------:R-:W-:Y:S02]  /*10860*/  @P0 SHF.R.U32.HI R6, RZ, c[0x0][0x334], R7 ;  /* 0x0000cd00ff060a19 */ /* 0x000fe40000011607 */
.L_x_1248:
[----:B------:R-:W-:Y:S05]  /*10870*/  BSYNC B0 ;  /* 0x0000000000007941 */ /* 0x000fea0003800000 */
.L_x_1246:
[----:B------:R-:W-:-:S05]  /*10880*/  IMAD R6, R6, c[0x0][0x32c], R13 ;  /* 0x0000cb0006067a24 */ /* 0x000fca00078e020d */
[----:B------:R-:W-:Y:S02]  /*10890*/  IADD3 R7, R6, c[0x0][0x32c], RZ ;  /* 0x0000cb0006077a10 */ /* 0x000fe40007ffe0ff */
[----:B------:R-:W-:Y:S02]  /*108a0*/  IMNMX R3, R3, R6, !PT ;  /* 0x0000000603037217 */ /* 0x000fe40007800200 */
[----:B------:R-:W-:Y:S02]  /*108b0*/  IMNMX R5, R5, R7, PT ;  /* 0x0000000705057217 */ /* 0x000fe40003800200 */
.L_x_1245:
[----:B------:R-:W-:Y:S01]  /*108c0*/  FMNMX.FTZ R130, R15, R16, !PT ;  /* 0x000000100f827209 */ /* 0x000fe20007810000 */
[----:B------:R-:W-:Y:S01]  /*108d0*/  UP2UR UR36, UPR, URZ, 0x10 ;  /* 0x000000103f247883 */ /* 0x000fe20008000000 */
[----:B------:R-:W-:Y:S01]  /*108e0*/  STL [R1+0x3c], R225 ;  /* 0x00003ce101007387 */ /* 0x000fe20000100800 */
[----:B------:R-:W-:Y:S01]  /*108f0*/  UISETP.NE.AND UP4, UPT, UR33, URZ, UPT ;  /* 0x0000003f2100728c */ /* 0x000fe2000bf85270 */
[----:B------:R-:W-:Y:S01]  /*10900*/  FMNMX.FTZ R130, R17, R130, !PT ;  /* 0x0000008211827209 */ /* 0x000fe20007810000 */
[----:B------:R-:W-:Y:S01]  /*10910*/  UP2UR UR33, UPR, URZ, 0x8 ;  /* 0x000000083f217883 */ /* 0x000fe20008000000 */
[----:B------:R-:W-:Y:S01]  /*10920*/  STL [R1+0x38], R224 ;  /* 0x000038e001007387 */ /* 0x000fe20000100800 */
[----:B------:R-:W-:Y:S01]  /*10930*/  UISETP.NE.AND UP3, UPT, UR34, URZ, UPT ;  /* 0x0000003f2200728c */ /* 0x000fe2000bf65270 */
[----:B------:R-:W-:Y:S01]  /*10940*/  FMNMX.FTZ R130, R19, R130, !PT ;  /* 0x0000008213827209 */ /* 0x000fe20007810000 */
[----:B------:R-:W-:Y:S01]  /*10950*/  UP2UR UR34, UPR, URZ, 0x4 ;  /* 0x000000043f227883 */ /* 0x000fe20008000000 */
[----:B------:R-:W-:Y:S01]  /*10960*/  PLOP3.LUT P3, PT, PT, PT, UP4, 0x40, 0x0 ;  /* 0x000000000000781c */ /* 0x000fe20003f6e848 */
[----:B------:R-:W-:Y:S01]  /*10970*/  UISETP.NE.AND UP2, UPT, UR35, URZ, UPT ;  /* 0x0000003f2300728c */ /* 0x000fe2000bf45270 */
[----:B------:R-:W-:Y:S01]  /*10980*/  FMNMX.FTZ R130, R22, R130, !PT ;  /* 0x0000008216827209 */ /* 0x000fe20007810000 */
[----:B------:R-:W-:Y:S01]  /*10990*/  UP2UR UR35, UPR, URZ, 0x1 ;  /* 0x000000013f237883 */ /* 0x000fe20008000000 */
[----:B------:R-:W-:Y:S01]  /*109a0*/  PLOP3.LUT P2, PT, PT, PT, UP3, 0x40, 0x0 ;  /* 0x000000000000781c */ /* 0x000fe20003f4e838 */
[----:B------:R-:W-:Y:S01]  /*109b0*/  UISETP.NE.AND UP0, UPT, UR32, URZ, UPT ;  /* 0x0000003f2000728c */ /* 0x000fe2000bf05270 */
[----:B------:R-:W-:Y:S01]  /*109c0*/  FMNMX.FTZ R130, R23, R130, !PT ;  /* 0x0000008217827209 */ /* 0x000fe20007810000 */
[----:B------:R-:W-:Y:S01]  /*109d0*/  UISETP.NE.AND UP3, UPT, UR31, URZ, UPT ;  /* 0x0000003f1f00728c */ /* 0x000fe2000bf65270 */
[----:B------:R-:W-:Y:S01]  /*109e0*/  PLOP3.LUT P0, PT, PT, PT, UP2, 0x40, 0x0 ;  /* 0x000000000000781c */ /* 0x000fe20003f0e828 */
[----:B------:R-:W-:Y:S01]  /*109f0*/  UISETP.NE.AND UP2, UPT, UR30, URZ, UPT ;  /* 0x0000003f1e00728c */ /* 0x000fe2000bf45270 */
[----:B------:R-:W-:Y:S01]  /*10a00*/  FMNMX.FTZ R130, R24, R130, !PT ;  /* 0x0000008218827209 */ /* 0x000fe20007810000 */
[----:B------:R-:W-:Y:S01]  /*10a10*/  UP2UR UR37, UPR, URZ, 0x2 ;  /* 0x000000023f257883 */ /* 0x000fe20008000000 */
[----:B------:R-:W-:Y:S01]  /*10a20*/  ISETP.GT.AND P0, PT, R3, RZ, P0 ;  /* 0x000000ff0300720c */ /* 0x000fe20000704270 */
[----:B------:R-:W-:Y:S01]  /*10a30*/  UISETP.NE.AND UP1, UPT, UR29, URZ, UPT ;  /* 0x0000003f1d00728c */ /* 0x000fe2000bf25270 */
[----:B------:R-:W-:Y:S01]  /*10a40*/  FMNMX.FTZ R130, R26, R130, !PT ;  /* 0x000000821a827209 */ /* 0x000fe20007810000 */
[----:B------:R-:W-:Y:S01]  /*10a50*/  UISETP.NE.AND UP4, UPT, UR23, URZ, UPT ;  /* 0x0000003f1700728c */ /* 0x000fe2000bf85270 */
[----:B------:R-:W-:Y:S01]  /*10a60*/  ISETP.LT.OR P0, PT, R5, 0x1, P0 ;  /* 0x000000010500780c */ /* 0x000fe20000701670 */
[----:B------:R-:W-:Y:S01]  /*10a70*/  STL [R1+0x34], R223 ;  /* 0x000034df01007387 */ /* 0x000fe20000100800 */
[----:B------:R-:W-:Y:S01]  /*10a80*/  FMNMX.FTZ R130, R38, R130, !PT ;  /* 0x0000008226827209 */ /* 0x000fe20007810000 */
[----:B------:R-:W-:Y:S01]  /*10a90*/  IMAD.SHL.U32 R217, R0, 0x2, RZ ;  /* 0x0000000200d97824 */ /* 0x000fe200078e00ff */
[----:B------:R-:W-:Y:S01]  /*10aa0*/  FSEL R84, R174, -INF , !P0 ;  /* 0xff800000ae547808 */ /* 0x000fe20004000000 */
[----:B------:R-:W-:Y:S01]  /*10ab0*/  STL [R1+0x30], R222 ;  /* 0x000030de01007387 */ /* 0x000fe20000100800 */
[----:B------:R-:W-:Y:S01]  /*10ac0*/  FMNMX.FTZ R130, R40, R130, !PT ;  /* 0x0000008228827209 */ /* 0x000fe20007810000 */
[--C-:B------:R-:W-:Y:S01]  /*10ad0*/  IMAD R218, R4, 0x2, R217.reuse ;  /* 0x0000000204da7824 */ /* 0x100fe200078e02d9 */
[----:B------:R-:W-:Y:S01]  /*10ae0*/  ISETP.GT.AND P0, PT, R3, 0x1, P2 ;  /* 0x000000010300780c */ /* 0x000fe20001704270 */
[----:B------:R-:W-:Y:S01]  /*10af0*/  STL [R1+0x2c], R221 ;  /* 0x00002cdd01007387 */ /* 0x000fe20000100800 */
[----:B------:R-:W-:Y:S01]  /*10b00*/  FMNMX.FTZ R130, R44, R130, !PT ;  /* 0x000000822c827209 */ /* 0x000fe20007810000 */
[----:B------:R-:W-:Y:S01]  /*10b10*/  IMAD R220, R2, 0x2, R217 ;  /* 0x0000000202dc7824 */ /* 0x000fe200078e02d9 */
[----:B------:R-:W-:Y:S01]  /*10b20*/  ISETP.LT.OR P0, PT, R5, 0x2, P0 ;  /* 0x000000020500780c */ /* 0x000fe20000701670 */
[----:B------:R-:W-:Y:S01]  /*10b30*/  STL [R1+0x28], R216 ;  /* 0x000028d801007387 */ /* 0x000fe20000100800 */
[----:B------:R-:W-:-:S02]  /*10b40*/  FMNMX.FTZ R130, R45, R130, !PT ;  /* 0x000000822d827209 */ /* 0x000fc40007810000 */
[----:B------:R-:W-:Y:S01]  /*10b50*/  FSEL R85, R175, -INF , !P0 ;  /* 0xff800000af557808 */ /* 0x000fe20004000000 */
[----:B------:R-:W-:Y:S01]  /*10b60*/  LDSM.16.MT88.4 R72, [R220+0x100] ;  /* 0x00010000dc48783b */ /* 0x000fe20000004200 */
[----:B------:R-:W-:Y:S02]  /*10b70*/  FMNMX.FTZ R130, R140, R130, !PT ;  /* 0x000000828c827209 */ /* 0x000fe40007810000 */
[----:B------:R-:W-:Y:S01]  /*10b80*/  ISETP.GT.AND P0, PT, R3, 0x8, P3 ;  /* 0x000000080300780c */ /* 0x000fe20001f04270 */
[----:B------:R-:W-:Y:S01]  /*10b90*/  LDSM.16.MT88.4 R76, [R218+0x100] ;  /* 0x00010000da4c783b */ /* 0x000fe20000004200 */
[----:B------:R-:W-:Y:S02]  /*10ba0*/  FMNMX.FTZ R130, R141, R130, !PT ;  /* 0x000000828d827209 */ /* 0x000fe40007810000 */
[----:B------:R-:W-:Y:S01]  /*10bb0*/  ISETP.LT.OR P0, PT, R5, 0x9, P0 ;  /* 0x000000090500780c */ /* 0x000fe20000701670 */
[----:B------:R-:W-:Y:S01]  /*10bc0*/  LDSM.16.MT88.4 R64, [R217+0x900] ;  /* 0x00090000d940783b */ /* 0x000fe20000004200 */
[----:B------:R-:W-:-:S02]  /*10bd0*/  FMNMX.FTZ R130, R144, R130, !PT ;  /* 0x0000008290827209 */ /* 0x000fc40007810000 */
[----:B------:R-:W-:Y:S01]  /*10be0*/  PLOP3.LUT P5, PT, PT, PT, UP0, 0x40, 0x0 ;  /* 0x000000000000781c */ /* 0x000fe20003fae808 */
[----:B------:R-:W-:Y:S01]  /*10bf0*/  UISETP.NE.AND UP0, UPT, UR28, URZ, UPT ;  /* 0x0000003f1c00728c */ /* 0x000fe2000bf05270 */
[----:B------:R-:W-:Y:S01]  /*10c00*/  FMNMX.FTZ R130, R145, R130, !PT ;  /* 0x0000008291827209 */ /* 0x000fe20007810000 */
[----:B------:R-:W-:Y:S01]  /*10c10*/  LDSM.16.MT88.4 R60, [R220+0x900] ;  /* 0x00090000dc3c783b */ /* 0x000fe20000004200 */
[----:B------:R-:W-:Y:S02]  /*10c20*/  FSEL R86, R86, -INF , !P0 ;  /* 0xff80000056567808 */ /* 0x000fe40004000000 */
[----:B------:R-:W-:Y:S01]  /*10c30*/  FMNMX.FTZ R130, R146, R130, !PT ;  /* 0x0000008292827209 */ /* 0x000fe20007810000 */
[----:B------:R-:W-:Y:S01]  /*10c40*/  LDSM.16.MT88.4 R56, [R218+0x900] ;  /* 0x00090000da38783b */ /* 0x000fe20000004200 */
[----:B------:R-:W-:Y:S02]  /*10c50*/  ISETP.GT.AND P0, PT, R3, 0x9, P5 ;  /* 0x000000090300780c */ /* 0x000fe40002f04270 */
[----:B------:R-:W-:-:S02]  /*10c60*/  FMNMX.FTZ R130, R164, R130, !PT ;  /* 0x00000082a4827209 */ /* 0x000fc40007810000 */
[----:B------:R-:W-:Y:S02]  /*10c70*/  ISETP.LT.OR P0, PT, R5, 0xa, P0 ;  /* 0x0000000a0500780c */ /* 0x000fe40000701670 */
[----:B------:R-:W-:Y:S02]  /*10c80*/  FMNMX.FTZ R130, R163, R130, !PT ;  /* 0x00000082a3827209 */ /* 0x000fe40007810000 */
[----:B------:R-:W-:Y:S01]  /*10c90*/  PLOP3.LUT P4, PT, PT, PT, UP3, 0x40, 0x0 ;  /* 0x000000000000781c */ /* 0x000fe20003f8e838 */
[----:B------:R-:W-:Y:S01]  /*10ca0*/  UISETP.NE.AND UP3, UPT, UR27, URZ, UPT ;  /* 0x0000003f1b00728c */ /* 0x000fe2000bf65270 */
[----:B------:R-:W-:Y:S02]  /*10cb0*/  FMNMX.FTZ R130, R167, R130, !PT ;  /* 0x00000082a7827209 */ /* 0x000fe40007810000 */
[----:B------:R-:W-:Y:S02]  /*10cc0*/  FSEL R87, R87, -INF , !P0 ;  /* 0xff80000057577808 */ /* 0x000fe40004000000 */
[----:B------:R-:W-:-:S02]  /*10cd0*/  FMNMX.FTZ R130, R204, R130, !PT ;  /* 0x00000082cc827209 */ /* 0x000fc40007810000 */
[----:B------:R-:W-:Y:S02]  /*10ce0*/  ISETP.GT.AND P0, PT, R3, 0x10, P4 ;  /* 0x000000100300780c */ /* 0x000fe40002704270 */
[----:B------:R-:W-:Y:S02]  /*10cf0*/  FMNMX.FTZ R130, R203, R130, !PT ;  /* 0x00000082cb827209 */ /* 0x000fe40007810000 */
[----:B------:R-:W-:Y:S02]  /*10d00*/  ISETP.LT.OR P0, PT, R5, 0x11, P0 ;  /* 0x000000110500780c */ /* 0x000fe40000701670 */
[----:B------:R-:W-:Y:S02]  /*10d10*/  FMNMX.FTZ R130, R202, R130, !PT ;  /* 0x00000082ca827209 */ /* 0x000fe40007810000 */
[----:B------:R-:W-:Y:S02]  /*10d20*/  FSEL R96, R122, -INF , !P0 ;  /* 0xff8000007a607808 */ /* 0x000fe40004000000 */
[----:B------:R-:W-:-:S02]  /*10d30*/  FMNMX.FTZ R130, R201, R130, !PT ;  /* 0x00000082c9827209 */ /* 0x000fc40007810000 */
[----:B------:R-:W-:Y:S01]  /*10d40*/  PLOP3.LUT P2, PT, PT, PT, UP1, 0x40, 0x0 ;  /* 0x000000000000781c */ /* 0x000fe20003f4e818 */
[----:B------:R-:W-:Y:S01]  /*10d50*/  UISETP.NE.AND UP1, UPT, UR25, URZ, UPT ;  /* 0x0000003f1900728c */ /* 0x000fe2000bf25270 */
[----:B------:R-:W-:Y:S01]  /*10d60*/  PLOP3.LUT P5, PT, PT, PT, UP0, 0x40, 0x0 ;  /* 0x000000000000781c */ /* 0x000fe20003fae808 */
[----:B------:R-:W1:Y:S01]  /*10d70*/  SHFL.BFLY PT, R6, R130, 0x2, 0x1f ;  /* 0x0c401f0082067f89 */ /* 0x000e6200000e0000 */
[----:B------:R-:W-:Y:S01]  /*10d80*/  PLOP3.LUT P3, PT, PT, PT, UP3, 0x40, 0x0 ;  /* 0x000000000000781c */ /* 0x000fe20003f6e838 */
[----:B------:R-:W-:Y:S01]  /*10d90*/  UISETP.NE.AND UP0, UPT, UR24, URZ, UPT ;  /* 0x0000003f1800728c */ /* 0x000fe2000bf05270 */
[----:B------:R-:W-:Y:S01]  /*10da0*/  LEA R219, R2, R218, 0x1 ;  /* 0x000000da02db7211 */ /* 0x000fe200078e08ff */
[----:B------:R-:W-:-:S04]  /*10db0*/  UISETP.NE.AND UP3, UPT, UR22, URZ, UPT ;  /* 0x0000003f1600728c */ /* 0x000fc8000bf65270 */
[----:B------:R-:W-:Y:S01]  /*10dc0*/  PLOP3.LUT P4, PT, PT, PT, UP0, 0x40, 0x0 ;  /* 0x000000000000781c */ /* 0x000fe20003f8e808 */
[----:B------:R-:W-:Y:S01]  /*10dd0*/  UISETP.NE.AND UP0, UPT, UR4, URZ, UPT ;  /* 0x0000003f0400728c */ /* 0x000fe2000bf05270 */
[----:B------:R-:W-:Y:S04]  /*10de0*/  LDSM.16.MT88.4 R80, [R219+0x100] ;  /* 0x00010000db50783b */ /* 0x000fe80000004200 */
[----:B------:R-:W-:Y:S04]  /*10df0*/  LDSM.16.MT88.4 R52, [R219+0x900] ;  /* 0x00090000db34783b */ /* 0x000fe80000004200 */
[----:B------:R-:W-:Y:S01]  /*10e00*/  LDSM.16.MT88.4 R136, [R219+0x1100] ;  /* 0x00110000db88783b */ /* 0x000fe20000004200 */
[----:B-1----:R-:W-:-:S05]  /*10e10*/  FMNMX.FTZ R130, R130, R6, !PT ;  /* 0x0000000682827209 */ /* 0x002fca0007810000 */
[----:B------:R-:W1:Y:S02]  /*10e20*/  SHFL.BFLY PT, R6, R130, 0x1, 0x1f ;  /* 0x0c201f0082067f89 */ /* 0x000e6400000e0000 */
[----:B-1----:R-:W-:-:S04]  /*10e30*/  FMNMX.FTZ R130, R130, R6, !PT ;  /* 0x0000000682827209 */ /* 0x002fc80007810000 */
[C---:B------:R-:W-:Y:S01]  /*10e40*/  FSETP.NEU.FTZ.AND P1, PT, R130.reuse, -INF , PT ;  /* 0xff8000008200780b */ /* 0x040fe20003f3d000 */
[----:B------:R-:W-:-:S05]  /*10e50*/  FMUL.FTZ R7, R130, c[0x0][0x2d0] ;  /* 0x0000b40082077a20 */ /* 0x000fca0000410000 */
[----:B------:R-:W-:Y:S02]  /*10e60*/  FSEL R7, R7, RZ, P1 ;  /* 0x000000ff07077208 */ /* 0x000fe40000800000 */
[----:B------:R-:W-:Y:S01]  /*10e70*/  PLOP3.LUT P1, PT, PT, PT, UP2, 0x40, 0x0 ;  /* 0x000000000000781c */ /* 0x000fe20003f2e828 */
[----:B------:R-:W-:Y:S02]  /*10e80*/  UISETP.NE.AND UP2, UPT, UR26, URZ, UPT ;  /* 0x0000003f1a00728c */ /* 0x000fe4000bf45270 */
[----:B------:R-:W-:Y:S01]  /*10e90*/  FFMA.FTZ R9, R17, c[0x0][0x2d0], -R7 ;  /* 0x0000b40011097a23 */ /* 0x000fe20000010807 */
[----:B------:R-:W-:-:S03]  /*10ea0*/  ISETP.GT.AND P0, PT, R3, 0x11, P1 ;  /* 0x000000110300780c */ /* 0x000fc60000f04270 */
[----:B------:R-:W-:Y:S01]  /*10eb0*/  PLOP3.LUT P1, PT, PT, PT, UP2, 0x40, 0x0 ;  /* 0x000000000000781c */ /* 0x000fe20003f2e828 */
[----:B------:R-:W-:Y:S01]  /*10ec0*/  UISETP.NE.AND UP2, UPT, UR21, URZ, UPT ;  /* 0x0000003f1500728c */ /* 0x000fe2000bf45270 */
[----:B------:R-:W-:Y:S01]  /*10ed0*/  ISETP.LT.OR P0, PT, R5, 0x12, P0 ;  /* 0x000000120500780c */ /* 0x000fe20000701670 */
[----:B------:R-:W-:Y:S03]  /*10ee0*/  MUFU.EX2 R216, R9 ;  /* 0x0000000900d87308 */ /* 0x000fe60000000800 */
[----:B------:R-:W-:Y:S02]  /*10ef0*/  FSEL R97, R123, -INF , !P0 ;  /* 0xff8000007b617808 */ /* 0x000fe40004000000 */
[----:B------:R-:W-:Y:S01]  /*10f00*/  ISETP.GT.AND P0, PT, R3, 0x18, P2 ;  /* 0x000000180300780c */ /* 0x000fe20001704270 */
[----:B------:R-:W-:Y:S01]  /*10f10*/  LDSM.16.MT88.4 R120, [R220+0x1100] ;  /* 0x00110000dc78783b */ /* 0x000fe20000004200 */
[----:B------:R-:W-:Y:S01]  /*10f20*/  PLOP3.LUT P2, PT, PT, PT, UP1, 0x40, 0x0 ;  /* 0x000000000000781c */ /* 0x000fe20003f4e818 */
[----:B------:R-:W-:Y:S01]  /*10f30*/  UISETP.NE.AND UP1, UPT, UR20, URZ, UPT ;  /* 0x0000003f1400728c */ /* 0x000fe2000bf25270 */
[----:B------:R-:W-:-:S02]  /*10f40*/  ISETP.LT.OR P0, PT, R5, 0x19, P0 ;  /* 0x000000190500780c */ /* 0x000fc40000701670 */
[----:B------:R-:W-:Y:S02]  /*10f50*/  ULDC.64 UR20, c[0x0][0x2c8] ;  /* 0x0000b20000147ab9 */ /* 0x000fe40000000a00 */
        /* <DEDUP_REMOVED lines=25> */
[----:B------:R-:W-:Y:S02]  /*110f0*/  P2R R6, PR, RZ, 0x10 ;  /* 0x00000010ff067803 */ /* 0x000fe40000000000 */
[----:B------:R-:W-:-:S02]  /*11100*/  FSEL R162, R111, -INF , !P0 ;  /* 0xff8000006fa27808 */ /* 0x000fc40004000000 */
[----:B------:R-:W-:Y:S02]  /*11110*/  ISETP.GT.AND P0, PT, R3, 0x30, P3 ;  /* 0x000000300300780c */ /* 0x000fe40001f04270 */
[----:B------:R-:W-:Y:S01]  /*11120*/  PLOP3.LUT P3, PT, PT, PT, UP6, 0x40, 0x0 ;  /* 0x000000000000781c */ /* 0x000fe20003f6e868 */
[----:B------:R-:W-:Y:S01]  /*11130*/  UISETP.NE.AND UP6, UPT, UR12, URZ, UPT ;  /* 0x0000003f0c00728c */ /* 0x000fe2000bfc5270 */
[----:B------:R-:W-:Y:S02]  /*11140*/  ISETP.LT.OR P0, PT, R5, 0x31, P0 ;  /* 0x000000310500780c */ /* 0x000fe40000701670 */
[----:B------:R-:W-:Y:S01]  /*11150*/  PLOP3.LUT P4, PT, PT, PT, UP5, 0x40, 0x0 ;  /* 0x000000000000781c */ /* 0x000fe20003f8e858 */
[----:B------:R-:W-:Y:S01]  /*11160*/  UISETP.NE.AND UP5, UPT, UR13, URZ, UPT ;  /* 0x0000003f0d00728c */ /* 0x000fe2000bfa5270 */
[----:B------:R-:W-:Y:S02]  /*11170*/  FSEL R170, R70, -INF , !P0 ;  /* 0xff80000046aa7808 */ /* 0x000fe40004000000 */
[----:B------:R-:W-:-:S02]  /*11180*/  ISETP.GT.AND P0, PT, R3, 0x31, P1 ;  /* 0x000000310300780c */ /* 0x000fc40000f04270 */
[----:B------:R-:W-:Y:S02]  /*11190*/  ISETP.NE.AND P1, PT, R6, RZ, PT ;  /* 0x000000ff0600720c */ /* 0x000fe40003f25270 */
[----:B------:R-:W-:Y:S02]  /*111a0*/  FMNMX.FTZ R6, R14, R18, !PT ;  /* 0x000000120e067209 */ /* 0x000fe40007810000 */
[----:B------:R-:W-:Y:S02]  /*111b0*/  ISETP.LT.OR P0, PT, R5, 0x32, P0 ;  /* 0x000000320500780c */ /* 0x000fe40000701670 */
[----:B------:R-:W-:Y:S02]  /*111c0*/  FMNMX.FTZ R6, R20, R6, !PT ;  /* 0x0000000614067209 */ /* 0x000fe40007810000 */
[----:B------:R-:W-:Y:S02]  /*111d0*/  FSEL R171, R71, -INF , !P0 ;  /* 0xff80000047ab7808 */ /* 0x000fe40004000000 */
[----:B------:R-:W-:Y:S01]  /*111e0*/  FMNMX.FTZ R6, R21, R6, !PT ;  /* 0x0000000615067209 */ /* 0x000fe20007810000 */
[----:B------:R-:W-:Y:S01]  /*111f0*/  LDSM.16.MT88.4 R68, [R217+0x100] ;  /* 0x00010000d944783b */ /* 0x000fe20000004200 */
[----:B------:R-:W-:-:S02]  /*11200*/  ISETP.GT.AND P0, PT, R3, 0x38, P2 ;  /* 0x000000380300780c */ /* 0x000fc40001704270 */
[----:B------:R-:W-:Y:S02]  /*11210*/  FMNMX.FTZ R6, R25, R6, !PT ;  /* 0x0000000619067209 */ /* 0x000fe40007810000 */
[----:B------:R-:W-:Y:S02]  /*11220*/  ISETP.LT.OR P0, PT, R5, 0x39, P0 ;  /* 0x000000390500780c */ /* 0x000fe40000701670 */
[----:B------:R-:W-:Y:S02]  /*11230*/  FMNMX.FTZ R6, R27, R6, !PT ;  /* 0x000000061b067209 */ /* 0x000fe40007810000 */
[----:B------:R-:W-:Y:S02]  /*11240*/  FSEL R188, R106, -INF , !P0 ;  /* 0xff8000006abc7808 */ /* 0x000fe40004000000 */
[----:B------:R-:W-:Y:S02]  /*11250*/  FMNMX.FTZ R6, R36, R6, !PT ;  /* 0x0000000624067209 */ /* 0x000fe40007810000 */
[----:B------:R-:W-:-:S02]  /*11260*/  ISETP.GT.AND P0, PT, R3, 0x39, P1 ;  /* 0x000000390300780c */ /* 0x000fc40000f04270 */
[----:B------:R-:W-:Y:S02]  /*11270*/  FMNMX.FTZ R6, R37, R6, !PT ;  /* 0x0000000625067209 */ /* 0x000fe40007810000 */
[----:B------:R-:W-:Y:S02]  /*11280*/  ISETP.LT.OR P2, PT, R5, 0x3a, P0 ;  /* 0x0000003a0500780c */ /* 0x000fe40000741670 */
[----:B------:R-:W-:Y:S02]  /*11290*/  FMNMX.FTZ R6, R88, R6, !PT ;  /* 0x0000000658067209 */ /* 0x000fe40007810000 */
[----:B------:R-:W-:Y:S02]  /*112a0*/  ISETP.GT.AND P1, PT, R3, 0x40, P5 ;  /* 0x000000400300780c */ /* 0x000fe40002f24270 */
[----:B------:R-:W-:Y:S02]  /*112b0*/  FMNMX.FTZ R6, R89, R6, !PT ;  /* 0x0000000659067209 */ /* 0x000fe40007810000 */
[----:B------:R-:W-:-:S02]  /*112c0*/  ISETP.GT.AND P0, PT, R3, 0x41, P3 ;  /* 0x000000410300780c */ /* 0x000fc40001f04270 */
[----:B------:R-:W-:Y:S02]  /*112d0*/  FMNMX.FTZ R6, R90, R6, !PT ;  /* 0x000000065a067209 */ /* 0x000fe40007810000 */
[----:B------:R-:W-:Y:S02]  /*112e0*/  FSEL R183, R107, -INF , !P2 ;  /* 0xff8000006bb77808 */ /* 0x000fe40005000000 */
[----:B------:R-:W-:Y:S02]  /*112f0*/  FMNMX.FTZ R6, R92, R6, !PT ;  /* 0x000000065c067209 */ /* 0x000fe40007810000 */
[----:B------:R-:W-:Y:S02]  /*11300*/  ISETP.LT.OR P2, PT, R5, 0x41, P1 ;  /* 0x000000410500780c */ /* 0x000fe40000f41670 */
[----:B------:R-:W-:Y:S02]  /*11310*/  FMNMX.FTZ R6, R131, R6, !PT ;  /* 0x0000000683067209 */ /* 0x000fe40007810000 */
[----:B------:R-:W-:-:S02]  /*11320*/  ISETP.LT.OR P1, PT, R5, 0x42, P0 ;  /* 0x000000420500780c */ /* 0x000fc40000721670 */
[----:B------:R-:W-:Y:S02]  /*11330*/  FMNMX.FTZ R6, R149, R6, !PT ;  /* 0x0000000695067209 */ /* 0x000fe40007810000 */
[----:B------:R-:W-:Y:S02]  /*11340*/  PLOP3.LUT P0, PT, PT, PT, UP4, 0x40, 0x0 ;  /* 0x000000000000781c */ /* 0x000fe40003f0e848 */
[----:B------:R-:W-:Y:S02]  /*11350*/  FMNMX.FTZ R6, R148, R6, !PT ;  /* 0x0000000694067209 */ /* 0x000fe40007810000 */
[----:B------:R-:W-:Y:S02]  /*11360*/  ISETP.GT.AND P0, PT, R3, 0x49, P0 ;  /* 0x000000490300780c */ /* 0x000fe40000704270 */
[----:B------:R-:W-:Y:S02]  /*11370*/  FMNMX.FTZ R6, R150, R6, !PT ;  /* 0x0000000696067209 */ /* 0x000fe40007810000 */
[----:B------:R-:W-:-:S02]  /*11380*/  ISETP.LT.OR P0, PT, R5, 0x4a, P0 ;  /* 0x0000004a0500780c */ /* 0x000fc40000701670 */
[----:B------:R-:W-:Y:S02]  /*11390*/  FMNMX.FTZ R6, R152, R6, !PT ;  /* 0x0000000698067209 */ /* 0x000fe40007810000 */
[----:B------:R-:W-:Y:S02]  /*113a0*/  FSEL R194, R103, -INF , !P0 ;  /* 0xff80000067c27808 */ /* 0x000fe40004000000 */
[----:B------:R-:W-:Y:S02]  /*113b0*/  FMNMX.FTZ R6, R154, R6, !PT ;  /* 0x000000069a067209 */ /* 0x000fe40007810000 */
[----:B------:R-:W-:Y:S02]  /*113c0*/  FSEL R197, R135, -INF , !P1 ;  /* 0xff80000087c57808 */ /* 0x000fe40004800000 */
[----:B------:R-:W-:Y:S02]  /*113d0*/  FMNMX.FTZ R6, R160, R6, !PT ;  /* 0x00000006a0067209 */ /* 0x000fe40007810000 */
[----:B------:R-:W-:-:S02]  /*113e0*/  ISETP.GT.AND P1, PT, R3, 0x48, P4 ;  /* 0x000000480300780c */ /* 0x000fc40002724270 */
[----:B------:R-:W-:Y:S02]  /*113f0*/  FMNMX.FTZ R6, R161, R6, !PT ;  /* 0x00000006a1067209 */ /* 0x000fe40007810000 */
[----:B------:R-:W-:Y:S02]  /*11400*/  ISETP.LT.OR P1, PT, R5, 0x49, P1 ;  /* 0x000000490500780c */ /* 0x000fe40000f21670 */
[----:B------:R-:W-:Y:S02]  /*11410*/  FMNMX.FTZ R6, R192, R6, !PT ;  /* 0x00000006c0067209 */ /* 0x000fe40007810000 */
[----:B------:R-:W-:Y:S02]  /*11420*/  FSEL R196, R134, -INF , !P2 ;  /* 0xff80000086c47808 */ /* 0x000fe40005000000 */
[----:B------:R-:W-:Y:S01]  /*11430*/  FMNMX.FTZ R6, R191, R6, !PT ;  /* 0x00000006bf067209 */ /* 0x000fe20007810000 */
[----:B------:R-:W-:Y:S01]  /*11440*/  LDSM.16.MT88.4 R132, [R218+0x1100] ;  /* 0x00110000da84783b */ /* 0x000fe20000004200 */
[----:B------:R-:W-:-:S02]  /*11450*/  FSEL R193, R102, -INF , !P1 ;  /* 0xff80000066c17808 */ /* 0x000fc40004800000 */
[----:B------:R-:W-:Y:S02]  /*11460*/  FMNMX.FTZ R6, R190, R6, !PT ;  /* 0x00000006be067209 */ /* 0x000fe40007810000 */
[----:B------:R-:W-:Y:S02]  /*11470*/  PLOP3.LUT P2, PT, PT, PT, UP3, 0x40, 0x0 ;  /* 0x000000000000781c */ /* 0x000fe40003f4e838 */
[----:B------:R-:W-:Y:S02]  /*11480*/  FMNMX.FTZ R6, R189, R6, !PT ;  /* 0x00000006bd067209 */ /* 0x000fe40007810000 */
[----:B------:R-:W-:Y:S02]  /*11490*/  PLOP3.LUT P1, PT, PT, PT, UP2, 0x40, 0x0 ;  /* 0x000000000000781c */ /* 0x000fe40003f2e828 */
[----:B------:R-:W-:Y:S01]  /*114a0*/  PLOP3.LUT P3, PT, PT, PT, UP0, 0x40, 0x0 ;  /* 0x000000000000781c */ /* 0x000fe20003f6e808 */
[----:B------:R-:W1:Y:S01]  /*114b0*/  SHFL.BFLY PT, R8, R6, 0x2, 0x1f ;  /* 0x0c401f0006087f89 */ /* 0x000e6200000e0000 */
[----:B------:R-:W-:-:S02]  /*114c0*/  ISETP.GT.AND P4, PT, R3, 0x50, P2 ;  /* 0x000000500300780c */ /* 0x000fc40001784270 */
[----:B------:R-:W-:-:S04]  /*114d0*/  ISETP.GT.AND P2, PT, R3, 0x51, P1 ;  /* 0x000000510300780c */ /* 0x000fc80000f44270 */
[----:B------:R-:W-:-:S04]  /*114e0*/  ISETP.LT.OR P2, PT, R5, 0x52, P2 ;  /* 0x000000520500780c */ /* 0x000fc80001741670 */
[----:B------:R-:W-:Y:S02]  /*114f0*/  FSEL R185, R127, -INF , !P2 ;  /* 0xff8000007fb97808 */ /* 0x000fe40005000000 */
[----:B-1----:R-:W-:Y:S01]  /*11500*/  FMNMX.FTZ R6, R6, R8, !PT ;  /* 0x0000000806067209 */ /* 0x002fe20007810000 */
[----:B------:R-:W-:-:S04]  /*11510*/  FFMA.FTZ R8, R15, c[0x0][0x2d0], -R7 ;  /* 0x0000b4000f087a23 */ /* 0x000fc80000010807 */
[----:B------:R-:W1:Y:S01]  /*11520*/  SHFL.BFLY PT, R129, R6, 0x1, 0x1f ;  /* 0x0c201f0006817f89 */ /* 0x000e6200000e0000 */
[----:B------:R2:W-:Y:S02]  /*11530*/  MUFU.EX2 R238, R8 ;  /* 0x0000000800ee7308 */ /* 0x0005e40000000800 */
[----:B--2---:R-:W-:-:S04]  /*11540*/  FMNMX.FTZ R8, R91, R93, !PT ;  /* 0x0000005d5b087209 */ /* 0x004fc80007810000 */
[----:B------:R-:W-:Y:S02]  /*11550*/  FMNMX.FTZ R8, R94, R8, !PT ;  /* 0x000000085e087209 */ /* 0x000fe40007810000 */
[----:B-1----:R-:W-:Y:S01]  /*11560*/  FMNMX.FTZ R129, R6, R129, !PT ;  /* 0x0000008106817209 */ /* 0x002fe20007810000 */
[--C-:B------:R-:W-:Y:S01]  /*11570*/  FFMA.FTZ R6, R16, c[0x0][0x2d0], -R7.reuse ;  /* 0x0000b40010067a23 */ /* 0x100fe20000010807 */
[----:B------:R-:W-:Y:S01]  /*11580*/  FMNMX.FTZ R9, R95, R8, !PT ;  /* 0x000000085f097209 */ /* 0x000fe20007810000 */
[----:B------:R-:W-:Y:S01]  /*11590*/  FFMA.FTZ R8, R19, c[0x0][0x2d0], -R7 ;  /* 0x0000b40013087a23 */ /* 0x000fe20000010807 */
[----:B------:R-:W-:Y:S01]  /*115a0*/  FSETP.NEU.FTZ.AND P0, PT, R129, -INF , PT ;  /* 0xff8000008100780b */ /* 0x000fe20003f1d000 */
[----:B------:R1:W-:Y:S01]  /*115b0*/  MUFU.EX2 R214, R6 ;  /* 0x0000000600d67308 */ /* 0x0003e20000000800 */
[----:B------:R-:W-:-:S04]  /*115c0*/  FMNMX.FTZ R9, R112, R9, !PT ;  /* 0x0000000970097209 */ /* 0x000fc80007810000 */
[----:B------:R-:W-:Y:S02]  /*115d0*/  FMNMX.FTZ R0, R113, R9, !PT ;  /* 0x0000000971007209 */ /* 0x000fe40007810000 */
[----:B------:R-:W-:Y:S01]  /*115e0*/  FMNMX.FTZ R9, R84, R85, !PT ;  /* 0x0000005554097209 */ /* 0x000fe20007810000 */
[----:B------:R2:W3:Y:S01]  /*115f0*/  MUFU.EX2 R240, R8 ;  /* 0x0000000800f07308 */ /* 0x0004e20000000800 */
[----:B------:R-:W-:Y:S02]  /*11600*/  FMNMX.FTZ R0, R114, R0, !PT ;  /* 0x0000000072007209 */ /* 0x000fe40007810000 */
[----:B------:R-:W-:Y:S02]  /*11610*/  FMNMX.FTZ R9, R86, R9, !PT ;  /* 0x0000000956097209 */ /* 0x000fe40007810000 */
[----:B------:R-:W-:Y:S02]  /*11620*/  FMNMX.FTZ R0, R115, R0, !PT ;  /* 0x0000000073007209 */ /* 0x000fe40007810000 */
[----:B------:R-:W-:Y:S01]  /*11630*/  FMNMX.FTZ R9, R87, R9, !PT ;  /* 0x0000000957097209 */ /* 0x000fe20007810000 */
[----:B-1----:R-:W-:Y:S01]  /*11640*/  FMUL.FTZ R6, R129, c[0x0][0x2d0] ;  /* 0x0000b40081067a20 */ /* 0x002fe20000410000 */
[----:B------:R-:W-:-:S02]  /*11650*/  FMNMX.FTZ R0, R165, R0, !PT ;  /* 0x00000000a5007209 */ /* 0x000fc40007810000 */
[----:B------:R-:W-:Y:S02]  /*11660*/  FMNMX.FTZ R9, R96, R9, !PT ;  /* 0x0000000960097209 */ /* 0x000fe40007810000 */
[----:B------:R-:W-:Y:S02]  /*11670*/  FSEL R6, R6, RZ, P0 ;  /* 0x000000ff06067208 */ /* 0x000fe40000000000 */
[----:B------:R-:W-:Y:S02]  /*11680*/  FMNMX.FTZ R0, R166, R0, !PT ;  /* 0x00000000a6007209 */ /* 0x000fe40007810000 */
[----:B------:R-:W-:Y:S01]  /*11690*/  FMNMX.FTZ R4, R97, R9, !PT ;  /* 0x0000000961047209 */ /* 0x000fe20007810000 */
[----:B--2---:R-:W-:Y:S01]  /*116a0*/  FFMA.FTZ R8, R14, c[0x0][0x2d0], -R6 ;  /* 0x0000b4000e087a23 */ /* 0x004fe20000010806 */
[----:B------:R-:W-:Y:S02]  /*116b0*/  FMNMX.FTZ R0, R168, R0, !PT ;  /* 0x00000000a8007209 */ /* 0x000fe40007810000 */
[----:B------:R-:W-:Y:S01]  /*116c0*/  PLOP3.LUT P0, PT, PT, PT, UP1, 0x40, 0x0 ;  /* 0x000000000000781c */ /* 0x000fe20003f0e818 */
[----:B------:R1:W-:Y:S01]  /*116d0*/  MUFU.EX2 R223, R8 ;  /* 0x0000000800df7308 */ /* 0x0003e20000000800 */
[----:B------:R-:W-:-:S02]  /*116e0*/  FMNMX.FTZ R0, R169, R0, !PT ;  /* 0x00000000a9007209 */ /* 0x000fc40007810000 */
[----:B------:R-:W-:Y:S02]  /*116f0*/  ISETP.GT.AND P1, PT, R3, 0x58, P0 ;  /* 0x000000580300780c */ /* 0x000fe40000724270 */
[----:B------:R-:W-:Y:S02]  /*11700*/  FMNMX.FTZ R0, R199, R0, !PT ;  /* 0x00000000c7007209 */ /* 0x000fe40007810000 */
[----:B------:R-:W-:Y:S02]  /*11710*/  ISETP.GT.AND P0, PT, R3, 0x59, P3 ;  /* 0x000000590300780c */ /* 0x000fe40001f04270 */
[----:B------:R-:W-:Y:S02]  /*11720*/  FMNMX.FTZ R0, R198, R0, !PT ;  /* 0x00000000c6007209 */ /* 0x000fe40007810000 */
[----:B------:R-:W-:Y:S02]  /*11730*/  ISETP.LT.OR P3, PT, R5, 0x51, P4 ;  /* 0x000000510500780c */ /* 0x000fe40002761670 */
[----:B------:R-:W-:-:S02]  /*11740*/  FMNMX.FTZ R0, R195, R0, !PT ;  /* 0x00000000c3007209 */ /* 0x000fc40007810000 */
[----:B------:R-:W-:Y:S01]  /*11750*/  FSEL R184, R126, -INF , !P3 ;  /* 0xff8000007eb87808 */ /* 0x000fe20005800000 */
[--C-:B-1----:R-:W-:Y:S01]  /*11760*/  FFMA.FTZ R8, R18, c[0x0][0x2d0], -R6.reuse ;  /* 0x0000b40012087a23 */ /* 0x102fe20000010806 */
[C---:B------:R-:W-:Y:S01]  /*11770*/  ISETP.LT.OR P1, PT, R5.reuse, 0x59, P1 ;  /* 0x000000590500780c */ /* 0x040fe20000f21670 */
[----:B------:R-:W-:Y:S01]  /*11780*/  LDSM.16.MT88.4 R124, [R217+0x1100] ;  /* 0x00110000d97c783b */ /* 0x000fe20000004200 */
[----:B------:R-:W-:Y:S01]  /*11790*/  ISETP.LT.OR P0, PT, R5, 0x5a, P0 ;  /* 0x0000005a0500780c */ /* 0x000fe20000701670 */
[----:B------:R1:W2:Y:S01]  /*117a0*/  MUFU.EX2 R224, R8 ;  /* 0x0000000800e07308 */ /* 0x0002a20000000800 */
[----:B------:R-:W-:Y:S02]  /*117b0*/  FSEL R186, R186, -INF , !P1 ;  /* 0xff800000baba7808 */ /* 0x000fe40004800000 */
[----:B------:R-:W-:Y:S02]  /*117c0*/  FSEL R187, R187, -INF , !P0 ;  /* 0xff800000bbbb7808 */ /* 0x000fe40004000000 */
[----:B---3--:R-:W-:Y:S01]  /*117d0*/  F2FP.PACK_AB R10, R240, R216 ;  /* 0x000000d8f00a723e */ /* 0x008fe200000000ff */
[----:B-1----:R-:W-:Y:S01]  /*117e0*/  FFMA.FTZ R8, R20, c[0x0][0x2d0], -R6 ;  /* 0x0000b40014087a23 */ /* 0x002fe20000010806 */
[----:B--2---:R-:W-:-:S03]  /*117f0*/  F2FP.PACK_AB R9, R224, R223 ;  /* 0x000000dfe009723e */ /* 0x004fc600000000ff */
[----:B------:R1:W-:Y:S02]  /*11800*/  MUFU.EX2 R239, R8 ;  /* 0x0000000800ef7308 */ /* 0x0003e40000000800 */
[----:B-1----:R-:W-:Y:S01]  /*11810*/  FMNMX.FTZ R8, R98, R4, !PT ;  /* 0x0000000462087209 */ /* 0x002fe20007810000 */
[----:B------:R-:W-:-:S03]  /*11820*/  FFMA.FTZ R4, R21, c[0x0][0x2d0], -R6 ;  /* 0x0000b40015047a23 */ /* 0x000fc60000010806 */
[----:B------:R-:W-:Y:S02]  /*11830*/  FMNMX.FTZ R2, R99, R8, !PT ;  /* 0x0000000863027209 */ /* 0x000fe40007810000 */
[----:B------:R1:W2:Y:S01]  /*11840*/  MUFU.EX2 R215, R4 ;  /* 0x0000000400d77308 */ /* 0x0002a20000000800 */
[----:B------:R-:W-:Y:S02]  /*11850*/  F2FP.PACK_AB R8, R214, R238 ;  /* 0x000000eed608723e */ /* 0x000fe400000000ff */
[----:B------:R-:W-:-:S04]  /*11860*/  FMNMX.FTZ R2, R151, R2, !PT ;  /* 0x0000000297027209 */ /* 0x000fc80007810000 */
[----:B------:R-:W-:-:S04]  /*11870*/  FMNMX.FTZ R2, R153, R2, !PT ;  /* 0x0000000299027209 */ /* 0x000fc80007810000 */
[----:B------:R-:W-:Y:S02]  /*11880*/  FMNMX.FTZ R3, R155, R2, !PT ;  /* 0x000000029b037209 */ /* 0x000fe40007810000 */
[----:B------:R-:W-:Y:S01]  /*11890*/  FMNMX.FTZ R2, R200, R0, !PT ;  /* 0x00000000c8027209 */ /* 0x000fe20007810000 */
[--C-:B------:R-:W-:Y:S01]  /*118a0*/  FFMA.FTZ R0, R23, c[0x0][0x2d0], -R7.reuse ;  /* 0x0000b40017007a23 */ /* 0x100fe20000010807 */
[----:B------:R-:W-:Y:S01]  /*118b0*/  FMNMX.FTZ R3, R162, R3, !PT ;  /* 0x00000003a2037209 */ /* 0x000fe20007810000 */
[----:B-1----:R-:W-:Y:S01]  /*118c0*/  FFMA.FTZ R4, R22, c[0x0][0x2d0], -R7 ;  /* 0x0000b40016047a23 */ /* 0x002fe20000010807 */
[----:B------:R-:W-:Y:S01]  /*118d0*/  FMNMX.FTZ R2, R212, R2, !PT ;  /* 0x00000002d4027209 */ /* 0x000fe20007810000 */
[----:B------:R1:W-:Y:S01]  /*118e0*/  MUFU.EX2 R178, R0 ;  /* 0x0000000000b27308 */ /* 0x0003e20000000800 */
[----:B------:R-:W-:Y:S02]  /*118f0*/  FMNMX.FTZ R3, R170, R3, !PT ;  /* 0x00000003aa037209 */ /* 0x000fe40007810000 */
[----:B------:R-:W-:-:S02]  /*11900*/  FMNMX.FTZ R2, R208, R2, !PT ;  /* 0x00000002d0027209 */ /* 0x000fc40007810000 */
[----:B------:R-:W-:Y:S02]  /*11910*/  FMNMX.FTZ R3, R171, R3, !PT ;  /* 0x00000003ab037209 */ /* 0x000fe40007810000 */
[----:B--2---:R-:W-:Y:S01]  /*11920*/  F2FP.PACK_AB R11, R215, R239 ;  /* 0x000000efd70b723e */ /* 0x004fe200000000ff */
[----:B------:R-:W2:Y:S01]  /*11930*/  MUFU.EX2 R156, R4 ;  /* 0x00000004009c7308 */ /* 0x000ea20000000800 */
[----:B------:R-:W-:-:S04]  /*11940*/  FMNMX.FTZ R3, R188, R3, !PT ;  /* 0x00000003bc037209 */ /* 0x000fc80007810000 */
[----:B------:R-:W-:Y:S01]  /*11950*/  FMNMX.FTZ R3, R183, R3, !PT ;  /* 0x00000003b7037209 */ /* 0x000fe20007810000 */
[C---:B------:R-:W-:Y:S01]  /*11960*/  HMMA.16816.F32 R32, R8.reuse, R68, RZ ;  /* 0x000000440820723c */ /* 0x040fe200000018ff */
[----:B-1----:R-:W-:Y:S02]  /*11970*/  FFMA.FTZ R0, R24, c[0x0][0x2d0], -R7 ;  /* 0x0000b40018007a23 */ /* 0x002fe40000010807 */
[----:B------:R-:W-:Y:S02]  /*11980*/  FMNMX.FTZ R3, R196, R3, !PT ;  /* 0x00000003c4037209 */ /* 0x000fe40007810000 */
[----:B------:R1:W-:Y:S02]  /*11990*/  MUFU.EX2 R245, R0 ;  /* 0x0000000000f57308 */ /* 0x0003e40000000800 */
[----:B------:R-:W-:Y:S01]  /*119a0*/  FMNMX.FTZ R3, R197, R3, !PT ;  /* 0x00000003c5037209 */ /* 0x000fe20007810000 */
[----:B------:R-:W-:Y:S01]  /*119b0*/  HMMA.16816.F32 R28, R8, R72, RZ ;  /* 0x00000048081c723c */ /* 0x000fe200000018ff */
[----:B--2---:R-:W-:-:S02]  /*119c0*/  F2FP.PACK_AB R12, R178, R156 ;  /* 0x0000009cb20c723e */ /* 0x004fc400000000ff */
[----:B------:R-:W-:-:S04]  /*119d0*/  FMNMX.FTZ R3, R193, R3, !PT ;  /* 0x00000003c1037209 */ /* 0x000fc80007810000 */
[----:B------:R-:W-:Y:S01]  /*119e0*/  FMNMX.FTZ R3, R194, R3, !PT ;  /* 0x00000003c2037209 */ /* 0x000fe20007810000 */
[C---:B------:R-:W-:Y:S03]  /*119f0*/  HMMA.16816.F32 R16, R8.reuse, R80, RZ ;  /* 0x000000500810723c */ /* 0x040fe600000018ff */
[----:B------:R-:W-:Y:S02]  /*11a00*/  FMNMX.FTZ R3, R184, R3, !PT ;  /* 0x00000003b8037209 */ /* 0x000fe40007810000 */
[----:B-1----:R-:W-:Y:S01]  /*11a10*/  FMNMX.FTZ R0, R211, R2, !PT ;  /* 0x00000002d3007209 */ /* 0x002fe20007810000 */
[----:B------:R-:W-:Y:S01]  /*11a20*/  FFMA.FTZ R2, R26, c[0x0][0x2d0], -R7 ;  /* 0x0000b4001a027a23 */ /* 0x000fe20000010807 */
[----:B------:R-:W-:Y:S01]  /*11a30*/  FMNMX.FTZ R3, R185, R3, !PT ;  /* 0x00000003b9037209 */ /* 0x000fe20007810000 */
[----:B------:R-:W-:Y:S01]  /*11a40*/  HMMA.16816.F32 R20, R8, R70, RZ ;  /* 0x000000460814723c */ /* 0x000fe200000018ff */
[----:B------:R-:W-:Y:S01]  /*11a50*/  FMNMX.FTZ R0, R205, R0, !PT ;  /* 0x00000000cd007209 */ /* 0x000fe20007810000 */
[----:B------:R1:W2:Y:S01]  /*11a60*/  MUFU.EX2 R247, R2 ;  /* 0x0000000200f77308 */ /* 0x0002a20000000800 */
[----:B------:R-:W-:-:S02]  /*11a70*/  FMNMX.FTZ R3, R186, R3, !PT ;  /* 0x00000003ba037209 */ /* 0x000fc40007810000 */
[----:B------:R-:W-:Y:S02]  /*11a80*/  FMNMX.FTZ R0, R207, R0, !PT ;  /* 0x00000000cf007209 */ /* 0x000fe40007810000 */
[----:B------:R-:W-:Y:S02]  /*11a90*/  FMNMX.FTZ R3, R187, R3, !PT ;  /* 0x00000003bb037209 */ /* 0x000fe40007810000 */
[----:B------:R-:W-:-:S03]  /*11aa0*/  FMNMX.FTZ R0, R210, R0, !PT ;  /* 0x00000000d2007209 */ /* 0x000fc60007810000 */
[----:B------:R-:W3:Y:S01]  /*11ab0*/  SHFL.BFLY PT, R5, R3, 0x2, 0x1f ;  /* 0x0c401f0003057f89 */ /* 0x000ee200000e0000 */
[----:B------:R-:W-:-:S04]  /*11ac0*/  FMNMX.FTZ R0, R206, R0, !PT ;  /* 0x00000000ce007209 */ /* 0x000fc80007810000 */
[----:B------:R-:W-:Y:S01]  /*11ad0*/  FMNMX.FTZ R0, R209, R0, !PT ;  /* 0x00000000d1007209 */ /* 0x000fe20007810000 */
[----:B-1----:R-:W-:Y:S01]  /*11ae0*/  FFMA.FTZ R2, R25, c[0x0][0x2d0], -R6 ;  /* 0x0000b40019027a23 */ /* 0x002fe20000010806 */
[----:B--2---:R-:W-:-:S03]  /*11af0*/  F2FP.PACK_AB R14, R247, R245 ;  /* 0x000000f5f70e723e */ /* 0x004fc600000000ff */
[----:B------:R-:W1:Y:S01]  /*11b00*/  SHFL.BFLY PT, R4, R0, 0x2, 0x1f ;  /* 0x0c401f0000047f89 */ /* 0x000e6200000e0000 */
[----:B------:R2:W-:Y:S01]  /*11b10*/  MUFU.EX2 R173, R2 ;  /* 0x0000000200ad7308 */ /* 0x0005e20000000800 */
[----:B---3--:R-:W-:Y:S01]  /*11b20*/  FMNMX.FTZ R3, R3, R5, !PT ;  /* 0x0000000503037209 */ /* 0x008fe20007810000 */
[----:B--2---:R-:W-:-:S04]  /*11b30*/  FFMA.FTZ R2, R27, c[0x0][0x2d0], -R6 ;  /* 0x0000b4001b027a23 */ /* 0x004fc80000010806 */
[----:B------:R-:W2:Y:S01]  /*11b40*/  SHFL.BFLY PT, R5, R3, 0x1, 0x1f ;  /* 0x0c201f0003057f89 */ /* 0x000ea200000e0000 */
[----:B------:R-:W-:Y:S01]  /*11b50*/  HMMA.16816.F32 R24, R8, R76, RZ ;  /* 0x0000004c0818723c */ /* 0x000fe200000018ff */
[----:B------:R3:W4:Y:S01]  /*11b60*/  MUFU.EX2 R244, R2 ;  /* 0x0000000200f47308 */ /* 0x0007220000000800 */
[----:B-1----:R-:W-:-:S05]  /*11b70*/  FMNMX.FTZ R0, R0, R4, !PT ;  /* 0x0000000400007209 */ /* 0x002fca0007810000 */
[----:B------:R-:W1:Y:S01]  /*11b80*/  SHFL.BFLY PT, R4, R0, 0x1, 0x1f ;  /* 0x0c201f0000047f89 */ /* 0x000e6200000e0000 */
[----:B---3--:R-:W-:Y:S01]  /*11b90*/  FFMA.FTZ R2, R36, c[0x0][0x2d0], -R6 ;  /* 0x0000b40024027a23 */ /* 0x008fe20000010806 */
[----:B----4-:R-:W-:-:S03]  /*11ba0*/  F2FP.PACK_AB R13, R244, R173 ;  /* 0x000000adf40d723e */ /* 0x010fc600000000ff */
[----:B------:R3:W-:Y:S01]  /*11bb0*/  MUFU.EX2 R143, R2 ;  /* 0x00000002008f7308 */ /* 0x0007e20000000800 */
[----:B--2---:R-:W-:Y:S01]  /*11bc0*/  FMNMX.FTZ R3, R5, R3, !PT ;  /* 0x0000000305037209 */ /* 0x004fe20007810000 */
[----:B------:R-:W-:Y:S01]  /*11bd0*/  IMAD.MOV.U32 R5, RZ, RZ, R178 ;  /* 0x000000ffff057224 */ /* 0x000fe200078e00b2 */
[----:B-1----:R-:W-:Y:S01]  /*11be0*/  FMNMX.FTZ R128, R0, R4, !PT ;  /* 0x0000000400807209 */ /* 0x002fe20007810000 */
[--C-:B------:R-:W-:Y:S02]  /*11bf0*/  FFMA.FTZ R0, R90, c[0x0][0x2d0], -R6.reuse ;  /* 0x0000b4005a007a23 */ /* 0x100fe40000010806 */
[--C-:B---3--:R-:W-:Y:S01]  /*11c00*/  FFMA.FTZ R2, R37, c[0x0][0x2d0], -R6.reuse ;  /* 0x0000b40025027a23 */ /* 0x108fe20000010806 */
[----:B------:R-:W-:Y:S01]  /*11c10*/  FSETP.NEU.FTZ.AND P0, PT, R128, -INF , PT ;  /* 0xff8000008000780b */ /* 0x000fe20003f1d000 */
[----:B------:R1:W-:Y:S08]  /*11c20*/  MUFU.EX2 R246, R0 ;  /* 0x0000000000f67308 */ /* 0x0003f00000000800 */
[----:B------:R2:W3:Y:S01]  /*11c30*/  MUFU.EX2 R157, R2 ;  /* 0x00000002009d7308 */ /* 0x0004e20000000800 */
[----:B-1----:R-:W-:-:S07]  /*11c40*/  FFMA.FTZ R0, R92, c[0x0][0x2d0], -R6 ;  /* 0x0000b4005c007a23 */ /* 0x002fce0000010806 */
[----:B------:R-:W-:Y:S01]  /*11c50*/  MUFU.EX2 R213, R0 ;  /* 0x0000000000d57308 */ /* 0x000fe20000000800 */
[--C-:B--2---:R-:W-:Y:S01]  /*11c60*/  FFMA.FTZ R2, R38, c[0x0][0x2d0], -R7.reuse ;  /* 0x0000b40026027a23 */ /* 0x104fe20000010807 */
[----:B---3--:R-:W-:Y:S01]  /*11c70*/  F2FP.PACK_AB R15, R157, R143 ;  /* 0x0000008f9d0f723e */ /* 0x008fe200000000ff */
[----:B------:R-:W-:Y:S05]  /*11c80*/  HMMA.16816.F32 R36, R8, R74, RZ ;  /* 0x0000004a0824723c */ /* 0x000fea00000018ff */
[----:B------:R1:W-:Y:S03]  /*11c90*/  MUFU.EX2 R142, R2 ;  /* 0x00000002008e7308 */ /* 0x0003e60000000800 */
[C---:B------:R-:W-:Y:S08]  /*11ca0*/  HMMA.16816.F32 R48, R12.reuse, R64, R32 ;  /* 0x000000400c30723c */ /* 0x040ff00000001820 */
[----:B------:R-:W-:Y:S01]  /*11cb0*/  HMMA.16816.F32 R32, R12, R56, R24 ;  /* 0x000000380c20723c */ /* 0x000fe20000001818 */
[----:B-1----:R-:W-:-:S04]  /*11cc0*/  FFMA.FTZ R2, R40, c[0x0][0x2d0], -R7 ;  /* 0x0000b40028027a23 */ /* 0x002fc80000010807 */
[----:B------:R1:W2:Y:S03]  /*11cd0*/  MUFU.EX2 R147, R2 ;  /* 0x0000000200937308 */ /* 0x0002a60000000800 */
[C---:B------:R-:W-:Y:S08]  /*11ce0*/  HMMA.16816.F32 R40, R8.reuse, R78, RZ ;  /* 0x0000004e0828723c */ /* 0x040ff000000018ff */
[----:B------:R-:W-:Y:S01]  /*11cf0*/  HMMA.16816.F32 R8, R8, R82, RZ ;  /* 0x000000520808723c */ /* 0x000fe200000018ff */
[----:B-1----:R-:W-:-:S07]  /*11d00*/  FFMA.FTZ R2, R44, c[0x0][0x2d0], -R7 ;  /* 0x0000b4002c027a23 */ /* 0x002fce0000010807 */
[C---:B------:R-:W-:Y:S01]  /*11d10*/  HMMA.16816.F32 R24, R12.reuse, R66, R20 ;  /* 0x000000420c18723c */ /* 0x040fe20000001814 */
[----:B------:R1:W-:Y:S07]  /*11d20*/  MUFU.EX2 R248, R2 ;  /* 0x0000000200f87308 */ /* 0x0003ee0000000800 */
[----:B------:R-:W-:Y:S01]  /*11d30*/  HMMA.16816.F32 R20, R12, R62, R36 ;  /* 0x0000003e0c14723c */ /* 0x000fe20000001824 */
[----:B-1----:R-:W-:-:S07]  /*11d40*/  FFMA.FTZ R2, R45, c[0x0][0x2d0], -R7 ;  /* 0x0000b4002d027a23 */ /* 0x002fce0000010807 */
[C---:B------:R-:W-:Y:S01]  /*11d50*/  HMMA.16816.F32 R44, R12.reuse, R60, R28 ;  /* 0x0000003c0c2c723c */ /* 0x040fe2000000181c */
[----:B------:R1:W3:Y:S07]  /*11d60*/  MUFU.EX2 R249, R2 ;  /* 0x0000000200f97308 */ /* 0x0002ee0000000800 */
[C---:B------:R-:W-:Y:S08]  /*11d70*/  HMMA.16816.F32 R28, R12.reuse, R52, R16 ;  /* 0x000000340c1c723c */ /* 0x040ff00000001810 */
[----:B------:R-:W-:Y:S01]  /*11d80*/  HMMA.16816.F32 R16, R12, R58, R40 ;  /* 0x0000003a0c10723c */ /* 0x000fe20000001828 */
[----:B-1----:R-:W-:-:S04]  /*11d90*/  FFMA.FTZ R2, R88, c[0x0][0x2d0], -R6 ;  /* 0x0000b40058027a23 */ /* 0x002fc80000010806 */
[----:B------:R1:W-:Y:S03]  /*11da0*/  MUFU.EX2 R175, R2 ;  /* 0x0000000200af7308 */ /* 0x0003e60000000800 */
[----:B------:R-:W-:Y:S07]  /*11db0*/  HMMA.16816.F32 R12, R12, R54, R8 ;  /* 0x000000360c0c723c */ /* 0x000fee0000001808 */
[----:B--2---:R-:W-:-:S02]  /*11dc0*/  F2FP.PACK_AB R8, R147, R142 ;  /* 0x0000008e9308723e */ /* 0x004fc400000000ff */
[----:B---3--:R-:W-:Y:S02]  /*11dd0*/  F2FP.PACK_AB R10, R249, R248 ;  /* 0x000000f8f90a723e */ /* 0x008fe400000000ff */
[----:B------:R-:W-:Y:S01]  /*11de0*/  F2FP.PACK_AB R11, R213, R246 ;  /* 0x000000f6d50b723e */ /* 0x000fe200000000ff */
[----:B-1----:R-:W-:-:S04]  /*11df0*/  FFMA.FTZ R2, R89, c[0x0][0x2d0], -R6 ;  /* 0x0000b40059027a23 */ /* 0x002fc80000010806 */
[----:B------:R1:W2:Y:S02]  /*11e00*/  MUFU.EX2 R174, R2 ;  /* 0x0000000200ae7308 */ /* 0x0002a40000000800 */
[----:B-1----:R-:W-:Y:S01]  /*11e10*/  FMUL.FTZ R2, R128, c[0x0][0x2d0] ;  /* 0x0000b40080027a20 */ /* 0x002fe20000410000 */
[----:B--2---:R-:W-:-:S04]  /*11e20*/  F2FP.PACK_AB R9, R174, R175 ;  /* 0x000000afae09723e */ /* 0x004fc800000000ff */
[----:B------:R-:W-:Y:S02]  /*11e30*/  FSEL R2, R2, RZ, P0 ;  /* 0x000000ff02027208 */ /* 0x000fe40000000000 */
[----:B------:R-:W-:Y:S01]  /*11e40*/  FSETP.NEU.FTZ.AND P0, PT, R3, -INF , PT ;  /* 0xff8000000300780b */ /* 0x000fe20003f1d000 */
[C---:B------:R-:W-:Y:S02]  /*11e50*/  HMMA.16816.F32 R100, R8.reuse, R124, R48 ;  /* 0x0000007c0864723c */ /* 0x040fe40000001830 */
[--C-:B------:R-:W-:Y:S02]  /*11e60*/  FFMA.FTZ R0, R91, c[0x0][0x2d0], -R2.reuse ;  /* 0x0000b4005b007a23 */ /* 0x100fe40000010802 */
[----:B------:R-:W-:Y:S02]  /*11e70*/  FFMA.FTZ R4, R95, c[0x0][0x2d0], -R2 ;  /* 0x0000b4005f047a23 */ /* 0x000fe40000010802 */
[----:B------:R1:W-:Y:S01]  /*11e80*/  MUFU.EX2 R221, R0 ;  /* 0x0000000000dd7308 */ /* 0x0003e20000000800 */
[----:B------:R-:W-:Y:S01]  /*11e90*/  IMAD.MOV.U32 R51, RZ, RZ, R142 ;  /* 0x000000ffff337224 */ /* 0x000fe200078e008e */
[C---:B------:R-:W-:Y:S06]  /*11ea0*/  HMMA.16816.F32 R104, R8.reuse, R120, R44 ;  /* 0x000000780868723c */ /* 0x040fec000000182c */
[----:B------:R-:W-:Y:S02]  /*11eb0*/  MUFU.EX2 R172, R4 ;  /* 0x0000000400ac7308 */ /* 0x000fe40000000800 */
[----:B------:R-:W-:Y:S01]  /*11ec0*/  HMMA.16816.F32 R108, R8, R132, R32 ;  /* 0x00000084086c723c */ /* 0x000fe20000001820 */
[----:B-1----:R-:W-:-:S07]  /*11ed0*/  FFMA.FTZ R0, R93, c[0x0][0x2d0], -R2 ;  /* 0x0000b4005d007a23 */ /* 0x002fce0000010802 */
[C---:B------:R-:W-:Y:S01]  /*11ee0*/  HMMA.16816.F32 R116, R8.reuse, R136, R28 ;  /* 0x000000880874723c */ /* 0x040fe2000000181c */
[----:B------:R1:W2:Y:S07]  /*11ef0*/  MUFU.EX2 R222, R0 ;  /* 0x0000000000de7308 */ /* 0x0002ae0000000800 */
[C---:B------:R-:W-:Y:S08]  /*11f00*/  HMMA.16816.F32 R44, R8.reuse, R126, R24 ;  /* 0x0000007e082c723c */ /* 0x040ff00000001818 */
[----:B------:R-:W-:Y:S01]  /*11f10*/  HMMA.16816.F32 R88, R8, R134, R16 ;  /* 0x000000860858723c */ /* 0x000fe20000001810 */
[----:B-1----:R-:W-:-:S04]  /*11f20*/  FFMA.FTZ R0, R94, c[0x0][0x2d0], -R2 ;  /* 0x0000b4005e007a23 */ /* 0x002fc80000010802 */
[----:B------:R1:W3:Y:S03]  /*11f30*/  MUFU.EX2 R241, R0 ;  /* 0x0000000000f17308 */ /* 0x0002e60000000800 */
[----:B------:R-:W-:Y:S01]  /*11f40*/  HMMA.16816.F32 R92, R8, R138, R12 ;  /* 0x0000008a085c723c */ /* 0x000fe2000000180c */
[----:B-1----:R-:W-:-:S05]  /*11f50*/  FMUL.FTZ R0, R3, c[0x0][0x2d0] ;  /* 0x0000b40003007a20 */ /* 0x002fca0000410000 */
[----:B------:R-:W-:-:S05]  /*11f60*/  FSEL R0, R0, RZ, P0 ;  /* 0x000000ff00007208 */ /* 0x000fca0000000000 */
[----:B------:R-:W-:-:S04]  /*11f70*/  FFMA.FTZ R4, R84, c[0x0][0x2d0], -R0 ;  /* 0x0000b40054047a23 */ /* 0x000fc80000010800 */
[----:B------:R1:W-:Y:S02]  /*11f80*/  MUFU.EX2 R182, R4 ;  /* 0x0000000400b67308 */ /* 0x0003e40000000800 */
[----:B-1----:R-:W-:-:S06]  /*11f90*/  FFMA.FTZ R4, R85, c[0x0][0x2d0], -R0 ;  /* 0x0000b40055047a23 */ /* 0x002fcc0000010800 */
[----:B------:R1:W4:Y:S02]  /*11fa0*/  MUFU.EX2 R181, R4 ;  /* 0x0000000400b57308 */ /* 0x0003240000000800 */
[----:B-1----:R-:W-:-:S06]  /*11fb0*/  FFMA.FTZ R4, R86, c[0x0][0x2d0], -R0 ;  /* 0x0000b40056047a23 */ /* 0x002fcc0000010800 */
[----:B------:R1:W-:Y:S02]  /*11fc0*/  MUFU.EX2 R242, R4 ;  /* 0x0000000400f27308 */ /* 0x0003e40000000800 */
[----:B-1----:R-:W-:Y:S02]  /*11fd0*/  FFMA.FTZ R4, R87, c[0x0][0x2d0], -R0 ;  /* 0x0000b40057047a23 */ /* 0x002fe40000010800 */
[----:B------:R-:W-:Y:S04]  /*11fe0*/  HMMA.16816.F32 R84, R8, R122, R20 ;  /* 0x0000007a0854723c */ /* 0x000fe80000001814 */
[----:B------:R1:W1:Y:S03]  /*11ff0*/  MUFU.EX2 R180, R4 ;  /* 0x0000000400b47308 */ /* 0x0002660000000800 */
[----:B--2---:R-:W-:-:S02]  /*12000*/  F2FP.PACK_AB R8, R222, R221 ;  /* 0x000000ddde08723e */ /* 0x004fc400000000ff */
[----:B---3--:R-:W-:Y:S02]  /*12010*/  F2FP.PACK_AB R10, R172, R241 ;  /* 0x000000f1ac0a723e */ /* 0x008fe400000000ff */
[----:B----4-:R-:W-:Y:S01]  /*12020*/  F2FP.PACK_AB R9, R181, R182 ;  /* 0x000000b6b509723e */ /* 0x010fe200000000ff */
[----:B-1----:R-:W-:Y:S01]  /*12030*/  FFMA.FTZ R4, R112, c[0x0][0x2d0], -R2 ;  /* 0x0000b40070047a23 */ /* 0x002fe20000010802 */
[----:B------:R-:W-:-:S03]  /*12040*/  F2FP.PACK_AB R11, R180, R242 ;  /* 0x000000f2b40b723e */ /* 0x000fc600000000ff */
[----:B------:R1:W-:Y:S04]  /*12050*/  MUFU.EX2 R176, R4 ;  /* 0x0000000400b07308 */ /* 0x0003e80000000800 */
[C---:B------:R-:W-:Y:S08]  /*12060*/  HMMA.16816.F32 R16, R8.reuse, R76, RZ ;  /* 0x0000004c0810723c */ /* 0x040ff000000018ff */
[----:B------:R-:W-:Y:S01]  /*12070*/  HMMA.16816.F32 R32, R8, R78, RZ ;  /* 0x0000004e0820723c */ /* 0x000fe200000018ff */
[----:B-1----:R-:W-:-:S06]  /*12080*/  FFMA.FTZ R4, R113, c[0x0][0x2d0], -R2 ;  /* 0x0000b40071047a23 */ /* 0x002fcc0000010802 */
[----:B------:R-:W-:Y:S01]  /*12090*/  MOV R79, R143 ;  /* 0x0000008f004f7202 */ /* 0x000fe20000000f00 */
[----:B------:R1:W2:Y:S01]  /*120a0*/  MUFU.EX2 R179, R4 ;  /* 0x0000000400b37308 */ /* 0x0002a20000000800 */
[C---:B------:R-:W-:Y:S08]  /*120b0*/  HMMA.16816.F32 R24, R8.reuse, R72, RZ ;  /* 0x000000480818723c */ /* 0x040ff000000018ff */
        /* <DEDUP_REMOVED lines=8> */
[----:B------:R1:W2:Y:S03]  /*12140*/  MUFU.EX2 R50, R4 ;  /* 0x0000000400327308 */ /* 0x0002a60000000800 */
[----:B------:R-:W-:Y:S01]  /*12150*/  HMMA.16816.F32 R20, R8, R82, RZ ;  /* 0x000000520814723c */ /* 0x000fe200000018ff */
[----:B-1----:R-:W-:-:S06]  /*12160*/  FFMA.FTZ R4, R96, c[0x0][0x2d0], -R0 ;  /* 0x0000b40060047a23 */ /* 0x002fcc0000010800 */
[----:B--2---:R-:W-:Y:S01]  /*12170*/  F2FP.PACK_AB R10, R50, R225 ;  /* 0x000000e1320a723e */ /* 0x004fe200000000ff */
[----:B------:R-:W-:Y:S01]  /*12180*/  IMAD.MOV.U32 R96, RZ, RZ, R176 ;  /* 0x000000ffff607224 */ /* 0x000fe200078e00b0 */
[----:B------:R1:W-:Y:S04]  /*12190*/  MUFU.EX2 R177, R4 ;  /* 0x0000000400b17308 */ /* 0x0003e80000000800 */
[----:B------:R-:W-:Y:S01]  /*121a0*/  F2FP.PACK_AB R8, R76, R96 ;  /* 0x000000604c08723e */ /* 0x000fe200000000ff */
        /* <DEDUP_REMOVED lines=11> */
[----:B--2---:R-:W-:-:S05]  /*12260*/  F2FP.PACK_AB R11, R178, R179 ;  /* 0x000000b3b20b723e */ /* 0x004fca00000000ff */
[----:B------:R1:W2:Y:S02]  /*12270*/  MUFU.EX2 R49, R4 ;  /* 0x0000000400317308 */ /* 0x0002a40000000800 */
[C---:B------:R-:W-:Y:S07]  /*12280*/  HMMA.16816.F32 R156, R8.reuse, R60, R24 ;  /* 0x0000003c089c723c */ /* 0x040fee0000001818 */
[----:B------:R-:W-:Y:S01]  /*12290*/  IMAD.MOV.U32 R24, RZ, RZ, R50 ;  /* 0x000000ffff187224 */ /* 0x000fe200078e0032 */
[----:B------:R-:W-:Y:S01]  /*122a0*/  MOV R60, R247 ;  /* 0x000000f7003c7202 */ /* 0x000fe20000000f00 */
[----:B------:R-:W-:Y:S01]  /*122b0*/  IMAD.MOV.U32 R61, RZ, RZ, R51 ;  /* 0x000000ffff3d7224 */ /* 0x000fe200078e0033 */
[----:B------:R-:W-:Y:S01]  /*122c0*/  HMMA.16816.F32 R68, R8, R66, R40 ;  /* 0x000000420844723c */ /* 0x000fe20000001828 */
[----:B------:R-:W-:Y:S01]  /*122d0*/  IMAD.MOV.U32 R25, RZ, RZ, R97 ;  /* 0x000000ffff197224 */ /* 0x000fe200078e0061 */
[----:B------:R-:W-:Y:S01]  /*122e0*/  MOV R26, R96 ;  /* 0x00000060001a7202 */ /* 0x000fe20000000f00 */
[----:B-1----:R-:W-:-:S02]  /*122f0*/  FFMA.FTZ R4, R141, c[0x0][0x2d0], -R7 ;  /* 0x0000b4008d047a23 */ /* 0x002fc40000010807 */
[----:B------:R-:W-:Y:S02]  /*12300*/  IMAD.MOV.U32 R27, RZ, RZ, R5 ;  /* 0x000000ffff1b7224 */ /* 0x000fe400078e0005 */
[----:B------:R1:W-:Y:S01]  /*12310*/  MUFU.EX2 R78, R4 ;  /* 0x00000004004e7308 */ /* 0x0003e20000000800 */
[----:B------:R-:W-:Y:S01]  /*12320*/  HMMA.16816.F32 R140, R8, R64, R28 ;  /* 0x00000040088c723c */ /* 0x000fe2000000181c */
[----:B------:R-:W-:Y:S01]  /*12330*/  LDSM.16.MT88.4 R64, [R217+0x1900] ;  /* 0x00190000d940783b */ /* 0x000fe20000004200 */
[----:B------:R-:W-:-:S05]  /*12340*/  IMAD.MOV.U32 R5, RZ, RZ, R245 ;  /* 0x000000ffff057224 */ /* 0x000fca00078e00f5 */
[----:B------:R-:W-:Y:S01]  /*12350*/  MOV R28, R248 ;  /* 0x000000f8001c7202 */ /* 0x000fe20000000f00 */
[----:B------:R-:W-:Y:S01]  /*12360*/  IMAD.MOV.U32 R30, RZ, RZ, R98 ;  /* 0x000000ffff1e7224 */ /* 0x000fe200078e0062 */
[----:B------:R-:W-:Y:S01]  /*12370*/  MOV R31, R99 ;  /* 0x00000063001f7202 */ /* 0x000fe20000000f00 */
[----:B------:R-:W-:Y:S01]  /*12380*/  IMAD.MOV.U32 R29, RZ, RZ, R246 ;  /* 0x000000ffff1d7224 */ /* 0x000fe200078e00f6 */
[----:B------:R-:W-:Y:S01]  /*12390*/  HMMA.16816.F32 R96, R8, R54, R20 ;  /* 0x000000360860723c */ /* 0x000fe20000001814 */
[----:B-1----:R-:W-:-:S04]  /*123a0*/  FFMA.FTZ R4, R144, c[0x0][0x2d0], -R7 ;  /* 0x0000b40090047a23 */ /* 0x002fc80000010807 */
[----:B------:R1:W-:Y:S03]  /*123b0*/  MUFU.EX2 R77, R4 ;  /* 0x00000004004d7308 */ /* 0x0003e60000000800 */
[C---:B------:R-:W-:Y:S08]  /*123c0*/  HMMA.16816.F32 R112, R8.reuse, R56, R16 ;  /* 0x000000380870723c */ /* 0x040ff00000001810 */
[----:B------:R-:W-:Y:S01]  /*123d0*/  HMMA.16816.F32 R72, R8, R62, R36 ;  /* 0x0000003e0848723c */ /* 0x000fe20000001824 */
[----:B-1----:R-:W-:-:S07]  /*123e0*/  FFMA.FTZ R4, R145, c[0x0][0x2d0], -R7 ;  /* 0x0000b40091047a23 */ /* 0x002fce0000010807 */
[C---:B------:R-:W-:Y:S01]  /*123f0*/  HMMA.16816.F32 R80, R8.reuse, R58, R32 ;  /* 0x0000003a0850723c */ /* 0x040fe20000001820 */
[----:B------:R-:W-:Y:S01]  /*12400*/  IMAD.MOV.U32 R63, RZ, RZ, R61 ;  /* 0x000000ffff3f7224 */ /* 0x000fe200078e003d */
[----:B------:R-:W-:Y:S01]  /*12410*/  LDSM.16.MT88.4 R56, [R218+0x1900] ;  /* 0x00190000da38783b */ /* 0x000fe20000004200 */
[----:B------:R1:W3:Y:S01]  /*12420*/  MUFU.EX2 R48, R4 ;  /* 0x0000000400307308 */ /* 0x0002e20000000800 */
[----:B------:R-:W-:Y:S02]  /*12430*/  IMAD.MOV.U32 R62, RZ, RZ, R24 ;  /* 0x000000ffff3e7224 */ /* 0x000fe400078e0018 */
[----:B-1----:R-:W-:Y:S02]  /*12440*/  FFMA.FTZ R4, R146, c[0x0][0x2d0], -R7 ;  /* 0x0000b40092047a23 */ /* 0x002fe40000010807 */
[----:B------:R-:W-:Y:S01]  /*12450*/  HMMA.16816.F32 R144, R8, R52, R12 ;  /* 0x000000340890723c */ /* 0x000fe2000000180c */
[----:B------:R-:W-:Y:S02]  /*12460*/  LDSM.16.MT88.4 R52, [R219+0x1900] ;  /* 0x00190000db34783b */ /* 0x000fe40000004200 */
[----:B------:R1:W-:Y:S04]  /*12470*/  MUFU.EX2 R252, R4 ;  /* 0x0000000400fc7308 */ /* 0x0003e80000000800 */
[----:B--2---:R-:W-:Y:S01]  /*12480*/  IMAD.MOV.U32 R12, RZ, RZ, R49 ;  /* 0x000000ffff0c7224 */ /* 0x004fe200078e0031 */
[----:B------:R-:W-:Y:S01]  /*12490*/  MOV R15, R30 ;  /* 0x0000001e000f7202 */ /* 0x000fe20000000f00 */
[----:B------:R-:W-:-:S02]  /*124a0*/  IMAD.MOV.U32 R13, RZ, RZ, R28 ;  /* 0x000000ffff0d7224 */ /* 0x000fc400078e001c */
[----:B------:R-:W-:Y:S02]  /*124b0*/  IMAD.MOV.U32 R14, RZ, RZ, R29 ;  /* 0x000000ffff0e7224 */ /* 0x000fe400078e001d */
[----:B-1----:R-:W-:Y:S01]  /*124c0*/  FFMA.FTZ R4, R131, c[0x0][0x2d0], -R6 ;  /* 0x0000b40083047a23 */ /* 0x002fe20000010806 */
[----:B------:R-:W-:-:S03]  /*124d0*/  MOV R131, R27 ;  /* 0x0000001b00837202 */ /* 0x000fc60000000f00 */
[----:B------:R1:W-:Y:S02]  /*124e0*/  MUFU.EX2 R251, R4 ;  /* 0x0000000400fb7308 */ /* 0x0003e40000000800 */
[----:B-1----:R-:W-:Y:S02]  /*124f0*/  FFMA.FTZ R4, R149, c[0x0][0x2d0], -R6 ;  /* 0x0000b40095047a23 */ /* 0x002fe40000010806 */
[----:B------:R-:W-:-:S04]  /*12500*/  IMAD.MOV.U32 R149, RZ, RZ, R26 ;  /* 0x000000ffff957224 */ /* 0x000fc800078e001a */
[----:B------:R1:W2:Y:S02]  /*12510*/  MUFU.EX2 R250, R4 ;  /* 0x0000000400fa7308 */ /* 0x0002a40000000800 */
[--C-:B-1----:R-:W-:Y:S01]  /*12520*/  FFMA.FTZ R4, R148, c[0x0][0x2d0], -R6.reuse ;  /* 0x0000b40094047a23 */ /* 0x102fe20000010806 */
[----:B---3--:R-:W-:Y:S02]  /*12530*/  MOV R148, R48 ;  /* 0x0000003000947202 */ /* 0x008fe40000000f00 */
[----:B------:R-:W1:Y:S03]  /*12540*/  LDSM.16.MT88.4 R48, [R220+0x1900] ;  /* 0x00190000dc30783b */ /* 0x000e660000004200 */
[----:B------:R3:W-:Y:S01]  /*12550*/  MUFU.EX2 R247, R4 ;  /* 0x0000000400f77308 */ /* 0x0007e20000000800 */
[----:B--2---:R-:W-:Y:S02]  /*12560*/  F2FP.PACK_AB R9, R250, R251 ;  /* 0x000000fbfa09723e */ /* 0x004fe400000000ff */
[----:B------:R-:W-:Y:S01]  /*12570*/  F2FP.PACK_AB R10, R148, R77 ;  /* 0x0000004d940a723e */ /* 0x000fe200000000ff */
[----:B---3--:R-:W-:-:S02]  /*12580*/  FFMA.FTZ R4, R150, c[0x0][0x2d0], -R6 ;  /* 0x0000b40096047a23 */ /* 0x008fc40000010806 */
[----:B------:R-:W-:Y:S02]  /*12590*/  IMAD.MOV.U32 R150, RZ, RZ, R78 ;  /* 0x000000ffff967224 */ /* 0x000fe400078e004e */
[----:B------:R-:W-:Y:S02]  /*125a0*/  IMAD.MOV.U32 R78, RZ, RZ, R79 ;  /* 0x000000ffff4e7224 */ /* 0x000fe400078e004f */
[----:B------:R-:W-:Y:S01]  /*125b0*/  IMAD.MOV.U32 R79, RZ, RZ, R249 ;  /* 0x000000ffff4f7224 */ /* 0x000fe200078e00f9 */
[----:B------:R-:W-:Y:S01]  /*125c0*/  F2FP.PACK_AB R8, R150, R12 ;  /* 0x0000000c9608723e */ /* 0x000fe200000000ff */
[----:B------:R2:W3:Y:S01]  /*125d0*/  MUFU.EX2 R249, R4 ;  /* 0x0000000400f97308 */ /* 0x0004e20000000800 */
[----:B------:R-:W-:Y:S01]  /*125e0*/  IMAD.MOV.U32 R61, RZ, RZ, R78 ;  /* 0x000000ffff3d7224 */ /* 0x000fe200078e004e */
[----:B------:R-:W-:Y:S01]  /*125f0*/  MOV R78, R242 ;  /* 0x000000f2004e7202 */ /* 0x000fe20000000f00 */
[----:B--2---:R-:W-:Y:S01]  /*12600*/  FFMA.FTZ R4, R164, c[0x0][0x2d0], -R7 ;  /* 0x0000b400a4047a23 */ /* 0x004fe20000010807 */
[----:B------:R-:W-:-:S02]  /*12610*/  MOV R164, R244 ;  /* 0x000000f400a47202 */ /* 0x000fc40000000f00 */
[----:B---3--:R-:W-:Y:S02]  /*12620*/  F2FP.PACK_AB R11, R249, R247 ;  /* 0x000000f7f90b723e */ /* 0x008fe400000000ff */
[----:B------:R2:W3:Y:S05]  /*12630*/  MUFU.EX2 R248, R4 ;  /* 0x0000000400f87308 */ /* 0x0004ea0000000800 */
[C---:B-1----:R-:W-:Y:S07]  /*12640*/  HMMA.16816.F32 R32, R8.reuse, R48, R104 ;  /* 0x000000300820723c */ /* 0x042fee0000001868 */
[----:B------:R-:W-:Y:S01]  /*12650*/  IMAD.MOV.U32 R106, RZ, RZ, R77 ;  /* 0x000000ffff6a7224 */ /* 0x000fe200078e004d */
[----:B------:R-:W-:Y:S01]  /*12660*/  MOV R105, R240 ;  /* 0x000000f000697202 */ /* 0x000fe20000000f00 */
[----:B------:R-:W-:Y:S01]  /*12670*/  IMAD.MOV.U32 R77, RZ, RZ, R241 ;  /* 0x000000ffff4d7224 */ /* 0x000fe200078e00f1 */
[----:B------:R-:W-:Y:S01]  /*12680*/  HMMA.16816.F32 R36, R8, R66, R44 ;  /* 0x000000420824723c */ /* 0x000fe2000000182c */
[----:B--2---:R-:W-:Y:S01]  /*12690*/  FFMA.FTZ R4, R163, c[0x0][0x2d0], -R7 ;  /* 0x0000b400a3047a23 */ /* 0x004fe20000010807 */
[----:B------:R-:W-:Y:S01]  /*126a0*/  MOV R163, R149 ;  /* 0x0000009500a37202 */ /* 0x000fe20000000f00 */
[----:B------:R-:W-:-:S02]  /*126b0*/  IMAD.MOV.U32 R104, RZ, RZ, R215 ;  /* 0x000000ffff687224 */ /* 0x000fc400078e00d7 */
[----:B------:R1:W-:Y:S01]  /*126c0*/  MUFU.EX2 R246, R4 ;  /* 0x0000000400f67308 */ /* 0x0003e20000000800 */
[----:B------:R-:W-:Y:S01]  /*126d0*/  IMAD.MOV.U32 R107, RZ, RZ, R15 ;  /* 0x000000ffff6b7224 */ /* 0x000fe200078e000f */
[----:B------:R-:W-:Y:S01]  /*126e0*/  MOV R46, R239 ;  /* 0x000000ef002e7202 */ /* 0x000fe20000000f00 */
[----:B------:R-:W-:Y:S01]  /*126f0*/  IMAD.MOV.U32 R47, RZ, RZ, R238 ;  /* 0x000000ffff2f7224 */ /* 0x000fe200078e00ee */
[C---:B------:R-:W-:Y:S01]  /*12700*/  HMMA.16816.F32 R40, R8.reuse, R64, R100 ;  /* 0x000000400828723c */ /* 0x040fe20000001864 */
        /* <DEDUP_REMOVED lines=8> */
[----:B-1----:R-:W-:Y:S02]  /*12790*/  FFMA.FTZ R4, R167, c[0x0][0x2d0], -R7 ;  /* 0x0000b400a7047a23 */ /* 0x002fe40000010807 */
[----:B------:R-:W-:Y:S01]  /*127a0*/  IMAD.MOV.U32 R119, RZ, RZ, R164 ;  /* 0x000000ffff777224 */ /* 0x000fe200078e00a4 */
[----:B------:R-:W-:Y:S01]  /*127b0*/  MOV R118, R62 ;  /* 0x0000003e00767202 */ /* 0x000fe20000000f00 */
[----:B------:R1:W2:Y:S01]  /*127c0*/  MUFU.EX2 R245, R4 ;  /* 0x0000000400f57308 */ /* 0x0002a20000000800 */
[----:B------:R-:W-:Y:S01]  /*127d0*/  IMAD.MOV.U32 R116, RZ, RZ, R148 ;  /* 0x000000ffff747224 */ /* 0x000fe200078e0094 */
[----:B------:R-:W-:Y:S01]  /*127e0*/  MOV R164, R79 ;  /* 0x0000004f00a47202 */ /* 0x000fe20000000f00 */
[----:B------:R-:W-:Y:S01]  /*127f0*/  IMAD.MOV.U32 R167, RZ, RZ, R131 ;  /* 0x000000ffffa77224 */ /* 0x000fe200078e0083 */
[----:B------:R-:W-:Y:S01]  /*12800*/  HMMA.16816.F32 R12, R8, R54, R92 ;  /* 0x00000036080c723c */ /* 0x000fe2000000185c */
[----:B------:R-:W-:Y:S01]  /*12810*/  IMAD.MOV.U32 R117, RZ, RZ, R63 ;  /* 0x000000ffff757224 */ /* 0x000fe200078e003f */
[----:B------:R-:W-:Y:S01]  /*12820*/  LDSM.16.MT88.4 R92, [R219+0x2100] ;  /* 0x00210000db5c783b */ /* 0x000fe20000004200 */
[----:B------:R-:W-:-:S03]  /*12830*/  IMAD.MOV.U32 R148, RZ, RZ, R78 ;  /* 0x000000ffff947224 */ /* 0x000fc600078e004e */
[----:B------:R-:W-:Y:S02]  /*12840*/  LDSM.16.MT88.4 R76, [R220+0x2100] ;  /* 0x00210000dc4c783b */ /* 0x000fe40000004200 */
[C---:B------:R-:W-:Y:S02]  /*12850*/  HMMA.16816.F32 R20, R8.reuse, R58, R88 ;  /* 0x0000003a0814723c */ /* 0x040fe40000001858 */
[----:B------:R-:W-:Y:S01]  /*12860*/  LDSM.16.MT88.4 R88, [R219+0x2900] ;  /* 0x00290000db58783b */ /* 0x000fe20000004200 */
[----:B-1----:R-:W-:Y:S01]  /*12870*/  FFMA.FTZ R4, R152, c[0x0][0x2d0], -R6 ;  /* 0x0000b40098047a23 */ /* 0x002fe20000010806 */
[----:B------:R-:W-:Y:S01]  /*12880*/  MOV R152, R60 ;  /* 0x0000003c00987202 */ /* 0x000fe20000000f00 */
[----:B------:R-:W-:Y:S02]  /*12890*/  IMAD.MOV.U32 R60, RZ, RZ, R31 ;  /* 0x000000ffff3c7224 */ /* 0x000fe400078e001f */
[----:B------:R1:W-:Y:S01]  /*128a0*/  MUFU.EX2 R244, R4 ;  /* 0x0000000400f47308 */ /* 0x0003e20000000800 */
[----:B------:R-:W-:Y:S01]  /*128b0*/  HMMA.16816.F32 R28, R8, R50, R84 ;  /* 0x00000032081c723c */ /* 0x000fe20000001854 */
[----:B------:R-:W-:Y:S01]  /*128c0*/  LDSM.16.MT88.4 R84, [R218+0x2100] ;  /* 0x00210000da54783b */ /* 0x000fe20000004200 */
[----:B------:R-:W-:-:S03]  /*128d0*/  MOV R131, R60 ;  /* 0x0000003c00837202 */ /* 0x000fc60000000f00 */
[----:B------:R-:W4:Y:S01]  /*128e0*/  LDSM.16.MT88.4 R60, [R217+0x2100] ;  /* 0x00210000d93c783b */ /* 0x000f220000004200 */
[----:B-1----:R-:W-:Y:S02]  /*128f0*/  FFMA.FTZ R4, R154, c[0x0][0x2d0], -R6 ;  /* 0x0000b4009a047a23 */ /* 0x002fe40000010806 */
[----:B------:R-:W-:Y:S02]  /*12900*/  IMAD.MOV.U32 R154, RZ, RZ, R25 ;  /* 0x000000ffff9a7224 */ /* 0x000fe400078e0019 */
[----:B------:R1:W1:Y:S01]  /*12910*/  MUFU.EX2 R242, R4 ;  /* 0x0000000400f27308 */ /* 0x0002620000000800 */
[----:B------:R-:W-:Y:S07]  /*12920*/  HMMA.16816.F32 R24, R8, R56, R108 ;  /* 0x000000380818723c */ /* 0x000fee000000186c */
[----:B---3--:R-:W-:Y:S01]  /*12930*/  F2FP.PACK_AB R8, R248, R252 ;  /* 0x000000fcf808723e */ /* 0x008fe200000000ff */
[----:B------:R-:W-:Y:S01]  /*12940*/  IMAD.MOV.U32 R110, RZ, RZ, R45 ;  /* 0x000000ffff6e7224 */ /* 0x000fe200078e002d */
[----:B--2---:R-:W-:Y:S01]  /*12950*/  F2FP.PACK_AB R10, R245, R246 ;  /* 0x000000f6f50a723e */ /* 0x004fe200000000ff */
[----:B------:R-:W-:Y:S01]  /*12960*/  IMAD.MOV.U32 R111, RZ, RZ, R46 ;  /* 0x000000ffff6f7224 */ /* 0x000fe200078e002e */
[----:B------:R-:W-:Y:S01]  /*12970*/  MOV R109, R44 ;  /* 0x0000002c006d7202 */ /* 0x000fe20000000f00 */
[----:B-1----:R-:W-:Y:S01]  /*12980*/  FFMA.FTZ R4, R160, c[0x0][0x2d0], -R6 ;  /* 0x0000b400a0047a23 */ /* 0x002fe20000010806 */
[----:B------:R-:W-:Y:S01]  /*12990*/  F2FP.PACK_AB R9, R242, R244 ;  /* 0x000000f4f209723e */ /* 0x000fe200000000ff */
[----:B------:R-:W-:Y:S01]  /*129a0*/  IMAD.MOV.U32 R160, RZ, RZ, R100 ;  /* 0x000000ffffa07224 */ /* 0x000fe200078e0064 */
[----:B------:R-:W-:Y:S01]  /*129b0*/  MOV R100, R102 ;  /* 0x0000006600647202 */ /* 0x000fe20000000f00 */
[----:B------:R1:W-:Y:S01]  /*129c0*/  MUFU.EX2 R241, R4 ;  /* 0x0000000400f17308 */ /* 0x0003e20000000800 */
[----:B------:R-:W-:Y:S01]  /*129d0*/  MOV R102, R163 ;  /* 0x000000a300667202 */ /* 0x000fe20000000f00 */
[----:B------:R-:W-:-:S02]  /*129e0*/  IMAD.MOV.U32 R163, RZ, RZ, R173 ;  /* 0x000000ffffa37224 */ /* 0x000fc400078e00ad */
[----:B-1----:R-:W-:Y:S01]  /*129f0*/  FFMA.FTZ R4, R161, c[0x0][0x2d0], -R6 ;  /* 0x0000b400a1047a23 */ /* 0x002fe20000010806 */
[----:B------:R-:W-:-:S03]  /*12a00*/  MOV R161, R47 ;  /* 0x0000002f00a17202 */ /* 0x000fc60000000f00 */
[----:B------:R1:W2:Y:S02]  /*12a10*/  MUFU.EX2 R240, R4 ;  /* 0x0000000400f07308 */ /* 0x0002a40000000800 */
[----:B-1----:R-:W-:Y:S01]  /*12a20*/  FFMA.FTZ R4, R165, c[0x0][0x2d0], -R2 ;  /* 0x0000b400a5047a23 */ /* 0x002fe20000010802 */
[----:B--2---:R-:W-:-:S05]  /*12a30*/  F2FP.PACK_AB R11, R240, R241 ;  /* 0x000000f1f00b723e */ /* 0x004fca00000000ff */
[----:B------:R1:W-:Y:S02]  /*12a40*/  MUFU.EX2 R215, R4 ;  /* 0x0000000400d77308 */ /* 0x0003e40000000800 */
[C---:B----4-:R-:W-:Y:S08]  /*12a50*/  HMMA.16816.F32 R40, R8.reuse, R60, R40 ;  /* 0x0000003c0828723c */ /* 0x050ff00000001828 */
        /* <DEDUP_REMOVED lines=13> */
[----:B--2---:R-:W-:Y:S01]  /*12b30*/  F2FP.PACK_AB R8, R238, R215 ;  /* 0x000000d7ee08723e */ /* 0x004fe200000000ff */
[----:B-1----:R-:W-:Y:S01]  /*12b40*/  FFMA.FTZ R4, R151, c[0x0][0x2d0], -R0 ;  /* 0x0000b40097047a23 */ /* 0x002fe20000010800 */
[----:B------:R-:W-:-:S02]  /*12b50*/  MOV R151, R172 ;  /* 0x000000ac00977202 */ /* 0x000fc40000000f00 */
[----:B---3--:R-:W-:Y:S01]  /*12b60*/  F2FP.PACK_AB R10, R239, R214 ;  /* 0x000000d6ef0a723e */ /* 0x008fe200000000ff */
[----:B------:R1:W-:Y:S02]  /*12b70*/  MUFU.EX2 R172, R4 ;  /* 0x0000000400ac7308 */ /* 0x0003e40000000800 */
[----:B-1----:R-:W-:Y:S02]  /*12b80*/  FFMA.FTZ R4, R153, c[0x0][0x2d0], -R0 ;  /* 0x0000b40099047a23 */ /* 0x002fe40000010800 */
[----:B------:R-:W-:-:S04]  /*12b90*/  IMAD.MOV.U32 R153, RZ, RZ, R175 ;  /* 0x000000ffff997224 */ /* 0x000fc800078e00af */
[----:B------:R1:W2:Y:S02]  /*12ba0*/  MUFU.EX2 R175, R4 ;  /* 0x0000000400af7308 */ /* 0x0002a40000000800 */
[----:B-1----:R-:W-:Y:S01]  /*12bb0*/  FFMA.FTZ R4, R155, c[0x0][0x2d0], -R0 ;  /* 0x0000b4009b047a23 */ /* 0x002fe20000010800 */
[----:B--2---:R-:W-:Y:S01]  /*12bc0*/  F2FP.PACK_AB R9, R175, R172 ;  /* 0x000000acaf09723e */ /* 0x004fe200000000ff */
[----:B------:R-:W-:Y:S02]  /*12bd0*/  IMAD.MOV.U32 R155, RZ, RZ, R107 ;  /* 0x000000ffff9b7224 */ /* 0x000fe400078e006b */
[----:B------:R-:W-:Y:S02]  /*12be0*/  IMAD.MOV.U32 R107, RZ, RZ, R101 ;  /* 0x000000ffff6b7224 */ /* 0x000fe400078e0065 */
[----:B------:R-:W-:Y:S02]  /*12bf0*/  IMAD.MOV.U32 R101, RZ, RZ, R103 ;  /* 0x000000ffff657224 */ /* 0x000fe400078e0067 */
[----:B------:R-:W-:-:S02]  /*12c00*/  IMAD.MOV.U32 R103, RZ, RZ, R167 ;  /* 0x000000ffff677224 */ /* 0x000fc400078e00a7 */
[----:B------:R-:W-:Y:S02]  /*12c10*/  IMAD.MOV.U32 R167, RZ, RZ, R174 ;  /* 0x000000ffffa77224 */ /* 0x000fe400078e00ae */
        /* <DEDUP_REMOVED lines=9> */
[----:B------:R-:W-:-:S02]  /*12cb0*/  IMAD.MOV.U32 R127, RZ, RZ, R111 ;  /* 0x000000ffff7f7224 */ /* 0x000fc400078e006f */
[----:B-1----:R-:W-:-:S04]  /*12cc0*/  FFMA.FTZ R4, R203, c[0x0][0x2d0], -R7 ;  /* 0x0000b400cb047a23 */ /* 0x002fc80000010807 */
[----:B------:R-:W-:Y:S01]  /*12cd0*/  MOV R120, R109 ;  /* 0x0000006d00787202 */ /* 0x000fe20000000f00 */
[----:B------:R1:W2:Y:S01]  /*12ce0*/  MUFU.EX2 R203, R4 ;  /* 0x0000000400cb7308 */ /* 0x0002a20000000800 */
[----:B------:R-:W-:Y:S01]  /*12cf0*/  HMMA.16816.F32 R108, R8, R132, R112 ;  /* 0x00000084086c723c */ /* 0x000fe20000001870 */
[----:B------:R-:W-:-:S06]  /*12d00*/  IMAD.MOV.U32 R121, RZ, RZ, R131 ;  /* 0x000000ffff797224 */ /* 0x000fcc00078e0083 */
[----:B------:R-:W-:Y:S01]  /*12d10*/  MOV R114, R213 ;  /* 0x000000d500727202 */ /* 0x000fe20000000f00 */
[----:B------:R-:W-:Y:S01]  /*12d20*/  HMMA.16816.F32 R80, R8, R134, R80 ;  /* 0x000000860850723c */ /* 0x000fe20000001850 */
[----:B------:R-:W-:Y:S02]  /*12d30*/  IMAD.MOV.U32 R115, RZ, RZ, R164 ;  /* 0x000000ffff737224 */ /* 0x000fe400078e00a4 */
[----:B-1----:R-:W-:-:S05]  /*12d40*/  FFMA.FTZ R4, R202, c[0x0][0x2d0], -R7 ;  /* 0x0000b400ca047a23 */ /* 0x002fca0000010807 */
[C---:B------:R-:W-:Y:S01]  /*12d50*/  HMMA.16816.F32 R68, R8.reuse, R122, R72 ;  /* 0x0000007a0844723c */ /* 0x040fe20000001848 */
[----:B------:R-:W-:Y:S01]  /*12d60*/  FFMA.FTZ R7, R201, c[0x0][0x2d0], -R7 ;  /* 0x0000b400c9077a23 */ /* 0x000fe20000010807 */
[----:B--2---:R-:W-:Y:S01]  /*12d70*/  F2FP.PACK_AB R168, R203, R204 ;  /* 0x000000cccba8723e */ /* 0x004fe200000000ff */
[----:B------:R1:W-:Y:S04]  /*12d80*/  MUFU.EX2 R213, R4 ;  /* 0x0000000400d57308 */ /* 0x0003e80000000800 */
[----:B------:R-:W-:Y:S01]  /*12d90*/  MOV R122, R100 ;  /* 0x00000064007a7202 */ /* 0x000fe20000000f00 */
[----:B------:R-:W-:Y:S01]  /*12da0*/  HMMA.16816.F32 R72, R8, R136, R144 ;  /* 0x000000880848723c */ /* 0x000fe20000001890 */
[----:B------:R-:W2:Y:S01]  /*12db0*/  LDSM.16.MT88.4 R144, [R217+0x2900] ;  /* 0x00290000d990783b */ /* 0x000ea20000004200 */
[----:B------:R-:W-:Y:S01]  /*12dc0*/  IMAD.MOV.U32 R123, RZ, RZ, R107 ;  /* 0x000000ffff7b7224 */ /* 0x000fe200078e006b */
[----:B------:R-:W-:Y:S01]  /*12dd0*/  MUFU.EX2 R202, R7 ;  /* 0x0000000700ca7308 */ /* 0x000fe20000000800 */
[----:B------:R-:W-:Y:S01]  /*12de0*/  MOV R100, R163 ;  /* 0x000000a300647202 */ /* 0x000fe20000000f00 */
[----:B------:R-:W-:-:S02]  /*12df0*/  IMAD.MOV.U32 R107, RZ, RZ, R101 ;  /* 0x000000ffff6b7224 */ /* 0x000fc400078e0065 */
[----:B------:R-:W-:Y:S01]  /*12e00*/  IMAD.MOV.U32 R101, RZ, RZ, R167 ;  /* 0x000000ffff657224 */ /* 0x000fe200078e00a7 */
[----:B------:R-:W-:Y:S01]  /*12e10*/  HMMA.16816.F32 R140, R8, R124, R140 ;  /* 0x0000007c088c723c */ /* 0x000fe2000000188c */
[----:B------:R-:W-:Y:S01]  /*12e20*/  LDSM.16.MT88.4 R164, [R218+0x2900] ;  /* 0x00290000daa4783b */ /* 0x000fe20000004200 */
[----:B-1----:R-:W-:-:S04]  /*12e30*/  FFMA.FTZ R4, R192, c[0x0][0x2d0], -R6 ;  /* 0x0000b400c0047a23 */ /* 0x002fc80000010806 */
[----:B------:R1:W-:Y:S01]  /*12e40*/  MUFU.EX2 R192, R4 ;  /* 0x0000000400c07308 */ /* 0x0003e20000000800 */
[----:B------:R-:W-:Y:S01]  /*12e50*/  MOV R124, R161 ;  /* 0x000000a1007c7202 */ /* 0x000fe20000000f00 */
[----:B------:R-:W-:Y:S01]  /*12e60*/  IMAD.MOV.U32 R125, RZ, RZ, R160 ;  /* 0x000000ffff7d7224 */ /* 0x000fe200078e00a0 */
[----:B------:R-:W-:Y:S01]  /*12e70*/  HMMA.16816.F32 R96, R8, R138, R96 ;  /* 0x0000008a0860723c */ /* 0x000fe20000001860 */
[----:B------:R-:W3:Y:S01]  /*12e80*/  LDSM.16.MT88.4 R160, [R220+0x2900] ;  /* 0x00290000dca0783b */ /* 0x000ee20000004200 */
[----:B-1----:R-:W-:-:S04]  /*12e90*/  FFMA.FTZ R4, R191, c[0x0][0x2d0], -R6 ;  /* 0x0000b400bf047a23 */ /* 0x002fc80000010806 */
[----:B------:R1:W4:Y:S02]  /*12ea0*/  MUFU.EX2 R191, R4 ;  /* 0x0000000400bf7308 */ /* 0x0003240000000800 */
[--C-:B-1----:R-:W-:Y:S01]  /*12eb0*/  FFMA.FTZ R4, R190, c[0x0][0x2d0], -R6.reuse ;  /* 0x0000b400be047a23 */ /* 0x102fe20000010806 */
[----:B----4-:R-:W-:Y:S01]  /*12ec0*/  F2FP.PACK_AB R169, R191, R192 ;  /* 0x000000c0bfa9723e */ /* 0x010fe200000000ff */
[----:B------:R-:W-:-:S04]  /*12ed0*/  FFMA.FTZ R6, R189, c[0x0][0x2d0], -R6 ;  /* 0x0000b400bd067a23 */ /* 0x000fc80000010806 */
[----:B------:R1:W-:Y:S08]  /*12ee0*/  MUFU.EX2 R201, R4 ;  /* 0x0000000400c97308 */ /* 0x0003f00000000800 */
[----:B------:R-:W4:Y:S01]  /*12ef0*/  MUFU.EX2 R190, R6 ;  /* 0x0000000600be7308 */ /* 0x000f220000000800 */
[----:B-1----:R-:W-:-:S07]  /*12f00*/  FFMA.FTZ R4, R199, c[0x0][0x2d0], -R2 ;  /* 0x0000b400c7047a23 */ /* 0x002fce0000010802 */
[----:B------:R1:W-:Y:S02]  /*12f10*/  MUFU.EX2 R135, R4 ;  /* 0x0000000400877308 */ /* 0x0003e40000000800 */
[----:B-1----:R-:W-:-:S06]  /*12f20*/  FFMA.FTZ R4, R198, c[0x0][0x2d0], -R2 ;  /* 0x0000b400c6047a23 */ /* 0x002fcc0000010802 */
[----:B------:R1:W-:Y:S02]  /*12f30*/  MUFU.EX2 R189, R4 ;  /* 0x0000000400bd7308 */ /* 0x0003e40000000800 */
[----:B-1----:R-:W-:-:S06]  /*12f40*/  FFMA.FTZ R4, R195, c[0x0][0x2d0], -R2 ;  /* 0x0000b400c3047a23 */ /* 0x002fcc0000010802 */
[----:B------:R1:W-:Y:S02]  /*12f50*/  MUFU.EX2 R133, R4 ;  /* 0x0000000400857308 */ /* 0x0003e40000000800 */
[----:B-1----:R-:W-:-:S06]  /*12f60*/  FFMA.FTZ R4, R200, c[0x0][0x2d0], -R2 ;  /* 0x0000b400c8047a23 */ /* 0x002fcc0000010802 */
[----:B------:R1:W-:Y:S02]  /*12f70*/  MUFU.EX2 R134, R4 ;  /* 0x0000000400867308 */ /* 0x0003e40000000800 */
[----:B-1----:R-:W-:Y:S01]  /*12f80*/  FFMA.FTZ R4, R170, c[0x0][0x2d0], -R0 ;  /* 0x0000b400aa047a23 */ /* 0x002fe20000010800 */
[----:B------:R-:W-:-:S05]  /*12f90*/  F2FP.PACK_AB R170, R202, R213 ;  /* 0x000000d5caaa723e */ /* 0x000fca00000000ff */
[----:B------:R1:W-:Y:S02]  /*12fa0*/  MUFU.EX2 R131, R4 ;  /* 0x0000000400837308 */ /* 0x0003e40000000800 */
[----:B-1----:R-:W-:Y:S01]  /*12fb0*/  FFMA.FTZ R4, R171, c[0x0][0x2d0], -R0 ;  /* 0x0000b400ab047a23 */ /* 0x002fe20000010800 */
[----:B----4-:R-:W-:-:S05]  /*12fc0*/  F2FP.PACK_AB R171, R190, R201 ;  /* 0x000000c9beab723e */ /* 0x010fca00000000ff */
[----:B------:R1:W4:Y:S02]  /*12fd0*/  MUFU.EX2 R132, R4 ;  /* 0x0000000400847308 */ /* 0x0003240000000800 */
        /* <DEDUP_REMOVED lines=19> */
[----:B------:R-:W-:Y:S01]  /*13110*/  IMAD.MOV.U32 R150, RZ, RZ, R225 ;  /* 0x000000ffff967224 */ /* 0x000fe200078e00e1 */
[----:B--2---:R-:W-:Y:S01]  /*13120*/  HMMA.16816.F32 R136, R168, R144, R40 ;  /* 0x00000090a888723c */ /* 0x004fe20000001828 */
[----:B------:R1:W-:Y:S01]  /*13130*/  MUFU.EX2 R40, R4 ;  /* 0x0000000400287308 */ /* 0x0003e20000000800 */
[----:B------:R-:W-:Y:S01]  /*13140*/  IMAD.MOV.U32 R198, RZ, RZ, R122 ;  /* 0x000000ffffc67224 */ /* 0x000fe200078e007a */
[----:B------:R-:W-:Y:S01]  /*13150*/  MOV R195, R115 ;  /* 0x0000007300c37202 */ /* 0x000fe20000000f00 */
[----:B------:R-:W-:Y:S01]  /*13160*/  IMAD.MOV.U32 R122, RZ, RZ, R116 ;  /* 0x000000ffff7a7224 */ /* 0x000fe200078e0074 */
[----:B------:R-:W-:Y:S01]  /*13170*/  MOV R116, R105 ;  /* 0x0000006900747202 */ /* 0x000fe20000000f00 */
[----:B------:R-:W-:Y:S02]  /*13180*/  IMAD.MOV.U32 R112, RZ, RZ, R117 ;  /* 0x000000ffff707224 */ /* 0x000fe400078e0075 */
[----:B------:R-:W-:Y:S01]  /*13190*/  IMAD.MOV.U32 R199, RZ, RZ, R123 ;  /* 0x000000ffffc77224 */ /* 0x000fe200078e007b */
[----:B------:R-:W-:Y:S01]  /*131a0*/  MOV R123, R151 ;  /* 0x00000097007b7202 */ /* 0x000fe20000000f00 */
        /* <DEDUP_REMOVED lines=8> */
[----:B-1----:R-:W-:Y:S01]  /*13230*/  FFMA.FTZ R4, R183, c[0x0][0x2d0], -R0 ;  /* 0x0000b400b7047a23 */ /* 0x002fe20000010800 */
[----:B------:R-:W-:Y:S01]  /*13240*/  MOV R10, R107 ;  /* 0x0000006b000a7202 */ /* 0x000fe20000000f00 */
[----:B------:R-:W-:Y:S01]  /*13250*/  IMAD.MOV.U32 R105, RZ, RZ, R148 ;  /* 0x000000ffff697224 */ /* 0x000fe200078e0094 */
[----:B------:R1:W5:Y:S01]  /*13260*/  LDL.LU R225, [R1+0x3c] ;  /* 0x00003c0001e17983 */ /* 0x0003620000300800 */
[C---:B------:R-:W-:Y:S01]  /*13270*/  HMMA.16816.F32 R148, R168.reuse, R146, R36 ;  /* 0x00000092a894723c */ /* 0x040fe20000001824 */
[----:B------:R2:W2:Y:S01]  /*13280*/  MUFU.EX2 R36, R4 ;  /* 0x0000000400247308 */ /* 0x0004a20000000800 */
[----:B----4-:R-:W-:Y:S01]  /*13290*/  F2FP.PACK_AB R5, R132, R131 ;  /* 0x000000838405723e */ /* 0x010fe200000000ff */
[----:B------:R-:W-:Y:S01]  /*132a0*/  IMAD.MOV.U32 R8, RZ, RZ, R105 ;  /* 0x000000ffff087224 */ /* 0x000fe200078e0069 */
[----:B------:R-:W-:Y:S01]  /*132b0*/  MOV R42, R117 ;  /* 0x00000075002a7202 */ /* 0x000fe20000000f00 */
[----:B------:R-:W-:Y:S01]  /*132c0*/  IMAD.MOV.U32 R183, RZ, RZ, R114 ;  /* 0x000000ffffb77224 */ /* 0x000fe200078e0072 */
[----:B------:R-:W-:Y:S01]  /*132d0*/  MOV R200, R104 ;  /* 0x0000006800c87202 */ /* 0x000fe20000000f00 */
[----:B------:R-:W-:Y:S01]  /*132e0*/  IMAD.MOV.U32 R37, RZ, RZ, R6 ;  /* 0x000000ffff257224 */ /* 0x000fe200078e0006 */
[----:B------:R-:W-:Y:S01]  /*132f0*/  MOV R38, R7 ;  /* 0x0000000700267202 */ /* 0x000fe20000000f00 */
[----:B------:R-:W-:Y:S01]  /*13300*/  IMAD.MOV.U32 R114, RZ, RZ, R119 ;  /* 0x000000ffff727224 */ /* 0x000fe200078e0077 */
[----:B------:R-:W-:Y:S01]  /*13310*/  F2FP.PACK_AB R6, R134, R133 ;  /* 0x000000858606723e */ /* 0x000fe200000000ff */
[----:B------:R-:W-:Y:S01]  /*13320*/  IMAD.MOV.U32 R120, RZ, RZ, R155 ;  /* 0x000000ffff787224 */ /* 0x000fe200078e009b */
[----:B------:R-:W-:Y:S01]  /*13330*/  MOV R119, R152 ;  /* 0x0000009800777202 */ /* 0x000fe20000000f00 */
[----:B------:R-:W-:Y:S01]  /*13340*/  IMAD.MOV.U32 R118, RZ, RZ, R154 ;  /* 0x000000ffff767224 */ /* 0x000fe200078e009a */
[----:B------:R-:W-:Y:S01]  /*13350*/  MOV R39, R114 ;  /* 0x0000007200277202 */ /* 0x000fe20000000f00 */
[----:B---3--:R-:W-:Y:S01]  /*13360*/  HMMA.16816.F32 R152, R168, R160, R32 ;  /* 0x000000a0a898723c */ /* 0x008fe20000001820 */
[----:B------:R-:W-:Y:S01]  /*13370*/  IMAD.MOV.U32 R41, RZ, RZ, R115 ;  /* 0x000000ffff297224 */ /* 0x000fe200078e0073 */
[----:B--2---:R-:W-:Y:S01]  /*13380*/  F2FP.PACK_AB R4, R189, R135 ;  /* 0x00000087bd04723e */ /* 0x004fe200000000ff */
[----:B------:R-:W-:Y:S01]  /*13390*/  IMAD.MOV.U32 R43, RZ, RZ, R118 ;  /* 0x000000ffff2b7224 */ /* 0x000fe200078e0076 */
[----:B------:R-:W-:Y:S01]  /*133a0*/  F2FP.PACK_AB R7, R36, R40 ;  /* 0x000000282407723e */ /* 0x000fe200000000ff */
[----:B------:R-:W-:-:S02]  /*133b0*/  IMAD.MOV.U32 R9, RZ, RZ, R106 ;  /* 0x000000ffff097224 */ /* 0x000fc400078e006a */
[----:B------:R-:W-:Y:S01]  /*133c0*/  IMAD.MOV.U32 R35, RZ, RZ, R100 ;  /* 0x000000ffff237224 */ /* 0x000fe200078e0064 */
[----:B------:R-:W-:Y:S01]  /*133d0*/  MOV R33, R102 ;  /* 0x0000006600217202 */ /* 0x000fe20000000f00 */
[----:B------:R-:W-:Y:S01]  /*133e0*/  IMAD.MOV.U32 R34, RZ, RZ, R101 ;  /* 0x000000ffff227224 */ /* 0x000fe200078e0065 */
[----:B------:R-:W-:Y:S01]  /*133f0*/  HMMA.16816.F32 R104, R168, R164, R24 ;  /* 0x000000a4a868723c */ /* 0x000fe20000001818 */
[----:B------:R-:W-:-:S07]  /*13400*/  IMAD.MOV.U32 R32, RZ, RZ, R103 ;  /* 0x000000ffff207224 */ /* 0x000fce00078e0067 */
[C---:B------:R-:W-:Y:S07]  /*13410*/  HMMA.16816.F32 R156, R4.reuse, R48, R156 ;  /* 0x00000030049c723c */ /* 0x040fee000000189c */
[----:B------:R-:W-:Y:S01]  /*13420*/  IMAD.MOV.U32 R49, RZ, RZ, R8 ;  /* 0x000000ffff317224 */ /* 0x000fe200078e0008 */
[----:B------:R-:W-:Y:S01]  /*13430*/  HMMA.16816.F32 R108, R4, R56, R108 ;  /* 0x00000038046c723c */ /* 0x000fe2000000186c */
[----:B------:R-:W-:Y:S01]  /*13440*/  FFMA.FTZ R8, R212, c[0x0][0x2d0], -R2 ;  /* 0x0000b400d4087a23 */ /* 0x000fe20000010802 */
[----:B------:R-:W-:-:S05]  /*13450*/  MOV R48, R9 ;  /* 0x0000000900307202 */ /* 0x000fca0000000f00 */
[----:B------:R-:W-:Y:S01]  /*13460*/  IMAD.MOV.U32 R57, RZ, RZ, R37 ;  /* 0x000000ffff397224 */ /* 0x000fe200078e0025 */
[----:B------:R-:W-:Y:S01]  /*13470*/  HMMA.16816.F32 R100, R168, R162, R28 ;  /* 0x000000a2a864723c */ /* 0x000fe2000000181c */
[----:B------:R2:W-:Y:S01]  /*13480*/  MUFU.EX2 R37, R8 ;  /* 0x0000000800257308 */ /* 0x0005e20000000800 */
[----:B------:R-:W-:-:S05]  /*13490*/  IMAD.MOV.U32 R56, RZ, RZ, R38 ;  /* 0x000000ffff387224 */ /* 0x000fca00078e0026 */
[----:B------:R-:W-:Y:S01]  /*134a0*/  IMAD.MOV.U32 R28, RZ, RZ, R199 ;  /* 0x000000ffff1c7224 */ /* 0x000fe200078e00c7 */
[----:B------:R-:W-:Y:S01]  /*134b0*/  MOV R30, R198 ;  /* 0x000000c6001e7202 */ /* 0x000fe20000000f00 */
[----:B------:R-:W-:Y:S01]  /*134c0*/  IMAD.MOV.U32 R199, RZ, RZ, R112 ;  /* 0x000000ffffc77224 */ /* 0x000fe200078e0070 */
[----:B------:R-:W-:Y:S01]  /*134d0*/  HMMA.16816.F32 R140, R4, R64, R140 ;  /* 0x00000040048c723c */ /* 0x000fe2000000188c */
[----:B------:R-:W-:Y:S02]  /*134e0*/  IMAD.MOV.U32 R29, RZ, RZ, R113 ;  /* 0x000000ffff1d7224 */ /* 0x000fe400078e0071 */
[----:B------:R-:W-:Y:S02]  /*134f0*/  IMAD.MOV.U32 R31, RZ, RZ, R195 ;  /* 0x000000ffff1f7224 */ /* 0x000fe400078e00c3 */
[----:B------:R-:W-:Y:S02]  /*13500*/  IMAD.MOV.U32 R198, RZ, RZ, R116 ;  /* 0x000000ffffc67224 */ /* 0x000fe400078e0074 */
[----:B--2---:R-:W-:Y:S01]  /*13510*/  FFMA.FTZ R8, R208, c[0x0][0x2d0], -R2 ;  /* 0x0000b400d0087a23 */ /* 0x004fe20000010802 */
[----:B------:R-:W-:Y:S01]  /*13520*/  HMMA.16816.F32 R112, R168, R166, R20 ;  /* 0x000000a6a870723c */ /* 0x000fe20000001814 */
[----:B------:R-:W-:-:S02]  /*13530*/  IMAD.MOV.U32 R195, RZ, RZ, R119 ;  /* 0x000000ffffc37224 */ /* 0x000fc400078e0077 */
[----:B------:R2:W-:Y:S01]  /*13540*/  MUFU.EX2 R38, R8 ;  /* 0x0000000800267308 */ /* 0x0005e20000000800 */
[----:B------:R-:W-:Y:S02]  /*13550*/  IMAD.MOV.U32 R64, RZ, RZ, R31 ;  /* 0x000000ffff407224 */ /* 0x000fe400078e001f */
[----:B------:R-:W-:Y:S02]  /*13560*/  IMAD.MOV.U32 R65, RZ, RZ, R30 ;  /* 0x000000ffff417224 */ /* 0x000fe400078e001e */
[----:B------:R-:W-:Y:S07]  /*13570*/  HMMA.16816.F32 R20, R4, R58, R80 ;  /* 0x0000003a0414723c */ /* 0x000fee0000001850 */
[----:B------:R-:W-:Y:S01]  /*13580*/  IMAD.MOV.U32 R82, RZ, RZ, R41 ;  /* 0x000000ffff527224 */ /* 0x000fe200078e0029 */
[----:B------:R-:W-:Y:S01]  /*13590*/  HMMA.16816.F32 R116, R168, R88, R16 ;  /* 0x00000058a874723c */ /* 0x000fe20000001810 */
[----:B------:R-:W-:Y:S01]  /*135a0*/  MOV R83, R39 ;  /* 0x0000002700537202 */ /* 0x000fe20000000f00 */
[----:B------:R-:W-:Y:S01]  /*135b0*/  IMAD.MOV.U32 R59, RZ, RZ, R124 ;  /* 0x000000ffff3b7224 */ /* 0x000fe200078e007c */
[----:B------:R-:W-:Y:S01]  /*135c0*/  MOV R58, R125 ;  /* 0x0000007d003a7202 */ /* 0x000fe20000000f00 */
[----:B--2---:R-:W-:Y:S01]  /*135d0*/  FFMA.FTZ R8, R211, c[0x0][0x2d0], -R2 ;  /* 0x0000b400d3087a23 */ /* 0x004fe20000010802 */
[----:B------:R-:W-:Y:S01]  /*135e0*/  MOV R81, R126 ;  /* 0x0000007e00517202 */ /* 0x000fe20000000f00 */
[----:B------:R-:W-:-:S02]  /*135f0*/  IMAD.MOV.U32 R80, RZ, RZ, R127 ;  /* 0x000000ffff507224 */ /* 0x000fc400078e007f */
[----:B------:R2:W-:Y:S01]  /*13600*/  MUFU.EX2 R41, R8 ;  /* 0x0000000800297308 */ /* 0x0005e20000000800 */
[----:B------:R-:W-:Y:S08]  /*13610*/  HMMA.16816.F32 R168, R168, R90, R12 ;  /* 0x0000005aa8a8723c */ /* 0x000ff0000000180c */
[----:B------:R-:W-:Y:S01]  /*13620*/  HMMA.16816.F32 R12, R4, R66, R44 ;  /* 0x00000042040c723c */ /* 0x000fe2000000182c */
[----:B--2---:R-:W-:-:S07]  /*13630*/  FFMA.FTZ R8, R205, c[0x0][0x2d0], -R2 ;  /* 0x0000b400cd087a23 */ /* 0x004fce0000010802 */
[C---:B------:R-:W-:Y:S01]  /*13640*/  HMMA.16816.F32 R16, R4.reuse, R50, R68 ;  /* 0x000000320410723c */ /* 0x040fe20000001844 */
[----:B------:R-:W-:Y:S01]  /*13650*/  IMAD.MOV.U32 R46, RZ, RZ, R42 ;  /* 0x000000ffff2e7224 */ /* 0x000fe200078e002a */
[----:B------:R-:W-:Y:S01]  /*13660*/  MOV R67, R43 ;  /* 0x0000002b00437202 */ /* 0x000fe20000000f00 */
[----:B------:R2:W-:Y:S01]  /*13670*/  MUFU.EX2 R42, R8 ;  /* 0x00000008002a7308 */ /* 0x0005e20000000800 */
[----:B------:R-:W-:Y:S02]  /*13680*/  IMAD.MOV.U32 R47, RZ, RZ, R34 ;  /* 0x000000ffff2f7224 */ /* 0x000fe400078e0022 */
[----:B------:R-:W-:Y:S01]  /*13690*/  IMAD.MOV.U32 R66, RZ, RZ, R200 ;  /* 0x000000ffff427224 */ /* 0x000fe200078e00c8 */
[----:B------:R-:W-:Y:S01]  /*136a0*/  MOV R68, R32 ;  /* 0x0000002000447202 */ /* 0x000fe20000000f00 */
[----:B------:R-:W-:Y:S01]  /*136b0*/  IMAD.MOV.U32 R51, RZ, RZ, R33 ;  /* 0x000000ffff337224 */ /* 0x000fe200078e0021 */
[----:B------:R-:W-:Y:S01]  /*136c0*/  MOV R50, R35 ;  /* 0x0000002300327202 */ /* 0x000fe20000000f00 */
[----:B------:R-:W-:Y:S01]  /*136d0*/  IMAD.MOV.U32 R200, RZ, RZ, R10 ;  /* 0x000000ffffc87224 */ /* 0x000fe200078e000a */
[----:B------:R-:W-:Y:S01]  /*136e0*/  HMMA.16816.F32 R24, R4, R52, R72 ;  /* 0x000000340418723c */ /* 0x000fe20000001848 */
[----:B------:R-:W-:Y:S01]  /*136f0*/  IMAD.MOV.U32 R71, RZ, RZ, R11 ;  /* 0x000000ffff477224 */ /* 0x000fe200078e000b */
[----:B------:R-:W-:Y:S01]  /*13700*/  MOV R69, R29 ;  /* 0x0000001d00457202 */ /* 0x000fe20000000f00 */
[----:B------:R-:W-:-:S02]  /*13710*/  IMAD.MOV.U32 R70, RZ, RZ, R28 ;  /* 0x000000ffff467224 */ /* 0x000fc400078e001c */
[----:B--2---:R-:W-:-:S04]  /*13720*/  FFMA.FTZ R8, R207, c[0x0][0x2d0], -R2 ;  /* 0x0000b400cf087a23 */ /* 0x004fc80000010802 */
[----:B------:R2:W-:Y:S02]  /*13730*/  MUFU.EX2 R44, R8 ;  /* 0x00000008002c7308 */ /* 0x0005e40000000800 */
[----:B--2---:R-:W-:-:S06]  /*13740*/  FFMA.FTZ R8, R210, c[0x0][0x2d0], -R2 ;  /* 0x0000b400d2087a23 */ /* 0x004fcc0000010802 */
[----:B------:R2:W3:Y:S02]  /*13750*/  MUFU.EX2 R45, R8 ;  /* 0x00000008002d7308 */ /* 0x0004e40000000800 */
[----:B--2---:R-:W-:Y:S01]  /*13760*/  FFMA.FTZ R8, R196, c[0x0][0x2d0], -R0 ;  /* 0x0000b400c4087a23 */ /* 0x004fe20000010800 */
[----:B------:R-:W-:Y:S01]  /*13770*/  UIMAD.WIDE.U32 UR22, UR17, UR20, URZ ;  /* 0x00000014111672a5 */ /* 0x000fe2000f8e003f */
[----:B------:R-:W-:-:S04]  /*13780*/  PLOP3.LUT P0, PT, PT, PT, UP6, 0x40, 0x0 ;  /* 0x000000000000781c */ /* 0x000fc80003f0e868 */
[----:B------:R2:W-:Y:S01]  /*13790*/  MUFU.EX2 R32, R8 ;  /* 0x0000000800207308 */ /* 0x0005e20000000800 */
[----:B---3--:R-:W-:Y:S01]  /*137a0*/  F2FP.PACK_AB R124, R45, R44 ;  /* 0x0000002c2d7c723e */ /* 0x008fe200000000ff */
[----:B--2---:R-:W-:-:S06]  /*137b0*/  FFMA.FTZ R8, R197, c[0x0][0x2d0], -R0 ;  /* 0x0000b400c5087a23 */ /* 0x004fcc0000010800 */
[----:B------:R2:W3:Y:S02]  /*137c0*/  MUFU.EX2 R33, R8 ;  /* 0x0000000800217308 */ /* 0x0004e40000000800 */
[----:B--2---:R-:W-:-:S06]  /*137d0*/  FFMA.FTZ R8, R193, c[0x0][0x2d0], -R0 ;  /* 0x0000b400c1087a23 */ /* 0x004fcc0000010800 */
[----:B------:R2:W-:Y:S02]  /*137e0*/  MUFU.EX2 R34, R8 ;  /* 0x0000000800227308 */ /* 0x0005e40000000800 */
[----:B--2---:R-:W-:-:S06]  /*137f0*/  FFMA.FTZ R8, R194, c[0x0][0x2d0], -R0 ;  /* 0x0000b400c2087a23 */ /* 0x004fcc0000010800 */
[----:B------:R2:W4:Y:S02]  /*13800*/  MUFU.EX2 R35, R8 ;  /* 0x0000000800237308 */ /* 0x0005240000000800 */
[--C-:B--2---:R-:W-:Y:S02]  /*13810*/  FFMA.FTZ R8, R206, c[0x0][0x2d0], -R2.reuse ;  /* 0x0000b400ce087a23 */ /* 0x104fe40000010802 */
[----:B------:R-:W-:-:S04]  /*13820*/  FFMA.FTZ R2, R209, c[0x0][0x2d0], -R2 ;  /* 0x0000b400d1027a23 */ /* 0x000fc80000010802 */
[----:B------:R2:W-:Y:S08]  /*13830*/  MUFU.EX2 R43, R8 ;  /* 0x00000008002b7308 */ /* 0x0005f00000000800 */
[----:B------:R1:W1:Y:S01]  /*13840*/  MUFU.EX2 R39, R2 ;  /* 0x0000000200277308 */ /* 0x0002620000000800 */
[----:B--2---:R-:W-:Y:S07]  /*13850*/  HMMA.16816.F32 R8, R4, R54, R96 ;  /* 0x000000360408723c */ /* 0x004fee0000001860 */
[----:B------:R-:W-:Y:S01]  /*13860*/  F2FP.PACK_AB R4, R38, R37 ;  /* 0x000000252604723e */ /* 0x000fe200000000ff */
[----:B-1----:R-:W-:Y:S01]  /*13870*/  FFMA.FTZ R2, R184, c[0x0][0x2d0], -R0 ;  /* 0x0000b400b8027a23 */ /* 0x002fe20000010800 */
[----:B------:R-:W-:-:S02]  /*13880*/  F2FP.PACK_AB R6, R42, R41 ;  /* 0x000000292a06723e */ /* 0x000fc400000000ff */
[----:B---3--:R-:W-:Y:S01]  /*13890*/  F2FP.PACK_AB R5, R33, R32 ;  /* 0x000000202105723e */ /* 0x008fe200000000ff */
[----:B------:R1:W-:Y:S01]  /*138a0*/  MUFU.EX2 R31, R2 ;  /* 0x00000002001f7308 */ /* 0x0003e20000000800 */
[----:B----4-:R-:W-:Y:S01]  /*138b0*/  F2FP.PACK_AB R7, R35, R34 ;  /* 0x000000222307723e */ /* 0x010fe200000000ff */
[----:B------:R-:W-:Y:S01]  /*138c0*/  @UP5 USHF.R.U32.HI UR17, URZ, UR21, UR23 ;  /* 0x000000153f115299 */ /* 0x000fe20008011617 */
        /* <DEDUP_REMOVED lines=28> */
[----:B------:R-:W-:Y:S01]  /*13a90*/  UIADD3 UR16, UR16, UR17, URZ ;  /* 0x0000001110107290 */ /* 0x000fe2000fffe03f */
        /* <DEDUP_REMOVED lines=19> */
[----:B------:R-:W-:Y:S01]  /*13bd0*/  ULDC UR4, c[0x0][0x328] ;  /* 0x0000ca0000047ab9 */ /* 0x000fe20000000800 */
[----:B------:R-:W-:Y:S01]  /*13be0*/  FADD.FTZ R5, R67, R4 ;  /* 0x0000000443057221 */ /* 0x000fe20000010000 */
[----:B------:R-:W-:Y:S01]  /*13bf0*/  HMMA.16816.F32 R144, R124, R146, R12 ;  /* 0x000000927c90723c */ /* 0x000fe2000000180c */
        /* <DEDUP_REMOVED lines=94> */
.L_x_1250:
[----:B------:R-:W-:Y:S02]  /*141e0*/  UMOV UR17, 0x1 ;  /* 0x0000000100117882 */ /* 0x000fe40000000000 */
[----:B------:R-:W-:Y:S02]  /*141f0*/  ULDC UR16, c[0x0][0x32c] ;  /* 0x0000cb0000107ab9 */ /* 0x000fe40000000800 */
[----:B------:R-:W-:-:S03]  /*14200*/  UISETP.NE.AND UP0, UPT, UR17, UR16, UPT ;  /* 0x000000101100728c */ /* 0x000fc6000bf05270 */
[----:B------:R-:W-:Y:S02]  /*14210*/  ULDC.64 UR16, c[0x0][0x330] ;  /* 0x0000cc0000107ab9 */ /* 0x000fe40000000a00 */
[----:B------:R-:W-:-:S07]  /*14220*/  UIMAD.WIDE.U32 UR22, UR20, UR16, URZ ;  /* 0x00000010141672a5 */ /* 0x000fce000f8e003f */
[----:B------:R-:W-:Y:S02]  /*14230*/  @UP0 UMOV UR21, UR23 ;  /* 0x0000001700150c82 */ /* 0x000fe40008000000 */
[----:B------:R-:W-:Y:S02]  /*14240*/  @UP0 USHF.R.U32.HI UR20, URZ, UR17, UR21 ;  /* 0x000000113f140299 */ /* 0x000fe40008011615 */
.L_x_1251:
[----:B------:R-:W-:Y:S02]  /*14250*/  ULDC UR16, c[0x0][0x32c] ;  /* 0x0000cb0000107ab9 */ /* 0x000fe40000000800 */
[----:B------:R-:W-:-:S04]  /*14260*/  UIMAD UR16, UR20, UR16, UR16 ;  /* 0x00000010141072a4 */ /* 0x000fc8000f8e0210 */
[----:B------:R-:W-:-:S04]  /*14270*/  UISETP.LT.AND UP0, UPT, UR4, UR16, UPT ;  /* 0x000000100400728c */ /* 0x000fc8000bf01270 */
[----:B------:R-:W-:-:S04]  /*14280*/  USEL UR4, UR4, UR16, UP0 ;  /* 0x0000001004047287 */ /* 0x000fc80008000000 */
.L_x_1249:
        /* <DEDUP_REMOVED lines=14> */
.L_x_1271:
        /* <DEDUP_REMOVED lines=34> */
[----:B------:R-:W2:Y:S04]  /*14590*/  SHFL.IDX PT, R4, R2, RZ, 0x181f ;  /* 0x00181fff02047589 */ /* 0x000ea800000e0000 */
[----:B------:R-:W-:Y:S04]  /*145a0*/  SHFL.IDX PT, R3, R0, RZ, 0x181f ;  /* 0x00181fff00037589 */ /* 0x000fe800000e0000 */
[----:B------:R-:W-:Y:S04]  /*145b0*/  SHFL.IDX PT, R10, R2, 0x1, 0x181f ;  /* 0x00381f00020a7f89 */ /* 0x000fe800000e0000 */
[----:B------:R-:W3:Y:S04]  /*145c0*/  SHFL.IDX PT, R8, R2, 0x2, 0x181f ;  /* 0x00581f0002087f89 */ /* 0x000ee800000e0000 */
[----:B------:R-:W-:Y:S04]  /*145d0*/  SHFL.IDX PT, R7, R0, 0x1, 0x181f ;  /* 0x00381f0000077f89 */ /* 0x000fe800000e0000 */
[----:B------:R-:W4:Y:S04]  /*145e0*/  SHFL.IDX PT, R6, R2, 0x3, 0x181f ;  /* 0x00781f0002067f89 */ /* 0x000f2800000e0000 */
[----:B------:R-:W-:Y:S04]  /*145f0*/  SHFL.IDX PT, R9, R2, 0x4, 0x181f ;  /* 0x00981f0002097f89 */ /* 0x000fe800000e0000 */
[----:B------:R-:W-:Y:S04]  /*14600*/  SHFL.IDX PT, R14, R0, 0x2, 0x181f ;  /* 0x00581f00000e7f89 */ /* 0x000fe800000e0000 */
[----:B------:R-:W5:Y:S04]  /*14610*/  SHFL.IDX PT, R13, R0, 0x3, 0x181f ;  /* 0x00781f00000d7f89 */ /* 0x000f6800000e0000 */
[----:B------:R-:W1:Y:S04]  /*14620*/  SHFL.IDX PT, R2, R2, 0x5, 0x181f ;  /* 0x00b81f0002027f89 */ /* 0x000e6800000e0000 */
[----:B------:R-:W-:Y:S04]  /*14630*/  SHFL.IDX PT, R12, R0, 0x4, 0x181f ;  /* 0x00981f00000c7f89 */ /* 0x000fe800000e0000 */
[----:B------:R-:W1:Y:S01]  /*14640*/  SHFL.IDX PT, R0, R0, 0x5, 0x181f ;  /* 0x00b81f0000007f89 */ /* 0x000e6200000e0000 */
[-C--:B--2---:R-:W-:Y:S02]  /*14650*/  IADD3 R4, P0, R4, R234.reuse, RZ ;  /* 0x000000ea04047210 */ /* 0x084fe40007f1e0ff */
[-C--:B---3--:R-:W-:Y:S02]  /*14660*/  IADD3 R8, P3, R8, R234.reuse, RZ ;  /* 0x000000ea08087210 */ /* 0x088fe40007f7e0ff */
[-C--:B----4-:R-:W-:Y:S01]  /*14670*/  IADD3 R6, P2, R6, R234.reuse, RZ ;  /* 0x000000ea06067210 */ /* 0x090fe20007f5e0ff */
[--C-:B------:R-:W-:Y:S01]  /*14680*/  IMAD.X R5, R3, 0x1, R233.reuse, P0 ;  /* 0x0000000103057824 */ /* 0x100fe200000e06e9 */
[-C--:B------:R-:W-:Y:S04]  /*14690*/  IADD3 R10, P0, R10, R234.reuse, RZ ;  /* 0x000000ea0a0a7210 */ /* 0x080fe80007f1e0ff */
[----:B------:R2:W-:Y:S01]  /*146a0*/  LDGSTS.E.BYPASS.LTC128B.128 [R243], [R4.64], !P6 ;  /* 0x0000000004f37fae */ /* 0x0005e2000f101d4e */
[--C-:B------:R-:W-:Y:S02]  /*146b0*/  IMAD.X R11, R7, 0x1, R233.reuse, P0 ;  /* 0x00000001070b7824 */ /* 0x100fe400000e06e9 */
[--C-:B-----5:R-:W-:Y:S01]  /*146c0*/  IMAD.X R7, R13, 0x1, R233.reuse, P2 ;  /* 0x000000010d077824 */ /* 0x120fe200010e06e9 */
[-C--:B-1----:R-:W-:Y:S02]  /*146d0*/  IADD3 R2, P0, R2, R234.reuse, RZ ;  /* 0x000000ea02027210 */ /* 0x082fe40007f1e0ff */
[----:B------:R1:W-:Y:S02]  /*146e0*/  LDGSTS.E.BYPASS.LTC128B.128 [R243+0x800], [R10.64], !P6 ;  /* 0x008000000af37fae */ /* 0x0003e4000f101d4e */
[-C--:B------:R-:W-:Y:S02]  /*146f0*/  IADD3.X R3, R0, R233.reuse, RZ, P0, !PT ;  /* 0x000000e900037210 */ /* 0x080fe400007fe4ff */
[----:B--2---:R-:W-:Y:S02]  /*14700*/  IADD3 R4, P1, R9, R234, RZ ;  /* 0x000000ea09047210 */ /* 0x004fe40007f3e0ff */
[----:B------:R-:W-:Y:S03]  /*14710*/  IADD3.X R9, R14, R233, RZ, P3, !PT ;  /* 0x000000e90e097210 */ /* 0x000fe60001ffe4ff */
[----:B------:R-:W-:Y:S02]  /*14720*/  IMAD.X R5, R12, 0x1, R233, P1 ;  /* 0x000000010c057824 */ /* 0x000fe400008e06e9 */
[----:B------:R1:W-:Y:S04]  /*14730*/  LDGSTS.E.BYPASS.LTC128B.128 [R243+0x1000], [R8.64], !P6 ;  /* 0x0100000008f37fae */ /* 0x0003e8000f101d4e */
[----:B------:R1:W-:Y:S04]  /*14740*/  LDGSTS.E.BYPASS.LTC128B.128 [R243+0x1800], [R6.64], !P6 ;  /* 0x0180000006f37fae */ /* 0x0003e8000f101d4e */
[----:B------:R1:W-:Y:S04]  /*14750*/  LDGSTS.E.BYPASS.LTC128B.128 [R243+0x2000], [R4.64], !P6 ;  /* 0x0200000004f37fae */ /* 0x0003e8000f101d4e */
[----:B------:R1:W-:Y:S02]  /*14760*/  LDGSTS.E.BYPASS.LTC128B.128 [R243+0x2800], [R2.64], !P6 ;  /* 0x0280000002f37fae */ /* 0x0003e4000f101d4e */
.L_x_1253:
[-C--:B-1234-:R-:W-:Y:S01]  /*14770*/  HMMA.16816.F32 R4, R96, R16.reuse, RZ ;  /* 0x000000106004723c */ /* 0x09efe200000018ff */
[----:B------:R-:W-:Y:S01]  /*14780*/  LDSM.16.M88.4 R208, [R222+0x4100] ;  /* 0x00410000ded0783b */ /* 0x000fe20000000200 */
[----:B------:R-:W-:Y:S06]  /*14790*/  UISETP.GT.AND UP0, UPT, UR19, UR18, UPT ;  /* 0x000000121300728c */ /* 0x000fec000bf04270 */
[C---:B------:R-:W-:Y:S01]  /*147a0*/  HMMA.16816.F32 R8, R92.reuse, R16, RZ ;  /* 0x000000105c08723c */ /* 0x040fe200000018ff */
        /* <DEDUP_REMOVED lines=114> */
[----:B------:R-:W2:Y:S01]  /*14ed0*/  LDL R0, [R1+0x14] ;  /* 0x0000140001007983 */ /* 0x000ea20000100800 */
[----:B------:R-:W-:Y:S01]  /*14ee0*/  IMAD.MOV.U32 R235, RZ, RZ, RZ ;  /* 0x000000ffffeb7224 */ /* 0x000fe200078e00ff */
[----:B------:R-:W-:Y:S01]  /*14ef0*/  UIMAD UR16, UR19, 0x60, UR9 ;  /* 0x00000060131078a4 */ /* 0x000fe2000f8e0209 */
[----:B------:R-:W-:Y:S01]  /*14f00*/  IMAD.MOV.U32 R2, RZ, RZ, c[0x0][0x2b8] ;  /* 0x0000ae00ff027624 */ /* 0x000fe200078e00ff */
[----:B------:R-:W3:Y:S04]  /*14f10*/  LDL.64 R238, [R1+0x20] ;  /* 0x0000200001ee7983 */ /* 0x000ee80000100a00 */
[----:B------:R-:W4:Y:S01]  /*14f20*/  LDL R128, [R1+0x1c] ;  /* 0x00001c0001807983 */ /* 0x000f220000100800 */
[----:B------:R-:W-:Y:S01]  /*14f30*/  ISETP.NE.AND P2, PT, R2, 0x1, PT ;  /* 0x000000010200780c */ /* 0x000fe20003f45270 */
[----:B------:R-:W-:Y:S05]  /*14f40*/  IMAD.U32 R2, RZ, RZ, UR16 ;  /* 0x00000010ff027e24 */ /* 0x000fea000f8e00ff */
        /* <DEDUP_REMOVED lines=33> */
[----:B------:R-:W-:Y:S02]  /*15160*/  SHFL.IDX PT, R135, R2, 0x4, 0x181f ;  /* 0x00981f0002877f89 */ /* 0x000fe400000e0000 */
[--C-:B--2---:R-:W-:Y:S02]  /*15170*/  IMAD.X R129, R3, 0x1, R233.reuse, P0 ;  /* 0x0000000103817824 */ /* 0x104fe400000e06e9 */
[----:B------:R-:W1:Y:S01]  /*15180*/  SHFL.IDX PT, R173, R0, 0x3, 0x181f ;  /* 0x00781f0000ad7f89 */ /* 0x000e6200000e0000 */
[-C--:B---3--:R-:W-:Y:S03]  /*15190*/  IADD3 R176, P0, R176, R234.reuse, RZ ;  /* 0x000000eab0b07210 */ /* 0x088fe60007f1e0ff */
[----:B------:R2:W-:Y:S01]  /*151a0*/  LDGSTS.E.BYPASS.LTC128B.128 [R237+0x3100], [R128.64], !P6 ;  /* 0x0310000080ed7fae */ /* 0x0005e2000f101d4e */
[-C--:B----4-:R-:W-:Y:S03]  /*151b0*/  IADD3 R174, P3, R174, R234.reuse, RZ ;  /* 0x000000eaaeae7210 */ /* 0x090fe60007f7e0ff */
[----:B------:R-:W3:Y:S01]  /*151c0*/  SHFL.IDX PT, R2, R2, 0x5, 0x181f ;  /* 0x00b81f0002027f89 */ /* 0x000ee200000e0000 */
[--C-:B-----5:R-:W-:Y:S03]  /*151d0*/  IMAD.X R177, R130, 0x1, R233.reuse, P0 ;  /* 0x0000000182b17824 */ /* 0x120fe600000e06e9 */
[----:B------:R-:W4:Y:S01]  /*151e0*/  SHFL.IDX PT, R178, R0, 0x4, 0x181f ;  /* 0x00981f0000b27f89 */ /* 0x000f2200000e0000 */
[-C--:B------:R-:W-:Y:S03]  /*151f0*/  IADD3 R172, P2, R172, R234.reuse, RZ ;  /* 0x000000eaacac7210 */ /* 0x080fe60007f5e0ff */
[----:B------:R-:W5:Y:S01]  /*15200*/  SHFL.IDX PT, R0, R0, 0x5, 0x181f ;  /* 0x00b81f0000007f89 */ /* 0x000f6200000e0000 */
[--C-:B------:R-:W-:Y:S03]  /*15210*/  IMAD.X R175, R175, 0x1, R233.reuse, P3 ;  /* 0x00000001afaf7824 */ /* 0x100fe600018e06e9 */
[----:B------:R5:W-:Y:S04]  /*15220*/  LDGSTS.E.BYPASS.LTC128B.128 [R237+0x3900], [R176.64], !P6 ;  /* 0x03900000b0ed7fae */ /* 0x000be8000f101d4e */
[----:B------:R5:W-:Y:S01]  /*15230*/  LDGSTS.E.BYPASS.LTC128B.128 [R237+0x4100], [R174.64], !P6 ;  /* 0x04100000aeed7fae */ /* 0x000be2000f101d4e */
[--C-:B-1----:R-:W-:Y:S05]  /*15240*/  IMAD.X R173, R173, 0x1, R233.reuse, P2 ;  /* 0x00000001adad7824 */ /* 0x102fea00010e06e9 */
[----:B------:R1:W-:Y:S01]  /*15250*/  LDGSTS.E.BYPASS.LTC128B.128 [R237+0x4900], [R172.64], !P6 ;  /* 0x04900000aced7fae */ /* 0x0003e2000f101d4e */
[-C--:B--2---:R-:W-:Y:S02]  /*15260*/  IADD3 R128, P1, R135, R234.reuse, RZ ;  /* 0x000000ea87807210 */ /* 0x084fe40007f3e0ff */
[----:B---3--:R-:W-:Y:S03]  /*15270*/  IADD3 R2, P0, R2, R234, RZ ;  /* 0x000000ea02027210 */ /* 0x008fe60007f1e0ff */
[--C-:B----4-:R-:W-:Y:S02]  /*15280*/  IMAD.X R129, R178, 0x1, R233.reuse, P1 ;  /* 0x00000001b2817824 */ /* 0x110fe400008e06e9 */
[----:B-----5:R-:W-:Y:S03]  /*15290*/  IMAD.X R3, R0, 0x1, R233, P0 ;  /* 0x0000000100037824 */ /* 0x020fe600000e06e9 */
[----:B------:R1:W-:Y:S04]  /*152a0*/  LDGSTS.E.BYPASS.LTC128B.128 [R237+0x5100], [R128.64], !P6 ;  /* 0x0510000080ed7fae */ /* 0x0003e8000f101d4e */
[----:B------:R1:W-:Y:S02]  /*152b0*/  LDGSTS.E.BYPASS.LTC128B.128 [R237+0x5900], [R2.64], !P6 ;  /* 0x0590000002ed7fae */ /* 0x0003e4000f101d4e */
.L_x_1254:
[----:B-1----:R-:W2:Y:S01]  /*152c0*/  LDL R2, [R1+0x18] ;  /* 0x0000180001027983 */ /* 0x002ea20000100800 */
[----:B------:R-:W-:Y:S01]  /*152d0*/  UISETP.NE.AND UP1, UPT, UR13, URZ, UPT ;  /* 0x0000003f0d00728c */ /* 0x000fe2000bf25270 */
[----:B------:R-:W-:Y:S01]  /*152e0*/  IMAD.U32 R174, RZ, RZ, UR10 ;  /* 0x0000000affae7e24 */ /* 0x000fe2000f8e00ff */
[----:B------:R-:W-:Y:S01]  /*152f0*/  UIMAD UR16, UR19, -0x60, URZ ;  /* 0xffffffa0131078a4 */ /* 0x000fe2000f8e023f */
[----:B------:R-:W3:Y:S01]  /*15300*/  LDL R194, [R1] ;  /* 0x0000000001c27983 */ /* 0x000ee20000100800 */
        /* <DEDUP_REMOVED lines=31> */
.L_x_1257:
[----:B------:R-:W-:Y:S04]  /*15500*/  MOV R2, c[0x0][0x32c] ;  /* 0x0000cb0000027a02 */ /* 0x000fe80000000f00 */
[----:B------:R-:W-:Y:S11]  /*15510*/  ISETP.NE.AND P0, PT, R2, 0x1, PT ;  /* 0x000000010200780c */ /* 0x000ff60003f05270 */
[----:B------:R-:W-:Y:S02]  /*15520*/  @!UPT UIADD3 URZ, URZ, URZ, URZ ;  /* 0x0000003f3f3ff290 */ /* 0x000fe4000fffe03f */
[----:B------:R-:W-:Y:S05]  /*15530*/  @P0 IMAD.HI.U32 R2, R0, c[0x0][0x330], RZ ;  /* 0x0000cc0000020a27 */ /* 0x000fea00078e00ff */
[----:B------:R-:W-:Y:S02]  /*15540*/  @P0 SHF.R.U32.HI R0, RZ, c[0x0][0x334], R2 ;  /* 0x0000cd00ff000a19 */ /* 0x000fe40000011602 */
.L_x_1258:
[----:B------:R-:W-:Y:S05]  /*15550*/  BSYNC B0 ;  /* 0x0000000000007941 */ /* 0x000fea0003800000 */
.L_x_1256:
[----:B------:R-:W-:Y:S05]  /*15560*/  IADD3 R2, -R194, UR16, RZ ;  /* 0x00000010c2027c10 */ /* 0x000fea000fffe1ff */
[----:B------:R-:W-:Y:S05]  /*15570*/  IMAD R0, R0, c[0x0][0x32c], R2 ;  /* 0x0000cb0000007a24 */ /* 0x000fea00078e0202 */
[----:B------:R-:W-:Y:S02]  /*15580*/  IADD3 R2, R0, c[0x0][0x32c], RZ ;  /* 0x0000cb0000027a10 */ /* 0x000fe40007ffe0ff */
[----:B------:R-:W-:Y:S02]  /*15590*/  IMNMX R129, R129, R0, !PT ;  /* 0x0000000081817217 */ /* 0x000fe40007800200 */
[----:B------:R-:W-:Y:S02]  /*155a0*/  IMNMX R130, R130, R2, PT ;  /* 0x0000000282827217 */ /* 0x000fe40003800200 */
.L_x_1255:
        /* <DEDUP_REMOVED lines=20> */
.L_x_1261:
[----:B------:R-:W-:Y:S04]  /*156f0*/  MOV R2, c[0x0][0x32c] ;  /* 0x0000cb0000027a02 */ /* 0x000fe80000000f00 */
[----:B------:R-:W-:Y:S11]  /*15700*/  ISETP.NE.AND P0, PT, R2, 0x1, PT ;  /* 0x000000010200780c */ /* 0x000ff60003f05270 */
[----:B------:R-:W-:Y:S02]  /*15710*/  @!UPT UIADD3 URZ, URZ, URZ, URZ ;  /* 0x0000003f3f3ff290 */ /* 0x000fe4000fffe03f */
[----:B------:R-:W-:Y:S05]  /*15720*/  @P0 IMAD.HI.U32 R2, R0, c[0x0][0x330], RZ ;  /* 0x0000cc0000020a27 */ /* 0x000fea00078e00ff */
[----:B------:R-:W-:Y:S02]  /*15730*/  @P0 SHF.R.U32.HI R0, RZ, c[0x0][0x334], R2 ;  /* 0x0000cd00ff000a19 */ /* 0x000fe40000011602 */
.L_x_1262:
[----:B------:R-:W-:Y:S05]  /*15740*/  BSYNC B0 ;  /* 0x0000000000007941 */ /* 0x000fea0003800000 */
.L_x_1260:
[----:B------:R-:W-:Y:S05]  /*15750*/  IADD3 R2, -R194, UR16, RZ ;  /* 0x00000010c2027c10 */ /* 0x000fea000fffe1ff */
[----:B------:R-:W-:Y:S05]  /*15760*/  IMAD R0, R0, c[0x0][0x32c], R2 ;  /* 0x0000cb0000007a24 */ /* 0x000fea00078e0202 */
[----:B------:R-:W-:Y:S02]  /*15770*/  IADD3 R2, R0, c[0x0][0x32c], RZ ;  /* 0x0000cb0000027a10 */ /* 0x000fe40007ffe0ff */
[----:B------:R-:W-:Y:S02]  /*15780*/  IMNMX R3, R3, R0, !PT ;  /* 0x0000000003037217 */ /* 0x000fe40007800200 */
[----:B------:R-:W-:Y:S02]  /*15790*/  IMNMX R128, R128, R2, PT ;  /* 0x0000000280807217 */ /* 0x000fe40003800200 */
.L_x_1259:
        /* <DEDUP_REMOVED lines=20> */
.L_x_1265:
[----:B------:R-:W-:Y:S04]  /*158e0*/  MOV R175, c[0x0][0x32c] ;  /* 0x0000cb0000af7a02 */ /* 0x000fe80000000f00 */
[----:B------:R-:W-:Y:S11]  /*158f0*/  ISETP.NE.AND P0, PT, R175, 0x1, PT ;  /* 0x00000001af00780c */ /* 0x000ff60003f05270 */
[----:B------:R-:W-:Y:S02]  /*15900*/  @!UPT UIADD3 URZ, URZ, URZ, URZ ;  /* 0x0000003f3f3ff290 */ /* 0x000fe4000fffe03f */
[----:B------:R-:W-:Y:S05]  /*15910*/  @P0 IMAD.HI.U32 R175, R135, c[0x0][0x330], RZ ;  /* 0x0000cc0087af0a27 */ /* 0x000fea00078e00ff */
[----:B------:R-:W-:Y:S02]  /*15920*/  @P0 SHF.R.U32.HI R135, RZ, c[0x0][0x334], R175 ;  /* 0x0000cd00ff870a19 */ /* 0x000fe400000116af */
.L_x_1266:
[----:B------:R-:W-:Y:S05]  /*15930*/  BSYNC B0 ;  /* 0x0000000000007941 */ /* 0x000fea0003800000 */
.L_x_1264:
[----:B------:R-:W-:Y:S05]  /*15940*/  IADD3 R175, -R194, UR16, RZ ;  /* 0x00000010c2af7c10 */ /* 0x000fea000fffe1ff */
[----:B------:R-:W-:Y:S05]  /*15950*/  IMAD R135, R135, c[0x0][0x32c], R175 ;  /* 0x0000cb0087877a24 */ /* 0x000fea00078e02af */
[----:B------:R-:W-:Y:S02]  /*15960*/  IADD3 R175, R135, c[0x0][0x32c], RZ ;  /* 0x0000cb0087af7a10 */ /* 0x000fe40007ffe0ff */
[----:B------:R-:W-:Y:S02]  /*15970*/  IMNMX R0, R0, R135, !PT ;  /* 0x0000008700007217 */ /* 0x000fe40007800200 */
[----:B------:R-:W-:Y:S02]  /*15980*/  IMNMX R2, R2, R175, PT ;  /* 0x000000af02027217 */ /* 0x000fe40003800200 */
.L_x_1263:
        /* <DEDUP_REMOVED lines=15> */
[C---:B------:R-:W-:Y:S01]  /*15a80*/  ISETP.GT.AND P5, PT, R129.reuse, RZ, P3 ;  /* 0x000000ff8100720c */ /* 0x040fe20001fa4270 */
[----:B------:R-:W-:Y:S01]  /*15a90*/  UISETP.GE.AND UP5, UPT, UR16, 0x49, UPT ;  /* 0x000000491000788c */ /* 0x000fe2000bfa6270 */
[----:B------:R-:W-:Y:S01]  /*15aa0*/  ISETP.GT.AND P4, PT, R129, 0x1, P2 ;  /* 0x000000018100780c */ /* 0x000fe20001784270 */
[----:B------:R-:W-:Y:S01]  /*15ab0*/  UISETP.GE.AND UP4, UPT, UR16, 0x4a, UPT ;  /* 0x0000004a1000788c */ /* 0x000fe2000bf86270 */
[C---:B------:R-:W-:Y:S01]  /*15ac0*/  ISETP.LT.OR P3, PT, R128.reuse, 0x1, P1 ;  /* 0x000000018000780c */ /* 0x040fe20000f61670 */
[----:B------:R-:W-:Y:S01]  /*15ad0*/  UP2UR UR36, UPR, URZ, 0x8 ;  /* 0x000000083f247883 */ /* 0x000fe20008000000 */
[----:B------:R-:W-:Y:S01]  /*15ae0*/  ISETP.LT.OR P0, PT, R128, 0x2, P0 ;  /* 0x000000028000780c */ /* 0x000fe20000701670 */
[----:B------:R-:W-:Y:S01]  /*15af0*/  UP2UR UR34, UPR, URZ, 0x4 ;  /* 0x000000043f227883 */ /* 0x000fe20008000000 */
[C---:B------:R-:W-:Y:S01]  /*15b00*/  ISETP.LT.OR P2, PT, R130.reuse, 0x1, P5 ;  /* 0x000000018200780c */ /* 0x040fe20002f41670 */
[----:B------:R-:W-:Y:S01]  /*15b10*/  UISETP.GE.AND UP3, UPT, UR16, 0x51, UPT ;  /* 0x000000511000788c */ /* 0x000fe2000bf66270 */
[----:B------:R-:W-:Y:S01]  /*15b20*/  ISETP.LT.OR P1, PT, R130, 0x2, P4 ;  /* 0x000000028200780c */ /* 0x000fe20002721670 */
[----:B------:R-:W-:Y:S01]  /*15b30*/  UP2UR UR38, UPR, URZ, 0x20 ;  /* 0x000000203f267883 */ /* 0x000fe20008000000 */
[----:B------:R-:W-:Y:S01]  /*15b40*/  FSEL R175, R6, -INF , !P3 ;  /* 0xff80000006af7808 */ /* 0x000fe20005800000 */
[----:B------:R-:W-:Y:S01]  /*15b50*/  UP2UR UR37, UPR, URZ, 0x40 ;  /* 0x000000403f257883 */ /* 0x000fe20008000000 */
[----:B------:R-:W-:Y:S01]  /*15b60*/  FSEL R176, R7, -INF , !P0 ;  /* 0xff80000007b07808 */ /* 0x000fe20004000000 */
[----:B------:R-:W-:Y:S01]  /*15b70*/  UP2UR UR40, UPR, URZ, 0x8 ;  /* 0x000000083f287883 */ /* 0x000fe20008000000 */
[----:B------:R-:W-:Y:S01]  /*15b80*/  FSEL R7, R4, -INF , !P2 ;  /* 0xff80000004077808 */ /* 0x000fe20005000000 */
[----:B------:R-:W-:Y:S01]  /*15b90*/  UP2UR UR39, UPR, URZ, 0x10 ;  /* 0x000000103f277883 */ /* 0x000fe20008000000 */
[----:B------:R-:W-:Y:S02]  /*15ba0*/  FSEL R135, R5, -INF , !P1 ;  /* 0xff80000005877808 */ /* 0x000fe40004800000 */
[----:B------:R-:W-:Y:S02]  /*15bb0*/  PLOP3.LUT P1, PT, PT, PT, UP2, 0x40, 0x0 ;  /* 0x000000000000781c */ /* 0x000fe40003f2e828 */
[----:B------:R-:W-:Y:S02]  /*15bc0*/  PLOP3.LUT P0, PT, PT, PT, UP0, 0x40, 0x0 ;  /* 0x000000000000781c */ /* 0x000fe40003f0e808 */
[----:B------:R-:W-:Y:S01]  /*15bd0*/  PLOP3.LUT P3, PT, PT, PT, UP2, 0x40, 0x0 ;  /* 0x000000000000781c */ /* 0x000fe20003f6e828 */
[----:B------:R-:W-:Y:S01]  /*15be0*/  UISETP.GE.AND UP2, UPT, UR16, 0x52, UPT ;  /* 0x000000521000788c */ /* 0x000fe2000bf46270 */
[----:B------:R-:W-:Y:S01]  /*15bf0*/  PLOP3.LUT P2, PT, PT, PT, UP0, 0x40, 0x0 ;  /* 0x000000000000781c */ /* 0x000fe20003f4e808 */
[----:B------:R-:W-:Y:S01]  /*15c00*/  UISETP.GE.AND UP0, UPT, UR16, 0x12, UPT ;  /* 0x000000121000788c */ /* 0x000fe2000bf06270 */
[C---:B------:R-:W-:Y:S01]  /*15c10*/  ISETP.GT.AND P1, PT, R3.reuse, 0x8, P1 ;  /* 0x000000080300780c */ /* 0x040fe20000f24270 */
[----:B------:R-:W-:Y:S01]  /*15c20*/  UP2UR UR41, UPR, URZ, 0x4 ;  /* 0x000000043f297883 */ /* 0x000fe20008000000 */
        /* <DEDUP_REMOVED lines=9> */
[----:B------:R-:W-:Y:S02]  /*15cc0*/  FSEL R19, R19, -INF , !P0 ;  /* 0xff80000013137808 */ /* 0x000fe40004000000 */
[----:B------:R-:W-:Y:S02]  /*15cd0*/  FSEL R16, R16, -INF , !P2 ;  /* 0xff80000010107808 */ /* 0x000fe40005000000 */
        /* <DEDUP_REMOVED lines=126> */
[----:B------:R-:W-:Y:S01]  /*164c0*/  UISETP.NE.AND UP6, UPT, UR34, URZ, UPT ;  /* 0x0000003f2200728c */ /* 0x000fe2000bfc5270 */
[C---:B------:R-:W-:Y:S01]  /*164d0*/  ISETP.GT.AND P1, PT, R3.reuse, 0x40, P1 ;  /* 0x000000400300780c */ /* 0x040fe20000f24270 */
[----:B------:R-:W-:Y:S01]  /*164e0*/  UP2UR UR43, UPR, URZ, 0x1 ;  /* 0x000000013f2b7883 */ /* 0x000fe20008000000 */
        /* <DEDUP_REMOVED lines=14> */
[----:B------:R-:W-:Y:S01]  /*165d0*/  UISETP.NE.AND UP5, UPT, UR36, URZ, UPT ;  /* 0x0000003f2400728c */ /* 0x000fe2000bfa5270 */
        /* <DEDUP_REMOVED lines=31> */
[----:B------:R-:W-:Y:S02]  /*167d0*/  PLOP3.LUT P1, PT, PT, PT, UP1, 0x40, 0x0 ;  /* 0x000000000000781c */ /* 0x000fe40003f2e818 */
[----:B------:R-:W-:Y:S02]  /*167e0*/  PLOP3.LUT P0, PT, PT, PT, UP0, 0x40, 0x0 ;  /* 0x000000000000781c */ /* 0x000fe40003f0e808 */
[----:B------:R-:W-:Y:S01]  /*167f0*/  PLOP3.LUT P2, PT, PT, PT, UP0, 0x40, 0x0 ;  /* 0x000000000000781c */ /* 0x000fe20003f4e808 */
[----:B------:R-:W-:Y:S01]  /*16800*/  UISETP.NE.AND UP0, UPT, UR35, URZ, UPT ;  /* 0x0000003f2300728c */ /* 0x000fe2000bf05270 */
[----:B------:R-:W-:Y:S02]  /*16810*/  FSEL R248, R86, -INF , !P3 ;  /* 0xff80000056f87808 */ /* 0x000fe40005800000 */
[----:B------:R-:W-:Y:S01]  /*16820*/  PLOP3.LUT P3, PT, PT, PT, UP1, 0x40, 0x0 ;  /* 0x000000000000781c */ /* 0x000fe20003f6e818 */
[----:B------:R-:W-:Y:S01]  /*16830*/  UISETP.NE.AND UP1, UPT, UR33, URZ, UPT ;  /* 0x0000003f2100728c */ /* 0x000fe2000bf25270 */
[C---:B------:R-:W-:Y:S02]  /*16840*/  ISETP.GT.AND P4, PT, R3.reuse, 0x58, P1 ;  /* 0x000000580300780c */ /* 0x040fe40000f84270 */
[----:B------:R-:W-:Y:S02]  /*16850*/  ISETP.GT.AND P0, PT, R3, 0x59, P0 ;  /* 0x000000590300780c */ /* 0x000fe40000704270 */
[C---:B------:R-:W-:Y:S01]  /*16860*/  ISETP.GT.AND P1, PT, R129.reuse, 0x59, P2 ;  /* 0x000000598100780c */ /* 0x040fe20001724270 */
[----:B------:R-:W1:Y:S01]  /*16870*/  SHFL.IDX PT, R3, R172, 0x3, 0x1c1f ;  /* 0x007c1f00ac037f89 */ /* 0x000e6200000e0000 */
[----:B------:R-:W-:Y:S02]  /*16880*/  ISETP.GT.AND P5, PT, R129, 0x58, P3 ;  /* 0x000000588100780c */ /* 0x000fe40001fa4270 */
[----:B------:R-:W-:Y:S02]  /*16890*/  ISETP.LT.OR P2, PT, R128, 0x5a, P0 ;  /* 0x0000005a8000780c */ /* 0x000fe40000741670 */
[----:B------:R-:W-:Y:S02]  /*168a0*/  ISETP.LT.OR P0, PT, R130, 0x5a, P1 ;  /* 0x0000005a8200780c */ /* 0x000fe40000f01670 */
[----:B------:R-:W-:Y:S02]  /*168b0*/  ISETP.LT.OR P3, PT, R128, 0x59, P4 ;  /* 0x000000598000780c */ /* 0x000fe40002761670 */
[----:B------:R-:W-:Y:S02]  /*168c0*/  ISETP.LT.OR P4, PT, R130, 0x59, P5 ;  /* 0x000000598200780c */ /* 0x000fe40002f81670 */
[----:B------:R-:W-:Y:S02]  /*168d0*/  FSEL R251, R97, -INF , !P0 ;  /* 0xff80000061fb7808 */ /* 0x000fe40004000000 */
[----:B------:R-:W-:Y:S01]  /*168e0*/  PLOP3.LUT P0, PT, PT, PT, UP0, 0x40, 0x0 ;  /* 0x000000000000781c */ /* 0x000fe20003f0e808 */
[----:B------:R-:W-:Y:S01]  /*168f0*/  UISETP.NE.AND UP0, UPT, UR26, URZ, UPT ;  /* 0x0000003f1a00728c */ /* 0x000fe2000bf05270 */
[----:B------:R-:W-:Y:S01]  /*16900*/  PLOP3.LUT P1, PT, PT, PT, UP5, 0x40, 0x0 ;  /* 0x000000000000781c */ /* 0x000fe20003f2e858 */
[----:B------:R-:W-:Y:S01]  /*16910*/  UISETP.NE.AND UP5, UPT, UR29, URZ, UPT ;  /* 0x0000003f1d00728c */ /* 0x000fe2000bfa5270 */
[----:B------:R-:W-:Y:S01]  /*16920*/  FSEL R250, R96, -INF , !P4 ;  /* 0xff80000060fa7808 */ /* 0x000fe20006000000 */
[----:B------:R-:W-:Y:S01]  /*16930*/  UP2UR UR44, UPR, URZ, 0x1 ;  /* 0x000000013f2c7883 */ /* 0x000fe20008000000 */
[----:B------:R-:W-:Y:S01]  /*16940*/  ISETP.GT.AND P4, PT, R0, 0x1, P0 ;  /* 0x000000010000780c */ /* 0x000fe20000784270 */
[----:B------:R-:W-:Y:S01]  /*16950*/  UISETP.NE.AND UP0, UPT, UR27, URZ, UPT ;  /* 0x0000003f1b00728c */ /* 0x000fe2000bf05270 */
[----:B------:R-:W-:Y:S01]  /*16960*/  PLOP3.LUT P0, PT, PT, PT, UP1, 0x40, 0x0 ;  /* 0x000000000000781c */ /* 0x000fe20003f0e818 */
[----:B------:R-:W-:Y:S01]  /*16970*/  UISETP.NE.AND UP1, UPT, UR25, URZ, UPT ;  /* 0x0000003f1900728c */ /* 0x000fe2000bf25270 */
[----:B------:R-:W-:Y:S02]  /*16980*/  FSEL R203, R98, -INF , !P3 ;  /* 0xff80000062cb7808 */ /* 0x000fe40005800000 */
[----:B------:R-:W-:Y:S02]  /*16990*/  ISETP.GT.AND P1, PT, R0, RZ, P1 ;  /* 0x000000ff0000720c */ /* 0x000fe40000f24270 */
[----:B------:R-:W-:Y:S01]  /*169a0*/  PLOP3.LUT P3, PT, PT, PT, UP6, 0x40, 0x0 ;  /* 0x000000000000781c */ /* 0x000fe20003f6e868 */
[----:B------:R-:W-:Y:S01]  /*169b0*/  UISETP.NE.AND UP6, UPT, UR28, URZ, UPT ;  /* 0x0000003f1c00728c */ /* 0x000fe2000bfc5270 */
[----:B------:R-:W-:Y:S02]  /*169c0*/  ISETP.LT.OR P5, PT, R2, 0x2, P4 ;  /* 0x000000020200780c */ /* 0x000fe400027a1670 */
[----:B------:R-:W-:Y:S02]  /*169d0*/  ISETP.GT.AND P4, PT, R0, 0x9, P0 ;  /* 0x000000090000780c */ /* 0x000fe40000784270 */
[----:B------:R-:W-:Y:S01]  /*169e0*/  PLOP3.LUT P0, PT, PT, PT, UP3, 0x40, 0x0 ;  /* 0x000000000000781c */ /* 0x000fe20003f0e838 */
[----:B------:R-:W-:Y:S01]  /*169f0*/  UISETP.NE.AND UP3, UPT, UR23, URZ, UPT ;  /* 0x0000003f1700728c */ /* 0x000fe2000bf65270 */
[----:B------:R-:W-:Y:S02]  /*16a00*/  FSEL R198, R99, -INF , !P2 ;  /* 0xff80000063c67808 */ /* 0x000fe40005000000 */
        /* <DEDUP_REMOVED lines=52> */
[----:B------:R-:W-:Y:S02]  /*16d50*/  ISETP.LT.OR P4, PT, R2, 0x2a, P4 ;  /* 0x0000002a0200780c */ /* 0x000fe40002781670 */
[C---:B------:R-:W-:Y:S02]  /*16d60*/  ISETP.GT.AND P3, PT, R0.reuse, 0x30, P3 ;  /* 0x000000300000780c */ /* 0x040fe40001f64270 */
[----:B------:R-:W-:Y:S02]  /*16d70*/  ISETP.GT.AND P1, PT, R0, 0x38, P1 ;  /* 0x000000380000780c */ /* 0x000fe40000f24270 */
[----:B------:R-:W-:Y:S02]  /*16d80*/  ISETP.LT.OR P2, PT, R2, 0x32, P2 ;  /* 0x000000320200780c */ /* 0x000fe40001741670 */
[----:B------:R-:W-:Y:S02]  /*16d90*/  ISETP.GT.AND P0, PT, R0, 0x39, P0 ;  /* 0x000000390000780c */ /* 0x000fe40000704270 */
[----:B------:R-:W-:Y:S02]  /*16da0*/  FSEL R188, R45, -INF , !P4 ;  /* 0xff8000002dbc7808 */ /* 0x000fe40006000000 */
[----:B------:R-:W-:Y:S01]  /*16db0*/  PLOP3.LUT P4, PT, PT, PT, UP6, 0x40, 0x0 ;  /* 0x000000000000781c */ /* 0x000fe20003f8e868 */
[----:B------:R-:W-:Y:S01]  /*16dc0*/  UISETP.NE.AND UP6, UPT, UR37, URZ, UPT ;  /* 0x0000003f2500728c */ /* 0x000fe2000bfc5270 */
[C---:B------:R-:W-:Y:S02]  /*16dd0*/  ISETP.LT.OR P3, PT, R2.reuse, 0x31, P3 ;  /* 0x000000310200780c */ /* 0x040fe40001f61670 */
        /* <DEDUP_REMOVED lines=59> */
.L_x_1269:
[----:B------:R-:W-:Y:S04]  /*17190*/  MOV R2, c[0x0][0x32c] ;  /* 0x0000cb0000027a02 */ /* 0x000fe80000000f00 */
[----:B------:R-:W-:Y:S11]  /*171a0*/  ISETP.NE.AND P0, PT, R2, 0x1, PT ;  /* 0x000000010200780c */ /* 0x000ff60003f05270 */
[----:B------:R-:W-:Y:S02]  /*171b0*/  @!UPT UIADD3 URZ, URZ, URZ, URZ ;  /* 0x0000003f3f3ff290 */ /* 0x000fe4000fffe03f */
[----:B------:R-:W-:Y:S05]  /*171c0*/  @P0 IMAD.HI.U32 R2, R0, c[0x0][0x330], RZ ;  /* 0x0000cc0000020a27 */ /* 0x000fea00078e00ff */
[----:B------:R-:W-:Y:S02]  /*171d0*/  @P0 SHF.R.U32.HI R0, RZ, c[0x0][0x334], R2 ;  /* 0x0000cd00ff000a19 */ /* 0x000fe40000011602 */
.L_x_1270:
[----:B------:R-:W-:Y:S05]  /*171e0*/  BSYNC B0 ;  /* 0x0000000000007941 */ /* 0x000fea0003800000 */
.L_x_1268:
        /* <DEDUP_REMOVED lines=11> */
.L_x_1267:
        /* <DEDUP_REMOVED lines=24> */
[----:B------:R-:W-:Y:S01]  /*17420*/  FMNMX.FTZ R130, R34, R130, !PT ;  /* 0x0000008222827209 */ /* 0x000fe20007810000 */
[----:B------:R-:W-:Y:S01]  /*17430*/  IMAD.MOV.U32 R40, RZ, RZ, R203 ;  /* 0x000000ffff287224 */ /* 0x000fe200078e00cb */
[----:B------:R-:W-:Y:S01]  /*17440*/  PLOP3.LUT P1, PT, PT, PT, UP1, 0x40, 0x0 ;  /* 0x000000000000781c */ /* 0x000fe20003f2e818 */
[----:B------:R-:W-:Y:S01]  /*17450*/  UISETP.NE.AND UP1, UPT, UR30, URZ, UPT ;  /* 0x0000003f1e00728c */ /* 0x000fe2000bf25270 */
[----:B------:R-:W-:Y:S01]  /*17460*/  FMNMX.FTZ R130, R33, R130, !PT ;  /* 0x0000008221827209 */ /* 0x000fe20007810000 */
[----:B------:R-:W-:Y:S01]  /*17470*/  UISETP.NE.AND UP5, UPT, UR16, URZ, UPT ;  /* 0x0000003f1000728c */ /* 0x000fe2000bfa5270 */
[----:B------:R-:W-:Y:S01]  /*17480*/  ISETP.GT.AND P0, PT, R0, 0x1, P1 ;  /* 0x000000010000780c */ /* 0x000fe20000f04270 */
[----:B------:R-:W-:Y:S01]  /*17490*/  LDSM.16.MT88.4 R36, [R220+0x100] ;  /* 0x00010000dc24783b */ /* 0x000fe20000004200 */
[----:B------:R-:W-:Y:S02]  /*174a0*/  FMNMX.FTZ R130, R181, R130, !PT ;  /* 0x00000082b5827209 */ /* 0x000fe40007810000 */
[----:B------:R-:W-:Y:S02]  /*174b0*/  ISETP.LT.OR P0, PT, R2, 0x2, P0 ;  /* 0x000000020200780c */ /* 0x000fe40000701670 */
[----:B------:R-:W-:Y:S02]  /*174c0*/  FMNMX.FTZ R130, R182, R130, !PT ;  /* 0x00000082b6827209 */ /* 0x000fe40007810000 */
[----:B------:R-:W-:Y:S01]  /*174d0*/  PLOP3.LUT P2, PT, PT, PT, UP0, 0x40, 0x0 ;  /* 0x000000000000781c */ /* 0x000fe20003f4e808 */
[----:B------:R-:W-:Y:S01]  /*174e0*/  UISETP.NE.AND UP0, UPT, UR29, URZ, UPT ;  /* 0x0000003f1d00728c */ /* 0x000fe2000bf05270 */
[----:B------:R-:W-:Y:S01]  /*174f0*/  FMNMX.FTZ R130, R187, R130, !PT ;  /* 0x00000082bb827209 */ /* 0x000fe20007810000 */
[----:B------:R-:W-:Y:S01]  /*17500*/  LDSM.16.MT88.4 R52, [R218+0x100] ;  /* 0x00010000da34783b */ /* 0x000fe20000004200 */
[----:B------:R-:W-:Y:S02]  /*17510*/  FSEL R11, R11, -INF , !P0 ;  /* 0xff8000000b0b7808 */ /* 0x000fe40004000000 */
[----:B------:R-:W-:Y:S02]  /*17520*/  FMNMX.FTZ R130, R189, R130, !PT ;  /* 0x00000082bd827209 */ /* 0x000fe40007810000 */
        /* <DEDUP_REMOVED lines=61> */
[----:B------:R-:W-:Y:S01]  /*17900*/  FMNMX.FTZ R4, R48, R4, !PT ;  /* 0x0000000430047209 */ /* 0x000fe20007810000 */
[----:B------:R-:W1:Y:S01]  /*17910*/  SHFL.BFLY PT, R5, R130, 0x2, 0x1f ;  /* 0x0c401f0082057f89 */ /* 0x000e6200000e0000 */
        /* <DEDUP_REMOVED lines=32> */
[----:B-1----:R-:W-:Y:S02]  /*17b20*/  FMNMX.FTZ R130, R130, R5, !PT ;  /* 0x0000000582827209 */ /* 0x002fe40007810000 */
[----:B------:R-:W-:Y:S02]  /*17b30*/  FSEL R172, R47, -INF , !P0 ;  /* 0xff8000002fac7808 */ /* 0x000fe40004000000 */
[----:B------:R-:W-:Y:S01]  /*17b40*/  ISETP.GT.AND P0, PT, R0, 0x30, P4 ;  /* 0x000000300000780c */ /* 0x000fe20002704270 */
[----:B------:R-:W1:Y:S01]  /*17b50*/  SHFL.BFLY PT, R5, R130, 0x1, 0x1f ;  /* 0x0c201f0082057f89 */ /* 0x000e6200000e0000 */
[----:B------:R-:W-:Y:S02]  /*17b60*/  MOV R41, R198 ;  /* 0x000000c600297202 */ /* 0x000fe40000000f00 */
[----:B------:R-:W-:Y:S02]  /*17b70*/  FMNMX.FTZ R3, R40, R3, !PT ;  /* 0x0000000328037209 */ /* 0x000fe40007810000 */
[----:B------:R-:W-:Y:S02]  /*17b80*/  FMNMX.FTZ R4, R199, R4, !PT ;  /* 0x00000004c7047209 */ /* 0x000fe40007810000 */
[----:B------:R-:W-:Y:S02]  /*17b90*/  ISETP.LT.OR P0, PT, R2, 0x31, P0 ;  /* 0x000000310200780c */ /* 0x000fe40000701670 */
[----:B------:R-:W-:Y:S01]  /*17ba0*/  PLOP3.LUT P3, PT, PT, PT, UP3, 0x40, 0x0 ;  /* 0x000000000000781c */ /* 0x000fe20003f6e838 */
[----:B------:R-:W-:Y:S01]  /*17bb0*/  UISETP.NE.AND UP3, UPT, UR31, URZ, UPT ;  /* 0x0000003f1f00728c */ /* 0x000fe2000bf65270 */
[----:B------:R-:W-:Y:S02]  /*17bc0*/  FMNMX.FTZ R129, R41, R3, !PT ;  /* 0x0000000329817209 */ /* 0x000fe40007810000 */
[----:B------:R-:W-:Y:S02]  /*17bd0*/  FMNMX.FTZ R3, R202, R4, !PT ;  /* 0x00000004ca037209 */ /* 0x000fe40007810000 */
[----:B------:R-:W-:Y:S01]  /*17be0*/  FSEL R174, R58, -INF , !P0 ;  /* 0xff8000003aae7808 */ /* 0x000fe20004000000 */
[----:B------:R-:W2:Y:S01]  /*17bf0*/  SHFL.BFLY PT, R6, R129, 0x2, 0x1f ;  /* 0x0c401f0081067f89 */ /* 0x000ea200000e0000 */
[----:B------:R-:W-:Y:S02]  /*17c00*/  ISETP.GT.AND P0, PT, R0, 0x31, P3 ;  /* 0x000000310000780c */ /* 0x000fe40001f04270 */
[----:B------:R-:W-:Y:S02]  /*17c10*/  FMNMX.FTZ R3, R204, R3, !PT ;  /* 0x00000003cc037209 */ /* 0x000fe40007810000 */
[----:B------:R-:W-:Y:S02]  /*17c20*/  ISETP.LT.OR P0, PT, R2, 0x32, P0 ;  /* 0x000000320200780c */ /* 0x000fe40000701670 */
[----:B------:R-:W-:Y:S01]  /*17c30*/  PLOP3.LUT P1, PT, PT, PT, UP2, 0x40, 0x0 ;  /* 0x000000000000781c */ /* 0x000fe20003f2e828 */
[----:B------:R-:W-:Y:S01]  /*17c40*/  UISETP.NE.AND UP2, UPT, UR32, URZ, UPT ;  /* 0x0000003f2000728c */ /* 0x000fe2000bf45270 */
[----:B------:R-:W-:Y:S02]  /*17c50*/  FMNMX.FTZ R4, R10, R134, !PT ;  /* 0x000000860a047209 */ /* 0x000fe40007810000 */
[----:B------:R-:W-:Y:S02]  /*17c60*/  FMNMX.FTZ R3, R214, R3, !PT ;  /* 0x00000003d6037209 */ /* 0x000fe40007810000 */
[----:B------:R-:W-:Y:S01]  /*17c70*/  FSEL R194, R59, -INF , !P0 ;  /* 0xff8000003bc27808 */ /* 0x000fe20004000000 */
[----:B------:R-:W-:Y:S01]  /*17c80*/  IMAD.MOV.U32 R59, RZ, RZ, R92 ;  /* 0x000000ffff3b7224 */ /* 0x000fe200078e005c */
        /* <DEDUP_REMOVED lines=12> */
[----:B-1----:R-:W-:Y:S02]  /*17d50*/  FMNMX.FTZ R130, R130, R5, !PT ;  /* 0x0000000582827209 */ /* 0x002fe40007810000 */
[----:B------:R-:W-:Y:S02]  /*17d60*/  ISETP.LT.OR P0, PT, R2, 0x3a, P0 ;  /* 0x0000003a0200780c */ /* 0x000fe40000701670 */
[----:B------:R-:W-:Y:S01]  /*17d70*/  PLOP3.LUT P2, PT, PT, PT, UP0, 0x40, 0x0 ;  /* 0x000000000000781c */ /* 0x000fe20003f4e808 */
[----:B------:R-:W-:Y:S01]  /*17d80*/  FMUL.FTZ R71, R130, c[0x0][0x2d0] ;  /* 0x0000b40082477a20 */ /* 0x000fe20000410000 */
[----:B------:R-:W-:Y:S01]  /*17d90*/  MOV R62, R89 ;  /* 0x00000059003e7202 */ /* 0x000fe20000000f00 */
[----:B------:R-:W-:Y:S01]  /*17da0*/  UISETP.NE.AND UP0, UPT, UR35, URZ, UPT ;  /* 0x0000003f2300728c */ /* 0x000fe2000bf05270 */
[----:B------:R-:W-:Y:S02]  /*17db0*/  FMNMX.FTZ R4, R56, R4, !PT ;  /* 0x0000000438047209 */ /* 0x000fe40007810000 */
[----:B------:R-:W-:Y:S02]  /*17dc0*/  FMNMX.FTZ R3, R252, R3, !PT ;  /* 0x00000003fc037209 */ /* 0x000fe40007810000 */
[----:B------:R-:W-:Y:S02]  /*17dd0*/  FSEL R173, R63, -INF , !P0 ;  /* 0xff8000003fad7808 */ /* 0x000fe40004000000 */
[----:B------:R-:W-:Y:S02]  /*17de0*/  ISETP.GT.AND P0, PT, R0, 0x40, P2 ;  /* 0x000000400000780c */ /* 0x000fe40001704270 */
[----:B------:R-:W-:Y:S02]  /*17df0*/  FSETP.NEU.FTZ.AND P2, PT, R130, -INF , PT ;  /* 0xff8000008200780b */ /* 0x000fe40003f5d000 */
[----:B------:R-:W-:Y:S02]  /*17e00*/  FMNMX.FTZ R3, R62, R3, !PT ;  /* 0x000000033e037209 */ /* 0x000fe40007810000 */
[----:B------:R-:W-:Y:S02]  /*17e10*/  FMNMX.FTZ R4, R57, R4, !PT ;  /* 0x0000000439047209 */ /* 0x000fe40007810000 */
[----:B------:R-:W-:Y:S02]  /*17e20*/  FSEL R71, R71, RZ, P2 ;  /* 0x000000ff47477208 */ /* 0x000fe40001000000 */
[----:B------:R-:W-:Y:S02]  /*17e30*/  FMNMX.FTZ R3, R59, R3, !PT ;  /* 0x000000033b037209 */ /* 0x000fe40007810000 */
[----:B------:R-:W-:Y:S02]  /*17e40*/  FMNMX.FTZ R4, R60, R4, !PT ;  /* 0x000000043c047209 */ /* 0x000fe40007810000 */
[----:B------:R-:W-:Y:S02]  /*17e50*/  MOV R58, R93 ;  /* 0x0000005d003a7202 */ /* 0x000fe40000000f00 */
[----:B--2---:R-:W-:Y:S02]  /*17e60*/  FMNMX.FTZ R129, R129, R6, !PT ;  /* 0x0000000681817209 */ /* 0x004fe40007810000 */
[----:B------:R-:W-:Y:S02]  /*17e70*/  FMNMX.FTZ R128, R58, R3, !PT ;  /* 0x000000033a807209 */ /* 0x000fe40007810000 */
[----:B------:R-:W-:Y:S01]  /*17e80*/  FMNMX.FTZ R3, R84, R4, !PT ;  /* 0x0000000454037209 */ /* 0x000fe20007810000 */
[--C-:B------:R-:W-:Y:S01]  /*17e90*/  FFMA.FTZ R4, R7, c[0x0][0x2d0], -R71.reuse ;  /* 0x0000b40007047a23 */ /* 0x100fe20000010847 */
[----:B------:R-:W-:Y:S01]  /*17ea0*/  ISETP.LT.OR P0, PT, R2, 0x41, P0 ;  /* 0x000000410200780c */ /* 0x000fe20000701670 */
[----:B------:R-:W1:Y:S01]  /*17eb0*/  SHFL.BFLY PT, R6, R129, 0x1, 0x1f ;  /* 0x0c201f0081067f89 */ /* 0x000e6200000e0000 */
[----:B------:R-:W-:Y:S01]  /*17ec0*/  FMNMX.FTZ R3, R96, R3, !PT ;  /* 0x0000000360037209 */ /* 0x000fe20007810000 */
[----:B------:R2:W-:Y:S01]  /*17ed0*/  MUFU.EX2 R87, R4 ;  /* 0x0000000400577308 */ /* 0x0005e20000000800 */
[----:B------:R-:W-:Y:S02]  /*17ee0*/  FSEL R198, R74, -INF , !P0 ;  /* 0xff8000004ac67808 */ /* 0x000fe40004000000 */
[----:B------:R-:W-:Y:S02]  /*17ef0*/  FMNMX.FTZ R3, R97, R3, !PT ;  /* 0x0000000361037209 */ /* 0x000fe40007810000 */
[----:B------:R-:W-:Y:S01]  /*17f00*/  PLOP3.LUT P0, PT, PT, PT, UP4, 0x40, 0x0 ;  /* 0x000000000000781c */ /* 0x000fe20003f0e848 */
[----:B------:R-:W3:Y:S01]  /*17f10*/  SHFL.BFLY PT, R5, R128, 0x2, 0x1f ;  /* 0x0c401f0080057f89 */ /* 0x000ee200000e0000 */
[----:B------:R-:W-:Y:S02]  /*17f20*/  FMNMX.FTZ R3, R98, R3, !PT ;  /* 0x0000000362037209 */ /* 0x000fe40007810000 */
[----:B------:R-:W-:Y:S02]  /*17f30*/  PLOP3.LUT P3, PT, PT, PT, UP6, 0x40, 0x0 ;  /* 0x000000000000781c */ /* 0x000fe40003f6e868 */
[----:B------:R-:W-:Y:S02]  /*17f40*/  FMNMX.FTZ R3, R172, R3, !PT ;  /* 0x00000003ac037209 */ /* 0x000fe40007810000 */
[----:B------:R-:W-:Y:S02]  /*17f50*/  PLOP3.LUT P1, PT, PT, PT, UP5, 0x40, 0x0 ;  /* 0x000000000000781c */ /* 0x000fe40003f2e858 */
[----:B------:R-:W-:Y:S02]  /*17f60*/  FMNMX.FTZ R3, R174, R3, !PT ;  /* 0x00000003ae037209 */ /* 0x000fe40007810000 */
[----:B------:R-:W-:Y:S02]  /*17f70*/  ISETP.GT.AND P0, PT, R0, 0x49, P0 ;  /* 0x000000490000780c */ /* 0x000fe40000704270 */
[----:B------:R-:W-:Y:S02]  /*17f80*/  FMNMX.FTZ R3, R194, R3, !PT ;  /* 0x00000003c2037209 */ /* 0x000fe40007810000 */
[C---:B------:R-:W-:Y:S02]  /*17f90*/  ISETP.GT.AND P3, PT, R0.reuse, 0x41, P3 ;  /* 0x000000410000780c */ /* 0x040fe40001f64270 */
[----:B------:R-:W-:Y:S01]  /*17fa0*/  ISETP.GT.AND P1, PT, R0, 0x48, P1 ;  /* 0x000000480000780c */ /* 0x000fe20000f24270 */
[--C-:B--2---:R-:W-:Y:S01]  /*17fb0*/  FFMA.FTZ R4, R135, c[0x0][0x2d0], -R71.reuse ;  /* 0x0000b40087047a23 */ /* 0x104fe20000010847 */
[C---:B------:R-:W-:Y:S02]  /*17fc0*/  ISETP.LT.OR P0, PT, R2.reuse, 0x4a, P0 ;  /* 0x0000004a0200780c */ /* 0x040fe40000701670 */
[C---:B------:R-:W-:Y:S01]  /*17fd0*/  ISETP.LT.OR P1, PT, R2.reuse, 0x49, P1 ;  /* 0x000000490200780c */ /* 0x040fe20000f21670 */
[----:B------:R2:W4:Y:S01]  /*17fe0*/  MUFU.EX2 R88, R4 ;  /* 0x0000000400587308 */ /* 0x0005220000000800 */
[----:B------:R-:W-:Y:S02]  /*17ff0*/  ISETP.LT.OR P3, PT, R2, 0x42, P3 ;  /* 0x000000420200780c */ /* 0x000fe40001f61670 */
[----:B-1----:R-:W-:Y:S02]  /*18000*/  FMNMX.FTZ R129, R129, R6, !PT ;  /* 0x0000000681817209 */ /* 0x002fe40007810000 */
[----:B------:R-:W-:Y:S02]  /*18010*/  FSEL R205, R79, -INF , !P0 ;  /* 0xff8000004fcd7808 */ /* 0x000fe40004000000 */
[----:B------:R-:W-:Y:S01]  /*18020*/  FSEL R135, R75, -INF , !P3 ;  /* 0xff8000004b877808 */ /* 0x000fe20005800000 */
[C---:B------:R-:W-:Y:S01]  /*18030*/  FMUL.FTZ R92, R129.reuse, c[0x0][0x2d0] ;  /* 0x0000b400815c7a20 */ /* 0x040fe20000410000 */
[----:B------:R-:W-:Y:S02]  /*18040*/  PLOP3.LUT P3, PT, PT, PT, UP2, 0x40, 0x0 ;  /* 0x000000000000781c */ /* 0x000fe40003f6e828 */
[----:B------:R-:W-:Y:S02]  /*18050*/  PLOP3.LUT P0, PT, PT, PT, UP3, 0x40, 0x0 ;  /* 0x000000000000781c */ /* 0x000fe40003f0e838 */
[----:B---3--:R-:W-:Y:S02]  /*18060*/  FMNMX.FTZ R128, R128, R5, !PT ;  /* 0x0000000580807209 */ /* 0x008fe40007810000 */
[----:B------:R-:W-:Y:S02]  /*18070*/  FSEL R203, R78, -INF , !P1 ;  /* 0xff8000004ecb7808 */ /* 0x000fe40004800000 */
[----:B------:R-:W-:Y:S01]  /*18080*/  FSETP.NEU.FTZ.AND P1, PT, R129, -INF , PT ;  /* 0xff8000008100780b */ /* 0x000fe20003f3d000 */
[----:B------:R-:W1:Y:S01]  /*18090*/  SHFL.BFLY PT, R5, R128, 0x1, 0x1f ;  /* 0x0c201f0080057f89 */ /* 0x000e6200000e0000 */
[C---:B------:R-:W-:Y:S02]  /*180a0*/  ISETP.GT.AND P4, PT, R0.reuse, 0x50, P0 ;  /* 0x000000500000780c */ /* 0x040fe40000784270 */
[----:B------:R-:W-:Y:S02]  /*180b0*/  ISETP.GT.AND P0, PT, R0, 0x51, P3 ;  /* 0x000000510000780c */ /* 0x000fe40001f04270 */
[----:B------:R-:W-:Y:S01]  /*180c0*/  FSEL R92, R92, RZ, P1 ;  /* 0x000000ff5c5c7208 */ /* 0x000fe20000800000 */
[--C-:B--2---:R-:W-:Y:S01]  /*180d0*/  FFMA.FTZ R4, R16, c[0x0][0x2d0], -R71.reuse ;  /* 0x0000b40010047a23 */ /* 0x104fe20000010847 */
[----:B----4-:R-:W-:Y:S01]  /*180e0*/  F2FP.PACK_AB R72, R88, R87 ;  /* 0x000000575848723e */ /* 0x010fe200000000ff */
[----:B------:R-:W-:Y:S01]  /*180f0*/  LDSM.16.MT88.4 R76, [R219+0x100] ;  /* 0x00010000db4c783b */ /* 0x000fe20000004200 */
[C---:B------:R-:W-:Y:S01]  /*18100*/  ISETP.LT.OR P3, PT, R2.reuse, 0x51, P4 ;  /* 0x000000510200780c */ /* 0x040fe20002761670 */
[----:B------:R2:W-:Y:S01]  /*18110*/  MUFU.EX2 R83, R4 ;  /* 0x0000000400537308 */ /* 0x0005e20000000800 */
[----:B------:R-:W-:Y:S01]  /*18120*/  ISETP.LT.OR P0, PT, R2, 0x52, P0 ;  /* 0x000000520200780c */ /* 0x000fe20000701670 */
[--C-:B------:R-:W-:Y:S01]  /*18130*/  FFMA.FTZ R16, R34, c[0x0][0x2d0], -R71.reuse ;  /* 0x0000b40022107a23 */ /* 0x100fe20000010847 */
[----:B------:R-:W-:Y:S01]  /*18140*/  MOV R63, R41 ;  /* 0x00000029003f7202 */ /* 0x000fe20000000f00 */
[--C-:B------:R-:W-:Y:S01]  /*18150*/  FFMA.FTZ R28, R35, c[0x0][0x2d0], -R92.reuse ;  /* 0x0000b400231c7a23 */ /* 0x100fe2000001085c */
[----:B------:R-:W-:Y:S02]  /*18160*/  FSEL R211, R91, -INF , !P0 ;  /* 0xff8000005bd37808 */ /* 0x000fe40004000000 */
[----:B------:R-:W-:Y:S01]  /*18170*/  PLOP3.LUT P0, PT, PT, PT, UP0, 0x40, 0x0 ;  /* 0x000000000000781c */ /* 0x000fe20003f0e808 */
[----:B------:R-:W-:Y:S02]  /*18180*/  UISETP.GT.AND UP0, UPT, UR19, UR17, UPT ;  /* 0x000000111300728c */ /* 0x000fe4000bf04270 */
[----:B------:R-:W-:Y:S01]  /*18190*/  MUFU.EX2 R42, R16 ;  /* 0x00000010002a7308 */ /* 0x000fe20000000800 */
[----:B------:R-:W-:Y:S01]  /*181a0*/  ISETP.GT.AND P0, PT, R0, 0x59, P0 ;  /* 0x000000590000780c */ /* 0x000fe20000704270 */
[----:B------:R-:W-:Y:S01]  /*181b0*/  UIADD3 UR19, UR19, -0x1, URZ ;  /* 0xffffffff13137890 */ /* 0x000fe2000fffe03f */
[----:B-1----:R-:W-:Y:S02]  /*181c0*/  FMNMX.FTZ R128, R128, R5, !PT ;  /* 0x0000000580807209 */ /* 0x002fe40007810000 */
[----:B------:R-:W-:Y:S03]  /*181d0*/  ISETP.LT.OR P0, PT, R2, 0x5a, P0 ;  /* 0x0000005a0200780c */ /* 0x000fe60000701670 */
[C---:B------:R-:W-:Y:S01]  /*181e0*/  FMUL.FTZ R93, R128.reuse, c[0x0][0x2d0] ;  /* 0x0000b400805d7a20 */ /* 0x040fe20000410000 */
[----:B------:R-:W-:Y:S02]  /*181f0*/  FSEL R70, R95, -INF , !P0 ;  /* 0xff8000005f467808 */ /* 0x000fe40004000000 */
[----:B------:R-:W-:Y:S02]  /*18200*/  FSETP.NEU.FTZ.AND P0, PT, R128, -INF , PT ;  /* 0xff8000008000780b */ /* 0x000fe40003f1d000 */
[----:B--2---:R-:W-:Y:S01]  /*18210*/  FMNMX.FTZ R4, R196, R3, !PT ;  /* 0x00000003c4047209 */ /* 0x004fe20007810000 */
[----:B------:R-:W-:Y:S01]  /*18220*/  FFMA.FTZ R3, R17, c[0x0][0x2d0], -R71 ;  /* 0x0000b40011037a23 */ /* 0x000fe20000010847 */
[----:B------:R-:W-:Y:S02]  /*18230*/  FSEL R93, R93, RZ, P0 ;  /* 0x000000ff5d5d7208 */ /* 0x000fe40000000000 */
[----:B------:R-:W-:Y:S01]  /*18240*/  FMNMX.FTZ R4, R173, R4, !PT ;  /* 0x00000004ad047209 */ /* 0x000fe20007810000 */
[----:B------:R1:W2:Y:S02]  /*18250*/  MUFU.EX2 R51, R3 ;  /* 0x0000000300337308 */ /* 0x0002a40000000800 */
[--C-:B------:R-:W-:Y:S02]  /*18260*/  FFMA.FTZ R32, R32, c[0x0][0x2d0], -R93.reuse ;  /* 0x0000b40020207a23 */ /* 0x100fe4000001085d */
[--C-:B------:R-:W-:Y:S01]  /*18270*/  FFMA.FTZ R44, R50, c[0x0][0x2d0], -R93.reuse ;  /* 0x0000b400322c7a23 */ /* 0x100fe2000001085d */
[----:B-1----:R-:W-:Y:S01]  /*18280*/  FMNMX.FTZ R3, R198, R4, !PT ;  /* 0x00000004c6037209 */ /* 0x002fe20007810000 */
[----:B------:R-:W-:Y:S01]  /*18290*/  FFMA.FTZ R4, R175, c[0x0][0x2d0], -R92 ;  /* 0x0000b400af047a23 */ /* 0x000fe2000001085c */
[----:B------:R-:W-:Y:S01]  /*182a0*/  FSEL R175, R90, -INF , !P3 ;  /* 0xff8000005aaf7808 */ /* 0x000fe20005800000 */
[----:B------:R-:W-:Y:S01]  /*182b0*/  IMAD.MOV.U32 R90, RZ, RZ, R40 ;  /* 0x000000ffff5a7224 */ /* 0x000fe200078e0028 */
[----:B------:R-:W-:Y:S01]  /*182c0*/  FMNMX.FTZ R3, R135, R3, !PT ;  /* 0x0000000387037209 */ /* 0x000fe20007810000 */
[----:B------:R1:W-:Y:S01]  /*182d0*/  MUFU.EX2 R61, R4 ;  /* 0x00000004003d7308 */ /* 0x0003e20000000800 */
[----:B------:R-:W-:Y:S01]  /*182e0*/  PLOP3.LUT P3, PT, PT, PT, UP1, 0x40, 0x0 ;  /* 0x000000000000781c */ /* 0x000fe20003f6e818 */
[--C-:B------:R-:W-:Y:S01]  /*182f0*/  FFMA.FTZ R40, R49, c[0x0][0x2d0], -R93.reuse ;  /* 0x0000b40031287a23 */ /* 0x100fe2000001085d */
[----:B------:R-:W-:Y:S02]  /*18300*/  FMNMX.FTZ R3, R203, R3, !PT ;  /* 0x00000003cb037209 */ /* 0x000fe40007810000 */
[----:B------:R-:W-:Y:S02]  /*18310*/  ISETP.GT.AND P3, PT, R0, 0x58, P3 ;  /* 0x000000580000780c */ /* 0x000fe40001f64270 */
[----:B------:R-:W-:Y:S02]  /*18320*/  FMNMX.FTZ R3, R205, R3, !PT ;  /* 0x00000003cd037209 */ /* 0x000fe40007810000 */
[----:B------:R-:W-:Y:S01]  /*18330*/  ISETP.LT.OR P3, PT, R2, 0x59, P3 ;  /* 0x000000590200780c */ /* 0x000fe20001f61670 */
[--C-:B------:R-:W-:Y:S01]  /*18340*/  FFMA.FTZ R2, R18, c[0x0][0x2d0], -R92.reuse ;  /* 0x0000b40012027a23 */ /* 0x100fe2000001085c */
[----:B------:R-:W-:Y:S01]  /*18350*/  FMNMX.FTZ R0, R175, R3, !PT ;  /* 0x00000003af007209 */ /* 0x000fe20007810000 */
[--C-:B------:R-:W-:Y:S01]  /*18360*/  FFMA.FTZ R3, R19, c[0x0][0x2d0], -R92.reuse ;  /* 0x0000b40013037a23 */ /* 0x100fe2000001085c */
[----:B--2---:R-:W-:Y:S01]  /*18370*/  F2FP.PACK_AB R74, R51, R83 ;  /* 0x00000053334a723e */ /* 0x004fe200000000ff */
[----:B------:R2:W-:Y:S01]  /*18380*/  MUFU.EX2 R82, R2 ;  /* 0x0000000200527308 */ /* 0x0005e20000000800 */
[----:B------:R-:W-:Y:S09]  /*18390*/  FMNMX.FTZ R0, R211, R0, !PT ;  /* 0x00000000d3007209 */ /* 0x000ff20007810000 */
[----:B------:R3:W4:Y:S01]  /*183a0*/  MUFU.EX2 R80, R3 ;  /* 0x0000000300507308 */ /* 0x0007220000000800 */
[--C-:B-1----:R-:W-:Y:S01]  /*183b0*/  FFMA.FTZ R4, R176, c[0x0][0x2d0], -R92.reuse ;  /* 0x0000b400b0047a23 */ /* 0x102fe2000001085c */
[----:B------:R-:W-:Y:S04]  /*183c0*/  FSEL R176, R94, -INF , !P3 ;  /* 0xff8000005eb07808 */ /* 0x000fe80005800000 */
[----:B------:R-:W-:Y:S04]  /*183d0*/  FMNMX.FTZ R0, R176, R0, !PT ;  /* 0x00000000b0007209 */ /* 0x000fe80007810000 */
[----:B------:R1:W5:Y:S01]  /*183e0*/  MUFU.EX2 R89, R4 ;  /* 0x0000000400597308 */ /* 0x0003620000000800 */
[----:B------:R-:W-:Y:S05]  /*183f0*/  FMNMX.FTZ R0, R70, R0, !PT ;  /* 0x0000000046007209 */ /* 0x000fea0007810000 */
[----:B--2---:R-:W2:Y:S01]  /*18400*/  SHFL.BFLY PT, R2, R0, 0x2, 0x1f ;  /* 0x0c401f0000027f89 */ /* 0x004ea200000e0000 */
[----:B---3--:R-:W-:Y:S01]  /*18410*/  FFMA.FTZ R3, R8, c[0x0][0x2d0], -R93 ;  /* 0x0000b40008037a23 */ /* 0x008fe2000001085d */
[----:B----4-:R-:W-:Y:S01]  /*18420*/  F2FP.PACK_AB R75, R80, R82 ;  /* 0x00000052504b723e */ /* 0x010fe200000000ff */
[--C-:B------:R-:W-:Y:S02]  /*18430*/  FFMA.FTZ R8, R178, c[0x0][0x2d0], -R92.reuse ;  /* 0x0000b400b2087a23 */ /* 0x100fe4000001085c */
[----:B------:R3:W-:Y:S01]  /*18440*/  MUFU.EX2 R86, R3 ;  /* 0x0000000300567308 */ /* 0x0007e20000000800 */
[----:B------:R-:W-:Y:S02]  /*18450*/  IMAD.MOV.U32 R178, RZ, RZ, R59 ;  /* 0x000000ffffb27224 */ /* 0x000fe400078e003b */
[--C-:B-1----:R-:W-:Y:S01]  /*18460*/  FFMA.FTZ R4, R13, c[0x0][0x2d0], -R93.reuse ;  /* 0x0000b4000d047a23 */ /* 0x102fe2000001085d */
[----:B-----5:R-:W-:Y:S06]  /*18470*/  F2FP.PACK_AB R73, R89, R61 ;  /* 0x0000003d5949723e */ /* 0x020fec00000000ff */
[----:B------:R-:W-:Y:S10]  /*18480*/  MUFU.EX2 R24, R4 ;  /* 0x0000000400187308 */ /* 0x000ff40000000800 */
[----:B------:R-:W-:Y:S01]  /*18490*/  MUFU.EX2 R91, R8 ;  /* 0x00000008005b7308 */ /* 0x000fe20000000800 */
[--C-:B---3--:R-:W-:Y:S09]  /*184a0*/  FFMA.FTZ R3, R9, c[0x0][0x2d0], -R93.reuse ;  /* 0x0000b40009037a23 */ /* 0x108ff2000001085d */
[----:B------:R1:W3:Y:S02]  /*184b0*/  MUFU.EX2 R85, R3 ;  /* 0x0000000300557308 */ /* 0x0002e40000000800 */
[----:B-1----:R-:W-:Y:S01]  /*184c0*/  FFMA.FTZ R3, R12, c[0x0][0x2d0], -R93 ;  /* 0x0000b4000c037a23 */ /* 0x002fe2000001085d */
[----:B---3--:R-:W-:Y:S01]  /*184d0*/  F2FP.PACK_AB R64, R85, R86 ;  /* 0x000000565540723e */ /* 0x008fe200000000ff */
[----:B------:R-:W-:Y:S01]  /*184e0*/  FFMA.FTZ R12, R179, c[0x0][0x2d0], -R92 ;  /* 0x0000b400b30c7a23 */ /* 0x000fe2000001085c */
[----:B------:R-:W-:Y:S05]  /*184f0*/  MOV R179, R58 ;  /* 0x0000003a00b37202 */ /* 0x000fea0000000f00 */
[----:B------:R2:W-:Y:S02]  /*18500*/  MUFU.EX2 R81, R3 ;  /* 0x0000000300517308 */ /* 0x0005e40000000800 */
[----:B--2---:R-:W-:Y:S01]  /*18510*/  FMNMX.FTZ R3, R0, R2, !PT ;  /* 0x0000000200037209 */ /* 0x004fe20007810000 */
[----:B------:R-:W-:Y:S01]  /*18520*/  FFMA.FTZ R2, R20, c[0x0][0x2d0], -R71 ;  /* 0x0000b40014027a23 */ /* 0x000fe20000010847 */
[----:B------:R-:W-:Y:S01]  /*18530*/  FSEL R0, R130, RZ, P2 ;  /* 0x000000ff82007208 */ /* 0x000fe20001000000 */
[----:B------:R-:W-:Y:S05]  /*18540*/  LDSM.16.MT88.4 R20, [R217+0x100] ;  /* 0x00010000d914783b */ /* 0x000fea0000004200 */
[----:B------:R1:W-:Y:S01]  /*18550*/  MUFU.EX2 R95, R2 ;  /* 0x00000002005f7308 */ /* 0x0003e20000000800 */
[----:B------:R-:W-:Y:S04]  /*18560*/  FADD.FTZ R0, -R0, R131 ;  /* 0x0000008300007221 */ /* 0x000fe80000010100 */
[----:B------:R-:W-:Y:S01]  /*18570*/  FMUL.FTZ R0, R0, c[0x0][0x2d0] ;  /* 0x0000b40000007a20 */ /* 0x000fe20000410000 */
[----:B------:R-:W2:Y:S04]  /*18580*/  SHFL.BFLY PT, R4, R3, 0x1, 0x1f ;  /* 0x0c201f0003047f89 */ /* 0x000ea800000e0000 */
[----:B------:R3:W4:Y:S01]  /*18590*/  MUFU.EX2 R69, R0 ;  /* 0x0000000000457308 */ /* 0x0007220000000800 */
[----:B-1----:R-:W-:Y:S05]  /*185a0*/  FSEL R2, R129, RZ, P1 ;  /* 0x000000ff81027208 */ /* 0x002fea0000800000 */
[----:B------:R-:W-:Y:S01]  /*185b0*/  FADD.FTZ R2, -R2, R132 ;  /* 0x0000008402027221 */ /* 0x000fe20000010100 */
[----:B--2---:R-:W-:Y:S03]  /*185c0*/  FMNMX.FTZ R3, R4, R3, !PT ;  /* 0x0000000304037209 */ /* 0x004fe60007810000 */
[----:B------:R-:W-:Y:S01]  /*185d0*/  FMUL.FTZ R2, R2, c[0x0][0x2d0] ;  /* 0x0000b40002027a20 */ /* 0x000fe20000410000 */
[----:B---3--:R-:W-:Y:S01]  /*185e0*/  FSEL R0, R128, RZ, P0 ;  /* 0x000000ff80007208 */ /* 0x008fe20000000000 */
[----:B----4-:R-:W-:Y:S01]  /*185f0*/  FMUL.FTZ R16, R69, R148 ;  /* 0x0000009445107220 */ /* 0x010fe20000410000 */
[----:B------:R-:W-:Y:S01]  /*18600*/  MOV R148, R81 ;  /* 0x0000005100947202 */ /* 0x000fe20000000f00 */
[----:B------:R-:W1:Y:S01]  /*18610*/  MUFU.EX2 R68, R2 ;  /* 0x0000000200447308 */ /* 0x000e620000000800 */
[C---:B------:R-:W-:Y:S01]  /*18620*/  FMUL.FTZ R94, R3.reuse, c[0x0][0x2d0] ;  /* 0x0000b400035e7a20 */ /* 0x040fe20000410000 */
[----:B------:R-:W-:Y:S01]  /*18630*/  FSETP.NEU.FTZ.AND P0, PT, R3, -INF , PT ;  /* 0xff8000000300780b */ /* 0x000fe20003f1d000 */
[----:B------:R-:W-:Y:S02]  /*18640*/  FADD.FTZ R0, -R0, R133 ;  /* 0x0000008500007221 */ /* 0x000fe40000010100 */
[C---:B------:R-:W-:Y:S01]  /*18650*/  FMUL.FTZ R5, R69.reuse, R137 ;  /* 0x0000008945057220 */ /* 0x040fe20000410000 */
[----:B------:R-:W-:Y:S01]  /*18660*/  FSEL R94, R94, RZ, P0 ;  /* 0x000000ff5e5e7208 */ /* 0x000fe20000000000 */
[----:B------:R-:W-:Y:S02]  /*18670*/  FMUL.FTZ R0, R0, c[0x0][0x2d0] ;  /* 0x0000b40000007a20 */ /* 0x000fe40000410000 */
[----:B------:R-:W-:Y:S02]  /*18680*/  FMUL.FTZ R17, R69, R149 ;  /* 0x0000009545117220 */ /* 0x000fe40000410000 */
[----:B------:R2:W3:Y:S01]  /*18690*/  MUFU.EX2 R2, R0 ;  /* 0x0000000000027308 */ /* 0x0004e20000000800 */
[----:B------:R-:W-:Y:S02]  /*186a0*/  FFMA.FTZ R4, R14, c[0x0][0x2d0], -R94 ;  /* 0x0000b4000e047a23 */ /* 0x000fe4000001085e */
[----:B------:R-:W-:Y:S02]  /*186b0*/  IMAD.MOV.U32 R149, RZ, RZ, R82 ;  /* 0x000000ffff957224 */ /* 0x000fe400078e0052 */
[----:B------:R-:W-:Y:S02]  /*186c0*/  FFMA.FTZ R58, R57, c[0x0][0x2d0], -R94 ;  /* 0x0000b400393a7a23 */ /* 0x000fe4000001085e */
[----:B------:R-:W-:Y:S03]  /*186d0*/  FMUL.FTZ R49, R69, R113 ;  /* 0x0000007145317220 */ /* 0x000fe60000410000 */
[----:B------:R4:W-:Y:S01]  /*186e0*/  MUFU.EX2 R133, R4 ;  /* 0x0000000400857308 */ /* 0x0009e20000000800 */
[C---:B-1----:R-:W-:Y:S02]  /*186f0*/  FMUL.FTZ R7, R68.reuse, R139 ;  /* 0x0000008b44077220 */ /* 0x042fe40000410000 */
[----:B------:R-:W-:Y:S02]  /*18700*/  FMUL.FTZ R6, R68, R138 ;  /* 0x0000008a44067220 */ /* 0x000fe40000410000 */
[----:B------:R-:W-:Y:S02]  /*18710*/  IMAD.MOV.U32 R138, RZ, RZ, R24 ;  /* 0x000000ffff8a7224 */ /* 0x000fe400078e0018 */
[----:B------:R-:W-:Y:S02]  /*18720*/  FFMA.FTZ R24, R180, c[0x0][0x2d0], -R92 ;  /* 0x0000b400b4187a23 */ /* 0x000fe4000001085c */
[----:B------:R-:W-:Y:S01]  /*18730*/  IMAD.MOV.U32 R180, RZ, RZ, R89 ;  /* 0x000000ffffb47224 */ /* 0x000fe200078e0059 */
[----:B------:R-:W-:Y:S01]  /*18740*/  F2FP.PACK_AB R66, R138, R81 ;  /* 0x000000518a42723e */ /* 0x000fe200000000ff */
[----:B------:R1:W-:Y:S01]  /*18750*/  MUFU.EX2 R31, R24 ;  /* 0x00000018001f7308 */ /* 0x0003e20000000800 */
[----:B--2---:R-:W-:Y:S02]  /*18760*/  FFMA.FTZ R0, R10, c[0x0][0x2d0], -R94 ;  /* 0x0000b4000a007a23 */ /* 0x004fe4000001085e */
[C---:B---3--:R-:W-:Y:S02]  /*18770*/  FMUL.FTZ R8, R2.reuse, R140 ;  /* 0x0000008c02087220 */ /* 0x048fe40000410000 */
[----:B------:R-:W-:Y:S02]  /*18780*/  IMAD.MOV.U32 R140, RZ, RZ, R80 ;  /* 0x000000ffff8c7224 */ /* 0x000fe400078e0050 */
[C---:B------:R-:W-:Y:S01]  /*18790*/  FMUL.FTZ R9, R2.reuse, R141 ;  /* 0x0000008d02097220 */ /* 0x040fe20000410000 */
[----:B------:R-:W-:Y:S01]  /*187a0*/  MOV R141, R95 ;  /* 0x0000005f008d7202 */ /* 0x000fe20000000f00 */
[----:B------:R-:W-:Y:S01]  /*187b0*/  FMUL.FTZ R13, R2, R145 ;  /* 0x00000091020d7220 */ /* 0x000fe20000410000 */
[----:B------:R2:W-:Y:S01]  /*187c0*/  MUFU.EX2 R131, R0 ;  /* 0x0000000000837308 */ /* 0x0005e20000000800 */
[--C-:B----4-:R-:W-:Y:S01]  /*187d0*/  FFMA.FTZ R4, R15, c[0x0][0x2d0], -R94.reuse ;  /* 0x0000b4000f047a23 */ /* 0x110fe2000001085e */
[----:B------:R-:W-:Y:S01]  /*187e0*/  MOV R95, R90 ;  /* 0x0000005a005f7202 */ /* 0x000fe20000000f00 */
[C---:B------:R-:W-:Y:S01]  /*187f0*/  FMUL.FTZ R18, R68.reuse, R150 ;  /* 0x0000009644127220 */ /* 0x040fe20000410000 */
[----:B------:R-:W-:Y:S01]  /*18800*/  MOV R150, R83 ;  /* 0x0000005300967202 */ /* 0x000fe20000000f00 */
[----:B------:R-:W-:Y:S01]  /*18810*/  FMUL.FTZ R19, R68, R151 ;  /* 0x0000009744137220 */ /* 0x000fe20000410000 */
[----:B------:R-:W3:Y:S01]  /*18820*/  LDSM.16.MT88.4 R80, [R217+0x900] ;  /* 0x00090000d950783b */ /* 0x000ee20000004200 */
[----:B------:R-:W-:Y:S01]  /*18830*/  IMAD.MOV.U32 R151, RZ, RZ, R85 ;  /* 0x000000ffff977224 */ /* 0x000fe200078e0055 */
[----:B------:R-:W-:Y:S01]  /*18840*/  MOV R145, R61 ;  /* 0x0000003d00917202 */ /* 0x000fe20000000f00 */
[C---:B------:R-:W-:Y:S01]  /*18850*/  FMUL.FTZ R25, R2.reuse, R157 ;  /* 0x0000009d02197220 */ /* 0x040fe20000410000 */
[----:B------:R4:W5:Y:S01]  /*18860*/  MUFU.EX2 R213, R4 ;  /* 0x0000000400d57308 */ /* 0x0009620000000800 */
[----:B------:R-:W-:Y:S02]  /*18870*/  FMUL.FTZ R29, R2, R161 ;  /* 0x000000a1021d7220 */ /* 0x000fe40000410000 */
[----:B------:R-:W-:Y:S01]  /*18880*/  FMUL.FTZ R35, R68, R103 ;  /* 0x0000006744237220 */ /* 0x000fe20000410000 */
[----:B------:R-:W-:Y:S01]  /*18890*/  MOV R103, R179 ;  /* 0x000000b300677202 */ /* 0x000fe20000000f00 */
[C---:B-1----:R-:W-:Y:S02]  /*188a0*/  FMUL.FTZ R24, R2.reuse, R156 ;  /* 0x0000009c02187220 */ /* 0x042fe40000410000 */
[C---:B------:R-:W-:Y:S02]  /*188b0*/  FMUL.FTZ R41, R2.reuse, R109 ;  /* 0x0000006d02297220 */ /* 0x040fe40000410000 */
[----:B------:R-:W-:Y:S01]  /*188c0*/  FMUL.FTZ R45, R2, R165 ;  /* 0x000000a5022d7220 */ /* 0x000fe20000410000 */
[----:B------:R1:W-:Y:S01]  /*188d0*/  MUFU.EX2 R156, R32 ;  /* 0x00000020009c7308 */ /* 0x0003e20000000800 */
[C---:B------:R-:W-:Y:S02]  /*188e0*/  FMUL.FTZ R34, R68.reuse, R102 ;  /* 0x0000006644227220 */ /* 0x040fe40000410000 */
[----:B------:R-:W-:Y:S02]  /*188f0*/  FMUL.FTZ R50, R68, R114 ;  /* 0x0000007244327220 */ /* 0x000fe40000410000 */
[----:B--2---:R-:W-:Y:S02]  /*18900*/  FFMA.FTZ R0, R11, c[0x0][0x2d0], -R94 ;  /* 0x0000b4000b007a23 */ /* 0x004fe4000001085e */
[C---:B------:R-:W-:Y:S02]  /*18910*/  FMUL.FTZ R57, R2.reuse, R121 ;  /* 0x0000007902397220 */ /* 0x040fe40000410000 */
[----:B------:R-:W-:Y:S01]  /*18920*/  FMUL.FTZ R61, R2, R125 ;  /* 0x0000007d023d7220 */ /* 0x000fe20000410000 */
[----:B------:R2:W2:Y:S01]  /*18930*/  MUFU.EX2 R132, R0 ;  /* 0x0000000000847308 */ /* 0x0004a20000000800 */
[----:B------:R-:W-:Y:S02]  /*18940*/  IMAD.MOV.U32 R125, RZ, RZ, R150 ;  /* 0x000000ffff7d7224 */ /* 0x000fe400078e0096 */
[----:B----4-:R-:W-:Y:S01]  /*18950*/  FFMA.FTZ R4, R177, c[0x0][0x2d0], -R71 ;  /* 0x0000b400b1047a23 */ /* 0x010fe20000010847 */
[----:B-----5:R-:W-:Y:S02]  /*18960*/  F2FP.PACK_AB R67, R213, R133 ;  /* 0x00000085d543723e */ /* 0x020fe400000000ff */
[----:B------:R-:W-:Y:S01]  /*18970*/  MOV R177, R62 ;  /* 0x0000003e00b17202 */ /* 0x000fe20000000f00 */
[----:B------:R-:W-:Y:S02]  /*18980*/  FFMA.FTZ R62, R60, c[0x0][0x2d0], -R94 ;  /* 0x0000b4003c3e7a23 */ /* 0x000fe4000001085e */
[----:B------:R-:W-:Y:S02]  /*18990*/  FMUL.FTZ R60, R2, R124 ;  /* 0x0000007c023c7220 */ /* 0x000fe40000410000 */
[----:B------:R-:W-:Y:S02]  /*189a0*/  IMAD.MOV.U32 R124, RZ, RZ, R95 ;  /* 0x000000ffff7c7224 */ /* 0x000fe400078e005f */
[----:B-1----:R-:W-:Y:S02]  /*189b0*/  FMUL.FTZ R32, R69, R100 ;  /* 0x0000006445207220 */ /* 0x002fe40000410000 */
[----:B------:R-:W-:Y:S01]  /*189c0*/  IMAD.MOV.U32 R100, RZ, RZ, R87 ;  /* 0x000000ffff647224 */ /* 0x000fe200078e0057 */
[----:B--2---:R-:W-:Y:S02]  /*189d0*/  FSEL R0, R3, RZ, P0 ;  /* 0x000000ff03007208 */ /* 0x004fe40000000000 */
[----:B------:R-:W-:Y:S02]  /*189e0*/  F2FP.PACK_AB R65, R132, R131 ;  /* 0x000000838441723e */ /* 0x000fe400000000ff */
[----:B------:R-:W-:Y:S01]  /*189f0*/  PLOP3.LUT P0, PT, PT, PT, UP0, 0x80, 0x0 ;  /* 0x000000000000781c */ /* 0x000fe20003f0f008 */
[----:B------:R-:W-:Y:S02]  /*18a00*/  FADD.FTZ R0, -R0, R134 ;  /* 0x0000008600007221 */ /* 0x000fe40000010100 */
[----:B------:R1:W2:Y:S02]  /*18a10*/  MUFU.EX2 R134, R4 ;  /* 0x0000000400867308 */ /* 0x0002a40000000800 */
[----:B------:R-:W-:Y:S08]  /*18a20*/  FMUL.FTZ R0, R0, c[0x0][0x2d0] ;  /* 0x0000b40000007a20 */ /* 0x000ff00000410000 */
[----:B------:R-:W4:Y:S01]  /*18a30*/  MUFU.EX2 R0, R0 ;  /* 0x0000000000007308 */ /* 0x000f220000000800 */
[----:B-1----:R-:W-:Y:S09]  /*18a40*/  FMUL.FTZ R4, R69, R136 ;  /* 0x0000008845047220 */ /* 0x002ff20000410000 */
[----:B------:R-:W1:Y:S01]  /*18a50*/  MUFU.EX2 R136, R12 ;  /* 0x0000000c00887308 */ /* 0x000e620000000800 */
[----:B--2---:R-:W-:Y:S02]  /*18a60*/  IMAD.MOV.U32 R114, RZ, RZ, R134 ;  /* 0x000000ffff727224 */ /* 0x004fe400078e0086 */
[----:B------:R-:W-:Y:S01]  /*18a70*/  IMAD.MOV.U32 R134, RZ, RZ, R63 ;  /* 0x000000ffff867224 */ /* 0x000fe200078e003f */
[-C--:B------:R-:W-:Y:S01]  /*18a80*/  HMMA.16816.F32 R4, R72, R20.reuse, R4 ;  /* 0x000000144804723c */ /* 0x080fe20000001804 */
[C---:B----4-:R-:W-:Y:S02]  /*18a90*/  FMUL.FTZ R11, R0.reuse, R143 ;  /* 0x0000008f000b7220 */ /* 0x050fe40000410000 */
[C---:B------:R-:W-:Y:S02]  /*18aa0*/  FMUL.FTZ R10, R0.reuse, R142 ;  /* 0x0000008e000a7220 */ /* 0x040fe40000410000 */
[----:B------:R-:W-:Y:S02]  /*18ab0*/  IMAD.MOV.U32 R143, RZ, RZ, R91 ;  /* 0x000000ffff8f7224 */ /* 0x000fe400078e005b */
[C---:B------:R-:W-:Y:S03]  /*18ac0*/  FMUL.FTZ R63, R0.reuse, R127 ;  /* 0x0000007f003f7220 */ /* 0x040fe60000410000 */
[C---:B------:R-:W-:Y:S02]  /*18ad0*/  HMMA.16816.F32 R8, R64.reuse, R20, R8 ;  /* 0x000000144008723c */ /* 0x040fe40000001808 */
[C---:B------:R-:W-:Y:S01]  /*18ae0*/  FMUL.FTZ R15, R0.reuse, R147 ;  /* 0x00000093000f7220 */ /* 0x040fe20000410000 */
[----:B------:R-:W-:Y:S01]  /*18af0*/  MOV R127, R100 ;  /* 0x00000064007f7202 */ /* 0x000fe20000000f00 */
[C---:B------:R-:W-:Y:S02]  /*18b00*/  FMUL.FTZ R14, R0.reuse, R146 ;  /* 0x00000092000e7220 */ /* 0x040fe40000410000 */
[----:B------:R2:W-:Y:S01]  /*18b10*/  MUFU.EX2 R146, R28 ;  /* 0x0000001c00927308 */ /* 0x0005e20000000800 */
[----:B------:R-:W-:Y:S01]  /*18b20*/  FMUL.FTZ R26, R0, R158 ;  /* 0x0000009e001a7220 */ /* 0x000fe20000410000 */
[----:B-1----:R-:W-:Y:S01]  /*18b30*/  MOV R113, R136 ;  /* 0x0000008800717202 */ /* 0x002fe20000000f00 */
[----:B------:R-:W-:Y:S03]  /*18b40*/  FFMA.FTZ R20, R33, c[0x0][0x2d0], -R71 ;  /* 0x0000b40021147a23 */ /* 0x000fe60000010847 */
[----:B------:R-:W-:Y:S02]  /*18b50*/  FMUL.FTZ R12, R2, R144 ;  /* 0x00000090020c7220 */ /* 0x000fe40000410000 */
[C---:B------:R-:W-:Y:S02]  /*18b60*/  FMUL.FTZ R33, R69.reuse, R101 ;  /* 0x0000006545217220 */ /* 0x040fe40000410000 */
[----:B------:R1:W-:Y:S01]  /*18b70*/  MUFU.EX2 R147, R20 ;  /* 0x0000001400937308 */ /* 0x0003e20000000800 */
[----:B------:R-:W-:Y:S01]  /*18b80*/  MOV R101, R88 ;  /* 0x0000005800657202 */ /* 0x000fe20000000f00 */
[----:B------:R-:W-:Y:S01]  /*18b90*/  FFMA.FTZ R88, R186, c[0x0][0x2d0], -R92 ;  /* 0x0000b400ba587a23 */ /* 0x000fe2000001085c */
[-C--:B------:R-:W-:Y:S01]  /*18ba0*/  HMMA.16816.F32 R12, R64, R22.reuse, R12 ;  /* 0x00000016400c723c */ /* 0x080fe2000000180c */
[C---:B------:R-:W-:Y:S02]  /*18bb0*/  FMUL.FTZ R21, R69.reuse, R153 ;  /* 0x0000009945157220 */ /* 0x040fe40000410000 */
[C---:B------:R-:W-:Y:S02]  /*18bc0*/  FMUL.FTZ R27, R0.reuse, R159 ;  /* 0x0000009f001b7220 */ /* 0x040fe40000410000 */
[C---:B------:R-:W-:Y:S02]  /*18bd0*/  FMUL.FTZ R30, R0.reuse, R162 ;  /* 0x000000a2001e7220 */ /* 0x040fe40000410000 */
[----:B------:R4:W-:Y:S01]  /*18be0*/  MUFU.EX2 R136, R88 ;  /* 0x0000005800887308 */ /* 0x0009e20000000800 */
[----:B------:R-:W-:Y:S01]  /*18bf0*/  MOV R162, R31 ;  /* 0x0000001f00a27202 */ /* 0x000fe20000000f00 */
[C---:B------:R-:W-:Y:S03]  /*18c00*/  HMMA.16816.F32 R16, R72.reuse, R22, R16 ;  /* 0x000000164810723c */ /* 0x040fe60000001810 */
[----:B------:R-:W-:Y:S02]  /*18c10*/  FMUL.FTZ R31, R0, R163 ;  /* 0x000000a3001f7220 */ /* 0x000fe40000410000 */
[----:B--2---:R-:W-:Y:S02]  /*18c20*/  FMUL.FTZ R28, R2, R160 ;  /* 0x000000a0021c7220 */ /* 0x004fe40000410000 */
[----:B------:R-:W-:Y:S02]  /*18c30*/  IMAD.MOV.U32 R163, RZ, RZ, R42 ;  /* 0x000000ffffa37224 */ /* 0x000fe400078e002a */
[C---:B------:R-:W-:Y:S01]  /*18c40*/  FMUL.FTZ R22, R68.reuse, R154 ;  /* 0x0000009a44167220 */ /* 0x040fe20000410000 */
[----:B------:R2:W-:Y:S02]  /*18c50*/  MUFU.EX2 R160, R40 ;  /* 0x0000002800a07308 */ /* 0x0005e40000000800 */
[C---:B-1----:R-:W-:Y:S01]  /*18c60*/  FMUL.FTZ R20, R69.reuse, R152 ;  /* 0x0000009845147220 */ /* 0x042fe20000410000 */
[----:B------:R-:W-:Y:S01]  /*18c70*/  MOV R154, R86 ;  /* 0x00000056009a7202 */ /* 0x000fe20000000f00 */
[----:B------:R-:W-:Y:S02]  /*18c80*/  FMUL.FTZ R23, R68, R155 ;  /* 0x0000009b44177220 */ /* 0x000fe40000410000 */
[C---:B------:R-:W-:Y:S02]  /*18c90*/  FMUL.FTZ R42, R0.reuse, R110 ;  /* 0x0000006e002a7220 */ /* 0x040fe40000410000 */
[C---:B------:R-:W-:Y:S02]  /*18ca0*/  FMUL.FTZ R43, R0.reuse, R111 ;  /* 0x0000006f002b7220 */ /* 0x040fe40000410000 */
[----:B------:R1:W-:Y:S01]  /*18cb0*/  MUFU.EX2 R155, R44 ;  /* 0x0000002c009b7308 */ /* 0x0003e20000000800 */
[C---:B------:R-:W-:Y:S01]  /*18cc0*/  FMUL.FTZ R46, R0.reuse, R166 ;  /* 0x000000a6002e7220 */ /* 0x040fe20000410000 */
[-C--:B------:R-:W-:Y:S01]  /*18cd0*/  HMMA.16816.F32 R20, R72, R36.reuse, R20 ;  /* 0x000000244814723c */ /* 0x080fe20000001814 */
[----:B----4-:R-:W-:Y:S01]  /*18ce0*/  LDSM.16.MT88.4 R88, [R218+0x900] ;  /* 0x00090000da58783b */ /* 0x010fe20000004200 */
[C---:B------:R-:W-:Y:S02]  /*18cf0*/  FMUL.FTZ R47, R0.reuse, R167 ;  /* 0x000000a7002f7220 */ /* 0x040fe40000410000 */
[----:B------:R-:W-:Y:S02]  /*18d00*/  FMUL.FTZ R59, R0, R123 ;  /* 0x0000007b003b7220 */ /* 0x000fe40000410000 */
[----:B------:R-:W-:Y:S02]  /*18d10*/  IMAD.MOV.U32 R144, RZ, RZ, R51 ;  /* 0x000000ffff907224 */ /* 0x000fe400078e0033 */
[C---:B------:R-:W-:Y:S01]  /*18d20*/  HMMA.16816.F32 R24, R64.reuse, R36, R24 ;  /* 0x000000244018723c */ /* 0x040fe20000001818 */
[----:B------:R-:W-:Y:S03]  /*18d30*/  FMUL.FTZ R51, R68, R115 ;  /* 0x0000007344337220 */ /* 0x000fe60000410000 */
[----:B--2---:R-:W-:Y:S01]  /*18d40*/  FMUL.FTZ R40, R2, R108 ;  /* 0x0000006c02287220 */ /* 0x004fe20000410000 */
[----:B------:R-:W-:Y:S02]  /*18d50*/  MOV R115, R177 ;  /* 0x000000b100737202 */ /* 0x000fe40000000f00 */
[----:B------:R-:W-:Y:S01]  /*18d60*/  FFMA.FTZ R36, R48, c[0x0][0x2d0], -R93 ;  /* 0x0000b40030247a23 */ /* 0x000fe2000001085d */
[-C--:B------:R-:W-:Y:S01]  /*18d70*/  HMMA.16816.F32 R28, R64, R38.reuse, R28 ;  /* 0x00000026401c723c */ /* 0x080fe2000000181c */
[----:B------:R-:W-:Y:S02]  /*18d80*/  FMUL.FTZ R37, R69, R105 ;  /* 0x0000006945257220 */ /* 0x000fe40000410000 */
[----:B------:R2:W-:Y:S01]  /*18d90*/  MUFU.EX2 R161, R36 ;  /* 0x0000002400a17308 */ /* 0x0005e20000000800 */
[--C-:B------:R-:W-:Y:S02]  /*18da0*/  FFMA.FTZ R48, R181, c[0x0][0x2d0], -R71.reuse ;  /* 0x0000b400b5307a23 */ /* 0x100fe40000010847 */
[----:B-1----:R-:W-:Y:S02]  /*18db0*/  FMUL.FTZ R44, R2, R164 ;  /* 0x000000a4022c7220 */ /* 0x002fe40000410000 */
[C---:B------:R-:W-:Y:S05]  /*18dc0*/  HMMA.16816.F32 R32, R72.reuse, R38, R32 ;  /* 0x000000264820723c */ /* 0x040fea0000001820 */
[----:B------:R1:W-:Y:S02]  /*18dd0*/  MUFU.EX2 R153, R48 ;  /* 0x0000003000997308 */ /* 0x0003e40000000800 */
[C---:B------:R-:W-:Y:S02]  /*18de0*/  FMUL.FTZ R38, R68.reuse, R106 ;  /* 0x0000006a44267220 */ /* 0x040fe40000410000 */
[----:B------:R-:W-:Y:S06]  /*18df0*/  FMUL.FTZ R39, R68, R107 ;  /* 0x0000006b44277220 */ /* 0x000fec0000410000 */
[----:B------:R4:W-:Y:S01]  /*18e00*/  MUFU.EX2 R105, R58 ;  /* 0x0000003a00697308 */ /* 0x0009e20000000800 */
[C---:B--2---:R-:W-:Y:S09]  /*18e10*/  FMUL.FTZ R36, R69.reuse, R104 ;  /* 0x0000006845247220 */ /* 0x044ff20000410000 */
[----:B------:R2:W-:Y:S01]  /*18e20*/  MUFU.EX2 R104, R62 ;  /* 0x0000003e00687308 */ /* 0x0005e20000000800 */
[-C--:B------:R-:W-:Y:S01]  /*18e30*/  HMMA.16816.F32 R36, R72, R52.reuse, R36 ;  /* 0x000000344824723c */ /* 0x080fe20000001824 */
[C---:B-1----:R-:W-:Y:S02]  /*18e40*/  FMUL.FTZ R48, R69.reuse, R112 ;  /* 0x0000007045307220 */ /* 0x042fe40000410000 */
[----:B------:R-:W-:Y:S05]  /*18e50*/  IMAD.MOV.U32 R112, RZ, RZ, R178 ;  /* 0x000000ffff707224 */ /* 0x000fea00078e00b2 */
[C---:B------:R-:W-:Y:S01]  /*18e60*/  HMMA.16816.F32 R40, R64.reuse, R52, R40 ;  /* 0x000000344028723c */ /* 0x040fe20000001828 */
[----:B----4-:R-:W-:Y:S06]  /*18e70*/  FMUL.FTZ R58, R0, R122 ;  /* 0x0000007a003a7220 */ /* 0x010fec0000410000 */
[--C-:B------:R-:W-:Y:S01]  /*18e80*/  FFMA.FTZ R52, R56, c[0x0][0x2d0], -R94.reuse ;  /* 0x0000b40038347a23 */ /* 0x100fe2000001085e */
[-C--:B------:R-:W-:Y:S01]  /*18e90*/  HMMA.16816.F32 R44, R64, R54.reuse, R44 ;  /* 0x00000036402c723c */ /* 0x080fe2000000182c */
[----:B------:R-:W-:Y:S02]  /*18ea0*/  FMUL.FTZ R56, R2, R120 ;  /* 0x0000007802387220 */ /* 0x000fe40000410000 */
[----:B------:R1:W4:Y:S01]  /*18eb0*/  MUFU.EX2 R106, R52 ;  /* 0x00000034006a7308 */ /* 0x0003220000000800 */
[C---:B------:R-:W-:Y:S02]  /*18ec0*/  FMUL.FTZ R53, R69.reuse, R117 ;  /* 0x0000007545357220 */ /* 0x040fe40000410000 */
[----:B--2---:R-:W-:Y:S02]  /*18ed0*/  FMUL.FTZ R62, R0, R126 ;  /* 0x0000007e003e7220 */ /* 0x004fe40000410000 */
[C---:B------:R-:W-:Y:S01]  /*18ee0*/  HMMA.16816.F32 R48, R72.reuse, R54, R48 ;  /* 0x000000364830723c */ /* 0x040fe20000001830 */
[----:B------:R-:W-:Y:S06]  /*18ef0*/  MOV R126, R151 ;  /* 0x00000097007e7202 */ /* 0x000fec0000000f00 */
[C---:B------:R-:W-:Y:S02]  /*18f00*/  FMUL.FTZ R54, R68.reuse, R118 ;  /* 0x0000007644367220 */ /* 0x040fe40000410000 */
[----:B------:R-:W-:Y:S03]  /*18f10*/  FMUL.FTZ R55, R68, R119 ;  /* 0x0000007744377220 */ /* 0x000fe60000410000 */
[----:B-1----:R-:W-:Y:S07]  /*18f20*/  FMUL.FTZ R52, R69, R116 ;  /* 0x0000007445347220 */ /* 0x002fee0000410000 */
[-C--:B------:R-:W-:Y:S08]  /*18f30*/  HMMA.16816.F32 R52, R72, R76.reuse, R52 ;  /* 0x0000004c4834723c */ /* 0x080ff00000001834 */
[C---:B------:R-:W-:Y:S07]  /*18f40*/  HMMA.16816.F32 R56, R64.reuse, R76, R56 ;  /* 0x0000004c4038723c */ /* 0x040fee0000001838 */
[----:B------:R-:W-:Y:S01]  /*18f50*/  FFMA.FTZ R76, R84, c[0x0][0x2d0], -R94 ;  /* 0x0000b400544c7a23 */ /* 0x000fe2000001085e */
[-C--:B------:R-:W-:Y:S01]  /*18f60*/  HMMA.16816.F32 R60, R64, R78.reuse, R60 ;  /* 0x0000004e403c723c */ /* 0x080fe2000000183c */
[----:B----4-:R-:W-:Y:S01]  /*18f70*/  F2FP.PACK_AB R77, R105, R106 ;  /* 0x0000006a694d723e */ /* 0x010fe200000000ff */
[----:B------:R-:W1:Y:S01]  /*18f80*/  LDSM.16.MT88.4 R84, [R220+0x900] ;  /* 0x00090000dc54783b */ /* 0x000e620000004200 */
[----:B------:R2:W4:Y:S04]  /*18f90*/  MUFU.EX2 R109, R76 ;  /* 0x0000004c006d7308 */ /* 0x0005280000000800 */
[C---:B------:R-:W-:Y:S02]  /*18fa0*/  FMUL.FTZ R64, R69.reuse, R168 ;  /* 0x000000a845407220 */ /* 0x040fe40000410000 */
[----:B------:R-:W-:Y:S03]  /*18fb0*/  FMUL.FTZ R65, R69, R169 ;  /* 0x000000a945417220 */ /* 0x000fe60000410000 */
[C---:B------:R-:W-:Y:S02]  /*18fc0*/  FMUL.FTZ R66, R68.reuse, R170 ;  /* 0x000000aa44427220 */ /* 0x040fe40000410000 */
[----:B------:R-:W-:Y:S07]  /*18fd0*/  FMUL.FTZ R67, R68, R171 ;  /* 0x000000ab44437220 */ /* 0x000fee0000410000 */
[----:B------:R-:W-:Y:S01]  /*18fe0*/  HMMA.16816.F32 R64, R72, R78, R64 ;  /* 0x0000004e4840723c */ /* 0x000fe20000001840 */
[--C-:B--2---:R-:W-:Y:S06]  /*18ff0*/  FFMA.FTZ R76, R182, c[0x0][0x2d0], -R71.reuse ;  /* 0x0000b400b64c7a23 */ /* 0x104fec0000010847 */
[----:B------:R-:W-:Y:S02]  /*19000*/  F2FP.PACK_AB R72, R114, R141 ;  /* 0x0000008d7248723e */ /* 0x000fe400000000ff */
[----:B------:R-:W-:Y:S01]  /*19010*/  F2FP.PACK_AB R73, R113, R143 ;  /* 0x0000008f7149723e */ /* 0x000fe200000000ff */
[----:B------:R2:W-:Y:S02]  /*19020*/  MUFU.EX2 R137, R76 ;  /* 0x0000004c00897308 */ /* 0x0005e40000000800 */
[----:B------:R-:W-:Y:S02]  /*19030*/  F2FP.PACK_AB R74, R147, R163 ;  /* 0x000000a3934a723e */ /* 0x000fe400000000ff */
[----:B------:R-:W-:Y:S02]  /*19040*/  F2FP.PACK_AB R75, R146, R162 ;  /* 0x000000a2924b723e */ /* 0x000fe400000000ff */
[----:B------:R-:W-:Y:S02]  /*19050*/  F2FP.PACK_AB R78, R155, R160 ;  /* 0x000000a09b4e723e */ /* 0x000fe400000000ff */
[----:B----4-:R-:W-:Y:S03]  /*19060*/  F2FP.PACK_AB R79, R109, R104 ;  /* 0x000000686d4f723e */ /* 0x010fe600000000ff */
[-C--:B---3--:R-:W-:Y:S01]  /*19070*/  HMMA.16816.F32 R4, R72, R80.reuse, R4 ;  /* 0x000000504804723c */ /* 0x088fe20000001804 */
[--C-:B--2---:R-:W-:Y:S04]  /*19080*/  FFMA.FTZ R76, R183, c[0x0][0x2d0], -R92.reuse ;  /* 0x0000b400b74c7a23 */ /* 0x104fe8000001085c */
[----:B------:R2:W-:Y:S02]  /*19090*/  MUFU.EX2 R152, R76 ;  /* 0x0000004c00987308 */ /* 0x0005e40000000800 */
[----:B--2---:R-:W-:Y:S07]  /*190a0*/  F2FP.PACK_AB R76, R161, R156 ;  /* 0x0000009ca14c723e */ /* 0x004fee00000000ff */
[C---:B------:R-:W-:Y:S07]  /*190b0*/  HMMA.16816.F32 R8, R76.reuse, R80, R8 ;  /* 0x000000504c08723c */ /* 0x040fee0000001808 */
[--C-:B------:R-:W-:Y:S01]  /*190c0*/  FFMA.FTZ R80, R187, c[0x0][0x2d0], -R71.reuse ;  /* 0x0000b400bb507a23 */ /* 0x100fe20000010847 */
[-C--:B------:R-:W-:Y:S03]  /*190d0*/  HMMA.16816.F32 R12, R76, R82.reuse, R12 ;  /* 0x000000524c0c723c */ /* 0x080fe6000000180c */
[----:B------:R2:W-:Y:S05]  /*190e0*/  MUFU.EX2 R142, R80 ;  /* 0x00000050008e7308 */ /* 0x0005ea0000000800 */
[C---:B------:R-:W-:Y:S08]  /*190f0*/  HMMA.16816.F32 R16, R72.reuse, R82, R16 ;  /* 0x000000524810723c */ /* 0x040ff00000001810 */
[-C--:B-1----:R-:W-:Y:S08]  /*19100*/  HMMA.16816.F32 R20, R72, R84.reuse, R20 ;  /* 0x000000544814723c */ /* 0x082ff00000001814 */
[C---:B------:R-:W-:Y:S01]  /*19110*/  HMMA.16816.F32 R24, R76.reuse, R84, R24 ;  /* 0x000000544c18723c */ /* 0x040fe20000001818 */
[----:B--2---:R-:W-:Y:S06]  /*19120*/  FFMA.FTZ R80, R189, c[0x0][0x2d0], -R71 ;  /* 0x0000b400bd507a23 */ /* 0x004fec0000010847 */
        /* <DEDUP_REMOVED lines=11> */
[--C-:B--2---:R-:W-:Y:S06]  /*191e0*/  FFMA.FTZ R84, R185, c[0x0][0x2d0], -R93.reuse ;  /* 0x0000b400b9547a23 */ /* 0x104fec000001085d */
        /* <DEDUP_REMOVED lines=51> */
[----:B------:R-:W-:Y:S01]  /*19520*/  FFMA.FTZ R80, R197, c[0x0][0x2d0], -R93 ;  /* 0x0000b400c5507a23 */ /* 0x000fe2000001085d */
[----:B------:R1:W-:Y:S02]  /*19530*/  MUFU.EX2 R200, R84 ;  /* 0x0000005400c87308 */ /* 0x0003e40000000800 */
[----:B------:R-:W-:Y:S04]  /*19540*/  IMAD.MOV.U32 R197, RZ, RZ, R141 ;  /* 0x000000ffffc57224 */ /* 0x000fe800078e008d */
[C---:B------:R-:W-:Y:S04]  /*19550*/  HMMA.16816.F32 R32, R72.reuse, R82, R32 ;  /* 0x000000524820723c */ /* 0x040fe80000001820 */
[----:B------:R2:W-:Y:S04]  /*19560*/  MUFU.EX2 R164, R80 ;  /* 0x0000005000a47308 */ /* 0x0005e80000000800 */
[-C--:B------:R-:W-:Y:S08]  /*19570*/  HMMA.16816.F32 R36, R72, R88.reuse, R36 ;  /* 0x000000584824723c */ /* 0x080ff00000001824 */
[C---:B------:R-:W-:Y:S01]  /*19580*/  HMMA.16816.F32 R40, R76.reuse, R88, R40 ;  /* 0x000000584c28723c */ /* 0x040fe20000001828 */
[----:B-1----:R-:W-:Y:S03]  /*19590*/  FFMA.FTZ R84, R207, c[0x0][0x2d0], -R92 ;  /* 0x0000b400cf547a23 */ /* 0x002fe6000001085c */
[----:B------:R-:W-:Y:S04]  /*195a0*/  IMAD.MOV.U32 R207, RZ, RZ, R143 ;  /* 0x000000ffffcf7224 */ /* 0x000fe800078e008f */
[-C--:B------:R-:W-:Y:S01]  /*195b0*/  HMMA.16816.F32 R44, R76, R90.reuse, R44 ;  /* 0x0000005a4c2c723c */ /* 0x080fe2000000182c */
[----:B------:R1:W-:Y:S03]  /*195c0*/  MUFU.EX2 R193, R84 ;  /* 0x0000005400c17308 */ /* 0x0003e60000000800 */
[--C-:B--2---:R-:W-:Y:S02]  /*195d0*/  FFMA.FTZ R80, R199, c[0x0][0x2d0], -R93.reuse ;  /* 0x0000b400c7507a23 */ /* 0x104fe4000001085d */
[----:B------:R-:W-:Y:S02]  /*195e0*/  FFMA.FTZ R88, R194, c[0x0][0x2d0], -R94 ;  /* 0x0000b400c2587a23 */ /* 0x000fe4000001085e */
[C---:B------:R-:W-:Y:S01]  /*195f0*/  HMMA.16816.F32 R48, R72.reuse, R90, R48 ;  /* 0x0000005a4830723c */ /* 0x040fe20000001830 */
[----:B------:R-:W-:Y:S02]  /*19600*/  IMAD.MOV.U32 R199, RZ, RZ, R136 ;  /* 0x000000ffffc77224 */ /* 0x000fe400078e0088 */
[----:B------:R2:W-:Y:S01]  /*19610*/  MUFU.EX2 R192, R80 ;  /* 0x0000005000c07308 */ /* 0x0005e20000000800 */
[----:B------:R-:W-:Y:S09]  /*19620*/  IMAD.MOV.U32 R194, RZ, RZ, R146 ;  /* 0x000000ffffc27224 */ /* 0x000ff200078e0092 */
[----:B------:R3:W-:Y:S01]  /*19630*/  MUFU.EX2 R117, R88 ;  /* 0x0000005800757308 */ /* 0x0007e20000000800 */
[----:B-1----:R-:W-:Y:S01]  /*19640*/  FFMA.FTZ R84, R208, c[0x0][0x2d0], -R92 ;  /* 0x0000b400d0547a23 */ /* 0x002fe2000001085c */
[----:B------:R-:W-:Y:S08]  /*19650*/  MOV R208, R142 ;  /* 0x0000008e00d07202 */ /* 0x000ff00000000f00 */
[----:B------:R1:W-:Y:S01]  /*19660*/  MUFU.EX2 R195, R84 ;  /* 0x0000005400c37308 */ /* 0x0003e20000000800 */
[--C-:B--2---:R-:W-:Y:S01]  /*19670*/  FFMA.FTZ R80, R202, c[0x0][0x2d0], -R93.reuse ;  /* 0x0000b400ca507a23 */ /* 0x104fe2000001085d */
[----:B------:R-:W-:Y:S08]  /*19680*/  MOV R202, R137 ;  /* 0x0000008900ca7202 */ /* 0x000ff00000000f00 */
[----:B------:R2:W-:Y:S01]  /*19690*/  MUFU.EX2 R190, R80 ;  /* 0x0000005000be7308 */ /* 0x0005e20000000800 */
[----:B---3--:R-:W-:Y:S01]  /*196a0*/  FFMA.FTZ R88, R196, c[0x0][0x2d0], -R94 ;  /* 0x0000b400c4587a23 */ /* 0x008fe2000001085e */
[----:B------:R-:W-:Y:S08]  /*196b0*/  MOV R196, R147 ;  /* 0x0000009300c47202 */ /* 0x000ff00000000f00 */
[----:B------:R3:W-:Y:S01]  /*196c0*/  MUFU.EX2 R116, R88 ;  /* 0x0000005800747308 */ /* 0x0007e20000000800 */
[----:B-1----:R-:W1:Y:S01]  /*196d0*/  LDSM.16.MT88.4 R84, [R219+0x1100] ;  /* 0x00110000db54783b */ /* 0x002e620000004200 */
[----:B--2---:R-:W-:Y:S01]  /*196e0*/  FFMA.FTZ R80, R204, c[0x0][0x2d0], -R93 ;  /* 0x0000b400cc507a23 */ /* 0x004fe2000001085d */
[----:B------:R-:W-:Y:S07]  /*196f0*/  MOV R204, R138 ;  /* 0x0000008a00cc7202 */ /* 0x000fee0000000f00 */
[----:B------:R2:W4:Y:S01]  /*19700*/  MUFU.EX2 R191, R80 ;  /* 0x0000005000bf7308 */ /* 0x0005220000000800 */
[----:B---3--:R-:W-:Y:S02]  /*19710*/  FFMA.FTZ R88, R215, c[0x0][0x2d0], -R92 ;  /* 0x0000b400d7587a23 */ /* 0x008fe4000001085c */
[----:B------:R-:W-:Y:S07]  /*19720*/  IMAD.MOV.U32 R215, RZ, RZ, R125 ;  /* 0x000000ffffd77224 */ /* 0x000fee00078e007d */
[----:B------:R3:W-:Y:S01]  /*19730*/  MUFU.EX2 R187, R88 ;  /* 0x0000005800bb7308 */ /* 0x0007e20000000800 */
[----:B--2---:R-:W-:Y:S01]  /*19740*/  FFMA.FTZ R80, R209, c[0x0][0x2d0], -R71 ;  /* 0x0000b400d1507a23 */ /* 0x004fe20000010847 */
[-C--:B-1----:R-:W-:Y:S01]  /*19750*/  HMMA.16816.F32 R52, R72, R84.reuse, R52 ;  /* 0x000000544834723c */ /* 0x082fe20000001834 */
[----:B------:R-:W-:Y:S07]  /*19760*/  IMAD.MOV.U32 R209, RZ, RZ, R139 ;  /* 0x000000ffffd17224 */ /* 0x000fee00078e008b */
[----:B------:R1:W-:Y:S01]  /*19770*/  MUFU.EX2 R189, R80 ;  /* 0x0000005000bd7308 */ /* 0x0003e20000000800 */
[C---:B------:R-:W-:Y:S01]  /*19780*/  HMMA.16816.F32 R56, R76.reuse, R84, R56 ;  /* 0x000000544c38723c */ /* 0x040fe20000001838 */
[----:B---3--:R-:W-:Y:S06]  /*19790*/  LDSM.16.MT88.4 R88, [R218+0x1900] ;  /* 0x00190000da58783b */ /* 0x008fec0000004200 */
[--C-:B------:R-:W-:Y:S01]  /*197a0*/  FFMA.FTZ R84, R173, c[0x0][0x2d0], -R94.reuse ;  /* 0x0000b400ad547a23 */ /* 0x100fe2000001085e */
[-C--:B------:R-:W-:Y:S03]  /*197b0*/  HMMA.16816.F32 R60, R76, R86.reuse, R60 ;  /* 0x000000564c3c723c */ /* 0x080fe6000000183c */
[----:B------:R-:W2:Y:S04]  /*197c0*/  MUFU.EX2 R99, R84 ;  /* 0x0000005400637308 */ /* 0x000ea80000000800 */
[--C-:B------:R-:W-:Y:S01]  /*197d0*/  FFMA.FTZ R76, R210, c[0x0][0x2d0], -R71.reuse ;  /* 0x0000b400d24c7a23 */ /* 0x100fe20000010847 */
[----:B------:R-:W-:Y:S01]  /*197e0*/  HMMA.16816.F32 R64, R72, R86, R64 ;  /* 0x000000564840723c */ /* 0x000fe20000001840 */
[----:B----4-:R-:W-:Y:S03]  /*197f0*/  F2FP.PACK_AB R78, R191, R190 ;  /* 0x000000bebf4e723e */ /* 0x010fe600000000ff */
[----:B-1----:R-:W-:Y:S01]  /*19800*/  FFMA.FTZ R80, R174, c[0x0][0x2d0], -R94 ;  /* 0x0000b400ae507a23 */ /* 0x002fe2000001085e */
[----:B------:R1:W-:Y:S02]  /*19810*/  MUFU.EX2 R188, R76 ;  /* 0x0000004c00bc7308 */ /* 0x0003e40000000800 */
[----:B------:R-:W-:Y:S02]  /*19820*/  F2FP.PACK_AB R72, R167, R206 ;  /* 0x000000cea748723e */ /* 0x000fe400000000ff */
[----:B------:R-:W-:Y:S03]  /*19830*/  F2FP.PACK_AB R73, R165, R166 ;  /* 0x000000a6a549723e */ /* 0x000fe600000000ff */
[----:B------:R-:W-:Y:S02]  /*19840*/  F2FP.PACK_AB R74, R200, R201 ;  /* 0x000000c9c84a723e */ /* 0x000fe400000000ff */
[----:B------:R-:W-:Y:S01]  /*19850*/  F2FP.PACK_AB R75, R195, R193 ;  /* 0x000000c1c34b723e */ /* 0x000fe200000000ff */
[----:B------:R3:W4:Y:S01]  /*19860*/  MUFU.EX2 R118, R80 ;  /* 0x0000005000767308 */ /* 0x0007220000000800 */
[----:B--2---:R-:W-:Y:S01]  /*19870*/  F2FP.PACK_AB R79, R99, R116 ;  /* 0x00000074634f723e */ /* 0x004fe200000000ff */
[----:B------:R-:W-:Y:S01]  /*19880*/  LDSM.16.MT88.4 R84, [R220+0x1900] ;  /* 0x00190000dc54783b */ /* 0x000fe20000004200 */
[----:B-1----:R-:W-:Y:S07]  /*19890*/  FFMA.FTZ R76, R212, c[0x0][0x2d0], -R92 ;  /* 0x0000b400d44c7a23 */ /* 0x002fee000001085c */
[----:B------:R1:W-:Y:S01]  /*198a0*/  MUFU.EX2 R185, R76 ;  /* 0x0000004c00b97308 */ /* 0x0003e20000000800 */
[----:B---3--:R-:W2:Y:S01]  /*198b0*/  LDSM.16.MT88.4 R80, [R217+0x1900] ;  /* 0x00190000d950783b */ /* 0x008ea20000004200 */
[----:B----4-:R-:W-:Y:S02]  /*198c0*/  F2FP.PACK_AB R77, R117, R118 ;  /* 0x00000076754d723e */ /* 0x010fe400000000ff */
[----:B-1----:R-:W-:Y:S01]  /*198d0*/  F2FP.PACK_AB R76, R192, R164 ;  /* 0x000000a4c04c723e */ /* 0x002fe200000000ff */
[-C--:B--2---:R-:W-:Y:S08]  /*198e0*/  HMMA.16816.F32 R4, R72, R80.reuse, R4 ;  /* 0x000000504804723c */ /* 0x084ff00000001804 */
[C---:B------:R-:W-:Y:S07]  /*198f0*/  HMMA.16816.F32 R8, R76.reuse, R80, R8 ;  /* 0x000000504c08723c */ /* 0x040fee0000001808 */
[--C-:B------:R-:W-:Y:S01]  /*19900*/  FFMA.FTZ R80, R238, c[0x0][0x2d0], -R71.reuse ;  /* 0x0000b400ee507a23 */ /* 0x100fe20000010847 */
[-C--:B------:R-:W-:Y:S01]  /*19910*/  HMMA.16816.F32 R12, R76, R82.reuse, R12 ;  /* 0x000000524c0c723c */ /* 0x080fe2000000180c */
[----:B------:R-:W-:Y:S02]  /*19920*/  IMAD.MOV.U32 R238, RZ, RZ, R154 ;  /* 0x000000ffffee7224 */ /* 0x000fe400078e009a */
[----:B------:R1:W-:Y:S01]  /*19930*/  MUFU.EX2 R184, R80 ;  /* 0x0000005000b87308 */ /* 0x0003e20000000800 */
[----:B------:R-:W-:Y:S04]  /*19940*/  IMAD.MOV.U32 R154, RZ, RZ, R148 ;  /* 0x000000ffff9a7224 */ /* 0x000fe800078e0094 */
[C---:B------:R-:W-:Y:S01]  /*19950*/  HMMA.16816.F32 R16, R72.reuse, R82, R16 ;  /* 0x000000524810723c */ /* 0x040fe20000001810 */
[----:B------:R-:W-:Y:S03]  /*19960*/  IMAD.MOV.U32 R210, RZ, RZ, R154 ;  /* 0x000000ffffd27224 */ /* 0x000fe600078e009a */
[----:B------:R-:W-:Y:S04]  /*19970*/  MOV R154, R144 ;  /* 0x00000090009a7202 */ /* 0x000fe80000000f00 */
[-C--:B------:R-:W-:Y:S08]  /*19980*/  HMMA.16816.F32 R20, R72, R84.reuse, R20 ;  /* 0x000000544814723c */ /* 0x080ff00000001814 */
[C---:B------:R-:W-:Y:S01]  /*19990*/  HMMA.16816.F32 R24, R76.reuse, R84, R24 ;  /* 0x000000544c18723c */ /* 0x040fe20000001818 */
[----:B-1----:R-:W-:Y:S03]  /*199a0*/  FFMA.FTZ R80, R241, c[0x0][0x2d0], -R71 ;  /* 0x0000b400f1507a23 */ /* 0x002fe60000010847 */
[----:B------:R-:W-:Y:S03]  /*199b0*/  MOV R241, R114 ;  /* 0x0000007200f17202 */ /* 0x000fe60000000f00 */
[--C-:B------:R-:W-:Y:S01]  /*199c0*/  FFMA.FTZ R84, R239, c[0x0][0x2d0], -R93.reuse ;  /* 0x0000b400ef547a23 */ /* 0x100fe2000001085d */
[-C--:B------:R-:W-:Y:S01]  /*199d0*/  HMMA.16816.F32 R28, R76, R86.reuse, R28 ;  /* 0x000000564c1c723c */ /* 0x080fe2000000181c */
[----:B------:R1:W-:Y:S07]  /*199e0*/  MUFU.EX2 R186, R80 ;  /* 0x0000005000ba7308 */ /* 0x0003ee0000000800 */
        /* <DEDUP_REMOVED lines=9> */
[--C-:B--2---:R-:W-:Y:S06]  /*19a80*/  FFMA.FTZ R84, R240, c[0x0][0x2d0], -R93.reuse ;  /* 0x0000b400f0547a23 */ /* 0x104fec000001085d */
[----:B------:R2:W-:Y:S01]  /*19a90*/  MUFU.EX2 R97, R88 ;  /* 0x0000005800617308 */ /* 0x0005e20000000800 */
[C---:B------:R-:W-:Y:S09]  /*19aa0*/  HMMA.16816.F32 R48, R72.reuse, R90, R48 ;  /* 0x0000005a4830723c */ /* 0x040ff20000001830 */
[----:B------:R3:W-:Y:S03]  /*19ab0*/  MUFU.EX2 R181, R84 ;  /* 0x0000005400b57308 */ /* 0x0007e60000000800 */
[----:B-1----:R-:W-:Y:S01]  /*19ac0*/  FFMA.FTZ R80, R245, c[0x0][0x2d0], -R92 ;  /* 0x0000b400f5507a23 */ /* 0x002fe2000001085c */
[----:B------:R-:W-:Y:S06]  /*19ad0*/  MOV R245, R126 ;  /* 0x0000007e00f57202 */ /* 0x000fec0000000f00 */
        /* <DEDUP_REMOVED lines=25> */
[----:B------:R3:W4:Y:S02]  /*19c70*/  MUFU.EX2 R178, R76 ;  /* 0x0000004c00b27308 */ /* 0x0007240000000800 */
[----:B------:R-:W-:Y:S02]  /*19c80*/  F2FP.PACK_AB R72, R188, R189 ;  /* 0x000000bdbc48723e */ /* 0x000fe400000000ff */
[----:B------:R-:W-:Y:S03]  /*19c90*/  F2FP.PACK_AB R73, R187, R185 ;  /* 0x000000b9bb49723e */ /* 0x000fe600000000ff */
[----:B------:R-:W-:Y:S02]  /*19ca0*/  F2FP.PACK_AB R74, R186, R184 ;  /* 0x000000b8ba4a723e */ /* 0x000fe400000000ff */
[----:B------:R-:W-:Y:S01]  /*19cb0*/  F2FP.PACK_AB R75, R183, R182 ;  /* 0x000000b6b74b723e */ /* 0x000fe200000000ff */
[----:B--2---:R-:W2:Y:S01]  /*19cc0*/  LDSM.16.MT88.4 R80, [R220+0x2100] ;  /* 0x00210000dc50783b */ /* 0x004ea20000004200 */
[----:B-----5:R-:W-:Y:S05]  /*19cd0*/  F2FP.PACK_AB R79, R95, R96 ;  /* 0x000000605f4f723e */ /* 0x020fea00000000ff */
[-C--:B-1----:R-:W-:Y:S01]  /*19ce0*/  HMMA.16816.F32 R4, R72, R84.reuse, R4 ;  /* 0x000000544804723c */ /* 0x082fe20000001804 */
[--C-:B---3--:R-:W-:Y:S01]  /*19cf0*/  FFMA.FTZ R76, R248, c[0x0][0x2d0], -R92.reuse ;  /* 0x0000b400f84c7a23 */ /* 0x108fe2000001085c */
[----:B----4-:R-:W-:Y:S03]  /*19d00*/  F2FP.PACK_AB R168, R178, R179 ;  /* 0x000000b3b2a8723e */ /* 0x010fe600000000ff */
        /* <DEDUP_REMOVED lines=15> */
[----:B------:R-:W-:Y:S01]  /*19e00*/  MOV R124, R149 ;  /* 0x00000095007c7202 */ /* 0x000fe20000000f00 */
[----:B------:R-:W-:Y:S03]  /*19e10*/  FFMA.FTZ R92, R134, c[0x0][0x2d0], -R92 ;  /* 0x0000b400865c7a23 */ /* 0x000fe6000001085c */
[C---:B------:R-:W-:Y:S01]  /*19e20*/  HMMA.16816.F32 R32, R72.reuse, R82, R32 ;  /* 0x000000524820723c */ /* 0x040fe20000001820 */
[----:B------:R2:W-:Y:S01]  /*19e30*/  MUFU.EX2 R135, R71 ;  /* 0x0000004700877308 */ /* 0x0005e20000000800 */
[----:B------:R-:W3:Y:S02]  /*19e40*/  LDSM.16.MT88.4 R148, [R217+0x2900] ;  /* 0x00290000d994783b */ /* 0x000ee40000004200 */
[----:B----4-:R-:W-:Y:S02]  /*19e50*/  F2FP.PACK_AB R170, R172, R173 ;  /* 0x000000adacaa723e */ /* 0x010fe400000000ff */
[----:B------:R-:W-:Y:S02]  /*19e60*/  MOV R212, R124 ;  /* 0x0000007c00d47202 */ /* 0x000fe40000000f00 */
[-C--:B------:R-:W-:Y:S03]  /*19e70*/  HMMA.16816.F32 R36, R72, R88.reuse, R36 ;  /* 0x000000584824723c */ /* 0x080fe60000001824 */
[----:B------:R-:W4:Y:S05]  /*19e80*/  MUFU.EX2 R134, R92 ;  /* 0x0000005c00867308 */ /* 0x000f2a0000000800 */
[C---:B------:R-:W-:Y:S01]  /*19e90*/  HMMA.16816.F32 R40, R76.reuse, R88, R40 ;  /* 0x000000584c28723c */ /* 0x040fe20000001828 */
[----:B------:R-:W5:Y:S04]  /*19ea0*/  LDL.LU R89, [R1+0x4] ;  /* 0x0000040001597983 */ /* 0x000f680000300800 */
[----:B------:R-:W5:Y:S03]  /*19eb0*/  LDL.LU R88, [R1+0x8] ;  /* 0x0000080001587983 */ /* 0x000f660000300800 */
[-C--:B------:R-:W-:Y:S01]  /*19ec0*/  HMMA.16816.F32 R44, R76, R90.reuse, R44 ;  /* 0x0000005a4c2c723c */ /* 0x080fe2000000182c */
[--C-:B--2---:R-:W-:Y:S04]  /*19ed0*/  FFMA.FTZ R71, R252, c[0x0][0x2d0], -R93.reuse ;  /* 0x0000b400fc477a23 */ /* 0x104fe8000001085d */
[----:B------:R2:W-:Y:S03]  /*19ee0*/  MUFU.EX2 R92, R71 ;  /* 0x00000047005c7308 */ /* 0x0005e60000000800 */
[C---:B------:R-:W-:Y:S01]  /*19ef0*/  HMMA.16816.F32 R48, R72.reuse, R90, R48 ;  /* 0x0000005a4830723c */ /* 0x040fe20000001830 */
[----:B----4-:R-:W-:Y:S07]  /*19f00*/  F2FP.PACK_AB R171, R134, R135 ;  /* 0x0000008786ab723e */ /* 0x010fee00000000ff */
[-C--:B-1----:R-:W-:Y:S08]  /*19f10*/  HMMA.16816.F32 R52, R72, R84.reuse, R52 ;  /* 0x000000544834723c */ /* 0x082ff00000001834 */
[C---:B------:R-:W-:Y:S01]  /*19f20*/  HMMA.16816.F32 R56, R76.reuse, R84, R56 ;  /* 0x000000544c38723c */ /* 0x040fe20000001838 */
[----:B--2---:R-:W-:Y:S03]  /*19f30*/  FFMA.FTZ R71, R115, c[0x0][0x2d0], -R93 ;  /* 0x0000b40073477a23 */ /* 0x004fe6000001085d */
[----:B------:R-:W-:Y:S04]  /*19f40*/  IMAD.MOV.U32 R115, RZ, RZ, R101 ;  /* 0x000000ffff737224 */ /* 0x000fe800078e0065 */
[-C--:B------:R-:W-:Y:S01]  /*19f50*/  HMMA.16816.F32 R60, R76, R86.reuse, R60 ;  /* 0x000000564c3c723c */ /* 0x080fe2000000183c */
[----:B------:R1:W2:Y:S07]  /*19f60*/  MUFU.EX2 R82, R71 ;  /* 0x0000004700527308 */ /* 0x0002ae0000000800 */
[----:B------:R-:W-:Y:S01]  /*19f70*/  HMMA.16816.F32 R64, R72, R86, R64 ;  /* 0x000000564840723c */ /* 0x000fe20000001840 */
[----:B------:R-:W4:Y:S07]  /*19f80*/  LDL.LU R72, [R1+0xc] ;  /* 0x00000c0001487983 */ /* 0x000f2e0000300800 */
[-C--:B---3--:R-:W-:Y:S01]  /*19f90*/  HMMA.16816.F32 R136, R168, R148.reuse, R4 ;  /* 0x00000094a888723c */ /* 0x088fe20000001804 */
[--C-:B-1----:R-:W-:Y:S03]  /*19fa0*/  FFMA.FTZ R71, R112, c[0x0][0x2d0], -R93.reuse ;  /* 0x0000b40070477a23 */ /* 0x102fe6000001085d */
[----:B------:R-:W-:Y:S01]  /*19fb0*/  FFMA.FTZ R93, R103, c[0x0][0x2d0], -R93 ;  /* 0x0000b400675d7a23 */ /* 0x000fe2000001085d */
[----:B------:R1:W-:Y:S01]  /*19fc0*/  MUFU.EX2 R83, R71 ;  /* 0x0000004700537308 */ /* 0x0003e20000000800 */
[----:B------:R-:W-:Y:S02]  /*19fd0*/  MOV R112, R102 ;  /* 0x0000006600707202 */ /* 0x000fe40000000f00 */
[----:B------:R-:W3:Y:S01]  /*19fe0*/  LDSM.16.MT88.4 R100, [R220+0x2900] ;  /* 0x00290000dc64783b */ /* 0x000ee20000004200 */
[----:B--2---:R-:W-:Y:S06]  /*19ff0*/  F2FP.PACK_AB R124, R82, R92 ;  /* 0x0000005c527c723e */ /* 0x004fec00000000ff */
        /* <DEDUP_REMOVED lines=11> */
[----:B------:R-:W1:Y:S01]  /*1a0b0*/  MUFU.EX2 R94, R94 ;  /* 0x0000005e005e7308 */ /* 0x000e620000000800 */
[----:B-----5:R-:W-:Y:S01]  /*1a0c0*/  FFMA.FTZ R69, R69, R89, R127 ;  /* 0x0000005945457223 */ /* 0x020fe2000001007f */
[----:B-1----:R-:W-:Y:S01]  /*1a0d0*/  F2FP.PACK_AB R127, R94, R71 ;  /* 0x000000475e7f723e */ /* 0x002fe200000000ff */
[----:B------:R-:W-:Y:S04]  /*1a0e0*/  FFMA.FTZ R68, R68, R88, R145 ;  /* 0x0000005844447223 */ /* 0x000fe80000010091 */
[----:B------:R-:W-:Y:S02]  /*1a0f0*/  FADD.FTZ R6, R112, R68 ;  /* 0x0000004470067221 */ /* 0x000fe40000010000 */
[C---:B------:R-:W-:Y:S02]  /*1a100*/  HMMA.16816.F32 R140, R124.reuse, R148, R8 ;  /* 0x000000947c8c723c */ /* 0x040fe40000001808 */
[----:B------:R-:W-:Y:S01]  /*1a110*/  FADD.FTZ R6, R212, R6 ;  /* 0x00000006d4067221 */ /* 0x000fe20000010000 */
[----:B------:R-:W-:Y:S02]  /*1a120*/  MOV R212, R194 ;  /* 0x000000c200d47202 */ /* 0x000fe40000000f00 */
[----:B------:R-:W-:Y:S03]  /*1a130*/  MOV R194, R152 ;  /* 0x0000009800c27202 */ /* 0x000fe60000000f00 */
[-C--:B------:R-:W-:Y:S08]  /*1a140*/  HMMA.16816.F32 R144, R124, R150.reuse, R12 ;  /* 0x000000967c90723c */ /* 0x080ff0000000180c */
[C---:B------:R-:W-:Y:S01]  /*1a150*/  HMMA.16816.F32 R148, R168.reuse, R150, R16 ;  /* 0x00000096a894723c */ /* 0x040fe20000001810 */
[----:B----4-:R-:W-:Y:S03]  /*1a160*/  FFMA.FTZ R4, R2, R72, R238 ;  /* 0x0000004802047223 */ /* 0x010fe600000100ee */
        /* <DEDUP_REMOVED lines=23> */
[-C--:B---3--:R-:W-:Y:S01]  /*1a2e0*/  HMMA.16816.F32 R152, R168, R100.reuse, R20 ;  /* 0x00000064a898723c */ /* 0x088fe20000001814 */
[----:B------:R-:W-:Y:S01]  /*1a2f0*/  IMAD.MOV.U32 R207, RZ, RZ, R158 ;  /* 0x000000ffffcf7224 */ /* 0x000fe200078e009e */
[----:B------:R-:W-:Y:S01]  /*1a300*/  MOV R199, R208 ;  /* 0x000000d000c77202 */ /* 0x000fe20000000f00 */
[----:B------:R-:W-:Y:S01]  /*1a310*/  FADD.FTZ R9, R196, R2 ;  /* 0x00000002c4097221 */ /* 0x000fe20000010000 */
[----:B------:R-:W-:Y:S04]  /*1a320*/  MOV R208, R157 ;  /* 0x0000009d00d07202 */ /* 0x000fe80000000f00 */
[C---:B------:R-:W-:Y:S01]  /*1a330*/  HMMA.16816.F32 R156, R124.reuse, R100, R24 ;  /* 0x000000647c9c723c */ /* 0x040fe20000001818 */
[----:B--2---:R-:W-:Y:S03]  /*1a340*/  FFMA.FTZ R0, R0, R70, R131 ;  /* 0x0000004600007223 */ /* 0x004fe60000010083 */
[----:B------:R-:W-:Y:S02]  /*1a350*/  IMAD.MOV.U32 R131, RZ, RZ, R130 ;  /* 0x000000ffff837224 */ /* 0x000fe400078e0082 */
[----:B------:R-:W-:Y:S01]  /*1a360*/  FADD.FTZ R8, R132, R0 ;  /* 0x0000000084087221 */ /* 0x000fe20000010000 */
[----:B------:R-:W-:Y:S01]  /*1a370*/  MOV R132, R129 ;  /* 0x0000008100847202 */ /* 0x000fe20000000f00 */
[----:B------:R-:W-:Y:S04]  /*1a380*/  FADD.FTZ R0, R161, R5 ;  /* 0x00000005a1007221 */ /* 0x000fe80000010000 */
[----:B------:R-:W-:Y:S01]  /*1a390*/  FADD.FTZ R8, R133, R8 ;  /* 0x0000000885087221 */ /* 0x000fe20000010000 */
[----:B------:R-:W-:Y:S01]  /*1a3a0*/  MOV R133, R128 ;  /* 0x0000008000857202 */ /* 0x000fe20000000f00 */
        /* <DEDUP_REMOVED lines=79> */
[----:B------:R-:W-:Y:S01]  /*1a8a0*/  FADD.FTZ R4, R134, R4 ;  /* 0x0000000486047221 */ /* 0x000fe20000010000 */
[----:B------:R-:W-:Y:S01]  /*1a8b0*/  MOV R134, R3 ;  /* 0x0000000300867202 */ /* 0x000fe20000000f00 */
[----:B------:R-:W-:Y:S02]  /*1a8c0*/  FADD.FTZ R2, R93, R2 ;  /* 0x000000025d027221 */ /* 0x000fe40000010000 */
[----:B------:R-:W-:Y:S01]  /*1a8d0*/  FADD.FTZ R0, R71, R0 ;  /* 0x0000000047007221 */ /* 0x000fe20000010000 */
[----:B------:R1:W-:Y:S03]  /*1a8e0*/  STL [R1+0x8], R4 ;  /* 0x0000080401007387 */ /* 0x0003e60000100800 */
[----:B------:R-:W-:Y:S01]  /*1a8f0*/  FADD.FTZ R0, R94, R0 ;  /* 0x000000005e007221 */ /* 0x000fe20000010000 */
[----:B------:R1:W-:Y:S04]  /*1a900*/  STL [R1+0xc], R2 ;  /* 0x00000c0201007387 */ /* 0x0003e80000100800 */
[----:B------:R1:W-:Y:S01]  /*1a910*/  STL [R1+0x10], R0 ;  /* 0x0000100001007387 */ /* 0x0003e20000100800 */
[----:B------:R-:W-:-:S05]  /*1a920*/  @P0 BRA `(.L_x_1271) ;  /* 0xffff9a4000000947 */ /* 0x000fca000383ffff */
.L_x_1252:
[----:B------:R-:W2:Y:S01]  /*1a930*/  S2UR UR4, SR_CTAID.X ;  /* 0x00000000000479c3 */ /* 0x000ea20000002500 */
[----:B------:R-:W-:-:S02]  /*1a940*/  UISETP.NE.AND UP1, UPT, UR13, URZ, UPT ;  /* 0x0000003f0d00728c */ /* 0x000fc4000bf25270 */
[----:B------:R-:W-:Y:S02]  /*1a950*/  UISETP.NE.AND UP0, UPT, UR12, URZ, UPT ;  /* 0x0000003f0c00728c */ /* 0x000fe4000bf05270 */
[----:B------:R-:W-:-:S04]  /*1a960*/  ULDC.64 UR16, c[0x0][0x2c8] ;  /* 0x0000b20000107ab9 */ /* 0x000fc80000000a00 */
[----:B------:R-:W-:Y:S01]  /*1a970*/  PLOP3.LUT P0, PT, PT, PT, UP0, 0x40, 0x0 ;  /* 0x000000000000781c */ /* 0x000fe20003f0e808 */
[----:B--2---:R-:W-:-:S04]  /*1a980*/  ULEA UR4, UR4, 0x7f, 0x7 ;  /* 0x0000007f04047891 */ /* 0x004fc8000f8e383f */
[----:B------:R-:W-:Y:S02]  /*1a990*/  UIMAD.WIDE.U32 UR20, UR4, UR16, URZ ;  /* 0x00000010041472a5 */ /* 0x000fe4000f8e003f */
[----:B------:R-:W-:Y:S02]  /*1a9a0*/  UIADD3 UR16, UR7, 0x1, -UR10 ;  /* 0x0000000107107890 */ /* 0x000fe4000fffe80a */
[----:B------:R-:W-:-:S04]  /*1a9b0*/  @UP1 USHF.R.U32.HI UR4, URZ, UR17, UR21 ;  /* 0x000000113f041299 */ /* 0x000fc80008011615 */
[----:B------:R-:W-:-:S03]  /*1a9c0*/  UIADD3 UR20, UR4, UR16, URZ ;  /* 0x0000001004147290 */ /* 0x000fc6000fffe03f */
[----:B------:R-:W-:Y:S02]  /*1a9d0*/  ULDC UR4, c[0x0][0x324] ;  /* 0x0000c90000047ab9 */ /* 0x000fe40000000800 */
        /* <DEDUP_REMOVED lines=15> */
.L_x_1273:
[----:B------:R-:W-:Y:S02]  /*1aad0*/  UMOV UR17, 0x1 ;  /* 0x0000000100117882 */ /* 0x000fe40000000000 */
[----:B------:R-:W-:Y:S02]  /*1aae0*/  ULDC UR16, c[0x0][0x32c] ;  /* 0x0000cb0000107ab9 */ /* 0x000fe40000000800 */
[----:B------:R-:W-:-:S03]  /*1aaf0*/  UISETP.NE.AND UP0, UPT, UR17, UR16, UPT ;  /* 0x000000101100728c */ /* 0x000fc6000bf05270 */
[----:B------:R-:W-:Y:S02]  /*1ab00*/  ULDC.64 UR16, c[0x0][0x330] ;  /* 0x0000cc0000107ab9 */ /* 0x000fe40000000a00 */
[----:B------:R-:W-:-:S07]  /*1ab10*/  UIMAD.WIDE.U32 UR22, UR20, UR16, URZ ;  /* 0x00000010141672a5 */ /* 0x000fce000f8e003f */
[----:B------:R-:W-:Y:S02]  /*1ab20*/  @UP0 UMOV UR21, UR23 ;  /* 0x0000001700150c82 */ /* 0x000fe40008000000 */
[----:B------:R-:W-:Y:S02]  /*1ab30*/  @UP0 USHF.R.U32.HI UR20, URZ, UR17, UR21 ;  /* 0x000000113f140299 */ /* 0x000fe40008011615 */
.L_x_1274:
[----:B------:R-:W-:Y:S02]  /*1ab40*/  ULDC UR16, c[0x0][0x32c] ;  /* 0x0000cb0000107ab9 */ /* 0x000fe40000000800 */
[----:B------:R-:W-:-:S04]  /*1ab50*/  UIMAD UR16, UR20, UR16, URZ ;  /* 0x00000010141072a4 */ /* 0x000fc8000f8e023f */
[----:B------:R-:W-:-:S04]  /*1ab60*/  UISETP.LT.AND UP0, UPT, UR4, UR16, UPT ;  /* 0x000000100400728c */ /* 0x000fc8000bf01270 */
[----:B------:R-:W-:-:S04]  /*1ab70*/  USEL UR4, UR4, UR16, !UP0 ;  /* 0x0000001004047287 */ /* 0x000fc8000c000000 */
.L_x_1272:
        /* <DEDUP_REMOVED lines=13> */
.L_x_1278:
[----:B------:R-:W-:Y:S04]  /*1ac50*/  DEPBAR.LE SB0, 0x0 ;  /* 0x000080000000791a */ /* 0x000fe80000000000 */
[----:B------:R-:W-:Y:S01]  /*1ac60*/  BAR.SYNC.DEFER_BLOCKING 0x0 ;  /* 0x0000000000007b1d */ /* 0x000fe20000010000 */
[----:B------:R-:W-:Y:S06]  /*1ac70*/  UISETP.GT.AND UP0, UPT, UR18, UR19, UPT ;  /* 0x000000131200728c */ /* 0x000fec000bf04270 */
[----:B------:R-:W-:Y:S01]  /*1ac80*/  PLOP3.LUT P0, PT, PT, PT, UP0, 0x80, 0x0 ;  /* 0x000000000000781c */ /* 0x000fe20003f0f008 */
[----:B-----5:R1:W2:Y:S04]  /*1ac90*/  LDSM.16.M88.4 R96, [R223+0x6100] ;  /* 0x00610000df60783b */ /* 0x0202a80000000200 */
        /* <DEDUP_REMOVED lines=16> */
[----:B--234-:R-:W-:Y:S02]  /*1ada0*/  SHF.R.S32.HI R2, RZ, 0x1f, R236 ;  /* 0x0000001fff027819 */ /* 0x01cfe400000114ec */
[----:B------:R-:W-:Y:S03]  /*1adb0*/  SHF.R.S32.HI R5, RZ, 0x1f, R235 ;  /* 0x0000001fff057819 */ /* 0x000fe600000114eb */
[----:B------:R-:W-:Y:S02]  /*1adc0*/  IMAD R4, R2, c[0x0][0x208], RZ ;  /* 0x0000820002047a24 */ /* 0x000fe400078e02ff */
[C---:B------:R-:W-:Y:S04]  /*1add0*/  IMAD.WIDE.U32 R2, R236.reuse, c[0x0][0x208], RZ ;  /* 0x00008200ec027a25 */ /* 0x040fe800078e00ff */
[----:B------:R-:W-:Y:S04]  /*1ade0*/  IMAD R4, R236, c[0x0][0x20c], R4 ;  /* 0x00008300ec047a24 */ /* 0x000fe800078e0204 */
        /* <DEDUP_REMOVED lines=9> */
[----:B------:R-:W2:Y:S04]  /*1ae80*/  SHFL.IDX PT, R4, R3, RZ, 0x181f ;  /* 0x00181fff03047589 */ /* 0x000ea800000e0000 */
[----:B------:R-:W-:Y:S04]  /*1ae90*/  SHFL.IDX PT, R5, R2, RZ, 0x181f ;  /* 0x00181fff02057589 */ /* 0x000fe800000e0000 */
        /* <DEDUP_REMOVED lines=8> */
[----:B------:R1:W1:Y:S01]  /*1af20*/  SHFL.IDX PT, R12, R2, 0x5, 0x181f ;  /* 0x00b81f00020c7f89 */ /* 0x00026200000e0000 */
[-C--:B--2---:R-:W-:Y:S02]  /*1af30*/  IADD3 R4, P0, R4, R234.reuse, RZ ;  /* 0x000000ea04047210 */ /* 0x084fe40007f1e0ff */
[-C--:B---3--:R-:W-:Y:S02]  /*1af40*/  IADD3 R8, P3, R8, R234.reuse, RZ ;  /* 0x000000ea08087210 */ /* 0x088fe40007f7e0ff */
[-C--:B----4-:R-:W-:Y:S01]  /*1af50*/  IADD3 R6, P2, R6, R234.reuse, RZ ;  /* 0x000000ea06067210 */ /* 0x090fe20007f5e0ff */
[--C-:B------:R-:W-:Y:S01]  /*1af60*/  IMAD.X R5, R5, 0x1, R233.reuse, P0 ;  /* 0x0000000105057824 */ /* 0x100fe200000e06e9 */
[-C--:B------:R-:W-:Y:S04]  /*1af70*/  IADD3 R10, P0, R10, R234.reuse, RZ ;  /* 0x000000ea0a0a7210 */ /* 0x080fe80007f1e0ff */
[----:B------:R2:W-:Y:S01]  /*1af80*/  LDGSTS.E.BYPASS.LTC128B.128 [R243], [R4.64], !P6 ;  /* 0x0000000004f37fae */ /* 0x0005e2000f101d4e */
[--C-:B------:R-:W-:Y:S02]  /*1af90*/  IMAD.X R11, R7, 0x1, R233.reuse, P0 ;  /* 0x00000001070b7824 */ /* 0x100fe400000e06e9 */
[--C-:B-----5:R-:W-:Y:S03]  /*1afa0*/  IMAD.X R7, R14, 0x1, R233.reuse, P2 ;  /* 0x000000010e077824 */ /* 0x120fe600010e06e9 */
[----:B------:R3:W-:Y:S01]  /*1afb0*/  LDGSTS.E.BYPASS.LTC128B.128 [R243+0x800], [R10.64], !P6 ;  /* 0x008000000af37fae */ /* 0x0007e2000f101d4e */
[-C--:B-1----:R-:W-:Y:S04]  /*1afc0*/  IADD3 R2, P0, R3, R234.reuse, RZ ;  /* 0x000000ea03027210 */ /* 0x082fe80007f1e0ff */
        /* <DEDUP_REMOVED lines=8> */
.L_x_1276:
[-C--:B--234-:R-:W-:Y:S01]  /*1b050*/  HMMA.16816.F32 R4, R96, R16.reuse, RZ ;  /* 0x000000106004723c */ /* 0x09cfe200000018ff */
        /* <DEDUP_REMOVED lines=128> */
[--C-:B------:R-:W-:Y:S01]  /*1b860*/  IMAD.MOV.U32 R2, RZ, RZ, R3.reuse ;  /* 0x000000ffff027224 */ /* 0x100fe200078e0003 */
[----:B------:R-:W-:Y:S04]  /*1b870*/  @P2 SHF.R.U32.HI R2, RZ, c[0x0][0x2c0], R128 ;  /* 0x0000b000ff022a19 */ /* 0x000fe80000011680 */
[C---:B---3--:R-:W-:Y:S04]  /*1b880*/  @!P1 IADD3 R129, P0, R2.reuse, R132, RZ ;  /* 0x0000008402819210 */ /* 0x048fe80007f1e0ff */
[----:B----4-:R-:W-:Y:S01]  /*1b890*/  @!P1 LEA.HI.X.SX32 R130, R2, R130, 0x1, P0 ;  /* 0x0000008202829211 */ /* 0x010fe200000f0eff */
[----:B------:R-:W-:Y:S01]  /*1b8a0*/  IMAD.MOV R2, RZ, RZ, -R2 ;  /* 0x000000ffff027224 */ /* 0x000fe200078e0a02 */
[C---:B------:R-:W-:Y:S03]  /*1b8b0*/  @!P1 LEA R128, P0, R129.reuse, c[0x0][0x2a0], 0x2 ;  /* 0x0000a80081809a11 */ /* 0x040fe600078010ff */
[----:B------:R-:W-:Y:S01]  /*1b8c0*/  IMAD R236, R2, c[0x0][0x2b8], R3 ;  /* 0x0000ae0002ec7a24 */ /* 0x000fe200078e0203 */
[----:B------:R-:W-:Y:S04]  /*1b8d0*/  @!P1 LEA.HI.X R129, R129, c[0x0][0x2a4], R130, 0x2, P0 ;  /* 0x0000a90081819a11 */ /* 0x000fe800000f1482 */
[----:B------:R-:W-:Y:S01]  /*1b8e0*/  SHF.R.S32.HI R2, RZ, 0x1f, R236 ;  /* 0x0000001fff027819 */ /* 0x000fe200000114ec */
[----:B------:R1:W2:Y:S04]  /*1b8f0*/  @!P1 LDG.E R235, [R128.64] ;  /* 0x0000000e80eb9981 */ /* 0x0002a8000c1e1900 */
[----:B-1----:R-:W-:Y:S02]  /*1b900*/  IMAD R128, R2, c[0x0][0x1e0], RZ ;  /* 0x0000780002807a24 */ /* 0x002fe400078e02ff */
[C---:B------:R-:W-:Y:S04]  /*1b910*/  IMAD.WIDE.U32 R2, R236.reuse, c[0x0][0x1e0], RZ ;  /* 0x00007800ec027a25 */ /* 0x040fe800078e00ff */
        /* <DEDUP_REMOVED lines=26> */
[----:B------:R-:W4:Y:S01]  /*1bac0*/  SHFL.IDX PT, R177, R2, 0x4, 0x181f ;  /* 0x00981f0002b17f89 */ /* 0x000f2200000e0000 */
[-C--:B-----5:R-:W-:Y:S03]  /*1bad0*/  IADD3 R132, P2, R132, R234.reuse, RZ ;  /* 0x000000ea84847210 */ /* 0x0a0fe60007f5e0ff */
[----:B------:R2:W5:Y:S01]  /*1bae0*/  SHFL.IDX PT, R176, R2, 0x5, 0x181f ;  /* 0x00b81f0002b07f89 */ /* 0x00056200000e0000 */
[--C-:B------:R-:W-:Y:S03]  /*1baf0*/  IMAD.X R173, R173, 0x1, R233.reuse, P3 ;  /* 0x00000001adad7824 */ /* 0x100fe600018e06e9 */
[----:B------:R5:W-:Y:S04]  /*1bb00*/  LDGSTS.E.BYPASS.LTC128B.128 [R237+0x3900], [R174.64], !P6 ;  /* 0x03900000aeed7fae */ /* 0x000be8000f101d4e */
[----:B------:R5:W-:Y:S01]  /*1bb10*/  LDGSTS.E.BYPASS.LTC128B.128 [R237+0x4100], [R172.64], !P6 ;  /* 0x04100000aced7fae */ /* 0x000be2000f101d4e */
[-C--:B---3--:R-:W-:Y:S01]  /*1bb20*/  IADD3 R128, P1, R133, R234.reuse, RZ ;  /* 0x000000ea85807210 */ /* 0x088fe20007f3e0ff */
[--C-:B-1----:R-:W-:Y:S01]  /*1bb30*/  IMAD.X R133, R178, 0x1, R233.reuse, P2 ;  /* 0x00000001b2857824 */ /* 0x102fe200010e06e9 */
[----:B--2---:R-:W-:Y:S03]  /*1bb40*/  IADD3 R2, P0, R3, R234, RZ ;  /* 0x000000ea03027210 */ /* 0x004fe60007f1e0ff */
[--C-:B----4-:R-:W-:Y:S01]  /*1bb50*/  IMAD.X R129, R177, 0x1, R233.reuse, P1 ;  /* 0x00000001b1817824 */ /* 0x110fe200008e06e9 */
[----:B------:R1:W-:Y:S01]  /*1bb60*/  LDGSTS.E.BYPASS.LTC128B.128 [R237+0x4900], [R132.64], !P6 ;  /* 0x0490000084ed7fae */ /* 0x0003e2000f101d4e */
[----:B-----5:R-:W-:Y:S03]  /*1bb70*/  IMAD.X R3, R176, 0x1, R233, P0 ;  /* 0x00000001b0037824 */ /* 0x020fe600000e06e9 */
[----:B------:R1:W-:Y:S04]  /*1bb80*/  LDGSTS.E.BYPASS.LTC128B.128 [R237+0x5100], [R128.64], !P6 ;  /* 0x0510000080ed7fae */ /* 0x0003e8000f101d4e */
[----:B------:R1:W-:Y:S02]  /*1bb90*/  LDGSTS.E.BYPASS.LTC128B.128 [R237+0x5900], [R2.64], !P6 ;  /* 0x0590000002ed7fae */ /* 0x0003e4000f101d4e */
.L_x_1277:
[----:B------:R-:W-:Y:S01]  /*1bba0*/  FMNMX.FTZ R130, R4, R0, !PT ;  /* 0x0000000004827209 */ /* 0x000fe20007810000 */
[----:B------:R-:W-:Y:S01]  /*1bbb0*/  LDSM.16.MT88.4 R176, [R220+0x100] ;  /* 0x00010000dcb0783b */ /* 0x000fe20000004200 */
[----:B-1----:R-:W-:Y:S01]  /*1bbc0*/  FMNMX.FTZ R3, R6, R131, !PT ;  /* 0x0000008306037209 */ /* 0x002fe20007810000 */
[----:B------:R-:W-:Y:S01]  /*1bbd0*/  UISETP.GT.AND UP0, UPT, UR19, UR4, UPT ;  /* 0x000000041300728c */ /* 0x000fe2000bf04270 */
[----:B------:R-:W-:Y:S01]  /*1bbe0*/  FMNMX.FTZ R130, R5, R130, !PT ;  /* 0x0000008205827209 */ /* 0x000fe20007810000 */
[----:B------:R-:W-:Y:S01]  /*1bbf0*/  UIADD3 UR19, UR19, -0x1, URZ ;  /* 0xffffffff13137890 */ /* 0x000fe2000fffe03f */
[----:B------:R-:W-:Y:S02]  /*1bc00*/  FMNMX.FTZ R3, R7, R3, !PT ;  /* 0x0000000307037209 */ /* 0x000fe40007810000 */
[----:B------:R-:W-:Y:S01]  /*1bc10*/  FMNMX.FTZ R130, R16, R130, !PT ;  /* 0x0000008210827209 */ /* 0x000fe20007810000 */
[----:B------:R-:W2:Y:S01]  /*1bc20*/  LDL.LU R250, [R1+0x4] ;  /* 0x0000040001fa7983 */ /* 0x000ea20000300800 */
[----:B------:R-:W-:Y:S02]  /*1bc30*/  FMNMX.FTZ R3, R18, R3, !PT ;  /* 0x0000000312037209 */ /* 0x000fe40007810000 */
[----:B------:R-:W-:Y:S01]  /*1bc40*/  FMNMX.FTZ R130, R17, R130, !PT ;  /* 0x0000008211827209 */ /* 0x000fe20007810000 */
[----:B------:R-:W3:Y:S01]  /*1bc50*/  LDL.LU R249, [R1+0x8] ;  /* 0x0000080001f97983 */ /* 0x000ee20000300800 */
[----:B------:R-:W-:Y:S02]  /*1bc60*/  FMNMX.FTZ R3, R19, R3, !PT ;  /* 0x0000000313037209 */ /* 0x000fe40007810000 */
[----:B------:R-:W-:Y:S01]  /*1bc70*/  FMNMX.FTZ R130, R20, R130, !PT ;  /* 0x0000008214827209 */ /* 0x000fe20007810000 */
[----:B------:R-:W4:Y:S01]  /*1bc80*/  LDL.LU R248, [R1+0xc] ;  /* 0x00000c0001f87983 */ /* 0x000f220000300800 */
[----:B------:R-:W-:Y:S02]  /*1bc90*/  FMNMX.FTZ R2, R8, R134, !PT ;  /* 0x0000008608027209 */ /* 0x000fe40007810000 */
[----:B------:R-:W-:Y:S01]  /*1bca0*/  FMNMX.FTZ R130, R21, R130, !PT ;  /* 0x0000008215827209 */ /* 0x000fe20007810000 */
[----:B------:R-:W5:Y:S01]  /*1bcb0*/  LDL.LU R247, [R1+0x10] ;  /* 0x0000100001f77983 */ /* 0x000f620000300800 */
        /* <DEDUP_REMOVED lines=75> */
[----:B------:R-:W-:Y:S01]  /*1c170*/  PLOP3.LUT P0, PT, PT, PT, UP0, 0x80, 0x0 ;  /* 0x000000000000781c */ /* 0x000fe20003f0f008 */
[----:B------:R-:W1:Y:S01]  /*1c180*/  SHFL.BFLY PT, R132, R2, 0x2, 0x1f ;  /* 0x0c401f0002847f89 */ /* 0x000e6200000e0000 */
[----:B------:R-:W-:Y:S04]  /*1c190*/  FMNMX.FTZ R128, R47, R128, !PT ;  /* 0x000000802f807209 */ /* 0x000fe80007810000 */
[----:B------:R-:W-:Y:S04]  /*1c1a0*/  FMNMX.FTZ R128, R58, R128, !PT ;  /* 0x000000803a807209 */ /* 0x000fe80007810000 */
[----:B------:R-:W-:Y:S04]  /*1c1b0*/  FMNMX.FTZ R128, R59, R128, !PT ;  /* 0x000000803b807209 */ /* 0x000fe80007810000 */
[----:B------:R-:W-:Y:S04]  /*1c1c0*/  FMNMX.FTZ R128, R62, R128, !PT ;  /* 0x000000803e807209 */ /* 0x000fe80007810000 */
[----:B------:R-:W-:Y:S02]  /*1c1d0*/  FMNMX.FTZ R128, R63, R128, !PT ;  /* 0x000000803f807209 */ /* 0x000fe40007810000 */
[----:B-1----:R-:W-:Y:S02]  /*1c1e0*/  FMNMX.FTZ R130, R130, R133, !PT ;  /* 0x0000008582827209 */ /* 0x002fe40007810000 */
[----:B------:R-:W-:Y:S02]  /*1c1f0*/  FMNMX.FTZ R3, R3, R129, !PT ;  /* 0x0000008103037209 */ /* 0x000fe40007810000 */
[----:B------:R-:W-:Y:S01]  /*1c200*/  FMNMX.FTZ R129, R74, R128, !PT ;  /* 0x000000804a817209 */ /* 0x000fe20007810000 */
[----:B------:R-:W1:Y:S01]  /*1c210*/  SHFL.BFLY PT, R172, R130, 0x1, 0x1f ;  /* 0x0c201f0082ac7f89 */ /* 0x000e6200000e0000 */
[----:B------:R-:W-:Y:S02]  /*1c220*/  FMNMX.FTZ R128, R2, R132, !PT ;  /* 0x0000008402807209 */ /* 0x000fe40007810000 */
[----:B------:R-:W-:Y:S04]  /*1c230*/  FMNMX.FTZ R2, R75, R129, !PT ;  /* 0x000000814b027209 */ /* 0x000fe80007810000 */
[----:B------:R-:W-:Y:S01]  /*1c240*/  FMNMX.FTZ R2, R78, R2, !PT ;  /* 0x000000024e027209 */ /* 0x000fe20007810000 */
[----:B------:R-:W1:Y:S03]  /*1c250*/  SHFL.BFLY PT, R133, R3, 0x1, 0x1f ;  /* 0x0c201f0003857f89 */ /* 0x000e6600000e0000 */
[----:B------:R-:W-:Y:S04]  /*1c260*/  FMNMX.FTZ R2, R79, R2, !PT ;  /* 0x000000024f027209 */ /* 0x000fe80007810000 */
[----:B------:R-:W-:Y:S01]  /*1c270*/  FMNMX.FTZ R132, R90, R2, !PT ;  /* 0x000000025a847209 */ /* 0x000fe20007810000 */
[----:B------:R-:W1:Y:S02]  /*1c280*/  SHFL.BFLY PT, R173, R128, 0x1, 0x1f ;  /* 0x0c201f0080ad7f89 */ /* 0x000e6400000e0000 */
[----:B-1----:R-:W-:Y:S05]  /*1c290*/  FMNMX.FTZ R130, R130, R172, !PT ;  /* 0x000000ac82827209 */ /* 0x002fea0007810000 */
[C---:B------:R-:W-:Y:S02]  /*1c2a0*/  FMUL.FTZ R181, R130.reuse, c[0x0][0x2d0] ;  /* 0x0000b40082b57a20 */ /* 0x040fe40000410000 */
[----:B------:R-:W-:Y:S01]  /*1c2b0*/  FADD.FTZ R0, -R130, R0 ;  /* 0x0000000082007221 */ /* 0x000fe20000010100 */
[----:B------:R-:W-:Y:S01]  /*1c2c0*/  FMNMX.FTZ R129, R3, R133, !PT ;  /* 0x0000008503817209 */ /* 0x000fe20007810000 */
[--C-:B------:R-:W-:Y:S02]  /*1c2d0*/  FFMA.FTZ R48, R48, c[0x0][0x2d0], -R181.reuse ;  /* 0x0000b40030307a23 */ /* 0x100fe400000108b5 */
[--C-:B------:R-:W-:Y:S02]  /*1c2e0*/  FFMA.FTZ R49, R49, c[0x0][0x2d0], -R181.reuse ;  /* 0x0000b40031317a23 */ /* 0x100fe400000108b5 */
[----:B------:R-:W-:Y:S01]  /*1c2f0*/  MUFU.EX2 R189, R48 ;  /* 0x0000003000bd7308 */ /* 0x000fe20000000800 */
[--C-:B------:R-:W-:Y:S01]  /*1c300*/  FFMA.FTZ R52, R52, c[0x0][0x2d0], -R181.reuse ;  /* 0x0000b40034347a23 */ /* 0x100fe200000108b5 */
[----:B------:R-:W-:Y:S01]  /*1c310*/  FMNMX.FTZ R128, R128, R173, !PT ;  /* 0x000000ad80807209 */ /* 0x000fe20007810000 */
[--C-:B------:R-:W-:Y:S01]  /*1c320*/  FFMA.FTZ R53, R53, c[0x0][0x2d0], -R181.reuse ;  /* 0x0000b40035357a23 */ /* 0x100fe200000108b5 */
[----:B------:R-:W-:Y:S01]  /*1c330*/  LDSM.16.MT88.4 R172, [R217+0x100] ;  /* 0x00010000d9ac783b */ /* 0x000fe20000004200 */
[----:B------:R-:W-:Y:S02]  /*1c340*/  FMUL.FTZ R180, R129, c[0x0][0x2d0] ;  /* 0x0000b40081b47a20 */ /* 0x000fe40000410000 */
[--C-:B------:R-:W-:Y:S03]  /*1c350*/  FFMA.FTZ R16, R16, c[0x0][0x2d0], -R181.reuse ;  /* 0x0000b40010107a23 */ /* 0x100fe600000108b5 */
[----:B------:R-:W-:Y:S01]  /*1c360*/  MUFU.EX2 R187, R49 ;  /* 0x0000003100bb7308 */ /* 0x000fe20000000800 */
[----:B------:R-:W-:Y:S01]  /*1c370*/  FMUL.FTZ R2, R0, c[0x0][0x2d0] ;  /* 0x0000b40000027a20 */ /* 0x000fe20000410000 */
[----:B------:R-:W-:Y:S01]  /*1c380*/  FMNMX.FTZ R0, R91, R132, !PT ;  /* 0x000000845b007209 */ /* 0x000fe20007810000 */
[--C-:B------:R-:W-:Y:S02]  /*1c390*/  FFMA.FTZ R50, R50, c[0x0][0x2d0], -R180.reuse ;  /* 0x0000b40032327a23 */ /* 0x100fe400000108b4 */
[--C-:B------:R-:W-:Y:S01]  /*1c3a0*/  FFMA.FTZ R51, R51, c[0x0][0x2d0], -R180.reuse ;  /* 0x0000b40033337a23 */ /* 0x100fe200000108b4 */
[----:B------:R-:W-:Y:S01]  /*1c3b0*/  FMNMX.FTZ R0, R94, R0, !PT ;  /* 0x000000005e007209 */ /* 0x000fe20007810000 */
[--C-:B------:R-:W-:Y:S02]  /*1c3c0*/  FFMA.FTZ R54, R54, c[0x0][0x2d0], -R180.reuse ;  /* 0x0000b40036367a23 */ /* 0x100fe400000108b4 */
[--C-:B------:R-:W-:Y:S01]  /*1c3d0*/  FFMA.FTZ R55, R55, c[0x0][0x2d0], -R180.reuse ;  /* 0x0000b40037377a23 */ /* 0x100fe200000108b4 */
[----:B------:R1:W1:Y:S01]  /*1c3e0*/  MUFU.EX2 R133, R2 ;  /* 0x0000000200857308 */ /* 0x0002620000000800 */
[--C-:B------:R-:W-:Y:S01]  /*1c3f0*/  FFMA.FTZ R17, R17, c[0x0][0x2d0], -R181.reuse ;  /* 0x0000b40011117a23 */ /* 0x100fe200000108b5 */
[----:B------:R-:W-:Y:S01]  /*1c400*/  FMNMX.FTZ R0, R95, R0, !PT ;  /* 0x000000005f007209 */ /* 0x000fe20007810000 */
[--C-:B------:R-:W-:Y:S02]  /*1c410*/  FFMA.FTZ R18, R18, c[0x0][0x2d0], -R180.reuse ;  /* 0x0000b40012127a23 */ /* 0x100fe400000108b4 */
[--C-:B------:R-:W-:Y:S02]  /*1c420*/  FFMA.FTZ R19, R19, c[0x0][0x2d0], -R180.reuse ;  /* 0x0000b40013137a23 */ /* 0x100fe400000108b4 */
[--C-:B------:R-:W-:Y:S01]  /*1c430*/  FFMA.FTZ R64, R64, c[0x0][0x2d0], -R181.reuse ;  /* 0x0000b40040407a23 */ /* 0x100fe200000108b5 */
[----:B------:R-:W1:Y:S01]  /*1c440*/  SHFL.BFLY PT, R3, R0, 0x2, 0x1f ;  /* 0x0c401f0000037f89 */ /* 0x000e6200000e0000 */
        /* <DEDUP_REMOVED lines=11> */
[C---:B------:R-:W-:Y:S02]  /*1c500*/  FMUL.FTZ R104, R133.reuse, R104 ;  /* 0x0000006885687220 */ /* 0x040fe40000410000 */
[----:B------:R-:W-:Y:S01]  /*1c510*/  FMUL.FTZ R2, R2, c[0x0][0x2d0] ;  /* 0x0000b40002027a20 */ /* 0x000fe20000410000 */
[----:B------:R-:W-:Y:S01]  /*1c520*/  MUFU.EX2 R242, R18 ;  /* 0x0000001200f27308 */ /* 0x000fe20000000800 */
[C---:B------:R-:W-:Y:S01]  /*1c530*/  FMUL.FTZ R105, R133.reuse, R105 ;  /* 0x0000006985697220 */ /* 0x040fe20000410000 */
[----:B------:R-:W-:Y:S01]  /*1c540*/  FMNMX.FTZ R0, R0, R3, !PT ;  /* 0x0000000300007209 */ /* 0x000fe20007810000 */
[C---:B------:R-:W-:Y:S02]  /*1c550*/  FMUL.FTZ R112, R133.reuse, R112 ;  /* 0x0000007085707220 */ /* 0x040fe40000410000 */
[C---:B------:R-:W-:Y:S02]  /*1c560*/  FMUL.FTZ R16, R133.reuse, R148 ;  /* 0x0000009485107220 */ /* 0x040fe40000410000 */
[C---:B------:R-:W-:Y:S02]  /*1c570*/  FMUL.FTZ R113, R133.reuse, R113 ;  /* 0x0000007185717220 */ /* 0x040fe40000410000 */
[C---:B------:R-:W-:Y:S01]  /*1c580*/  FMUL.FTZ R116, R133.reuse, R116 ;  /* 0x0000007485747220 */ /* 0x040fe20000410000 */
[----:B------:R1:W1:Y:S01]  /*1c590*/  MUFU.EX2 R132, R2 ;  /* 0x0000000200847308 */ /* 0x0002620000000800 */
[----:B------:R-:W-:Y:S02]  /*1c5a0*/  FMUL.FTZ R117, R133, R117 ;  /* 0x0000007585757220 */ /* 0x000fe40000410000 */
[--C-:B------:R-:W-:Y:S02]  /*1c5b0*/  FFMA.FTZ R33, R33, c[0x0][0x2d0], -R181.reuse ;  /* 0x0000b40021217a23 */ /* 0x100fe400000108b5 */
[----:B------:R-:W-:Y:S02]  /*1c5c0*/  FMUL.FTZ R17, R133, R149 ;  /* 0x0000009585117220 */ /* 0x000fe40000410000 */
[--C-:B------:R-:W-:Y:S02]  /*1c5d0*/  FFMA.FTZ R34, R34, c[0x0][0x2d0], -R180.reuse ;  /* 0x0000b40022227a23 */ /* 0x100fe400000108b4 */
[--C-:B------:R-:W-:Y:S01]  /*1c5e0*/  FFMA.FTZ R35, R35, c[0x0][0x2d0], -R180.reuse ;  /* 0x0000b40023237a23 */ /* 0x100fe200000108b4 */
[----:B------:R2:W-:Y:S01]  /*1c5f0*/  MUFU.EX2 R241, R19 ;  /* 0x0000001300f17308 */ /* 0x0005e20000000800 */
[C---:B------:R-:W-:Y:S02]  /*1c600*/  FMUL.FTZ R100, R133.reuse, R100 ;  /* 0x0000006485647220 */ /* 0x040fe40000410000 */
[----:B------:R-:W-:Y:S02]  /*1c610*/  FMUL.FTZ R101, R133, R101 ;  /* 0x0000006585657220 */ /* 0x000fe40000410000 */
[--C-:B------:R-:W-:Y:S02]  /*1c620*/  FFMA.FTZ R36, R36, c[0x0][0x2d0], -R181.reuse ;  /* 0x0000b40024247a23 */ /* 0x100fe400000108b5 */
[--C-:B------:R-:W-:Y:S02]  /*1c630*/  FFMA.FTZ R37, R37, c[0x0][0x2d0], -R181.reuse ;  /* 0x0000b40025257a23 */ /* 0x100fe400000108b5 */
[--C-:B------:R-:W-:Y:S01]  /*1c640*/  FFMA.FTZ R38, R38, c[0x0][0x2d0], -R180.reuse ;  /* 0x0000b40026267a23 */ /* 0x100fe200000108b4 */
[----:B------:R3:W-:Y:S01]  /*1c650*/  MUFU.EX2 R209, R20 ;  /* 0x0000001400d17308 */ /* 0x0007e20000000800 */
[----:B------:R-:W-:Y:S02]  /*1c660*/  FFMA.FTZ R39, R39, c[0x0][0x2d0], -R180 ;  /* 0x0000b40027277a23 */ /* 0x000fe400000108b4 */
[--C-:B------:R-:W-:Y:S02]  /*1c670*/  FFMA.FTZ R97, R97, c[0x0][0x2d0], -R181.reuse ;  /* 0x0000b40061617a23 */ /* 0x100fe400000108b5 */
[----:B-1----:R-:W-:Y:S02]  /*1c680*/  FADD.FTZ R2, -R128, R134 ;  /* 0x0000008680027221 */ /* 0x002fe40000010100 */
[----:B------:R-:W-:Y:S02]  /*1c690*/  FMUL.FTZ R18, R132, R150 ;  /* 0x0000009684127220 */ /* 0x000fe40000410000 */
[----:B------:R-:W-:Y:S01]  /*1c6a0*/  FMUL.FTZ R2, R2, c[0x0][0x2d0] ;  /* 0x0000b40002027a20 */ /* 0x000fe20000410000 */
[----:B------:R1:W-:Y:S01]  /*1c6b0*/  MUFU.EX2 R212, R21 ;  /* 0x0000001500d47308 */ /* 0x0003e20000000800 */
[C---:B------:R-:W-:Y:S02]  /*1c6c0*/  FMUL.FTZ R106, R132.reuse, R106 ;  /* 0x0000006a846a7220 */ /* 0x040fe40000410000 */
[C---:B------:R-:W-:Y:S02]  /*1c6d0*/  FMUL.FTZ R107, R132.reuse, R107 ;  /* 0x0000006b846b7220 */ /* 0x040fe40000410000 */
[C---:B--2---:R-:W-:Y:S02]  /*1c6e0*/  FMUL.FTZ R19, R132.reuse, R151 ;  /* 0x0000009784137220 */ /* 0x044fe40000410000 */
[----:B------:R-:W-:Y:S01]  /*1c6f0*/  LDSM.16.MT88.4 R148, [R219+0x100] ;  /* 0x00010000db94783b */ /* 0x000fe20000004200 */
[C---:B------:R-:W-:Y:S02]  /*1c700*/  FMUL.FTZ R114, R132.reuse, R114 ;  /* 0x0000007284727220 */ /* 0x040fe40000410000 */
[----:B------:R2:W2:Y:S01]  /*1c710*/  MUFU.EX2 R131, R2 ;  /* 0x0000000200837308 */ /* 0x0004a20000000800 */
[C---:B------:R-:W-:Y:S02]  /*1c720*/  FMUL.FTZ R115, R132.reuse, R115 ;  /* 0x0000007384737220 */ /* 0x040fe40000410000 */
[C---:B------:R-:W-:Y:S02]  /*1c730*/  FMUL.FTZ R118, R132.reuse, R118 ;  /* 0x0000007684767220 */ /* 0x040fe40000410000 */
[C---:B------:R-:W-:Y:S02]  /*1c740*/  FMUL.FTZ R119, R132.reuse, R119 ;  /* 0x0000007784777220 */ /* 0x040fe40000410000 */
[----:B---3--:R-:W-:Y:S02]  /*1c750*/  FMUL.FTZ R20, R133, R152 ;  /* 0x0000009885147220 */ /* 0x008fe40000410000 */
[C---:B------:R-:W-:Y:S01]  /*1c760*/  FMUL.FTZ R102, R132.reuse, R102 ;  /* 0x0000006684667220 */ /* 0x040fe20000410000 */
[----:B------:R3:W-:Y:S01]  /*1c770*/  MUFU.EX2 R204, R22 ;  /* 0x0000001600cc7308 */ /* 0x0007e20000000800 */
[----:B------:R-:W-:Y:S02]  /*1c780*/  FMUL.FTZ R103, R132, R103 ;  /* 0x0000006784677220 */ /* 0x000fe40000410000 */
[--C-:B------:R-:W-:Y:S02]  /*1c790*/  FFMA.FTZ R99, R99, c[0x0][0x2d0], -R180.reuse ;  /* 0x0000b40063637a23 */ /* 0x100fe400000108b4 */
[----:B-1----:R-:W-:Y:S02]  /*1c7a0*/  FMUL.FTZ R21, R133, R153 ;  /* 0x0000009985157220 */ /* 0x002fe40000410000 */
[--C-:B------:R-:W-:Y:S02]  /*1c7b0*/  FFMA.FTZ R4, R4, c[0x0][0x2d0], -R181.reuse ;  /* 0x0000b40004047a23 */ /* 0x100fe400000108b5 */
[--C-:B------:R-:W-:Y:S01]  /*1c7c0*/  FFMA.FTZ R5, R5, c[0x0][0x2d0], -R181.reuse ;  /* 0x0000b40005057a23 */ /* 0x100fe200000108b5 */
[----:B------:R1:W-:Y:S01]  /*1c7d0*/  MUFU.EX2 R207, R23 ;  /* 0x0000001700cf7308 */ /* 0x0003e20000000800 */
[--C-:B------:R-:W-:Y:S02]  /*1c7e0*/  FFMA.FTZ R6, R6, c[0x0][0x2d0], -R180.reuse ;  /* 0x0000b40006067a23 */ /* 0x100fe400000108b4 */
[--C-:B------:R-:W-:Y:S01]  /*1c7f0*/  FFMA.FTZ R7, R7, c[0x0][0x2d0], -R180.reuse ;  /* 0x0000b40007077a23 */ /* 0x100fe200000108b4 */
[----:B--2---:R-:W2:Y:S01]  /*1c800*/  SHFL.BFLY PT, R2, R0, 0x1, 0x1f ;  /* 0x0c201f0000027f89 */ /* 0x004ea200000e0000 */
[C---:B------:R-:W-:Y:S02]  /*1c810*/  FMUL.FTZ R108, R131.reuse, R108 ;  /* 0x0000006c836c7220 */ /* 0x040fe40000410000 */
[C---:B------:R-:W-:Y:S02]  /*1c820*/  FMUL.FTZ R109, R131.reuse, R109 ;  /* 0x0000006d836d7220 */ /* 0x040fe40000410000 */
[C---:B------:R-:W-:Y:S01]  /*1c830*/  FMUL.FTZ R120, R131.reuse, R120 ;  /* 0x0000007883787220 */ /* 0x040fe20000410000 */
[----:B------:R4:W-:Y:S01]  /*1c840*/  MUFU.EX2 R239, R4 ;  /* 0x0000000400ef7308 */ /* 0x0009e20000000800 */
[C---:B------:R-:W-:Y:S02]  /*1c850*/  FMUL.FTZ R121, R131.reuse, R121 ;  /* 0x0000007983797220 */ /* 0x040fe40000410000 */
[C---:B------:R-:W-:Y:S02]  /*1c860*/  FMUL.FTZ R124, R131.reuse, R124 ;  /* 0x0000007c837c7220 */ /* 0x040fe40000410000 */
[----:B------:R-:W-:Y:S02]  /*1c870*/  FMUL.FTZ R125, R131, R125 ;  /* 0x0000007d837d7220 */ /* 0x000fe40000410000 */
[----:B---3--:R-:W-:Y:S02]  /*1c880*/  FMUL.FTZ R22, R132, R154 ;  /* 0x0000009a84167220 */ /* 0x008fe40000410000 */
[--C-:B------:R-:W-:Y:S01]  /*1c890*/  FFMA.FTZ R68, R68, c[0x0][0x2d0], -R181.reuse ;  /* 0x0000b40044447a23 */ /* 0x100fe200000108b5 */
[----:B------:R-:W3:Y:S01]  /*1c8a0*/  MUFU.EX2 R245, R5 ;  /* 0x0000000500f57308 */ /* 0x000ee20000000800 */
[--C-:B------:R-:W-:Y:S02]  /*1c8b0*/  FFMA.FTZ R69, R69, c[0x0][0x2d0], -R181.reuse ;  /* 0x0000b40045457a23 */ /* 0x100fe400000108b5 */
[--C-:B------:R-:W-:Y:S02]  /*1c8c0*/  FFMA.FTZ R70, R70, c[0x0][0x2d0], -R180.reuse ;  /* 0x0000b40046467a23 */ /* 0x100fe400000108b4 */
[----:B-1----:R-:W-:Y:S02]  /*1c8d0*/  FMUL.FTZ R23, R132, R155 ;  /* 0x0000009b84177220 */ /* 0x002fe40000410000 */
[----:B------:R-:W-:Y:S01]  /*1c8e0*/  FFMA.FTZ R71, R71, c[0x0][0x2d0], -R180 ;  /* 0x0000b40047477a23 */ /* 0x000fe200000108b4 */
[----:B--2---:R-:W-:Y:S01]  /*1c8f0*/  FMNMX.FTZ R3, R2, R0, !PT ;  /* 0x0000000002037209 */ /* 0x004fe20007810000 */
[--C-:B------:R-:W-:Y:S01]  /*1c900*/  FFMA.FTZ R80, R80, c[0x0][0x2d0], -R181.reuse ;  /* 0x0000b40050507a23 */ /* 0x100fe200000108b5 */
[----:B------:R-:W-:Y:S01]  /*1c910*/  MUFU.EX2 R215, R6 ;  /* 0x0000000600d77308 */ /* 0x000fe20000000800 */
[----:B------:R-:W-:Y:S02]  /*1c920*/  FFMA.FTZ R81, R81, c[0x0][0x2d0], -R181 ;  /* 0x0000b40051517a23 */ /* 0x000fe400000108b5 */
[C---:B------:R-:W-:Y:S02]  /*1c930*/  FADD.FTZ R0, -R3.reuse, R135 ;  /* 0x0000008703007221 */ /* 0x040fe40000010100 */
[----:B------:R-:W-:Y:S02]  /*1c940*/  FMUL.FTZ R135, R128, c[0x0][0x2d0] ;  /* 0x0000b40080877a20 */ /* 0x000fe40000410000 */
[----:B------:R-:W-:Y:S02]  /*1c950*/  FMUL.FTZ R2, R3, c[0x0][0x2d0] ;  /* 0x0000b40003027a20 */ /* 0x000fe40000410000 */
[--C-:B------:R-:W-:Y:S01]  /*1c960*/  FFMA.FTZ R44, R44, c[0x0][0x2d0], -R135.reuse ;  /* 0x0000b4002c2c7a23 */ /* 0x100fe20000010887 */
[----:B------:R-:W-:Y:S01]  /*1c970*/  MUFU.EX2 R240, R7 ;  /* 0x0000000700f07308 */ /* 0x000fe20000000800 */
[----:B------:R-:W-:Y:S02]  /*1c980*/  FMUL.FTZ R0, R0, c[0x0][0x2d0] ;  /* 0x0000b40000007a20 */ /* 0x000fe40000410000 */
[--C-:B------:R-:W-:Y:S02]  /*1c990*/  FFMA.FTZ R12, R12, c[0x0][0x2d0], -R135.reuse ;  /* 0x0000b4000c0c7a23 */ /* 0x100fe40000010887 */
[--C-:B------:R-:W-:Y:S02]  /*1c9a0*/  FFMA.FTZ R13, R13, c[0x0][0x2d0], -R135.reuse ;  /* 0x0000b4000d0d7a23 */ /* 0x100fe40000010887 */
[--C-:B------:R-:W-:Y:S02]  /*1c9b0*/  FFMA.FTZ R14, R14, c[0x0][0x2d0], -R2.reuse ;  /* 0x0000b4000e0e7a23 */ /* 0x100fe40000010802 */
[--C-:B------:R-:W-:Y:S01]  /*1c9c0*/  FFMA.FTZ R15, R15, c[0x0][0x2d0], -R2.reuse ;  /* 0x0000b4000f0f7a23 */ /* 0x100fe20000010802 */
[----:B------:R-:W1:Y:S01]  /*1c9d0*/  MUFU.EX2 R0, R0 ;  /* 0x0000000000007308 */ /* 0x000e620000000800 */
        /* <DEDUP_REMOVED lines=13> */
[----:B----4-:R-:W-:Y:S01]  /*1cab0*/  FMUL.FTZ R4, R133, R136 ;  /* 0x0000008885047220 */ /* 0x010fe20000410000 */
[----:B---3--:R-:W-:Y:S01]  /*1cac0*/  F2FP.PACK_AB R136, R245, R239 ;  /* 0x000000eff588723e */ /* 0x008fe200000000ff */
[C---:B-1----:R-:W-:Y:S02]  /*1cad0*/  FMUL.FTZ R110, R0.reuse, R110 ;  /* 0x0000006e006e7220 */ /* 0x042fe40000410000 */
[C---:B------:R-:W-:Y:S02]  /*1cae0*/  FMUL.FTZ R111, R0.reuse, R111 ;  /* 0x0000006f006f7220 */ /* 0x040fe40000410000 */
[C---:B------:R-:W-:Y:S01]  /*1caf0*/  FMUL.FTZ R122, R0.reuse, R122 ;  /* 0x0000007a007a7220 */ /* 0x040fe20000410000 */
[----:B------:R1:W-:Y:S01]  /*1cb00*/  MUFU.EX2 R214, R12 ;  /* 0x0000000c00d67308 */ /* 0x0003e20000000800 */
[C---:B------:R-:W-:Y:S02]  /*1cb10*/  FMUL.FTZ R123, R0.reuse, R123 ;  /* 0x0000007b007b7220 */ /* 0x040fe40000410000 */
[C---:B------:R-:W-:Y:S02]  /*1cb20*/  FMUL.FTZ R126, R0.reuse, R126 ;  /* 0x0000007e007e7220 */ /* 0x040fe40000410000 */
[----:B------:R-:W-:Y:S02]  /*1cb30*/  FMUL.FTZ R127, R0, R127 ;  /* 0x0000007f007f7220 */ /* 0x000fe40000410000 */
[----:B------:R-:W-:Y:S01]  /*1cb40*/  FMUL.FTZ R5, R133, R137 ;  /* 0x0000008985057220 */ /* 0x000fe20000410000 */
[----:B------:R-:W-:Y:S01]  /*1cb50*/  F2FP.PACK_AB R137, R240, R215 ;  /* 0x000000d7f089723e */ /* 0x000fe200000000ff */
[----:B------:R-:W-:Y:S01]  /*1cb60*/  FMUL.FTZ R6, R132, R138 ;  /* 0x0000008a84067220 */ /* 0x000fe20000410000 */
[----:B------:R3:W4:Y:S01]  /*1cb70*/  MUFU.EX2 R238, R13 ;  /* 0x0000000d00ee7308 */ /* 0x0007220000000800 */
[----:B------:R-:W-:Y:S01]  /*1cb80*/  F2FP.PACK_AB R138, R246, R244 ;  /* 0x000000f4f68a723e */ /* 0x000fe200000000ff */
[----:B------:R-:W-:Y:S01]  /*1cb90*/  FMUL.FTZ R7, R132, R139 ;  /* 0x0000008b84077220 */ /* 0x000fe20000410000 */
[----:B------:R-:W-:Y:S01]  /*1cba0*/  F2FP.PACK_AB R139, R241, R242 ;  /* 0x000000f2f18b723e */ /* 0x000fe200000000ff */
[----:B--2---:R-:W-:Y:S01]  /*1cbb0*/  FMUL.FTZ R8, R131, R140 ;  /* 0x0000008c83087220 */ /* 0x004fe20000410000 */
[----:B------:R-:W-:Y:S01]  /*1cbc0*/  F2FP.PACK_AB R140, R213, R205 ;  /* 0x000000cdd58c723e */ /* 0x000fe200000000ff */
[----:B------:R-:W-:Y:S02]  /*1cbd0*/  FMUL.FTZ R9, R131, R141 ;  /* 0x0000008d83097220 */ /* 0x000fe40000410000 */
[--C-:B------:R-:W-:Y:S02]  /*1cbe0*/  FFMA.FTZ R25, R25, c[0x0][0x2d0], -R135.reuse ;  /* 0x0000b40019197a23 */ /* 0x100fe40000010887 */
[----:B------:R2:W-:Y:S01]  /*1cbf0*/  MUFU.EX2 R201, R10 ;  /* 0x0000000a00c97308 */ /* 0x0005e20000000800 */
[-C--:B------:R-:W-:Y:S05]  /*1cc00*/  HMMA.16816.F32 R4, R136, R172.reuse, R4 ;  /* 0x000000ac8804723c */ /* 0x080fea0000001804 */
[----:B-1----:R-:W-:Y:S02]  /*1cc10*/  FMUL.FTZ R12, R131, R144 ;  /* 0x00000090830c7220 */ /* 0x002fe40000410000 */
[--C-:B------:R-:W-:Y:S02]  /*1cc20*/  FFMA.FTZ R134, R27, c[0x0][0x2d0], -R2.reuse ;  /* 0x0000b4001b867a23 */ /* 0x100fe40000010802 */
[----:B------:R-:W1:Y:S03]  /*1cc30*/  MUFU.EX2 R203, R11 ;  /* 0x0000000b00cb7308 */ /* 0x000e660000000800 */
[----:B------:R-:W-:Y:S02]  /*1cc40*/  FMUL.FTZ R27, R0, R163 ;  /* 0x000000a3001b7220 */ /* 0x000fe40000410000 */
[----:B---3--:R-:W-:Y:S02]  /*1cc50*/  FMUL.FTZ R13, R131, R145 ;  /* 0x00000091830d7220 */ /* 0x008fe40000410000 */
[--C-:B------:R-:W-:Y:S02]  /*1cc60*/  FFMA.FTZ R28, R28, c[0x0][0x2d0], -R135.reuse ;  /* 0x0000b4001c1c7a23 */ /* 0x100fe40000010887 */
[--C-:B------:R-:W-:Y:S01]  /*1cc70*/  FFMA.FTZ R29, R29, c[0x0][0x2d0], -R135.reuse ;  /* 0x0000b4001d1d7a23 */ /* 0x100fe20000010887 */
[----:B------:R3:W-:Y:S01]  /*1cc80*/  MUFU.EX2 R206, R14 ;  /* 0x0000000e00ce7308 */ /* 0x0007e20000000800 */
[--C-:B------:R-:W-:Y:S02]  /*1cc90*/  FFMA.FTZ R24, R24, c[0x0][0x2d0], -R135.reuse ;  /* 0x0000b40018187a23 */ /* 0x100fe40000010887 */
[--C-:B------:R-:W-:Y:S02]  /*1cca0*/  FFMA.FTZ R26, R26, c[0x0][0x2d0], -R2.reuse ;  /* 0x0000b4001a1a7a23 */ /* 0x100fe40000010802 */
[----:B--2---:R-:W-:Y:S01]  /*1ccb0*/  FMUL.FTZ R10, R0, R142 ;  /* 0x0000008e000a7220 */ /* 0x004fe20000410000 */
[----:B----4-:R-:W-:Y:S01]  /*1ccc0*/  F2FP.PACK_AB R142, R238, R214 ;  /* 0x000000d6ee8e723e */ /* 0x010fe200000000ff */
[--C-:B------:R-:W-:Y:S02]  /*1ccd0*/  FFMA.FTZ R30, R30, c[0x0][0x2d0], -R2.reuse ;  /* 0x0000b4001e1e7a23 */ /* 0x100fe40000010802 */
[--C-:B------:R-:W-:Y:S01]  /*1cce0*/  FFMA.FTZ R40, R40, c[0x0][0x2d0], -R135.reuse ;  /* 0x0000b40028287a23 */ /* 0x100fe20000010887 */
[----:B------:R-:W2:Y:S01]  /*1ccf0*/  MUFU.EX2 R210, R15 ;  /* 0x0000000f00d27308 */ /* 0x000ea20000000800 */
        /* <DEDUP_REMOVED lines=11> */
[----:B------:R-:W-:Y:S01]  /*1cdb0*/  FFMA.FTZ R63, R63, c[0x0][0x2d0], -R2 ;  /* 0x0000b4003f3f7a23 */ /* 0x000fe20000010802 */
[----:B------:R3:W-:Y:S01]  /*1cdc0*/  MUFU.EX2 R211, R33 ;  /* 0x0000002100d37308 */ /* 0x0007e20000000800 */
[--C-:B------:R-:W-:Y:S02]  /*1cdd0*/  FFMA.FTZ R82, R82, c[0x0][0x2d0], -R180.reuse ;  /* 0x0000b40052527a23 */ /* 0x100fe400000108b4 */
[----:B------:R-:W-:Y:S01]  /*1cde0*/  FFMA.FTZ R83, R83, c[0x0][0x2d0], -R180 ;  /* 0x0000b40053537a23 */ /* 0x000fe200000108b4 */
[----:B--2---:R-:W-:Y:S01]  /*1cdf0*/  F2FP.PACK_AB R143, R210, R206 ;  /* 0x000000ced28f723e */ /* 0x004fe200000000ff */
[----:B------:R-:W-:Y:S02]  /*1ce00*/  FMUL.FTZ R15, R0, R147 ;  /* 0x00000093000f7220 */ /* 0x000fe40000410000 */
[----:B------:R-:W2:Y:S01]  /*1ce10*/  LDSM.16.MT88.4 R144, [R218+0x100] ;  /* 0x00010000da90783b */ /* 0x000ea20000004200 */
[--C-:B------:R-:W-:Y:S02]  /*1ce20*/  FFMA.FTZ R72, R72, c[0x0][0x2d0], -R135.reuse ;  /* 0x0000b40048487a23 */ /* 0x100fe40000010887 */
[----:B------:R-:W-:Y:S01]  /*1ce30*/  MUFU.EX2 R186, R50 ;  /* 0x0000003200ba7308 */ /* 0x000fe20000000800 */
[C---:B------:R-:W-:Y:S04]  /*1ce40*/  HMMA.16816.F32 R8, R140.reuse, R172, R8 ;  /* 0x000000ac8c08723c */ /* 0x040fe80000001808 */
[----:B-1----:R-:W-:Y:S02]  /*1ce50*/  FMUL.FTZ R32, R131, R156 ;  /* 0x0000009c83207220 */ /* 0x002fe40000410000 */
[--C-:B------:R-:W-:Y:S02]  /*1ce60*/  FFMA.FTZ R73, R73, c[0x0][0x2d0], -R135.reuse ;  /* 0x0000b40049497a23 */ /* 0x100fe40000010887 */
[-C--:B------:R-:W-:Y:S01]  /*1ce70*/  HMMA.16816.F32 R12, R140, R174.reuse, R12 ;  /* 0x000000ae8c0c723c */ /* 0x080fe2000000180c */
[----:B------:R1:W-:Y:S03]  /*1ce80*/  MUFU.EX2 R202, R34 ;  /* 0x0000002200ca7308 */ /* 0x0003e60000000800 */
[--C-:B------:R-:W-:Y:S02]  /*1ce90*/  FFMA.FTZ R74, R74, c[0x0][0x2d0], -R2.reuse ;  /* 0x0000b4004a4a7a23 */ /* 0x100fe40000010802 */
[----:B---3--:R-:W-:Y:S02]  /*1cea0*/  FMUL.FTZ R33, R131, R157 ;  /* 0x0000009d83217220 */ /* 0x008fe40000410000 */
[C---:B------:R-:W-:Y:S03]  /*1ceb0*/  HMMA.16816.F32 R16, R136.reuse, R174, R16 ;  /* 0x000000ae8810723c */ /* 0x040fe60000001810 */
[----:B------:R3:W-:Y:S01]  /*1cec0*/  MUFU.EX2 R200, R35 ;  /* 0x0000002300c87308 */ /* 0x0007e20000000800 */
[--C-:B------:R-:W-:Y:S02]  /*1ced0*/  FFMA.FTZ R75, R75, c[0x0][0x2d0], -R2.reuse ;  /* 0x0000b4004b4b7a23 */ /* 0x100fe40000010802 */
[--C-:B------:R-:W-:Y:S02]  /*1cee0*/  FFMA.FTZ R76, R76, c[0x0][0x2d0], -R135.reuse ;  /* 0x0000b4004c4c7a23 */ /* 0x100fe40000010887 */
[-C--:B------:R-:W-:Y:S04]  /*1cef0*/  HMMA.16816.F32 R20, R136, R176.reuse, R20 ;  /* 0x000000b08814723c */ /* 0x080fe80000001814 */
[----:B------:R-:W-:Y:S01]  /*1cf00*/  FFMA.FTZ R77, R77, c[0x0][0x2d0], -R135 ;  /* 0x0000b4004d4d7a23 */ /* 0x000fe20000010887 */
[----:B------:R4:W-:Y:S01]  /*1cf10*/  MUFU.EX2 R198, R25 ;  /* 0x0000001900c67308 */ /* 0x0009e20000000800 */
[--C-:B------:R-:W-:Y:S02]  /*1cf20*/  FFMA.FTZ R78, R78, c[0x0][0x2d0], -R2.reuse ;  /* 0x0000b4004e4e7a23 */ /* 0x100fe40000010802 */
[----:B------:R-:W-:Y:S04]  /*1cf30*/  FFMA.FTZ R79, R79, c[0x0][0x2d0], -R2 ;  /* 0x0000b4004f4f7a23 */ /* 0x000fe80000010802 */
[----:B-1----:R-:W-:Y:S02]  /*1cf40*/  FMUL.FTZ R34, R0, R158 ;  /* 0x0000009e00227220 */ /* 0x002fe40000410000 */
[--C-:B------:R-:W-:Y:S01]  /*1cf50*/  FFMA.FTZ R84, R84, c[0x0][0x2d0], -R181.reuse ;  /* 0x0000b40054547a23 */ /* 0x100fe200000108b5 */
[----:B------:R1:W-:Y:S01]  /*1cf60*/  MUFU.EX2 R199, R24 ;  /* 0x0000001800c77308 */ /* 0x0003e20000000800 */
[--C-:B------:R-:W-:Y:S02]  /*1cf70*/  FFMA.FTZ R85, R85, c[0x0][0x2d0], -R181.reuse ;  /* 0x0000b40055557a23 */ /* 0x100fe400000108b5 */
[--C-:B------:R-:W-:Y:S02]  /*1cf80*/  FFMA.FTZ R86, R86, c[0x0][0x2d0], -R180.reuse ;  /* 0x0000b40056567a23 */ /* 0x100fe400000108b4 */
[----:B---3--:R-:W-:Y:S02]  /*1cf90*/  FMUL.FTZ R35, R0, R159 ;  /* 0x0000009f00237220 */ /* 0x008fe40000410000 */
[--C-:B------:R-:W-:Y:S02]  /*1cfa0*/  FFMA.FTZ R87, R87, c[0x0][0x2d0], -R180.reuse ;  /* 0x0000b40057577a23 */ /* 0x100fe400000108b4 */
[----:B------:R-:W-:Y:S01]  /*1cfb0*/  FFMA.FTZ R96, R96, c[0x0][0x2d0], -R181 ;  /* 0x0000b40060607a23 */ /* 0x000fe200000108b5 */
[----:B------:R3:W2:Y:S01]  /*1cfc0*/  MUFU.EX2 R197, R26 ;  /* 0x0000001a00c57308 */ /* 0x0006a20000000800 */
[----:B------:R-:W-:Y:S01]  /*1cfd0*/  FFMA.FTZ R98, R98, c[0x0][0x2d0], -R180 ;  /* 0x0000b40062627a23 */ /* 0x000fe200000108b4 */
[C---:B------:R-:W-:Y:S04]  /*1cfe0*/  HMMA.16816.F32 R32, R140.reuse, R176, R32 ;  /* 0x000000b08c20723c */ /* 0x040fe80000001820 */
[----:B----4-:R-:W-:Y:S02]  /*1cff0*/  FMUL.FTZ R25, R131, R161 ;  /* 0x000000a183197220 */ /* 0x010fe40000410000 */
[--C-:B------:R-:W-:Y:S02]  /*1d000*/  FFMA.FTZ R90, R90, c[0x0][0x2d0], -R2.reuse ;  /* 0x0000b4005a5a7a23 */ /* 0x100fe40000010802 */
[----:B------:R4:W-:Y:S01]  /*1d010*/  MUFU.EX2 R196, R28 ;  /* 0x0000001c00c47308 */ /* 0x0009e20000000800 */
[--C-:B------:R-:W-:Y:S03]  /*1d020*/  FFMA.FTZ R91, R91, c[0x0][0x2d0], -R2.reuse ;  /* 0x0000b4005b5b7a23 */ /* 0x100fe60000010802 */
[----:B-1----:R-:W-:Y:S02]  /*1d030*/  FMUL.FTZ R24, R131, R160 ;  /* 0x000000a083187220 */ /* 0x002fe40000410000 */
[--C-:B------:R-:W-:Y:S02]  /*1d040*/  FFMA.FTZ R92, R92, c[0x0][0x2d0], -R135.reuse ;  /* 0x0000b4005c5c7a23 */ /* 0x100fe40000010887 */
[--C-:B------:R-:W-:Y:S02]  /*1d050*/  FFMA.FTZ R94, R94, c[0x0][0x2d0], -R2.reuse ;  /* 0x0000b4005e5e7a23 */ /* 0x100fe40000010802 */
[----:B------:R1:W1:Y:S01]  /*1d060*/  MUFU.EX2 R160, R134 ;  /* 0x0000008600a07308 */ /* 0x0002620000000800 */
[--C-:B------:R-:W-:Y:S02]  /*1d070*/  FFMA.FTZ R88, R88, c[0x0][0x2d0], -R135.reuse ;  /* 0x0000b40058587a23 */ /* 0x100fe40000010887 */
[----:B------:R-:W-:Y:S01]  /*1d080*/  FFMA.FTZ R89, R89, c[0x0][0x2d0], -R135 ;  /* 0x0000b40059597a23 */ /* 0x000fe20000010887 */
[----:B------:R-:W-:Y:S01]  /*1d090*/  MOV R135, R3 ;  /* 0x0000000300877202 */ /* 0x000fe20000000f00 */
[C---:B---3--:R-:W-:Y:S05]  /*1d0a0*/  FMUL.FTZ R26, R0.reuse, R162 ;  /* 0x000000a2001a7220 */ /* 0x048fea0000410000 */
[----:B------:R3:W-:Y:S02]  /*1d0b0*/  MUFU.EX2 R185, R51 ;  /* 0x0000003300b97308 */ /* 0x0007e40000000800 */
[-C--:B------:R-:W-:Y:S03]  /*1d0c0*/  HMMA.16816.F32 R24, R140, R178.reuse, R24 ;  /* 0x000000b28c18723c */ /* 0x080fe60000001818 */
[----:B----4-:R-:W-:Y:S05]  /*1d0d0*/  FMUL.FTZ R28, R131, R164 ;  /* 0x000000a4831c7220 */ /* 0x010fea0000410000 */
[C---:B------:R-:W-:Y:S01]  /*1d0e0*/  HMMA.16816.F32 R100, R136.reuse, R178, R100 ;  /* 0x000000b28864723c */ /* 0x040fe20000001864 */
[----:B------:R4:W-:Y:S03]  /*1d0f0*/  MUFU.EX2 R194, R30 ;  /* 0x0000001e00c27308 */ /* 0x0009e60000000800 */
[--C-:B-1----:R-:W-:Y:S02]  /*1d100*/  FFMA.FTZ R134, R31, c[0x0][0x2d0], -R2.reuse ;  /* 0x0000b4001f867a23 */ /* 0x102fe40000010802 */
[C---:B------:R-:W-:Y:S02]  /*1d110*/  FMUL.FTZ R31, R0.reuse, R167 ;  /* 0x000000a7001f7220 */ /* 0x040fe40000410000 */
[-C--:B--2---:R-:W-:Y:S03]  /*1d120*/  HMMA.16816.F32 R104, R136, R144.reuse, R104 ;  /* 0x000000908868723c */ /* 0x084fe60000001868 */
[----:B------:R1:W2:Y:S01]  /*1d130*/  MUFU.EX2 R195, R29 ;  /* 0x0000001d00c37308 */ /* 0x0002a20000000800 */
[----:B------:R-:W-:Y:S01]  /*1d140*/  FFMA.FTZ R2, R95, c[0x0][0x2d0], -R2 ;  /* 0x0000b4005f027a23 */ /* 0x000fe20000010802 */
[----:B---3--:R-:W-:Y:S03]  /*1d150*/  LDSM.16.MT88.4 R48, [R218+0x900] ;  /* 0x00090000da30783b */ /* 0x008fe60000004200 */
[C---:B------:R-:W-:Y:S05]  /*1d160*/  HMMA.16816.F32 R108, R140.reuse, R144, R108 ;  /* 0x000000908c6c723c */ /* 0x040fea000000186c */
[----:B------:R3:W-:Y:S01]  /*1d170*/  MUFU.EX2 R192, R36 ;  /* 0x0000002400c07308 */ /* 0x0007e20000000800 */
[C---:B----4-:R-:W-:Y:S02]  /*1d180*/  FMUL.FTZ R30, R0.reuse, R166 ;  /* 0x000000a6001e7220 */ /* 0x050fe40000410000 */
[----:B-----5:R-:W-:Y:S07]  /*1d190*/  FFMA.FTZ R0, R0, R247, R201 ;  /* 0x000000f700007223 */ /* 0x020fee00000100c9 */
[----:B------:R4:W-:Y:S01]  /*1d1a0*/  MUFU.EX2 R191, R37 ;  /* 0x0000002500bf7308 */ /* 0x0009e20000000800 */
[----:B------:R-:W-:Y:S02]  /*1d1b0*/  FADD.FTZ R0, R203, R0 ;  /* 0x00000000cb007221 */ /* 0x000fe40000010000 */
[C---:B-1----:R-:W-:Y:S02]  /*1d1c0*/  FMUL.FTZ R29, R131.reuse, R165 ;  /* 0x000000a5831d7220 */ /* 0x042fe40000410000 */
[----:B------:R-:W-:Y:S02]  /*1d1d0*/  FADD.FTZ R0, R206, R0 ;  /* 0x00000000ce007221 */ /* 0x000fe40000010000 */
[----:B------:R-:W-:Y:S03]  /*1d1e0*/  FFMA.FTZ R131, R131, R248, R205 ;  /* 0x000000f883837223 */ /* 0x000fe600000100cd */
[----:B------:R-:W-:Y:S01]  /*1d1f0*/  MUFU.EX2 R178, R44 ;  /* 0x0000002c00b27308 */ /* 0x000fe20000000800 */
[-C--:B------:R-:W-:Y:S03]  /*1d200*/  HMMA.16816.F32 R28, R140, R146.reuse, R28 ;  /* 0x000000928c1c723c */ /* 0x080fe6000000181c */
[----:B---3--:R-:W-:Y:S02]  /*1d210*/  FMUL.FTZ R36, R133, R168 ;  /* 0x000000a885247220 */ /* 0x008fe40000410000 */
[----:B------:R-:W-:Y:S03]  /*1d220*/  FADD.FTZ R0, R210, R0 ;  /* 0x00000000d2007221 */ /* 0x000fe60000010000 */
[C---:B------:R-:W-:Y:S01]  /*1d230*/  HMMA.16816.F32 R112, R136.reuse, R146, R112 ;  /* 0x000000928870723c */ /* 0x040fe20000001870 */
[----:B------:R1:W-:Y:S01]  /*1d240*/  MUFU.EX2 R190, R38 ;  /* 0x0000002600be7308 */ /* 0x0003e20000000800 */
[----:B------:R-:W3:Y:S02]  /*1d250*/  LDSM.16.MT88.4 R144, [R217+0x900] ;  /* 0x00090000d990783b */ /* 0x000ee40000004200 */
[----:B------:R-:W-:Y:S02]  /*1d260*/  FADD.FTZ R0, R197, R0 ;  /* 0x00000000c5007221 */ /* 0x000fe40000010000 */
[C---:B----4-:R-:W-:Y:S02]  /*1d270*/  FMUL.FTZ R37, R133.reuse, R169 ;  /* 0x000000a985257220 */ /* 0x050fe40000410000 */
[-C--:B------:R-:W-:Y:S03]  /*1d280*/  HMMA.16816.F32 R116, R136, R148.reuse, R116 ;  /* 0x000000948874723c */ /* 0x080fe60000001874 */
[----:B------:R4:W-:Y:S01]  /*1d290*/  MUFU.EX2 R188, R39 ;  /* 0x0000002700bc7308 */ /* 0x0009e20000000800 */
[----:B------:R-:W-:Y:S04]  /*1d2a0*/  FFMA.FTZ R133, R133, R250, R239 ;  /* 0x000000fa85857223 */ /* 0x000fe800000100ef */
[C---:B------:R-:W-:Y:S05]  /*1d2b0*/  HMMA.16816.F32 R120, R140.reuse, R148, R120 ;  /* 0x000000948c78723c */ /* 0x040fea0000001878 */
[----:B------:R-:W5:Y:S03]  /*1d2c0*/  MUFU.EX2 R193, R134 ;  /* 0x0000008600c17308 */ /* 0x000f660000000800 */
[-C--:B------:R-:W-:Y:S04]  /*1d2d0*/  HMMA.16816.F32 R124, R140, R150.reuse, R124 ;  /* 0x000000968c7c723c */ /* 0x080fe8000000187c */
[----:B-1----:R-:W-:Y:S03]  /*1d2e0*/  FMUL.FTZ R38, R132, R170 ;  /* 0x000000aa84267220 */ /* 0x002fe60000410000 */
[----:B------:R-:W-:Y:S01]  /*1d2f0*/  F2FP.PACK_AB R140, R198, R199 ;  /* 0x000000c7c68c723e */ /* 0x000fe200000000ff */
[----:B------:R-:W-:Y:S01]  /*1d300*/  MUFU.EX2 R177, R45 ;  /* 0x0000002d00b17308 */ /* 0x000fe20000000800 */
[----:B------:R-:W-:Y:S03]  /*1d310*/  F2FP.PACK_AB R141, R160, R197 ;  /* 0x000000c5a08d723e */ /* 0x000fe600000000ff */
[C---:B----4-:R-:W-:Y:S01]  /*1d320*/  FMUL.FTZ R39, R132.reuse, R171 ;  /* 0x000000ab84277220 */ /* 0x050fe20000410000 */
[----:B--2---:R-:W-:Y:S01]  /*1d330*/  F2FP.PACK_AB R142, R195, R196 ;  /* 0x000000c4c38e723e */ /* 0x004fe200000000ff */
[----:B------:R-:W-:Y:S04]  /*1d340*/  FFMA.FTZ R132, R132, R249, R215 ;  /* 0x000000f984847223 */ /* 0x000fe800000100d7 */
[----:B------:R-:W-:Y:S01]  /*1d350*/  MUFU.EX2 R167, R46 ;  /* 0x0000002e00a77308 */ /* 0x000fe20000000800 */
[----:B------:R-:W-:Y:S01]  /*1d360*/  HMMA.16816.F32 R36, R136, R150, R36 ;  /* 0x000000968824723c */ /* 0x000fe20000001824 */
[----:B------:R-:W1:Y:S03]  /*1d370*/  LDSM.16.MT88.4 R148, [R220+0x900] ;  /* 0x00090000dc94783b */ /* 0x000e660000004200 */
[----:B-----5:R-:W-:Y:S03]  /*1d380*/  F2FP.PACK_AB R143, R193, R194 ;  /* 0x000000c2c18f723e */ /* 0x020fe600000000ff */
[----:B------:R-:W-:Y:S02]  /*1d390*/  F2FP.PACK_AB R136, R212, R209 ;  /* 0x000000d1d488723e */ /* 0x000fe400000000ff */
[----:B------:R-:W-:Y:S01]  /*1d3a0*/  F2FP.PACK_AB R137, R207, R204 ;  /* 0x000000cccf89723e */ /* 0x000fe200000000ff */
[----:B------:R2:W-:Y:S02]  /*1d3b0*/  MUFU.EX2 R166, R47 ;  /* 0x0000002f00a67308 */ /* 0x0005e40000000800 */
[----:B------:R-:W-:Y:S02]  /*1d3c0*/  F2FP.PACK_AB R138, R211, R208 ;  /* 0x000000d0d38a723e */ /* 0x000fe400000000ff */
[----:B------:R-:W-:Y:S06]  /*1d3d0*/  F2FP.PACK_AB R139, R200, R202 ;  /* 0x000000cac88b723e */ /* 0x000fec00000000ff */
[----:B------:R-:W-:Y:S01]  /*1d3e0*/  MUFU.EX2 R165, R52 ;  /* 0x0000003400a57308 */ /* 0x000fe20000000800 */
[-C--:B---3--:R-:W-:Y:S08]  /*1d3f0*/  HMMA.16816.F32 R4, R136, R144.reuse, R4 ;  /* 0x000000908804723c */ /* 0x088ff00000001804 */
[C---:B------:R-:W-:Y:S01]  /*1d400*/  HMMA.16816.F32 R8, R140.reuse, R144, R8 ;  /* 0x000000908c08723c */ /* 0x040fe20000001808 */
[----:B------:R-:W-:Y:S01]  /*1d410*/  MUFU.EX2 R176, R53 ;  /* 0x0000003500b07308 */ /* 0x000fe20000000800 */
[----:B--2---:R-:W-:Y:S06]  /*1d420*/  LDSM.16.MT88.4 R44, [R217+0x1100] ;  /* 0x00110000d92c783b */ /* 0x004fec0000004200 */
[-C--:B------:R-:W-:Y:S03]  /*1d430*/  HMMA.16816.F32 R12, R140, R146.reuse, R12 ;  /* 0x000000928c0c723c */ /* 0x080fe6000000180c */
[----:B------:R-:W-:Y:S05]  /*1d440*/  MUFU.EX2 R164, R54 ;  /* 0x0000003600a47308 */ /* 0x000fea0000000800 */
[C---:B------:R-:W-:Y:S01]  /*1d450*/  HMMA.16816.F32 R16, R136.reuse, R146, R16 ;  /* 0x000000928810723c */ /* 0x040fe20000001810 */
[----:B------:R-:W2:Y:S04]  /*1d460*/  LDSM.16.MT88.4 R144, [R219+0x900] ;  /* 0x00090000db90783b */ /* 0x000ea80000004200 */
[----:B------:R3:W-:Y:S03]  /*1d470*/  MUFU.EX2 R175, R55 ;  /* 0x0000003700af7308 */ /* 0x0007e60000000800 */
[-C--:B-1----:R-:W-:Y:S07]  /*1d480*/  HMMA.16816.F32 R20, R136, R148.reuse, R20 ;  /* 0x000000948814723c */ /* 0x082fee0000001814 */
[----:B------:R1:W-:Y:S01]  /*1d490*/  MUFU.EX2 R184, R40 ;  /* 0x0000002800b87308 */ /* 0x0003e20000000800 */
[C---:B------:R-:W-:Y:S08]  /*1d4a0*/  HMMA.16816.F32 R32, R140.reuse, R148, R32 ;  /* 0x000000948c20723c */ /* 0x040ff00000001820 */
[-C--:B------:R-:W-:Y:S01]  /*1d4b0*/  HMMA.16816.F32 R24, R140, R150.reuse, R24 ;  /* 0x000000968c18723c */ /* 0x080fe20000001818 */
[----:B------:R4:W5:Y:S01]  /*1d4c0*/  MUFU.EX2 R183, R41 ;  /* 0x0000002900b77308 */ /* 0x0009620000000800 */
[----:B---3--:R-:W3:Y:S06]  /*1d4d0*/  LDSM.16.MT88.4 R52, [R220+0x1100] ;  /* 0x00110000dc34783b */ /* 0x008eec0000004200 */
[C---:B------:R-:W-:Y:S03]  /*1d4e0*/  HMMA.16816.F32 R100, R136.reuse, R150, R100 ;  /* 0x000000968864723c */ /* 0x040fe60000001864 */
[----:B------:R2:W-:Y:S01]  /*1d4f0*/  MUFU.EX2 R182, R42 ;  /* 0x0000002a00b67308 */ /* 0x0005e20000000800 */
[----:B------:R-:W-:Y:S01]  /*1d500*/  LDSM.16.MT88.4 R148, [R217+0x2900] ;  /* 0x00290000d994783b */ /* 0x000fe20000004200 */
[----:B-1----:R-:W-:Y:S03]  /*1d510*/  F2FP.PACK_AB R40, R191, R192 ;  /* 0x000000c0bf28723e */ /* 0x002fe600000000ff */
[-C--:B------:R-:W-:Y:S05]  /*1d520*/  HMMA.16816.F32 R104, R136, R48.reuse, R104 ;  /* 0x000000308868723c */ /* 0x080fea0000001868 */
[----:B------:R-:W1:Y:S03]  /*1d530*/  MUFU.EX2 R179, R43 ;  /* 0x0000002b00b37308 */ /* 0x000e660000000800 */
[C---:B------:R-:W-:Y:S04]  /*1d540*/  HMMA.16816.F32 R108, R140.reuse, R48, R108 ;  /* 0x000000308c6c723c */ /* 0x040fe8000000186c */
[----:B----4-:R-:W-:Y:S03]  /*1d550*/  F2FP.PACK_AB R41, R188, R190 ;  /* 0x000000bebc29723e */ /* 0x010fe600000000ff */
[----:B-----5:R-:W-:Y:S01]  /*1d560*/  F2FP.PACK_AB R48, R183, R184 ;  /* 0x000000b8b730723e */ /* 0x020fe200000000ff */
[-C--:B------:R-:W-:Y:S01]  /*1d570*/  HMMA.16816.F32 R28, R140, R50.reuse, R28 ;  /* 0x000000328c1c723c */ /* 0x080fe2000000181c */
[----:B------:R-:W-:Y:S03]  /*1d580*/  MUFU.EX2 R173, R64 ;  /* 0x0000004000ad7308 */ /* 0x000fe60000000800 */
[----:B--2---:R-:W-:Y:S04]  /*1d590*/  F2FP.PACK_AB R42, R187, R189 ;  /* 0x000000bdbb2a723e */ /* 0x004fe800000000ff */
[C---:B------:R-:W-:Y:S03]  /*1d5a0*/  HMMA.16816.F32 R112, R136.reuse, R50, R112 ;  /* 0x000000328870723c */ /* 0x040fe60000001870 */
[----:B------:R-:W-:Y:S01]  /*1d5b0*/  MUFU.EX2 R64, R58 ;  /* 0x0000003a00407308 */ /* 0x000fe20000000800 */
[----:B-1----:R-:W-:Y:S03]  /*1d5c0*/  F2FP.PACK_AB R49, R179, R182 ;  /* 0x000000b6b331723e */ /* 0x002fe600000000ff */
[----:B------:R-:W-:Y:S01]  /*1d5d0*/  F2FP.PACK_AB R50, R177, R178 ;  /* 0x000000b2b132723e */ /* 0x000fe200000000ff */
[-C--:B------:R-:W-:Y:S04]  /*1d5e0*/  HMMA.16816.F32 R116, R136, R144.reuse, R116 ;  /* 0x000000908874723c */ /* 0x080fe80000001874 */
[----:B------:R-:W-:Y:S01]  /*1d5f0*/  F2FP.PACK_AB R51, R166, R167 ;  /* 0x000000a7a633723e */ /* 0x000fe200000000ff */
[----:B------:R-:W-:Y:S01]  /*1d600*/  MUFU.EX2 R174, R65 ;  /* 0x0000004100ae7308 */ /* 0x000fe20000000800 */
[----:B------:R-:W-:Y:S02]  /*1d610*/  F2FP.PACK_AB R43, R185, R186 ;  /* 0x000000bab92b723e */ /* 0x000fe400000000ff */
[C---:B------:R-:W-:Y:S07]  /*1d620*/  HMMA.16816.F32 R120, R140.reuse, R144, R120 ;  /* 0x000000908c78723c */ /* 0x040fee0000001878 */
[----:B------:R-:W-:Y:S01]  /*1d630*/  MUFU.EX2 R65, R59 ;  /* 0x0000003b00417308 */ /* 0x000fe20000000800 */
[-C--:B------:R-:W-:Y:S08]  /*1d640*/  HMMA.16816.F32 R124, R140, R146.reuse, R124 ;  /* 0x000000928c7c723c */ /* 0x080ff0000000187c */
[----:B------:R-:W-:Y:S01]  /*1d650*/  HMMA.16816.F32 R36, R136, R146, R36 ;  /* 0x000000928824723c */ /* 0x000fe20000001824 */
[----:B------:R-:W1:Y:S01]  /*1d660*/  LDSM.16.MT88.4 R136, [R218+0x1100] ;  /* 0x00110000da88783b */ /* 0x000e620000004200 */
[----:B------:R-:W-:Y:S06]  /*1d670*/  MUFU.EX2 R134, R66 ;  /* 0x0000004200867308 */ /* 0x000fec0000000800 */
[-C--:B------:R-:W-:Y:S04]  /*1d680*/  HMMA.16816.F32 R4, R40, R44.reuse, R4 ;  /* 0x0000002c2804723c */ /* 0x080fe80000001804 */
[----:B------:R-:W-:Y:S04]  /*1d690*/  MUFU.EX2 R66, R56 ;  /* 0x0000003800427308 */ /* 0x000fe80000000800 */
[C---:B------:R-:W-:Y:S06]  /*1d6a0*/  HMMA.16816.F32 R8, R48.reuse, R44, R8 ;  /* 0x0000002c3008723c */ /* 0x040fec0000001808 */
[----:B------:R-:W-:Y:S02]  /*1d6b0*/  MUFU.EX2 R172, R67 ;  /* 0x0000004300ac7308 */ /* 0x000fe40000000800 */
[-C--:B------:R-:W-:Y:S08]  /*1d6c0*/  HMMA.16816.F32 R12, R48, R46.reuse, R12 ;  /* 0x0000002e300c723c */ /* 0x080ff0000000180c */
[C---:B------:R-:W-:Y:S01]  /*1d6d0*/  HMMA.16816.F32 R16, R40.reuse, R46, R16 ;  /* 0x0000002e2810723c */ /* 0x040fe20000001810 */
[----:B------:R-:W2:Y:S01]  /*1d6e0*/  LDSM.16.MT88.4 R44, [R219+0x1100] ;  /* 0x00110000db2c783b */ /* 0x000ea20000004200 */
[----:B------:R4:W5:Y:S06]  /*1d6f0*/  MUFU.EX2 R67, R57 ;  /* 0x0000003900437308 */ /* 0x00096c0000000800 */
[-C--:B---3--:R-:W-:Y:S04]  /*1d700*/  HMMA.16816.F32 R20, R40, R52.reuse, R20 ;  /* 0x000000342814723c */ /* 0x088fe80000001814 */
[----:B------:R-:W-:Y:S04]  /*1d710*/  MUFU.EX2 R97, R97 ;  /* 0x0000006100617308 */ /* 0x000fe80000000800 */
[C---:B------:R-:W-:Y:S06]  /*1d720*/  HMMA.16816.F32 R32, R48.reuse, R52, R32 ;  /* 0x000000343020723c */ /* 0x040fec0000001820 */
[----:B------:R-:W-:Y:S02]  /*1d730*/  MUFU.EX2 R99, R99 ;  /* 0x0000006300637308 */ /* 0x000fe40000000800 */
[-C--:B------:R-:W-:Y:S01]  /*1d740*/  HMMA.16816.F32 R24, R48, R54.reuse, R24 ;  /* 0x000000363018723c */ /* 0x080fe20000001818 */
[----:B----4-:R-:W-:Y:S07]  /*1d750*/  LDSM.16.MT88.4 R56, [R218+0x1900] ;  /* 0x00190000da38783b */ /* 0x010fee0000004200 */
[C---:B------:R-:W-:Y:S01]  /*1d760*/  HMMA.16816.F32 R100, R40.reuse, R54, R100 ;  /* 0x000000362864723c */ /* 0x040fe20000001864 */
[----:B------:R-:W-:Y:S01]  /*1d770*/  MUFU.EX2 R93, R93 ;  /* 0x0000005d005d7308 */ /* 0x000fe20000000800 */
[----:B------:R-:W3:Y:S06]  /*1d780*/  LDSM.16.MT88.4 R52, [R217+0x1900] ;  /* 0x00190000d934783b */ /* 0x000eec0000004200 */
[-C--:B-1----:R-:W-:Y:S03]  /*1d790*/  HMMA.16816.F32 R104, R40, R136.reuse, R104 ;  /* 0x000000882868723c */ /* 0x082fe60000001868 */
[----:B------:R-:W-:Y:S05]  /*1d7a0*/  MUFU.EX2 R60, R60 ;  /* 0x0000003c003c7308 */ /* 0x000fea0000000800 */
[C---:B------:R-:W-:Y:S05]  /*1d7b0*/  HMMA.16816.F32 R108, R48.reuse, R136, R108 ;  /* 0x00000088306c723c */ /* 0x040fea000000186c */
[----:B------:R-:W1:Y:S03]  /*1d7c0*/  MUFU.EX2 R61, R61 ;  /* 0x0000003d003d7308 */ /* 0x000e660000000800 */
[-C--:B------:R-:W-:Y:S07]  /*1d7d0*/  HMMA.16816.F32 R28, R48, R138.reuse, R28 ;  /* 0x0000008a301c723c */ /* 0x080fee000000181c */
[----:B------:R-:W-:Y:S01]  /*1d7e0*/  MUFU.EX2 R62, R62 ;  /* 0x0000003e003e7308 */ /* 0x000fe20000000800 */
[C---:B------:R-:W-:Y:S08]  /*1d7f0*/  HMMA.16816.F32 R112, R40.reuse, R138, R112 ;  /* 0x0000008a2870723c */ /* 0x040ff00000001870 */
[-C--:B--2---:R-:W-:Y:S01]  /*1d800*/  HMMA.16816.F32 R116, R40, R44.reuse, R116 ;  /* 0x0000002c2874723c */ /* 0x084fe20000001874 */
[----:B------:R-:W2:Y:S07]  /*1d810*/  MUFU.EX2 R63, R63 ;  /* 0x0000003f003f7308 */ /* 0x000eae0000000800 */
[C---:B------:R-:W-:Y:S03]  /*1d820*/  HMMA.16816.F32 R120, R48.reuse, R44, R120 ;  /* 0x0000002c3078723c */ /* 0x040fe60000001878 */
[----:B------:R-:W-:Y:S04]  /*1d830*/  MUFU.EX2 R68, R68 ;  /* 0x0000004400447308 */ /* 0x000fe80000000800 */
[----:B-----5:R-:W-:Y:S01]  /*1d840*/  F2FP.PACK_AB R44, R67, R66 ;  /* 0x00000042432c723e */ /* 0x020fe200000000ff */
[-C--:B------:R-:W-:Y:S01]  /*1d850*/  HMMA.16816.F32 R124, R48, R46.reuse, R124 ;  /* 0x0000002e307c723c */ /* 0x080fe2000000187c */
[----:B------:R-:W4:Y:S03]  /*1d860*/  LDSM.16.MT88.4 R48, [R220+0x1900] ;  /* 0x00190000dc30783b */ /* 0x000f260000004200 */
[----:B------:R-:W-:Y:S01]  /*1d870*/  F2FP.PACK_AB R45, R65, R64 ;  /* 0x00000040412d723e */ /* 0x000fe200000000ff */
[----:B------:R-:W-:Y:S03]  /*1d880*/  MUFU.EX2 R69, R69 ;  /* 0x0000004500457308 */ /* 0x000fe60000000800 */
[----:B------:R-:W-:Y:S07]  /*1d890*/  HMMA.16816.F32 R36, R40, R46, R36 ;  /* 0x0000002e2824723c */ /* 0x000fee0000001824 */
[----:B------:R-:W-:Y:S01]  /*1d8a0*/  F2FP.PACK_AB R40, R176, R165 ;  /* 0x000000a5b028723e */ /* 0x000fe200000000ff */
[----:B------:R-:W-:Y:S01]  /*1d8b0*/  MUFU.EX2 R70, R70 ;  /* 0x0000004600467308 */ /* 0x000fe20000000800 */
[----:B------:R-:W-:Y:S03]  /*1d8c0*/  F2FP.PACK_AB R41, R175, R164 ;  /* 0x000000a4af29723e */ /* 0x000fe600000000ff */
[----:B------:R-:W-:Y:S02]  /*1d8d0*/  F2FP.PACK_AB R42, R174, R173 ;  /* 0x000000adae2a723e */ /* 0x000fe400000000ff */
[----:B------:R-:W-:Y:S02]  /*1d8e0*/  F2FP.PACK_AB R43, R172, R134 ;  /* 0x00000086ac2b723e */ /* 0x000fe400000000ff */
[----:B-1----:R-:W-:Y:S02]  /*1d8f0*/  F2FP.PACK_AB R46, R61, R60 ;  /* 0x0000003c3d2e723e */ /* 0x002fe400000000ff */
[----:B--2---:R-:W-:Y:S01]  /*1d900*/  F2FP.PACK_AB R47, R63, R62 ;  /* 0x0000003e3f2f723e */ /* 0x004fe200000000ff */
[----:B------:R-:W-:Y:S02]  /*1d910*/  MUFU.EX2 R71, R71 ;  /* 0x0000004700477308 */ /* 0x000fe40000000800 */
[-C--:B---3--:R-:W-:Y:S08]  /*1d920*/  HMMA.16816.F32 R4, R40, R52.reuse, R4 ;  /* 0x000000342804723c */ /* 0x088ff00000001804 */
[C---:B------:R-:W-:Y:S01]  /*1d930*/  HMMA.16816.F32 R8, R44.reuse, R52, R8 ;  /* 0x000000342c08723c */ /* 0x040fe20000001808 */
[----:B------:R-:W-:Y:S07]  /*1d940*/  MUFU.EX2 R80, R80 ;  /* 0x0000005000507308 */ /* 0x000fee0000000800 */
[-C--:B------:R-:W-:Y:S03]  /*1d950*/  HMMA.16816.F32 R12, R44, R54.reuse, R12 ;  /* 0x000000362c0c723c */ /* 0x080fe6000000180c */
[----:B------:R-:W-:Y:S05]  /*1d960*/  MUFU.EX2 R81, R81 ;  /* 0x0000005100517308 */ /* 0x000fea0000000800 */
[C---:B------:R-:W-:Y:S01]  /*1d970*/  HMMA.16816.F32 R16, R40.reuse, R54, R16 ;  /* 0x000000362810723c */ /* 0x040fe20000001810 */
[----:B------:R-:W1:Y:S04]  /*1d980*/  LDSM.16.MT88.4 R52, [R219+0x1900] ;  /* 0x00190000db34783b */ /* 0x000e680000004200 */
[----:B------:R-:W-:Y:S03]  /*1d990*/  MUFU.EX2 R82, R82 ;  /* 0x0000005200527308 */ /* 0x000fe60000000800 */
[-C--:B----4-:R-:W-:Y:S07]  /*1d9a0*/  HMMA.16816.F32 R20, R40, R48.reuse, R20 ;  /* 0x000000302814723c */ /* 0x090fee0000001814 */
[----:B------:R-:W-:Y:S01]  /*1d9b0*/  MUFU.EX2 R83, R83 ;  /* 0x0000005300537308 */ /* 0x000fe20000000800 */
[C---:B------:R-:W-:Y:S08]  /*1d9c0*/  HMMA.16816.F32 R32, R44.reuse, R48, R32 ;  /* 0x000000302c20723c */ /* 0x040ff00000001820 */
[-C--:B------:R-:W-:Y:S01]  /*1d9d0*/  HMMA.16816.F32 R24, R44, R50.reuse, R24 ;  /* 0x000000322c18723c */ /* 0x080fe20000001818 */
[----:B------:R-:W-:Y:S07]  /*1d9e0*/  MUFU.EX2 R72, R72 ;  /* 0x0000004800487308 */ /* 0x000fee0000000800 */
[C---:B------:R-:W-:Y:S01]  /*1d9f0*/  HMMA.16816.F32 R100, R40.reuse, R50, R100 ;  /* 0x000000322864723c */ /* 0x040fe20000001864 */
[----:B------:R-:W2:Y:S02]  /*1da00*/  LDSM.16.MT88.4 R48, [R217+0x2100] ;  /* 0x00210000d930783b */ /* 0x000ea40000004200 */
[----:B------:R-:W3:Y:S05]  /*1da10*/  MUFU.EX2 R73, R73 ;  /* 0x0000004900497308 */ /* 0x000eea0000000800 */
[-C--:B------:R-:W-:Y:S05]  /*1da20*/  HMMA.16816.F32 R104, R40, R56.reuse, R104 ;  /* 0x000000382868723c */ /* 0x080fea0000001868 */
[----:B------:R-:W-:Y:S03]  /*1da30*/  MUFU.EX2 R74, R74 ;  /* 0x0000004a004a7308 */ /* 0x000fe60000000800 */
[C---:B------:R-:W-:Y:S07]  /*1da40*/  HMMA.16816.F32 R108, R44.reuse, R56, R108 ;  /* 0x000000382c6c723c */ /* 0x040fee000000186c */
[----:B------:R-:W4:Y:S01]  /*1da50*/  MUFU.EX2 R75, R75 ;  /* 0x0000004b004b7308 */ /* 0x000f220000000800 */
[-C--:B------:R-:W-:Y:S08]  /*1da60*/  HMMA.16816.F32 R28, R44, R58.reuse, R28 ;  /* 0x0000003a2c1c723c */ /* 0x080ff0000000181c */
[C---:B------:R-:W-:Y:S01]  /*1da70*/  HMMA.16816.F32 R112, R40.reuse, R58, R112 ;  /* 0x0000003a2870723c */ /* 0x040fe20000001870 */
[----:B------:R-:W-:Y:S01]  /*1da80*/  LDSM.16.MT88.4 R56, [R218+0x2100] ;  /* 0x00210000da38783b */ /* 0x000fe20000004200 */
[----:B------:R-:W-:Y:S06]  /*1da90*/  MUFU.EX2 R76, R76 ;  /* 0x0000004c004c7308 */ /* 0x000fec0000000800 */
[-C--:B-1----:R-:W-:Y:S04]  /*1daa0*/  HMMA.16816.F32 R116, R40, R52.reuse, R116 ;  /* 0x000000342874723c */ /* 0x082fe80000001874 */
[----:B------:R-:W1:Y:S04]  /*1dab0*/  MUFU.EX2 R77, R77 ;  /* 0x0000004d004d7308 */ /* 0x000e680000000800 */
[C---:B------:R-:W-:Y:S06]  /*1dac0*/  HMMA.16816.F32 R120, R44.reuse, R52, R120 ;  /* 0x000000342c78723c */ /* 0x040fec0000001878 */
[----:B------:R-:W-:Y:S02]  /*1dad0*/  MUFU.EX2 R78, R78 ;  /* 0x0000004e004e7308 */ /* 0x000fe40000000800 */
[-C--:B------:R-:W-:Y:S07]  /*1dae0*/  HMMA.16816.F32 R124, R44, R54.reuse, R124 ;  /* 0x000000362c7c723c */ /* 0x080fee000000187c */
[----:B---3--:R-:W-:Y:S01]  /*1daf0*/  F2FP.PACK_AB R44, R73, R72 ;  /* 0x00000048492c723e */ /* 0x008fe200000000ff */
[----:B------:R-:W-:Y:S01]  /*1db00*/  HMMA.16816.F32 R36, R40, R54, R36 ;  /* 0x000000362824723c */ /* 0x000fe20000001824 */
[----:B------:R-:W3:Y:S01]  /*1db10*/  MUFU.EX2 R79, R79 ;  /* 0x0000004f004f7308 */ /* 0x000ee20000000800 */
[----:B------:R-:W5:Y:S02]  /*1db20*/  LDSM.16.MT88.4 R52, [R220+0x2100] ;  /* 0x00210000dc34783b */ /* 0x000f640000004200 */
[----:B----4-:R-:W-:Y:S02]  /*1db30*/  F2FP.PACK_AB R45, R75, R74 ;  /* 0x0000004a4b2d723e */ /* 0x010fe400000000ff */
[----:B-1----:R-:W-:Y:S02]  /*1db40*/  F2FP.PACK_AB R46, R77, R76 ;  /* 0x0000004c4d2e723e */ /* 0x002fe400000000ff */
[----:B------:R-:W-:Y:S03]  /*1db50*/  F2FP.PACK_AB R40, R69, R68 ;  /* 0x000000444528723e */ /* 0x000fe600000000ff */
[----:B------:R-:W-:Y:S01]  /*1db60*/  MUFU.EX2 R84, R84 ;  /* 0x0000005400547308 */ /* 0x000fe20000000800 */
[----:B------:R-:W-:Y:S02]  /*1db70*/  F2FP.PACK_AB R41, R71, R70 ;  /* 0x000000464729723e */ /* 0x000fe400000000ff */
[----:B------:R-:W-:Y:S02]  /*1db80*/  F2FP.PACK_AB R42, R81, R80 ;  /* 0x00000050512a723e */ /* 0x000fe400000000ff */
[----:B------:R-:W-:Y:S05]  /*1db90*/  F2FP.PACK_AB R43, R83, R82 ;  /* 0x00000052532b723e */ /* 0x000fea00000000ff */
[----:B------:R-:W1:Y:S02]  /*1dba0*/  MUFU.EX2 R85, R85 ;  /* 0x0000005500557308 */ /* 0x000e640000000800 */
[-C--:B--2---:R-:W-:Y:S03]  /*1dbb0*/  HMMA.16816.F32 R4, R40, R48.reuse, R4 ;  /* 0x000000302804723c */ /* 0x084fe60000001804 */
[----:B---3--:R-:W-:Y:S05]  /*1dbc0*/  F2FP.PACK_AB R47, R79, R78 ;  /* 0x0000004e4f2f723e */ /* 0x008fea00000000ff */
[----:B------:R-:W-:Y:S02]  /*1dbd0*/  MUFU.EX2 R86, R86 ;  /* 0x0000005600567308 */ /* 0x000fe40000000800 */
[C---:B------:R-:W-:Y:S08]  /*1dbe0*/  HMMA.16816.F32 R8, R44.reuse, R48, R8 ;  /* 0x000000302c08723c */ /* 0x040ff00000001808 */
[-C--:B------:R-:W-:Y:S01]  /*1dbf0*/  HMMA.16816.F32 R12, R44, R50.reuse, R12 ;  /* 0x000000322c0c723c */ /* 0x080fe2000000180c */
[----:B------:R-:W2:Y:S03]  /*1dc00*/  MUFU.EX2 R87, R87 ;  /* 0x0000005700577308 */ /* 0x000ea60000000800 */
[----:B-1----:R-:W-:Y:S04]  /*1dc10*/  F2FP.PACK_AB R168, R85, R84 ;  /* 0x0000005455a8723e */ /* 0x002fe800000000ff */
[C---:B------:R-:W-:Y:S01]  /*1dc20*/  HMMA.16816.F32 R16, R40.reuse, R50, R16 ;  /* 0x000000322810723c */ /* 0x040fe20000001810 */
[----:B------:R-:W1:Y:S02]  /*1dc30*/  LDSM.16.MT88.4 R48, [R219+0x2100] ;  /* 0x00210000db30783b */ /* 0x000e640000004200 */
[----:B------:R-:W3:Y:S05]  /*1dc40*/  MUFU.EX2 R96, R96 ;  /* 0x0000006000607308 */ /* 0x000eea0000000800 */
[-C--:B-----5:R-:W-:Y:S05]  /*1dc50*/  HMMA.16816.F32 R20, R40, R52.reuse, R20 ;  /* 0x000000342814723c */ /* 0x0a0fea0000001814 */
[----:B------:R-:W4:Y:S03]  /*1dc60*/  MUFU.EX2 R98, R98 ;  /* 0x0000006200627308 */ /* 0x000f260000000800 */
[C---:B------:R-:W-:Y:S04]  /*1dc70*/  HMMA.16816.F32 R32, R44.reuse, R52, R32 ;  /* 0x000000342c20723c */ /* 0x040fe80000001820 */
[----:B--2---:R-:W-:Y:S03]  /*1dc80*/  F2FP.PACK_AB R169, R87, R86 ;  /* 0x0000005657a9723e */ /* 0x004fe600000000ff */
[----:B------:R-:W-:Y:S01]  /*1dc90*/  MUFU.EX2 R92, R92 ;  /* 0x0000005c005c7308 */ /* 0x000fe20000000800 */
[-C--:B------:R-:W-:Y:S04]  /*1dca0*/  HMMA.16816.F32 R24, R44, R54.reuse, R24 ;  /* 0x000000362c18723c */ /* 0x080fe80000001818 */
[----:B---3--:R-:W-:Y:S04]  /*1dcb0*/  F2FP.PACK_AB R170, R97, R96 ;  /* 0x0000006061aa723e */ /* 0x008fe800000000ff */
[C---:B------:R-:W-:Y:S01]  /*1dcc0*/  HMMA.16816.F32 R100, R40.reuse, R54, R100 ;  /* 0x000000362864723c */ /* 0x040fe20000001864 */
[----:B------:R-:W2:Y:S01]  /*1dcd0*/  LDSM.16.MT88.4 R52, [R220+0x2900] ;  /* 0x00290000dc34783b */ /* 0x000ea20000004200 */
[----:B------:R-:W-:Y:S02]  /*1dce0*/  MUFU.EX2 R94, R94 ;  /* 0x0000005e005e7308 */ /* 0x000fe40000000800 */
[----:B----4-:R-:W-:Y:S04]  /*1dcf0*/  F2FP.PACK_AB R171, R99, R98 ;  /* 0x0000006263ab723e */ /* 0x010fe800000000ff */
[-C--:B------:R-:W-:Y:S04]  /*1dd00*/  HMMA.16816.F32 R104, R40, R56.reuse, R104 ;  /* 0x000000382868723c */ /* 0x080fe80000001868 */
[----:B------:R-:W-:Y:S04]  /*1dd10*/  MUFU.EX2 R88, R88 ;  /* 0x0000005800587308 */ /* 0x000fe80000000800 */
[C---:B------:R-:W-:Y:S06]  /*1dd20*/  HMMA.16816.F32 R108, R44.reuse, R56, R108 ;  /* 0x000000382c6c723c */ /* 0x040fec000000186c */
[----:B------:R3:W-:Y:S02]  /*1dd30*/  MUFU.EX2 R56, R2 ;  /* 0x0000000200387308 */ /* 0x0007e40000000800 */
[-C--:B------:R-:W-:Y:S08]  /*1dd40*/  HMMA.16816.F32 R28, R44, R58.reuse, R28 ;  /* 0x0000003a2c1c723c */ /* 0x080ff0000000181c */
[C---:B------:R-:W-:Y:S01]  /*1dd50*/  HMMA.16816.F32 R112, R40.reuse, R58, R112 ;  /* 0x0000003a2870723c */ /* 0x040fe20000001870 */
[----:B------:R-:W4:Y:S07]  /*1dd60*/  MUFU.EX2 R89, R89 ;  /* 0x0000005900597308 */ /* 0x000f2e0000000800 */
[-C--:B-1----:R-:W-:Y:S03]  /*1dd70*/  HMMA.16816.F32 R116, R40, R48.reuse, R116 ;  /* 0x000000302874723c */ /* 0x082fe60000001874 */
[----:B------:R-:W-:Y:S01]  /*1dd80*/  MUFU.EX2 R90, R90 ;  /* 0x0000005a005a7308 */ /* 0x000fe20000000800 */
[----:B---3--:R-:W-:Y:S01]  /*1dd90*/  FADD.FTZ R2, R213, R131 ;  /* 0x00000083d5027221 */ /* 0x008fe20000010000 */
[----:B------:R-:W-:Y:S03]  /*1dda0*/  MOV R131, R129 ;  /* 0x0000008100837202 */ /* 0x000fe60000000f00 */
[C---:B------:R-:W-:Y:S04]  /*1ddb0*/  HMMA.16816.F32 R120, R44.reuse, R48, R120 ;  /* 0x000000302c78723c */ /* 0x040fe80000001878 */
[----:B------:R-:W-:Y:S01]  /*1ddc0*/  FADD.FTZ R2, R214, R2 ;  /* 0x00000002d6027221 */ /* 0x000fe20000010000 */
[----:B------:R-:W1:Y:S03]  /*1ddd0*/  MUFU.EX2 R91, R91 ;  /* 0x0000005b005b7308 */ /* 0x000e660000000800 */
[----:B------:R-:W-:Y:S01]  /*1dde0*/  FADD.FTZ R2, R238, R2 ;  /* 0x00000002ee027221 */ /* 0x000fe20000010000 */
[-C--:B------:R-:W-:Y:S03]  /*1ddf0*/  HMMA.16816.F32 R124, R44, R50.reuse, R124 ;  /* 0x000000322c7c723c */ /* 0x080fe6000000187c */
[----:B------:R-:W-:Y:S05]  /*1de00*/  FADD.FTZ R2, R199, R2 ;  /* 0x00000002c7027221 */ /* 0x000fea0000010000 */
[----:B------:R-:W-:Y:S07]  /*1de10*/  HMMA.16816.F32 R36, R40, R50, R36 ;  /* 0x000000322824723c */ /* 0x000fee0000001824 */
[----:B----4-:R-:W-:Y:S01]  /*1de20*/  F2FP.PACK_AB R40, R89, R88 ;  /* 0x000000585928723e */ /* 0x010fe200000000ff */
[-C--:B------:R-:W-:Y:S01]  /*1de30*/  HMMA.16816.F32 R136, R168, R148.reuse, R4 ;  /* 0x00000094a888723c */ /* 0x080fe20000001804 */
[----:B------:R-:W3:Y:S04]  /*1de40*/  LDSM.16.MT88.4 R4, [R218+0x2900] ;  /* 0x00290000da04783b */ /* 0x000ee80000004200 */
[----:B-1----:R-:W-:Y:S02]  /*1de50*/  F2FP.PACK_AB R41, R91, R90 ;  /* 0x0000005a5b29723e */ /* 0x002fe400000000ff */
[----:B------:R-:W-:Y:S02]  /*1de60*/  F2FP.PACK_AB R42, R93, R92 ;  /* 0x0000005c5d2a723e */ /* 0x000fe400000000ff */
[----:B------:R-:W-:Y:S07]  /*1de70*/  F2FP.PACK_AB R43, R56, R94 ;  /* 0x0000005e382b723e */ /* 0x000fee00000000ff */
        /* <DEDUP_REMOVED lines=25> */
[----:B------:R-:W1:Y:S01]  /*1e010*/  LDSM.16.MT88.4 R8, [R219+0x2900] ;  /* 0x00290000db08783b */ /* 0x000e620000004200 */
[----:B------:R-:W-:Y:S01]  /*1e020*/  FADD.FTZ R13, R195, R0 ;  /* 0x00000000c30d7221 */ /* 0x000fe20000010000 */
[-C--:B---3--:R-:W-:Y:S03]  /*1e030*/  HMMA.16816.F32 R104, R168, R4.reuse, R104 ;  /* 0x00000004a868723c */ /* 0x088fe60000001868 */
        /* <DEDUP_REMOVED lines=30> */
[----:B------:R-:W-:Y:S01]  /*1e220*/  FADD.FTZ R12, R134, R2 ;  /* 0x00000002860c7221 */ /* 0x000fe20000010000 */
[----:B------:R-:W-:Y:S01]  /*1e230*/  MOV R134, R128 ;  /* 0x0000008000867202 */ /* 0x000fe20000000f00 */
        /* <DEDUP_REMOVED lines=39> */
[----:B------:R-:W-:Y:S01]  /*1e4b0*/  FADD.FTZ R2, R93, R2 ;  /* 0x000000025d027221 */ /* 0x000fe20000010000 */
[----:B------:R-:W-:Y:S01]  /*1e4c0*/  STL [R1+0x8], R4 ;  /* 0x0000080401007387 */ /* 0x000fe20000100800 */
[----:B------:R-:W-:Y:S03]  /*1e4d0*/  FADD.FTZ R0, R94, R0 ;  /* 0x000000005e007221 */ /* 0x000fe60000010000 */
[----:B------:R-:W-:Y:S01]  /*1e4e0*/  STL [R1+0xc], R2 ;  /* 0x00000c0201007387 */ /* 0x000fe20000100800 */
[----:B------:R-:W-:Y:S05]  /*1e4f0*/  FADD.FTZ R0, R56, R0 ;  /* 0x0000000038007221 */ /* 0x000fea0000010000 */
[----:B------:R1:W-:Y:S02]  /*1e500*/  STL [R1+0x10], R0 ;  /* 0x0000100001007387 */ /* 0x0003e40000100800 */
[----:B-1----:R-:W-:Y:S01]  /*1e510*/  MOV R0, R130 ;  /* 0x0000008200007202 */ /* 0x002fe20000000f00 */
[----:B------:R-:W-:-:S05]  /*1e520*/  @P0 BRA `(.L_x_1278) ;  /* 0xffffc72000000947 */ /* 0x000fca000383ffff */
.L_x_1275:
        /* <DEDUP_REMOVED lines=9> */
.L_x_1297:
[----:B------:R-:W-:Y:S04]  /*1e5c0*/  DEPBAR.LE SB0, 0x0 ;  /* 0x000080000000791a */ /* 0x000fe80000000000 */
[----:B------:R-:W-:Y:S01]  /*1e5d0*/  BAR.SYNC.DEFER_BLOCKING 0x0 ;  /* 0x0000000000007b1d */ /* 0x000fe20000010000 */
[----:B-1----:R-:W-:Y:S01]  /*1e5e0*/  IMAD.WIDE.U32 R2, R236, c[0x0][0x208], RZ ;  /* 0x00008200ec027a25 */ /* 0x002fe200078e00ff */
[----:B------:R-:W-:Y:S01]  /*1e5f0*/  SHF.R.S32.HI R0, RZ, 0x1f, R236 ;  /* 0x0000001fff007819 */ /* 0x000fe200000114ec */
[----:B------:R-:W-:Y:S04]  /*1e600*/  UISETP.GT.AND UP0, UPT, UR19, UR18, UPT ;  /* 0x000000121300728c */ /* 0x000fe8000bf04270 */
[----:B------:R-:W-:Y:S04]  /*1e610*/  IMAD R0, R0, c[0x0][0x208], RZ ;  /* 0x0000820000007a24 */ /* 0x000fe800078e02ff */
[----:B------:R-:W-:Y:S04]  /*1e620*/  IMAD R0, R236, c[0x0][0x20c], R0 ;  /* 0x00008300ec007a24 */ /* 0x000fe800078e0200 */
[----:B------:R-:W-:Y:S01]  /*1e630*/  IMAD.IADD R3, R3, 0x1, R0 ;  /* 0x0000000103037824 */ /* 0x000fe200078e0200 */
[----:B------:R-:W-:Y:S03]  /*1e640*/  SHF.R.S32.HI R0, RZ, 0x1f, R235 ;  /* 0x0000001fff007819 */ /* 0x000fe600000114eb */
[C---:B------:R-:W-:Y:S04]  /*1e650*/  IMAD.WIDE.U32 R2, R235.reuse, c[0x0][0x218], R2 ;  /* 0x00008600eb027a25 */ /* 0x040fe800078e0002 */
[----:B------:R-:W-:Y:S01]  /*1e660*/  IMAD R0, R0, c[0x0][0x218], RZ ;  /* 0x0000860000007a24 */ /* 0x000fe200078e02ff */
[----:B-----5:R-:W-:Y:S01]  /*1e670*/  LDSM.16.M88.4 R96, [R223+0x6100] ;  /* 0x00610000df60783b */ /* 0x020fe20000000200 */
        /* <DEDUP_REMOVED lines=8> */
[----:B------:R-:W4:Y:S06]  /*1e700*/  LDSM.16.M88.4 R48, [R216+0x4100] ;  /* 0x00410000d830783b */ /* 0x000f2c0000000200 */
        /* <DEDUP_REMOVED lines=11> */
[----:B------:R-:W-:Y:S05]  /*1e7c0*/  LDSM.16.M88.4 R192, [R228] ;  /* 0x00000000e4c0783b */ /* 0x000fea0000000200 */
[-C--:B---3--:R-:W-:Y:S01]  /*1e7d0*/  HMMA.16816.F32 R20, R96, R32.reuse, RZ ;  /* 0x000000206014723c */ /* 0x088fe200000018ff */
[----:B------:R-:W-:Y:S06]  /*1e7e0*/  SHFL.IDX PT, R201, R0, 0x5, 0x181f ;  /* 0x00b81f0000c97f89 */ /* 0x000fec00000e0000 */
[----:B------:R-:W-:Y:S01]  /*1e7f0*/  SHFL.IDX PT, R202, R2, 0x3, 0x181f ;  /* 0x00781f0002ca7f89 */ /* 0x000fe200000e0000 */
[C---:B------:R-:W-:Y:S05]  /*1e800*/  HMMA.16816.F32 R24, R92.reuse, R32, RZ ;  /* 0x000000205c18723c */ /* 0x040fea00000018ff */
[----:B------:R-:W-:Y:S03]  /*1e810*/  SHFL.IDX PT, R200, R2, 0x4, 0x181f ;  /* 0x00981f0002c87f89 */ /* 0x000fe600000e0000 */
[-C--:B------:R-:W-:Y:S03]  /*1e820*/  HMMA.16816.F32 R28, R92, R34.reuse, RZ ;  /* 0x000000225c1c723c */ /* 0x080fe600000018ff */
[----:B------:R-:W1:Y:S05]  /*1e830*/  SHFL.IDX PT, R128, R0, RZ, 0x181f ;  /* 0x00181fff00807589 */ /* 0x000e6a00000e0000 */
[C---:B------:R-:W-:Y:S01]  /*1e840*/  HMMA.16816.F32 R32, R96.reuse, R34, RZ ;  /* 0x000000226020723c */ /* 0x040fe200000018ff */
[----:B------:R-:W2:Y:S06]  /*1e850*/  SHFL.IDX PT, R129, R2, RZ, 0x181f ;  /* 0x00181fff02817589 */ /* 0x000eac00000e0000 */
[----:B------:R-:W-:Y:S01]  /*1e860*/  SHFL.IDX PT, R3, R0, 0x1, 0x181f ;  /* 0x00381f0000037f89 */ /* 0x000fe200000e0000 */
[-C--:B----4-:R-:W-:Y:S05]  /*1e870*/  HMMA.16816.F32 R36, R96, R48.reuse, RZ ;  /* 0x000000306024723c */ /* 0x090fea00000018ff */
[----:B------:R-:W-:Y:S03]  /*1e880*/  SHFL.IDX PT, R130, R2, 0x1, 0x181f ;  /* 0x00381f0002827f89 */ /* 0x000fe600000e0000 */
[C---:B------:R-:W-:Y:S03]  /*1e890*/  HMMA.16816.F32 R40, R92.reuse, R48, RZ ;  /* 0x000000305c28723c */ /* 0x040fe600000018ff */
[----:B------:R-:W-:Y:S01]  /*1e8a0*/  SHFL.IDX PT, R196, R0, 0x2, 0x181f ;  /* 0x00581f0000c47f89 */ /* 0x000fe200000e0000 */
[-C--:B-1----:R-:W-:Y:S04]  /*1e8b0*/  IADD3 R128, P1, R128, R234.reuse, RZ ;  /* 0x000000ea80807210 */ /* 0x082fe80007f3e0ff */
[-C--:B------:R-:W-:Y:S01]  /*1e8c0*/  HMMA.16816.F32 R44, R92, R50.reuse, RZ ;  /* 0x000000325c2c723c */ /* 0x080fe200000018ff */
[--C-:B--2---:R-:W-:Y:S01]  /*1e8d0*/  IMAD.X R129, R129, 0x1, R233.reuse, P1 ;  /* 0x0000000181817824 */ /* 0x104fe200008e06e9 */
[----:B------:R-:W1:Y:S06]  /*1e8e0*/  SHFL.IDX PT, R198, R0, 0x3, 0x181f ;  /* 0x00781f0000c67f89 */ /* 0x000e6c00000e0000 */
[C---:B------:R-:W-:Y:S01]  /*1e8f0*/  HMMA.16816.F32 R48, R96.reuse, R50, RZ ;  /* 0x000000326030723c */ /* 0x040fe200000018ff */
[----:B------:R-:W2:Y:S06]  /*1e900*/  SHFL.IDX PT, R135, R2, 0x2, 0x181f ;  /* 0x00581f0002877f89 */ /* 0x000eac00000e0000 */
[----:B------:R-:W-:Y:S01]  /*1e910*/  SHFL.IDX PT, R199, R0, 0x4, 0x181f ;  /* 0x00981f0000c77f89 */ /* 0x000fe200000e0000 */
[-C--:B------:R-:W-:Y:S05]  /*1e920*/  HMMA.16816.F32 R52, R96, R64.reuse, RZ ;  /* 0x000000406034723c */ /* 0x080fea00000018ff */
[----:B------:R3:W-:Y:S03]  /*1e930*/  SHFL.IDX PT, R0, R2, 0x5, 0x181f ;  /* 0x00b81f0002007f89 */ /* 0x0007e600000e0000 */
[C---:B------:R-:W-:Y:S04]  /*1e940*/  HMMA.16816.F32 R56, R92.reuse, R64, RZ ;  /* 0x000000405c38723c */ /* 0x040fe800000018ff */
[-C--:B-1----:R-:W-:Y:S04]  /*1e950*/  IADD3 R198, P2, R198, R234.reuse, RZ ;  /* 0x000000eac6c67210 */ /* 0x082fe80007f5e0ff */
[-C--:B------:R-:W-:Y:S08]  /*1e960*/  HMMA.16816.F32 R60, R92, R66.reuse, RZ ;  /* 0x000000425c3c723c */ /* 0x080ff000000018ff */
[C---:B------:R-:W-:Y:S04]  /*1e970*/  HMMA.16816.F32 R64, R96.reuse, R66, RZ ;  /* 0x000000426040723c */ /* 0x040fe800000018ff */
[-C--:B---3--:R-:W-:Y:S04]  /*1e980*/  IADD3 R2, P0, R3, R234.reuse, RZ ;  /* 0x000000ea03027210 */ /* 0x088fe80007f1e0ff */
[-C--:B------:R-:W-:Y:S01]  /*1e990*/  HMMA.16816.F32 R68, R96, R80.reuse, RZ ;  /* 0x000000506044723c */ /* 0x080fe200000018ff */
[--C-:B------:R-:W-:Y:S03]  /*1e9a0*/  IMAD.X R3, R130, 0x1, R233.reuse, P0 ;  /* 0x0000000182037824 */ /* 0x100fe600000e06e9 */
[-C--:B------:R-:W-:Y:S04]  /*1e9b0*/  IADD3 R196, P0, R196, R234.reuse, RZ ;  /* 0x000000eac4c47210 */ /* 0x080fe80007f1e0ff */
[C---:B------:R-:W-:Y:S04]  /*1e9c0*/  HMMA.16816.F32 R72, R92.reuse, R80, RZ ;  /* 0x000000505c48723c */ /* 0x040fe800000018ff */
[--C-:B--2---:R-:W-:Y:S04]  /*1e9d0*/  IMAD.X R197, R135, 0x1, R233.reuse, P0 ;  /* 0x0000000187c57824 */ /* 0x104fe800000e06e9 */
        /* <DEDUP_REMOVED lines=23> */
[C---:B------:R-:W-:Y:S03]  /*1eb50*/  HMMA.16816.F32 R40, R184.reuse, R172, R40 ;  /* 0x000000acb828723c */ /* 0x040fe60000001828 */
[----:B------:R3:W-:Y:S05]  /*1eb60*/  LDGSTS.E.BYPASS.LTC128B.128 [R243+0x1000], [R196.64], !P6 ;  /* 0x01000000c4f37fae */ /* 0x0007ea000f101d4e */
[-C--:B------:R-:W-:Y:S08]  /*1eb70*/  HMMA.16816.F32 R44, R184, R174.reuse, R44 ;  /* 0x000000aeb82c723c */ /* 0x080ff0000000182c */
[C---:B------:R-:W-:Y:S04]  /*1eb80*/  HMMA.16816.F32 R48, R176.reuse, R174, R48 ;  /* 0x000000aeb030723c */ /* 0x040fe80000001830 */
[-C--:B----4-:R-:W-:Y:S01]  /*1eb90*/  IADD3 R128, P1, R199, R234.reuse, RZ ;  /* 0x000000eac7807210 */ /* 0x090fe20007f3e0ff */
[--C-:B------:R-:W-:Y:S03]  /*1eba0*/  IMAD.X R199, R202, 0x1, R233.reuse, P2 ;  /* 0x00000001cac77824 */ /* 0x100fe600010e06e9 */
[-C--:B--2---:R-:W-:Y:S02]  /*1ebb0*/  HMMA.16816.F32 R52, R176, R180.reuse, R52 ;  /* 0x000000b4b034723c */ /* 0x084fe40000001834 */
[----:B------:R2:W-:Y:S02]  /*1ebc0*/  LDGSTS.E.BYPASS.LTC128B.128 [R243+0x1800], [R198.64], !P6 ;  /* 0x01800000c6f37fae */ /* 0x0005e4000f101d4e */
[--C-:B------:R-:W-:Y:S01]  /*1ebd0*/  IMAD.X R129, R200, 0x1, R233.reuse, P1 ;  /* 0x00000001c8817824 */ /* 0x100fe200008e06e9 */
[----:B-1----:R-:W-:Y:S03]  /*1ebe0*/  IADD3 R2, P0, R201, R234, RZ ;  /* 0x000000eac9027210 */ /* 0x002fe60007f1e0ff */
[C---:B------:R-:W-:Y:S01]  /*1ebf0*/  HMMA.16816.F32 R56, R184.reuse, R180, R56 ;  /* 0x000000b4b838723c */ /* 0x040fe20000001838 */
[----:B------:R1:W-:Y:S03]  /*1ec00*/  LDGSTS.E.BYPASS.LTC128B.128 [R243+0x2000], [R128.64], !P6 ;  /* 0x0200000080f37fae */ /* 0x0003e6000f101d4e */
[----:B------:R-:W-:Y:S01]  /*1ec10*/  IMAD.X R3, R0, 0x1, R233, P0 ;  /* 0x0000000100037824 */ /* 0x000fe200000e06e9 */
[----:B------:R-:W-:Y:S03]  /*1ec20*/  PLOP3.LUT P0, PT, PT, PT, UP0, 0x80, 0x0 ;  /* 0x000000000000781c */ /* 0x000fe60003f0f008 */
[-C--:B------:R-:W-:Y:S01]  /*1ec30*/  HMMA.16816.F32 R60, R184, R182.reuse, R60 ;  /* 0x000000b6b83c723c */ /* 0x080fe2000000183c */
[----:B------:R1:W-:Y:S06]  /*1ec40*/  LDGSTS.E.BYPASS.LTC128B.128 [R243+0x2800], [R2.64], !P6 ;  /* 0x0280000002f37fae */ /* 0x0003ec000f101d4e */
[----:B------:R-:W-:Y:S01]  /*1ec50*/  LDSM.16.M88.4 R172, [R222+0x3100] ;  /* 0x00310000deac783b */ /* 0x000fe20000000200 */
[C---:B------:R-:W-:Y:S05]  /*1ec60*/  HMMA.16816.F32 R64, R176.reuse, R182, R64 ;  /* 0x000000b6b040723c */ /* 0x040fea0000001840 */
[----:B------:R-:W0:Y:S03]  /*1ec70*/  LDGDEPBAR ;  /* 0x00000000000079af */ /* 0x000e260000000000 */
[-C--:B---3--:R-:W-:Y:S03]  /*1ec80*/  HMMA.16816.F32 R68, R176, R188.reuse, R68 ;  /* 0x000000bcb044723c */ /* 0x088fe60000001844 */
[----:B--2---:R-:W2:Y:S05]  /*1ec90*/  LDSM.16.M88.4 R196, [R224+0x6100] ;  /* 0x00610000e0c4783b */ /* 0x004eaa0000000200 */
[C---:B------:R-:W-:Y:S01]  /*1eca0*/  HMMA.16816.F32 R72, R184.reuse, R188, R72 ;  /* 0x000000bcb848723c */ /* 0x040fe20000001848 */
[----:B------:R-:W3:Y:S06]  /*1ecb0*/  LDSM.16.M88.4 R200, [R224+0x8100] ;  /* 0x00810000e0c8783b */ /* 0x000eec0000000200 */
[----:B------:R-:W4:Y:S01]  /*1ecc0*/  LDSM.16.M88.4 R204, [R222+0x3900] ;  /* 0x00390000decc783b */ /* 0x000f220000000200 */
[-C--:B------:R-:W-:Y:S05]  /*1ecd0*/  HMMA.16816.F32 R76, R184, R190.reuse, R76 ;  /* 0x000000beb84c723c */ /* 0x080fea000000184c */
[----:B------:R-:W1:Y:S03]  /*1ece0*/  LDSM.16.M88.4 R208, [R222+0x4100] ;  /* 0x00410000ded0783b */ /* 0x000e660000000200 */
[C---:B------:R-:W-:Y:S03]  /*1ecf0*/  HMMA.16816.F32 R80, R176.reuse, R190, R80 ;  /* 0x000000beb050723c */ /* 0x040fe60000001850 */
[----:B------:R-:W1:Y:S05]  /*1ed00*/  LDSM.16.M88.4 R212, [R222+0x4900] ;  /* 0x00490000ded4783b */ /* 0x000e6a0000000200 */
[-C--:B------:R-:W-:Y:S01]  /*1ed10*/  HMMA.16816.F32 R84, R176, R192.reuse, R84 ;  /* 0x000000c0b054723c */ /* 0x080fe20000001854 */
[----:B------:R-:W-:Y:S06]  /*1ed20*/  LDSM.16.M88.4 R180, [R225+0x6100] ;  /* 0x00610000e1b4783b */ /* 0x000fec0000000200 */
[----:B------:R-:W-:Y:S01]  /*1ed30*/  LDSM.16.M88.4 R188, [R225+0x8100] ;  /* 0x00810000e1bc783b */ /* 0x000fe20000000200 */
[C---:B------:R-:W-:Y:S08]  /*1ed40*/  HMMA.16816.F32 R88, R184.reuse, R192, R88 ;  /* 0x000000c0b858723c */ /* 0x040ff00000001858 */
[-C--:B------:R-:W-:Y:S01]  /*1ed50*/  HMMA.16816.F32 R92, R184, R194.reuse, R92 ;  /* 0x000000c2b85c723c */ /* 0x080fe2000000185c */
[----:B------:R-:W-:Y:S07]  /*1ed60*/  LDSM.16.M88.4 R184, [R221] ;  /* 0x00000000ddb8783b */ /* 0x000fee0000000200 */
        /* <DEDUP_REMOVED lines=13> */
[-C--:B-1----:R-:W-:Y:S08]  /*1ee40*/  HMMA.16816.F32 R36, R196, R208.reuse, R36 ;  /* 0x000000d0c424723c */ /* 0x082ff00000001824 */
        /* <DEDUP_REMOVED lines=13> */
[----:B------:R-:W1:Y:S01]  /*1ef20*/  LDSM.16.M88.4 R176, [R221+0x2800] ;  /* 0x00280000ddb0783b */ /* 0x000e620000000200 */
[----:B------:R-:W-:Y:S05]  /*1ef30*/  DEPBAR.LE SB0, 0x0 ;  /* 0x000080000000791a */ /* 0x000fea0000000000 */
[----:B------:R-:W-:Y:S01]  /*1ef40*/  BAR.SYNC.DEFER_BLOCKING 0x0 ;  /* 0x0000000000007b1d */ /* 0x000fe20000010000 */
[-C--:B--2---:R-:W-:Y:S08]  /*1ef50*/  HMMA.16816.F32 R84, R196, R172.reuse, R84 ;  /* 0x000000acc454723c */ /* 0x084ff00000001854 */
        /* <DEDUP_REMOVED lines=15> */
[-C--:B-1----:R-:W-:Y:S08]  /*1f050*/  HMMA.16816.F32 R52, R180, R208.reuse, R52 ;  /* 0x000000d0b434723c */ /* 0x082ff00000001834 */
        /* <DEDUP_REMOVED lines=75> */
.L_x_1280:
        /* <DEDUP_REMOVED lines=37> */
.L_x_1283:
[----:B------:R-:W-:Y:S04]  /*1f760*/  MOV R128, c[0x0][0x32c] ;  /* 0x0000cb0000807a02 */ /* 0x000fe80000000f00 */
[----:B------:R-:W-:Y:S11]  /*1f770*/  ISETP.NE.AND P0, PT, R128, 0x1, PT ;  /* 0x000000018000780c */ /* 0x000ff60003f05270 */
[----:B------:R-:W-:Y:S02]  /*1f780*/  @!UPT UIADD3 URZ, URZ, URZ, URZ ;  /* 0x0000003f3f3ff290 */ /* 0x000fe4000fffe03f */
[----:B------:R-:W-:Y:S05]  /*1f790*/  @P0 IMAD.HI.U32 R128, R3, c[0x0][0x330], RZ ;  /* 0x0000cc0003800a27 */ /* 0x000fea00078e00ff */
[----:B------:R-:W-:Y:S02]  /*1f7a0*/  @P0 SHF.R.U32.HI R3, RZ, c[0x0][0x334], R128 ;  /* 0x0000cd00ff030a19 */ /* 0x000fe40000011680 */
.L_x_1284:
[----:B------:R-:W-:Y:S05]  /*1f7b0*/  BSYNC B0 ;  /* 0x0000000000007941 */ /* 0x000fea0003800000 */
.L_x_1282:
[----:B------:R-:W-:Y:S05]  /*1f7c0*/  IMAD R3, R3, c[0x0][0x32c], R173 ;  /* 0x0000cb0003037a24 */ /* 0x000fea00078e02ad */
[----:B------:R-:W-:Y:S02]  /*1f7d0*/  IADD3 R128, R3, c[0x0][0x32c], RZ ;  /* 0x0000cb0003807a10 */ /* 0x000fe40007ffe0ff */
[----:B------:R-:W-:Y:S02]  /*1f7e0*/  IMNMX R0, R0, R3, !PT ;  /* 0x0000000300007217 */ /* 0x000fe40007800200 */
[----:B------:R-:W-:Y:S02]  /*1f7f0*/  IMNMX R2, R2, R128, PT ;  /* 0x0000008002027217 */ /* 0x000fe40003800200 */
.L_x_1281:
        /* <DEDUP_REMOVED lines=20> */
.L_x_1287:
[----:B------:R-:W-:Y:S04]  /*1f940*/  MOV R174, c[0x0][0x32c] ;  /* 0x0000cb0000ae7a02 */ /* 0x000fe80000000f00 */
[----:B------:R-:W-:Y:S11]  /*1f950*/  ISETP.NE.AND P0, PT, R174, 0x1, PT ;  /* 0x00000001ae00780c */ /* 0x000ff60003f05270 */
[----:B------:R-:W-:Y:S02]  /*1f960*/  @!UPT UIADD3 URZ, URZ, URZ, URZ ;  /* 0x0000003f3f3ff290 */ /* 0x000fe4000fffe03f */
[----:B------:R-:W-:Y:S05]  /*1f970*/  @P0 IMAD.HI.U32 R174, R129, c[0x0][0x330], RZ ;  /* 0x0000cc0081ae0a27 */ /* 0x000fea00078e00ff */
[----:B------:R-:W-:Y:S02]  /*1f980*/  @P0 SHF.R.U32.HI R129, RZ, c[0x0][0x334], R174 ;  /* 0x0000cd00ff810a19 */ /* 0x000fe400000116ae */
.L_x_1288:
[----:B------:R-:W-:Y:S05]  /*1f990*/  BSYNC B0 ;  /* 0x0000000000007941 */ /* 0x000fea0003800000 */
.L_x_1286:
[----:B------:R-:W-:Y:S05]  /*1f9a0*/  IMAD R129, R129, c[0x0][0x32c], R173 ;  /* 0x0000cb0081817a24 */ /* 0x000fea00078e02ad */
[----:B------:R-:W-:Y:S02]  /*1f9b0*/  IADD3 R174, R129, c[0x0][0x32c], RZ ;  /* 0x0000cb0081ae7a10 */ /* 0x000fe40007ffe0ff */
[----:B------:R-:W-:Y:S02]  /*1f9c0*/  IMNMX R3, R3, R129, !PT ;  /* 0x0000008103037217 */ /* 0x000fe40007800200 */
[----:B------:R-:W-:Y:S02]  /*1f9d0*/  IMNMX R128, R128, R174, PT ;  /* 0x000000ae80807217 */ /* 0x000fe40003800200 */
.L_x_1285:
        /* <DEDUP_REMOVED lines=159> */
.L_x_1291:
[----:B------:R-:W-:Y:S04]  /*203d0*/  MOV R5, c[0x0][0x32c] ;  /* 0x0000cb0000057a02 */ /* 0x000fe80000000f00 */
[----:B------:R-:W-:Y:S11]  /*203e0*/  ISETP.NE.AND P0, PT, R5, 0x1, PT ;  /* 0x000000010500780c */ /* 0x000ff60003f05270 */
[----:B------:R-:W-:Y:S02]  /*203f0*/  @!UPT UIADD3 URZ, URZ, URZ, URZ ;  /* 0x0000003f3f3ff290 */ /* 0x000fe4000fffe03f */
[----:B------:R-:W-:Y:S05]  /*20400*/  @P0 IMAD.HI.U32 R5, R4, c[0x0][0x330], RZ ;  /* 0x0000cc0004050a27 */ /* 0x000fea00078e00ff */
[----:B------:R-:W-:Y:S02]  /*20410*/  @P0 SHF.R.U32.HI R4, RZ, c[0x0][0x334], R5 ;  /* 0x0000cd00ff040a19 */ /* 0x000fe40000011605 */
.L_x_1292:
[----:B------:R-:W-:Y:S05]  /*20420*/  BSYNC B0 ;  /* 0x0000000000007941 */ /* 0x000fea0003800000 */
.L_x_1290:
[----:B------:R-:W-:Y:S05]  /*20430*/  IMAD R4, R4, c[0x0][0x32c], R173 ;  /* 0x0000cb0004047a24 */ /* 0x000fea00078e02ad */
[----:B------:R-:W-:Y:S02]  /*20440*/  IADD3 R5, R4, c[0x0][0x32c], RZ ;  /* 0x0000cb0004057a10 */ /* 0x000fe40007ffe0ff */
[----:B------:R-:W-:Y:S02]  /*20450*/  IMNMX R0, R0, R4, !PT ;  /* 0x0000000400007217 */ /* 0x000fe40007800200 */
[----:B------:R-:W-:Y:S02]  /*20460*/  IMNMX R2, R2, R5, PT ;  /* 0x0000000502027217 */ /* 0x000fe40003800200 */
.L_x_1289:
        /* <DEDUP_REMOVED lines=8> */
[----:B------:R-:W-:Y:S02]  /*204f0*/  UP2UR UR36, UPR, URZ, 0x2 ;  /* 0x000000023f247883 */ /* 0x000fe40008000000 */
[----:B------:R-:W-:Y:S02]  /*20500*/  UISETP.NE.AND UP1, UPT, UR34, URZ, UPT ;  /* 0x0000003f2200728c */ /* 0x000fe4000bf25270 */
[----:B------:R-:W-:Y:S01]  /*20510*/  PLOP3.LUT P1, PT, PT, PT, UP2, 0x40, 0x0 ;  /* 0x000000000000781c */ /* 0x000fe20003f2e828 */
[----:B------:R-:W-:Y:S02]  /*20520*/  UP2UR UR35, UPR, URZ, 0x1 ;  /* 0x000000013f237883 */ /* 0x000fe40008000000 */
[----:B------:R-:W-:Y:S01]  /*20530*/  UISETP.NE.AND UP2, UPT, UR30, URZ, UPT ;  /* 0x0000003f1e00728c */ /* 0x000fe2000bf45270 */
[----:B------:R-:W-:Y:S01]  /*20540*/  PLOP3.LUT P2, PT, PT, PT, UP1, 0x40, 0x0 ;  /* 0x000000000000781c */ /* 0x000fe20003f4e818 */
[----:B------:R-:W-:Y:S02]  /*20550*/  UISETP.NE.AND UP1, UPT, UR29, URZ, UPT ;  /* 0x0000003f1d00728c */ /* 0x000fe4000bf25270 */
[----:B------:R-:W-:Y:S01]  /*20560*/  UISETP.NE.AND UP0, UPT, UR28, URZ, UPT ;  /* 0x0000003f1c00728c */ /* 0x000fe2000bf05270 */
[C---:B------:R-:W-:Y:S01]  /*20570*/  ISETP.GT.AND P4, PT, R3.reuse, RZ, P2 ;  /* 0x000000ff0300720c */ /* 0x040fe20001784270 */
[----:B------:R-:W-:Y:S01]  /*20580*/  UISETP.NE.AND UP4, UPT, UR27, URZ, UPT ;  /* 0x0000003f1b00728c */ /* 0x000fe2000bf85270 */
[C---:B------:R-:W-:Y:S01]  /*20590*/  ISETP.GT.AND P2, PT, R3.reuse, 0x1, P1 ;  /* 0x000000010300780c */ /* 0x040fe20000f44270 */
[----:B------:R-:W-:Y:S01]  /*205a0*/  UISETP.NE.AND UP3, UPT, UR26, URZ, UPT ;  /* 0x0000003f1a00728c */ /* 0x000fe2000bf65270 */
[C---:B------:R-:W-:Y:S02]  /*205b0*/  ISETP.GT.AND P1, PT, R3.reuse, 0x8, P0 ;  /* 0x000000080300780c */ /* 0x040fe40000724270 */
[----:B------:R-:W-:Y:S02]  /*205c0*/  ISETP.GT.AND P0, PT, R3, 0x9, P3 ;  /* 0x000000090300780c */ /* 0x000fe40001f04270 */
[C---:B------:R-:W-:Y:S02]  /*205d0*/  ISETP.LT.OR P3, PT, R128.reuse, 0x1, P4 ;  /* 0x000000018000780c */ /* 0x040fe40002761670 */
[C---:B------:R-:W-:Y:S02]  /*205e0*/  ISETP.LT.OR P2, PT, R128.reuse, 0x2, P2 ;  /* 0x000000028000780c */ /* 0x040fe40001741670 */
[C---:B------:R-:W-:Y:S02]  /*205f0*/  ISETP.LT.OR P1, PT, R128.reuse, 0x9, P1 ;  /* 0x000000098000780c */ /* 0x040fe40000f21670 */
[----:B------:R-:W-:Y:S02]  /*20600*/  ISETP.LT.OR P0, PT, R128, 0xa, P0 ;  /* 0x0000000a8000780c */ /* 0x000fe40000701670 */
[----:B------:R-:W-:Y:S02]  /*20610*/  FSEL R16, R6, -INF , !P3 ;  /* 0xff80000006107808 */ /* 0x000fe40005800000 */
[----:B------:R-:W-:Y:S02]  /*20620*/  FSEL R7, R7, -INF , !P2 ;  /* 0xff80000007077808 */ /* 0x000fe40005000000 */
        /* <DEDUP_REMOVED lines=50> */
[C---:B------:R-:W-:Y:S01]  /*20950*/  ISETP.GT.AND P4, PT, R3.reuse, 0x30, P2 ;  /* 0x000000300300780c */ /* 0x040fe20001784270 */
[----:B------:R-:W-:Y:S01]  /*20960*/  UP2UR UR36, UPR, URZ, 0x20 ;  /* 0x000000203f247883 */ /* 0x000fe20008000000 */
[C---:B------:R-:W-:Y:S01]  /*20970*/  ISETP.GT.AND P2, PT, R3.reuse, 0x31, P1 ;  /* 0x000000310300780c */ /* 0x040fe20000f44270 */
[----:B------:R-:W-:Y:S01]  /*20980*/  UP2UR UR40, UPR, URZ, 0x2 ;  /* 0x000000023f287883 */ /* 0x000fe20008000000 */
[C---:B------:R-:W-:Y:S01]  /*20990*/  ISETP.GT.AND P1, PT, R3.reuse, 0x38, P0 ;  /* 0x000000380300780c */ /* 0x040fe20000724270 */
[----:B------:R-:W-:Y:S01]  /*209a0*/  UP2UR UR38, UPR, URZ, 0x8 ;  /* 0x000000083f267883 */ /* 0x000fe20008000000 */
[----:B------:R-:W-:Y:S01]  /*209b0*/  ISETP.GT.AND P0, PT, R3, 0x39, P3 ;  /* 0x000000390300780c */ /* 0x000fe20001f04270 */
[----:B------:R-:W-:Y:S01]  /*209c0*/  UP2UR UR39, UPR, URZ, 0x4 ;  /* 0x000000043f277883 */ /* 0x000fe20008000000 */
[C---:B------:R-:W-:Y:S01]  /*209d0*/  ISETP.LT.OR P3, PT, R128.reuse, 0x31, P4 ;  /* 0x000000318000780c */ /* 0x040fe20002761670 */
[----:B------:R-:W-:Y:S01]  /*209e0*/  UP2UR UR37, UPR, URZ, 0x10 ;  /* 0x000000103f257883 */ /* 0x000fe20008000000 */
        /* <DEDUP_REMOVED lines=10> */
[----:B------:R-:W-:Y:S01]  /*20a90*/  UP2UR UR35, UPR, URZ, 0x40 ;  /* 0x000000403f237883 */ /* 0x000fe20008000000 */
[----:B------:R-:W-:Y:S01]  /*20aa0*/  PLOP3.LUT P0, PT, PT, PT, UP5, 0x40, 0x0 ;  /* 0x000000000000781c */ /* 0x000fe20003f0e858 */
[----:B------:R-:W-:Y:S01]  /*20ab0*/  UISETP.NE.AND UP5, UPT, UR33, URZ, UPT ;  /* 0x0000003f2100728c */ /* 0x000fe2000bfa5270 */
[----:B------:R-:W-:Y:S01]  /*20ac0*/  PLOP3.LUT P3, PT, PT, PT, UP4, 0x40, 0x0 ;  /* 0x000000000000781c */ /* 0x000fe20003f6e848 */
[----:B------:R-:W-:Y:S01]  /*20ad0*/  UP2UR UR41, UPR, URZ, 0x1 ;  /* 0x000000013f297883 */ /* 0x000fe20008000000 */
[C---:B------:R-:W-:Y:S01]  /*20ae0*/  ISETP.GT.AND P4, PT, R3.reuse, 0x40, P2 ;  /* 0x000000400300780c */ /* 0x040fe20001784270 */
        /* <DEDUP_REMOVED lines=8> */
[----:B------:R-:W-:Y:S01]  /*20b70*/  PLOP3.LUT P0, PT, PT, PT, UP3, 0x40, 0x0 ;  /* 0x000000000000781c */ /* 0x000fe20003f0e838 */
[----:B------:R-:W-:Y:S01]  /*20b80*/  UISETP.NE.AND UP3, UPT, UR29, URZ, UPT ;  /* 0x0000003f1d00728c */ /* 0x000fe2000bf65270 */
[----:B------:R-:W-:Y:S02]  /*20b90*/  ISETP.LT.OR P4, PT, R128, 0x41, P4 ;  /* 0x000000418000780c */ /* 0x000fe40002781670 */
[----:B------:R-:W-:Y:S02]  /*20ba0*/  FSEL R200, R82, -INF , !P2 ;  /* 0xff80000052c87808 */ /* 0x000fe40005000000 */
[----:B------:R-:W-:Y:S02]  /*20bb0*/  FSEL R202, R83, -INF , !P1 ;  /* 0xff80000053ca7808 */ /* 0x000fe40004800000 */
[----:B------:R-:W-:Y:S02]  /*20bc0*/  ISETP.GT.AND P1, PT, R3, 0x50, P0 ;  /* 0x000000500300780c */ /* 0x000fe40000724270 */
[----:B------:R-:W-:Y:S01]  /*20bd0*/  PLOP3.LUT P0, PT, PT, PT, UP1, 0x40, 0x0 ;  /* 0x000000000000781c */ /* 0x000fe20003f0e818 */
[----:B------:R-:W-:Y:S01]  /*20be0*/  UISETP.NE.AND UP1, UPT, UR31, URZ, UPT ;  /* 0x0000003f1f00728c */ /* 0x000fe2000bf25270 */
[----:B------:R-:W-:Y:S01]  /*20bf0*/  PLOP3.LUT P2, PT, PT, PT, UP0, 0x40, 0x0 ;  /* 0x000000000000781c */ /* 0x000fe20003f4e808 */
[----:B------:R-:W-:Y:S01]  /*20c00*/  UISETP.NE.AND UP0, UPT, UR34, URZ, UPT ;  /* 0x0000003f2200728c */ /* 0x000fe2000bf05270 */
[----:B------:R-:W-:Y:S02]  /*20c10*/  FSEL R195, R71, -INF , !P3 ;  /* 0xff80000047c37808 */ /* 0x000fe40005800000 */
[----:B------:R-:W-:Y:S01]  /*20c20*/  PLOP3.LUT P3, PT, PT, PT, UP2, 0x40, 0x0 ;  /* 0x000000000000781c */ /* 0x000fe20003f6e828 */
[----:B------:R-:W-:Y:S01]  /*20c30*/  UISETP.NE.AND UP2, UPT, UR30, URZ, UPT ;  /* 0x0000003f1e00728c */ /* 0x000fe2000bf45270 */
[----:B------:R-:W-:Y:S02]  /*20c40*/  FSEL R194, R70, -INF , !P4 ;  /* 0xff80000046c27808 */ /* 0x000fe40006000000 */
[----:B------:R-:W-:Y:S02]  /*20c50*/  ISETP.LT.OR P4, PT, R128, 0x51, P1 ;  /* 0x000000518000780c */ /* 0x000fe40000f81670 */
[C---:B------:R-:W-:Y:S02]  /*20c60*/  ISETP.GT.AND P1, PT, R3.reuse, 0x58, P0 ;  /* 0x000000580300780c */ /* 0x040fe40000724270 */
[C---:B------:R-:W-:Y:S02]  /*20c70*/  ISETP.GT.AND P0, PT, R3.reuse, 0x59, P2 ;  /* 0x000000590300780c */ /* 0x040fe40001704270 */
[----:B------:R-:W-:Y:S02]  /*20c80*/  ISETP.GT.AND P3, PT, R3, 0x51, P3 ;  /* 0x000000510300780c */ /* 0x000fe40001f64270 */
[----:B------:R-:W-:Y:S01]  /*20c90*/  FSEL R206, R86, -INF , !P4 ;  /* 0xff80000056ce7808 */ /* 0x000fe20006000000 */
[----:B------:R-:W1:Y:S01]  /*20ca0*/  SHFL.IDX PT, R3, R130, 0x3, 0x1c1f ;  /* 0x007c1f0082037f89 */ /* 0x000e6200000e0000 */
[----:B------:R-:W-:Y:S01]  /*20cb0*/  PLOP3.LUT P4, PT, PT, PT, UP0, 0x40, 0x0 ;  /* 0x000000000000781c */ /* 0x000fe20003f8e808 */
[----:B------:R-:W-:Y:S01]  /*20cc0*/  UISETP.NE.AND UP0, UPT, UR24, URZ, UPT ;  /* 0x0000003f1800728c */ /* 0x000fe2000bf05270 */
[C---:B------:R-:W-:Y:S02]  /*20cd0*/  ISETP.LT.OR P2, PT, R128.reuse, 0x5a, P0 ;  /* 0x0000005a8000780c */ /* 0x040fe40000741670 */
[----:B------:R-:W-:Y:S01]  /*20ce0*/  PLOP3.LUT P0, PT, PT, PT, UP5, 0x40, 0x0 ;  /* 0x000000000000781c */ /* 0x000fe20003f0e858 */
[----:B------:R-:W-:Y:S01]  /*20cf0*/  UISETP.NE.AND UP5, UPT, UR27, URZ, UPT ;  /* 0x0000003f1b00728c */ /* 0x000fe2000bfa5270 */
[C---:B------:R-:W-:Y:S01]  /*20d00*/  ISETP.LT.OR P3, PT, R128.reuse, 0x52, P3 ;  /* 0x000000528000780c */ /* 0x040fe20001f61670 */
[----:B------:R-:W-:Y:S01]  /*20d10*/  UP2UR UR42, UPR, URZ, 0x1 ;  /* 0x000000013f2a7883 */ /* 0x000fe20008000000 */
[----:B------:R-:W-:Y:S01]  /*20d20*/  ISETP.LT.OR P5, PT, R128, 0x59, P1 ;  /* 0x000000598000780c */ /* 0x000fe20000fa1670 */
[----:B------:R-:W-:Y:S01]  /*20d30*/  UISETP.NE.AND UP0, UPT, UR25, URZ, UPT ;  /* 0x0000003f1900728c */ /* 0x000fe2000bf05270 */
[C---:B------:R-:W-:Y:S02]  /*20d40*/  ISETP.GT.AND P1, PT, R0.reuse, RZ, P4 ;  /* 0x000000ff0000720c */ /* 0x040fe40002724270 */
[----:B------:R-:W-:Y:S02]  /*20d50*/  ISETP.GT.AND P4, PT, R0, 0x1, P0 ;  /* 0x000000010000780c */ /* 0x000fe40000784270 */
[----:B------:R-:W-:Y:S01]  /*20d60*/  PLOP3.LUT P0, PT, PT, PT, UP1, 0x40, 0x0 ;  /* 0x000000000000781c */ /* 0x000fe20003f0e818 */
[----:B------:R-:W-:Y:S01]  /*20d70*/  UISETP.NE.AND UP1, UPT, UR23, URZ, UPT ;  /* 0x0000003f1700728c */ /* 0x000fe2000bf25270 */
[----:B------:R-:W-:Y:S02]  /*20d80*/  FSEL R207, R87, -INF , !P3 ;  /* 0xff80000057cf7808 */ /* 0x000fe40005800000 */
        /* <DEDUP_REMOVED lines=128> */
.L_x_1295:
[----:B------:R-:W-:Y:S04]  /*21590*/  MOV R4, c[0x0][0x32c] ;  /* 0x0000cb0000047a02 */ /* 0x000fe80000000f00 */
[----:B------:R-:W-:Y:S11]  /*215a0*/  ISETP.NE.AND P0, PT, R4, 0x1, PT ;  /* 0x000000010400780c */ /* 0x000ff60003f05270 */
[----:B------:R-:W-:Y:S02]  /*215b0*/  @!UPT UIADD3 URZ, URZ, URZ, URZ ;  /* 0x0000003f3f3ff290 */ /* 0x000fe4000fffe03f */
[----:B------:R-:W-:Y:S05]  /*215c0*/  @P0 IMAD.HI.U32 R4, R3, c[0x0][0x330], RZ ;  /* 0x0000cc0003040a27 */ /* 0x000fea00078e00ff */
[----:B------:R-:W-:Y:S02]  /*215d0*/  @P0 SHF.R.U32.HI R3, RZ, c[0x0][0x334], R4 ;  /* 0x0000cd00ff030a19 */ /* 0x000fe40000011604 */
.L_x_1296:
[----:B------:R-:W-:Y:S05]  /*215e0*/  BSYNC B0 ;  /* 0x0000000000007941 */ /* 0x000fea0003800000 */
.L_x_1294:
[----:B------:R-:W-:Y:S05]  /*215f0*/  IMAD R3, R3, c[0x0][0x32c], R173 ;  /* 0x0000cb0003037a24 */ /* 0x000fea00078e02ad */
[----:B------:R-:W-:Y:S02]  /*21600*/  IADD3 R4, R3, c[0x0][0x32c], RZ ;  /* 0x0000cb0003047a10 */ /* 0x000fe40007ffe0ff */
[----:B------:R-:W-:Y:S02]  /*21610*/  IMNMX R0, R0, R3, !PT ;  /* 0x0000000300007217 */ /* 0x000fe40007800200 */
[----:B------:R-:W-:Y:S02]  /*21620*/  IMNMX R2, R2, R4, PT ;  /* 0x0000000402027217 */ /* 0x000fe40003800200 */
.L_x_1293:
        /* <DEDUP_REMOVED lines=25> */
[----:B------:R-:W-:Y:S01]  /*217c0*/  UISETP.NE.AND UP5, UPT, UR35, URZ, UPT ;  /* 0x0000003f2300728c */ /* 0x000fe2000bfa5270 */
[----:B------:R-:W-:Y:S01]  /*217d0*/  PLOP3.LUT P1, PT, PT, PT, UP1, 0x40, 0x0 ;  /* 0x000000000000781c */ /* 0x000fe20003f2e818 */
[----:B------:R-:W-:Y:S01]  /*217e0*/  UISETP.NE.AND UP1, UPT, UR28, URZ, UPT ;  /* 0x0000003f1c00728c */ /* 0x000fe2000bf25270 */
        /* <DEDUP_REMOVED lines=46> */
[----:B------:R-:W-:Y:S02]  /*21ad0*/  FMNMX.FTZ R130, R204, R130, !PT ;  /* 0x00000082cc827209 */ /* 0x000fe40007810000 */
        /* <DEDUP_REMOVED lines=95> */
[----:B------:R-:W-:Y:S01]  /*220d0*/  FMNMX.FTZ R4, R56, R4, !PT ;  /* 0x0000000438047209 */ /* 0x000fe20007810000 */
[----:B------:R-:W-:Y:S01]  /*220e0*/  UISETP.NE.AND UP0, UPT, UR33, URZ, UPT ;  /* 0x0000003f2100728c */ /* 0x000fe2000bf05270 */
        /* <DEDUP_REMOVED lines=9> */
[----:B------:R-:W-:Y:S02]  /*22180*/  FMNMX.FTZ R128, R214, R3, !PT ;  /* 0x00000003d6807209 */ /* 0x000fe40007810000 */
[----:B------:R-:W-:Y:S01]  /*22190*/  FMNMX.FTZ R3, R61, R4, !PT ;  /* 0x000000043d037209 */ /* 0x000fe20007810000 */
[--C-:B------:R-:W-:Y:S01]  /*221a0*/  FFMA.FTZ R4, R174, c[0x0][0x2d0], -R43.reuse ;  /* 0x0000b400ae047a23 */ /* 0x100fe2000001082b */
[----:B------:R-:W-:Y:S01]  /*221b0*/  ISETP.LT.OR P0, PT, R2, 0x41, P0 ;  /* 0x000000410200780c */ /* 0x000fe20000701670 */
[----:B------:R-:W1:Y:S01]  /*221c0*/  SHFL.BFLY PT, R5, R128, 0x2, 0x1f ;  /* 0x0c401f0080057f89 */ /* 0x000e6200000e0000 */
[----:B------:R-:W-:Y:S01]  /*221d0*/  FMNMX.FTZ R3, R70, R3, !PT ;  /* 0x0000000346037209 */ /* 0x000fe20007810000 */
[----:B------:R3:W-:Y:S01]  /*221e0*/  MUFU.EX2 R28, R4 ;  /* 0x00000004001c7308 */ /* 0x0007e20000000800 */
[----:B--2---:R-:W-:Y:S02]  /*221f0*/  FMNMX.FTZ R129, R129, R6, !PT ;  /* 0x0000000681817209 */ /* 0x004fe40007810000 */
[----:B------:R-:W-:Y:S02]  /*22200*/  FMNMX.FTZ R3, R71, R3, !PT ;  /* 0x0000000347037209 */ /* 0x000fe40007810000 */
[----:B------:R-:W-:Y:S01]  /*22210*/  FSEL R135, R74, -INF , !P0 ;  /* 0xff8000004a877808 */ /* 0x000fe20004000000 */
[----:B------:R-:W2:Y:S01]  /*22220*/  SHFL.BFLY PT, R6, R129, 0x1, 0x1f ;  /* 0x0c201f0081067f89 */ /* 0x000ea200000e0000 */
[----:B------:R-:W-:Y:S02]  /*22230*/  FMNMX.FTZ R3, R72, R3, !PT ;  /* 0x0000000348037209 */ /* 0x000fe40007810000 */
[----:B------:R-:W-:Y:S02]  /*22240*/  PLOP3.LUT P3, PT, PT, PT, UP6, 0x40, 0x0 ;  /* 0x000000000000781c */ /* 0x000fe40003f6e868 */
[----:B------:R-:W-:Y:S02]  /*22250*/  FMNMX.FTZ R3, R73, R3, !PT ;  /* 0x0000000349037209 */ /* 0x000fe40007810000 */
[----:B------:R-:W-:Y:S02]  /*22260*/  PLOP3.LUT P0, PT, PT, PT, UP4, 0x40, 0x0 ;  /* 0x000000000000781c */ /* 0x000fe40003f0e848 */
[----:B------:R-:W-:Y:S02]  /*22270*/  FMNMX.FTZ R3, R87, R3, !PT ;  /* 0x0000000357037209 */ /* 0x000fe40007810000 */
[C---:B------:R-:W-:Y:S02]  /*22280*/  ISETP.GT.AND P3, PT, R0.reuse, 0x41, P3 ;  /* 0x000000410000780c */ /* 0x040fe40001f64270 */
[----:B------:R-:W-:Y:S02]  /*22290*/  FMNMX.FTZ R3, R89, R3, !PT ;  /* 0x0000000359037209 */ /* 0x000fe40007810000 */
[----:B------:R-:W-:Y:S02]  /*222a0*/  ISETP.GT.AND P0, PT, R0, 0x49, P0 ;  /* 0x000000490000780c */ /* 0x000fe40000704270 */
[----:B------:R-:W-:Y:S01]  /*222b0*/  PLOP3.LUT P1, PT, PT, PT, UP5, 0x40, 0x0 ;  /* 0x000000000000781c */ /* 0x000fe20003f2e858 */
[--C-:B---3--:R-:W-:Y:S01]  /*222c0*/  FFMA.FTZ R4, R175, c[0x0][0x2d0], -R43.reuse ;  /* 0x0000b400af047a23 */ /* 0x108fe2000001082b */
[C---:B------:R-:W-:Y:S02]  /*222d0*/  ISETP.LT.OR P3, PT, R2.reuse, 0x42, P3 ;  /* 0x000000420200780c */ /* 0x040fe40001f61670 */
[----:B------:R-:W-:Y:S01]  /*222e0*/  ISETP.LT.OR P0, PT, R2, 0x4a, P0 ;  /* 0x0000004a0200780c */ /* 0x000fe20000701670 */
[----:B------:R3:W-:Y:S01]  /*222f0*/  MUFU.EX2 R242, R4 ;  /* 0x0000000400f27308 */ /* 0x0007e20000000800 */
[----:B------:R-:W-:Y:S02]  /*22300*/  ISETP.GT.AND P1, PT, R0, 0x48, P1 ;  /* 0x000000480000780c */ /* 0x000fe40000f24270 */
[----:B------:R-:W-:Y:S02]  /*22310*/  FSEL R173, R79, -INF , !P0 ;  /* 0xff8000004fad7808 */ /* 0x000fe40004000000 */
[----:B------:R-:W-:Y:S02]  /*22320*/  ISETP.LT.OR P1, PT, R2, 0x49, P1 ;  /* 0x000000490200780c */ /* 0x000fe40000f21670 */
[----:B------:R-:W-:Y:S02]  /*22330*/  FSEL R93, R75, -INF , !P3 ;  /* 0xff8000004b5d7808 */ /* 0x000fe40005800000 */
[----:B------:R-:W-:Y:S02]  /*22340*/  PLOP3.LUT P3, PT, PT, PT, UP2, 0x40, 0x0 ;  /* 0x000000000000781c */ /* 0x000fe40003f6e828 */
[----:B------:R-:W-:Y:S02]  /*22350*/  PLOP3.LUT P0, PT, PT, PT, UP3, 0x40, 0x0 ;  /* 0x000000000000781c */ /* 0x000fe40003f0e838 */
[----:B-1----:R-:W-:Y:S02]  /*22360*/  FMNMX.FTZ R128, R128, R5, !PT ;  /* 0x0000000580807209 */ /* 0x002fe40007810000 */
[----:B--2---:R-:W-:Y:S02]  /*22370*/  FMNMX.FTZ R129, R129, R6, !PT ;  /* 0x0000000681817209 */ /* 0x004fe40007810000 */
[----:B------:R-:W-:Y:S01]  /*22380*/  FSEL R172, R78, -INF , !P1 ;  /* 0xff8000004eac7808 */ /* 0x000fe20004800000 */
[----:B------:R-:W1:Y:S01]  /*22390*/  SHFL.BFLY PT, R5, R128, 0x1, 0x1f ;  /* 0x0c201f0080057f89 */ /* 0x000e6200000e0000 */
[C---:B------:R-:W-:Y:S01]  /*223a0*/  ISETP.GT.AND P4, PT, R0.reuse, 0x50, P0 ;  /* 0x000000500000780c */ /* 0x040fe20000784270 */
[C---:B------:R-:W-:Y:S01]  /*223b0*/  FMUL.FTZ R64, R129.reuse, c[0x0][0x2d0] ;  /* 0x0000b40081407a20 */ /* 0x040fe20000410000 */
[----:B------:R-:W-:Y:S02]  /*223c0*/  ISETP.GT.AND P0, PT, R0, 0x51, P3 ;  /* 0x000000510000780c */ /* 0x000fe40001f04270 */
[----:B------:R-:W-:Y:S01]  /*223d0*/  FSETP.NEU.FTZ.AND P1, PT, R129, -INF , PT ;  /* 0xff8000008100780b */ /* 0x000fe20003f3d000 */
[--C-:B---3--:R-:W-:Y:S01]  /*223e0*/  FFMA.FTZ R4, R176, c[0x0][0x2d0], -R43.reuse ;  /* 0x0000b400b0047a23 */ /* 0x108fe2000001082b */
[----:B------:R-:W-:Y:S02]  /*223f0*/  ISETP.LT.OR P3, PT, R2, 0x51, P4 ;  /* 0x000000510200780c */ /* 0x000fe40002761670 */
[----:B------:R-:W-:Y:S01]  /*22400*/  FSEL R64, R64, RZ, P1 ;  /* 0x000000ff40407208 */ /* 0x000fe20000800000 */
[----:B------:R2:W-:Y:S01]  /*22410*/  MUFU.EX2 R239, R4 ;  /* 0x0000000400ef7308 */ /* 0x0005e20000000800 */
[----:B------:R-:W-:Y:S02]  /*22420*/  ISETP.LT.OR P0, PT, R2, 0x52, P0 ;  /* 0x000000520200780c */ /* 0x000fe40000701670 */
[----:B------:R-:W-:Y:S02]  /*22430*/  FSEL R174, R90, -INF , !P3 ;  /* 0xff8000005aae7808 */ /* 0x000fe40005800000 */
[----:B------:R-:W-:Y:S02]  /*22440*/  FSEL R175, R91, -INF , !P0 ;  /* 0xff8000005baf7808 */ /* 0x000fe40004000000 */
[----:B------:R-:W-:Y:S02]  /*22450*/  PLOP3.LUT P3, PT, PT, PT, UP1, 0x40, 0x0 ;  /* 0x000000000000781c */ /* 0x000fe40003f6e818 */
[----:B------:R-:W-:Y:S01]  /*22460*/  PLOP3.LUT P0, PT, PT, PT, UP0, 0x40, 0x0 ;  /* 0x000000000000781c */ /* 0x000fe20003f0e808 */
[----:B------:R-:W-:Y:S01]  /*22470*/  UISETP.GT.AND UP0, UPT, UR19, UR18, UPT ;  /* 0x000000121300728c */ /* 0x000fe2000bf04270 */
[C---:B------:R-:W-:Y:S01]  /*22480*/  ISETP.GT.AND P3, PT, R0.reuse, 0x58, P3 ;  /* 0x000000580000780c */ /* 0x040fe20001f64270 */
[----:B------:R-:W-:Y:S01]  /*22490*/  UIADD3 UR19, UR19, -0x1, URZ ;  /* 0xffffffff13137890 */ /* 0x000fe2000fffe03f */
[----:B------:R-:W-:Y:S02]  /*224a0*/  ISETP.GT.AND P0, PT, R0, 0x59, P0 ;  /* 0x000000590000780c */ /* 0x000fe40000704270 */
[----:B-1----:R-:W-:Y:S02]  /*224b0*/  FMNMX.FTZ R128, R128, R5, !PT ;  /* 0x0000000580807209 */ /* 0x002fe40007810000 */
[C---:B------:R-:W-:Y:S02]  /*224c0*/  ISETP.LT.OR P0, PT, R2.reuse, 0x5a, P0 ;  /* 0x0000005a0200780c */ /* 0x040fe40000701670 */
[----:B------:R-:W-:Y:S01]  /*224d0*/  ISETP.LT.OR P3, PT, R2, 0x59, P3 ;  /* 0x000000590200780c */ /* 0x000fe20001f61670 */
[----:B------:R-:W-:Y:S01]  /*224e0*/  FMUL.FTZ R65, R128, c[0x0][0x2d0] ;  /* 0x0000b40080417a20 */ /* 0x000fe20000410000 */
[----:B------:R-:W-:Y:S01]  /*224f0*/  FSEL R42, R95, -INF , !P0 ;  /* 0xff8000005f2a7808 */ /* 0x000fe20004000000 */
[--C-:B------:R-:W-:Y:S01]  /*22500*/  FFMA.FTZ R2, R18, c[0x0][0x2d0], -R64.reuse ;  /* 0x0000b40012027a23 */ /* 0x100fe20000010840 */
[----:B------:R-:W-:Y:S02]  /*22510*/  FSETP.NEU.FTZ.AND P0, PT, R128, -INF , PT ;  /* 0xff8000008000780b */ /* 0x000fe40003f1d000 */
[----:B--2---:R-:W-:Y:S01]  /*22520*/  FMNMX.FTZ R4, R92, R3, !PT ;  /* 0x000000035c047209 */ /* 0x004fe20007810000 */
[----:B------:R-:W-:Y:S01]  /*22530*/  MUFU.EX2 R88, R2 ;  /* 0x0000000200587308 */ /* 0x000fe20000000800 */
[--C-:B------:R-:W-:Y:S01]  /*22540*/  FFMA.FTZ R3, R17, c[0x0][0x2d0], -R43.reuse ;  /* 0x0000b40011037a23 */ /* 0x100fe2000001082b */
[----:B------:R-:W-:Y:S02]  /*22550*/  FSEL R65, R65, RZ, P0 ;  /* 0x000000ff41417208 */ /* 0x000fe40000000000 */
[----:B------:R-:W-:Y:S02]  /*22560*/  FMNMX.FTZ R4, R86, R4, !PT ;  /* 0x0000000456047209 */ /* 0x000fe40007810000 */
[----:B------:R-:W-:Y:S04]  /*22570*/  FSEL R94, R94, -INF , !P3 ;  /* 0xff8000005e5e7808 */ /* 0x000fe80005800000 */
[----:B------:R1:W2:Y:S02]  /*22580*/  MUFU.EX2 R76, R3 ;  /* 0x00000003004c7308 */ /* 0x0002a40000000800 */
[----:B-1----:R-:W-:Y:S01]  /*22590*/  FMNMX.FTZ R3, R135, R4, !PT ;  /* 0x0000000487037209 */ /* 0x002fe20007810000 */
[--C-:B------:R-:W-:Y:S01]  /*225a0*/  FFMA.FTZ R4, R16, c[0x0][0x2d0], -R64.reuse ;  /* 0x0000b40010047a23 */ /* 0x100fe20000010840 */
[----:B--2---:R-:W-:Y:S01]  /*225b0*/  F2FP.PACK_AB R46, R76, R239 ;  /* 0x000000ef4c2e723e */ /* 0x004fe200000000ff */
[----:B------:R-:W-:Y:S01]  /*225c0*/  FFMA.FTZ R16, R178, c[0x0][0x2d0], -R43 ;  /* 0x0000b400b2107a23 */ /* 0x000fe2000001082b */
[----:B------:R-:W-:Y:S04]  /*225d0*/  FMNMX.FTZ R3, R93, R3, !PT ;  /* 0x000000035d037209 */ /* 0x000fe80007810000 */
[----:B------:R1:W-:Y:S01]  /*225e0*/  MUFU.EX2 R240, R4 ;  /* 0x0000000400f07308 */ /* 0x0003e20000000800 */
[----:B------:R-:W-:Y:S02]  /*225f0*/  MOV R178, R239 ;  /* 0x000000ef00b27202 */ /* 0x000fe40000000f00 */
[----:B------:R-:W-:Y:S04]  /*22600*/  FMNMX.FTZ R3, R172, R3, !PT ;  /* 0x00000003ac037209 */ /* 0x000fe80007810000 */
[----:B------:R-:W-:Y:S03]  /*22610*/  FMNMX.FTZ R3, R173, R3, !PT ;  /* 0x00000003ad037209 */ /* 0x000fe60007810000 */
[----:B------:R-:W-:Y:S01]  /*22620*/  MUFU.EX2 R62, R16 ;  /* 0x00000010003e7308 */ /* 0x000fe20000000800 */
[----:B------:R-:W-:Y:S01]  /*22630*/  FMNMX.FTZ R0, R174, R3, !PT ;  /* 0x00000003ae007209 */ /* 0x000fe20007810000 */
[--C-:B------:R-:W-:Y:S03]  /*22640*/  FFMA.FTZ R3, R19, c[0x0][0x2d0], -R64.reuse ;  /* 0x0000b40013037a23 */ /* 0x100fe60000010840 */
[----:B------:R-:W-:Y:S04]  /*22650*/  FMNMX.FTZ R0, R175, R0, !PT ;  /* 0x00000000af007209 */ /* 0x000fe80007810000 */
[----:B------:R-:W-:Y:S01]  /*22660*/  FMNMX.FTZ R0, R94, R0, !PT ;  /* 0x000000005e007209 */ /* 0x000fe20007810000 */
[----:B------:R2:W3:Y:S03]  /*22670*/  MUFU.EX2 R55, R3 ;  /* 0x0000000300377308 */ /* 0x0004e60000000800 */
[----:B------:R-:W-:Y:S01]  /*22680*/  FMNMX.FTZ R0, R42, R0, !PT ;  /* 0x000000002a007209 */ /* 0x000fe20007810000 */
[--C-:B-1----:R-:W-:Y:S04]  /*22690*/  FFMA.FTZ R4, R7, c[0x0][0x2d0], -R64.reuse ;  /* 0x0000b40007047a23 */ /* 0x102fe80000010840 */
[----:B------:R-:W1:Y:S02]  /*226a0*/  SHFL.BFLY PT, R2, R0, 0x2, 0x1f ;  /* 0x0c401f0000027f89 */ /* 0x000e6400000e0000 */
[----:B------:R4:W5:Y:S01]  /*226b0*/  MUFU.EX2 R241, R4 ;  /* 0x0000000400f17308 */ /* 0x0009620000000800 */
[--C-:B--2---:R-:W-:Y:S01]  /*226c0*/  FFMA.FTZ R3, R8, c[0x0][0x2d0], -R65.reuse ;  /* 0x0000b40008037a23 */ /* 0x104fe20000010841 */
[----:B---3--:R-:W-:Y:S01]  /*226d0*/  F2FP.PACK_AB R47, R55, R88 ;  /* 0x00000058372f723e */ /* 0x008fe200000000ff */
[--C-:B------:R-:W-:Y:S07]  /*226e0*/  FFMA.FTZ R8, R32, c[0x0][0x2d0], -R64.reuse ;  /* 0x0000b40020087a23 */ /* 0x100fee0000010840 */
[----:B------:R2:W-:Y:S01]  /*226f0*/  MUFU.EX2 R24, R3 ;  /* 0x0000000300187308 */ /* 0x0005e20000000800 */
[----:B------:R-:W-:Y:S01]  /*22700*/  LDSM.16.MT88.4 R32, [R220+0x100] ;  /* 0x00010000dc20783b */ /* 0x000fe20000004200 */
[--C-:B----4-:R-:W-:Y:S01]  /*22710*/  FFMA.FTZ R4, R13, c[0x0][0x2d0], -R65.reuse ;  /* 0x0000b4000d047a23 */ /* 0x110fe20000010841 */
[----:B-----5:R-:W-:Y:S07]  /*22720*/  F2FP.PACK_AB R45, R241, R240 ;  /* 0x000000f0f12d723e */ /* 0x020fee00000000ff */
[----:B------:R-:W-:Y:S10]  /*22730*/  MUFU.EX2 R244, R4 ;  /* 0x0000000400f47308 */ /* 0x000ff40000000800 */
[----:B------:R-:W-:Y:S01]  /*22740*/  MUFU.EX2 R59, R8 ;  /* 0x00000008003b7308 */ /* 0x000fe20000000800 */
[--C-:B--2---:R-:W-:Y:S09]  /*22750*/  FFMA.FTZ R3, R9, c[0x0][0x2d0], -R65.reuse ;  /* 0x0000b40009037a23 */ /* 0x104ff20000010841 */
[----:B------:R2:W-:Y:S02]  /*22760*/  MUFU.EX2 R25, R3 ;  /* 0x0000000300197308 */ /* 0x0005e40000000800 */
[----:B--2---:R-:W-:Y:S02]  /*22770*/  FFMA.FTZ R3, R12, c[0x0][0x2d0], -R65 ;  /* 0x0000b4000c037a23 */ /* 0x004fe40000010841 */
[----:B------:R-:W-:Y:S06]  /*22780*/  FFMA.FTZ R12, R48, c[0x0][0x2d0], -R64 ;  /* 0x0000b400300c7a23 */ /* 0x000fec0000010840 */
[----:B------:R1:W2:Y:S02]  /*22790*/  MUFU.EX2 R77, R3 ;  /* 0x00000003004d7308 */ /* 0x0002a40000000800 */
[----:B-1----:R-:W-:Y:S01]  /*227a0*/  FMNMX.FTZ R3, R0, R2, !PT ;  /* 0x0000000200037209 */ /* 0x002fe20007810000 */
[----:B------:R-:W-:Y:S01]  /*227b0*/  FFMA.FTZ R2, R20, c[0x0][0x2d0], -R43 ;  /* 0x0000b40014027a23 */ /* 0x000fe2000001082b */
[----:B------:R-:W-:Y:S01]  /*227c0*/  FSEL R0, R130, RZ, P2 ;  /* 0x000000ff82007208 */ /* 0x000fe20001000000 */
[----:B------:R-:W-:Y:S01]  /*227d0*/  LDSM.16.MT88.4 R20, [R217+0x100] ;  /* 0x00010000d914783b */ /* 0x000fe20000004200 */
[----:B--2---:R-:W-:Y:S04]  /*227e0*/  F2FP.PACK_AB R38, R244, R77 ;  /* 0x0000004df426723e */ /* 0x004fe800000000ff */
        /* <DEDUP_REMOVED lines=11> */
[C---:B------:R-:W-:Y:S01]  /*228a0*/  FSETP.NEU.FTZ.AND P0, PT, R3.reuse, -INF , PT ;  /* 0xff8000000300780b */ /* 0x040fe20003f1d000 */
[----:B------:R-:W1:Y:S01]  /*228b0*/  MUFU.EX2 R40, R2 ;  /* 0x0000000200287308 */ /* 0x000e620000000800 */
[----:B------:R-:W-:Y:S02]  /*228c0*/  FMUL.FTZ R66, R3, c[0x0][0x2d0] ;  /* 0x0000b40003427a20 */ /* 0x000fe40000410000 */
[----:B------:R-:W-:Y:S02]  /*228d0*/  FADD.FTZ R0, -R0, R133 ;  /* 0x0000008500007221 */ /* 0x000fe40000010100 */
[C---:B------:R-:W-:Y:S01]  /*228e0*/  FMUL.FTZ R5, R41.reuse, R137 ;  /* 0x0000008929057220 */ /* 0x040fe20000410000 */
[----:B------:R-:W-:Y:S01]  /*228f0*/  FSEL R66, R66, RZ, P0 ;  /* 0x000000ff42427208 */ /* 0x000fe20000000000 */
[----:B------:R-:W-:Y:S02]  /*22900*/  FMUL.FTZ R0, R0, c[0x0][0x2d0] ;  /* 0x0000b40000007a20 */ /* 0x000fe40000410000 */
[C---:B------:R-:W-:Y:S01]  /*22910*/  FMUL.FTZ R17, R41.reuse, R149 ;  /* 0x0000009529117220 */ /* 0x040fe20000410000 */
[----:B------:R-:W-:Y:S01]  /*22920*/  MUFU.EX2 R137, R12 ;  /* 0x0000000c00897308 */ /* 0x000fe20000000800 */
[C---:B------:R-:W-:Y:S02]  /*22930*/  FMUL.FTZ R104, R41.reuse, R104 ;  /* 0x0000006829687220 */ /* 0x040fe40000410000 */
[C---:B------:R-:W-:Y:S02]  /*22940*/  FMUL.FTZ R105, R41.reuse, R105 ;  /* 0x0000006929697220 */ /* 0x040fe40000410000 */
[C---:B------:R-:W-:Y:S02]  /*22950*/  FMUL.FTZ R112, R41.reuse, R112 ;  /* 0x0000007029707220 */ /* 0x040fe40000410000 */
[C---:B------:R-:W-:Y:S02]  /*22960*/  FMUL.FTZ R113, R41.reuse, R113 ;  /* 0x0000007129717220 */ /* 0x040fe40000410000 */
[C---:B------:R-:W-:Y:S01]  /*22970*/  FMUL.FTZ R100, R41.reuse, R100 ;  /* 0x0000006429647220 */ /* 0x040fe20000410000 */
[----:B------:R2:W3:Y:S01]  /*22980*/  MUFU.EX2 R2, R0 ;  /* 0x0000000000027308 */ /* 0x0004e20000000800 */
[----:B------:R-:W-:Y:S02]  /*22990*/  FFMA.FTZ R4, R14, c[0x0][0x2d0], -R66 ;  /* 0x0000b4000e047a23 */ /* 0x000fe40000010842 */
[----:B------:R-:W-:Y:S02]  /*229a0*/  FMUL.FTZ R101, R41, R101 ;  /* 0x0000006529657220 */ /* 0x000fe40000410000 */
[C---:B-1----:R-:W-:Y:S02]  /*229b0*/  FMUL.FTZ R18, R40.reuse, R150 ;  /* 0x0000009628127220 */ /* 0x042fe40000410000 */
[C---:B------:R-:W-:Y:S02]  /*229c0*/  FMUL.FTZ R19, R40.reuse, R151 ;  /* 0x0000009728137220 */ /* 0x040fe40000410000 */
[----:B------:R-:W-:Y:S01]  /*229d0*/  LDSM.16.MT88.4 R148, [R217+0x2900] ;  /* 0x00290000d994783b */ /* 0x000fe20000004200 */
[----:B------:R1:W-:Y:S01]  /*229e0*/  MUFU.EX2 R132, R4 ;  /* 0x0000000400847308 */ /* 0x0003e20000000800 */
[C---:B------:R-:W-:Y:S02]  /*229f0*/  FMUL.FTZ R6, R40.reuse, R138 ;  /* 0x0000008a28067220 */ /* 0x040fe40000410000 */
[C---:B------:R-:W-:Y:S01]  /*22a00*/  FMUL.FTZ R7, R40.reuse, R139 ;  /* 0x0000008b28077220 */ /* 0x040fe20000410000 */
[----:B------:R-:W-:Y:S01]  /*22a10*/  MOV R139, R24 ;  /* 0x00000018008b7202 */ /* 0x000fe20000000f00 */
[----:B------:R-:W-:Y:S02]  /*22a20*/  FFMA.FTZ R24, R49, c[0x0][0x2d0], -R64 ;  /* 0x0000b40031187a23 */ /* 0x000fe40000010840 */
[----:B------:R-:W4:Y:S01]  /*22a30*/  LDSM.16.MT88.4 R48, [R218+0x100] ;  /* 0x00010000da30783b */ /* 0x000f220000004200 */
[----:B------:R-:W-:Y:S02]  /*22a40*/  IMAD.MOV.U32 R138, RZ, RZ, R240 ;  /* 0x000000ffff8a7224 */ /* 0x000fe400078e00f0 */
[----:B------:R5:W-:Y:S01]  /*22a50*/  MUFU.EX2 R31, R24 ;  /* 0x00000018001f7308 */ /* 0x000be20000000800 */
[C---:B------:R-:W-:Y:S02]  /*22a60*/  FMUL.FTZ R102, R40.reuse, R102 ;  /* 0x0000006628667220 */ /* 0x040fe40000410000 */
[----:B------:R-:W-:Y:S02]  /*22a70*/  FMUL.FTZ R103, R40, R103 ;  /* 0x0000006728677220 */ /* 0x000fe40000410000 */
[--C-:B--2---:R-:W-:Y:S02]  /*22a80*/  FFMA.FTZ R0, R10, c[0x0][0x2d0], -R66.reuse ;  /* 0x0000b4000a007a23 */ /* 0x104fe40000010842 */
[----:B---3--:R-:W-:Y:S02]  /*22a90*/  FMUL.FTZ R8, R2, R140 ;  /* 0x0000008c02087220 */ /* 0x008fe40000410000 */
[----:B------:R-:W-:Y:S01]  /*22aa0*/  FMUL.FTZ R106, R40, R106 ;  /* 0x0000006a286a7220 */ /* 0x000fe20000410000 */
[----:B------:R2:W-:Y:S01]  /*22ab0*/  MUFU.EX2 R95, R0 ;  /* 0x00000000005f7308 */ /* 0x0005e20000000800 */
[C---:B------:R-:W-:Y:S02]  /*22ac0*/  FMUL.FTZ R9, R2.reuse, R141 ;  /* 0x0000008d02097220 */ /* 0x040fe40000410000 */
[----:B------:R-:W-:Y:S02]  /*22ad0*/  FMUL.FTZ R12, R2, R144 ;  /* 0x00000090020c7220 */ /* 0x000fe40000410000 */
[--C-:B-1----:R-:W-:Y:S02]  /*22ae0*/  FFMA.FTZ R4, R15, c[0x0][0x2d0], -R66.reuse ;  /* 0x0000b4000f047a23 */ /* 0x102fe40000010842 */
[----:B------:R-:W-:Y:S02]  /*22af0*/  FMUL.FTZ R107, R40, R107 ;  /* 0x0000006b286b7220 */ /* 0x000fe40000410000 */
[C---:B------:R-:W-:Y:S01]  /*22b00*/  FMUL.FTZ R108, R2.reuse, R108 ;  /* 0x0000006c026c7220 */ /* 0x040fe20000410000 */
[----:B------:R1:W3:Y:S01]  /*22b10*/  MUFU.EX2 R133, R4 ;  /* 0x0000000400857308 */ /* 0x0002e20000000800 */
[C---:B------:R-:W-:Y:S01]  /*22b20*/  FMUL.FTZ R13, R2.reuse, R145 ;  /* 0x00000091020d7220 */ /* 0x040fe20000410000 */
[----:B------:R-:W-:Y:S01]  /*22b30*/  MOV R145, R77 ;  /* 0x0000004d00917202 */ /* 0x000fe20000000f00 */
[C---:B------:R-:W-:Y:S02]  /*22b40*/  FMUL.FTZ R29, R2.reuse, R161 ;  /* 0x000000a1021d7220 */ /* 0x040fe40000410000 */
[C---:B-----5:R-:W-:Y:S02]  /*22b50*/  FMUL.FTZ R24, R2.reuse, R156 ;  /* 0x0000009c02187220 */ /* 0x060fe40000410000 */
[----:B------:R-:W-:Y:S02]  /*22b60*/  FMUL.FTZ R109, R2, R109 ;  /* 0x0000006d026d7220 */ /* 0x000fe40000410000 */
[C---:B------:R-:W-:Y:S02]  /*22b70*/  FMUL.FTZ R114, R40.reuse, R114 ;  /* 0x0000007228727220 */ /* 0x040fe40000410000 */
[C---:B------:R-:W-:Y:S02]  /*22b80*/  FMUL.FTZ R115, R40.reuse, R115 ;  /* 0x0000007328737220 */ /* 0x040fe40000410000 */
[----:B------:R-:W-:Y:S02]  /*22b90*/  FMUL.FTZ R116, R41, R116 ;  /* 0x0000007429747220 */ /* 0x000fe40000410000 */
[----:B--2---:R-:W-:Y:S02]  /*22ba0*/  FFMA.FTZ R0, R11, c[0x0][0x2d0], -R66 ;  /* 0x0000b4000b007a23 */ /* 0x004fe40000010842 */
[----:B------:R-:W-:Y:S02]  /*22bb0*/  IMAD.MOV.U32 R144, RZ, RZ, R88 ;  /* 0x000000ffff907224 */ /* 0x000fe400078e0058 */
[----:B------:R2:W5:Y:S01]  /*22bc0*/  MUFU.EX2 R131, R0 ;  /* 0x0000000000837308 */ /* 0x0005620000000800 */
[----:B------:R-:W-:Y:S02]  /*22bd0*/  FMUL.FTZ R117, R41, R117 ;  /* 0x0000007529757220 */ /* 0x000fe40000410000 */
[----:B------:R-:W-:Y:S02]  /*22be0*/  FMUL.FTZ R118, R40, R118 ;  /* 0x0000007628767220 */ /* 0x000fe40000410000 */
[----:B-1----:R-:W-:Y:S01]  /*22bf0*/  FFMA.FTZ R4, R177, c[0x0][0x2d0], -R43 ;  /* 0x0000b400b1047a23 */ /* 0x002fe2000001082b */
[----:B---3--:R-:W-:Y:S01]  /*22c00*/  F2FP.PACK_AB R39, R133, R132 ;  /* 0x000000848527723e */ /* 0x008fe200000000ff */
[----:B------:R-:W-:Y:S02]  /*22c10*/  IMAD.MOV.U32 R177, RZ, RZ, R25 ;  /* 0x000000ffffb17224 */ /* 0x000fe400078e0019 */
[----:B------:R-:W-:Y:S01]  /*22c20*/  FMUL.FTZ R25, R2, R157 ;  /* 0x0000009d02197220 */ /* 0x000fe20000410000 */
[----:B------:R1:W3:Y:S01]  /*22c30*/  MUFU.EX2 R58, R4 ;  /* 0x00000004003a7308 */ /* 0x0002e20000000800 */
[----:B------:R-:W-:Y:S01]  /*22c40*/  FMUL.FTZ R119, R40, R119 ;  /* 0x0000007728777220 */ /* 0x000fe20000410000 */
[----:B------:R-:W-:Y:S01]  /*22c50*/  F2FP.PACK_AB R36, R177, R139 ;  /* 0x0000008bb124723e */ /* 0x000fe200000000ff */
[C---:B------:R-:W-:Y:S02]  /*22c60*/  FMUL.FTZ R120, R2.reuse, R120 ;  /* 0x0000007802787220 */ /* 0x040fe40000410000 */
[C---:B------:R-:W-:Y:S02]  /*22c70*/  FMUL.FTZ R121, R2.reuse, R121 ;  /* 0x0000007902797220 */ /* 0x040fe40000410000 */
[C---:B------:R-:W-:Y:S02]  /*22c80*/  FMUL.FTZ R124, R2.reuse, R124 ;  /* 0x0000007c027c7220 */ /* 0x040fe40000410000 */
[----:B------:R-:W-:Y:S02]  /*22c90*/  FMUL.FTZ R125, R2, R125 ;  /* 0x0000007d027d7220 */ /* 0x000fe40000410000 */
[----:B------:R-:W-:Y:S02]  /*22ca0*/  IMAD.MOV.U32 R157, RZ, RZ, R59 ;  /* 0x000000ffff9d7224 */ /* 0x000fe400078e003b */
[----:B------:R-:W-:Y:S01]  /*22cb0*/  IMAD.MOV.U32 R141, RZ, RZ, R242 ;  /* 0x000000ffff8d7224 */ /* 0x000fe200078e00f2 */
[----:B--2---:R-:W-:Y:S02]  /*22cc0*/  FSEL R0, R3, RZ, P0 ;  /* 0x000000ff03007208 */ /* 0x004fe40000000000 */
[----:B-----5:R-:W-:Y:S02]  /*22cd0*/  F2FP.PACK_AB R37, R131, R95 ;  /* 0x0000005f8325723e */ /* 0x020fe400000000ff */
[----:B------:R-:W-:Y:S01]  /*22ce0*/  PLOP3.LUT P0, PT, PT, PT, UP0, 0x80, 0x0 ;  /* 0x000000000000781c */ /* 0x000fe20003f0f008 */
[----:B------:R-:W-:Y:S01]  /*22cf0*/  FADD.FTZ R0, -R0, R134 ;  /* 0x0000008600007221 */ /* 0x000fe20000010100 */
[----:B------:R-:W-:Y:S01]  /*22d00*/  MOV R134, R28 ;  /* 0x0000001c00867202 */ /* 0x000fe20000000f00 */
[----:B------:R-:W-:Y:S02]  /*22d10*/  FFMA.FTZ R28, R68, c[0x0][0x2d0], -R64 ;  /* 0x0000b400441c7a23 */ /* 0x000fe40000010840 */
[----:B------:R-:W-:Y:S01]  /*22d20*/  FMUL.FTZ R0, R0, c[0x0][0x2d0] ;  /* 0x0000b40000007a20 */ /* 0x000fe20000410000 */
[----:B------:R-:W-:Y:S01]  /*22d30*/  F2FP.PACK_AB R44, R242, R134 ;  /* 0x00000086f22c723e */ /* 0x000fe200000000ff */
[----:B-1----:R-:W-:Y:S01]  /*22d40*/  FMUL.FTZ R4, R41, R136 ;  /* 0x0000008829047220 */ /* 0x002fe20000410000 */
[----:B------:R1:W-:Y:S01]  /*22d50*/  MUFU.EX2 R140, R28 ;  /* 0x0000001c008c7308 */ /* 0x0003e20000000800 */
[----:B---3--:R-:W-:Y:S05]  /*22d60*/  MOV R136, R58 ;  /* 0x0000003a00887202 */ /* 0x008fea0000000f00 */
[-C--:B------:R-:W-:Y:S04]  /*22d70*/  HMMA.16816.F32 R4, R44, R20.reuse, R4 ;  /* 0x000000142c04723c */ /* 0x080fe80000001804 */
[----:B------:R-:W2:Y:S01]  /*22d80*/  MUFU.EX2 R0, R0 ;  /* 0x0000000000007308 */ /* 0x000ea20000000800 */
[----:B-1----:R-:W-:Y:S02]  /*22d90*/  FMUL.FTZ R28, R2, R160 ;  /* 0x000000a0021c7220 */ /* 0x002fe40000410000 */
[C---:B--2---:R-:W-:Y:S02]  /*22da0*/  FMUL.FTZ R10, R0.reuse, R142 ;  /* 0x0000008e000a7220 */ /* 0x044fe40000410000 */
[C---:B------:R-:W-:Y:S03]  /*22db0*/  FMUL.FTZ R11, R0.reuse, R143 ;  /* 0x0000008f000b7220 */ /* 0x040fe60000410000 */
[----:B------:R-:W-:Y:S01]  /*22dc0*/  MOV R143, R241 ;  /* 0x000000f1008f7202 */ /* 0x000fe20000000f00 */
[C---:B------:R-:W-:Y:S01]  /*22dd0*/  FMUL.FTZ R15, R0.reuse, R147 ;  /* 0x00000093000f7220 */ /* 0x040fe20000410000 */
[----:B------:R-:W-:Y:S01]  /*22de0*/  MOV R147, R55 ;  /* 0x0000003700937202 */ /* 0x000fe20000000f00 */
[C---:B------:R-:W-:Y:S02]  /*22df0*/  FMUL.FTZ R110, R0.reuse, R110 ;  /* 0x0000006e006e7220 */ /* 0x040fe40000410000 */
[C---:B------:R-:W-:Y:S01]  /*22e00*/  FMUL.FTZ R111, R0.reuse, R111 ;  /* 0x0000006f006f7220 */ /* 0x040fe20000410000 */
[C---:B------:R-:W-:Y:S01]  /*22e10*/  HMMA.16816.F32 R8, R36.reuse, R20, R8 ;  /* 0x000000142408723c */ /* 0x040fe20000001808 */
[C---:B------:R-:W-:Y:S02]  /*22e20*/  FMUL.FTZ R14, R0.reuse, R146 ;  /* 0x00000092000e7220 */ /* 0x040fe40000410000 */
[C---:B------:R-:W-:Y:S01]  /*22e30*/  FMUL.FTZ R26, R0.reuse, R158 ;  /* 0x0000009e001a7220 */ /* 0x040fe20000410000 */
[----:B------:R-:W-:Y:S01]  /*22e40*/  MOV R158, R245 ;  /* 0x000000f5009e7202 */ /* 0x000fe20000000f00 */
[C---:B------:R-:W-:Y:S02]  /*22e50*/  FMUL.FTZ R27, R0.reuse, R159 ;  /* 0x0000009f001b7220 */ /* 0x040fe40000410000 */
[----:B------:R-:W-:Y:S01]  /*22e60*/  FFMA.FTZ R20, R179, c[0x0][0x2d0], -R43 ;  /* 0x0000b400b3147a23 */ /* 0x000fe2000001082b */
[-C--:B------:R-:W-:Y:S01]  /*22e70*/  HMMA.16816.F32 R12, R36, R22.reuse, R12 ;  /* 0x00000016240c723c */ /* 0x080fe2000000180c */
[C---:B------:R-:W-:Y:S02]  /*22e80*/  FMUL.FTZ R21, R41.reuse, R153 ;  /* 0x0000009929157220 */ /* 0x040fe40000410000 */
[----:B------:R1:W-:Y:S01]  /*22e90*/  MUFU.EX2 R176, R20 ;  /* 0x0000001400b07308 */ /* 0x0003e20000000800 */
[C---:B------:R-:W-:Y:S01]  /*22ea0*/  FMUL.FTZ R30, R0.reuse, R162 ;  /* 0x000000a2001e7220 */ /* 0x040fe20000410000 */
[----:B------:R-:W-:Y:S01]  /*22eb0*/  MOV R153, R145 ;  /* 0x0000009100997202 */ /* 0x000fe20000000f00 */
[----:B------:R-:W-:Y:S02]  /*22ec0*/  IMAD.MOV.U32 R162, RZ, RZ, R31 ;  /* 0x000000ffffa27224 */ /* 0x000fe400078e001f */
[C---:B------:R-:W-:Y:S01]  /*22ed0*/  HMMA.16816.F32 R16, R44.reuse, R22, R16 ;  /* 0x000000162c10723c */ /* 0x040fe20000001810 */
[C---:B------:R-:W-:Y:S03]  /*22ee0*/  FMUL.FTZ R31, R0.reuse, R163 ;  /* 0x000000a3001f7220 */ /* 0x040fe60000410000 */
[C---:B------:R-:W-:Y:S01]  /*22ef0*/  FMUL.FTZ R122, R0.reuse, R122 ;  /* 0x0000007a007a7220 */ /* 0x040fe20000410000 */
[----:B------:R-:W-:Y:S01]  /*22f00*/  MOV R163, R62 ;  /* 0x0000003e00a37202 */ /* 0x000fe20000000f00 */
[----:B------:R-:W-:Y:S02]  /*22f10*/  FMUL.FTZ R123, R0, R123 ;  /* 0x0000007b007b7220 */ /* 0x000fe40000410000 */
[C---:B------:R-:W-:Y:S04]  /*22f20*/  FMUL.FTZ R22, R40.reuse, R154 ;  /* 0x0000009a28167220 */ /* 0x040fe80000410000 */
[----:B------:R-:W-:Y:S01]  /*22f30*/  FMUL.FTZ R23, R40, R155 ;  /* 0x0000009b28177220 */ /* 0x000fe20000410000 */
[----:B------:R-:W-:Y:S01]  /*22f40*/  MOV R155, R178 ;  /* 0x000000b2009b7202 */ /* 0x000fe20000000f00 */
[C---:B------:R-:W-:Y:S02]  /*22f50*/  FMUL.FTZ R126, R0.reuse, R126 ;  /* 0x0000007e007e7220 */ /* 0x040fe40000410000 */
[----:B------:R-:W-:Y:S02]  /*22f60*/  FMUL.FTZ R127, R0, R127 ;  /* 0x0000007f007f7220 */ /* 0x000fe40000410000 */
[----:B------:R-:W-:Y:S02]  /*22f70*/  IMAD.MOV.U32 R159, RZ, RZ, R244 ;  /* 0x000000ffff9f7224 */ /* 0x000fe400078e00f4 */
[----:B-1----:R-:W-:Y:S02]  /*22f80*/  FMUL.FTZ R20, R41, R152 ;  /* 0x0000009829147220 */ /* 0x002fe40000410000 */
[----:B------:R-:W-:Y:S02]  /*22f90*/  IMAD.MOV.U32 R146, RZ, RZ, R76 ;  /* 0x000000ffff927224 */ /* 0x000fe400078e004c */
[----:B------:R-:W-:Y:S03]  /*22fa0*/  IMAD.MOV.U32 R154, RZ, RZ, R144 ;  /* 0x000000ffff9a7224 */ /* 0x000fe600078e0090 */
[-C--:B------:R-:W-:Y:S01]  /*22fb0*/  HMMA.16816.F32 R20, R44, R32.reuse, R20 ;  /* 0x000000202c14723c */ /* 0x080fe20000001814 */
[----:B------:R-:W-:Y:S07]  /*22fc0*/  MOV R152, R146 ;  /* 0x0000009200987202 */ /* 0x000fee0000000f00 */
[C---:B------:R-:W-:Y:S07]  /*22fd0*/  HMMA.16816.F32 R24, R36.reuse, R32, R24 ;  /* 0x000000202418723c */ /* 0x040fee0000001818 */
[--C-:B------:R-:W-:Y:S01]  /*22fe0*/  FFMA.FTZ R32, R52, c[0x0][0x2d0], -R65.reuse ;  /* 0x0000b40034207a23 */ /* 0x100fe20000010841 */
[-C--:B------:R-:W-:Y:S01]  /*22ff0*/  HMMA.16816.F32 R28, R36, R34.reuse, R28 ;  /* 0x00000022241c723c */ /* 0x080fe2000000181c */
[----:B------:R-:W-:Y:S02]  /*23000*/  FMUL.FTZ R33, R2, R165 ;  /* 0x000000a502217220 */ /* 0x000fe40000410000 */
[----:B------:R1:W-:Y:S05]  /*23010*/  MUFU.EX2 R156, R32 ;  /* 0x00000020009c7308 */ /* 0x0003ea0000000800 */
[C---:B------:R-:W-:Y:S07]  /*23020*/  HMMA.16816.F32 R100, R44.reuse, R34, R100 ;  /* 0x000000222c64723c */ /* 0x040fee0000001864 */
[C---:B------:R-:W-:Y:S01]  /*23030*/  FMUL.FTZ R34, R0.reuse, R166 ;  /* 0x000000a600227220 */ /* 0x040fe20000410000 */
[-C--:B----4-:R-:W-:Y:S01]  /*23040*/  HMMA.16816.F32 R104, R44, R48.reuse, R104 ;  /* 0x000000302c68723c */ /* 0x090fe20000001868 */
[----:B------:R-:W-:Y:S07]  /*23050*/  FMUL.FTZ R35, R0, R167 ;  /* 0x000000a700237220 */ /* 0x000fee0000410000 */
[C---:B------:R-:W-:Y:S01]  /*23060*/  HMMA.16816.F32 R108, R36.reuse, R48, R108 ;  /* 0x00000030246c723c */ /* 0x040fe2000000186c */
[----:B-1----:R-:W-:Y:S06]  /*23070*/  FFMA.FTZ R32, R53, c[0x0][0x2d0], -R65 ;  /* 0x0000b40035207a23 */ /* 0x002fec0000010841 */
[----:B------:R-:W-:Y:S01]  /*23080*/  FFMA.FTZ R48, R180, c[0x0][0x2d0], -R43 ;  /* 0x0000b400b4307a23 */ /* 0x000fe2000001082b */
[----:B------:R1:W-:Y:S10]  /*23090*/  MUFU.EX2 R161, R32 ;  /* 0x0000002000a17308 */ /* 0x0003f40000000800 */
[----:B------:R2:W-:Y:S01]  /*230a0*/  MUFU.EX2 R142, R48 ;  /* 0x00000030008e7308 */ /* 0x0005e20000000800 */
[--C-:B-1----:R-:W-:Y:S02]  /*230b0*/  FFMA.FTZ R32, R54, c[0x0][0x2d0], -R65.reuse ;  /* 0x0000b40036207a23 */ /* 0x102fe40000010841 */
[----:B------:R-:W1:Y:S07]  /*230c0*/  LDSM.16.MT88.4 R52, [R219+0x100] ;  /* 0x00010000db34783b */ /* 0x000e6e0000004200 */
[----:B------:R3:W-:Y:S01]  /*230d0*/  MUFU.EX2 R160, R32 ;  /* 0x0000002000a07308 */ /* 0x0007e20000000800 */
[--C-:B--2---:R-:W-:Y:S02]  /*230e0*/  FFMA.FTZ R48, R56, c[0x0][0x2d0], -R66.reuse ;  /* 0x0000b40038307a23 */ /* 0x104fe40000010842 */
[----:B------:R-:W-:Y:S07]  /*230f0*/  FFMA.FTZ R56, R60, c[0x0][0x2d0], -R66 ;  /* 0x0000b4003c387a23 */ /* 0x000fee0000010842 */
[----:B------:R2:W-:Y:S01]  /*23100*/  MUFU.EX2 R91, R48 ;  /* 0x00000030005b7308 */ /* 0x0005e20000000800 */
[----:B------:R-:W-:Y:S09]  /*23110*/  FFMA.FTZ R60, R80, c[0x0][0x2d0], -R64 ;  /* 0x0000b400503c7a23 */ /* 0x000ff20000010840 */
[----:B------:R4:W-:Y:S01]  /*23120*/  MUFU.EX2 R88, R56 ;  /* 0x0000003800587308 */ /* 0x0009e20000000800 */
[----:B---3--:R-:W-:Y:S09]  /*23130*/  FFMA.FTZ R32, R67, c[0x0][0x2d0], -R65 ;  /* 0x0000b40043207a23 */ /* 0x008ff20000010841 */
[----:B------:R3:W-:Y:S01]  /*23140*/  MUFU.EX2 R68, R32 ;  /* 0x0000002000447308 */ /* 0x0007e20000000800 */
[--C-:B--2---:R-:W-:Y:S09]  /*23150*/  FFMA.FTZ R48, R57, c[0x0][0x2d0], -R66.reuse ;  /* 0x0000b40039307a23 */ /* 0x104ff20000010842 */
[----:B------:R2:W5:Y:S01]  /*23160*/  MUFU.EX2 R90, R48 ;  /* 0x00000030005a7308 */ /* 0x0005620000000800 */
[----:B----4-:R-:W-:Y:S09]  /*23170*/  LDSM.16.MT88.4 R56, [R220+0x900] ;  /* 0x00090000dc38783b */ /* 0x010ff20000004200 */
[----:B------:R4:W-:Y:S01]  /*23180*/  MUFU.EX2 R251, R60 ;  /* 0x0000003c00fb7308 */ /* 0x0009e20000000800 */
[----:B---3--:R-:W-:Y:S07]  /*23190*/  FMUL.FTZ R32, R2, R164 ;  /* 0x000000a402207220 */ /* 0x008fee0000410000 */
[-C--:B------:R-:W-:Y:S08]  /*231a0*/  HMMA.16816.F32 R32, R36, R50.reuse, R32 ;  /* 0x000000322420723c */ /* 0x080ff00000001820 */
[C---:B------:R-:W-:Y:S01]  /*231b0*/  HMMA.16816.F32 R112, R44.reuse, R50, R112 ;  /* 0x000000322c70723c */ /* 0x040fe20000001870 */
[----:B--2---:R-:W2:Y:S07]  /*231c0*/  LDSM.16.MT88.4 R48, [R217+0x900] ;  /* 0x00090000d930783b */ /* 0x004eae0000004200 */
[-C--:B-1----:R-:W-:Y:S08]  /*231d0*/  HMMA.16816.F32 R116, R44, R52.reuse, R116 ;  /* 0x000000342c74723c */ /* 0x082ff00000001874 */
[C---:B------:R-:W-:Y:S07]  /*231e0*/  HMMA.16816.F32 R120, R36.reuse, R52, R120 ;  /* 0x000000342478723c */ /* 0x040fee0000001878 */
[----:B------:R-:W-:Y:S01]  /*231f0*/  FFMA.FTZ R52, R61, c[0x0][0x2d0], -R66 ;  /* 0x0000b4003d347a23 */ /* 0x000fe20000010842 */
[-C--:B------:R-:W-:Y:S01]  /*23200*/  HMMA.16816.F32 R124, R36, R54.reuse, R124 ;  /* 0x00000036247c723c */ /* 0x080fe2000000187c */
[----:B-----5:R-:W-:Y:S01]  /*23210*/  F2FP.PACK_AB R53, R90, R91 ;  /* 0x0000005b5a35723e */ /* 0x020fe200000000ff */
[----:B----4-:R-:W1:Y:S01]  /*23220*/  LDSM.16.MT88.4 R60, [R218+0x900] ;  /* 0x00090000da3c783b */ /* 0x010e620000004200 */
[----:B------:R3:W4:Y:S04]  /*23230*/  MUFU.EX2 R79, R52 ;  /* 0x00000034004f7308 */ /* 0x0007280000000800 */
[C---:B------:R-:W-:Y:S02]  /*23240*/  FMUL.FTZ R36, R41.reuse, R168 ;  /* 0x000000a829247220 */ /* 0x040fe40000410000 */
[----:B------:R-:W-:Y:S03]  /*23250*/  FMUL.FTZ R37, R41, R169 ;  /* 0x000000a929257220 */ /* 0x000fe60000410000 */
[C---:B------:R-:W-:Y:S02]  /*23260*/  FMUL.FTZ R38, R40.reuse, R170 ;  /* 0x000000aa28267220 */ /* 0x040fe40000410000 */
[----:B------:R-:W-:Y:S07]  /*23270*/  FMUL.FTZ R39, R40, R171 ;  /* 0x000000ab28277220 */ /* 0x000fee0000410000 */
[----:B------:R-:W-:Y:S01]  /*23280*/  HMMA.16816.F32 R36, R44, R54, R36 ;  /* 0x000000362c24723c */ /* 0x000fe20000001824 */
[--C-:B---3--:R-:W-:Y:S06]  /*23290*/  FFMA.FTZ R52, R181, c[0x0][0x2d0], -R43.reuse ;  /* 0x0000b400b5347a23 */ /* 0x108fec000001082b */
[----:B------:R-:W-:Y:S02]  /*232a0*/  F2FP.PACK_AB R47, R140, R162 ;  /* 0x000000a28c2f723e */ /* 0x000fe400000000ff */
[----:B------:R-:W-:Y:S01]  /*232b0*/  F2FP.PACK_AB R44, R136, R158 ;  /* 0x0000009e882c723e */ /* 0x000fe200000000ff */
[----:B------:R3:W-:Y:S02]  /*232c0*/  MUFU.EX2 R252, R52 ;  /* 0x0000003400fc7308 */ /* 0x0007e40000000800 */
[----:B------:R-:W-:Y:S02]  /*232d0*/  F2FP.PACK_AB R45, R137, R157 ;  /* 0x0000009d892d723e */ /* 0x000fe400000000ff */
[----:B------:R-:W-:Y:S02]  /*232e0*/  F2FP.PACK_AB R46, R176, R163 ;  /* 0x000000a3b02e723e */ /* 0x000fe400000000ff */
[----:B------:R-:W-:Y:S02]  /*232f0*/  F2FP.PACK_AB R54, R68, R160 ;  /* 0x000000a04436723e */ /* 0x000fe400000000ff */
[----:B----4-:R-:W-:Y:S03]  /*23300*/  F2FP.PACK_AB R55, R79, R88 ;  /* 0x000000584f37723e */ /* 0x010fe600000000ff */
[-C--:B--2---:R-:W-:Y:S01]  /*23310*/  HMMA.16816.F32 R4, R44, R48.reuse, R4 ;  /* 0x000000302c04723c */ /* 0x084fe20000001804 */
[--C-:B---3--:R-:W-:Y:S04]  /*23320*/  FFMA.FTZ R52, R69, c[0x0][0x2d0], -R64.reuse ;  /* 0x0000b40045347a23 */ /* 0x108fe80000010840 */
[----:B------:R2:W-:Y:S02]  /*23330*/  MUFU.EX2 R248, R52 ;  /* 0x0000003400f87308 */ /* 0x0005e40000000800 */
[----:B--2---:R-:W-:Y:S07]  /*23340*/  F2FP.PACK_AB R52, R161, R156 ;  /* 0x0000009ca134723e */ /* 0x004fee00000000ff */
[C---:B------:R-:W-:Y:S07]  /*23350*/  HMMA.16816.F32 R8, R52.reuse, R48, R8 ;  /* 0x000000303408723c */ /* 0x040fee0000001808 */
[--C-:B------:R-:W-:Y:S01]  /*23360*/  FFMA.FTZ R48, R182, c[0x0][0x2d0], -R43.reuse ;  /* 0x0000b400b6307a23 */ /* 0x100fe2000001082b */
[-C--:B------:R-:W-:Y:S03]  /*23370*/  HMMA.16816.F32 R12, R52, R50.reuse, R12 ;  /* 0x00000032340c723c */ /* 0x080fe6000000180c */
[----:B------:R2:W-:Y:S05]  /*23380*/  MUFU.EX2 R249, R48 ;  /* 0x0000003000f97308 */ /* 0x0005ea0000000800 */
[C---:B------:R-:W-:Y:S08]  /*23390*/  HMMA.16816.F32 R16, R44.reuse, R50, R16 ;  /* 0x000000322c10723c */ /* 0x040ff00000001810 */
[-C--:B------:R-:W-:Y:S08]  /*233a0*/  HMMA.16816.F32 R20, R44, R56.reuse, R20 ;  /* 0x000000382c14723c */ /* 0x080ff00000001814 */
[C---:B------:R-:W-:Y:S01]  /*233b0*/  HMMA.16816.F32 R24, R52.reuse, R56, R24 ;  /* 0x000000383418723c */ /* 0x040fe20000001818 */
[----:B--2---:R-:W-:Y:S06]  /*233c0*/  FFMA.FTZ R48, R183, c[0x0][0x2d0], -R43 ;  /* 0x0000b400b7307a23 */ /* 0x004fec000001082b */
        /* <DEDUP_REMOVED lines=20> */
[----:B------:R3:W-:Y:S01]  /*23510*/  MUFU.EX2 R241, R56 ;  /* 0x0000003800f17308 */ /* 0x0007e20000000800 */
        /* <DEDUP_REMOVED lines=14> */
[-C--:B------:R-:W-:Y:S01]  /*23600*/  HMMA.16816.F32 R124, R52, R50.reuse, R124 ;  /* 0x00000032347c723c */ /* 0x080fe2000000187c */
[----:B------:R-:W2:Y:S02]  /*23610*/  LDSM.16.MT88.4 R52, [R220+0x1100] ;  /* 0x00110000dc34783b */ /* 0x000ea40000004200 */
[----:B------:R4:W5:Y:S01]  /*23620*/  MUFU.EX2 R75, R48 ;  /* 0x00000030004b7308 */ /* 0x0009620000000800 */
[----:B---3--:R-:W-:Y:S04]  /*23630*/  F2FP.PACK_AB R49, R77, R78 ;  /* 0x0000004e4d31723e */ /* 0x008fe800000000ff */
[----:B------:R-:W-:Y:S07]  /*23640*/  HMMA.16816.F32 R36, R44, R50, R36 ;  /* 0x000000322c24723c */ /* 0x000fee0000001824 */
[----:B------:R-:W-:Y:S02]  /*23650*/  F2FP.PACK_AB R44, R252, R142 ;  /* 0x0000008efc2c723e */ /* 0x000fe400000000ff */
[----:B------:R-:W-:Y:S03]  /*23660*/  F2FP.PACK_AB R45, R251, R248 ;  /* 0x000000f8fb2d723e */ /* 0x000fe600000000ff */
[----:B------:R-:W-:Y:S02]  /*23670*/  F2FP.PACK_AB R46, R250, R249 ;  /* 0x000000f9fa2e723e */ /* 0x000fe400000000ff */
[----:B------:R-:W-:Y:S02]  /*23680*/  F2FP.PACK_AB R47, R246, R247 ;  /* 0x000000f7f62f723e */ /* 0x000fe400000000ff */
[----:B------:R-:W-:Y:S01]  /*23690*/  F2FP.PACK_AB R50, R241, R244 ;  /* 0x000000f4f132723e */ /* 0x000fe200000000ff */
[--C-:B----4-:R-:W-:Y:S01]  /*236a0*/  FFMA.FTZ R48, R186, c[0x0][0x2d0], -R43.reuse ;  /* 0x0000b400ba307a23 */ /* 0x110fe2000001082b */
[----:B-----5:R-:W-:Y:S03]  /*236b0*/  F2FP.PACK_AB R51, R75, R76 ;  /* 0x0000004c4b33723e */ /* 0x020fe600000000ff */
[----:B------:R3:W-:Y:S01]  /*236c0*/  MUFU.EX2 R167, R48 ;  /* 0x0000003000a77308 */ /* 0x0007e20000000800 */
[-C--:B-1----:R-:W-:Y:S01]  /*236d0*/  HMMA.16816.F32 R4, R44, R56.reuse, R4 ;  /* 0x000000382c04723c */ /* 0x082fe20000001804 */
[--C-:B---3--:R-:W-:Y:S08]  /*236e0*/  FFMA.FTZ R48, R97, c[0x0][0x2d0], -R64.reuse ;  /* 0x0000b40061307a23 */ /* 0x108ff00000010840 */
[----:B------:R1:W-:Y:S03]  /*236f0*/  MUFU.EX2 R166, R48 ;  /* 0x0000003000a67308 */ /* 0x0003e60000000800 */
        /* <DEDUP_REMOVED lines=31> */
[----:B---3--:R-:W-:Y:S01]  /*238f0*/  FFMA.FTZ R52, R187, c[0x0][0x2d0], -R65 ;  /* 0x0000b400bb347a23 */ /* 0x008fe20000010841 */
        /* <DEDUP_REMOVED lines=13> */
[----:B------:R-:W-:Y:S01]  /*239d0*/  MOV R193, R136 ;  /* 0x0000008800c17202 */ /* 0x000fe20000000f00 */
        /* <DEDUP_REMOVED lines=13> */
[----:B------:R-:W-:Y:S07]  /*23ab0*/  F2FP.PACK_AB R47, R186, R185 ;  /* 0x000000b9ba2f723e */ /* 0x000fee00000000ff */
[----:B------:R1:W4:Y:S01]  /*23ac0*/  MUFU.EX2 R74, R52 ;  /* 0x00000034004a7308 */ /* 0x0003220000000800 */
[----:B--2---:R-:W-:Y:S01]  /*23ad0*/  F2FP.PACK_AB R51, R71, R72 ;  /* 0x000000484733723e */ /* 0x004fe200000000ff */
[----:B------:R-:W-:Y:S01]  /*23ae0*/  LDSM.16.MT88.4 R56, [R220+0x1900] ;  /* 0x00190000dc38783b */ /* 0x000fe20000004200 */
[--C-:B---3--:R-:W-:Y:S01]  /*23af0*/  FFMA.FTZ R48, R194, c[0x0][0x2d0], -R64.reuse ;  /* 0x0000b400c2307a23 */ /* 0x108fe20000010840 */
        /* <DEDUP_REMOVED lines=10> */
[----:B------:R1:W-:Y:S01]  /*23ba0*/  MUFU.EX2 R176, R52 ;  /* 0x0000003400b07308 */ /* 0x0003e20000000800 */
[----:B------:R-:W-:Y:S04]  /*23bb0*/  MOV R141, R134 ;  /* 0x00000086008d7202 */ /* 0x000fe80000000f00 */
[C---:B------:R-:W-:Y:S08]  /*23bc0*/  HMMA.16816.F32 R16, R44.reuse, R54, R16 ;  /* 0x000000362c10723c */ /* 0x040ff00000001810 */
[-C--:B------:R-:W-:Y:S08]  /*23bd0*/  HMMA.16816.F32 R20, R44, R56.reuse, R20 ;  /* 0x000000382c14723c */ /* 0x080ff00000001814 */
[C---:B------:R-:W-:Y:S01]  /*23be0*/  HMMA.16816.F32 R24, R48.reuse, R56, R24 ;  /* 0x000000383018723c */ /* 0x040fe20000001818 */
[----:B-1----:R-:W-:Y:S02]  /*23bf0*/  FFMA.FTZ R52, R204, c[0x0][0x2d0], -R43 ;  /* 0x0000b400cc347a23 */ /* 0x002fe4000001082b */
[----:B------:R-:W4:Y:S04]  /*23c00*/  LDL.LU R204, [R1+0xc] ;  /* 0x00000c0001cc7983 */ /* 0x000f280000300800 */
[----:B------:R-:W-:Y:S01]  /*23c10*/  FFMA.FTZ R56, R197, c[0x0][0x2d0], -R65 ;  /* 0x0000b400c5387a23 */ /* 0x000fe20000010841 */
[-C--:B------:R-:W-:Y:S01]  /*23c20*/  HMMA.16816.F32 R28, R48, R58.reuse, R28 ;  /* 0x0000003a301c723c */ /* 0x080fe2000000181c */
[----:B------:R1:W-:Y:S01]  /*23c30*/  MUFU.EX2 R178, R52 ;  /* 0x0000003400b27308 */ /* 0x0003e20000000800 */
[----:B------:R-:W3:Y:S06]  /*23c40*/  LDL.LU R140, [R1+0x4] ;  /* 0x00000400018c7983 */ /* 0x000eec0000300800 */
        /* <DEDUP_REMOVED lines=10> */
[----:B------:R-:W5:Y:S03]  /*23cf0*/  LDL.LU R138, [R1+0x8] ;  /* 0x00000800018a7983 */ /* 0x000f660000300800 */
[--C-:B----4-:R-:W-:Y:S03]  /*23d00*/  FFMA.FTZ R56, R199, c[0x0][0x2d0], -R65.reuse ;  /* 0x0000b400c7387a23 */ /* 0x110fe60000010841 */
[----:B------:R4:W-:Y:S01]  /*23d10*/  MUFU.EX2 R69, R60 ;  /* 0x0000003c00457308 */ /* 0x0009e20000000800 */
[C---:B------:R-:W-:Y:S09]  /*23d20*/  HMMA.16816.F32 R112, R44.reuse, R62, R112 ;  /* 0x0000003e2c70723c */ /* 0x040ff20000001870 */
[----:B------:R4:W-:Y:S03]  /*23d30*/  MUFU.EX2 R97, R56 ;  /* 0x0000003800617308 */ /* 0x0009e60000000800 */
[----:B-1----:R-:W-:Y:S07]  /*23d40*/  FFMA.FTZ R52, R202, c[0x0][0x2d0], -R64 ;  /* 0x0000b400ca347a23 */ /* 0x002fee0000010840 */
[----:B------:R1:W-:Y:S01]  /*23d50*/  MUFU.EX2 R134, R52 ;  /* 0x0000003400867308 */ /* 0x0003e20000000800 */
[----:B----4-:R-:W-:Y:S09]  /*23d60*/  FFMA.FTZ R60, R172, c[0x0][0x2d0], -R66 ;  /* 0x0000b400ac3c7a23 */ /* 0x010ff20000010842 */
[----:B------:R4:W-:Y:S01]  /*23d70*/  MUFU.EX2 R68, R60 ;  /* 0x0000003c00447308 */ /* 0x0009e20000000800 */
[--C-:B------:R-:W-:Y:S09]  /*23d80*/  FFMA.FTZ R56, R201, c[0x0][0x2d0], -R65.reuse ;  /* 0x0000b400c9387a23 */ /* 0x100ff20000010841 */
[----:B------:R4:W4:Y:S01]  /*23d90*/  MUFU.EX2 R92, R56 ;  /* 0x00000038005c7308 */ /* 0x0009220000000800 */
[----:B-1----:R-:W-:Y:S09]  /*23da0*/  FFMA.FTZ R52, R196, c[0x0][0x2d0], -R65 ;  /* 0x0000b400c4347a23 */ /* 0x002ff20000010841 */
[----:B------:R1:W-:Y:S01]  /*23db0*/  MUFU.EX2 R96, R52 ;  /* 0x0000003400607308 */ /* 0x0003e20000000800 */
[----:B----4-:R-:W-:Y:S09]  /*23dc0*/  FFMA.FTZ R60, R207, c[0x0][0x2d0], -R64 ;  /* 0x0000b400cf3c7a23 */ /* 0x010ff20000010840 */
[----:B------:R4:W-:Y:S01]  /*23dd0*/  MUFU.EX2 R84, R60 ;  /* 0x0000003c00547308 */ /* 0x0009e20000000800 */
[--C-:B------:R-:W-:Y:S09]  /*23de0*/  FFMA.FTZ R56, R205, c[0x0][0x2d0], -R43.reuse ;  /* 0x0000b400cd387a23 */ /* 0x100ff2000001082b */
[----:B------:R4:W-:Y:S01]  /*23df0*/  MUFU.EX2 R89, R56 ;  /* 0x0000003800597308 */ /* 0x0009e20000000800 */
[----:B-1----:R-:W1:Y:S08]  /*23e00*/  LDSM.16.MT88.4 R52, [R219+0x1900] ;  /* 0x00190000db34783b */ /* 0x002e700000004200 */
[----:B----4-:R-:W-:Y:S01]  /*23e10*/  LDSM.16.MT88.4 R60, [R218+0x2100] ;  /* 0x00210000da3c783b */ /* 0x010fe20000004200 */
[--C-:B------:R-:W-:Y:S04]  /*23e20*/  FFMA.FTZ R56, R135, c[0x0][0x2d0], -R66.reuse ;  /* 0x0000b40087387a23 */ /* 0x100fe80000010842 */
[----:B------:R4:W4:Y:S01]  /*23e30*/  MUFU.EX2 R70, R56 ;  /* 0x0000003800467308 */ /* 0x0009220000000800 */
[-C--:B-1----:R-:W-:Y:S08]  /*23e40*/  HMMA.16816.F32 R116, R44, R52.reuse, R116 ;  /* 0x000000342c74723c */ /* 0x082ff00000001874 */
[C---:B------:R-:W-:Y:S01]  /*23e50*/  HMMA.16816.F32 R120, R48.reuse, R52, R120 ;  /* 0x000000343078723c */ /* 0x040fe20000001878 */
[----:B----4-:R-:W1:Y:S06]  /*23e60*/  LDSM.16.MT88.4 R56, [R217+0x2100] ;  /* 0x00210000d938783b */ /* 0x010e6c0000004200 */
[----:B------:R-:W-:Y:S01]  /*23e70*/  FFMA.FTZ R52, R173, c[0x0][0x2d0], -R66 ;  /* 0x0000b400ad347a23 */ /* 0x000fe20000010842 */
[-C--:B------:R-:W-:Y:S03]  /*23e80*/  HMMA.16816.F32 R124, R48, R54.reuse, R124 ;  /* 0x00000036307c723c */ /* 0x080fe6000000187c */
[----:B------:R4:W4:Y:S04]  /*23e90*/  MUFU.EX2 R67, R52 ;  /* 0x0000003400437308 */ /* 0x0009280000000800 */
        /* <DEDUP_REMOVED lines=9> */
[----:B----4-:R-:W4:Y:S01]  /*23f30*/  LDSM.16.MT88.4 R52, [R220+0x2100] ;  /* 0x00210000dc34783b */ /* 0x010f220000004200 */
        /* <DEDUP_REMOVED lines=14> */
[-C--:B----4-:R-:W-:Y:S08]  /*24020*/  HMMA.16816.F32 R20, R44, R52.reuse, R20 ;  /* 0x000000342c14723c */ /* 0x090ff00000001814 */
        /* <DEDUP_REMOVED lines=12> */
[--C-:B----4-:R-:W-:Y:S04]  /*240f0*/  FFMA.FTZ R43, R209, c[0x0][0x2d0], -R65.reuse ;  /* 0x0000b400d12b7a23 */ /* 0x110fe80000010841 */
[----:B------:R4:W-:Y:S03]  /*24100*/  MUFU.EX2 R80, R43 ;  /* 0x0000002b00507308 */ /* 0x0009e60000000800 */
[C---:B------:R-:W-:Y:S01]  /*24110*/  HMMA.16816.F32 R112, R44.reuse, R62, R112 ;  /* 0x0000003e2c70723c */ /* 0x040fe20000001870 */
[----:B-1----:R-:W-:Y:S07]  /*24120*/  F2FP.PACK_AB R171, R81, R82 ;  /* 0x0000005251ab723e */ /* 0x002fee00000000ff */
[-C--:B------:R-:W-:Y:S08]  /*24130*/  HMMA.16816.F32 R116, R44, R56.reuse, R116 ;  /* 0x000000382c74723c */ /* 0x080ff00000001874 */
[C---:B------:R-:W-:Y:S01]  /*24140*/  HMMA.16816.F32 R120, R48.reuse, R56, R120 ;  /* 0x000000383078723c */ /* 0x040fe20000001878 */
[----:B----4-:R-:W-:Y:S07]  /*24150*/  FFMA.FTZ R43, R210, c[0x0][0x2d0], -R65 ;  /* 0x0000b400d22b7a23 */ /* 0x010fee0000010841 */
[-C--:B------:R-:W-:Y:S01]  /*24160*/  HMMA.16816.F32 R124, R48, R58.reuse, R124 ;  /* 0x0000003a307c723c */ /* 0x080fe2000000187c */
[----:B------:R1:W4:Y:S01]  /*24170*/  MUFU.EX2 R55, R43 ;  /* 0x0000002b00377308 */ /* 0x0003220000000800 */
[----:B------:R-:W4:Y:S06]  /*24180*/  LDSM.16.MT88.4 R48, [R220+0x2900] ;  /* 0x00290000dc30783b */ /* 0x000f2c0000004200 */
[----:B------:R-:W-:Y:S02]  /*24190*/  HMMA.16816.F32 R36, R44, R58, R36 ;  /* 0x0000003a2c24723c */ /* 0x000fe40000001824 */
[----:B------:R-:W2:Y:S05]  /*241a0*/  LDL.LU R46, [R1+0x10] ;  /* 0x00001000012e7983 */ /* 0x000eaa0000300800 */
[----:B-----5:R-:W-:Y:S02]  /*241b0*/  FFMA.FTZ R44, R40, R138, R139 ;  /* 0x0000008a282c7223 */ /* 0x020fe4000001008b */
[----:B---3--:R-:W-:Y:S01]  /*241c0*/  FFMA.FTZ R45, R41, R140, R141 ;  /* 0x0000008c292d7223 */ /* 0x008fe2000001008d */
[-C--:B------:R-:W-:Y:S01]  /*241d0*/  HMMA.16816.F32 R136, R168, R148.reuse, R4 ;  /* 0x00000094a888723c */ /* 0x080fe20000001804 */
[----:B------:R-:W3:Y:S01]  /*241e0*/  LDSM.16.MT88.4 R4, [R218+0x2900] ;  /* 0x00290000da04783b */ /* 0x000ee20000004200 */
[--C-:B-1----:R-:W-:Y:S01]  /*241f0*/  FFMA.FTZ R43, R212, c[0x0][0x2d0], -R65.reuse ;  /* 0x0000b400d42b7a23 */ /* 0x102fe20000010841 */
[----:B----4-:R-:W-:Y:S01]  /*24200*/  F2FP.PACK_AB R40, R55, R80 ;  /* 0x000000503728723e */ /* 0x010fe200000000ff */
[----:B------:R-:W-:Y:S02]  /*24210*/  FFMA.FTZ R65, R214, c[0x0][0x2d0], -R65 ;  /* 0x0000b400d6417a23 */ /* 0x000fe40000010841 */
[----:B------:R1:W-:Y:S10]  /*24220*/  MUFU.EX2 R64, R43 ;  /* 0x0000002b00407308 */ /* 0x0003f40000000800 */
[----:B------:R-:W-:Y:S01]  /*24230*/  MUFU.EX2 R65, R65 ;  /* 0x0000004100417308 */ /* 0x000fe20000000800 */
[--C-:B-1----:R-:W-:Y:S09]  /*24240*/  FFMA.FTZ R43, R174, c[0x0][0x2d0], -R66.reuse ;  /* 0x0000b400ae2b7a23 */ /* 0x102ff20000010842 */
[----:B------:R1:W-:Y:S02]  /*24250*/  MUFU.EX2 R54, R43 ;  /* 0x0000002b00367308 */ /* 0x0003e40000000800 */
[--C-:B-1----:R-:W-:Y:S08]  /*24260*/  FFMA.FTZ R43, R175, c[0x0][0x2d0], -R66.reuse ;  /* 0x0000b400af2b7a23 */ /* 0x102ff00000010842 */
[----:B------:R1:W4:Y:S02]  /*24270*/  MUFU.EX2 R53, R43 ;  /* 0x0000002b00357308 */ /* 0x0003240000000800 */
[--C-:B-1----:R-:W-:Y:S01]  /*24280*/  FFMA.FTZ R43, R94, c[0x0][0x2d0], -R66.reuse ;  /* 0x0000b4005e2b7a23 */ /* 0x102fe20000010842 */
[----:B----4-:R-:W-:Y:S01]  /*24290*/  F2FP.PACK_AB R41, R53, R54 ;  /* 0x000000363529723e */ /* 0x010fe200000000ff */
[----:B------:R-:W-:Y:S01]  /*242a0*/  FFMA.FTZ R66, R42, c[0x0][0x2d0], -R66 ;  /* 0x0000b4002a427a23 */ /* 0x000fe20000010842 */
[----:B------:R-:W-:Y:S05]  /*242b0*/  F2FP.PACK_AB R42, R65, R64 ;  /* 0x00000040412a723e */ /* 0x000fea00000000ff */
[----:B------:R-:W-:Y:S10]  /*242c0*/  MUFU.EX2 R52, R43 ;  /* 0x0000002b00347308 */ /* 0x000ff40000000800 */
[----:B------:R-:W1:Y:S02]  /*242d0*/  MUFU.EX2 R66, R66 ;  /* 0x0000004200427308 */ /* 0x000e640000000800 */
[----:B-1----:R-:W-:Y:S07]  /*242e0*/  F2FP.PACK_AB R43, R66, R52 ;  /* 0x00000034422b723e */ /* 0x002fee00000000ff */
[C---:B------:R-:W-:Y:S07]  /*242f0*/  HMMA.16816.F32 R140, R40.reuse, R148, R8 ;  /* 0x00000094288c723c */ /* 0x040fee0000001808 */
[----:B------:R-:W-:Y:S01]  /*24300*/  FFMA.FTZ R8, R2, R204, R200 ;  /* 0x000000cc02087223 */ /* 0x000fe200000100c8 */
        /* <DEDUP_REMOVED lines=9> */
[----:B------:R-:W-:Y:S01]  /*243a0*/  FADD.FTZ R8, R198, R10 ;  /* 0x0000000ac6087221 */ /* 0x000fe20000010000 */
[-C--:B------:R-:W-:Y:S02]  /*243b0*/  HMMA.16816.F32 R152, R168, R48.reuse, R20 ;  /* 0x00000030a898723c */ /* 0x080fe40000001814 */
[----:B------:R-:W-:Y:S02]  /*243c0*/  FADD.FTZ R2, R159, R9 ;  /* 0x000000099f027221 */ /* 0x000fe40000010000 */
        /* <DEDUP_REMOVED lines=8> */
[----:B------:R-:W-:Y:S04]  /*24450*/  FADD.FTZ R2, R187, R11 ;  /* 0x0000000bbb027221 */ /* 0x000fe80000010000 */
[----:B------:R-:W-:Y:S02]  /*24460*/  FADD.FTZ R13, R192, R2 ;  /* 0x00000002c00d7221 */ /* 0x000fe40000010000 */
[----:B--2---:R-:W-:Y:S04]  /*24470*/  FFMA.FTZ R0, R0, R46, R95 ;  /* 0x0000002e00007223 */ /* 0x004fe8000001005f */
[----:B------:R-:W-:Y:S02]  /*24480*/  FADD.FTZ R12, R131, R0 ;  /* 0x00000000830c7221 */ /* 0x000fe40000010000 */
[----:B------:R-:W-:Y:S02]  /*24490*/  FADD.FTZ R0, R161, R9 ;  /* 0x00000009a1007221 */ /* 0x000fe40000010000 */
[----:B------:R-:W-:Y:S01]  /*244a0*/  FADD.FTZ R12, R132, R12 ;  /* 0x0000000c840c7221 */ /* 0x000fe20000010000 */
[----:B------:R-:W-:Y:S01]  /*244b0*/  MOV R132, R129 ;  /* 0x0000008100847202 */ /* 0x000fe20000000f00 */
[----:B------:R-:W-:Y:S02]  /*244c0*/  FADD.FTZ R9, R160, R0 ;  /* 0x00000000a0097221 */ /* 0x000fe40000010000 */
[----:B------:R-:W-:Y:S01]  /*244d0*/  FADD.FTZ R8, R133, R12 ;  /* 0x0000000c85087221 */ /* 0x000fe20000010000 */
[-C--:B------:R-:W-:Y:S01]  /*244e0*/  HMMA.16816.F32 R160, R40, R50.reuse, R28 ;  /* 0x0000003228a0723c */ /* 0x080fe2000000181c */
[----:B------:R-:W-:Y:S01]  /*244f0*/  FADD.FTZ R0, R190, R10 ;  /* 0x0000000abe007221 */ /* 0x000fe20000010000 */
[----:B------:R-:W-:Y:S01]  /*24500*/  MOV R133, R128 ;  /* 0x0000008000857202 */ /* 0x000fe20000000f00 */
        /* <DEDUP_REMOVED lines=9> */
[----:B------:R-:W-:Y:S01]  /*245a0*/  FADD.FTZ R12, R88, R12 ;  /* 0x0000000c580c7221 */ /* 0x000fe20000010000 */
[-C--:B---3--:R-:W-:Y:S03]  /*245b0*/  HMMA.16816.F32 R104, R168, R4.reuse, R104 ;  /* 0x00000004a868723c */ /* 0x088fe60000001868 */
        /* <DEDUP_REMOVED lines=27> */
[-C--:B-1----:R-:W-:Y:S03]  /*24770*/  HMMA.16816.F32 R116, R168, R8.reuse, R116 ;  /* 0x00000008a874723c */ /* 0x082fe60000001874 */
        /* <DEDUP_REMOVED lines=46> */
.L_x_1279:
[----:B-1----:R-:W2:Y:S04]  /*24a60*/  LDL.LU R0, [R1+0x4] ;  /* 0x0000040001007983 */ /* 0x002ea80000300800 */
        /* <DEDUP_REMOVED lines=120> */
.L_x_1181:
        /* <DEDUP_REMOVED lines=132> */
.L_x_1299:
        /* <DEDUP_REMOVED lines=203> */
.L_x_1298:
        /* <DEDUP_REMOVED lines=28> */
.L_x_1300:
        /* <DEDUP_REMOVED lines=47> */
.L_x_1302:
[----:B------:R-:W-:Y:S05]  /*26b90*/  BSYNC B0 ;  /* 0x0000000000007941 */ /* 0x000fea0003800000 */
.L_x_1301:
        /* <DEDUP_REMOVED lines=114> */
.L_x_1303:
        /* <DEDUP_REMOVED lines=12> */
.L_x_1612:


//--------------------- .text._ZN7cutlass13device_kernelIN5flash19enable_sm80_to_sm89INS1_16FlashAttnFwdSm80INS1_25CollectiveMainloopFwdSm80ILi4ELi1ELb0EN4cute5tupleIJNS5_1CILi128EEENS7_ILi112EEENS7_ILi64EEEEEELi64ENS_6half_tEfNS_4arch4Sm80ELb1ELb0ELb0ELb0ELb1ELb0ELb1ELb0EEENS1_21CollectiveEpilogueFwdINS6_IJS8_SA_S9_EEENS6_IJNS7_ILi1EEESI_SI_EEESC_SE_Li128ELb0ELb1ELb0ELb0EEENS1_30DynamicPersistentTileSchedulerILi128ELi128ELb0ELb1ELb0EEEEEEEEEvNT_6ParamsE --------------------------
	.section	.text._ZN7cutlass13device_kernelIN5flash19enable_sm80_to_sm89INS1_16FlashAttnFwdSm80INS1_25CollectiveMainloopFwdSm80ILi4ELi1ELb0EN4cute5tupleIJNS5_1CILi128EEENS7_ILi112EEENS7_ILi64EEEEEELi64ENS_6half_tEfNS_4arch4Sm80ELb1ELb0ELb0ELb0ELb1ELb0ELb1ELb0EEENS1_21CollectiveEpilogueFwdINS6_IJS8_SA_S9_EEENS6_IJNS7_ILi1EEESI_SI_EEESC_SE_Li128ELb0ELb1ELb0ELb0EEENS1_30DynamicPersistentTileSchedulerILi128ELi128ELb0ELb1ELb0EEEEEEEEEvNT_6ParamsE,"ax",@progbits
	.sectioninfo	@"SHI_REGISTERS=255"
	.align	128
.text._ZN7cutlass13device_kernelIN5flash19enable_sm80_to_sm89INS1_16FlashAttnFwdSm80INS1_25CollectiveMainloopFwdSm80ILi4ELi1ELb0EN4cute5tupleIJNS5_1CILi128EEENS7_ILi112EEENS7_ILi64EEEEEELi64ENS_6half_tEfNS_4arch4Sm80ELb1ELb0ELb0ELb0ELb1ELb0ELb1ELb0EEENS1_21CollectiveEpilogueFwdINS6_IJS8_SA_S9_EEENS6_IJNS7_ILi1EEESI_SI_EEESC_SE_Li128ELb0ELb1ELb0ELb0EEENS1_30DynamicPersistentTileSchedulerILi128ELi128ELb0ELb1ELb0EEEEEEEEEvNT_6ParamsE:
        .type           _ZN7cutlass13device_kernelIN5flash19enable_sm80_to_sm89INS1_16FlashAttnFwdSm80INS1_25CollectiveMainloopFwdSm80ILi4ELi1ELb0EN4cute5tupleIJNS5_1CILi128EEENS7_ILi112EEENS7_ILi64EEEEEELi64ENS_6half_tEfNS_4arch4Sm80ELb1ELb0ELb0ELb0ELb1ELb0ELb1ELb0EEENS1_21CollectiveEpilogueFwdINS6_IJS8_SA_S9_EEENS6_IJNS7_ILi1EEESI_SI_EEESC_SE_Li128ELb0ELb1ELb0ELb0EEENS1_30DynamicPersistentTileSchedulerILi128ELi128ELb0ELb1ELb0EEEEEEEEEvNT_6ParamsE,@function
        .size           _ZN7cutlass13device_kernelIN5flash19enable_sm80_to_sm89INS1_16FlashAttnFwdSm80INS1_25CollectiveMainloopFwdSm80ILi4ELi1ELb0EN4cute5tupleIJNS5_1CILi128EEENS7_ILi112EEENS7_ILi64EEEEEELi64ENS_6half_tEfNS_4arch4Sm80ELb1ELb0ELb0ELb0ELb1ELb0ELb1ELb0EEENS1_21CollectiveEpilogueFwdINS6_IJS8_SA_S9_EEENS6_IJNS7_ILi1EEESI_SI_EEESC_SE_Li128ELb0ELb1ELb0ELb0EEENS1_30DynamicPersistentTileSchedulerILi128ELi128ELb0ELb1ELb0EEEEEEEEEvNT_6ParamsE,(.L_x_1613 - _ZN7cutlass13device_kernelIN5flash19enable_sm80_to_sm89INS1_16FlashAttnFwdSm80INS1_25CollectiveMainloopFwdSm80ILi4ELi1ELb0EN4cute5tupleIJNS5_1CILi128EEENS7_ILi112EEENS7_ILi64EEEEEELi64ENS_6half_tEfNS_4arch4Sm80ELb1ELb0ELb0ELb0ELb1ELb0ELb1ELb0EEENS1_21CollectiveEpilogueFwdINS6_IJS8_SA_S9_EEENS6_IJNS7_ILi1EEESI_SI_EEESC_SE_Li128ELb0ELb1ELb0ELb0EEENS1_30DynamicPersistentTileSchedulerILi128ELi128ELb0ELb1ELb0EEEEEEEEEvNT_6ParamsE)
        .other          _ZN7cutlass13device_kernelIN5flash19enable_sm80_to_sm89INS1_16FlashAttnFwdSm80INS1_25CollectiveMainloopFwdSm80ILi4ELi1ELb0EN4cute5tupleIJNS5_1CILi128EEENS7_ILi112EEENS7_ILi64EEEEEELi64ENS_6half_tEfNS_4arch4Sm80ELb1ELb0ELb0ELb0ELb1ELb0ELb1ELb0EEENS1_21CollectiveEpilogueFwdINS6_IJS8_SA_S9_EEENS6_IJNS7_ILi1EEESI_SI_EEESC_SE_Li128ELb0ELb1ELb0ELb0EEENS1_30DynamicPersistentTileSchedulerILi128ELi128ELb0ELb1ELb0EEEEEEEEEvNT_6ParamsE,@"STO_CUDA_ENTRY STV_DEFAULT"
_ZN7cutlass13device_kernelIN5flash19enable_sm80_to_sm89INS1_16FlashAttnFwdSm80INS1_25CollectiveMainloopFwdSm80ILi4ELi1ELb0EN4cute5tupleIJNS5_1CILi128EEENS7_ILi112EEENS7_ILi64EEEEEELi64ENS_6half_tEfNS_4arch4Sm80ELb1ELb0ELb0ELb0ELb1ELb0ELb1ELb0EEENS1_21CollectiveEpilogueFwdINS6_IJS8_SA_S9_EEENS6_IJNS7_ILi1EEESI_SI_EEESC_SE_Li128ELb0ELb1ELb0ELb0EEENS1_30DynamicPersistentTileSchedulerILi128ELi128ELb0ELb1ELb0EEEEEEEEEvNT_6ParamsE:
        /* <DEDUP_REMOVED lines=152> */
.L_x_1387:
        /* <DEDUP_REMOVED lines=19> */
.L_x_1305:
[----:B------:R-:W-:-:S04]  /*0ab0*/  MOV R0, c[0x0][0x554] ;  /* 0x0001550000007a02 */ /* 0x000fc80000000f00 */
[----:B------:R-:W-:Y:S02]  /*0ac0*/  ISETP.NE.AND P0, PT, R0, 0x1, PT ;  /* 0x000000010000780c */ /* 0x000fe40003f05270 */
[----:B------:R-:W-:-:S11]  /*0ad0*/  MOV R0, R2 ;  /* 0x0000000200007202 */ /* 0x000fd60000000f00 */
[----:B------:R-:W-:-:S05]  /*0ae0*/  @P0 IMAD.HI.U32 R4, R2, c[0x0][0x558], RZ ;  /* 0x0001560002040a27 */ /* 0x000fca00078e00ff */
[----:B------:R-:W-:-:S05]  /*0af0*/  @P0 SHF.R.U32.HI R0, RZ, c[0x0][0x55c], R4 ;  /* 0x00015700ff000a19 */ /* 0x000fca0000011604 */
[----:B------:R-:W-:Y:S02]  /*0b00*/  IMAD R4, R0, c[0x0][0x554], RZ ;  /* 0x0001550000047a24 */ /* 0x000fe400078e02ff */
.L_x_1306:
[----:B------:R-:W-:Y:S05]  /*0b10*/  BSYNC B0 ;  /* 0x0000000000007941 */ /* 0x000fea0003800000 */
.L_x_1304:
        /* <DEDUP_REMOVED lines=20> */
[----:B------:R-:W-:Y:S01]  /*0c60*/  IMAD.SHL.U32 R37, R0, 0x80, RZ ;  /* 0x0000008000257824 */ /* 0x000fe200078e00ff */
[----:B------:R-:W-:Y:S01]  /*0c70*/  IADD3 R4, -R4, 0x70, RZ ;  /* 0x0000007004047810 */ /* 0x000fe20007ffe1ff */
[----:B------:R-:W-:Y:S01]  /*0c80*/  CS2R R128, SRZ ;  /* 0x0000000000807805 */ /* 0x000fe2000001ff00 */
[----:B------:R-:W-:Y:S01]  /*0c90*/  MOV R134, RZ ;  /* 0x000000ff00867202 */ /* 0x000fe20000000f00 */
[----:B------:R-:W-:Y:S01]  /*0ca0*/  CS2R R132, SRZ ;  /* 0x0000000000847805 */ /* 0x000fe2000001ff00 */
[----:B------:R-:W-:Y:S01]  /*0cb0*/  IADD3 R0, R37, 0x7f, RZ ;  /* 0x0000007f25007810 */ /* 0x000fe20007ffe0ff */
[----:B------:R-:W-:Y:S01]  /*0cc0*/  STL [R1+0x44], R37 ;  /* 0x0000442501007387 */ /* 0x000fe20000100800 */
[----:B------:R-:W-:Y:S01]  /*0cd0*/  IMAD.MOV.U32 R158, RZ, RZ, RZ ;  /* 0x000000ffff9e7224 */ /* 0x000fe200078e00ff */
[----:B------:R-:W-:Y:S01]  /*0ce0*/  CS2R R8, SRZ ;  /* 0x0000000000087805 */ /* 0x000fe2000001ff00 */
        /* <DEDUP_REMOVED lines=27> */
[----:B------:R-:W-:Y:S01]  /*0ea0*/  @P4 IMAD.HI.U32 R2, R0, c[0x0][0x2c8], RZ ;  /* 0x0000b20000024a27 */ /* 0x000fe200078e00ff */
[----:B------:R-:W-:Y:S01]  /*0eb0*/  CS2R R22, SRZ ;  /* 0x0000000000167805 */ /* 0x000fe2000001ff00 */
[----:B------:R-:W-:Y:S01]  /*0ec0*/  MOV R182, RZ ;  /* 0x000000ff00b67202 */ /* 0x000fe20000000f00 */
[----:B------:R-:W-:Y:S01]  /*0ed0*/  CS2R R24, SRZ ;  /* 0x0000000000187805 */ /* 0x000fe2000001ff00 */
[----:B------:R-:W-:Y:S01]  /*0ee0*/  IMAD.HI R4, R5, -0x6db6db6d, R4 ;  /* 0x9249249305047827 */ /* 0x000fe200078e0204 */
[----:B------:R-:W-:Y:S01]  /*0ef0*/  @P4 SHF.R.U32.HI R0, RZ, c[0x0][0x2cc], R2 ;  /* 0x0000b300ff004a19 */ /* 0x000fe20000011602 */
[----:B------:R-:W-:Y:S01]  /*0f00*/  CS2R R162, SRZ ;  /* 0x0000000000a27805 */ /* 0x000fe2000001ff00 */
[----:B------:R-:W-:Y:S01]  /*0f10*/  MOV R2, RZ ;  /* 0x000000ff00027202 */ /* 0x000fe20000000f00 */
[----:B------:R-:W-:Y:S01]  /*0f20*/  IMAD.MOV R5, RZ, RZ, -R35 ;  /* 0x000000ffff057224 */ /* 0x000fe200078e0a23 */
[----:B------:R-:W-:Y:S01]  /*0f30*/  MOV R160, RZ ;  /* 0x000000ff00a07202 */ /* 0x000fe20000000f00 */
[----:B------:R-:W-:Y:S01]  /*0f40*/  IMAD.IADD R3, R3, 0x1, R0 ;  /* 0x0000000103037824 */ /* 0x000fe200078e0200 */
[----:B------:R-:W-:Y:S01]  /*0f50*/  SHF.R.U32.HI R0, RZ, 0x1f, R4 ;  /* 0x0000001fff007819 */ /* 0x000fe20000011604 */
[----:B------:R-:W-:Y:S01]  /*0f60*/  IMAD R36, R5, c[0x0][0x548], R6 ;  /* 0x0001520005247a24 */ /* 0x000fe200078e0206 */
[----:B------:R-:W-:Y:S01]  /*0f70*/  CS2R R26, SRZ ;  /* 0x00000000001a7805 */ /* 0x000fe2000001ff00 */
[----:B------:R-:W-:Y:S01]  /*0f80*/  IMAD.HI R2, R3, -0x6db6db6d, R2 ;  /* 0x9249249303027827 */ /* 0x000fe200078e0202 */
[----:B------:R-:W-:Y:S01]  /*0f90*/  LEA.HI.SX32 R4, R4, R0, 0x1a ;  /* 0x0000000004047211 */ /* 0x000fe200078fd2ff */
[----:B------:R-:W-:Y:S01]  /*0fa0*/  CS2R R154, SRZ ;  /* 0x00000000009a7805 */ /* 0x000fe2000001ff00 */
[----:B------:R-:W-:Y:S01]  /*0fb0*/  STL [R1+0x4c], R36 ;  /* 0x00004c2401007387 */ /* 0x000fe20000100800 */
[----:B------:R-:W-:Y:S01]  /*0fc0*/  PRMT R0, RZ, 0x7610, R0 ;  /* 0x00007610ff007816 */ /* 0x000fe20000000000 */
[----:B------:R-:W-:Y:S01]  /*0fd0*/  IMAD.MOV.U32 R5, RZ, RZ, RZ ;  /* 0x000000ffff057224 */ /* 0x000fe200078e00ff */
[----:B------:R-:W-:Y:S01]  /*0fe0*/  SHF.R.U32.HI R3, RZ, 0x1f, R2 ;  /* 0x0000001fff037819 */ /* 0x000fe20000011602 */
[----:B------:R-:W-:Y:S01]  /*0ff0*/  IMAD.MOV.U32 R144, RZ, RZ, RZ ;  /* 0x000000ffff907224 */ /* 0x000fe200078e00ff */
[----:B------:R-:W-:Y:S01]  /*1000*/  MOV R176, RZ ;  /* 0x000000ff00b07202 */ /* 0x000fe20000000f00 */
[----:B------:R-:W-:Y:S01]  /*1010*/  IMAD.MOV.U32 R180, RZ, RZ, RZ ;  /* 0x000000ffffb47224 */ /* 0x000fe200078e00ff */
[----:B------:R-:W-:Y:S01]  /*1020*/  LEA.HI.SX32 R2, R2, R3, 0x1a ;  /* 0x0000000302027211 */ /* 0x000fe200078fd2ff */
[----:B------:R-:W-:Y:S01]  /*1030*/  IMAD.MOV.U32 R178, RZ, RZ, RZ ;  /* 0x000000ffffb27224 */ /* 0x000fe200078e00ff */
[----:B------:R-:W-:Y:S01]  /*1040*/  CS2R R28, SRZ ;  /* 0x00000000001c7805 */ /* 0x000fe2000001ff00 */
[----:B------:R-:W-:Y:S01]  /*1050*/  IMAD.MOV.U32 R152, RZ, RZ, RZ ;  /* 0x000000ffff987224 */ /* 0x000fe200078e00ff */
[----:B------:R-:W-:Y:S01]  /*1060*/  IMNMX R245, R4, R2, PT ;  /* 0x0000000204f57217 */ /* 0x000fe20003800200 */
[----:B------:R-:W-:Y:S01]  /*1070*/  CS2R R30, SRZ ;  /* 0x00000000001e7805 */ /* 0x000fe2000001ff00 */
[----:B------:R-:W-:Y:S01]  /*1080*/  MOV R186, RZ ;  /* 0x000000ff00ba7202 */ /* 0x000fe20000000f00 */
[----:B------:R-:W-:Y:S01]  /*1090*/  IMAD.MOV.U32 R184, RZ, RZ, RZ ;  /* 0x000000ffffb87224 */ /* 0x000fe200078e00ff */
[----:B------:R-:W-:Y:S01]  /*10a0*/  ISETP.GE.AND P0, PT, R245, 0x1, PT ;  /* 0x00000001f500780c */ /* 0x000fe20003f06270 */
[----:B------:R-:W-:Y:S01]  /*10b0*/  CS2R R32, SRZ ;  /* 0x0000000000207805 */ /* 0x000fe2000001ff00 */
[----:B------:R-:W-:Y:S01]  /*10c0*/  MOV R34, RZ ;  /* 0x000000ff00227202 */ /* 0x000fe20000000f00 */
[----:B--2---:R1:W-:Y:S02]  /*10d0*/  STL [R1+0x1c], R7 ;  /* 0x00001c0701007387 */ /* 0x0043e40000100800 */
[----:B-1----:R-:W-:-:S08]  /*10e0*/  IMAD.MOV.U32 R7, RZ, RZ, RZ ;  /* 0x000000ffff077224 */ /* 0x002fd000078e00ff */
[----:B------:R-:W-:Y:S05]  /*10f0*/  @!P0 BRA `(.L_x_1307) ;  /* 0x0001098000008947 */ /* 0x000fea0003800000 */
[----:B------:R-:W-:-:S04]  /*1100*/  ISETP.NE.U32.AND P0, PT, RZ, c[0x0][0x340], PT ;  /* 0x0000d000ff007a0c */ /* 0x000fc80003f05070 */
[----:B------:R-:W-:-:S13]  /*1110*/  ISETP.NE.AND.EX P0, PT, RZ, c[0x0][0x344], PT, P0 ;  /* 0x0000d100ff007a0c */ /* 0x000fda0003f05300 */
[----:B------:R-:W-:Y:S05]  /*1120*/  @!P0 BRA `(.L_x_1308) ;  /* 0x0000004000008947 */ /* 0x000fea0003800000 */
[----:B------:R-:W-:-:S05]  /*1130*/  MOV R2, 0x4 ;  /* 0x0000000400027802 */ /* 0x000fca0000000f00 */
[----:B------:R-:W-:-:S05]  /*1140*/  IMAD.WIDE R2, R35, R2, c[0x0][0x340] ;  /* 0x0000d00023027625 */ /* 0x000fca00078e0202 */
[----:B------:R1:W5:Y:S01]  /*1150*/  LDG.E R8, [R2.64] ;  /* 0x0000000602087981 */ /* 0x000362000c1e1900 */
[----:B------:R-:W-:Y:S05]  /*1160*/  BRA `(.L_x_1309) ;  /* 0x0000001000007947 */ /* 0x000fea0003800000 */
.L_x_1308:
[----:B------:R-:W-:Y:S02]  /*1170*/  MOV R8, R35 ;  /* 0x0000002300087202 */ /* 0x000fe40000000f00 */
.L_x_1309:
        /* <DEDUP_REMOVED lines=32> */
.L_x_1388:
[----:B------:R-:W-:Y:S05]  /*1380*/  BRA.DIV ~URZ, `(.L_x_1311) ;  /* 0x000123727f007947 */ /* 0x000fea000b800000 */
[----:B------:R3:W4:Y:S02]  /*1390*/  SHFL.IDX PT, R2, R5, RZ, 0x181f ;  /* 0x00181fff05027589 */ /* 0x00072400000e0000 */
.L_x_1389:
        /* <DEDUP_REMOVED lines=18> */
.L_x_1313:
[----:B------:R-:W-:Y:S05]  /*14c0*/  BSYNC B0 ;  /* 0x0000000000007941 */ /* 0x000fea0003800000 */
.L_x_1312:
[----:B------:R-:W-:Y:S05]  /*14d0*/  BRA.DIV ~URZ, `(.L_x_1314) ;  /* 0x000122927f007947 */ /* 0x000fea000b800000 */
[----:B--2---:R2:W3:Y:S04]  /*14e0*/  SHFL.IDX PT, R6, R4, 0x1, 0x181f ;  /* 0x00381f0004067f89 */ /* 0x0044e800000e0000 */
[----:B-1--4-:R2:W1:Y:S02]  /*14f0*/  SHFL.IDX PT, R2, R5, 0x1, 0x181f ;  /* 0x00381f0005027f89 */ /* 0x01246400000e0000 */
.L_x_1390:
        /* <DEDUP_REMOVED lines=11> */
.L_x_1316:
[----:B------:R-:W-:Y:S05]  /*15b0*/  BSYNC B0 ;  /* 0x0000000000007941 */ /* 0x000fea0003800000 */
.L_x_1315:
[----:B------:R-:W-:Y:S05]  /*15c0*/  BRA.DIV ~URZ, `(.L_x_1317) ;  /* 0x000122727f007947 */ /* 0x000fea000b800000 */
[----:B---3--:R3:W4:Y:S02]  /*15d0*/  SHFL.IDX PT, R6, R4, 0x2, 0x181f ;  /* 0x00581f0004067f89 */ /* 0x00872400000e0000 */
.L_x_1391:
[----:B------:R-:W-:Y:S05]  /*15e0*/  BRA.DIV ~URZ, `(.L_x_1318) ;  /* 0x000122c27f007947 */ /* 0x000fea000b800000 */
[----:B-1----:R1:W2:Y:S02]  /*15f0*/  SHFL.IDX PT, R2, R5, 0x2, 0x181f ;  /* 0x00581f0005027f89 */ /* 0x0022a400000e0000 */
.L_x_1392:
        /* <DEDUP_REMOVED lines=11> */
.L_x_1320:
[----:B------:R-:W-:Y:S05]  /*16b0*/  BSYNC B0 ;  /* 0x0000000000007941 */ /* 0x000fea0003800000 */
.L_x_1319:
[----:B------:R-:W-:Y:S05]  /*16c0*/  BRA.DIV ~URZ, `(.L_x_1321) ;  /* 0x000122527f007947 */ /* 0x000fea000b800000 */
[----:B----4-:R4:W1:Y:S04]  /*16d0*/  SHFL.IDX PT, R6, R4, 0x3, 0x181f ;  /* 0x00781f0004067f89 */ /* 0x01086800000e0000 */
[----:B--2---:R4:W2:Y:S02]  /*16e0*/  SHFL.IDX PT, R2, R5, 0x3, 0x181f ;  /* 0x00781f0005027f89 */ /* 0x0048a400000e0000 */
.L_x_1393:
        /* <DEDUP_REMOVED lines=11> */
.L_x_1323:
[----:B------:R-:W-:Y:S05]  /*17a0*/  BSYNC B0 ;  /* 0x0000000000007941 */ /* 0x000fea0003800000 */
.L_x_1322:
[----:B------:R-:W-:Y:S05]  /*17b0*/  BRA.DIV ~URZ, `(.L_x_1324) ;  /* 0x000122327f007947 */ /* 0x000fea000b800000 */
[----:B-1----:R1:W3:Y:S02]  /*17c0*/  SHFL.IDX PT, R6, R4, 0x4, 0x181f ;  /* 0x00981f0004067f89 */ /* 0x0022e400000e0000 */
.L_x_1394:
[----:B------:R-:W-:Y:S05]  /*17d0*/  BRA.DIV ~URZ, `(.L_x_1325) ;  /* 0x000122827f007947 */ /* 0x000fea000b800000 */
[----:B--2---:R2:W1:Y:S02]  /*17e0*/  SHFL.IDX PT, R2, R5, 0x4, 0x181f ;  /* 0x00981f0005027f89 */ /* 0x00446400000e0000 */
.L_x_1395:
        /* <DEDUP_REMOVED lines=11> */
.L_x_1327:
[----:B------:R-:W-:Y:S05]  /*18a0*/  BSYNC B0 ;  /* 0x0000000000007941 */ /* 0x000fea0003800000 */
.L_x_1326:
[----:B------:R-:W-:Y:S05]  /*18b0*/  BRA.DIV ~URZ, `(.L_x_1328) ;  /* 0x000122127f007947 */ /* 0x000fea000b800000 */
[----:B---3--:R3:W2:Y:S04]  /*18c0*/  SHFL.IDX PT, R6, R4, 0x5, 0x181f ;  /* 0x00b81f0004067f89 */ /* 0x0086a800000e0000 */
[----:B-1----:R3:W1:Y:S02]  /*18d0*/  SHFL.IDX PT, R2, R5, 0x5, 0x181f ;  /* 0x00b81f0005027f89 */ /* 0x00266400000e0000 */
.L_x_1396:
        /* <DEDUP_REMOVED lines=11> */
.L_x_1330:
[----:B------:R-:W-:Y:S05]  /*1990*/  BSYNC B0 ;  /* 0x0000000000007941 */ /* 0x000fea0003800000 */
.L_x_1329:
[----:B------:R-:W-:Y:S05]  /*19a0*/  BRA.DIV ~URZ, `(.L_x_1331) ;  /* 0x000121f27f007947 */ /* 0x000fea000b800000 */
[----:B--2---:R2:W3:Y:S02]  /*19b0*/  SHFL.IDX PT, R6, R4, 0x6, 0x181f ;  /* 0x00d81f0004067f89 */ /* 0x0044e400000e0000 */
.L_x_1397:
[----:B------:R-:W-:Y:S05]  /*19c0*/  BRA.DIV ~URZ, `(.L_x_1332) ;  /* 0x000122427f007947 */ /* 0x000fea000b800000 */
[----:B-1----:R1:W2:Y:S02]  /*19d0*/  SHFL.IDX PT, R2, R5, 0x6, 0x181f ;  /* 0x00d81f0005027f89 */ /* 0x0022a400000e0000 */
.L_x_1398:
        /* <DEDUP_REMOVED lines=11> */
.L_x_1334:
[----:B------:R-:W-:Y:S05]  /*1a90*/  BSYNC B0 ;  /* 0x0000000000007941 */ /* 0x000fea0003800000 */
.L_x_1333:
[----:B------:R-:W-:Y:S05]  /*1aa0*/  BRA.DIV ~URZ, `(.L_x_1335) ;  /* 0x000121d27f007947 */ /* 0x000fea000b800000 */
[----:B--234-:R-:W2:Y:S04]  /*1ab0*/  SHFL.IDX PT, R4, R4, 0x7, 0x181f ;  /* 0x00f81f0004047f89 */ /* 0x01cea800000e0000 */
[----:B------:R3:W4:Y:S02]  /*1ac0*/  SHFL.IDX PT, R2, R5, 0x7, 0x181f ;  /* 0x00f81f0005027f89 */ /* 0x00072400000e0000 */
.L_x_1399:
        /* <DEDUP_REMOVED lines=20> */
[----:B------:R-:W-:-:S02]  /*1c10*/  IMAD.MOV.U32 R6, RZ, RZ, 0x70 ;  /* 0x00000070ff067424 */ /* 0x000fc400078e00ff */
[----:B------:R-:W-:Y:S01]  /*1c20*/  IMAD.MOV.U32 R0, RZ, RZ, c[0x0][0x2b8] ;  /* 0x0000ae00ff007624 */ /* 0x000fe200078e00ff */
[----:B------:R-:W5:Y:S01]  /*1c30*/  LDL R114, [R1+0x4c] ;  /* 0x00004c0001727983 */ /* 0x000f620000100800 */
[----:B-1-3--:R-:W-:Y:S02]  /*1c40*/  IMAD.MOV.U32 R5, RZ, RZ, c[0x0][0x2ac] ;  /* 0x0000ab00ff057624 */ /* 0x00afe400078e00ff */
[----:B------:R-:W-:Y:S01]  /*1c50*/  IMAD R173, R245, R6, -0x70 ;  /* 0xffffff90f5ad7424 */ /* 0x000fe200078e0206 */
[----:B------:R-:W-:Y:S01]  /*1c60*/  ISETP.NE.AND P3, PT, R0, 0x1, PT ;  /* 0x000000010000780c */ /* 0x000fe20003f65270 */
[----:B------:R-:W-:Y:S02]  /*1c70*/  IMAD R5, R5, c[0x0][0x1d0], RZ ;  /* 0x0000740005057a24 */ /* 0x000fe400078e02ff */
[----:B------:R-:W-:Y:S01]  /*1c80*/  IMAD.MOV.U32 R244, RZ, RZ, RZ ;  /* 0x000000fffff47224 */ /* 0x000fe200078e00ff */
[----:B------:R-:W-:Y:S01]  /*1c90*/  BAR.SYNC.DEFER_BLOCKING 0x0 ;  /* 0x0000000000007b1d */ /* 0x000fe20000010000 */
[----:B--2---:R-:W-:-:S05]  /*1ca0*/  IMAD.IADD R2, R249, 0x1, R173 ;  /* 0x00000001f9027824 */ /* 0x004fca00078e02ad */
[C---:B------:R-:W-:Y:S01]  /*1cb0*/  ISETP.GE.AND P1, PT, R2.reuse, R5, PT ;  /* 0x000000050200720c */ /* 0x040fe20003f26270 */
[----:B----4-:R-:W-:-:S03]  /*1cc0*/  IMAD.IADD R2, R2, 0x1, R251 ;  /* 0x0000000102027824 */ /* 0x010fc600078e02fb */
[----:B------:R-:W-:Y:S01]  /*1cd0*/  ISETP.GT.OR P1, PT, R249, 0x6f, P1 ;  /* 0x0000006ff900780c */ /* 0x000fe20000f24670 */
[----:B------:R-:W-:-:S04]  /*1ce0*/  @P3 IMAD.HI.U32 R3, R2, c[0x0][0x2bc], RZ ;  /* 0x0000af0002033a27 */ /* 0x000fc800078e00ff */
[----:B------:R-:W-:Y:S01]  /*1cf0*/  IMAD.MOV.U32 R0, RZ, RZ, R2 ;  /* 0x000000ffff007224 */ /* 0x000fe200078e0002 */
[----:B------:R-:W-:-:S07]  /*1d00*/  @P3 SHF.R.U32.HI R0, RZ, c[0x0][0x2c0], R3 ;  /* 0x0000b000ff003a19 */ /* 0x000fce0000011603 */
[----:B------:R-:W-:-:S04]  /*1d10*/  @!P1 IADD3 R3, P0, R0, R10, RZ ;  /* 0x0000000a00039210 */ /* 0x000fc80007f1e0ff */
[----:B------:R-:W-:Y:S02]  /*1d20*/  @!P1 LEA.HI.X.SX32 R5, R0, R248, 0x1, P0 ;  /* 0x000000f800059211 */ /* 0x000fe400000f0eff */
[----:B------:R-:W-:-:S04]  /*1d30*/  @!P1 LEA R4, P0, R3, c[0x0][0x2a0], 0x2 ;  /* 0x0000a80003049a11 */ /* 0x000fc800078010ff */
[----:B------:R-:W-:-:S05]  /*1d40*/  @!P1 LEA.HI.X R5, R3, c[0x0][0x2a4], R5, 0x2, P0 ;  /* 0x0000a90003059a11 */ /* 0x000fca00000f1405 */
[----:B------:R1:W2:Y:S01]  /*1d50*/  @!P1 LDG.E R244, [R4.64] ;  /* 0x0000000604f49981 */ /* 0x0002a2000c1e1900 */
[----:B------:R-:W-:-:S05]  /*1d60*/  IADD3 R0, -R0, RZ, RZ ;  /* 0x000000ff00007210 */ /* 0x000fca0007ffe1ff */
[----:B------:R-:W-:Y:S01]  /*1d70*/  IMAD R250, R0, c[0x0][0x2b8], R2 ;  /* 0x0000ae0000fa7a24 */ /* 0x000fe200078e0202 */
[----:B------:R-:W3:Y:S04]  /*1d80*/  S2R R9, SR_TID.X ;  /* 0x0000000000097919 */ /* 0x000ee80000002100 */
[----:B------:R-:W-:Y:S01]  /*1d90*/  SHF.R.S32.HI R56, RZ, 0x1f, R250 ;  /* 0x0000001fff387819 */ /* 0x000fe200000114fa */
[----:B------:R-:W-:-:S04]  /*1da0*/  IMAD.WIDE.U32 R2, R250, c[0x0][0x1e0], RZ ;  /* 0x00007800fa027a25 */ /* 0x000fc800078e00ff */
[----:B------:R-:W-:-:S04]  /*1db0*/  IMAD R0, R56, c[0x0][0x1e0], RZ ;  /* 0x0000780038007a24 */ /* 0x000fc800078e02ff */
[----:B------:R-:W-:-:S04]  /*1dc0*/  IMAD R0, R250, c[0x0][0x1e4], R0 ;  /* 0x00007900fa007a24 */ /* 0x000fc800078e0200 */
[----:B------:R-:W-:Y:S02]  /*1dd0*/  IMAD.IADD R3, R3, 0x1, R0 ;  /* 0x0000000103037824 */ /* 0x000fe400078e0200 */
[----:B------:R-:W-:Y:S02]  /*1de0*/  IMAD R0, R58, c[0x0][0x1e8], RZ ;  /* 0x00007a003a007a24 */ /* 0x000fe400078e02ff */
[----:B-----5:R-:W-:-:S04]  /*1df0*/  IMAD.WIDE.U32 R246, R114, c[0x0][0x1e8], RZ ;  /* 0x00007a0072f67a25 */ /* 0x020fc800078e00ff */
[----:B------:R-:W-:-:S04]  /*1e00*/  IMAD R0, R114, c[0x0][0x1ec], R0 ;  /* 0x00007b0072007a24 */ /* 0x000fc800078e0200 */
[----:B------:R-:W-:Y:S01]  /*1e10*/  IMAD.IADD R175, R247, 0x1, R0 ;  /* 0x00000001f7af7824 */ /* 0x000fe200078e0200 */
[----:B---3--:R-:W-:Y:S01]  /*1e20*/  SHF.R.S32.HI R7, RZ, 0x1f, R9 ;  /* 0x0000001fff077819 */ /* 0x008fe20000011409 */
[----:B------:R-:W-:Y:S02]  /*1e30*/  IMAD.MOV.U32 R172, RZ, RZ, c[0x0][0x2ac] ;  /* 0x0000ab00ffac7624 */ /* 0x000fe400078e00ff */
[----:B-1----:R-:W-:Y:S01]  /*1e40*/  IMAD R5, R245, -0x70, R6 ;  /* 0xffffff90f5057824 */ /* 0x002fe200078e0206 */
[----:B------:R-:W-:-:S03]  /*1e50*/  LEA.HI R7, R7, R9, RZ, 0x3 ;  /* 0x0000000907077211 */ /* 0x000fc600078f18ff */
[----:B------:R-:W-:Y:S01]  /*1e60*/  IMAD R172, R172, c[0x0][0x1d0], R5 ;  /* 0x00007400acac7a24 */ /* 0x000fe200078e0205 */
[----:B------:R-:W-:Y:S02]  /*1e70*/  SHF.R.S32.HI R7, RZ, 0x3, R7 ;  /* 0x00000003ff077819 */ /* 0x000fe40000011407 */
[----:B------:R-:W-:Y:S01]  /*1e80*/  ISETP.GE.AND P5, PT, R242, c[0x0][0x1d4], PT ;  /* 0x00007500f2007a0c */ /* 0x000fe20003fa6270 */
[----:B------:R-:W-:Y:S01]  /*1e90*/  IMAD.WIDE.U32 R112, R114, c[0x0][0x210], RZ ;  /* 0x0000840072707a25 */ /* 0x000fe200078e00ff */
[----:B--2---:R-:W-:-:S03]  /*1ea0*/  SHF.R.S32.HI R57, RZ, 0x1f, R244 ;  /* 0x0000001fff397819 */ /* 0x004fc600000114f4 */
[----:B------:R-:W-:-:S04]  /*1eb0*/  IMAD.WIDE.U32 R2, R244, c[0x0][0x1f0], R2 ;  /* 0x00007c00f4027a25 */ /* 0x000fc800078e0002 */
[----:B------:R-:W-:Y:S01]  /*1ec0*/  IMAD R4, R57, c[0x0][0x1f0], RZ ;  /* 0x00007c0039047a24 */ /* 0x000fe200078e02ff */
[----:B------:R-:W-:-:S03]  /*1ed0*/  IADD3 R2, P0, R2, R246, RZ ;  /* 0x000000f602027210 */ /* 0x000fc60007f1e0ff */
[----:B------:R-:W-:-:S05]  /*1ee0*/  IMAD R0, R244, c[0x0][0x1f4], R4 ;  /* 0x00007d00f4007a24 */ /* 0x000fca00078e0204 */
[----:B------:R-:W-:Y:S02]  /*1ef0*/  IADD3.X R3, R175, R3, R0, P0, !PT ;  /* 0x00000003af037210 */ /* 0x000fe400007fe400 */
[----:B------:R-:W-:-:S04]  /*1f00*/  LEA R0, P0, R2, c[0x0][0x1c8], 0x1 ;  /* 0x0000720002007a11 */ /* 0x000fc800078008ff */
[----:B------:R-:W-:Y:S01]  /*1f10*/  LEA.HI.X R3, R2, c[0x0][0x1cc], R3, 0x1, P0 ;  /* 0x0000730002037a11 */ /* 0x000fe200000f0c03 */
[----:B------:R-:W1:Y:S01]  /*1f20*/  SHFL.IDX PT, R4, R0, RZ, 0x181f ;  /* 0x00181fff00047589 */ /* 0x000e6200000e0000 */
[----:B------:R-:W-:-:S03]  /*1f30*/  IMAD.IADD R2, R172, 0x1, -R7 ;  /* 0x00000001ac027824 */ /* 0x000fc600078e0a07 */
[----:B------:R-:W2:Y:S02]  /*1f40*/  SHFL.IDX PT, R5, R3, RZ, 0x181f ;  /* 0x00181fff03057589 */ /* 0x000ea400000e0000 */
[C---:B------:R-:W-:Y:S02]  /*1f50*/  ISETP.GE.AND P0, PT, R2.reuse, 0x1, PT ;  /* 0x000000010200780c */ /* 0x040fe40003f06270 */
[----:B------:R-:W3:Y:S04]  /*1f60*/  SHFL.IDX PT, R8, R0, 0x1, 0x181f ;  /* 0x00381f0000087f89 */ /* 0x000ee800000e0000 */
[----:B------:R-:W4:Y:S04]  /*1f70*/  SHFL.IDX PT, R7, R3, 0x1, 0x181f ;  /* 0x00381f0003077f89 */ /* 0x000f2800000e0000 */
[----:B------:R-:W5:Y:S01]  /*1f80*/  SHFL.IDX PT, R6, R0, 0x2, 0x181f ;  /* 0x00581f0000067f89 */ /* 0x000f6200000e0000 */
[----:B------:R-:W-:-:S03]  /*1f90*/  ISETP.GE.AND P6, PT, R2, 0x11, PT ;  /* 0x000000110200780c */ /* 0x000fc60003fc6270 */
[----:B------:R-:W5:Y:S01]  /*1fa0*/  SHFL.IDX PT, R14, R3, 0x2, 0x181f ;  /* 0x00581f00030e7f89 */ /* 0x000f6200000e0000 */
[----:B------:R-:W-:-:S03]  /*1fb0*/  ISETP.GE.AND P2, PT, R2, 0x21, PT ;  /* 0x000000210200780c */ /* 0x000fc60003f46270 */
[----:B------:R-:W5:Y:S01]  /*1fc0*/  SHFL.IDX PT, R15, R0, 0x3, 0x181f ;  /* 0x00781f00000f7f89 */ /* 0x000f6200000e0000 */
[----:B-1----:R-:W-:-:S03]  /*1fd0*/  @P0 LEA R4, P1, R242, R4, 0x1 ;  /* 0x00000004f2040211 */ /* 0x002fc600078208ff */
[----:B------:R-:W1:Y:S01]  /*1fe0*/  SHFL.IDX PT, R16, R3, 0x3, 0x181f ;  /* 0x00781f0003107f89 */ /* 0x000e6200000e0000 */
[----:B--2---:R-:W-:-:S03]  /*1ff0*/  @P0 LEA.HI.X R5, R242, R5, R188, 0x1, P1 ;  /* 0x00000005f2050211 */ /* 0x004fc600008f0cbc */
[----:B------:R-:W2:Y:S01]  /*2000*/  SHFL.IDX PT, R11, R0, 0x4, 0x181f ;  /* 0x00981f00000b7f89 */ /* 0x000ea200000e0000 */
[----:B---3--:R-:W-:-:S03]  /*2010*/  @P6 LEA R8, P1, R242, R8, 0x1 ;  /* 0x00000008f2086211 */ /* 0x008fc600078208ff */
[----:B------:R3:W-:Y:S01]  /*2020*/  @P0 LDGSTS.E.BYPASS.LTC128B.128 [R243+0x3900], [R4.64], !P5 ;  /* 0x0390000004f30fae */ /* 0x0007e2000e901d46 */
[----:B------:R-:W-:Y:S02]  /*2030*/  ISETP.GE.AND P0, PT, R2, 0x31, PT ;  /* 0x000000310200780c */ /* 0x000fe40003f06270 */
[C---:B----4-:R-:W-:Y:S01]  /*2040*/  @P6 LEA.HI.X R9, R242.reuse, R7, R188, 0x1, P1 ;  /* 0x00000007f2096211 */ /* 0x050fe200008f0cbc */
[----:B------:R-:W4:Y:S01]  /*2050*/  SHFL.IDX PT, R13, R3, 0x4, 0x181f ;  /* 0x00981f00030d7f89 */ /* 0x000f2200000e0000 */
[----:B-----5:R-:W-:-:S03]  /*2060*/  @P2 LEA R6, P1, R242, R6, 0x1 ;  /* 0x00000006f2062211 */ /* 0x020fc600078208ff */
[----:B------:R-:W5:Y:S01]  /*2070*/  SHFL.IDX PT, R12, R0, 0x5, 0x181f ;  /* 0x00b81f00000c7f89 */ /* 0x000f6200000e0000 */
[----:B------:R-:W-:-:S03]  /*2080*/  @P2 LEA.HI.X R7, R242, R14, R188, 0x1, P1 ;  /* 0x0000000ef2072211 */ /* 0x000fc600008f0cbc */
[----:B------:R-:W2:Y:S04]  /*2090*/  SHFL.IDX PT, R10, R3, 0x5, 0x181f ;  /* 0x00b81f00030a7f89 */ /* 0x000ea800000e0000 */
[----:B------:R2:W-:Y:S01]  /*20a0*/  @P6 LDGSTS.E.BYPASS.LTC128B.128 [R243+0x4100], [R8.64], !P5 ;  /* 0x0410000008f36fae */ /* 0x0005e2000e901d46 */
[----:B------:R-:W-:-:S03]  /*20b0*/  ISETP.GE.AND P6, PT, R2, 0x41, PT ;  /* 0x000000410200780c */ /* 0x000fc60003fc6270 */
[----:B------:R-:W4:Y:S04]  /*20c0*/  SHFL.IDX PT, R0, R0, 0x6, 0x181f ;  /* 0x00d81f0000007f89 */ /* 0x000f2800000e0000 */
[----:B------:R-:W5:Y:S01]  /*20d0*/  SHFL.IDX PT, R3, R3, 0x6, 0x181f ;  /* 0x00d81f0003037f89 */ /* 0x000f6200000e0000 */
[----:B---3--:R-:W-:-:S03]  /*20e0*/  @P0 LEA R4, P1, R242, R15, 0x1 ;  /* 0x0000000ff2040211 */ /* 0x008fc600078208ff */
[----:B------:R5:W-:Y:S01]  /*20f0*/  @P2 LDGSTS.E.BYPASS.LTC128B.128 [R243+0x4900], [R6.64], !P5 ;  /* 0x0490000006f32fae */ /* 0x000be2000e901d46 */
[----:B------:R-:W-:Y:S02]  /*2100*/  ISETP.GE.AND P2, PT, R2, 0x51, PT ;  /* 0x000000510200780c */ /* 0x000fe40003f46270 */
[----:B-1----:R-:W-:Y:S02]  /*2110*/  @P0 LEA.HI.X R5, R242, R16, R188, 0x1, P1 ;  /* 0x00000010f2050211 */ /* 0x002fe400008f0cbc */
[----:B------:R-:W-:-:S03]  /*2120*/  ISETP.GE.AND P1, PT, R2, 0x61, PT ;  /* 0x000000610200780c */ /* 0x000fc60003f26270 */
[----:B------:R1:W-:Y:S01]  /*2130*/  @P0 LDGSTS.E.BYPASS.LTC128B.128 [R243+0x5100], [R4.64], !P5 ;  /* 0x0510000004f30fae */ /* 0x0003e2000e901d46 */
[----:B--2---:R-:W-:-:S04]  /*2140*/  @P6 LEA R8, P0, R242, R11, 0x1 ;  /* 0x0000000bf2086211 */ /* 0x004fc800078008ff */
[----:B----4-:R-:W-:-:S05]  /*2150*/  @P6 LEA.HI.X R9, R242, R13, R188, 0x1, P0 ;  /* 0x0000000df2096211 */ /* 0x010fca00000f0cbc */
[----:B------:R2:W-:Y:S01]  /*2160*/  @P6 LDGSTS.E.BYPASS.LTC128B.128 [R243+0x5900], [R8.64], !P5 ;  /* 0x0590000008f36fae */ /* 0x0005e2000e901d46 */
[----:B-----5:R-:W-:-:S04]  /*2170*/  @P2 LEA R6, P0, R242, R12, 0x1 ;  /* 0x0000000cf2062211 */ /* 0x020fc800078008ff */
[C---:B------:R-:W-:Y:S02]  /*2180*/  @P2 LEA.HI.X R7, R242.reuse, R10, R188, 0x1, P0 ;  /* 0x0000000af2072211 */ /* 0x040fe400000f0cbc */
[----:B-1----:R-:W-:-:S03]  /*2190*/  @P1 LEA R4, P0, R242, R0, 0x1 ;  /* 0x00000000f2041211 */ /* 0x002fc600078008ff */
[----:B------:R1:W-:Y:S01]  /*21a0*/  @P2 LDGSTS.E.BYPASS.LTC128B.128 [R243+0x6100], [R6.64], !P5 ;  /* 0x0610000006f32fae */ /* 0x0003e2000e901d46 */
[----:B------:R-:W-:-:S05]  /*21b0*/  @P1 LEA.HI.X R5, R242, R3, R188, 0x1, P0 ;  /* 0x00000003f2051211 */ /* 0x000fca00000f0cbc */
[----:B------:R1:W-:Y:S04]  /*21c0*/  @P1 LDGSTS.E.BYPASS.LTC128B.128 [R243+0x6900], [R4.64], !P5 ;  /* 0x0690000004f31fae */ /* 0x0003e8000e901d46 */
[----:B------:R-:W0:Y:S01]  /*21d0*/  LDGDEPBAR ;  /* 0x00000000000079af */ /* 0x000e220000000000 */
[----:B------:R-:W-:-:S04]  /*21e0*/  DEPBAR.LE SB0, 0x1 ;  /* 0x000080400000791a */ /* 0x000fc80000000000 */
[----:B------:R-:W-:-:S04]  /*21f0*/  DEPBAR.LE SB0, 0x0 ;  /* 0x000080000000791a */ /* 0x000fc80000000000 */
[----:B------:R-:W-:Y:S06]  /*2200*/  BAR.SYNC.DEFER_BLOCKING 0x0 ;  /* 0x0000000000007b1d */ /* 0x000fec0000010000 */
[----:B------:R-:W-:Y:S04]  /*2210*/  LDSM.16.M88.4 R36, [R224] ;  /* 0x00000000e024783b */ /* 0x000fe80000000200 */
[----:B--2---:R-:W2:Y:S04]  /*2220*/  LDSM.16.M88.4 R8, [R231] ;  /* 0x00000000e708783b */ /* 0x004ea80000000200 */
[----:B-1----:R-:W1:Y:S04]  /*2230*/  LDSM.16.M88.4 R4, [R231+0x2000] ;  /* 0x00200000e704783b */ /* 0x002e680000000200 */
[----:B------:R-:W3:Y:S04]  /*2240*/  LDSM.16.M88.4 R32, [R224+0x800] ;  /* 0x00080000e020783b */ /* 0x000ee80000000200 */
[----:B------:R-:W4:Y:S04]  /*2250*/  LDSM.16.M88.4 R28, [R224+0x1000] ;  /* 0x00100000e01c783b */ /* 0x000f280000000200 */
[----:B------:R-:W5:Y:S04]  /*2260*/  LDSM.16.M88.4 R24, [R224+0x1800] ;  /* 0x00180000e018783b */ /* 0x000f680000000200 */
[----:B------:R-:W3:Y:S04]  /*2270*/  LDSM.16.M88.4 R20, [R224+0x2000] ;  /* 0x00200000e014783b */ /* 0x000ee80000000200 */
[----:B------:R-:W3:Y:S04]  /*2280*/  LDSM.16.M88.4 R16, [R224+0x2800] ;  /* 0x00280000e010783b */ /* 0x000ee80000000200 */
[----:B------:R-:W3:Y:S01]  /*2290*/  LDSM.16.M88.4 R12, [R224+0x3000] ;  /* 0x00300000e00c783b */ /* 0x000ee20000000200 */
[----:B------:R-:W-:-:S02]  /*22a0*/  IMAD R0, R56, c[0x0][0x208], RZ ;  /* 0x0000820038007a24 */ /* 0x000fc400078e02ff */
[----:B------:R-:W-:Y:S01]  /*22b0*/  IMAD R3, R57, c[0x0][0x218], RZ ;  /* 0x0000860039037a24 */ /* 0x000fe200078e02ff */
[----:B------:R-:W-:Y:S04]  /*22c0*/  LDSM.16.M88.4 R108, [R240] ;  /* 0x00000000f06c783b */ /* 0x000fe80000000200 */
[----:B------:R-:W-:Y:S01]  /*22d0*/  LDSM.16.M88.4 R76, [R235] ;  /* 0x00000000eb4c783b */ /* 0x000fe20000000200 */
[----:B--2---:R-:W-:Y:S01]  /*22e0*/  HMMA.16816.F32 R92, R8, R38, RZ ;  /* 0x00000026085c723c */ /* 0x004fe200000018ff */
[----:B------:R-:W-:Y:S02]  /*22f0*/  IMAD R0, R250, c[0x0][0x20c], R0 ;  /* 0x00008300fa007a24 */ /* 0x000fe400078e0200 */
[----:B------:R-:W-:Y:S04]  /*2300*/  LDSM.16.M88.4 R100, [R238] ;  /* 0x00000000ee64783b */ /* 0x000fe80000000200 */
[----:B------:R-:W-:Y:S01]  /*2310*/  LDSM.16.M88.4 R80, [R241] ;  /* 0x00000000f150783b */ /* 0x000fe20000000200 */
[C---:B-1----:R-:W-:Y:S03]  /*2320*/  HMMA.16816.F32 R48, R4.reuse, R36, RZ ;  /* 0x000000240430723c */ /* 0x042fe600000018ff */
[----:B------:R-:W-:Y:S04]  /*2330*/  LDSM.16.M88.4 R104, [R239] ;  /* 0x00000000ef68783b */ /* 0x000fe80000000200 */
[----:B------:R-:W-:Y:S01]  /*2340*/  LDSM.16.M88.4 R96, [R237] ;  /* 0x00000000ed60783b */ /* 0x000fe20000000200 */
[----:B------:R-:W-:Y:S08]  /*2350*/  HMMA.16816.F32 R72, R4, R38, RZ ;  /* 0x000000260448723c */ /* 0x000ff000000018ff */
[----:B------:R-:W-:Y:S01]  /*2360*/  HMMA.16816.F32 R144, R8, R36, RZ ;  /* 0x000000240890723c */ /* 0x000fe200000018ff */
[----:B------:R-:W-:-:S02]  /*2370*/  IMAD.MOV.U32 R39, RZ, RZ, R92 ;  /* 0x000000ffff277224 */ /* 0x000fc400078e005c */
[----:B------:R-:W-:-:S04]  /*2380*/  IMAD.MOV.U32 R38, RZ, RZ, R93 ;  /* 0x000000ffff267224 */ /* 0x000fc800078e005d */
[----:B------:R-:W-:Y:S01]  /*2390*/  MOV R37, R94 ;  /* 0x0000005e00257202 */ /* 0x000fe20000000f00 */
[----:B------:R-:W-:Y:S01]  /*23a0*/  IMAD.MOV.U32 R36, RZ, RZ, R95 ;  /* 0x000000ffff247224 */ /* 0x000fe200078e005f */
[C---:B---3--:R-:W-:Y:S08]  /*23b0*/  HMMA.16816.F32 R140, R8.reuse, R32, RZ ;  /* 0x00000020088c723c */ /* 0x048ff000000018ff */
[C---:B------:R-:W-:Y:S08]  /*23c0*/  HMMA.16816.F32 R92, R8.reuse, R34, RZ ;  /* 0x00000022085c723c */ /* 0x040ff000000018ff */
[C---:B----4-:R-:W-:Y:S08]  /*23d0*/  HMMA.16816.F32 R160, R8.reuse, R28, RZ ;  /* 0x0000001c08a0723c */ /* 0x050ff000000018ff */
[C---:B------:R-:W-:Y:S08]  /*23e0*/  HMMA.16816.F32 R120, R8.reuse, R30, RZ ;  /* 0x0000001e0878723c */ /* 0x040ff000000018ff */
[C---:B-----5:R-:W-:Y:S08]  /*23f0*/  HMMA.16816.F32 R184, R8.reuse, R24, RZ ;  /* 0x0000001808b8723c */ /* 0x060ff000000018ff */
[C---:B------:R-:W-:Y:S08]  /*2400*/  HMMA.16816.F32 R220, R8.reuse, R26, RZ ;  /* 0x0000001a08dc723c */ /* 0x040ff000000018ff */
[C---:B------:R-:W-:Y:S08]  /*2410*/  HMMA.16816.F32 R156, R8.reuse, R20, RZ ;  /* 0x00000014089c723c */ /* 0x040ff000000018ff */
[C---:B------:R-:W-:Y:S08]  /*2420*/  HMMA.16816.F32 R216, R8.reuse, R22, RZ ;  /* 0x0000001608d8723c */ /* 0x040ff000000018ff */
[C---:B------:R-:W-:Y:S08]  /*2430*/  HMMA.16816.F32 R152, R8.reuse, R16, RZ ;  /* 0x000000100898723c */ /* 0x040ff000000018ff */
[C---:B------:R-:W-:Y:S08]  /*2440*/  HMMA.16816.F32 R212, R8.reuse, R18, RZ ;  /* 0x0000001208d4723c */ /* 0x040ff000000018ff */
[C---:B------:R-:W-:Y:S08]  /*2450*/  HMMA.16816.F32 R148, R8.reuse, R12, RZ ;  /* 0x0000000c0894723c */ /* 0x040ff000000018ff */
[----:B------:R-:W-:Y:S07]  /*2460*/  HMMA.16816.F32 R208, R8, R14, RZ ;  /* 0x0000000e08d0723c */ /* 0x000fee00000018ff */
[----:B------:R-:W-:-:S04]  /*2470*/  IMAD.WIDE.U32 R8, R250, c[0x0][0x208], RZ ;  /* 0x00008200fa087a25 */ /* 0x000fc800078e00ff */
[----:B------:R-:W-:Y:S02]  /*2480*/  IMAD.IADD R9, R9, 0x1, R0 ;  /* 0x0000000109097824 */ /* 0x000fe400078e0200 */
[----:B------:R-:W-:Y:S02]  /*2490*/  IMAD R0, R58, c[0x0][0x210], RZ ;  /* 0x000084003a007a24 */ /* 0x000fe400078e02ff */
[----:B------:R-:W-:-:S04]  /*24a0*/  IMAD.WIDE.U32 R8, R244, c[0x0][0x218], R8 ;  /* 0x00008600f4087a25 */ /* 0x000fc800078e0008 */
[----:B------:R-:W-:-:S04]  /*24b0*/  IMAD R0, R114, c[0x0][0x214], R0 ;  /* 0x0000850072007a24 */ /* 0x000fc800078e0200 */
[----:B------:R-:W-:Y:S02]  /*24c0*/  IMAD.IADD R10, R113, 0x1, R0 ;  /* 0x00000001710a7824 */ /* 0x000fe400078e0200 */
[----:B------:R-:W-:Y:S01]  /*24d0*/  IMAD R0, R244, c[0x0][0x21c], R3 ;  /* 0x00008700f4007a24 */ /* 0x000fe200078e0203 */
[----:B------:R-:W-:-:S04]  /*24e0*/  IADD3 R3, P0, R8, R112, RZ ;  /* 0x0000007008037210 */ /* 0x000fc80007f1e0ff */
[----:B------:R-:W-:Y:S02]  /*24f0*/  IADD3.X R8, R10, R9, R0, P0, !PT ;  /* 0x000000090a087210 */ /* 0x000fe400007fe400 */
[C---:B------:R-:W-:Y:S01]  /*2500*/  LEA R0, P0, R3.reuse, c[0x0][0x1f8], 0x1 ;  /* 0x00007e0003007a11 */ /* 0x040fe200078008ff */
[C---:B------:R-:W-:Y:S03]  /*2510*/  HMMA.16816.F32 R68, R4.reuse, R12, RZ ;  /* 0x0000000c0444723c */ /* 0x040fe600000018ff */
[----:B------:R-:W-:Y:S01]  /*2520*/  LEA.HI.X R3, R3, c[0x0][0x1fc], R8, 0x1, P0 ;  /* 0x00007f0003037a11 */ /* 0x000fe200000f0c08 */
[----:B------:R-:W1:Y:S04]  /*2530*/  SHFL.IDX PT, R13, R0, 0x1, 0x181f ;  /* 0x00381f00000d7f89 */ /* 0x000e6800000e0000 */
[C---:B------:R-:W-:Y:S01]  /*2540*/  HMMA.16816.F32 R44, R4.reuse, R32, RZ ;  /* 0x00000020042c723c */ /* 0x040fe200000018ff */
[----:B------:R-:W2:Y:S07]  /*2550*/  SHFL.IDX PT, R12, R0, RZ, 0x181f ;  /* 0x00181fff000c7589 */ /* 0x000eae00000e0000 */
[----:B------:R-:W-:Y:S01]  /*2560*/  HMMA.16816.F32 R40, R4, R28, RZ ;  /* 0x0000001c0428723c */ /* 0x000fe200000018ff */
[----:B------:R-:W-:-:S02]  /*2570*/  IMAD.MOV.U32 R33, RZ, RZ, R94 ;  /* 0x000000ffff217224 */ /* 0x000fc400078e005e */
[----:B------:R-:W-:-:S05]  /*2580*/  IMAD.MOV.U32 R32, RZ, RZ, R95 ;  /* 0x000000ffff207224 */ /* 0x000fca00078e005f */
[C---:B------:R-:W-:Y:S08]  /*2590*/  HMMA.16816.F32 R52, R4.reuse, R24, RZ ;  /* 0x000000180434723c */ /* 0x040ff000000018ff */
[C---:B------:R-:W-:Y:S08]  /*25a0*/  HMMA.16816.F32 R60, R4.reuse, R20, RZ ;  /* 0x00000014043c723c */ /* 0x040ff000000018ff */
[C---:B------:R-:W-:Y:S01]  /*25b0*/  HMMA.16816.F32 R64, R4.reuse, R16, RZ ;  /* 0x000000100440723c */ /* 0x040fe200000018ff */
[----:B------:R-:W-:Y:S07]  /*25c0*/  SHFL.IDX PT, R17, R3, RZ, 0x181f ;  /* 0x00181fff03117589 */ /* 0x000fee00000e0000 */
[C---:B------:R-:W-:Y:S08]  /*25d0*/  HMMA.16816.F32 R84, R4.reuse, R34, RZ ;  /* 0x000000220454723c */ /* 0x040ff000000018ff */
[----:B------:R-:W-:Y:S01]  /*25e0*/  HMMA.16816.F32 R88, R4, R30, RZ ;  /* 0x0000001e0458723c */ /* 0x000fe200000018ff */
[----:B------:R-:W-:-:S02]  /*25f0*/  IMAD.MOV.U32 R35, RZ, RZ, R92 ;  /* 0x000000ffff237224 */ /* 0x000fc400078e005c */
[----:B------:R-:W-:Y:S02]  /*2600*/  IMAD.MOV.U32 R34, RZ, RZ, R93 ;  /* 0x000000ffff227224 */ /* 0x000fe400078e005d */
[----:B------:R-:W-:Y:S03]  /*2610*/  LDSM.16.M88.4 R92, [R236] ;  /* 0x00000000ec5c783b */ /* 0x000fe60000000200 */
[C---:B------:R-:W-:Y:S01]  /*2620*/  HMMA.16816.F32 R116, R4.reuse, R26, RZ ;  /* 0x0000001a0474723c */ /* 0x040fe200000018ff */
[----:B------:R-:W-:Y:S07]  /*2630*/  SHFL.IDX PT, R27, R3, 0x4, 0x181f ;  /* 0x00981f00031b7f89 */ /* 0x000fee00000e0000 */
[C---:B------:R-:W-:Y:S01]  /*2640*/  HMMA.16816.F32 R124, R4.reuse, R22, RZ ;  /* 0x00000016047c723c */ /* 0x040fe200000018ff */
[----:B------:R-:W-:Y:S07]  /*2650*/  SHFL.IDX PT, R23, R3, 0x2, 0x181f ;  /* 0x00581f0003177f89 */ /* 0x000fee00000e0000 */
[C---:B------:R-:W-:Y:S01]  /*2660*/  HMMA.16816.F32 R132, R4.reuse, R18, RZ ;  /* 0x000000120484723c */ /* 0x040fe200000018ff */
[----:B------:R-:W3:Y:S04]  /*2670*/  SHFL.IDX PT, R19, R3, 0x1, 0x181f ;  /* 0x00381f0003137f89 */ /* 0x000ee800000e0000 */
[----:B------:R-:W-:Y:S03]  /*2680*/  SHFL.IDX PT, R18, R0, 0x4, 0x181f ;  /* 0x00981f0000127f89 */ /* 0x000fe600000e0000 */
[----:B------:R-:W-:Y:S01]  /*2690*/  HMMA.16816.F32 R136, R4, R14, RZ ;  /* 0x0000000e0488723c */ /* 0x000fe200000018ff */
[----:B------:R-:W-:Y:S04]  /*26a0*/  LDSM.16.M88.4 R4, [R234+0x2000] ;  /* 0x00200000ea04783b */ /* 0x000fe80000000200 */
[----:B------:R-:W4:Y:S04]  /*26b0*/  SHFL.IDX PT, R14, R0, 0x2, 0x181f ;  /* 0x00581f00000e7f89 */ /* 0x000f2800000e0000 */
[----:B------:R-:W5:Y:S04]  /*26c0*/  SHFL.IDX PT, R15, R0, 0x3, 0x181f ;  /* 0x00781f00000f7f89 */ /* 0x000f6800000e0000 */
[----:B------:R-:W5:Y:S04]  /*26d0*/  SHFL.IDX PT, R26, R0, 0x5, 0x181f ;  /* 0x00b81f00001a7f89 */ /* 0x000f6800000e0000 */
[----:B------:R-:W5:Y:S01]  /*26e0*/  SHFL.IDX PT, R21, R3, 0x3, 0x181f ;  /* 0x00781f0003157f89 */ /* 0x000f6200000e0000 */
[----:B------:R-:W-:-:S03]  /*26f0*/  IMAD.SHL.U32 R174, R242, 0x2, RZ ;  /* 0x00000002f2ae7824 */ /* 0x000fc600078e00ff */
[----:B------:R-:W5:Y:S01]  /*2700*/  SHFL.IDX PT, R28, R3, 0x5, 0x181f ;  /* 0x00b81f00031c7f89 */ /* 0x000f6200000e0000 */
[----:B------:R-:W-:Y:S02]  /*2710*/  SHF.L.U64.HI R16, R242, 0x1, R188 ;  /* 0x00000001f2107819 */ /* 0x000fe400000102bc */
[-C--:B-1----:R-:W-:Y:S01]  /*2720*/  IADD3 R24, P1, R13, R174.reuse, RZ ;  /* 0x000000ae0d187210 */ /* 0x082fe20007f3e0ff */
[----:B------:R-:W1:Y:S01]  /*2730*/  SHFL.IDX PT, R0, R0, 0x6, 0x181f ;  /* 0x00d81f0000007f89 */ /* 0x000e6200000e0000 */
[----:B--2---:R-:W-:-:S03]  /*2740*/  IADD3 R12, P2, R12, R174, RZ ;  /* 0x000000ae0c0c7210 */ /* 0x004fc60007f5e0ff */
[--C-:B---3--:R-:W-:Y:S01]  /*2750*/  IMAD.X R25, R19, 0x1, R16.reuse, P1 ;  /* 0x0000000113197824 */ /* 0x108fe200008e0610 */
[-C--:B----4-:R-:W-:Y:S01]  /*2760*/  IADD3 R22, P0, R14, R174.reuse, RZ ;  /* 0x000000ae0e167210 */ /* 0x090fe20007f1e0ff */
[----:B------:R-:W2:Y:S01]  /*2770*/  SHFL.IDX PT, R3, R3, 0x6, 0x181f ;  /* 0x00d81f0003037f89 */ /* 0x000ea200000e0000 */
[-C--:B------:R-:W-:Y:S02]  /*2780*/  IADD3 R18, P1, R18, R174.reuse, RZ ;  /* 0x000000ae12127210 */ /* 0x080fe40007f3e0ff */
[----:B------:R-:W-:Y:S01]  /*2790*/  ISETP.GE.AND P6, PT, R242, c[0x0][0x1d4], PT ;  /* 0x00007500f2007a0c */ /* 0x000fe20003fc6270 */
[--C-:B------:R-:W-:Y:S01]  /*27a0*/  IMAD.X R13, R17, 0x1, R16.reuse, P2 ;  /* 0x00000001110d7824 */ /* 0x100fe200010e0610 */
[----:B-----5:R-:W-:Y:S01]  /*27b0*/  IADD3 R20, P2, R15, R174, RZ ;  /* 0x000000ae0f147210 */ /* 0x020fe20007f5e0ff */
[----:B------:R-:W-:Y:S01]  /*27c0*/  IMAD.X R19, R27, 0x1, R16, P1 ;  /* 0x000000011b137824 */ /* 0x000fe200008e0610 */
[----:B------:R-:W-:Y:S02]  /*27d0*/  IADD3.X R23, R23, R16, RZ, P0, !PT ;  /* 0x0000001017177210 */ /* 0x000fe400007fe4ff */
[----:B------:R-:W-:-:S02]  /*27e0*/  ISETP.LT.OR P0, PT, R2, 0x1, P6 ;  /* 0x000000010200780c */ /* 0x000fc40003701670 */
[----:B------:R-:W-:Y:S01]  /*27f0*/  IADD3 R14, P1, R26, R174, RZ ;  /* 0x000000ae1a0e7210 */ /* 0x000fe20007f3e0ff */
[--C-:B------:R-:W-:Y:S01]  /*2800*/  IMAD.X R21, R21, 0x1, R16.reuse, P2 ;  /* 0x0000000115157824 */ /* 0x100fe200010e0610 */
[----:B------:R-:W-:Y:S01]  /*2810*/  ISETP.LT.OR P2, PT, R2, 0x11, P6 ;  /* 0x000000110200780c */ /* 0x000fe20003741670 */
[----:B------:R-:W-:Y:S02]  /*2820*/  STL.64 [R1+0x20], R246 ;  /* 0x000020f601007387 */ /* 0x000fe40000100a00 */
[----:B------:R-:W-:Y:S01]  /*2830*/  IMAD.X R15, R28, 0x1, R16, P1 ;  /* 0x000000011c0f7824 */ /* 0x000fe200008e0610 */
[----:B------:R-:W-:Y:S01]  /*2840*/  ISETP.LT.OR P1, PT, R2, 0x21, P6 ;  /* 0x000000210200780c */ /* 0x000fe20003721670 */
[----:B------:R-:W-:Y:S01]  /*2850*/  STL [R1+0x38], R175 ;  /* 0x000038af01007387 */ /* 0x000fe20000100800 */
[----:B------:R-:W-:Y:S01]  /*2860*/  IMAD.MOV.U32 R59, RZ, RZ, R120 ;  /* 0x000000ffff3b7224 */ /* 0x000fe200078e0078 */
[----:B------:R-:W-:Y:S01]  /*2870*/  MOV R31, R121 ;  /* 0x00000079001f7202 */ /* 0x000fe20000000f00 */
[----:B------:R-:W-:Y:S01]  /*2880*/  IMAD.MOV.U32 R30, RZ, RZ, R122 ;  /* 0x000000ffff1e7224 */ /* 0x000fe200078e007a */
[C---:B------:R-:W-:Y:S01]  /*2890*/  HMMA.16816.F32 R168, R4.reuse, R108, R40 ;  /* 0x0000006c04a8723c */ /* 0x040fe20000001828 */
[----:B------:R-:W-:Y:S01]  /*28a0*/  IMAD.MOV.U32 R29, RZ, RZ, R123 ;  /* 0x000000ffff1d7224 */ /* 0x000fe200078e007b */
[----:B------:R3:W-:Y:S04]  /*28b0*/  STL.64 [R1+0x30], R112 ;  /* 0x0000307001007387 */ /* 0x0007e80000100a00 */
[----:B------:R-:W-:Y:S02]  /*28c0*/  STL [R1+0x40], R10 ;  /* 0x0000400a01007387 */ /* 0x000fe40000100800 */
[C---:B------:R-:W-:Y:S02]  /*28d0*/  HMMA.16816.F32 R120, R4.reuse, R78, R72 ;  /* 0x0000004e0478723c */ /* 0x040fe40000001848 */
[----:B------:R-:W4:Y:S04]  /*28e0*/  LDSM.16.M88.4 R8, [R234] ;  /* 0x00000000ea08783b */ /* 0x000f280000000200 */
[----:B------:R-:W-:Y:S01]  /*28f0*/  @!PT LDS RZ, [RZ] ;  /* 0x00000000fffff984 */ /* 0x000fe20000000800 */
[----:B------:R-:W-:Y:S01]  /*2900*/  @!PT LDS RZ, [RZ] ;  /* 0x00000000fffff984 */ /* 0x000fe20000000800 */
[----:B------:R-:W-:Y:S01]  /*2910*/  @!PT LDS RZ, [RZ] ;  /* 0x00000000fffff984 */ /* 0x000fe20000000800 */
[----:B------:R5:W-:Y:S01]  /*2920*/  LDGSTS.E.BYPASS.LTC128B.128 [R243+0x100], [R12.64], !P0 ;  /* 0x001000000cf37fae */ /* 0x000be2000c101d46 */
[----:B------:R-:W-:Y:S01]  /*2930*/  IMAD.MOV.U32 R72, RZ, RZ, R35 ;  /* 0x000000ffff487224 */ /* 0x000fe200078e0023 */
[----:B------:R-:W-:Y:S01]  /*2940*/  HMMA.16816.F32 R40, R4, R102, R124 ;  /* 0x000000660428723c */ /* 0x000fe2000000187c */
[----:B------:R-:W-:Y:S01]  /*2950*/  IMAD.MOV.U32 R73, RZ, RZ, R34 ;  /* 0x000000ffff497224 */ /* 0x000fe200078e0022 */
[----:B------:R4:W-:Y:S01]  /*2960*/  LDGSTS.E.BYPASS.LTC128B.128 [R243+0x900], [R24.64], !P2 ;  /* 0x0090000018f37fae */ /* 0x0009e2000d101d46 */
[----:B------:R-:W-:-:S02]  /*2970*/  IMAD.MOV.U32 R74, RZ, RZ, R33 ;  /* 0x000000ffff4a7224 */ /* 0x000fc400078e0021 */
[----:B------:R-:W-:Y:S02]  /*2980*/  IMAD.MOV.U32 R75, RZ, RZ, R32 ;  /* 0x000000ffff4b7224 */ /* 0x000fe400078e0020 */
[----:B------:R-:W-:Y:S01]  /*2990*/  MOV R124, R39 ;  /* 0x00000027007c7202 */ /* 0x000fe20000000f00 */
[----:B------:R-:W-:Y:S01]  /*29a0*/  HMMA.16816.F32 R176, R4, R80, R44 ;  /* 0x0000005004b0723c */ /* 0x000fe2000000182c */
[----:B------:R-:W-:Y:S02]  /*29b0*/  IMAD.MOV.U32 R125, RZ, RZ, R38 ;  /* 0x000000ffff7d7224 */ /* 0x000fe400078e0026 */
[----:B------:R-:W-:Y:S02]  /*29c0*/  IMAD.MOV.U32 R126, RZ, RZ, R37 ;  /* 0x000000ffff7e7224 */ /* 0x000fe400078e0025 */
[----:B------:R-:W-:-:S03]  /*29d0*/  IMAD.MOV.U32 R127, RZ, RZ, R36 ;  /* 0x000000ffff7f7224 */ /* 0x000fc600078e0024 */
[C---:B---3--:R-:W-:Y:S01]  /*29e0*/  HMMA.16816.F32 R112, R4.reuse, R82, R84 ;  /* 0x000000520470723c */ /* 0x048fe20000001854 */
[C---:B------:R-:W-:Y:S01]  /*29f0*/  ISETP.LT.OR P2, PT, R2.reuse, 0x31, P6 ;  /* 0x000000310200780c */ /* 0x040fe20003741670 */
[----:B------:R3:W-:Y:S06]  /*2a00*/  LDGSTS.E.BYPASS.LTC128B.128 [R243+0x1100], [R22.64], !P1 ;  /* 0x0110000016f37fae */ /* 0x0007ec000c901d46 */
        /* <DEDUP_REMOVED lines=9> */
[----:B------:R-:W-:Y:S01]  /*2aa0*/  ISETP.LT.OR P1, PT, R2, 0x51, P6 ;  /* 0x000000510200780c */ /* 0x000fe20003721670 */
[----:B------:R3:W-:Y:S05]  /*2ab0*/  LDGSTS.E.BYPASS.LTC128B.128 [R243+0x1900], [R20.64], !P2 ;  /* 0x0190000014f37fae */ /* 0x0007ea000d101d46 */
[----:B-1----:R-:W-:-:S05]  /*2ac0*/  IADD3 R4, P0, R0, R174, RZ ;  /* 0x000000ae00047210 */ /* 0x002fca0007f1e0ff */
[----:B--2---:R-:W-:Y:S01]  /*2ad0*/  IMAD.X R5, R3, 0x1, R16, P0 ;  /* 0x0000000103057824 */ /* 0x004fe200000e0610 */
[C---:B------:R-:W-:Y:S02]  /*2ae0*/  ISETP.LT.OR P0, PT, R2.reuse, 0x41, P6 ;  /* 0x000000410200780c */ /* 0x040fe40003701670 */
[----:B------:R-:W-:Y:S01]  /*2af0*/  ISETP.LT.OR P6, PT, R2, 0x61, P6 ;  /* 0x000000610200780c */ /* 0x000fe200037c1670 */
[----:B------:R-:W-:-:S10]  /*2b00*/  IMAD.MOV.U32 R116, RZ, RZ, R59 ;  /* 0x000000ffff747224 */ /* 0x000fd400078e003b */
[----:B------:R1:W-:Y:S04]  /*2b10*/  LDGSTS.E.BYPASS.LTC128B.128 [R243+0x2100], [R18.64], !P0 ;  /* 0x0210000012f37fae */ /* 0x0003e8000c101d46 */
[----:B------:R5:W-:Y:S04]  /*2b20*/  LDGSTS.E.BYPASS.LTC128B.128 [R243+0x2900], [R14.64], !P1 ;  /* 0x029000000ef37fae */ /* 0x000be8000c901d46 */
[----:B------:R2:W-:Y:S04]  /*2b30*/  LDGSTS.E.BYPASS.LTC128B.128 [R243+0x3100], [R4.64], !P6 ;  /* 0x0310000004f37fae */ /* 0x0005e8000f101d46 */
[----:B------:R-:W-:Y:S04]  /*2b40*/  LDSM.16.M88.4 R52, [R230+0x3000] ;  /* 0x00300000e634783b */ /* 0x000fe80000000200 */
[----:B---3--:R-:W-:Y:S04]  /*2b50*/  LDSM.16.M88.4 R20, [R230] ;  /* 0x00000000e614783b */ /* 0x008fe80000000200 */
[----:B------:R-:W-:Y:S04]  /*2b60*/  LDSM.16.M88.4 R48, [R230+0x800] ;  /* 0x00080000e630783b */ /* 0x000fe80000000200 */
[----:B------:R-:W-:Y:S04]  /*2b70*/  LDSM.16.M88.4 R68, [R230+0x1000] ;  /* 0x00100000e644783b */ /* 0x000fe80000000200 */
[----:B------:R-:W-:Y:S04]  /*2b80*/  LDSM.16.M88.4 R64, [R230+0x1800] ;  /* 0x00180000e640783b */ /* 0x000fe80000000200 */
[----:B------:R-:W-:Y:S04]  /*2b90*/  LDSM.16.M88.4 R60, [R230+0x2000] ;  /* 0x00200000e63c783b */ /* 0x000fe80000000200 */
[----:B--2---:R-:W2:Y:S04]  /*2ba0*/  LDSM.16.M88.4 R4, [R232+0x2000] ;  /* 0x00200000e804783b */ /* 0x004ea80000000200 */
[----:B------:R-:W3:Y:S04]  /*2bb0*/  LDSM.16.M88.4 R56, [R230+0x2800] ;  /* 0x00280000e638783b */ /* 0x000ee80000000200 */
[----:B-----5:R-:W5:Y:S01]  /*2bc0*/  LDSM.16.M88.4 R12, [R232] ;  /* 0x00000000e80c783b */ /* 0x020f620000000200 */
[----:B------:R-:W-:Y:S01]  /*2bd0*/  MOV R117, R31 ;  /* 0x0000001f00757202 */ /* 0x000fe20000000f00 */
[----:B------:R-:W-:Y:S01]  /*2be0*/  IMAD.MOV.U32 R118, RZ, RZ, R30 ;  /* 0x000000ffff767224 */ /* 0x000fe200078e001e */
[C---:B----4-:R-:W-:Y:S01]  /*2bf0*/  HMMA.16816.F32 R24, R8.reuse, R78, R124 ;  /* 0x0000004e0818723c */ /* 0x050fe2000000187c */
[----:B------:R-:W-:Y:S01]  /*2c00*/  IMAD.MOV.U32 R119, RZ, RZ, R29 ;  /* 0x000000ffff777224 */ /* 0x000fe200078e001d */
[----:B------:R-:W0:Y:S06]  /*2c10*/  LDGDEPBAR ;  /* 0x00000000000079af */ /* 0x000e2c0000000000 */
        /* <DEDUP_REMOVED lines=13> */
[----:B------:R-:W-:Y:S07]  /*2cf0*/  LDSM.16.M88.4 R8, [R233] ;  /* 0x00000000e908783b */ /* 0x000fee0000000200 */
        /* <DEDUP_REMOVED lines=8> */
[C---:B---3--:R-:W-:Y:S08]  /*2d80*/  HMMA.16816.F32 R156, R4.reuse, R56, R200 ;  /* 0x00000038049c723c */ /* 0x048ff000000018c8 */
[C---:B------:R-:W-:Y:S08]  /*2d90*/  HMMA.16816.F32 R124, R4.reuse, R70, R84 ;  /* 0x00000046047c723c */ /* 0x040ff00000001854 */
[C---:B------:R-:W-:Y:S01]  /*2da0*/  HMMA.16816.F32 R120, R4.reuse, R66, R44 ;  /* 0x000000420478723c */ /* 0x040fe2000000182c */
[----:B------:R-:W-:Y:S07]  /*2db0*/  LDSM.16.M88.4 R44, [R227] ;  /* 0x00000000e32c783b */ /* 0x000fee0000000200 */
[C---:B------:R-:W-:Y:S01]  /*2dc0*/  HMMA.16816.F32 R112, R4.reuse, R62, R40 ;  /* 0x0000003e0470723c */ /* 0x040fe20000001828 */
[----:B------:R-:W-:Y:S07]  /*2dd0*/  LDSM.16.M88.4 R40, [R227+0x800] ;  /* 0x00080000e328783b */ /* 0x000fee0000000200 */
[C---:B------:R-:W-:Y:S01]  /*2de0*/  HMMA.16816.F32 R108, R4.reuse, R58, R36 ;  /* 0x0000003a046c723c */ /* 0x040fe20000001824 */
[----:B------:R-:W-:Y:S07]  /*2df0*/  LDSM.16.M88.4 R36, [R227+0x1000] ;  /* 0x00100000e324783b */ /* 0x000fee0000000200 */
[----:B------:R-:W-:Y:S01]  /*2e00*/  HMMA.16816.F32 R104, R4, R54, R32 ;  /* 0x000000360468723c */ /* 0x000fe20000001820 */
[----:B------:R-:W-:Y:S04]  /*2e10*/  LDSM.16.M88.4 R4, [R233+0x2000] ;  /* 0x00200000e904783b */ /* 0x000fe80000000200 */
[----:B------:R-:W-:Y:S03]  /*2e20*/  LDSM.16.M88.4 R32, [R227+0x1800] ;  /* 0x00180000e320783b */ /* 0x000fe60000000200 */
[C---:B-----5:R-:W-:Y:S01]  /*2e30*/  HMMA.16816.F32 R100, R12.reuse, R20, R28 ;  /* 0x000000140c64723c */ /* 0x060fe2000000181c */
[----:B------:R-:W-:Y:S07]  /*2e40*/  LDSM.16.M88.4 R28, [R227+0x2000] ;  /* 0x00200000e31c783b */ /* 0x000fee0000000200 */
[----:B------:R-:W-:Y:S01]  /*2e50*/  HMMA.16816.F32 R96, R12, R22, R24 ;  /* 0x000000160c60723c */ /* 0x000fe20000001818 */
[----:B------:R-:W2:Y:S04]  /*2e60*/  LDSM.16.M88.4 R20, [R227+0x3000] ;  /* 0x00300000e314783b */ /* 0x000ea80000000200 */
[----:B------:R-:W3:Y:S01]  /*2e70*/  LDSM.16.M88.4 R24, [R227+0x2800] ;  /* 0x00280000e318783b */ /* 0x000ee20000000200 */
[----:B------:R-:W-:Y:S01]  /*2e80*/  ISETP.GE.AND P0, PT, R245, 0x2, PT ;  /* 0x00000002f500780c */ /* 0x000fe20003f06270 */
[----:B------:R-:W-:-:S04]  /*2e90*/  DEPBAR.LE SB0, 0x0 ;  /* 0x000080000000791a */ /* 0x000fc80000000000 */
        /* <DEDUP_REMOVED lines=12> */
[----:B------:R-:W-:Y:S01]  /*2f60*/  BSSY B0, `(.L_x_1336) ;  /* 0x0000064000007945 */ /* 0x000fe20003800000 */
[----:B------:R-:W-:-:S06]  /*2f70*/  ISETP.GT.AND P2, PT, R249, 0x6f, PT ;  /* 0x0000006ff900780c */ /* 0x000fcc0003f44270 */
[C---:B--2---:R-:W-:Y:S08]  /*2f80*/  HMMA.16816.F32 R148, R4.reuse, R20, R148 ;  /* 0x000000140494723c */ /* 0x044ff00000001894 */
        /* <DEDUP_REMOVED lines=28> */
[----:B------:R-:W-:Y:S01]  /*3150*/  @!UPT UIADD3 URZ, URZ, URZ, URZ ;  /* 0x0000003f3f3ff290 */ /* 0x000fe2000fffe03f */
[----:B------:R-:W-:Y:S11]  /*3160*/  @!P0 BRA `(.L_x_1337) ;  /* 0x0000043000008947 */ /* 0x000ff60003800000 */
[----:B-1----:R-:W2:Y:S01]  /*3170*/  LDL.64 R18, [R1+0x28] ;  /* 0x0000280001127983 */ /* 0x002ea20000100a00 */
[----:B------:R-:W-:Y:S01]  /*3180*/  IADD3 R2, R249, R173, R251 ;  /* 0x000000adf9027210 */ /* 0x000fe20007ffe0fb */
[----:B------:R-:W-:-:S03]  /*3190*/  IMAD.MOV.U32 R244, RZ, RZ, RZ ;  /* 0x000000fffff47224 */ /* 0x000fc600078e00ff */
[----:B------:R-:W-:-:S05]  /*31a0*/  IADD3 R2, R2, -0x70, RZ ;  /* 0xffffff9002027810 */ /* 0x000fca0007ffe0ff */
[----:B------:R-:W-:-:S04]  /*31b0*/  @P3 IMAD.HI.U32 R3, R2, c[0x0][0x2bc], RZ ;  /* 0x0000af0002033a27 */ /* 0x000fc800078e00ff */
[----:B------:R-:W-:Y:S01]  /*31c0*/  IMAD.MOV.U32 R0, RZ, RZ, R2 ;  /* 0x000000ffff007224 */ /* 0x000fe200078e0002 */
[----:B------:R-:W-:-:S04]  /*31d0*/  @P3 SHF.R.U32.HI R0, RZ, c[0x0][0x2c0], R3 ;  /* 0x0000b000ff003a19 */ /* 0x000fc80000011603 */
[----:B--2---:R-:W-:-:S04]  /*31e0*/  @!P2 IADD3 R3, P0, R0, R18, RZ ;  /* 0x000000120003a210 */ /* 0x004fc80007f1e0ff */
        /* <DEDUP_REMOVED lines=20> */
[----:B------:R1:W2:Y:S02]  /*3330*/  SHFL.IDX PT, R7, R0, RZ, 0x181f ;  /* 0x00181fff00077589 */ /* 0x0002a400000e0000 */
.L_x_1400:
[----:B------:R-:W-:Y:S05]  /*3340*/  BRA.DIV ~URZ, `(.L_x_1339) ;  /* 0x00010a727f007947 */ /* 0x000fea000b800000 */
[----:B------:R-:W3:Y:S04]  /*3350*/  SHFL.IDX PT, R2, R4, RZ, 0x181f ;  /* 0x00181fff04027589 */ /* 0x000ee800000e0000 */
[----:B------:R-:W4:Y:S04]  /*3360*/  SHFL.IDX PT, R3, R4, 0x1, 0x181f ;  /* 0x00381f0004037f89 */ /* 0x000f2800000e0000 */
[----:B------:R-:W5:Y:S04]  /*3370*/  SHFL.IDX PT, R5, R4, 0x2, 0x181f ;  /* 0x00581f0004057f89 */ /* 0x000f6800000e0000 */
[----:B------:R-:W1:Y:S04]  /*3380*/  SHFL.IDX PT, R9, R0, 0x1, 0x181f ;  /* 0x00381f0000097f89 */ /* 0x000e6800000e0000 */
[----:B------:R-:W2:Y:S04]  /*3390*/  SHFL.IDX PT, R8, R4, 0x3, 0x181f ;  /* 0x00781f0004087f89 */ /* 0x000ea800000e0000 */
[----:B------:R-:W2:Y:S04]  /*33a0*/  SHFL.IDX PT, R11, R0, 0x2, 0x181f ;  /* 0x00581f00000b7f89 */ /* 0x000ea800000e0000 */
[----:B------:R-:W-:Y:S01]  /*33b0*/  SHFL.IDX PT, R12, R4, 0x4, 0x181f ;  /* 0x00981f00040c7f89 */ /* 0x000fe200000e0000 */
[----:B---3--:R-:W-:-:S03]  /*33c0*/  IADD3 R6, P0, R2, R174, RZ ;  /* 0x000000ae02067210 */ /* 0x008fc60007f1e0ff */
[----:B------:R-:W-:Y:S01]  /*33d0*/  SHFL.IDX PT, R13, R4, 0x5, 0x181f ;  /* 0x00b81f00040d7f89 */ /* 0x000fe200000e0000 */
[-C--:B----4-:R-:W-:Y:S01]  /*33e0*/  IADD3 R2, P1, R3, R174.reuse, RZ ;  /* 0x000000ae03027210 */ /* 0x090fe20007f3e0ff */
[----:B--2---:R-:W-:Y:S02]  /*33f0*/  IMAD.X R7, R7, 0x1, R16, P0 ;  /* 0x0000000107077824 */ /* 0x004fe400000e0610 */
[----:B------:R-:W2:Y:S01]  /*3400*/  SHFL.IDX PT, R17, R0, 0x3, 0x181f ;  /* 0x00781f0000117f89 */ /* 0x000ea200000e0000 */
[----:B-----5:R-:W-:-:S03]  /*3410*/  IADD3 R10, P0, R5, R174, RZ ;  /* 0x000000ae050a7210 */ /* 0x020fc60007f1e0ff */
[----:B------:R-:W3:Y:S01]  /*3420*/  SHFL.IDX PT, R15, R0, 0x4, 0x181f ;  /* 0x00981f00000f7f89 */ /* 0x000ee200000e0000 */
[----:B-1----:R-:W-:-:S03]  /*3430*/  IMAD.X R3, R9, 0x1, R16, P1 ;  /* 0x0000000109037824 */ /* 0x002fc600008e0610 */
[----:B------:R-:W1:Y:S01]  /*3440*/  SHFL.IDX PT, R14, R0, 0x5, 0x181f ;  /* 0x00b81f00000e7f89 */ /* 0x000e6200000e0000 */
[----:B------:R-:W-:-:S03]  /*3450*/  IADD3 R8, P6, R8, R174, RZ ;  /* 0x000000ae08087210 */ /* 0x000fc60007fde0ff */
[----:B------:R4:W-:Y:S01]  /*3460*/  LDGSTS.E.BYPASS.LTC128B.128 [R243+0x3900], [R6.64], !P5 ;  /* 0x0390000006f37fae */ /* 0x0009e2000e901d46 */
[----:B------:R-:W-:-:S03]  /*3470*/  IMAD.X R11, R11, 0x1, R16, P0 ;  /* 0x000000010b0b7824 */ /* 0x000fc600000e0610 */
[----:B------:R5:W-:Y:S04]  /*3480*/  LDGSTS.E.BYPASS.LTC128B.128 [R243+0x4100], [R2.64], !P5 ;  /* 0x0410000002f37fae */ /* 0x000be8000e901d46 */
[----:B------:R1:W-:Y:S01]  /*3490*/  LDGSTS.E.BYPASS.LTC128B.128 [R243+0x4900], [R10.64], !P5 ;  /* 0x049000000af37fae */ /* 0x0003e2000e901d46 */
[----:B--2---:R-:W-:-:S03]  /*34a0*/  IMAD.X R9, R17, 0x1, R16, P6 ;  /* 0x0000000111097824 */ /* 0x004fc600030e0610 */
[----:B------:R-:W2:Y:S04]  /*34b0*/  SHFL.IDX PT, R4, R4, 0x6, 0x181f ;  /* 0x00d81f0004047f89 */ /* 0x000ea800000e0000 */
[----:B------:R2:W-:Y:S04]  /*34c0*/  LDGSTS.E.BYPASS.LTC128B.128 [R243+0x5100], [R8.64], !P5 ;  /* 0x0510000008f37fae */ /* 0x0005e8000e901d46 */
[----:B------:R-:W2:Y:S01]  /*34d0*/  SHFL.IDX PT, R0, R0, 0x6, 0x181f ;  /* 0x00d81f0000007f89 */ /* 0x000ea200000e0000 */
[-C--:B----4-:R-:W-:Y:S02]  /*34e0*/  IADD3 R6, P1, R12, R174.reuse, RZ ;  /* 0x000000ae0c067210 */ /* 0x090fe40007f3e0ff */
[----:B-----5:R-:W-:-:S03]  /*34f0*/  IADD3 R2, P0, R13, R174, RZ ;  /* 0x000000ae0d027210 */ /* 0x020fc60007f1e0ff */
[--C-:B---3--:R-:W-:Y:S02]  /*3500*/  IMAD.X R7, R15, 0x1, R16.reuse, P1 ;  /* 0x000000010f077824 */ /* 0x108fe400008e0610 */
[----:B-1----:R-:W-:-:S03]  /*3510*/  IMAD.X R3, R14, 0x1, R16, P0 ;  /* 0x000000010e037824 */ /* 0x002fc600000e0610 */
[----:B------:R1:W-:Y:S04]  /*3520*/  LDGSTS.E.BYPASS.LTC128B.128 [R243+0x5900], [R6.64], !P5 ;  /* 0x0590000006f37fae */ /* 0x0003e8000e901d46 */
[----:B------:R1:W-:Y:S02]  /*3530*/  LDGSTS.E.BYPASS.LTC128B.128 [R243+0x6100], [R2.64], !P5 ;  /* 0x0610000002f37fae */ /* 0x0003e4000e901d46 */
.L_x_1401:
[----:B-12---:R-:W-:-:S04]  /*3540*/  IADD3 R2, P0, R4, R174, RZ ;  /* 0x000000ae04027210 */ /* 0x006fc80007f1e0ff */
[----:B------:R-:W-:-:S05]  /*3550*/  IADD3.X R3, R0, R16, RZ, P0, !PT ;  /* 0x0000001000037210 */ /* 0x000fca00007fe4ff */
[----:B------:R-:W-:Y:S01]  /*3560*/  @!PT LDS RZ, [RZ] ;  /* 0x00000000fffff984 */ /* 0x000fe20000000800 */
[----:B------:R-:W-:Y:S01]  /*3570*/  @!PT LDS RZ, [RZ] ;  /* 0x00000000fffff984 */ /* 0x000fe20000000800 */
[----:B------:R-:W-:Y:S01]  /*3580*/  @!PT LDS RZ, [RZ] ;  /* 0x00000000fffff984 */ /* 0x000fe20000000800 */
[----:B------:R1:W-:Y:S04]  /*3590*/  LDGSTS.E.BYPASS.LTC128B.128 [R243+0x6900], [R2.64], !P5 ;  /* 0x0690000002f37fae */ /* 0x0003e8000e901d46 */
.L_x_1337:
[----:B-1----:R-:W-:Y:S05]  /*35a0*/  BSYNC B0 ;  /* 0x0000000000007941 */ /* 0x002fea0003800000 */
.L_x_1336:
[----:B------:R-:W2:Y:S04]  /*35b0*/  LDL R2, [R1+0x44] ;  /* 0x0000440001027983 */ /* 0x000ea80000100800 */
[----:B------:R-:W2:Y:S04]  /*35c0*/  LDL R0, [R1+0x54] ;  /* 0x0000540001007983 */ /* 0x000ea80000100800 */
[----:B------:R-:W3:Y:S04]  /*35d0*/  LDL R3, [R1+0x50] ;  /* 0x0000500001037983 */ /* 0x000ee80000100800 */
[----:B------:R-:W0:Y:S01]  /*35e0*/  LDGDEPBAR ;  /* 0x00000000000079af */ /* 0x000e220000000000 */
[----:B--2---:R-:W-:-:S04]  /*35f0*/  IMAD.IADD R0, R0, 0x1, R2 ;  /* 0x0000000100007824 */ /* 0x004fc800078e0202 */
[----:B------:R-:W-:Y:S01]  /*3600*/  @P4 IMAD.HI.U32 R2, R0, c[0x0][0x2c8], RZ ;  /* 0x0000b20000024a27 */ /* 0x000fe200078e00ff */
[----:B------:R-:W-:Y:S02]  /*3610*/  MOV R4, R0 ;  /* 0x0000000000047202 */ /* 0x000fe40000000f00 */
[----:B---3--:R-:W-:Y:S01]  /*3620*/  IADD3 R0, -R3, 0x1, R172 ;  /* 0x0000000103007810 */ /* 0x008fe20007ffe1ac */
[----:B------:R-:W-:Y:S01]  /*3630*/  IMAD.IADD R6, R172, 0x1, -R3 ;  /* 0x00000001ac067824 */ /* 0x000fe200078e0a03 */
[----:B------:R-:W-:Y:S02]  /*3640*/  @P4 SHF.R.U32.HI R4, RZ, c[0x0][0x2cc], R2 ;  /* 0x0000b300ff044a19 */ /* 0x000fe40000011602 */
[----:B------:R-:W-:Y:S01]  /*3650*/  IADD3 R5, R0, -c[0x0][0x168], RZ ;  /* 0x80005a0000057a10 */ /* 0x000fe20007ffe0ff */
[----:B------:R-:W-:Y:S05]  /*3660*/  BRA.DIV ~URZ, `(.L_x_1340) ;  /* 0x00010e227f007947 */ /* 0x000fea000b800000 */
[----:B------:R1:W2:Y:S02]  /*3670*/  SHFL.IDX PT, R0, R4, RZ, 0x1c1f ;  /* 0x001c1fff04007589 */ /* 0x0002a400000e0000 */
.L_x_1402:
[----:B--2---:R-:W-:-:S05]  /*3680*/  IMAD.IADD R0, R5, 0x1, R0 ;  /* 0x0000000105007824 */ /* 0x004fca00078e0200 */
[----:B------:R-:W-:-:S04]  /*3690*/  IMNMX R0, R6, R0, PT ;  /* 0x0000000006007217 */ /* 0x000fc80003800200 */
[C---:B------:R-:W-:Y:S02]  /*36a0*/  ISETP.GT.AND P0, PT, R0.reuse, RZ, PT ;  /* 0x000000ff0000720c */ /* 0x040fe40003f04270 */
[----:B------:R-:W-:Y:S02]  /*36b0*/  ISETP.GT.AND P6, PT, R0, 0x1, PT ;  /* 0x000000010000780c */ /* 0x000fe40003fc4270 */
        /* <DEDUP_REMOVED lines=57> */
[----:B------:R-:W4:Y:S01]  /*3a50*/  SHFL.IDX PT, R0, R4, 0x3, 0x1c1f ;  /* 0x007c1f0004007f89 */ /* 0x000f2200000e0000 */
[----:B--2---:R-:W-:-:S02]  /*3a60*/  IMAD.IADD R3, R5, 0x1, R3 ;  /* 0x0000000105037824 */ /* 0x004fc400078e0203 */
[----:B---3--:R-:W-:-:S03]  /*3a70*/  IMAD.IADD R2, R5, 0x1, R2 ;  /* 0x0000000105027824 */ /* 0x008fc600078e0202 */
[----:B------:R-:W-:Y:S01]  /*3a80*/  IMNMX R3, R6, R3, PT ;  /* 0x0000000306037217 */ /* 0x000fe20003800200 */
[----:B----4-:R-:W-:-:S03]  /*3a90*/  IMAD.IADD R0, R5, 0x1, R0 ;  /* 0x0000000105007824 */ /* 0x010fc600078e0200 */
[C---:B------:R-:W-:Y:S02]  /*3aa0*/  ISETP.GT.AND P1, PT, R3.reuse, RZ, PT ;  /* 0x000000ff0300720c */ /* 0x040fe40003f24270 */
[C---:B------:R-:W-:Y:S02]  /*3ab0*/  ISETP.GT.AND P0, PT, R3.reuse, 0x1, PT ;  /* 0x000000010300780c */ /* 0x040fe40003f04270 */
[----:B------:R-:W-:Y:S02]  /*3ac0*/  FSEL R7, R102, -INF , P1 ;  /* 0xff80000066077808 */ /* 0x000fe40000800000 */
[----:B------:R-:W-:Y:S02]  /*3ad0*/  ISETP.GT.AND P1, PT, R3, 0x9, PT ;  /* 0x000000090300780c */ /* 0x000fe40003f24270 */
[----:B------:R-:W-:Y:S02]  /*3ae0*/  FSEL R8, R103, -INF , P0 ;  /* 0xff80000067087808 */ /* 0x000fe40000000000 */
[----:B------:R-:W-:-:S02]  /*3af0*/  ISETP.GT.AND P0, PT, R3, 0x10, PT ;  /* 0x000000100300780c */ /* 0x000fc40003f04270 */
[----:B------:R-:W-:Y:S02]  /*3b00*/  FSEL R14, R99, -INF , P1 ;  /* 0xff800000630e7808 */ /* 0x000fe40000800000 */
        /* <DEDUP_REMOVED lines=17> */
[----:B------:R-:W-:Y:S02]  /*3c20*/  ISETP.GT.AND P1, PT, R3, 0x40, PT ;  /* 0x000000400300780c */ /* 0x000fe40003f24270 */
[----:B------:R-:W-:Y:S02]  /*3c30*/  FSEL R144, R75, -INF , P0 ;  /* 0xff8000004b907808 */ /* 0x000fe40000000000 */
[C---:B------:R-:W-:Y:S02]  /*3c40*/  ISETP.GT.AND P0, PT, R3.reuse, 0x41, PT ;  /* 0x000000410300780c */ /* 0x040fe40003f04270 */
[----:B------:R-:W-:Y:S02]  /*3c50*/  FSEL R13, R98, -INF , P6 ;  /* 0xff800000620d7808 */ /* 0x000fe40003000000 */
[----:B------:R-:W-:Y:S02]  /*3c60*/  FSEL R195, R70, -INF , P1 ;  /* 0xff80000046c37808 */ /* 0x000fe40000800000 */
[----:B------:R-:W-:-:S02]  /*3c70*/  ISETP.GT.AND P6, PT, R3, 0x18, PT ;  /* 0x000000180300780c */ /* 0x000fc40003fc4270 */
[----:B------:R-:W-:Y:S02]  /*3c80*/  ISETP.GT.AND P1, PT, R3, 0x49, PT ;  /* 0x000000490300780c */ /* 0x000fe40003f24270 */
[----:B------:R-:W-:Y:S02]  /*3c90*/  FSEL R194, R71, -INF , P0 ;  /* 0xff80000047c27808 */ /* 0x000fe40000000000 */
[----:B------:R-:W-:Y:S02]  /*3ca0*/  ISETP.GT.AND P0, PT, R3, 0x50, PT ;  /* 0x000000500300780c */ /* 0x000fe40003f04270 */
[----:B------:R-:W-:Y:S02]  /*3cb0*/  FSEL R25, R90, -INF , P6 ;  /* 0xff8000005a197808 */ /* 0x000fe40003000000 */
[----:B------:R-:W-:Y:S02]  /*3cc0*/  FSEL R192, R67, -INF , P1 ;  /* 0xff80000043c07808 */ /* 0x000fe40000800000 */
[----:B------:R-:W-:-:S02]  /*3cd0*/  ISETP.GT.AND P6, PT, R3, 0x28, PT ;  /* 0x000000280300780c */ /* 0x000fc40003fc4270 */
[C---:B------:R-:W-:Y:S02]  /*3ce0*/  ISETP.GT.AND P1, PT, R3.reuse, 0x58, PT ;  /* 0x000000580300780c */ /* 0x040fe40003f24270 */
[----:B------:R-:W-:Y:S02]  /*3cf0*/  FSEL R191, R62, -INF , P0 ;  /* 0xff8000003ebf7808 */ /* 0x000fe40000000000 */
[C---:B------:R-:W-:Y:S02]  /*3d00*/  ISETP.GT.AND P0, PT, R3.reuse, 0x59, PT ;  /* 0x000000590300780c */ /* 0x040fe40003f04270 */
[----:B------:R-:W-:Y:S02]  /*3d10*/  FSEL R122, R82, -INF , P6 ;  /* 0xff800000527a7808 */ /* 0x000fe40003000000 */
[----:B------:R-:W-:Y:S02]  /*3d20*/  FSEL R189, R58, -INF , P1 ;  /* 0xff8000003abd7808 */ /* 0x000fe40000800000 */
[----:B------:R-:W-:-:S02]  /*3d30*/  ISETP.GT.AND P6, PT, R3, 0x38, PT ;  /* 0x000000380300780c */ /* 0x000fc40003fc4270 */
[----:B------:R-:W-:Y:S02]  /*3d40*/  FSEL R188, R59, -INF , P0 ;  /* 0xff8000003bbc7808 */ /* 0x000fe40000000000 */
[C---:B------:R-:W-:Y:S02]  /*3d50*/  ISETP.GT.AND P1, PT, R3.reuse, 0x61, PT ;  /* 0x000000610300780c */ /* 0x040fe40003f24270 */
[----:B------:R-:W-:Y:S02]  /*3d60*/  IMNMX R2, R6, R2, PT ;  /* 0x0000000206027217 */ /* 0x000fe40003800200 */
[----:B------:R-:W-:Y:S02]  /*3d70*/  ISETP.GT.AND P0, PT, R3, 0x68, PT ;  /* 0x000000680300780c */ /* 0x000fe40003f04270 */
[----:B------:R-:W-:Y:S02]  /*3d80*/  FSEL R145, R74, -INF , P6 ;  /* 0xff8000004a917808 */ /* 0x000fe40003000000 */
[----:B------:R-:W-:-:S02]  /*3d90*/  FSEL R186, R51, -INF , P1 ;  /* 0xff80000033ba7808 */ /* 0x000fc40000800000 */
[----:B------:R-:W-:Y:S02]  /*3da0*/  ISETP.GT.AND P6, PT, R3, 0x48, PT ;  /* 0x000000480300780c */ /* 0x000fe40003fc4270 */
[----:B------:R-:W-:Y:S02]  /*3db0*/  ISETP.GT.AND P1, PT, R2, RZ, PT ;  /* 0x000000ff0200720c */ /* 0x000fe40003f24270 */
[----:B------:R-:W-:Y:S02]  /*3dc0*/  FSEL R185, R22, -INF , P0 ;  /* 0xff80000016b97808 */ /* 0x000fe40000000000 */
[----:B------:R-:W-:Y:S02]  /*3dd0*/  IMNMX R0, R6, R0, PT ;  /* 0x0000000006007217 */ /* 0x000fe40003800200 */
[----:B------:R-:W-:Y:S02]  /*3de0*/  ISETP.GT.AND P0, PT, R2, 0x1, PT ;  /* 0x000000010200780c */ /* 0x000fe40003f04270 */
[----:B------:R-:W-:-:S02]  /*3df0*/  FSEL R193, R66, -INF , P6 ;  /* 0xff80000042c17808 */ /* 0x000fc40003000000 */
[----:B------:R-:W-:Y:S02]  /*3e00*/  FSEL R11, R180, -INF , P1 ;  /* 0xff800000b40b7808 */ /* 0x000fe40000800000 */
[----:B------:R-:W-:Y:S02]  /*3e10*/  ISETP.GT.AND P6, PT, R3, 0x51, PT ;  /* 0x000000510300780c */ /* 0x000fe40003fc4270 */
[C---:B------:R-:W-:Y:S02]  /*3e20*/  ISETP.GT.AND P1, PT, R0.reuse, RZ, PT ;  /* 0x000000ff0000720c */ /* 0x040fe40003f24270 */
[----:B------:R-:W-:Y:S02]  /*3e30*/  FSEL R12, R181, -INF , P0 ;  /* 0xff800000b50c7808 */ /* 0x000fe40000000000 */
[----:B------:R-:W-:Y:S02]  /*3e40*/  ISETP.GT.AND P0, PT, R0, 0x1, PT ;  /* 0x000000010000780c */ /* 0x000fe40003f04270 */
[----:B------:R-:W-:-:S02]  /*3e50*/  FSEL R190, R63, -INF , P6 ;  /* 0xff8000003fbe7808 */ /* 0x000fc40003000000 */
[----:B------:R-:W-:Y:S02]  /*3e60*/  FSEL R19, R182, -INF , P1 ;  /* 0xff800000b6137808 */ /* 0x000fe40000800000 */
[----:B------:R-:W-:Y:S02]  /*3e70*/  ISETP.GT.AND P6, PT, R3, 0x60, PT ;  /* 0x000000600300780c */ /* 0x000fe40003fc4270 */
[----:B------:R-:W-:Y:S02]  /*3e80*/  ISETP.GT.AND P1, PT, R2, 0x9, PT ;  /* 0x000000090200780c */ /* 0x000fe40003f24270 */
        /* <DEDUP_REMOVED lines=22> */
[----:B------:R-:W-:Y:S02]  /*3ff0*/  ISETP.GT.AND P1, PT, R0, 0x20, PT ;  /* 0x000000200000780c */ /* 0x000fe40003f24270 */
[----:B------:R-:W-:Y:S02]  /*4000*/  FSEL R114, R169, -INF , P0 ;  /* 0xff800000a9727808 */ /* 0x000fe40000000000 */
[----:B------:R-:W-:Y:S02]  /*4010*/  ISETP.GT.AND P6, PT, R2, 0x8, PT ;  /* 0x000000080200780c */ /* 0x000fe40003fc4270 */
[----:B------:R-:W-:Y:S02]  /*4020*/  ISETP.GT.AND P0, PT, R0, 0x21, PT ;  /* 0x000000210000780c */ /* 0x000fe40003f04270 */
[----:B------:R-:W-:-:S02]  /*4030*/  FSEL R69, R170, -INF , P1 ;  /* 0xff800000aa457808 */ /* 0x000fc40000800000 */
[----:B------:R-:W-:Y:S02]  /*4040*/  FSEL R16, R140, -INF , P6 ;  /* 0xff8000008c107808 */ /* 0x000fe40003000000 */
[C---:B------:R-:W-:Y:S02]  /*4050*/  ISETP.GT.AND P1, PT, R2.reuse, 0x29, PT ;  /* 0x000000290200780c */ /* 0x040fe40003f24270 */
[----:B------:R-:W-:Y:S02]  /*4060*/  FSEL R70, R171, -INF , P0 ;  /* 0xff800000ab467808 */ /* 0x000fe40000000000 */
[----:B------:R-:W-:Y:S02]  /*4070*/  ISETP.GT.AND P6, PT, R2, 0x10, PT ;  /* 0x000000100200780c */ /* 0x000fe40003fc4270 */
[----:B------:R-:W-:Y:S02]  /*4080*/  ISETP.GT.AND P0, PT, R0, 0x28, PT ;  /* 0x000000280000780c */ /* 0x000fe40003f04270 */
[----:B------:R-:W-:-:S02]  /*4090*/  FSEL R120, R133, -INF , P1 ;  /* 0xff80000085787808 */ /* 0x000fc40000800000 */
[----:B------:R-:W-:Y:S02]  /*40a0*/  FSEL R22, R176, -INF , P6 ;  /* 0xff800000b0167808 */ /* 0x000fe40003000000 */
[----:B------:R-:W-:Y:S02]  /*40b0*/  ISETP.GT.AND P1, PT, R0, 0x29, PT ;  /* 0x000000290000780c */ /* 0x000fe40003f24270 */
[----:B------:R-:W-:Y:S02]  /*40c0*/  FSEL R71, R134, -INF , P0 ;  /* 0xff80000086477808 */ /* 0x000fe40000000000 */
[C---:B------:R-:W-:Y:S02]  /*40d0*/  ISETP.GT.AND P6, PT, R2.reuse, 0x18, PT ;  /* 0x000000180200780c */ /* 0x040fe40003fc4270 */
[----:B------:R-:W-:Y:S02]  /*40e0*/  ISETP.GT.AND P0, PT, R2, 0x31, PT ;  /* 0x000000310200780c */ /* 0x000fe40003f04270 */
[----:B------:R-:W-:-:S02]  /*40f0*/  FSEL R112, R135, -INF , P1 ;  /* 0xff80000087707808 */ /* 0x000fc40000800000 */
        /* <DEDUP_REMOVED lines=50> */
[----:B------:R-:W-:Y:S02]  /*4420*/  ISETP.GT.AND P6, PT, R2, 0x60, PT ;  /* 0x000000600200780c */ /* 0x000fe40003fc4270 */
[C---:B------:R-:W-:Y:S02]  /*4430*/  ISETP.GT.AND P1, PT, R0.reuse, 0x58, PT ;  /* 0x000000580000780c */ /* 0x040fe40003f24270 */
[----:B------:R-:W-:Y:S02]  /*4440*/  ISETP.GT.AND P0, PT, R0, 0x59, PT ;  /* 0x000000590000780c */ /* 0x000fe40003f04270 */
[----:B------:R-:W-:-:S02]  /*4450*/  FMNMX.FTZ R3, R9, R10, !PT ;  /* 0x0000000a09037209 */ /* 0x000fc40007810000 */
[----:B------:R-:W-:Y:S02]  /*4460*/  FSEL R172, R148, -INF , P6 ;  /* 0xff80000094ac7808 */ /* 0x000fe40003000000 */
[----:B------:R-:W-:Y:S02]  /*4470*/  FSEL R157, R110, -INF , P1 ;  /* 0xff8000006e9d7808 */ /* 0x000fe40000800000 */
[----:B------:R-:W-:Y:S02]  /*4480*/  FSEL R149, R111, -INF , P0 ;  /* 0xff8000006f957808 */ /* 0x000fe40000000000 */
[C---:B------:R-:W-:Y:S02]  /*4490*/  ISETP.GT.AND P6, PT, R2.reuse, 0x68, PT ;  /* 0x000000680200780c */ /* 0x040fe40003fc4270 */
[----:B------:R-:W-:Y:S02]  /*44a0*/  ISETP.GT.AND P1, PT, R2, 0x69, PT ;  /* 0x000000690200780c */ /* 0x000fe40003f24270 */
[----:B------:R-:W-:-:S02]  /*44b0*/  ISETP.GT.AND P0, PT, R0, 0x60, PT ;  /* 0x000000600000780c */ /* 0x000fc40003f04270 */
[----:B------:R-:W-:Y:S02]  /*44c0*/  FMNMX.FTZ R2, R18, R3, !PT ;  /* 0x0000000312027209 */ /* 0x000fe40007810000 */
[----:B------:R-:W-:Y:S02]  /*44d0*/  FMNMX.FTZ R3, R7, R8, !PT ;  /* 0x0000000807037209 */ /* 0x000fe40007810000 */
[----:B------:R-:W-:Y:S02]  /*44e0*/  FSEL R168, R104, -INF , P6 ;  /* 0xff80000068a87808 */ /* 0x000fe40003000000 */
[----:B------:R-:W-:Y:S02]  /*44f0*/  FSEL R156, R105, -INF , P1 ;  /* 0xff800000699c7808 */ /* 0x000fe40000800000 */
[----:B------:R-:W-:Y:S02]  /*4500*/  FSEL R150, R150, -INF , P0 ;  /* 0xff80000096967808 */ /* 0x000fe40000000000 */
[----:B-1----:R-:W-:-:S02]  /*4510*/  FMNMX.FTZ R4, R11, R12, !PT ;  /* 0x0000000c0b047209 */ /* 0x002fc40007810000 */
        /* <DEDUP_REMOVED lines=125> */
.L_x_1403:
[C---:B------:R-:W-:Y:S01]  /*4cf0*/  FMUL.FTZ R4, R119.reuse, c[0x0][0x2d0] ;  /* 0x0000b40077047a20 */ /* 0x040fe20000410000 */
[----:B------:R-:W-:Y:S01]  /*4d00*/  FSETP.NEU.FTZ.AND P0, PT, R119, -INF , PT ;  /* 0xff8000007700780b */ /* 0x000fe20003f1d000 */
[----:B------:R-:W-:Y:S01]  /*4d10*/  FMUL.FTZ R3, R118, c[0x0][0x2d0] ;  /* 0x0000b40076037a20 */ /* 0x000fe20000410000 */
[----:B------:R-:W-:Y:S01]  /*4d20*/  STL [R1+0x90], R230 ;  /* 0x000090e601007387 */ /* 0x000fe20000100800 */
[----:B----4-:R-:W-:Y:S01]  /*4d30*/  FMNMX.FTZ R68, R68, R6, !PT ;  /* 0x0000000644447209 */ /* 0x010fe20007810000 */
[----:B------:R-:W-:Y:S01]  /*4d40*/  WARPSYNC 0xffffffff ;  /* 0xffffffff00007948 */ /* 0x000fe20003800000 */
[----:B------:R-:W-:Y:S01]  /*4d50*/  FSEL R4, R4, RZ, P0 ;  /* 0x000000ff04047208 */ /* 0x000fe20000000000 */
[----:B------:R1:W-:Y:S01]  /*4d60*/  STL [R1+0x8c], R227 ;  /* 0x00008ce301007387 */ /* 0x0003e20000100800 */
[----:B------:R-:W-:-:S03]  /*4d70*/  FSETP.NEU.FTZ.AND P0, PT, R118, -INF , PT ;  /* 0xff8000007600780b */ /* 0x000fc60003f1d000 */
[--C-:B------:R-:W-:Y:S01]  /*4d80*/  FFMA.FTZ R0, R9, c[0x0][0x2d0], -R4.reuse ;  /* 0x0000b40009007a23 */ /* 0x100fe20000010804 */
[----:B------:R-:W-:Y:S01]  /*4d90*/  FSEL R3, R3, RZ, P0 ;  /* 0x000000ff03037208 */ /* 0x000fe20000000000 */
[----:B------:R-:W-:Y:S01]  /*4da0*/  FFMA.FTZ R2, R33, c[0x0][0x2d0], -R4 ;  /* 0x0000b40021027a23 */ /* 0x000fe20000010804 */
[----:B------:R-:W-:Y:S01]  /*4db0*/  FSETP.NEU.FTZ.AND P0, PT, R117, -INF , PT ;  /* 0xff8000007500780b */ /* 0x000fe20003f1d000 */
[----:B------:R2:W-:Y:S01]  /*4dc0*/  MUFU.EX2 R210, R0 ;  /* 0x0000000000d27308 */ /* 0x0005e20000000800 */
[----:B------:R3:W-:Y:S01]  /*4dd0*/  STL [R1+0x88], R224 ;  /* 0x000088e001007387 */ /* 0x0007e20000100800 */
[----:B------:R-:W-:-:S03]  /*4de0*/  FFMA.FTZ R5, R25, c[0x0][0x2d0], -R3 ;  /* 0x0000b40019057a23 */ /* 0x000fc60000010803 */
[----:B------:R-:W-:Y:S03]  /*4df0*/  LDSM.16.MT88.4 R44, [R225] ;  /* 0x00000000e12c783b */ /* 0x000fe60000004200 */
[----:B------:R4:W-:Y:S01]  /*4e00*/  MUFU.EX2 R223, R2 ;  /* 0x0000000200df7308 */ /* 0x0009e20000000800 */
[----:B------:R-:W1:Y:S04]  /*4e10*/  LDSM.16.MT88.4 R36, [R229] ;  /* 0x00000000e524783b */ /* 0x000e680000004200 */
[----:B------:R-:W-:Y:S01]  /*4e20*/  LDSM.16.MT88.4 R52, [R229+0x800] ;  /* 0x00080000e534783b */ /* 0x000fe20000004200 */
[----:B--2---:R-:W-:Y:S02]  /*4e30*/  FFMA.FTZ R0, R10, c[0x0][0x2d0], -R4 ;  /* 0x0000b4000a007a23 */ /* 0x004fe40000010804 */
[----:B------:R2:W-:Y:S01]  /*4e40*/  MUFU.EX2 R246, R5 ;  /* 0x0000000500f67308 */ /* 0x0005e20000000800 */
[----:B------:R-:W1:Y:S01]  /*4e50*/  LDSM.16.MT88.4 R48, [R226] ;  /* 0x00000000e230783b */ /* 0x000e620000004200 */
[----:B----4-:R-:W-:-:S06]  /*4e60*/  FMUL.FTZ R2, R117, c[0x0][0x2d0] ;  /* 0x0000b40075027a20 */ /* 0x010fcc0000410000 */
[----:B------:R4:W-:Y:S01]  /*4e70*/  MUFU.EX2 R209, R0 ;  /* 0x0000000000d17308 */ /* 0x0009e20000000800 */
[----:B------:R-:W-:Y:S02]  /*4e80*/  FSEL R2, R2, RZ, P0 ;  /* 0x000000ff02027208 */ /* 0x000fe40000000000 */
[----:B------:R-:W-:-:S03]  /*4e90*/  FSETP.NEU.FTZ.AND P0, PT, R68, -INF , PT ;  /* 0xff8000004400780b */ /* 0x000fc60003f1d000 */
[--C-:B--2---:R-:W-:Y:S02]  /*4ea0*/  FFMA.FTZ R5, R26, c[0x0][0x2d0], -R2.reuse ;  /* 0x0000b4001a057a23 */ /* 0x104fe40000010802 */
[--C-:B------:R-:W-:Y:S02]  /*4eb0*/  FFMA.FTZ R140, R140, c[0x0][0x2d0], -R2.reuse ;  /* 0x0000b4008c8c7a23 */ /* 0x100fe40000010802 */
[----:B------:R2:W-:Y:S01]  /*4ec0*/  MUFU.EX2 R221, R5 ;  /* 0x0000000500dd7308 */ /* 0x0005e20000000800 */
[----:B------:R-:W-:Y:S02]  /*4ed0*/  FFMA.FTZ R137, R137, c[0x0][0x2d0], -R2 ;  /* 0x0000b40089897a23 */ /* 0x000fe40000010802 */
[----:B----4-:R-:W-:Y:S02]  /*4ee0*/  FFMA.FTZ R0, R18, c[0x0][0x2d0], -R4 ;  /* 0x0000b40012007a23 */ /* 0x010fe40000010804 */
[----:B------:R-:W-:-:S03]  /*4ef0*/  FFMA.FTZ R156, R156, c[0x0][0x2d0], -R2 ;  /* 0x0000b4009c9c7a23 */ /* 0x000fc60000010802 */
[----:B------:R4:W-:Y:S01]  /*4f00*/  MUFU.EX2 R211, R0 ;  /* 0x0000000000d37308 */ /* 0x0009e20000000800 */
[----:B--2---:R-:W-:-:S07]  /*4f10*/  FFMA.FTZ R5, R34, c[0x0][0x2d0], -R2 ;  /* 0x0000b40022057a23 */ /* 0x004fce0000010802 */
[----:B------:R-:W2:Y:S01]  /*4f20*/  MUFU.EX2 R217, R5 ;  /* 0x0000000500d97308 */ /* 0x000ea20000000800 */
[----:B----4-:R-:W-:-:S07]  /*4f30*/  FFMA.FTZ R0, R24, c[0x0][0x2d0], -R4 ;  /* 0x0000b40018007a23 */ /* 0x010fce0000010804 */
[----:B------:R4:W-:Y:S01]  /*4f40*/  MUFU.EX2 R134, R0 ;  /* 0x0000000000867308 */ /* 0x0009e20000000800 */
[----:B--2---:R-:W-:Y:S01]  /*4f50*/  F2FP.PACK_AB R10, R217, R221 ;  /* 0x000000ddd90a723e */ /* 0x004fe200000000ff */
[----:B----4-:R-:W-:-:S06]  /*4f60*/  FFMA.FTZ R0, R28, c[0x0][0x2d0], -R4 ;  /* 0x0000b4001c007a23 */ /* 0x010fcc0000010804 */
[----:B------:R2:W-:Y:S02]  /*4f70*/  MUFU.EX2 R138, R0 ;  /* 0x00000000008a7308 */ /* 0x0005e40000000800 */
[----:B--2---:R-:W-:-:S06]  /*4f80*/  FFMA.FTZ R0, R30, c[0x0][0x2d0], -R4 ;  /* 0x0000b4001e007a23 */ /* 0x004fcc0000010804 */
[----:B------:R2:W-:Y:S02]  /*4f90*/  MUFU.EX2 R116, R0 ;  /* 0x0000000000747308 */ /* 0x0005e40000000800 */
[----:B--2---:R-:W-:-:S06]  /*4fa0*/  FFMA.FTZ R0, R35, c[0x0][0x2d0], -R4 ;  /* 0x0000b40023007a23 */ /* 0x004fcc0000010804 */
[----:B------:R2:W4:Y:S02]  /*4fb0*/  MUFU.EX2 R219, R0 ;  /* 0x0000000000db7308 */ /* 0x0005240000000800 */
[----:B--2---:R-:W-:-:S06]  /*4fc0*/  FFMA.FTZ R0, R7, c[0x0][0x2d0], -R3 ;  /* 0x0000b40007007a23 */ /* 0x004fcc0000010803 */
[----:B------:R2:W-:Y:S02]  /*4fd0*/  MUFU.EX2 R183, R0 ;  /* 0x0000000000b77308 */ /* 0x0005e40000000800 */
[----:B--2---:R-:W-:-:S06]  /*4fe0*/  FFMA.FTZ R0, R8, c[0x0][0x2d0], -R3 ;  /* 0x0000b40008007a23 */ /* 0x004fcc0000010803 */
[----:B------:R2:W-:Y:S02]  /*4ff0*/  MUFU.EX2 R182, R0 ;  /* 0x0000000000b67308 */ /* 0x0005e40000000800 */
[----:B--2---:R-:W-:-:S06]  /*5000*/  FFMA.FTZ R0, R13, c[0x0][0x2d0], -R3 ;  /* 0x0000b4000d007a23 */ /* 0x004fcc0000010803 */
[----:B------:R2:W-:Y:S02]  /*5010*/  MUFU.EX2 R208, R0 ;  /* 0x0000000000d07308 */ /* 0x0005e40000000800 */
[----:B--2---:R-:W-:Y:S01]  /*5020*/  FFMA.FTZ R0, R14, c[0x0][0x2d0], -R3 ;  /* 0x0000b4000e007a23 */ /* 0x004fe20000010803 */
[----:B----4-:R-:W-:-:S05]  /*5030*/  F2FP.PACK_AB R14, R219, R223 ;  /* 0x000000dfdb0e723e */ /* 0x010fca00000000ff */
[----:B------:R2:W-:Y:S02]  /*5040*/  MUFU.EX2 R222, R0 ;  /* 0x0000000000de7308 */ /* 0x0005e40000000800 */
[----:B--2---:R-:W-:-:S06]  /*5050*/  FFMA.FTZ R0, R15, c[0x0][0x2d0], -R3 ;  /* 0x0000b4000f007a23 */ /* 0x004fcc0000010803 */
[----:B-1----:R1:W-:Y:S02]  /*5060*/  MUFU.EX2 R227, R0 ;  /* 0x0000000000e37308 */ /* 0x0023e40000000800 */
[----:B-1----:R-:W-:-:S06]  /*5070*/  FFMA.FTZ R0, R17, c[0x0][0x2d0], -R3 ;  /* 0x0000b40011007a23 */ /* 0x002fcc0000010803 */
[----:B------:R1:W2:Y:S02]  /*5080*/  MUFU.EX2 R230, R0 ;  /* 0x0000000000e67308 */ /* 0x0002a40000000800 */
[----:B-1----:R-:W-:Y:S01]  /*5090*/  FFMA.FTZ R0, R27, c[0x0][0x2d0], -R3 ;  /* 0x0000b4001b007a23 */ /* 0x002fe20000010803 */
[----:B--2---:R-:W-:-:S05]  /*50a0*/  F2FP.PACK_AB R13, R230, R227 ;  /* 0x000000e3e60d723e */ /* 0x004fca00000000ff */
[----:B------:R1:W2:Y:S02]  /*50b0*/  MUFU.EX2 R218, R0 ;  /* 0x0000000000da7308 */ /* 0x0002a40000000800 */
[----:B-1----:R-:W-:Y:S01]  /*50c0*/  FFMA.FTZ R0, R11, c[0x0][0x2d0], -R2 ;  /* 0x0000b4000b007a23 */ /* 0x002fe20000010802 */
[----:B--2---:R-:W-:-:S05]  /*50d0*/  F2FP.PACK_AB R15, R218, R246 ;  /* 0x000000f6da0f723e */ /* 0x004fca00000000ff */
[----:B------:R1:W-:Y:S02]  /*50e0*/  MUFU.EX2 R179, R0 ;  /* 0x0000000000b37308 */ /* 0x0003e40000000800 */
[----:B-1----:R-:W-:Y:S01]  /*50f0*/  FFMA.FTZ R0, R12, c[0x0][0x2d0], -R2 ;  /* 0x0000b4000c007a23 */ /* 0x002fe20000010802 */
[----:B------:R-:W-:-:S05]  /*5100*/  F2FP.PACK_AB R12, R116, R138 ;  /* 0x0000008a740c723e */ /* 0x000fca00000000ff */
        /* <DEDUP_REMOVED lines=8> */
[----:B--2---:R-:W-:Y:S02]  /*5190*/  F2FP.PACK_AB R18, R213, R181 ;  /* 0x000000b5d512723e */ /* 0x004fe400000000ff */
[----:B------:R-:W-:-:S03]  /*51a0*/  F2FP.PACK_AB R22, R134, R211 ;  /* 0x000000d38616723e */ /* 0x000fc600000000ff */
[----:B---3--:R1:W-:Y:S02]  /*51b0*/  MUFU.EX2 R224, R0 ;  /* 0x0000000000e07308 */ /* 0x0083e40000000800 */
[----:B-1----:R-:W-:Y:S01]  /*51c0*/  FFMA.FTZ R0, R23, c[0x0][0x2d0], -R2 ;  /* 0x0000b40017007a23 */ /* 0x002fe20000010802 */
[----:B------:R-:W-:-:S05]  /*51d0*/  F2FP.PACK_AB R23, R222, R208 ;  /* 0x000000d0de17723e */ /* 0x000fca00000000ff */
[----:B------:R1:W2:Y:S02]  /*51e0*/  MUFU.EX2 R139, R0 ;  /* 0x00000000008b7308 */ /* 0x0002a40000000800 */
[----:B-1----:R-:W-:Y:S01]  /*51f0*/  FMUL.FTZ R0, R68, c[0x0][0x2d0] ;  /* 0x0000b40044007a20 */ /* 0x002fe20000410000 */
[----:B--2---:R-:W-:-:S04]  /*5200*/  F2FP.PACK_AB R8, R139, R224 ;  /* 0x000000e08b08723e */ /* 0x004fc800000000ff */
[----:B------:R-:W-:-:S05]  /*5210*/  FSEL R0, R0, RZ, P0 ;  /* 0x000000ff00007208 */ /* 0x000fca0000000000 */
[--C-:B------:R-:W-:Y:S02]  /*5220*/  FFMA.FTZ R5, R19, c[0x0][0x2d0], -R0.reuse ;  /* 0x0000b40013057a23 */ /* 0x100fe40000010800 */
[--C-:B------:R-:W-:Y:S02]  /*5230*/  FFMA.FTZ R6, R32, c[0x0][0x2d0], -R0.reuse ;  /* 0x0000b40020067a23 */ /* 0x100fe40000010800 */
[----:B------:R1:W-:Y:S01]  /*5240*/  MUFU.EX2 R178, R5 ;  /* 0x0000000500b27308 */ /* 0x0003e20000000800 */
[--C-:B------:R-:W-:Y:S02]  /*5250*/  FFMA.FTZ R136, R136, c[0x0][0x2d0], -R0.reuse ;  /* 0x0000b40088887a23 */ /* 0x100fe40000010800 */
[----:B------:R-:W-:-:S05]  /*5260*/  FFMA.FTZ R159, R159, c[0x0][0x2d0], -R0 ;  /* 0x0000b4009f9f7a23 */ /* 0x000fca0000010800 */
[----:B------:R-:W-:Y:S01]  /*5270*/  MUFU.EX2 R141, R6 ;  /* 0x00000006008d7308 */ /* 0x000fe20000000800 */
[----:B-1----:R-:W-:Y:S01]  /*5280*/  FFMA.FTZ R5, R21, c[0x0][0x2d0], -R0 ;  /* 0x0000b40015057a23 */ /* 0x002fe20000010800 */
[----:B------:R-:W-:-:S06]  /*5290*/  F2FP.PACK_AB R21, R182, R183 ;  /* 0x000000b7b615723e */ /* 0x000fcc00000000ff */
[----:B------:R1:W2:Y:S01]  /*52a0*/  MUFU.EX2 R170, R5 ;  /* 0x0000000500aa7308 */ /* 0x0002a20000000800 */
[C---:B------:R-:W-:Y:S08]  /*52b0*/  HMMA.16816.F32 R32, R20.reuse, R36, RZ ;  /* 0x000000241420723c */ /* 0x040ff000000018ff */
[----:B------:R-:W-:Y:S01]  /*52c0*/  HMMA.16816.F32 R60, R20, R44, RZ ;  /* 0x0000002c143c723c */ /* 0x000fe200000018ff */
[----:B-1----:R-:W-:Y:S01]  /*52d0*/  FFMA.FTZ R5, R29, c[0x0][0x2d0], -R0 ;  /* 0x0000b4001d057a23 */ /* 0x002fe20000010800 */
[----:B--2---:R-:W-:-:S03]  /*52e0*/  F2FP.PACK_AB R17, R170, R178 ;  /* 0x000000b2aa11723e */ /* 0x004fc600000000ff */
[----:B------:R1:W-:Y:S03]  /*52f0*/  MUFU.EX2 R212, R5 ;  /* 0x0000000500d47308 */ /* 0x0003e60000000800 */
[----:B------:R-:W-:Y:S08]  /*5300*/  HMMA.16816.F32 R72, R20, R48, RZ ;  /* 0x000000301448723c */ /* 0x000ff000000018ff */
[----:B------:R-:W-:Y:S01]  /*5310*/  HMMA.16816.F32 R88, R12, R52, R32 ;  /* 0x000000340c58723c */ /* 0x000fe20000001820 */
[----:B------:R-:W-:Y:S01]  /*5320*/  LDSM.16.MT88.4 R32, [R226+0x800] ;  /* 0x00080000e220783b */ /* 0x000fe20000004200 */
[----:B-1----:R-:W-:-:S03]  /*5330*/  FFMA.FTZ R5, R31, c[0x0][0x2d0], -R0 ;  /* 0x0000b4001f057a23 */ /* 0x002fc60000010800 */
[----:B------:R-:W1:Y:S01]  /*5340*/  LDSM.16.MT88.4 R28, [R225+0x800] ;  /* 0x00080000e11c783b */ /* 0x000e620000004200 */
[----:B------:R2:W3:Y:S02]  /*5350*/  MUFU.EX2 R133, R5 ;  /* 0x0000000500857308 */ /* 0x0004e40000000800 */
[----:B--2---:R-:W-:Y:S01]  /*5360*/  FFMA.FTZ R5, R40, c[0x0][0x2d0], -R0 ;  /* 0x0000b40028057a23 */ /* 0x004fe20000010800 */
[----:B---3--:R-:W-:-:S05]  /*5370*/  F2FP.PACK_AB R19, R133, R212 ;  /* 0x000000d48513723e */ /* 0x008fca00000000ff */
[----:B------:R2:W3:Y:S02]  /*5380*/  MUFU.EX2 R220, R5 ;  /* 0x0000000500dc7308 */ /* 0x0004e40000000800 */
[C---:B------:R-:W-:Y:S08]  /*5390*/  HMMA.16816.F32 R24, R16.reuse, R44, RZ ;  /* 0x0000002c1018723c */ /* 0x040ff000000018ff */
[----:B------:R-:W-:Y:S01]  /*53a0*/  HMMA.16816.F32 R56, R16, R36, RZ ;  /* 0x000000241038723c */ /* 0x000fe200000018ff */
[----:B--2---:R-:W-:Y:S01]  /*53b0*/  FFMA.FTZ R5, R41, c[0x0][0x2d0], -R0 ;  /* 0x0000b40029057a23 */ /* 0x004fe20000010800 */
[----:B---3--:R-:W-:-:S03]  /*53c0*/  F2FP.PACK_AB R9, R220, R141 ;  /* 0x0000008ddc09723e */ /* 0x008fc600000000ff */
[----:B------:R2:W-:Y:S03]  /*53d0*/  MUFU.EX2 R216, R5 ;  /* 0x0000000500d87308 */ /* 0x0005e60000000800 */
[----:B-1----:R-:W-:Y:S08]  /*53e0*/  HMMA.16816.F32 R76, R12, R28, R60 ;  /* 0x0000001c0c4c723c */ /* 0x002ff0000000183c */
[----:B------:R-:W-:Y:S01]  /*53f0*/  HMMA.16816.F32 R64, R16, R48, RZ ;  /* 0x000000301040723c */ /* 0x000fe200000018ff */
[----:B--2---:R-:W-:-:S07]  /*5400*/  FFMA.FTZ R5, R42, c[0x0][0x2d0], -R0 ;  /* 0x0000b4002a057a23 */ /* 0x004fce0000010800 */
[----:B------:R-:W-:Y:S01]  /*5410*/  HMMA.16816.F32 R100, R12, R32, R72 ;  /* 0x000000200c64723c */ /* 0x000fe20000001848 */
[----:B------:R-:W1:Y:S01]  /*5420*/  LDSM.16.MT88.4 R40, [R228] ;  /* 0x00000000e428783b */ /* 0x000e620000004200 */
[----:B------:R-:W2:Y:S02]  /*5430*/  MUFU.EX2 R6, R5 ;  /* 0x0000000500067308 */ /* 0x000ea40000000800 */
[----:B--2---:R-:W-:Y:S01]  /*5440*/  F2FP.PACK_AB R11, R6, R216 ;  /* 0x000000d8060b723e */ /* 0x004fe200000000ff */
[----:B------:R-:W-:Y:S01]  /*5450*/  FFMA.FTZ R5, R128, c[0x0][0x2d0], -R4 ;  /* 0x0000b40080057a23 */ /* 0x000fe20000010804 */
[----:B------:R-:W-:-:S04]  /*5460*/  MOV R128, R246 ;  /* 0x000000f600807202 */ /* 0x000fc80000000f00 */
[----:B------:R2:W-:Y:S01]  /*5470*/  MUFU.EX2 R142, R5 ;  /* 0x00000005008e7308 */ /* 0x0005e20000000800 */
[C---:B------:R-:W-:Y:S01]  /*5480*/  HMMA.16816.F32 R80, R8.reuse, R28, R24 ;  /* 0x0000001c0850723c */ /* 0x040fe20000001818 */
[----:B------:R-:W3:Y:S07]  /*5490*/  LDSM.16.MT88.4 R24, [R228+0x800] ;  /* 0x00080000e418783b */ /* 0x000eee0000004200 */
[----:B------:R-:W-:Y:S01]  /*54a0*/  HMMA.16816.F32 R84, R8, R52, R56 ;  /* 0x000000340854723c */ /* 0x000fe20000001838 */
[----:B--2---:R-:W-:Y:S01]  /*54b0*/  FFMA.FTZ R5, R127, c[0x0][0x2d0], -R4 ;  /* 0x0000b4007f057a23 */ /* 0x004fe20000010804 */
[----:B------:R-:W-:-:S06]  /*54c0*/  MOV R127, R223 ;  /* 0x000000df007f7202 */ /* 0x000fcc0000000f00 */
[-C--:B-1----:R-:W-:Y:S01]  /*54d0*/  HMMA.16816.F32 R56, R16, R40.reuse, RZ ;  /* 0x000000281038723c */ /* 0x082fe200000018ff */
[----:B------:R1:W-:Y:S07]  /*54e0*/  MUFU.EX2 R7, R5 ;  /* 0x0000000500077308 */ /* 0x0003ee0000000800 */
[----:B------:R-:W-:Y:S08]  /*54f0*/  HMMA.16816.F32 R60, R20, R40, RZ ;  /* 0x00000028143c723c */ /* 0x000ff000000018ff */
[----:B------:R-:W-:Y:S01]  /*5500*/  HMMA.16816.F32 R96, R8, R32, R64 ;  /* 0x000000200860723c */ /* 0x000fe20000001840 */
[----:B-1----:R-:W-:-:S04]  /*5510*/  FFMA.FTZ R5, R126, c[0x0][0x2d0], -R4 ;  /* 0x0000b4007e057a23 */ /* 0x002fc80000010804 */
[----:B------:R1:W2:Y:S03]  /*5520*/  MUFU.EX2 R143, R5 ;  /* 0x00000005008f7308 */ /* 0x0002a60000000800 */
[----:B---3--:R-:W-:Y:S08]  /*5530*/  HMMA.16816.F32 R104, R8, R24, R56 ;  /* 0x000000180868723c */ /* 0x008ff00000001838 */
[----:B------:R-:W-:Y:S01]  /*5540*/  HMMA.16816.F32 R56, R16, R38, RZ ;  /* 0x000000261038723c */ /* 0x000fe200000018ff */
[----:B-1----:R-:W-:-:S07]  /*5550*/  FFMA.FTZ R5, R125, c[0x0][0x2d0], -R4 ;  /* 0x0000b4007d057a23 */ /* 0x002fce0000010804 */
[----:B------:R-:W-:Y:S01]  /*5560*/  HMMA.16816.F32 R108, R12, R24, R60 ;  /* 0x000000180c6c723c */ /* 0x000fe2000000183c */
[----:B------:R1:W3:Y:S07]  /*5570*/  MUFU.EX2 R135, R5 ;  /* 0x0000000500877308 */ /* 0x0002ee0000000800 */
[----:B------:R-:W-:Y:S08]  /*5580*/  HMMA.16816.F32 R60, R16, R46, RZ ;  /* 0x0000002e103c723c */ /* 0x000ff000000018ff */
[----:B------:R-:W-:Y:S01]  /*5590*/  HMMA.16816.F32 R64, R8, R54, R56 ;  /* 0x000000360840723c */ /* 0x000fe20000001838 */
[----:B-1----:R-:W-:Y:S01]  /*55a0*/  FFMA.FTZ R5, R124, c[0x0][0x2d0], -R3 ;  /* 0x0000b4007c057a23 */ /* 0x002fe20000010803 */
[----:B--2---:R-:W-:-:S06]  /*55b0*/  MOV R124, R143 ;  /* 0x0000008f007c7202 */ /* 0x004fcc0000000f00 */
[C---:B------:R-:W-:Y:S08]  /*55c0*/  HMMA.16816.F32 R56, R16.reuse, R50, RZ ;  /* 0x000000321038723c */ /* 0x040ff000000018ff */
[----:B------:R-:W-:Y:S08]  /*55d0*/  HMMA.16816.F32 R16, R16, R42, RZ ;  /* 0x0000002a1010723c */ /* 0x000ff000000018ff */
[C---:B------:R-:W-:Y:S08]  /*55e0*/  HMMA.16816.F32 R60, R8.reuse, R30, R60 ;  /* 0x0000001e083c723c */ /* 0x040ff0000000183c */
[C---:B------:R-:W-:Y:S08]  /*55f0*/  HMMA.16816.F32 R56, R8.reuse, R34, R56 ;  /* 0x000000220838723c */ /* 0x040ff00000001838 */
[----:B------:R-:W-:Y:S01]  /*5600*/  HMMA.16816.F32 R92, R8, R26, R16 ;  /* 0x0000001a085c723c */ /* 0x000fe20000001810 */
[----:B------:R1:W-:Y:S01]  /*5610*/  MUFU.EX2 R8, R5 ;  /* 0x0000000500087308 */ /* 0x0003e20000000800 */
[----:B------:R-:W2:Y:S06]  /*5620*/  LDSM.16.MT88.4 R16, [R225+0x1000] ;  /* 0x00100000e110783b */ /* 0x000eac0000004200 */
[C---:B------:R-:W-:Y:S08]  /*5630*/  HMMA.16816.F32 R44, R20.reuse, R46, RZ ;  /* 0x0000002e142c723c */ /* 0x040ff000000018ff */
[----:B------:R-:W-:Y:S01]  /*5640*/  HMMA.16816.F32 R36, R20, R38, RZ ;  /* 0x000000261424723c */ /* 0x000fe200000018ff */
[----:B-1----:R-:W-:Y:S01]  /*5650*/  FFMA.FTZ R5, R123, c[0x0][0x2d0], -R3 ;  /* 0x0000b4007b057a23 */ /* 0x002fe20000010803 */
[----:B------:R-:W-:-:S03]  /*5660*/  MOV R123, R142 ;  /* 0x0000008e007b7202 */ /* 0x000fc60000000f00 */
[----:B------:R1:W-:Y:S03]  /*5670*/  MUFU.EX2 R143, R5 ;  /* 0x00000005008f7308 */ /* 0x0003e60000000800 */
[C---:B------:R-:W-:Y:S08]  /*5680*/  HMMA.16816.F32 R48, R20.reuse, R50, RZ ;  /* 0x000000321430723c */ /* 0x040ff000000018ff */
[----:B------:R-:W-:Y:S01]  /*5690*/  HMMA.16816.F32 R20, R20, R42, RZ ;  /* 0x0000002a1414723c */ /* 0x000fe200000018ff */
        /* <DEDUP_REMOVED lines=9> */
[----:B---3--:R-:W-:Y:S01]  /*5730*/  F2FP.PACK_AB R14, R135, R124 ;  /* 0x0000007c870e723e */ /* 0x008fe200000000ff */
[----:B-1----:R-:W-:Y:S01]  /*5740*/  FFMA.FTZ R5, R113, c[0x0][0x2d0], -R2 ;  /* 0x0000b40071057a23 */ /* 0x002fe20000010802 */
[----:B----4-:R-:W-:-:S03]  /*5750*/  F2FP.PACK_AB R15, R214, R125 ;  /* 0x0000007dd60f723e */ /* 0x010fc600000000ff */
[----:B------:R1:W-:Y:S02]  /*5760*/  MUFU.EX2 R9, R5 ;  /* 0x0000000500097308 */ /* 0x0003e40000000800 */
[----:B-1----:R-:W-:-:S06]  /*5770*/  FFMA.FTZ R5, R114, c[0x0][0x2d0], -R2 ;  /* 0x0000b40072057a23 */ /* 0x002fcc0000010802 */
[----:B------:R1:W-:Y:S02]  /*5780*/  MUFU.EX2 R142, R5 ;  /* 0x00000005008e7308 */ /* 0x0003e40000000800 */
[----:B-1----:R-:W-:-:S06]  /*5790*/  FFMA.FTZ R5, R115, c[0x0][0x2d0], -R2 ;  /* 0x0000b40073057a23 */ /* 0x002fcc0000010802 */
[----:B------:R1:W-:Y:S02]  /*57a0*/  MUFU.EX2 R126, R5 ;  /* 0x00000005007e7308 */ /* 0x0003e40000000800 */
[----:B-1----:R-:W-:-:S06]  /*57b0*/  FFMA.FTZ R5, R120, c[0x0][0x2d0], -R2 ;  /* 0x0000b40078057a23 */ /* 0x002fcc0000010802 */
[----:B------:R1:W3:Y:S02]  /*57c0*/  MUFU.EX2 R215, R5 ;  /* 0x0000000500d77308 */ /* 0x0002e40000000800 */
[----:B-1----:R-:W-:Y:S01]  /*57d0*/  FFMA.FTZ R5, R69, c[0x0][0x2d0], -R0 ;  /* 0x0000b40045057a23 */ /* 0x002fe20000010800 */
[----:B---3--:R-:W-:-:S05]  /*57e0*/  F2FP.PACK_AB R10, R215, R126 ;  /* 0x0000007ed70a723e */ /* 0x008fca00000000ff */
[----:B------:R1:W-:Y:S02]  /*57f0*/  MUFU.EX2 R249, R5 ;  /* 0x0000000500f97308 */ /* 0x0003e40000000800 */
[----:B-1----:R-:W-:Y:S01]  /*5800*/  FFMA.FTZ R5, R70, c[0x0][0x2d0], -R0 ;  /* 0x0000b40046057a23 */ /* 0x002fe20000010800 */
[----:B------:R-:W-:-:S05]  /*5810*/  MOV R70, R9 ;  /* 0x0000000900467202 */ /* 0x000fca0000000f00 */
[----:B------:R1:W3:Y:S02]  /*5820*/  MUFU.EX2 R69, R5 ;  /* 0x0000000500457308 */ /* 0x0002e40000000800 */
[----:B-1----:R-:W-:Y:S01]  /*5830*/  FFMA.FTZ R5, R71, c[0x0][0x2d0], -R0 ;  /* 0x0000b40047057a23 */ /* 0x002fe20000010800 */
[----:B------:R-:W-:Y:S02]  /*5840*/  MOV R71, R8 ;  /* 0x0000000800477202 */ /* 0x000fe40000000f00 */
[----:B------:R-:W-:-:S03]  /*5850*/  F2FP.PACK_AB R8, R142, R70 ;  /* 0x000000468e08723e */ /* 0x000fc600000000ff */
[----:B------:R1:W-:Y:S01]  /*5860*/  MUFU.EX2 R114, R5 ;  /* 0x0000000500727308 */ /* 0x0003e20000000800 */
[----:B------:R-:W-:Y:S02]  /*5870*/  F2FP.PACK_AB R13, R143, R71 ;  /* 0x000000478f0d723e */ /* 0x000fe400000000ff */
[----:B---3--:R-:W-:-:S05]  /*5880*/  F2FP.PACK_AB R9, R69, R249 ;  /* 0x000000f94509723e */ /* 0x008fca00000000ff */
[----:B--2---:R-:W-:Y:S01]  /*5890*/  HMMA.16816.F32 R76, R12, R16, R76 ;  /* 0x000000100c4c723c */ /* 0x004fe2000000184c */
[----:B-1----:R-:W-:-:S07]  /*58a0*/  FFMA.FTZ R5, R112, c[0x0][0x2d0], -R0 ;  /* 0x0000b40070057a23 */ /* 0x002fce0000010800 */
[----:B------:R-:W-:Y:S01]  /*58b0*/  HMMA.16816.F32 R28, R12, R18, R28 ;  /* 0x000000120c1c723c */ /* 0x000fe2000000181c */
[----:B------:R-:W1:Y:S02]  /*58c0*/  MUFU.EX2 R113, R5 ;  /* 0x0000000500717308 */ /* 0x000e640000000800 */
[----:B-1----:R-:W-:Y:S01]  /*58d0*/  F2FP.PACK_AB R11, R113, R114 ;  /* 0x00000072710b723e */ /* 0x002fe200000000ff */
[----:B------:R-:W-:Y:S01]  /*58e0*/  FFMA.FTZ R5, R155, c[0x0][0x2d0], -R4 ;  /* 0x0000b4009b057a23 */ /* 0x000fe20000010804 */
[----:B------:R-:W-:-:S04]  /*58f0*/  MOV R155, R125 ;  /* 0x0000007d009b7202 */ /* 0x000fc80000000f00 */
[----:B------:R1:W-:Y:S01]  /*5900*/  MUFU.EX2 R251, R5 ;  /* 0x0000000500fb7308 */ /* 0x0003e20000000800 */
[C---:B------:R-:W-:Y:S08]  /*5910*/  HMMA.16816.F32 R80, R8.reuse, R16, R80 ;  /* 0x000000100850723c */ /* 0x040ff00000001850 */
[----:B------:R-:W-:Y:S01]  /*5920*/  HMMA.16816.F32 R72, R8, R18, R60 ;  /* 0x000000120848723c */ /* 0x000fe2000000183c */
[----:B------:R-:W2:Y:S01]  /*5930*/  LDSM.16.MT88.4 R16, [R229+0x1000] ;  /* 0x00100000e510783b */ /* 0x000ea20000004200 */
[----:B-1----:R-:W-:Y:S01]  /*5940*/  FFMA.FTZ R5, R154, c[0x0][0x2d0], -R4 ;  /* 0x0000b4009a057a23 */ /* 0x002fe20000010804 */
[----:B------:R-:W-:-:S03]  /*5950*/  MOV R154, R126 ;  /* 0x0000007e009a7202 */ /* 0x000fc60000000f00 */
[----:B------:R1:W3:Y:S02]  /*5960*/  MUFU.EX2 R252, R5 ;  /* 0x0000000500fc7308 */ /* 0x0002e40000000800 */
[----:B-1----:R-:W-:Y:S01]  /*5970*/  FFMA.FTZ R5, R153, c[0x0][0x2d0], -R4 ;  /* 0x0000b40099057a23 */ /* 0x002fe20000010804 */
[----:B------:R-:W-:-:S05]  /*5980*/  MOV R153, R113 ;  /* 0x0000007100997202 */ /* 0x000fca0000000f00 */
[----:B------:R1:W-:Y:S01]  /*5990*/  MUFU.EX2 R115, R5 ;  /* 0x0000000500737308 */ /* 0x0003e20000000800 */
[----:B--2---:R-:W-:Y:S01]  /*59a0*/  HMMA.16816.F32 R52, R12, R16, R88 ;  /* 0x000000100c34723c */ /* 0x004fe20000001858 */
[----:B-1----:R-:W-:Y:S01]  /*59b0*/  FFMA.FTZ R5, R152, c[0x0][0x2d0], -R4 ;  /* 0x0000b40098057a23 */ /* 0x002fe20000010804 */
[----:B------:R-:W-:-:S06]  /*59c0*/  MOV R152, R133 ;  /* 0x0000008500987202 */ /* 0x000fcc0000000f00 */
        /* <DEDUP_REMOVED lines=12> */
[----:B------:R-:W-:Y:S02]  /*5a90*/  MOV R96, R220 ;  /* 0x000000dc00607202 */ /* 0x000fe40000000f00 */
[----:B------:R-:W-:Y:S02]  /*5aa0*/  MOV R99, R217 ;  /* 0x000000d900637202 */ /* 0x000fe40000000f00 */
[----:B------:R-:W-:-:S03]  /*5ab0*/  MOV R97, R219 ;  /* 0x000000db00617202 */ /* 0x000fc60000000f00 */
[----:B------:R-:W-:Y:S01]  /*5ac0*/  HMMA.16816.F32 R48, R12, R18, R48 ;  /* 0x000000120c30723c */ /* 0x000fe20000001830 */
[----:B------:R-:W1:Y:S07]  /*5ad0*/  LDSM.16.MT88.4 R16, [R228+0x1000] ;  /* 0x00100000e410783b */ /* 0x000e6e0000004200 */
[-C--:B-1----:R-:W-:Y:S01]  /*5ae0*/  HMMA.16816.F32 R56, R8, R18.reuse, R92 ;  /* 0x000000120838723c */ /* 0x082fe2000000185c */
[----:B------:R1:W-:Y:S06]  /*5af0*/  MUFU.EX2 R94, R5 ;  /* 0x00000005005e7308 */ /* 0x0003ec0000000800 */
[----:B------:R-:W-:Y:S01]  /*5b00*/  MOV R92, R124 ;  /* 0x0000007c005c7202 */ /* 0x000fe20000000f00 */
[----:B------:R-:W-:Y:S01]  /*5b10*/  HMMA.16816.F32 R32, R12, R18, R20 ;  /* 0x000000120c20723c */ /* 0x000fe20000001814 */
[----:B------:R-:W-:-:S02]  /*5b20*/  MOV R95, R123 ;  /* 0x0000007b005f7202 */ /* 0x000fc40000000f00 */
[----:B------:R-:W-:-:S04]  /*5b30*/  MOV R93, R114 ;  /* 0x00000072005d7202 */ /* 0x000fc80000000f00 */
[----:B------:R-:W-:Y:S01]  /*5b40*/  MOV R23, R221 ;  /* 0x000000dd00177202 */ /* 0x000fe20000000f00 */
[-C--:B------:R-:W-:Y:S01]  /*5b50*/  HMMA.16816.F32 R84, R12, R16.reuse, R108 ;  /* 0x000000100c54723c */ /* 0x080fe2000000186c */
[--C-:B-1----:R-:W-:Y:S01]  /*5b60*/  FFMA.FTZ R5, R147, c[0x0][0x2d0], -R3.reuse ;  /* 0x0000b40093057a23 */ /* 0x102fe20000010803 */
[----:B------:R-:W-:Y:S01]  /*5b70*/  MOV R20, R69 ;  /* 0x0000004500147202 */ /* 0x000fe20000000f00 */
[----:B------:R-:W-:Y:S01]  /*5b80*/  FFMA.FTZ R147, R185, c[0x0][0x2d0], -R3 ;  /* 0x0000b400b9937a23 */ /* 0x000fe20000010803 */
[----:B------:R-:W-:Y:S01]  /*5b90*/  MOV R22, R128 ;  /* 0x0000008000167202 */ /* 0x000fe20000000f00 */
[----:B------:R1:W-:Y:S01]  /*5ba0*/  MUFU.EX2 R223, R5 ;  /* 0x0000000500df7308 */ /* 0x0003e20000000800 */
[----:B------:R-:W-:Y:S02]  /*5bb0*/  MOV R69, R134 ;  /* 0x0000008600457202 */ /* 0x000fe40000000f00 */
[----:B------:R-:W-:Y:S01]  /*5bc0*/  HMMA.16816.F32 R88, R8, R16, R104 ;  /* 0x000000100858723c */ /* 0x000fe20000001868 */
[----:B------:R-:W2:Y:S01]  /*5bd0*/  LDSM.16.MT88.4 R16, [R225+0x1800] ;  /* 0x00180000e110783b */ /* 0x000ea20000004200 */
[----:B---3--:R-:W-:-:S02]  /*5be0*/  F2FP.PACK_AB R12, R252, R251 ;  /* 0x000000fbfc0c723e */ /* 0x008fc400000000ff */
[----:B------:R-:W-:Y:S01]  /*5bf0*/  MOV R21, R127 ;  /* 0x0000007f00157202 */ /* 0x000fe20000000f00 */
[--C-:B-1----:R-:W-:Y:S02]  /*5c00*/  FFMA.FTZ R5, R146, c[0x0][0x2d0], -R3.reuse ;  /* 0x0000b40092057a23 */ /* 0x102fe40000010803 */
[--C-:B------:R-:W-:Y:S02]  /*5c10*/  FFMA.FTZ R146, R186, c[0x0][0x2d0], -R3.reuse ;  /* 0x0000b400ba927a23 */ /* 0x100fe40000010803 */
[----:B------:R1:W3:Y:S02]  /*5c20*/  MUFU.EX2 R246, R5 ;  /* 0x0000000500f67308 */ /* 0x0002e40000000800 */
[--C-:B-1----:R-:W-:Y:S01]  /*5c30*/  FFMA.FTZ R5, R145, c[0x0][0x2d0], -R3.reuse ;  /* 0x0000b40091057a23 */ /* 0x102fe20000010803 */
[----:B---3--:R-:W-:Y:S01]  /*5c40*/  F2FP.PACK_AB R13, R246, R223 ;  /* 0x000000dff60d723e */ /* 0x008fe200000000ff */
[----:B------:R-:W-:-:S04]  /*5c50*/  FFMA.FTZ R145, R187, c[0x0][0x2d0], -R3 ;  /* 0x0000b400bb917a23 */ /* 0x000fc80000010803 */
[----:B------:R1:W-:Y:S02]  /*5c60*/  MUFU.EX2 R247, R5 ;  /* 0x0000000500f77308 */ /* 0x0003e40000000800 */
[----:B-1----:R-:W-:Y:S02]  /*5c70*/  FFMA.FTZ R5, R144, c[0x0][0x2d0], -R3 ;  /* 0x0000b40090057a23 */ /* 0x002fe40000010803 */
[----:B------:R-:W-:-:S04]  /*5c80*/  FFMA.FTZ R144, R196, c[0x0][0x2d0], -R4 ;  /* 0x0000b400c4907a23 */ /* 0x000fc80000010804 */
[----:B------:R1:W3:Y:S02]  /*5c90*/  MUFU.EX2 R248, R5 ;  /* 0x0000000500f87308 */ /* 0x0002e40000000800 */
[----:B-1----:R-:W-:Y:S01]  /*5ca0*/  FFMA.FTZ R5, R164, c[0x0][0x2d0], -R2 ;  /* 0x0000b400a4057a23 */ /* 0x002fe20000010802 */
[----:B------:R-:W-:Y:S02]  /*5cb0*/  MOV R164, R115 ;  /* 0x0000007300a47202 */ /* 0x000fe40000000f00 */
[----:B---3--:R-:W-:-:S03]  /*5cc0*/  F2FP.PACK_AB R15, R248, R247 ;  /* 0x000000f7f80f723e */ /* 0x008fc600000000ff */
[----:B------:R1:W-:Y:S01]  /*5cd0*/  MUFU.EX2 R216, R5 ;  /* 0x0000000500d87308 */ /* 0x0003e20000000800 */
[----:B------:R-:W-:-:S07]  /*5ce0*/  F2FP.PACK_AB R14, R94, R164 ;  /* 0x000000a45e0e723e */ /* 0x000fce00000000ff */
[----:B--2---:R-:W-:Y:S01]  /*5cf0*/  HMMA.16816.F32 R76, R12, R16, R76 ;  /* 0x000000100c4c723c */ /* 0x004fe2000000184c */
[--C-:B-1----:R-:W-:Y:S01]  /*5d00*/  FFMA.FTZ R5, R165, c[0x0][0x2d0], -R2.reuse ;  /* 0x0000b400a5057a23 */ /* 0x102fe20000010802 */
[----:B------:R-:W-:Y:S01]  /*5d10*/  MOV R165, R153 ;  /* 0x0000009900a57202 */ /* 0x000fe20000000f00 */
[--C-:B------:R-:W-:Y:S02]  /*5d20*/  FFMA.FTZ R153, R172, c[0x0][0x2d0], -R2.reuse ;  /* 0x0000b400ac997a23 */ /* 0x100fe40000010802 */
        /* <DEDUP_REMOVED lines=10> */
[----:B------:R-:W-:Y:S01]  /*5dd0*/  FFMA.FTZ R154, R169, c[0x0][0x2d0], -R2 ;  /* 0x0000b400a99a7a23 */ /* 0x000fe20000010802 */
[----:B------:R-:W-:Y:S02]  /*5de0*/  MOV R169, R100 ;  /* 0x0000006400a97202 */ /* 0x000fe40000000f00 */
[----:B------:R-:W-:Y:S02]  /*5df0*/  MOV R187, R166 ;  /* 0x000000a600bb7202 */ /* 0x000fe40000000f00 */
[----:B------:R-:W-:Y:S01]  /*5e00*/  MOV R166, R102 ;  /* 0x0000006600a67202 */ /* 0x000fe20000000f00 */
[----:B-1----:R-:W-:Y:S01]  /*5e10*/  FFMA.FTZ R5, R167, c[0x0][0x2d0], -R0 ;  /* 0x0000b400a7057a23 */ /* 0x002fe20000010800 */
[----:B------:R-:W-:Y:S01]  /*5e20*/  MOV R167, R155 ;  /* 0x0000009b00a77202 */ /* 0x000fe20000000f00 */
[----:B------:R-:W-:Y:S01]  /*5e30*/  FFMA.FTZ R155, R168, c[0x0][0x2d0], -R2 ;  /* 0x0000b400a89b7a23 */ /* 0x000fe20000010802 */
[----:B------:R-:W-:Y:S01]  /*5e40*/  MOV R168, R99 ;  /* 0x0000006300a87202 */ /* 0x000fe20000000f00 */
[----:B------:R1:W2:Y:S01]  /*5e50*/  MUFU.EX2 R215, R5 ;  /* 0x0000000500d77308 */ /* 0x0002a20000000800 */
[----:B------:R-:W-:-:S02]  /*5e60*/  MOV R186, R167 ;  /* 0x000000a700ba7202 */ /* 0x000fc40000000f00 */
[----:B------:R-:W-:Y:S01]  /*5e70*/  MOV R167, R103 ;  /* 0x0000006700a77202 */ /* 0x000fe20000000f00 */
[----:B-1----:R-:W-:Y:S01]  /*5e80*/  FFMA.FTZ R5, R130, c[0x0][0x2d0], -R0 ;  /* 0x0000b40082057a23 */ /* 0x002fe20000010800 */
[----:B--2---:R-:W-:-:S03]  /*5e90*/  F2FP.PACK_AB R9, R215, R214 ;  /* 0x000000d6d709723e */ /* 0x004fc600000000ff */
[----:B------:R1:W-:Y:S02]  /*5ea0*/  MUFU.EX2 R217, R5 ;  /* 0x0000000500d97308 */ /* 0x0003e40000000800 */
[----:B-1----:R-:W-:-:S06]  /*5eb0*/  FFMA.FTZ R5, R129, c[0x0][0x2d0], -R0 ;  /* 0x0000b40081057a23 */ /* 0x002fcc0000010800 */
[----:B------:R-:W1:Y:S02]  /*5ec0*/  MUFU.EX2 R219, R5 ;  /* 0x0000000500db7308 */ /* 0x000e640000000800 */
[----:B-1----:R-:W-:Y:S01]  /*5ed0*/  F2FP.PACK_AB R11, R219, R217 ;  /* 0x000000d9db0b723e */ /* 0x002fe200000000ff */
[----:B------:R-:W-:Y:S01]  /*5ee0*/  FFMA.FTZ R5, R206, c[0x0][0x2d0], -R4 ;  /* 0x0000b400ce057a23 */ /* 0x000fe20000010804 */
[----:B------:R-:W-:-:S05]  /*5ef0*/  MOV R206, R20 ;  /* 0x0000001400ce7202 */ /* 0x000fca0000000f00 */
        /* <DEDUP_REMOVED lines=10> */
[----:B------:R-:W-:Y:S01]  /*5fa0*/  FFMA.FTZ R28, R177, c[0x0][0x2d0], -R2 ;  /* 0x0000b400b11c7a23 */ /* 0x000fe20000010802 */
[----:B------:R-:W-:Y:S01]  /*5fb0*/  MOV R30, R70 ;  /* 0x00000046001e7202 */ /* 0x000fe20000000f00 */
[--C-:B------:R-:W-:Y:S01]  /*5fc0*/  FFMA.FTZ R71, R157, c[0x0][0x2d0], -R0.reuse ;  /* 0x0000b4009d477a23 */ /* 0x100fe20000010800 */
[----:B------:R-:W-:Y:S01]  /*5fd0*/  MOV R172, R80 ;  /* 0x0000005000ac7202 */ /* 0x000fe20000000f00 */
[--C-:B------:R-:W-:Y:S01]  /*5fe0*/  FFMA.FTZ R70, R149, c[0x0][0x2d0], -R0.reuse ;  /* 0x0000b40095467a23 */ /* 0x100fe20000010800 */
[----:B------:R-:W-:Y:S01]  /*5ff0*/  MOV R149, R22 ;  /* 0x0000001600957202 */ /* 0x000fe20000000f00 */
[----:B------:R-:W-:Y:S01]  /*6000*/  FFMA.FTZ R157, R150, c[0x0][0x2d0], -R0 ;  /* 0x0000b400969d7a23 */ /* 0x000fe20000010800 */
[----:B------:R-:W-:-:S02]  /*6010*/  MOV R150, R21 ;  /* 0x0000001500967202 */ /* 0x000fc40000000f00 */
[----:B------:R-:W-:Y:S01]  /*6020*/  MOV R185, R83 ;  /* 0x0000005300b97202 */ /* 0x000fe20000000f00 */
        /* <DEDUP_REMOVED lines=11> */
[-C--:B-1----:R-:W-:Y:S08]  /*60e0*/  HMMA.16816.F32 R40, R12, R16.reuse, R36 ;  /* 0x000000100c28723c */ /* 0x082ff00000001824 */
[C---:B------:R-:W-:Y:S07]  /*60f0*/  HMMA.16816.F32 R112, R8.reuse, R16, R64 ;  /* 0x000000100870723c */ /* 0x040fee0000001840 */
[--C-:B------:R-:W-:Y:S01]  /*6100*/  FFMA.FTZ R65, R203, c[0x0][0x2d0], -R4.reuse ;  /* 0x0000b400cb417a23 */ /* 0x100fe20000010804 */
[----:B------:R-:W-:Y:S01]  /*6110*/  HMMA.16816.F32 R108, R8, R18, R60 ;  /* 0x00000012086c723c */ /* 0x000fe2000000183c */
[----:B------:R-:W-:Y:S01]  /*6120*/  FFMA.FTZ R64, R202, c[0x0][0x2d0], -R4 ;  /* 0x0000b400ca407a23 */ /* 0x000fe20000010804 */
[----:B------:R1:W-:Y:S01]  /*6130*/  MUFU.EX2 R203, R5 ;  /* 0x0000000500cb7308 */ /* 0x0003e20000000800 */
[----:B------:R-:W-:-:S02]  /*6140*/  FFMA.FTZ R66, R189, c[0x0][0x2d0], -R3 ;  /* 0x0000b400bd427a23 */ /* 0x000fc40000010803 */
[--C-:B------:R-:W-:Y:S02]  /*6150*/  FFMA.FTZ R67, R188, c[0x0][0x2d0], -R3.reuse ;  /* 0x0000b400bc437a23 */ /* 0x100fe40000010803 */
[--C-:B------:R-:W-:Y:S01]  /*6160*/  FFMA.FTZ R63, R201, c[0x0][0x2d0], -R4.reuse ;  /* 0x0000b400c93f7a23 */ /* 0x100fe20000010804 */
[----:B------:R-:W-:Y:S01]  /*6170*/  HMMA.16816.F32 R48, R12, R18, R48 ;  /* 0x000000120c30723c */ /* 0x000fe20000001830 */
[----:B------:R-:W2:Y:S01]  /*6180*/  LDSM.16.MT88.4 R16, [R228+0x1800] ;  /* 0x00180000e410783b */ /* 0x000ea20000004200 */
[----:B------:R-:W-:Y:S01]  /*6190*/  FFMA.FTZ R62, R200, c[0x0][0x2d0], -R4 ;  /* 0x0000b400c83e7a23 */ /* 0x000fe20000010804 */
[----:B------:R-:W-:Y:S01]  /*61a0*/  MUFU.EX2 R189, R29 ;  /* 0x0000001d00bd7308 */ /* 0x000fe20000000800 */
[--C-:B------:R-:W-:Y:S02]  /*61b0*/  FFMA.FTZ R61, R191, c[0x0][0x2d0], -R3.reuse ;  /* 0x0000b400bf3d7a23 */ /* 0x100fe40000010803 */
[----:B------:R-:W-:Y:S02]  /*61c0*/  FFMA.FTZ R60, R190, c[0x0][0x2d0], -R3 ;  /* 0x0000b400be3c7a23 */ /* 0x000fe40000010803 */
[----:B------:R-:W-:-:S02]  /*61d0*/  FFMA.FTZ R188, R148, c[0x0][0x2d0], -R0 ;  /* 0x0000b40094bc7a23 */ /* 0x000fc40000010800 */
[--C-:B-1----:R-:W-:Y:S01]  /*61e0*/  FFMA.FTZ R5, R194, c[0x0][0x2d0], -R3.reuse ;  /* 0x0000b400c2057a23 */ /* 0x102fe20000010803 */
[----:B------:R-:W-:Y:S08]  /*61f0*/  MUFU.EX2 R191, R28 ;  /* 0x0000001c00bf7308 */ /* 0x000ff00000000800 */
[----:B------:R-:W-:Y:S01]  /*6200*/  MUFU.EX2 R190, R25 ;  /* 0x0000001900be7308 */ /* 0x000fe20000000800 */
[-C--:B--2---:R-:W-:Y:S07]  /*6210*/  HMMA.16816.F32 R36, R12, R16.reuse, R84 ;  /* 0x000000100c24723c */ /* 0x084fee0000001854 */
[----:B------:R-:W-:Y:S01]  /*6220*/  MOV R87, R6 ;  /* 0x0000000600577202 */ /* 0x000fe20000000f00 */
[--C-:B------:R-:W-:Y:S01]  /*6230*/  FFMA.FTZ R6, R207, c[0x0][0x2d0], -R4.reuse ;  /* 0x0000b400cf067a23 */ /* 0x100fe20000010804 */
[C---:B------:R-:W-:Y:S01]  /*6240*/  HMMA.16816.F32 R104, R8.reuse, R16, R88 ;  /* 0x000000100868723c */ /* 0x040fe20000001858 */
[----:B------:R-:W-:Y:S01]  /*6250*/  MOV R86, R7 ;  /* 0x0000000700567202 */ /* 0x000fe20000000f00 */
[--C-:B------:R-:W-:Y:S01]  /*6260*/  FFMA.FTZ R7, R204, c[0x0][0x2d0], -R4.reuse ;  /* 0x0000b400cc077a23 */ /* 0x100fe20000010804 */
[----:B------:R-:W-:Y:S01]  /*6270*/  MOV R85, R143 ;  /* 0x0000008f00557202 */ /* 0x000fe20000000f00 */
[----:B------:R1:W-:Y:S01]  /*6280*/  MUFU.EX2 R204, R6 ;  /* 0x0000000600cc7308 */ /* 0x0003e20000000800 */
[----:B------:R-:W-:Y:S01]  /*6290*/  MOV R84, R142 ;  /* 0x0000008e00547202 */ /* 0x000fe20000000f00 */
[--C-:B------:R-:W-:Y:S01]  /*62a0*/  FFMA.FTZ R142, R198, c[0x0][0x2d0], -R4.reuse ;  /* 0x0000b400c68e7a23 */ /* 0x100fe20000010804 */
[----:B------:R-:W-:Y:S01]  /*62b0*/  MOV R91, R141 ;  /* 0x0000008d005b7202 */ /* 0x000fe20000000f00 */
[-C--:B------:R-:W-:Y:S01]  /*62c0*/  HMMA.16816.F32 R92, R8, R18.reuse, R56 ;  /* 0x00000012085c723c */ /* 0x080fe20000001838 */
[----:B------:R-:W-:Y:S01]  /*62d0*/  MOV R17, R116 ;  /* 0x0000007400117202 */ /* 0x000fe20000000f00 */
[--C-:B------:R-:W-:Y:S01]  /*62e0*/  FFMA.FTZ R141, R199, c[0x0][0x2d0], -R4.reuse ;  /* 0x0000b400c78d7a23 */ /* 0x100fe20000010804 */
[----:B------:R-:W-:Y:S01]  /*62f0*/  MOV R88, R152 ;  /* 0x0000009800587202 */ /* 0x000fe20000000f00 */
[--C-:B------:R-:W-:Y:S01]  /*6300*/  FFMA.FTZ R143, R197, c[0x0][0x2d0], -R4.reuse ;  /* 0x0000b400c58f7a23 */ /* 0x100fe20000010804 */
[----:B------:R-:W-:Y:S01]  /*6310*/  MOV R90, R139 ;  /* 0x0000008b005a7202 */ /* 0x000fe20000000f00 */
[--C-:B------:R-:W-:Y:S01]  /*6320*/  FFMA.FTZ R152, R184, c[0x0][0x2d0], -R3.reuse ;  /* 0x0000b400b8987a23 */ /* 0x100fe20000010803 */
[----:B------:R-:W-:Y:S01]  /*6330*/  MOV R89, R138 ;  /* 0x0000008a00597202 */ /* 0x000fe20000000f00 */
[----:B------:R-:W-:Y:S01]  /*6340*/  FFMA.FTZ R8, R205, c[0x0][0x2d0], -R4 ;  /* 0x0000b400cd087a23 */ /* 0x000fe20000010804 */
[----:B------:R-:W-:Y:S01]  /*6350*/  HMMA.16816.F32 R32, R12, R18, R32 ;  /* 0x000000120c20723c */ /* 0x000fe20000001820 */
[--C-:B------:R-:W-:Y:S01]  /*6360*/  FFMA.FTZ R9, R192, c[0x0][0x2d0], -R3.reuse ;  /* 0x0000b400c0097a23 */ /* 0x100fe20000010803 */
[----:B------:R-:W-:Y:S01]  /*6370*/  LDSM.16.MT88.4 R12, [R226+0x2000] ;  /* 0x00200000e20c783b */ /* 0x000fe20000004200 */
[--C-:B-1----:R-:W-:Y:S01]  /*6380*/  FFMA.FTZ R6, R195, c[0x0][0x2d0], -R3.reuse ;  /* 0x0000b400c3067a23 */ /* 0x102fe20000010803 */
[----:B------:R-:W-:Y:S01]  /*6390*/  MUFU.EX2 R202, R8 ;  /* 0x0000000800ca7308 */ /* 0x000fe20000000800 */
[----:B------:R-:W-:Y:S01]  /*63a0*/  FFMA.FTZ R4, R193, c[0x0][0x2d0], -R3 ;  /* 0x0000b400c1047a23 */ /* 0x000fe20000010803 */
[----:B------:R-:W-:Y:S01]  /*63b0*/  MOV R205, R165 ;  /* 0x000000a500cd7202 */ /* 0x000fe20000000f00 */
[--C-:B------:R-:W-:Y:S01]  /*63c0*/  FFMA.FTZ R139, R174, c[0x0][0x2d0], -R2.reuse ;  /* 0x0000b400ae8b7a23 */ /* 0x100fe20000010802 */
[----:B------:R-:W-:Y:S01]  /*63d0*/  MOV R174, R30 ;  /* 0x0000001e00ae7202 */ /* 0x000fe20000000f00 */
[----:B------:R-:W-:Y:S01]  /*63e0*/  FFMA.FTZ R138, R173, c[0x0][0x2d0], -R2 ;  /* 0x0000b400ad8a7a23 */ /* 0x000fe20000010802 */
[----:B------:R-:W-:Y:S01]  /*63f0*/  MOV R173, R31 ;  /* 0x0000001f00ad7202 */ /* 0x000fe20000000f00 */
[--C-:B------:R-:W-:Y:S01]  /*6400*/  FFMA.FTZ R116, R158, c[0x0][0x2d0], -R0.reuse ;  /* 0x0000b4009e747a23 */ /* 0x100fe20000010800 */
[----:B------:R1:W-:Y:S01]  /*6410*/  MUFU.EX2 R198, R9 ;  /* 0x0000000900c67308 */ /* 0x0003e20000000800 */
[--C-:B------:R-:W-:Y:S01]  /*6420*/  FFMA.FTZ R3, R161, c[0x0][0x2d0], -R0.reuse ;  /* 0x0000b400a1037a23 */ /* 0x100fe20000010800 */
[----:B------:R-:W-:Y:S01]  /*6430*/  MOV R161, R96 ;  /* 0x0000006000a17202 */ /* 0x000fe20000000f00 */
[--C-:B------:R-:W-:Y:S01]  /*6440*/  FFMA.FTZ R2, R160, c[0x0][0x2d0], -R0.reuse ;  /* 0x0000b400a0027a23 */ /* 0x100fe20000010800 */
[----:B------:R-:W-:Y:S01]  /*6450*/  MOV R160, R23 ;  /* 0x0000001700a07202 */ /* 0x000fe20000000f00 */
[----:B------:R-:W-:Y:S01]  /*6460*/  FFMA.FTZ R158, R151, c[0x0][0x2d0], -R0 ;  /* 0x0000b400979e7a23 */ /* 0x000fe20000010800 */
[----:B------:R-:W2:Y:S01]  /*6470*/  LDSM.16.MT88.4 R20, [R225+0x2000] ;  /* 0x00200000e114783b */ /* 0x000ea20000004200 */
[----:B------:R-:W-:Y:S01]  /*6480*/  FADD.FTZ R0, R210, R209 ;  /* 0x000000d1d2007221 */ /* 0x000fe20000010000 */
[----:B------:R-:W-:Y:S01]  /*6490*/  MOV R209, R17 ;  /* 0x0000001100d17202 */ /* 0x000fe20000000f00 */
[----:B------:R-:W3:Y:S01]  /*64a0*/  MUFU.EX2 R201, R7 ;  /* 0x0000000700c97308 */ /* 0x000ee20000000800 */
[----:B------:R-:W4:Y:S01]  /*64b0*/  LDSM.16.MT88.4 R16, [R229+0x2000] ;  /* 0x00200000e510783b */ /* 0x000f220000004200 */
[----:B------:R-:W-:Y:S01]  /*64c0*/  MOV R165, R101 ;  /* 0x0000006500a57202 */ /* 0x000fe20000000f00 */
[----:B------:R-:W-:Y:S01]  /*64d0*/  FADD.FTZ R0, R211, R0 ;  /* 0x00000000d3007221 */ /* 0x000fe20000010000 */
[----:B------:R-:W-:-:S02]  /*64e0*/  MOV R210, R88 ;  /* 0x0000005800d27202 */ /* 0x000fc40000000f00 */
[----:B------:R-:W-:Y:S01]  /*64f0*/  MOV R148, R90 ;  /* 0x0000005a00947202 */ /* 0x000fe20000000f00 */
[----:B-1----:R-:W1:Y:S01]  /*6500*/  LDSM.16.MT88.4 R8, [R228+0x2000] ;  /* 0x00200000e408783b */ /* 0x002e620000004200 */
[----:B------:R3:W-:Y:S01]  /*6510*/  MUFU.EX2 R200, R6 ;  /* 0x0000000600c87308 */ /* 0x0007e20000000800 */
[----:B------:R-:W-:Y:S02]  /*6520*/  MOV R151, R91 ;  /* 0x0000005b00977202 */ /* 0x000fe40000000f00 */
[----:B------:R-:W-:Y:S02]  /*6530*/  MOV R180, R84 ;  /* 0x0000005400b47202 */ /* 0x000fe40000000f00 */
[----:B------:R-:W-:Y:S02]  /*6540*/  MOV R177, R85 ;  /* 0x0000005500b17202 */ /* 0x000fe40000000f00 */
[----:B------:R-:W-:Y:S01]  /*6550*/  MOV R176, R86 ;  /* 0x0000005600b07202 */ /* 0x000fe20000000f00 */
[----:B------:R2:W2:Y:S01]  /*6560*/  MUFU.EX2 R199, R5 ;  /* 0x0000000500c77308 */ /* 0x0004a20000000800 */
[----:B------:R-:W-:-:S02]  /*6570*/  MOV R175, R87 ;  /* 0x0000005700af7202 */ /* 0x000fc40000000f00 */
[----:B------:R-:W-:Y:S02]  /*6580*/  MOV R207, R81 ;  /* 0x0000005100cf7202 */ /* 0x000fe40000000f00 */
[----:B------:R-:W-:-:S03]  /*6590*/  MOV R184, R82 ;  /* 0x0000005200b87202 */ /* 0x000fc60000000f00 */
[----:B------:R4:W4:Y:S01]  /*65a0*/  MUFU.EX2 R197, R4 ;  /* 0x0000000400c57308 */ /* 0x0009220000000800 */
[----:B---3--:R-:W-:-:S04]  /*65b0*/  FADD.FTZ R6, R179, R171 ;  /* 0x000000abb3067221 */ /* 0x008fc80000010000 */
[----:B------:R-:W-:Y:S01]  /*65c0*/  FADD.FTZ R31, R181, R6 ;  /* 0x00000006b51f7221 */ /* 0x000fe20000010000 */
[----:B------:R-:W-:Y:S02]  /*65d0*/  F2FP.PACK_AB R6, R201, R202 ;  /* 0x000000cac906723e */ /* 0x000fe400000000ff */
[----:B------:R-:W-:Y:S01]  /*65e0*/  MUFU.EX2 R193, R27 ;  /* 0x0000001b00c17308 */ /* 0x000fe20000000800 */
[----:B--2---:R-:W-:Y:S01]  /*65f0*/  FADD.FTZ R5, R183, R182 ;  /* 0x000000b6b7057221 */ /* 0x004fe20000010000 */
[----:B------:R-:W-:Y:S02]  /*6600*/  MOV R182, R89 ;  /* 0x0000005900b67202 */ /* 0x000fe40000000f00 */
[----:B------:R-:W-:Y:S01]  /*6610*/  MOV R183, R69 ;  /* 0x0000004500b77202 */ /* 0x000fe20000000f00 */
[----:B------:R-:W-:Y:S01]  /*6620*/  FADD.FTZ R30, R208, R5 ;  /* 0x00000005d01e7221 */ /* 0x000fe20000010000 */
[----:B------:R-:W-:Y:S01]  /*6630*/  F2FP.PACK_AB R5, R199, R200 ;  /* 0x000000c8c705723e */ /* 0x000fe200000000ff */
[----:B------:R-:W-:Y:S01]  /*6640*/  FADD.FTZ R69, R178, R170 ;  /* 0x000000aab2457221 */ /* 0x000fe20000010000 */
[----:B------:R-:W2:Y:S01]  /*6650*/  MUFU.EX2 R195, R26 ;  /* 0x0000001a00c37308 */ /* 0x000ea20000000800 */
[----:B----4-:R-:W-:-:S02]  /*6660*/  F2FP.PACK_AB R4, R203, R204 ;  /* 0x000000cccb04723e */ /* 0x010fc400000000ff */
[----:B------:R-:W-:-:S05]  /*6670*/  F2FP.PACK_AB R7, R198, R197 ;  /* 0x000000c5c607723e */ /* 0x000fca00000000ff */
[----:B------:R-:W3:Y:S02]  /*6680*/  MUFU.EX2 R192, R24 ;  /* 0x0000001800c07308 */ /* 0x000ee40000000800 */
[C---:B------:R-:W-:Y:S06]  /*6690*/  HMMA.16816.F32 R100, R4.reuse, R20, R76 ;  /* 0x000000140464723c */ /* 0x040fec000000184c */
[----:B------:R4:W-:Y:S02]  /*66a0*/  MUFU.EX2 R194, R3 ;  /* 0x0000000300c27308 */ /* 0x0009e40000000800 */
[C---:B------:R-:W-:Y:S06]  /*66b0*/  HMMA.16816.F32 R96, R4.reuse, R22, R72 ;  /* 0x000000160460723c */ /* 0x040fec0000001848 */
[----:B------:R1:W1:Y:S02]  /*66c0*/  MUFU.EX2 R196, R2 ;  /* 0x0000000200c47308 */ /* 0x0002640000000800 */
[----:B------:R-:W-:Y:S01]  /*66d0*/  HMMA.16816.F32 R88, R4, R16, R52 ;  /* 0x000000100458723c */ /* 0x000fe20000001834 */
[----:B----4-:R-:W-:Y:S01]  /*66e0*/  FADD.FTZ R3, R183, R0 ;  /* 0x00000000b7037221 */ /* 0x010fe20000010000 */
[----:B------:R-:W-:-:S06]  /*66f0*/  MOV R183, R182 ;  /* 0x000000b600b77202 */ /* 0x000fcc0000000f00 */
[----:B------:R-:W-:Y:S01]  /*6700*/  HMMA.16816.F32 R84, R4, R18, R44 ;  /* 0x000000120454723c */ /* 0x000fe2000000182c */
[----:B------:R-:W-:Y:S01]  /*6710*/  FADD.FTZ R0, R213, R31 ;  /* 0x0000001fd5007221 */ /* 0x000fe20000010000 */
[----:B------:R-:W-:-:S06]  /*6720*/  MOV R182, R210 ;  /* 0x000000d200b67202 */ /* 0x000fcc0000000f00 */
[C---:B------:R-:W-:Y:S01]  /*6730*/  HMMA.16816.F32 R80, R4.reuse, R12, R40 ;  /* 0x0000000c0450723c */ /* 0x040fe20000001828 */
[----:B-1----:R-:W-:Y:S01]  /*6740*/  FADD.FTZ R2, R222, R30 ;  /* 0x0000001ede027221 */ /* 0x002fe20000010000 */
[----:B------:R-:W-:Y:S06]  /*6750*/  MUFU.EX2 R116, R116 ;  /* 0x0000007400747308 */ /* 0x000fec0000000800 */
[----:B------:R-:W-:Y:S01]  /*6760*/  HMMA.16816.F32 R56, R4, R10, R32 ;  /* 0x0000000a0438723c */ /* 0x000fe20000001820 */
[----:B------:R-:W-:Y:S01]  /*6770*/  FADD.FTZ R24, R212, R69 ;  /* 0x00000045d4187221 */ /* 0x000fe20000010000 */
[----:B------:R-:W-:Y:S01]  /*6780*/  MUFU.EX2 R71, R71 ;  /* 0x0000004700477308 */ /* 0x000fe20000000800 */
[----:B------:R-:W-:-:S05]  /*6790*/  MOV R210, R209 ;  /* 0x000000d100d27202 */ /* 0x000fca0000000f00 */
[----:B------:R-:W-:Y:S01]  /*67a0*/  HMMA.16816.F32 R76, R4, R14, R48 ;  /* 0x0000000e044c723c */ /* 0x000fe20000001830 */
[----:B------:R-:W-:-:S07]  /*67b0*/  MOV R209, R230 ;  /* 0x000000e600d17202 */ /* 0x000fce0000000f00 */
[----:B------:R-:W-:Y:S01]  /*67c0*/  HMMA.16816.F32 R72, R4, R8, R36 ;  /* 0x000000080448723c */ /* 0x000fe20000001824 */
[----:B------:R-:W-:Y:S01]  /*67d0*/  MUFU.EX2 R69, R66 ;  /* 0x0000004200457308 */ /* 0x000fe20000000800 */
[----:B------:R1:W5:Y:S01]  /*67e0*/  LDL.LU R230, [R1+0x90] ;  /* 0x0000900001e67983 */ /* 0x0003620000300800 */
[----:B------:R-:W-:-:S06]  /*67f0*/  FADD.FTZ R2, R227, R2 ;  /* 0x00000002e3027221 */ /* 0x000fcc0000010000 */
[----:B------:R-:W-:Y:S01]  /*6800*/  MUFU.EX2 R70, R70 ;  /* 0x0000004600467308 */ /* 0x000fe20000000800 */
[----:B------:R-:W-:Y:S01]  /*6810*/  F2FP.PACK_AB R4, R191, R189 ;  /* 0x000000bdbf04723e */ /* 0x000fe200000000ff */
[----:B------:R1:W5:Y:S01]  /*6820*/  LDL.LU R227, [R1+0x8c] ;  /* 0x00008c0001e37983 */ /* 0x0003620000300800 */
[----:B--2---:R-:W-:Y:S01]  /*6830*/  F2FP.PACK_AB R6, R195, R193 ;  /* 0x000000c1c306723e */ /* 0x004fe200000000ff */
[----:B------:R-:W-:Y:S01]  /*6840*/  FADD.FTZ R3, R183, R3 ;  /* 0x00000003b7037221 */ /* 0x000fe20000010000 */
[----:B---3--:R-:W-:Y:S02]  /*6850*/  F2FP.PACK_AB R5, R192, R190 ;  /* 0x000000bec005723e */ /* 0x008fe400000000ff */
[----:B------:R-:W-:-:S07]  /*6860*/  F2FP.PACK_AB R7, R196, R194 ;  /* 0x000000c2c407723e */ /* 0x000fce00000000ff */
[C---:B------:R-:W-:Y:S08]  /*6870*/  HMMA.16816.F32 R52, R4.reuse, R20, R132 ;  /* 0x000000140434723c */ /* 0x040ff00000001884 */
[C---:B------:R-:W-:Y:S01]  /*6880*/  HMMA.16816.F32 R48, R4.reuse, R22, R128 ;  /* 0x000000160430723c */ /* 0x040fe20000001880 */
[----:B------:R-:W2:Y:S07]  /*6890*/  LDSM.16.MT88.4 R20, [R225+0x2800] ;  /* 0x00280000e114783b */ /* 0x000eae0000004200 */
[C---:B------:R-:W-:Y:S08]  /*68a0*/  HMMA.16816.F32 R40, R4.reuse, R16, R124 ;  /* 0x000000100428723c */ /* 0x040ff0000000187c */
[C---:B------:R-:W-:Y:S01]  /*68b0*/  HMMA.16816.F32 R36, R4.reuse, R18, R120 ;  /* 0x000000120424723c */ /* 0x040fe20000001878 */
[----:B------:R-:W3:Y:S07]  /*68c0*/  LDSM.16.MT88.4 R16, [R229+0x2800] ;  /* 0x00280000e510783b */ /* 0x000eee0000004200 */
[C---:B------:R-:W-:Y:S01]  /*68d0*/  HMMA.16816.F32 R32, R4.reuse, R12, R112 ;  /* 0x0000000c0420723c */ /* 0x040fe20000001870 */
[----:B------:R-:W-:Y:S07]  /*68e0*/  MUFU.EX2 R112, R65 ;  /* 0x0000004100707308 */ /* 0x000fee0000000800 */
[C---:B------:R-:W-:Y:S01]  /*68f0*/  HMMA.16816.F32 R28, R4.reuse, R14, R108 ;  /* 0x0000000e041c723c */ /* 0x040fe2000000186c */
[----:B------:R-:W4:Y:S01]  /*6900*/  LDSM.16.MT88.4 R12, [R226+0x2800] ;  /* 0x00280000e20c783b */ /* 0x000f220000004200 */
[----:B------:R-:W-:Y:S06]  /*6910*/  MUFU.EX2 R110, R64 ;  /* 0x00000040006e7308 */ /* 0x000fec0000000800 */
[C---:B------:R-:W-:Y:S02]  /*6920*/  HMMA.16816.F32 R104, R4.reuse, R8, R104 ;  /* 0x000000080468723c */ /* 0x040fe40000001868 */
[----:B------:R-:W-:Y:S06]  /*6930*/  MUFU.EX2 R111, R63 ;  /* 0x0000003f006f7308 */ /* 0x000fec0000000800 */
[----:B------:R-:W-:Y:S01]  /*6940*/  HMMA.16816.F32 R44, R4, R10, R92 ;  /* 0x0000000a042c723c */ /* 0x000fe2000000185c */
[----:B------:R-:W1:Y:S01]  /*6950*/  LDSM.16.MT88.4 R8, [R228+0x2800] ;  /* 0x00280000e408783b */ /* 0x000e620000004200 */
[----:B------:R-:W2:Y:S08]  /*6960*/  MUFU.EX2 R113, R62 ;  /* 0x0000003e00717308 */ /* 0x000eb00000000800 */
[----:B------:R-:W-:Y:S08]  /*6970*/  MUFU.EX2 R108, R61 ;  /* 0x0000003d006c7308 */ /* 0x000ff00000000800 */
[----:B------:R-:W3:Y:S08]  /*6980*/  MUFU.EX2 R109, R60 ;  /* 0x0000003c006d7308 */ /* 0x000ef00000000800 */
[----:B------:R-:W1:Y:S01]  /*6990*/  MUFU.EX2 R92, R67 ;  /* 0x00000043005c7308 */ /* 0x000e620000000800 */
[----:B------:R-:W-:Y:S01]  /*69a0*/  FADD.FTZ R4, R182, R24 ;  /* 0x00000018b6047221 */ /* 0x000fe20000010000 */
[----:B--2---:R-:W-:-:S03]  /*69b0*/  F2FP.PACK_AB R6, R113, R111 ;  /* 0x0000006f7106723e */ /* 0x004fc600000000ff */
[----:B------:R-:W-:-:S03]  /*69c0*/  FADD.FTZ R24, R151, R4 ;  /* 0x0000000497187221 */ /* 0x000fc60000010000 */
[----:B------:R-:W-:Y:S01]  /*69d0*/  MUFU.EX2 R63, R140 ;  /* 0x0000008c003f7308 */ /* 0x000fe20000000800 */
[----:B------:R-:W-:Y:S02]  /*69e0*/  F2FP.PACK_AB R4, R110, R112 ;  /* 0x000000706e04723e */ /* 0x000fe400000000ff */
[----:B---3--:R-:W-:-:S05]  /*69f0*/  F2FP.PACK_AB R5, R109, R108 ;  /* 0x0000006c6d05723e */ /* 0x008fca00000000ff */
[----:B------:R-:W-:Y:S01]  /*6a00*/  MUFU.EX2 R65, R139 ;  /* 0x0000008b00417308 */ /* 0x000fe20000000800 */
[----:B-1----:R-:W-:-:S07]  /*6a10*/  F2FP.PACK_AB R7, R92, R69 ;  /* 0x000000455c07723e */ /* 0x002fce00000000ff */
[----:B------:R-:W-:Y:S08]  /*6a20*/  MUFU.EX2 R66, R138 ;  /* 0x0000008a00427308 */ /* 0x000ff00000000800 */
[----:B------:R-:W1:Y:S08]  /*6a30*/  MUFU.EX2 R67, R137 ;  /* 0x0000008900437308 */ /* 0x000e700000000800 */
[----:B------:R-:W2:Y:S01]  /*6a40*/  MUFU.EX2 R64, R136 ;  /* 0x0000008800407308 */ /* 0x000ea20000000800 */
[C---:B------:R-:W-:Y:S08]  /*6a50*/  HMMA.16816.F32 R100, R4.reuse, R20, R100 ;  /* 0x000000140464723c */ /* 0x040ff00000001864 */
[C---:B------:R-:W-:Y:S08]  /*6a60*/  HMMA.16816.F32 R96, R4.reuse, R22, R96 ;  /* 0x000000160460723c */ /* 0x040ff00000001860 */
[C---:B------:R-:W-:Y:S08]  /*6a70*/  HMMA.16816.F32 R88, R4.reuse, R16, R88 ;  /* 0x000000100458723c */ /* 0x040ff00000001858 */
[C---:B------:R-:W-:Y:S08]  /*6a80*/  HMMA.16816.F32 R84, R4.reuse, R18, R84 ;  /* 0x000000120454723c */ /* 0x040ff00000001854 */
[C---:B----4-:R-:W-:Y:S08]  /*6a90*/  HMMA.16816.F32 R80, R4.reuse, R12, R80 ;  /* 0x0000000c0450723c */ /* 0x050ff00000001850 */
[C---:B------:R-:W-:Y:S08]  /*6aa0*/  HMMA.16816.F32 R76, R4.reuse, R14, R76 ;  /* 0x0000000e044c723c */ /* 0x040ff0000000184c */
[C---:B------:R-:W-:Y:S08]  /*6ab0*/  HMMA.16816.F32 R72, R4.reuse, R8, R72 ;  /* 0x000000080448723c */ /* 0x040ff00000001848 */
[----:B------:R-:W-:Y:S07]  /*6ac0*/  HMMA.16816.F32 R56, R4, R10, R56 ;  /* 0x0000000a0438723c */ /* 0x000fee0000001838 */
[----:B------:R-:W-:Y:S01]  /*6ad0*/  FADD.FTZ R4, R161, R24 ;  /* 0x00000018a1047221 */ /* 0x000fe20000010000 */
[----:B-1----:R-:W-:-:S02]  /*6ae0*/  F2FP.PACK_AB R6, R67, R66 ;  /* 0x000000424306723e */ /* 0x002fc400000000ff */
[----:B--2---:R-:W-:Y:S01]  /*6af0*/  F2FP.PACK_AB R5, R116, R64 ;  /* 0x000000407405723e */ /* 0x004fe200000000ff */
[----:B------:R-:W-:Y:S01]  /*6b00*/  FADD.FTZ R24, R169, R4 ;  /* 0x00000004a9187221 */ /* 0x000fe20000010000 */
[----:B------:R-:W-:Y:S02]  /*6b10*/  F2FP.PACK_AB R4, R65, R63 ;  /* 0x0000003f4104723e */ /* 0x000fe400000000ff */
[----:B------:R-:W-:Y:S01]  /*6b20*/  F2FP.PACK_AB R7, R70, R71 ;  /* 0x000000474607723e */ /* 0x000fe200000000ff */
[----:B------:R-:W-:Y:S02]  /*6b30*/  FADD.FTZ R0, R224, R0 ;  /* 0x00000000e0007221 */ /* 0x000fe40000010000 */
[----:B------:R1:W5:Y:S04]  /*6b40*/  LDL.LU R224, [R1+0x88] ;  /* 0x0000880001e07983 */ /* 0x0003680000300800 */
        /* <DEDUP_REMOVED lines=13> */
[----:B------:R-:W-:Y:S01]  /*6c20*/  MOV R213, R187 ;  /* 0x000000bb00d57202 */ /* 0x000fe20000000f00 */
[----:B------:R-:W2:Y:S01]  /*6c30*/  LDL R24, [R1+0x44] ;  /* 0x0000440001187983 */ /* 0x000ea20000100800 */
[----:B------:R-:W-:Y:S02]  /*6c40*/  FADD.FTZ R2, R149, R2 ;  /* 0x0000000295027221 */ /* 0x000fe40000010000 */
[----:B------:R-:W-:Y:S01]  /*6c50*/  FADD.FTZ R0, R160, R0 ;  /* 0x00000000a0007221 */ /* 0x000fe20000010000 */
[----:B------:R-:W-:Y:S01]  /*6c60*/  MOV R211, R166 ;  /* 0x000000a600d37202 */ /* 0x000fe20000000f00 */
[----:B------:R-:W-:Y:S01]  /*6c70*/  FADD.FTZ R2, R162, R2 ;  /* 0x00000002a2027221 */ /* 0x000fe20000010000 */
[----:B------:R-:W-:Y:S01]  /*6c80*/  MOV R127, R185 ;  /* 0x000000b9007f7202 */ /* 0x000fe20000000f00 */
[----:B------:R-:W-:Y:S01]  /*6c90*/  FADD.FTZ R0, R168, R0 ;  /* 0x00000000a8007221 */ /* 0x000fe20000010000 */
[----:B------:R-:W-:Y:S01]  /*6ca0*/  MOV R208, R167 ;  /* 0x000000a700d07202 */ /* 0x000fe20000000f00 */
[----:B------:R-:W-:Y:S01]  /*6cb0*/  FADD.FTZ R2, R173, R2 ;  /* 0x00000002ad027221 */ /* 0x000fe20000010000 */
[----:B------:R-:W-:Y:S01]  /*6cc0*/  MOV R222, R206 ;  /* 0x000000ce00de7202 */ /* 0x000fe20000000f00 */
[----:B------:R-:W-:Y:S01]  /*6cd0*/  FADD.FTZ R3, R150, R3 ;  /* 0x0000000396037221 */ /* 0x000fe20000010000 */
[----:B------:R-:W-:Y:S01]  /*6ce0*/  MUFU.EX2 R62, R141 ;  /* 0x0000008d003e7308 */ /* 0x000fe20000000800 */
[----:B------:R-:W-:Y:S01]  /*6cf0*/  FADD.FTZ R0, R174, R0 ;  /* 0x00000000ae007221 */ /* 0x000fe20000010000 */
[----:B------:R-:W-:Y:S01]  /*6d00*/  LDSM.16.MT88.4 R12, [R228+0x3000] ;  /* 0x00300000e40c783b */ /* 0x000fe20000004200 */
[----:B------:R-:W-:-:S02]  /*6d10*/  FADD.FTZ R2, R177, R2 ;  /* 0x00000002b1027221 */ /* 0x000fc40000010000 */
[----:B------:R-:W-:Y:S01]  /*6d20*/  FADD.FTZ R3, R163, R3 ;  /* 0x00000003a3037221 */ /* 0x000fe20000010000 */
[----:B------:R-:W-:Y:S01]  /*6d30*/  MOV R210, R165 ;  /* 0x000000a500d27202 */ /* 0x000fe20000000f00 */
[----:B------:R-:W-:Y:S01]  /*6d40*/  FADD.FTZ R0, R180, R0 ;  /* 0x00000000b4007221 */ /* 0x000fe20000010000 */
[----:B------:R-:W-:Y:S01]  /*6d50*/  MOV R9, c[0x0][0x2ac] ;  /* 0x0000ab0000097a02 */ /* 0x000fe20000000f00 */
[----:B------:R-:W-:Y:S02]  /*6d60*/  FADD.FTZ R2, R212, R2 ;  /* 0x00000002d4027221 */ /* 0x000fe40000010000 */
[----:B------:R-:W-:Y:S01]  /*6d70*/  FADD.FTZ R4, R249, R4 ;  /* 0x00000004f9047221 */ /* 0x000fe20000010000 */
[----:B------:R-:W-:Y:S01]  /*6d80*/  MOV R209, R184 ;  /* 0x000000b800d17202 */ /* 0x000fe20000000f00 */
[----:B------:R-:W-:Y:S01]  /*6d90*/  FADD.FTZ R3, R172, R3 ;  /* 0x00000003ac037221 */ /* 0x000fe20000010000 */
[----:B------:R-:W-:Y:S01]  /*6da0*/  MOV R206, R164 ;  /* 0x000000a400ce7202 */ /* 0x000fe20000000f00 */
[----:B------:R-:W-:Y:S01]  /*6db0*/  FADD.FTZ R0, R213, R0 ;  /* 0x00000000d5007221 */ /* 0x000fe20000010000 */
[----:B------:R-:W-:Y:S01]  /*6dc0*/  MUFU.EX2 R26, R145 ;  /* 0x00000091001a7308 */ /* 0x000fe20000000800 */
[----:B------:R-:W-:Y:S01]  /*6dd0*/  FADD.FTZ R6, R211, R2 ;  /* 0x00000002d3067221 */ /* 0x000fe20000010000 */
[----:B------:R-:W3:Y:S01]  /*6de0*/  LDSM.16.MT88.4 R160, [R225+0x3000] ;  /* 0x00300000e1a0783b */ /* 0x000ee20000004200 */
[----:B------:R-:W-:-:S02]  /*6df0*/  FADD.FTZ R3, R176, R3 ;  /* 0x00000003b0037221 */ /* 0x000fc40000010000 */
[----:B------:R-:W-:Y:S01]  /*6e00*/  FADD.FTZ R5, R210, R0 ;  /* 0x00000000d2057221 */ /* 0x000fe20000010000 */
[----:B------:R-:W4:Y:S01]  /*6e10*/  LDSM.16.MT88.4 R148, [R229+0x3000] ;  /* 0x00300000e594783b */ /* 0x000f220000004200 */
[----:B------:R-:W-:Y:S02]  /*6e20*/  FADD.FTZ R3, R127, R3 ;  /* 0x000000037f037221 */ /* 0x000fe40000010000 */
[----:B------:R-:W-:Y:S02]  /*6e30*/  IMAD R9, R9, c[0x0][0x1d0], RZ ;  /* 0x0000740009097a24 */ /* 0x000fe400078e02ff */
[----:B------:R-:W-:Y:S02]  /*6e40*/  FADD.FTZ R7, R208, R3 ;  /* 0x00000003d0077221 */ /* 0x000fe40000010000 */
        /* <DEDUP_REMOVED lines=28> */
[----:B------:R-:W1:Y:S08]  /*7010*/  MUFU.EX2 R61, R142 ;  /* 0x0000008e003d7308 */ /* 0x000e700000000800 */
[----:B------:R-:W1:Y:S08]  /*7020*/  MUFU.EX2 R25, R146 ;  /* 0x0000009200197308 */ /* 0x000e700000000800 */
[----:B------:R-:W-:Y:S08]  /*7030*/  MUFU.EX2 R16, R158 ;  /* 0x0000009e00107308 */ /* 0x000ff00000000800 */
[----:B------:R1:W-:Y:S08]  /*7040*/  MUFU.EX2 R60, R143 ;  /* 0x0000008f003c7308 */ /* 0x0003f00000000800 */
[----:B------:R-:W-:Y:S08]  /*7050*/  MUFU.EX2 R23, R147 ;  /* 0x0000009300177308 */ /* 0x000ff00000000800 */
[----:B------:R-:W-:Y:S01]  /*7060*/  MUFU.EX2 R11, R159 ;  /* 0x0000009f000b7308 */ /* 0x000fe20000000800 */
[----:B-1----:R-:W1:Y:S07]  /*7070*/  LDSM.16.MT88.4 R140, [R226+0x3000] ;  /* 0x00300000e28c783b */ /* 0x002e6e0000004200 */
[----:B------:R-:W-:Y:S08]  /*7080*/  MUFU.EX2 R21, R155 ;  /* 0x0000009b00157308 */ /* 0x000ff00000000800 */
[----:B------:R-:W1:Y:S08]  /*7090*/  MUFU.EX2 R27, R144 ;  /* 0x00000090001b7308 */ /* 0x000e700000000800 */
[----:B------:R-:W1:Y:S08]  /*70a0*/  MUFU.EX2 R22, R152 ;  /* 0x0000009800167308 */ /* 0x000e700000000800 */
[----:B------:R-:W2:Y:S08]  /*70b0*/  MUFU.EX2 R10, R188 ;  /* 0x000000bc000a7308 */ /* 0x000eb00000000800 */
[----:B------:R-:W2:Y:S01]  /*70c0*/  MUFU.EX2 R19, R156 ;  /* 0x0000009c00137308 */ /* 0x000ea20000000800 */
[----:B------:R-:W-:-:S02]  /*70d0*/  IADD3 R245, R245, -0x2, RZ ;  /* 0xfffffffef5f57810 */ /* 0x000fc40007ffe0ff */
[----:B------:R-:W-:Y:S02]  /*70e0*/  F2FP.PACK_AB R128, R61, R62 ;  /* 0x0000003e3d80723e */ /* 0x000fe400000000ff */
[----:B------:R-:W-:Y:S02]  /*70f0*/  F2FP.PACK_AB R129, R25, R26 ;  /* 0x0000001a1981723e */ /* 0x000fe400000000ff */
[----:B-1----:R-:W-:Y:S02]  /*7100*/  F2FP.PACK_AB R130, R27, R60 ;  /* 0x0000003c1b82723e */ /* 0x002fe400000000ff */
[----:B------:R-:W-:Y:S02]  /*7110*/  F2FP.PACK_AB R131, R22, R23 ;  /* 0x000000171683723e */ /* 0x000fe400000000ff */
        /* <DEDUP_REMOVED lines=60> */
[----:B------:R-:W-:Y:S01]  /*74e0*/  F2FP.PACK_AB R127, R10, R11 ;  /* 0x0000000b0a7f723e */ /* 0x000fe200000000ff */
[C---:B---3--:R-:W-:Y:S08]  /*74f0*/  HMMA.16816.F32 R184, R128.reuse, R160, R100 ;  /* 0x000000a080b8723c */ /* 0x048ff00000001864 */
[C---:B------:R-:W-:Y:S08]  /*7500*/  HMMA.16816.F32 R176, R128.reuse, R162, R96 ;  /* 0x000000a280b0723c */ /* 0x040ff00000001860 */
[C---:B----4-:R-:W-:Y:S08]  /*7510*/  HMMA.16816.F32 R180, R128.reuse, R148, R88 ;  /* 0x0000009480b4723c */ /* 0x050ff00000001858 */
        /* <DEDUP_REMOVED lines=19> */
.L_x_1353:
        /* <DEDUP_REMOVED lines=44> */
.L_x_1404:
        /* <DEDUP_REMOVED lines=32> */
.L_x_1405:
[----:B--2-4-:R-:W-:Y:S04]  /*7b10*/  IADD3 R2, P0, R4, R20, RZ ;  /* 0x0000001404027210 */ /* 0x014fe80007f1e0ff */
[----:B------:R-:W-:Y:S05]  /*7b20*/  IADD3.X R3, R0, R5, RZ, P0, !PT ;  /* 0x0000000500037210 */ /* 0x000fea00007fe4ff */
[----:B------:R-:W-:Y:S01]  /*7b30*/  @!PT LDS RZ, [RZ] ;  /* 0x00000000fffff984 */ /* 0x000fe20000000800 */
[----:B------:R-:W-:Y:S01]  /*7b40*/  @!PT LDS RZ, [RZ] ;  /* 0x00000000fffff984 */ /* 0x000fe20000000800 */
[----:B------:R-:W-:Y:S01]  /*7b50*/  @!PT LDS RZ, [RZ] ;  /* 0x00000000fffff984 */ /* 0x000fe20000000800 */
[----:B------:R1:W-:Y:S04]  /*7b60*/  LDGSTS.E.BYPASS.LTC128B.128 [R243+0x3100], [R2.64], !P5 ;  /* 0x0310000002f37fae */ /* 0x0003e8000e901d46 */
.L_x_1344:
[----:B--234-:R-:W-:Y:S05]  /*7b70*/  BSYNC B0 ;  /* 0x0000000000007941 */ /* 0x01cfea0003800000 */
.L_x_1343:
        /* <DEDUP_REMOVED lines=83> */
[----:B------:R-:W2:Y:S07]  /*80b0*/  LDSM.16.M88.4 R208, [R227] ;  /* 0x00000000e3d0783b */ /* 0x000eae0000000200 */
[-C--:B-----5:R-:W-:Y:S08]  /*80c0*/  HMMA.16816.F32 R52, R116, R212.reuse, R52 ;  /* 0x000000d47434723c */ /* 0x0a0ff00000001834 */
        /* <DEDUP_REMOVED lines=19> */
[----:B------:R-:W1:Y:S07]  /*8200*/  LDSM.16.M88.4 R116, [R227+0x1000] ;  /* 0x00100000e374783b */ /* 0x000e6e0000000200 */
[-C--:B--2---:R-:W-:Y:S01]  /*8210*/  HMMA.16816.F32 R4, R204, R208.reuse, R4 ;  /* 0x000000d0cc04723c */ /* 0x084fe20000001804 */
[----:B------:R-:W2:Y:S01]  /*8220*/  LDSM.16.M88.4 R196, [R227+0x2000] ;  /* 0x00200000e3c4783b */ /* 0x000ea20000000200 */
[----:B------:R-:W-:Y:S06]  /*8230*/  DEPBAR.LE SB0, 0x0 ;  /* 0x000080000000791a */ /* 0x000fec0000000000 */
[C---:B------:R-:W-:Y:S01]  /*8240*/  HMMA.16816.F32 R8, R216.reuse, R208, R8 ;  /* 0x000000d0d808723c */ /* 0x040fe20000001808 */
[----:B------:R-:W-:Y:S07]  /*8250*/  BAR.SYNC.DEFER_BLOCKING 0x0 ;  /* 0x0000000000007b1d */ /* 0x000fee0000010000 */
        /* <DEDUP_REMOVED lines=25> */
[----:B------:R-:W-:Y:S01]  /*83f0*/  HMMA.16816.F32 R112, R204, R214, R112 ;  /* 0x000000d6cc70723c */ /* 0x000fe20000001870 */
[----:B------:R-:W-:Y:S07]  /*8400*/  @!UPT UIADD3 URZ, URZ, URZ, URZ ;  /* 0x0000003f3f3ff290 */ /* 0x000fee000fffe03f */
[----:B------:R-:W-:-:S11]  /*8410*/  @!P0 BRA `(.L_x_1348) ;  /* 0x000004d000008947 */ /* 0x000fd60003800000 */
[----:B------:R-:W-:Y:S01]  /*8420*/  IMAD.MOV.U32 R244, RZ, RZ, RZ ;  /* 0x000000fffff47224 */ /* 0x000fe200078e00ff */
        /* <DEDUP_REMOVED lines=31> */
[C---:B------:R-:W-:Y:S04]  /*8620*/  LEA R116, P0, R0.reuse, c[0x0][0x1c8], 0x1 ;  /* 0x0000720000747a11 */ /* 0x040fe800078008ff */
[----:B------:R-:W-:Y:S04]  /*8630*/  IADD3.X R2, R247, R3, R2, P1, !PT ;  /* 0x00000003f7027210 */ /* 0x000fe80000ffe402 */
[----:B------:R-:W-:Y:S01]  /*8640*/  LEA.HI.X R0, R0, c[0x0][0x1cc], R2, 0x1, P0 ;  /* 0x0000730000007a11 */ /* 0x000fe200000f0c02 */
[----:B------:R-:W-:-:S05]  /*8650*/  BRA.DIV ~URZ, `(.L_x_1349) ;  /* 0x0000db027f007947 */ /* 0x000fca000b800000 */
[----:B------:R1:W2:Y:S02]  /*8660*/  SHFL.IDX PT, R118, R0, RZ, 0x181f ;  /* 0x00181fff00767589 */ /* 0x0002a400000e0000 */
.L_x_1406:
        /* <DEDUP_REMOVED lines=34> */
.L_x_1407:
[----:B--2-4-:R-:W-:Y:S04]  /*8890*/  IADD3 R2, P0, R116, R119, RZ ;  /* 0x0000007774027210 */ /* 0x014fe80007f1e0ff */
[----:B-1----:R-:W-:Y:S05]  /*88a0*/  IADD3.X R3, R0, R117, RZ, P0, !PT ;  /* 0x0000007500037210 */ /* 0x002fea00007fe4ff */
[----:B------:R-:W-:Y:S01]  /*88b0*/  @!PT LDS RZ, [RZ] ;  /* 0x00000000fffff984 */ /* 0x000fe20000000800 */
[----:B------:R-:W-:Y:S01]  /*88c0*/  @!PT LDS RZ, [RZ] ;  /* 0x00000000fffff984 */ /* 0x000fe20000000800 */
[----:B------:R-:W-:Y:S01]  /*88d0*/  @!PT LDS RZ, [RZ] ;  /* 0x00000000fffff984 */ /* 0x000fe20000000800 */
[----:B------:R1:W-:Y:S04]  /*88e0*/  LDGSTS.E.BYPASS.LTC128B.128 [R243+0x6900], [R2.64], !P5 ;  /* 0x0690000002f37fae */ /* 0x0003e8000e901d46 */
.L_x_1348:
[----:B------:R-:W-:Y:S05]  /*88f0*/  BSYNC B0 ;  /* 0x0000000000007941 */ /* 0x000fea0003800000 */
.L_x_1347:
[----:B------:R-:W2:Y:S01]  /*8900*/  LDL R116, [R1+0x44] ;  /* 0x0000440001747983 */ /* 0x000ea20000100800 */
[----:B------:R-:W-:Y:S03]  /*8910*/  IMAD R0, R245, -0x70, RZ ;  /* 0xffffff90f5007824 */ /* 0x000fe600078e02ff */
[----:B-1----:R-:W2:Y:S04]  /*8920*/  LDL R3, [R1+0x54] ;  /* 0x0000540001037983 */ /* 0x002ea80000100800 */
[----:B------:R-:W3:Y:S04]  /*8930*/  LDL R2, [R1+0x50] ;  /* 0x0000500001027983 */ /* 0x000ee80000100800 */
[----:B------:R-:W0:Y:S01]  /*8940*/  LDGDEPBAR ;  /* 0x00000000000079af */ /* 0x000e220000000000 */
[----:B--2---:R-:W-:Y:S02]  /*8950*/  IADD3 R116, R3, R116, RZ ;  /* 0x0000007403747210 */ /* 0x004fe40007ffe0ff */
[----:B------:R-:W-:Y:S02]  /*8960*/  MOV R3, c[0x0][0x2ac] ;  /* 0x0000ab0000037a02 */ /* 0x000fe40000000f00 */
[----:B---3--:R-:W-:Y:S01]  /*8970*/  IADD3 R0, -R2, 0x1, R0 ;  /* 0x0000000102007810 */ /* 0x008fe20007ffe100 */
[----:B------:R-:W-:Y:S04]  /*8980*/  @P4 IMAD.HI.U32 R2, R116, c[0x0][0x2c8], RZ ;  /* 0x0000b20074024a27 */ /* 0x000fe800078e00ff */
[----:B------:R-:W-:Y:S01]  /*8990*/  IMAD R0, R3, c[0x0][0x1d0], R0 ;  /* 0x0000740003007a24 */ /* 0x000fe200078e0200 */
[----:B------:R-:W-:Y:S04]  /*89a0*/  @P4 SHF.R.U32.HI R116, RZ, c[0x0][0x2cc], R2 ;  /* 0x0000b300ff744a19 */ /* 0x000fe80000011602 */
[----:B------:R-:W-:Y:S01]  /*89b0*/  IADD3 R117, R0, -c[0x0][0x168], RZ ;  /* 0x80005a0000757a10 */ /* 0x000fe20007ffe0ff */
[----:B------:R-:W-:-:S05]  /*89c0*/  BRA.DIV ~URZ, `(.L_x_1351) ;  /* 0x0000ded27f007947 */ /* 0x000fca000b800000 */
[----:B------:R1:W2:Y:S02]  /*89d0*/  SHFL.IDX PT, R0, R116, RZ, 0x1c1f ;  /* 0x001c1fff74007589 */ /* 0x0002a400000e0000 */
.L_x_1408:
[----:B--2---:R-:W-:Y:S05]  /*89e0*/  IMAD.IADD R0, R117, 0x1, R0 ;  /* 0x0000000175007824 */ /* 0x004fea00078e0200 */
[C---:B------:R-:W-:Y:S02]  /*89f0*/  ISETP.GT.AND P0, PT, R0.reuse, RZ, PT ;  /* 0x000000ff0000720c */ /* 0x040fe40003f04270 */
[C---:B------:R-:W-:Y:S02]  /*8a00*/  ISETP.GT.AND P6, PT, R0.reuse, 0x1, PT ;  /* 0x000000010000780c */ /* 0x040fe40003fc4270 */
        /* <DEDUP_REMOVED lines=55> */
[----:B------:R-:W-:Y:S01]  /*8d80*/  FMNMX.FTZ R119, R188, R120, !PT ;  /* 0x00000078bc777209 */ /* 0x000fe20007810000 */
[----:B------:R-:W2:Y:S03]  /*8d90*/  SHFL.IDX PT, R3, R116, 0x1, 0x1c1f ;  /* 0x003c1f0074037f89 */ /* 0x000ea600000e0000 */
[----:B------:R-:W-:Y:S04]  /*8da0*/  FMNMX.FTZ R119, R197, R119, !PT ;  /* 0x00000077c5777209 */ /* 0x000fe80007810000 */
[----:B------:R-:W-:Y:S01]  /*8db0*/  FMNMX.FTZ R119, R196, R119, !PT ;  /* 0x00000077c4777209 */ /* 0x000fe20007810000 */
[----:B------:R-:W3:Y:S03]  /*8dc0*/  SHFL.IDX PT, R2, R116, 0x2, 0x1c1f ;  /* 0x005c1f0074027f89 */ /* 0x000ee600000e0000 */
[----:B------:R-:W-:Y:S04]  /*8dd0*/  FMNMX.FTZ R119, R195, R119, !PT ;  /* 0x00000077c3777209 */ /* 0x000fe80007810000 */
[----:B------:R-:W-:Y:S01]  /*8de0*/  FMNMX.FTZ R119, R194, R119, !PT ;  /* 0x00000077c2777209 */ /* 0x000fe20007810000 */
[----:B------:R-:W4:Y:S03]  /*8df0*/  SHFL.IDX PT, R0, R116, 0x3, 0x1c1f ;  /* 0x007c1f0074007f89 */ /* 0x000f2600000e0000 */
[----:B------:R-:W-:Y:S04]  /*8e00*/  FMNMX.FTZ R119, R193, R119, !PT ;  /* 0x00000077c1777209 */ /* 0x000fe80007810000 */
[----:B------:R-:W-:Y:S04]  /*8e10*/  FMNMX.FTZ R119, R192, R119, !PT ;  /* 0x00000077c0777209 */ /* 0x000fe80007810000 */
[----:B------:R-:W-:Y:S04]  /*8e20*/  FMNMX.FTZ R119, R191, R119, !PT ;  /* 0x00000077bf777209 */ /* 0x000fe80007810000 */
[----:B------:R-:W-:Y:S04]  /*8e30*/  FMNMX.FTZ R119, R190, R119, !PT ;  /* 0x00000077be777209 */ /* 0x000fe80007810000 */
[----:B------:R-:W-:Y:S04]  /*8e40*/  FMNMX.FTZ R119, R189, R119, !PT ;  /* 0x00000077bd777209 */ /* 0x000fe80007810000 */
[----:B------:R-:W-:Y:S01]  /*8e50*/  FMNMX.FTZ R119, R48, R119, !PT ;  /* 0x0000007730777209 */ /* 0x000fe20007810000 */
[C---:B--2---:R-:W-:Y:S02]  /*8e60*/  IMAD.IADD R3, R117.reuse, 0x1, R3 ;  /* 0x0000000175037824 */ /* 0x044fe400078e0203 */
[----:B---3--:R-:W-:Y:S01]  /*8e70*/  IMAD.IADD R2, R117, 0x1, R2 ;  /* 0x0000000175027824 */ /* 0x008fe200078e0202 */
[----:B------:R-:W-:Y:S01]  /*8e80*/  FMNMX.FTZ R119, R49, R119, !PT ;  /* 0x0000007731777209 */ /* 0x000fe20007810000 */
[----:B----4-:R-:W-:Y:S01]  /*8e90*/  IMAD.IADD R0, R117, 0x1, R0 ;  /* 0x0000000175007824 */ /* 0x010fe200078e0200 */
[C---:B------:R-:W-:Y:S02]  /*8ea0*/  ISETP.GT.AND P0, PT, R3.reuse, 0x8, PT ;  /* 0x000000080300780c */ /* 0x040fe40003f04270 */
[C---:B------:R-:W-:Y:S02]  /*8eb0*/  ISETP.GT.AND P1, PT, R3.reuse, 0x1, PT ;  /* 0x000000010300780c */ /* 0x040fe40003f24270 */
        /* <DEDUP_REMOVED lines=11> */
[----:B------:R-:W-:Y:S02]  /*8f70*/  ISETP.GT.AND P1, PT, R3, 0x18, PT ;  /* 0x000000180300780c */ /* 0x000fe40003f24270 */
[----:B------:R-:W-:Y:S02]  /*8f80*/  FSEL R55, R55, -INF , P0 ;  /* 0xff80000037377808 */ /* 0x000fe40000000000 */
[C---:B------:R-:W-:Y:S02]  /*8f90*/  ISETP.GT.AND P0, PT, R3.reuse, 0x39, PT ;  /* 0x000000390300780c */ /* 0x040fe40003f04270 */
[----:B------:R-:W-:Y:S02]  /*8fa0*/  ISETP.GT.AND P6, PT, R3, RZ, PT ;  /* 0x000000ff0300720c */ /* 0x000fe40003fc4270 */
[----:B------:R-:W-:Y:S02]  /*8fb0*/  FSEL R67, R67, -INF , P0 ;  /* 0xff80000043437808 */ /* 0x000fe40000000000 */
[C---:B------:R-:W-:Y:S02]  /*8fc0*/  ISETP.GT.AND P0, PT, R3.reuse, 0x48, PT ;  /* 0x000000480300780c */ /* 0x040fe40003f04270 */
        /* <DEDUP_REMOVED lines=8> */
[----:B------:R-:W-:Y:S02]  /*9050*/  ISETP.GT.AND P0, PT, R2, RZ, PT ;  /* 0x000000ff0200720c */ /* 0x000fe40003f04270 */
        /* <DEDUP_REMOVED lines=39> */
[----:B------:R-:W-:Y:S02]  /*92d0*/  ISETP.GT.AND P6, PT, R2, 0x1, PT ;  /* 0x000000010200780c */ /* 0x000fe40003fc4270 */
[----:B------:R-:W-:Y:S02]  /*92e0*/  ISETP.GT.AND P1, PT, R0, RZ, PT ;  /* 0x000000ff0000720c */ /* 0x000fe40003f24270 */
        /* <DEDUP_REMOVED lines=92> */
[----:B------:R-:W-:Y:S02]  /*98b0*/  FSEL R91, R91, -INF , P0 ;  /* 0xff8000005b5b7808 */ /* 0x000fe40000000000 */
[----:B------:R-:W-:Y:S02]  /*98c0*/  ISETP.GT.AND P0, PT, R2, 0x58, PT ;  /* 0x000000580200780c */ /* 0x000fe40003f04270 */
        /* <DEDUP_REMOVED lines=12> */
[----:B------:R-:W-:Y:S02]  /*9990*/  FSEL R95, R95, -INF , P0 ;  /* 0xff8000005f5f7808 */ /* 0x000fe40000000000 */
[C---:B------:R-:W-:Y:S02]  /*99a0*/  ISETP.GT.AND P0, PT, R2.reuse, 0x61, PT ;  /* 0x000000610200780c */ /* 0x040fe40003f04270 */
        /* <DEDUP_REMOVED lines=63> */
[----:B--2---:R-:W-:Y:S02]  /*9da0*/  FMNMX.FTZ R118, R118, R3, !PT ;  /* 0x0000000376767209 */ /* 0x004fe40007810000 */
        /* <DEDUP_REMOVED lines=15> */
[----:B------:R-:W2:Y:S01]  /*9ea0*/  SHFL.BFLY PT, R3, R118, 0x1, 0x1f ;  /* 0x0c201f0076037f89 */ /* 0x000ea200000e0000 */
[----:B------:R-:W-:Y:S02]  /*9eb0*/  FMNMX.FTZ R119, R96, R119, !PT ;  /* 0x0000007760777209 */ /* 0x000fe40007810000 */
[----:B------:R-:W-:Y:S02]  /*9ec0*/  FMNMX.FTZ R2, R91, R2, !PT ;  /* 0x000000025b027209 */ /* 0x000fe40007810000 */
[----:B------:R-:W-:Y:S02]  /*9ed0*/  FMNMX.FTZ R119, R97, R119, !PT ;  /* 0x0000007761777209 */ /* 0x000fe40007810000 */
[----:B------:R-:W-:Y:S01]  /*9ee0*/  FMNMX.FTZ R2, R94, R2, !PT ;  /* 0x000000025e027209 */ /* 0x000fe20007810000 */
[----:B------:R-:W3:Y:S01]  /*9ef0*/  SHFL.BFLY PT, R117, R0, 0x1, 0x1f ;  /* 0x0c201f0000757f89 */ /* 0x000ee200000e0000 */
[----:B------:R-:W-:Y:S02]  /*9f00*/  FMNMX.FTZ R119, R100, R119, !PT ;  /* 0x0000007764777209 */ /* 0x000fe40007810000 */
[----:B------:R-:W-:Y:S02]  /*9f10*/  FMNMX.FTZ R2, R95, R2, !PT ;  /* 0x000000025f027209 */ /* 0x000fe40007810000 */
[----:B------:R-:W-:Y:S02]  /*9f20*/  FMNMX.FTZ R119, R101, R119, !PT ;  /* 0x0000007765777209 */ /* 0x000fe40007810000 */
[----:B------:R-:W-:Y:S02]  /*9f30*/  FSEL R107, R107, -INF , P6 ;  /* 0xff8000006b6b7808 */ /* 0x000fe40003000000 */
[----:B-1----:R-:W-:Y:S02]  /*9f40*/  FMNMX.FTZ R116, R106, R2, !PT ;  /* 0x000000026a747209 */ /* 0x002fe40007810000 */
[----:B------:R-:W-:Y:S02]  /*9f50*/  FMNMX.FTZ R119, R112, R119, !PT ;  /* 0x0000007770777209 */ /* 0x000fe40007810000 */
[----:B------:R-:W-:Y:S02]  /*9f60*/  FSEL R110, R110, -INF , P1 ;  /* 0xff8000006e6e7808 */ /* 0x000fe40000800000 */
[----:B------:R-:W-:Y:S02]  /*9f70*/  FMNMX.FTZ R116, R107, R116, !PT ;  /* 0x000000746b747209 */ /* 0x000fe40007810000 */
[----:B------:R-:W-:Y:S02]  /*9f80*/  FMNMX.FTZ R119, R113, R119, !PT ;  /* 0x0000007771777209 */ /* 0x000fe40007810000 */
[----:B------:R-:W-:Y:S02]  /*9f90*/  FSEL R111, R111, -INF , P0 ;  /* 0xff8000006f6f7808 */ /* 0x000fe40000000000 */
[----:B------:R-:W-:Y:S01]  /*9fa0*/  FMNMX.FTZ R116, R110, R116, !PT ;  /* 0x000000746e747209 */ /* 0x000fe20007810000 */
[----:B------:R-:W1:Y:S01]  /*9fb0*/  SHFL.BFLY PT, R5, R119, 0x2, 0x1f ;  /* 0x0c401f0077057f89 */ /* 0x000e6200000e0000 */
[----:B--2---:R-:W-:Y:S02]  /*9fc0*/  FMNMX.FTZ R118, R118, R3, !PT ;  /* 0x0000000376767209 */ /* 0x004fe40007810000 */
[----:B------:R-:W-:Y:S02]  /*9fd0*/  FMNMX.FTZ R116, R111, R116, !PT ;  /* 0x000000746f747209 */ /* 0x000fe40007810000 */
[----:B---3--:R-:W-:Y:S03]  /*9fe0*/  FMNMX.FTZ R117, R0, R117, !PT ;  /* 0x0000007500757209 */ /* 0x008fe60007810000 */
[----:B------:R-:W2:Y:S01]  /*9ff0*/  SHFL.BFLY PT, R0, R116, 0x2, 0x1f ;  /* 0x0c401f0074007f89 */ /* 0x000ea200000e0000 */
[----:B-1----:R-:W-:Y:S07]  /*a000*/  FMNMX.FTZ R119, R5, R119, !PT ;  /* 0x0000007705777209 */ /* 0x002fee0007810000 */
[----:B------:R-:W1:Y:S01]  /*a010*/  SHFL.BFLY PT, R4, R119, 0x1, 0x1f ;  /* 0x0c201f0077047f89 */ /* 0x000e6200000e0000 */
[----:B--2---:R-:W-:Y:S07]  /*a020*/  FMNMX.FTZ R116, R116, R0, !PT ;  /* 0x0000000074747209 */ /* 0x004fee0007810000 */
[----:B------:R2:W3:Y:S01]  /*a030*/  SHFL.BFLY PT, R0, R116, 0x1, 0x1f ;  /* 0x0c201f0074007f89 */ /* 0x0004e200000e0000 */
[----:B-1----:R-:W-:Y:S07]  /*a040*/  FMNMX.FTZ R119, R119, R4, !PT ;  /* 0x0000000477777209 */ /* 0x002fee0007810000 */
.L_x_1409:
[C---:B------:R-:W-:Y:S01]  /*a050*/  FMUL.FTZ R2, R119.reuse, c[0x0][0x2d0] ;  /* 0x0000b40077027a20 */ /* 0x040fe20000410000 */
[C---:B------:R-:W-:Y:S01]  /*a060*/  FSETP.NEU.FTZ.AND P0, PT, R119.reuse, -INF , PT ;  /* 0xff8000007700780b */ /* 0x040fe20003f1d000 */
[----:B------:R-:W-:Y:S01]  /*a070*/  WARPSYNC 0xffffffff ;  /* 0xffffffff00007948 */ /* 0x000fe20003800000 */
[----:B---3--:R-:W-:Y:S02]  /*a080*/  FMNMX.FTZ R68, R0, R116, !PT ;  /* 0x0000007400447209 */ /* 0x008fe40007810000 */
[----:B------:R-:W-:Y:S02]  /*a090*/  FSEL R2, R2, RZ, P0 ;  /* 0x000000ff02027208 */ /* 0x000fe40000000000 */
[----:B------:R-:W-:Y:S02]  /*a0a0*/  FSEL R0, R119, RZ, P0 ;  /* 0x000000ff77007208 */ /* 0x000fe40000000000 */
[----:B------:R-:W-:Y:S01]  /*a0b0*/  FSETP.NEU.FTZ.AND P1, PT, R118, -INF , PT ;  /* 0xff8000007600780b */ /* 0x000fe20003f3d000 */
[--C-:B------:R-:W-:Y:S01]  /*a0c0*/  FFMA.FTZ R198, R49, c[0x0][0x2d0], -R2.reuse ;  /* 0x0000b40031c67a23 */ /* 0x100fe20000010802 */
[----:B------:R-:W-:Y:S01]  /*a0d0*/  FSETP.NEU.FTZ.AND P0, PT, R117, -INF , PT ;  /* 0xff8000007500780b */ /* 0x000fe20003f1d000 */
[--C-:B------:R-:W-:Y:S01]  /*a0e0*/  FFMA.FTZ R217, R84, c[0x0][0x2d0], -R2.reuse ;  /* 0x0000b40054d97a23 */ /* 0x100fe20000010802 */
[----:B------:R-:W3:Y:S01]  /*a0f0*/  LDL.LU R49, [R1+0xc] ;  /* 0x00000c0001317983 */ /* 0x000ee20000300800 */
        /* <DEDUP_REMOVED lines=10> */
[----:B------:R-:W-:Y:S02]  /*a1a0*/  FFMA.FTZ R249, R97, c[0x0][0x2d0], -R2 ;  /* 0x0000b40061f97a23 */ /* 0x000fe40000010802 */
[----:B------:R-:W-:Y:S01]  /*a1b0*/  FADD.FTZ R4, -R0, R120 ;  /* 0x0000007800047221 */ /* 0x000fe20000010100 */
[----:B------:R-:W-:Y:S01]  /*a1c0*/  FSEL R0, R118, RZ, P1 ;  /* 0x000000ff76007208 */ /* 0x000fe20000800000 */
        /* <DEDUP_REMOVED lines=21> */
[----:B------:R-:W-:Y:S02]  /*a320*/  FMUL.FTZ R2, R118, c[0x0][0x2d0] ;  /* 0x0000b40076027a20 */ /* 0x000fe40000410000 */
[----:B------:R-:W-:Y:S01]  /*a330*/  FADD.FTZ R3, -R0, R121 ;  /* 0x0000007900037221 */ /* 0x000fe20000010100 */
[----:B------:R-:W-:Y:S02]  /*a340*/  FSEL R0, R117, RZ, P0 ;  /* 0x000000ff75007208 */ /* 0x000fe40000000000 */
[----:B------:R-:W-:Y:S01]  /*a350*/  FSEL R2, R2, RZ, P1 ;  /* 0x000000ff02027208 */ /* 0x000fe20000800000 */
[----:B------:R-:W-:Y:S01]  /*a360*/  FMUL.FTZ R3, R3, c[0x0][0x2d0] ;  /* 0x0000b40003037a20 */ /* 0x000fe20000410000 */
[----:B------:R-:W-:Y:S01]  /*a370*/  MUFU.EX2 R203, R203 ;  /* 0x000000cb00cb7308 */ /* 0x000fe20000000800 */
[----:B------:R-:W-:Y:S02]  /*a380*/  FADD.FTZ R0, -R0, R122 ;  /* 0x0000007a00007221 */ /* 0x000fe40000010100 */
[--C-:B------:R-:W-:Y:S02]  /*a390*/  FFMA.FTZ R9, R33, c[0x0][0x2d0], -R2.reuse ;  /* 0x0000b40021097a23 */ /* 0x100fe40000010802 */
[--C-:B--2---:R-:W-:Y:S01]  /*a3a0*/  FFMA.FTZ R116, R51, c[0x0][0x2d0], -R2.reuse ;  /* 0x0000b40033747a23 */ /* 0x104fe20000010802 */
[----:B------:R-:W2:Y:S01]  /*a3b0*/  LDL.LU R33, [R1+0x8] ;  /* 0x0000080001217983 */ /* 0x000ea20000300800 */
        /* <DEDUP_REMOVED lines=34> */
[----:B------:R-:W-:Y:S03]  /*a5e0*/  FMUL.FTZ R0, R0, c[0x0][0x2d0] ;  /* 0x0000b40000007a20 */ /* 0x000fe60000410000 */
[----:B------:R-:W-:Y:S02]  /*a5f0*/  FSEL R2, R2, RZ, P0 ;  /* 0x000000ff02027208 */ /* 0x000fe40000000000 */
[----:B------:R-:W-:Y:S03]  /*a600*/  FSETP.NEU.FTZ.AND P0, PT, R68, -INF , PT ;  /* 0xff8000004400780b */ /* 0x000fe60003f1d000 */
        /* <DEDUP_REMOVED lines=18> */
[--C-:B------:R-:W-:Y:S02]  /*a730*/  FFMA.FTZ R38, R92, c[0x0][0x2d0], -R2.reuse ;  /* 0x0000b4005c267a23 */ /* 0x100fe40000010802 */
[--C-:B------:R-:W-:Y:S01]  /*a740*/  FFMA.FTZ R39, R93, c[0x0][0x2d0], -R2.reuse ;  /* 0x0000b4005d277a23 */ /* 0x100fe20000010802 */
[----:B------:R-:W-:Y:S01]  /*a750*/  MUFU.EX2 R0, R0 ;  /* 0x0000000000007308 */ /* 0x000fe20000000800 */
[--C-:B------:R-:W-:Y:S02]  /*a760*/  FFMA.FTZ R83, R105, c[0x0][0x2d0], -R2.reuse ;  /* 0x0000b40069537a23 */ /* 0x100fe40000010802 */
[--C-:B------:R-:W-:Y:S02]  /*a770*/  FFMA.FTZ R82, R108, c[0x0][0x2d0], -R2.reuse ;  /* 0x0000b4006c527a23 */ /* 0x100fe40000010802 */
[--C-:B-1----:R-:W-:Y:S02]  /*a780*/  FFMA.FTZ R5, R20, c[0x0][0x2d0], -R2.reuse ;  /* 0x0000b40014057a23 */ /* 0x102fe40000010802 */
        /* <DEDUP_REMOVED lines=10> */
[----:B------:R-:W-:Y:S08]  /*a830*/  MOV R73, R36 ;  /* 0x0000002400497202 */ /* 0x000ff00000000f00 */
[----:B------:R-:W-:Y:S01]  /*a840*/  MUFU.EX2 R191, R191 ;  /* 0x000000bf00bf7308 */ /* 0x000fe20000000800 */
[----:B-1----:R-:W-:Y:S01]  /*a850*/  FFMA.FTZ R5, R18, c[0x0][0x2d0], -R2 ;  /* 0x0000b40012057a23 */ /* 0x002fe20000010802 */
[----:B------:R-:W-:Y:S08]  /*a860*/  FSEL R2, R68, RZ, P0 ;  /* 0x000000ff44027208 */ /* 0x000ff00000000000 */
[----:B------:R1:W-:Y:S01]  /*a870*/  MUFU.EX2 R76, R5 ;  /* 0x00000005004c7308 */ /* 0x0003e20000000800 */
[----:B------:R-:W-:Y:S02]  /*a880*/  FADD.FTZ R6, -R2, R123 ;  /* 0x0000007b02067221 */ /* 0x000fe40000010100 */
[----:B------:R-:W-:Y:S07]  /*a890*/  FMUL.FTZ R2, R4, c[0x0][0x2d0] ;  /* 0x0000b40004027a20 */ /* 0x000fee0000410000 */
[----:B------:R-:W4:Y:S10]  /*a8a0*/  MUFU.EX2 R2, R2 ;  /* 0x0000000200027308 */ /* 0x000f340000000800 */
[----:B------:R-:W-:Y:S01]  /*a8b0*/  MUFU.EX2 R190, R190 ;  /* 0x000000be00be7308 */ /* 0x000fe20000000800 */
[----:B-1----:R-:W-:Y:S05]  /*a8c0*/  FMUL.FTZ R5, R68, c[0x0][0x2d0] ;  /* 0x0000b40044057a20 */ /* 0x002fea0000410000 */
[----:B------:R-:W-:Y:S04]  /*a8d0*/  FSEL R5, R5, RZ, P0 ;  /* 0x000000ff05057208 */ /* 0x000fe80000000000 */
[----:B------:R-:W-:Y:S01]  /*a8e0*/  MUFU.EX2 R202, R202 ;  /* 0x000000ca00ca7308 */ /* 0x000fe20000000800 */
[--C-:B------:R-:W-:Y:S02]  /*a8f0*/  FFMA.FTZ R221, R62, c[0x0][0x2d0], -R5.reuse ;  /* 0x0000b4003edd7a23 */ /* 0x100fe40000010805 */
[----:B------:R-:W5:Y:S01]  /*a900*/  LDL.LU R62, [R1+0x10] ;  /* 0x00001000013e7983 */ /* 0x000f620000300800 */
[--C-:B------:R-:W-:Y:S02]  /*a910*/  FFMA.FTZ R220, R59, c[0x0][0x2d0], -R5.reuse ;  /* 0x0000b4003bdc7a23 */ /* 0x100fe40000010805 */
[--C-:B------:R-:W-:Y:S04]  /*a920*/  FFMA.FTZ R92, R27, c[0x0][0x2d0], -R5.reuse ;  /* 0x0000b4001b5c7a23 */ /* 0x100fe80000010805 */
[----:B------:R-:W-:Y:S01]  /*a930*/  MUFU.EX2 R189, R189 ;  /* 0x000000bd00bd7308 */ /* 0x000fe20000000800 */
[----:B------:R-:W2:Y:S01]  /*a940*/  LDL.LU R59, [R1+0x14] ;  /* 0x00001400013b7983 */ /* 0x000ea20000300800 */
[--C-:B------:R-:W-:Y:S02]  /*a950*/  FFMA.FTZ R27, R78, c[0x0][0x2d0], -R5.reuse ;  /* 0x0000b4004e1b7a23 */ /* 0x100fe40000010805 */
[--C-:B------:R-:W-:Y:S02]  /*a960*/  FFMA.FTZ R18, R79, c[0x0][0x2d0], -R5.reuse ;  /* 0x0000b4004f127a23 */ /* 0x100fe40000010805 */
[--C-:B------:R-:W-:Y:S01]  /*a970*/  FFMA.FTZ R109, R47, c[0x0][0x2d0], -R5.reuse ;  /* 0x0000b4002f6d7a23 */ /* 0x100fe20000010805 */
[----:B------:R-:W-:Y:S01]  /*a980*/  MOV R47, R77 ;  /* 0x0000004d002f7202 */ /* 0x000fe20000000f00 */
[--C-:B------:R-:W-:Y:S01]  /*a990*/  FFMA.FTZ R123, R58, c[0x0][0x2d0], -R5.reuse ;  /* 0x0000b4003a7b7a23 */ /* 0x100fe20000010805 */
[----:B------:R-:W-:Y:S01]  /*a9a0*/  MOV R58, R53 ;  /* 0x00000035003a7202 */ /* 0x000fe20000000f00 */
[----:B------:R-:W-:Y:S01]  /*a9b0*/  MUFU.EX2 R188, R188 ;  /* 0x000000bc00bc7308 */ /* 0x000fe20000000800 */
[--C-:B------:R-:W-:Y:S02]  /*a9c0*/  FFMA.FTZ R7, R21, c[0x0][0x2d0], -R5.reuse ;  /* 0x0000b40015077a23 */ /* 0x100fe40000010805 */
[--C-:B------:R-:W-:Y:S02]  /*a9d0*/  FFMA.FTZ R4, R19, c[0x0][0x2d0], -R5.reuse ;  /* 0x0000b40013047a23 */ /* 0x100fe40000010805 */
[--C-:B------:R-:W-:Y:S02]  /*a9e0*/  FFMA.FTZ R66, R90, c[0x0][0x2d0], -R5.reuse ;  /* 0x0000b4005a427a23 */ /* 0x100fe40000010805 */
        /* <DEDUP_REMOVED lines=25> */
[----:B------:R-:W1:Y:S01]  /*ab80*/  MUFU.EX2 R107, R14 ;  /* 0x0000000e006b7308 */ /* 0x000e620000000800 */
        /* <DEDUP_REMOVED lines=36> */
[----:B----4-:R-:W-:Y:S01]  /*add0*/  FMUL.FTZ R53, R2, R157 ;  /* 0x0000009d02357220 */ /* 0x010fe20000410000 */
[----:B------:R-:W-:Y:S01]  /*ade0*/  MOV R157, R76 ;  /* 0x0000004c009d7202 */ /* 0x000fe20000000f00 */
[C---:B--2---:R-:W-:Y:S01]  /*adf0*/  FFMA.FTZ R10, R0.reuse, R33, R80 ;  /* 0x00000021000a7223 */ /* 0x044fe20000010050 */
[----:B------:R-:W2:Y:S01]  /*ae00*/  LDSM.16.MT88.4 R76, [R225] ;  /* 0x00000000e14c783b */ /* 0x000ea20000004200 */
[----:B------:R-:W-:Y:S01]  /*ae10*/  FMUL.FTZ R8, R0, R152 ;  /* 0x0000009800087220 */ /* 0x000fe20000410000 */
[----:B------:R-:W-:Y:S01]  /*ae20*/  F2FP.PACK_AB R72, R70, R22 ;  /* 0x000000164648723e */ /* 0x000fe200000000ff */
[C---:B------:R-:W-:Y:S01]  /*ae30*/  FMUL.FTZ R9, R0.reuse, R153 ;  /* 0x0000009900097220 */ /* 0x040fe20000410000 */
[----:B------:R-:W-:Y:S01]  /*ae40*/  MOV R19, R37 ;  /* 0x0000002500137202 */ /* 0x000fe20000000f00 */
[C---:B------:R-:W-:Y:S01]  /*ae50*/  FMUL.FTZ R12, R0.reuse, R160 ;  /* 0x000000a0000c7220 */ /* 0x040fe20000410000 */
[----:B------:R-:W-:Y:S01]  /*ae60*/  F2FP.PACK_AB R73, R23, R34 ;  /* 0x000000221749723e */ /* 0x000fe200000000ff */
[C---:B------:R-:W-:Y:S01]  /*ae70*/  FMUL.FTZ R13, R0.reuse, R161 ;  /* 0x000000a1000d7220 */ /* 0x040fe20000410000 */
[----:B------:R-:W-:Y:S01]  /*ae80*/  F2FP.PACK_AB R80, R71, R80 ;  /* 0x000000504750723e */ /* 0x000fe200000000ff */
[----:B------:R-:W-:Y:S01]  /*ae90*/  FMUL.FTZ R24, R0, R144 ;  /* 0x0000009000187220 */ /* 0x000fe20000410000 */
[----:B------:R-:W-:Y:S01]  /*aea0*/  F2FP.PACK_AB R82, R252, R157 ;  /* 0x0000009dfc52723e */ /* 0x000fe200000000ff */
[C---:B------:R-:W-:Y:S01]  /*aeb0*/  FMUL.FTZ R25, R0.reuse, R145 ;  /* 0x0000009100197220 */ /* 0x040fe20000410000 */
[----:B------:R-:W-:Y:S01]  /*aec0*/  MOV R145, R31 ;  /* 0x0000001f00917202 */ /* 0x000fe20000000f00 */
[C---:B------:R-:W-:Y:S01]  /*aed0*/  FMUL.FTZ R28, R0.reuse, R148 ;  /* 0x00000094001c7220 */ /* 0x040fe20000410000 */
[----:B------:R-:W-:Y:S01]  /*aee0*/  MOV R148, R83 ;  /* 0x0000005300947202 */ /* 0x000fe20000000f00 */
[C---:B------:R-:W-:Y:S01]  /*aef0*/  FMUL.FTZ R29, R0.reuse, R149 ;  /* 0x00000095001d7220 */ /* 0x040fe20000410000 */
[----:B-1----:R-:W-:Y:S01]  /*af00*/  F2FP.PACK_AB R83, R107, R91 ;  /* 0x0000005b6b53723e */ /* 0x002fe200000000ff */
[C---:B------:R-:W-:Y:S01]  /*af10*/  FMUL.FTZ R40, R0.reuse, R136 ;  /* 0x0000008800287220 */ /* 0x040fe20000410000 */
[----:B------:R-:W-:Y:S01]  /*af20*/  MOV R149, R26 ;  /* 0x0000001a00957202 */ /* 0x000fe20000000f00 */
[C---:B------:R-:W-:Y:S01]  /*af30*/  FMUL.FTZ R41, R0.reuse, R137 ;  /* 0x0000008900297220 */ /* 0x040fe20000410000 */
[----:B------:R-:W-:Y:S01]  /*af40*/  MOV R137, R48 ;  /* 0x0000003000897202 */ /* 0x000fe20000000f00 */
[C---:B------:R-:W-:Y:S01]  /*af50*/  FMUL.FTZ R44, R0.reuse, R140 ;  /* 0x0000008c002c7220 */ /* 0x040fe20000410000 */
[----:B------:R-:W-:Y:S01]  /*af60*/  MOV R144, R42 ;  /* 0x0000002a00907202 */ /* 0x000fe20000000f00 */
[C---:B------:R-:W-:Y:S01]  /*af70*/  FMUL.FTZ R45, R0.reuse, R141 ;  /* 0x0000008d002d7220 */ /* 0x040fe20000410000 */
[----:B------:R-:W-:Y:S01]  /*af80*/  F2FP.PACK_AB R74, R137, R35 ;  /* 0x00000023894a723e */ /* 0x000fe200000000ff */
        /* <DEDUP_REMOVED lines=8> */
[C---:B---3--:R-:W-:Y:S01]  /*b010*/  FFMA.FTZ R0, R2.reuse, R49, R22 ;  /* 0x0000003102007223 */ /* 0x048fe20000010016 */
[----:B------:R-:W-:Y:S01]  /*b020*/  MUFU.EX2 R124, R86 ;  /* 0x00000056007c7308 */ /* 0x000fe20000000800 */
[----:B------:R-:W-:Y:S01]  /*b030*/  FMUL.FTZ R49, R2, R165 ;  /* 0x000000a502317220 */ /* 0x000fe20000410000 */
[----:B------:R-:W-:Y:S01]  /*b040*/  MOV R165, R52 ;  /* 0x0000003400a57202 */ /* 0x000fe20000000f00 */
[----:B------:R-:W-:Y:S01]  /*b050*/  FADD.FTZ R70, R70, R0 ;  /* 0x0000000046467221 */ /* 0x000fe20000010000 */
[----:B------:R-:W-:Y:S01]  /*b060*/  MOV R141, R54 ;  /* 0x00000036008d7202 */ /* 0x000fe20000000f00 */
[----:B------:R-:W-:Y:S01]  /*b070*/  FMUL.FTZ R0, R6, c[0x0][0x2d0] ;  /* 0x0000b40006007a20 */ /* 0x000fe20000410000 */
[----:B------:R-:W-:Y:S01]  /*b080*/  MOV R133, R55 ;  /* 0x0000003700857202 */ /* 0x000fe20000000f00 */
[C---:B------:R-:W-:Y:S01]  /*b090*/  FMUL.FTZ R52, R2.reuse, R156 ;  /* 0x0000009c02347220 */ /* 0x040fe20000410000 */
[----:B------:R-:W-:Y:S01]  /*b0a0*/  MOV R156, R19 ;  /* 0x00000013009c7202 */ /* 0x000fe20000000f00 */
[C---:B------:R-:W-:Y:S01]  /*b0b0*/  FMUL.FTZ R4, R2.reuse, R184 ;  /* 0x000000b802047220 */ /* 0x040fe20000410000 */
[----:B------:R-:W-:Y:S01]  /*b0c0*/  MOV R19, R65 ;  /* 0x0000004100137202 */ /* 0x000fe20000000f00 */
[----:B------:R-:W1:Y:S01]  /*b0d0*/  MUFU.EX2 R0, R0 ;  /* 0x0000000000007308 */ /* 0x000e620000000800 */
        /* <DEDUP_REMOVED lines=11> */
[-C--:B--2---:R-:W-:Y:S01]  /*b190*/  HMMA.16816.F32 R4, R72, R76.reuse, R4 ;  /* 0x0000004c4804723c */ /* 0x084fe20000001804 */
[----:B------:R-:W-:Y:S04]  /*b1a0*/  MUFU.EX2 R136, R112 ;  /* 0x0000007000887308 */ /* 0x000fe80000000800 */
[----:B------:R-:W-:Y:S01]  /*b1b0*/  FADD.FTZ R71, R71, R10 ;  /* 0x0000000a47477221 */ /* 0x000fe20000010000 */
[----:B------:R-:W-:Y:S01]  /*b1c0*/  MOV R94, R38 ;  /* 0x00000026005e7202 */ /* 0x000fe20000000f00 */
[C---:B------:R-:W-:Y:S01]  /*b1d0*/  FMUL.FTZ R16, R2.reuse, R176 ;  /* 0x000000b002107220 */ /* 0x040fe20000410000 */
[----:B------:R-:W-:Y:S01]  /*b1e0*/  MOV R176, R15 ;  /* 0x0000000f00b07202 */ /* 0x000fe20000000f00 */
[----:B------:R-:W-:Y:S02]  /*b1f0*/  FMUL.FTZ R17, R2, R177 ;  /* 0x000000b102117220 */ /* 0x000fe40000410000 */
[----:B------:R-:W-:Y:S01]  /*b200*/  MUFU.EX2 R125, R121 ;  /* 0x00000079007d7308 */ /* 0x000fe20000000800 */
[----:B-1----:R-:W-:Y:S01]  /*b210*/  FFMA.FTZ R69, R0, R59, R81 ;  /* 0x0000003b00457223 */ /* 0x002fe20000010051 */
[----:B------:R-:W-:Y:S01]  /*b220*/  F2FP.PACK_AB R81, R90, R81 ;  /* 0x000000515a51723e */ /* 0x000fe200000000ff */
[C---:B------:R-:W-:Y:S01]  /*b230*/  FMUL.FTZ R10, R0.reuse, R154 ;  /* 0x0000009a000a7220 */ /* 0x040fe20000410000 */
[----:B------:R-:W-:Y:S01]  /*b240*/  MOV R177, R66 ;  /* 0x0000004200b17202 */ /* 0x000fe20000000f00 */
[----:B------:R-:W-:Y:S01]  /*b250*/  FMUL.FTZ R11, R0, R155 ;  /* 0x0000009b000b7220 */ /* 0x000fe20000410000 */
[----:B------:R-:W-:Y:S01]  /*b260*/  MOV R187, R94 ;  /* 0x0000005e00bb7202 */ /* 0x000fe20000000f00 */
[----:B------:R-:W-:Y:S01]  /*b270*/  FADD.FTZ R69, R90, R69 ;  /* 0x000000455a457221 */ /* 0x000fe20000010000 */
[----:B------:R-:W-:Y:S01]  /*b280*/  MOV R132, R58 ;  /* 0x0000003a00847202 */ /* 0x000fe20000000f00 */
[C---:B------:R-:W-:Y:S01]  /*b290*/  FMUL.FTZ R14, R0.reuse, R162 ;  /* 0x000000a2000e7220 */ /* 0x040fe20000410000 */
[----:B------:R-:W-:Y:S01]  /*b2a0*/  MOV R161, R106 ;  /* 0x0000006a00a17202 */ /* 0x000fe20000000f00 */
[----:B------:R-:W-:Y:S01]  /*b2b0*/  FMUL.FTZ R15, R0, R163 ;  /* 0x000000a3000f7220 */ /* 0x000fe20000410000 */
[C---:B------:R-:W-:Y:S01]  /*b2c0*/  HMMA.16816.F32 R8, R80.reuse, R76, R8 ;  /* 0x0000004c5008723c */ /* 0x040fe20000001808 */
[----:B------:R-:W-:Y:S03]  /*b2d0*/  MUFU.EX2 R106, R97 ;  /* 0x00000061006a7308 */ /* 0x000fe60000000800 */
[C---:B------:R-:W-:Y:S01]  /*b2e0*/  FMUL.FTZ R37, R2.reuse, R173 ;  /* 0x000000ad02257220 */ /* 0x040fe20000410000 */
[----:B------:R-:W-:Y:S01]  /*b2f0*/  MOV R173, R18 ;  /* 0x0000001200ad7202 */ /* 0x000fe20000000f00 */
[C---:B------:R-:W-:Y:S01]  /*b300*/  FMUL.FTZ R18, R3.reuse, R178 ;  /* 0x000000b203127220 */ /* 0x040fe20000410000 */
[----:B------:R-:W-:Y:S01]  /*b310*/  MOV R153, R110 ;  /* 0x0000006e00997202 */ /* 0x000fe20000000f00 */
[-C--:B------:R-:W-:Y:S03]  /*b320*/  HMMA.16816.F32 R12, R80, R78.reuse, R12 ;  /* 0x0000004e500c723c */ /* 0x080fe6000000180c */
[----:B------:R-:W-:Y:S01]  /*b330*/  MUFU.EX2 R97, R92 ;  /* 0x0000005c00617308 */ /* 0x000fe20000000800 */
[C---:B------:R-:W-:Y:S01]  /*b340*/  FMUL.FTZ R48, R2.reuse, R164 ;  /* 0x000000a402307220 */ /* 0x040fe20000410000 */
[----:B------:R-:W-:Y:S01]  /*b350*/  MOV R164, R19 ;  /* 0x0000001300a47202 */ /* 0x000fe20000000f00 */
[C---:B------:R-:W-:Y:S02]  /*b360*/  FMUL.FTZ R19, R3.reuse, R179 ;  /* 0x000000b303137220 */ /* 0x040fe40000410000 */
[C---:B------:R-:W-:Y:S01]  /*b370*/  FMUL.FTZ R20, R2.reuse, R180 ;  /* 0x000000b402147220 */ /* 0x040fe20000410000 */
[----:B------:R-:W-:Y:S03]  /*b380*/  MOV R180, R47 ;  /* 0x0000002f00b47202 */ /* 0x000fe60000000f00 */
[C---:B------:R-:W-:Y:S01]  /*b390*/  FMUL.FTZ R21, R2.reuse, R181 ;  /* 0x000000b502157220 */ /* 0x040fe20000410000 */
[C---:B------:R-:W-:Y:S01]  /*b3a0*/  HMMA.16816.F32 R16, R72.reuse, R78, R16 ;  /* 0x0000004e4810723c */ /* 0x040fe20000001810 */
[----:B------:R-:W1:Y:S01]  /*b3b0*/  LDSM.16.MT88.4 R76, [R229] ;  /* 0x00000000e54c783b */ /* 0x000e620000004200 */
[----:B------:R-:W-:Y:S02]  /*b3c0*/  MUFU.EX2 R110, R96 ;  /* 0x00000060006e7308 */ /* 0x000fe40000000800 */
[C---:B------:R-:W-:Y:S01]  /*b3d0*/  FMUL.FTZ R32, R2.reuse, R168 ;  /* 0x000000a802207220 */ /* 0x040fe20000410000 */
[----:B------:R-:W-:Y:S01]  /*b3e0*/  MOV R168, R30 ;  /* 0x0000001e00a87202 */ /* 0x000fe20000000f00 */
[C---:B------:R-:W-:Y:S01]  /*b3f0*/  FMUL.FTZ R33, R2.reuse, R169 ;  /* 0x000000a902217220 */ /* 0x040fe20000410000 */
[----:B------:R-:W-:Y:S01]  /*b400*/  MOV R181, R43 ;  /* 0x0000002b00b57202 */ /* 0x000fe20000000f00 */
[C---:B------:R-:W-:Y:S01]  /*b410*/  FMUL.FTZ R36, R2.reuse, R172 ;  /* 0x000000ac02247220 */ /* 0x040fe20000410000 */
[----:B------:R-:W-:Y:S03]  /*b420*/  MOV R172, R27 ;  /* 0x0000001b00ac7202 */ /* 0x000fe60000000f00 */
[C---:B------:R-:W-:Y:S01]  /*b430*/  FMUL.FTZ R65, R2.reuse, R129 ;  /* 0x0000008102417220 */ /* 0x040fe20000410000 */
[----:B------:R-:W-:Y:S01]  /*b440*/  MOV R169, R67 ;  /* 0x0000004300a97202 */ /* 0x000fe20000000f00 */
[----:B------:R-:W-:Y:S01]  /*b450*/  FMUL.FTZ R64, R2, R128 ;  /* 0x0000008002407220 */ /* 0x000fe20000410000 */
[----:B------:R-:W-:Y:S01]  /*b460*/  MUFU.EX2 R129, R84 ;  /* 0x0000005400817308 */ /* 0x000fe20000000800 */
[C---:B-----5:R-:W-:Y:S02]  /*b470*/  FFMA.FTZ R2, R3.reuse, R62, R34 ;  /* 0x0000003e03027223 */ /* 0x060fe40000010022 */
[----:B------:R-:W-:Y:S02]  /*b480*/  FMUL.FTZ R22, R3, R182 ;  /* 0x000000b603167220 */ /* 0x000fe40000410000 */
[----:B------:R-:W-:Y:S02]  /*b490*/  FADD.FTZ R2, R23, R2 ;  /* 0x0000000217027221 */ /* 0x000fe40000010000 */
[C---:B------:R-:W-:Y:S02]  /*b4a0*/  FMUL.FTZ R23, R3.reuse, R183 ;  /* 0x000000b703177220 */ /* 0x040fe40000410000 */
[C---:B------:R-:W-:Y:S01]  /*b4b0*/  FMUL.FTZ R34, R3.reuse, R170 ;  /* 0x000000aa03227220 */ /* 0x040fe20000410000 */
[----:B------:R2:W3:Y:S01]  /*b4c0*/  MUFU.EX2 R96, R93 ;  /* 0x0000005d00607308 */ /* 0x0004e20000000800 */
[C---:B------:R-:W-:Y:S02]  /*b4d0*/  FMUL.FTZ R26, R0.reuse, R146 ;  /* 0x00000092001a7220 */ /* 0x040fe40000410000 */
[C---:B------:R-:W-:Y:S02]  /*b4e0*/  FMUL.FTZ R27, R0.reuse, R147 ;  /* 0x00000093001b7220 */ /* 0x040fe40000410000 */
[C---:B------:R-:W-:Y:S02]  /*b4f0*/  FMUL.FTZ R30, R0.reuse, R150 ;  /* 0x00000096001e7220 */ /* 0x040fe40000410000 */
[C---:B------:R-:W-:Y:S02]  /*b500*/  FMUL.FTZ R31, R0.reuse, R151 ;  /* 0x00000097001f7220 */ /* 0x040fe40000410000 */
[C---:B------:R-:W-:Y:S01]  /*b510*/  FMUL.FTZ R38, R3.reuse, R174 ;  /* 0x000000ae03267220 */ /* 0x040fe20000410000 */
[----:B------:R-:W-:Y:S01]  /*b520*/  MUFU.EX2 R128, R120 ;  /* 0x0000007800807308 */ /* 0x000fe20000000800 */
[----:B------:R-:W-:Y:S02]  /*b530*/  FMUL.FTZ R39, R3, R175 ;  /* 0x000000af03277220 */ /* 0x000fe40000410000 */
[C---:B------:R-:W-:Y:S02]  /*b540*/  FMUL.FTZ R42, R0.reuse, R138 ;  /* 0x0000008a002a7220 */ /* 0x040fe40000410000 */
[C---:B------:R-:W-:Y:S01]  /*b550*/  FMUL.FTZ R43, R0.reuse, R139 ;  /* 0x0000008b002b7220 */ /* 0x040fe20000410000 */
[-C--:B-1----:R-:W-:Y:S03]  /*b560*/  HMMA.16816.F32 R20, R72, R76.reuse, R20 ;  /* 0x0000004c4814723c */ /* 0x082fe60000001814 */
[C---:B------:R-:W-:Y:S01]  /*b570*/  FMUL.FTZ R46, R0.reuse, R142 ;  /* 0x0000008e002e7220 */ /* 0x040fe20000410000 */
[----:B------:R-:W-:Y:S01]  /*b580*/  MUFU.EX2 R111, R111 ;  /* 0x0000006f006f7308 */ /* 0x000fe20000000800 */
[C---:B------:R-:W-:Y:S02]  /*b590*/  FMUL.FTZ R47, R0.reuse, R143 ;  /* 0x0000008f002f7220 */ /* 0x040fe40000410000 */
[C---:B------:R-:W-:Y:S01]  /*b5a0*/  FMUL.FTZ R63, R0.reuse, R127 ;  /* 0x0000007f003f7220 */ /* 0x040fe20000410000 */
[C---:B------:R-:W-:Y:S04]  /*b5b0*/  HMMA.16816.F32 R24, R80.reuse, R76, R24 ;  /* 0x0000004c5018723c */ /* 0x040fe80000001818 */
[C---:B------:R-:W-:Y:S02]  /*b5c0*/  FMUL.FTZ R58, R0.reuse, R134 ;  /* 0x00000086003a7220 */ /* 0x040fe40000410000 */
[----:B------:R-:W-:Y:S01]  /*b5d0*/  MUFU.EX2 R127, R85 ;  /* 0x00000055007f7308 */ /* 0x000fe20000000800 */
[C---:B------:R-:W-:Y:S01]  /*b5e0*/  FMUL.FTZ R59, R0.reuse, R135 ;  /* 0x00000087003b7220 */ /* 0x040fe20000410000 */
[-C--:B------:R-:W-:Y:S04]  /*b5f0*/  HMMA.16816.F32 R28, R80, R78.reuse, R28 ;  /* 0x0000004e501c723c */ /* 0x080fe8000000181c */
[----:B------:R-:W-:Y:S02]  /*b600*/  FMUL.FTZ R62, R0, R126 ;  /* 0x0000007e003e7220 */ /* 0x000fe40000410000 */
[----:B------:R-:W-:Y:S02]  /*b610*/  FADD.FTZ R0, R157, R71 ;  /* 0x000000479d007221 */ /* 0x000fe40000010000 */
[C---:B------:R-:W-:Y:S01]  /*b620*/  HMMA.16816.F32 R32, R72.reuse, R78, R32 ;  /* 0x0000004e4820723c */ /* 0x040fe20000001820 */
[----:B------:R-:W1:Y:S01]  /*b630*/  LDSM.16.MT88.4 R76, [R226] ;  /* 0x00000000e24c783b */ /* 0x000e620000004200 */
[----:B------:R-:W-:Y:S02]  /*b640*/  MUFU.EX2 R126, R109 ;  /* 0x0000006d007e7308 */ /* 0x000fe40000000800 */
[----:B------:R-:W-:Y:S02]  /*b650*/  FADD.FTZ R71, R91, R69 ;  /* 0x000000455b477221 */ /* 0x000fe40000010000 */
[C---:B------:R-:W-:Y:S02]  /*b660*/  FMUL.FTZ R66, R3.reuse, R130 ;  /* 0x0000008203427220 */ /* 0x040fe40000410000 */
[C---:B------:R-:W-:Y:S04]  /*b670*/  FMUL.FTZ R54, R3.reuse, R158 ;  /* 0x0000009e03367220 */ /* 0x040fe80000410000 */
[----:B------:R-:W-:Y:S01]  /*b680*/  MUFU.EX2 R130, R116 ;  /* 0x0000007400827308 */ /* 0x000fe20000000800 */
[C---:B------:R-:W-:Y:S02]  /*b690*/  FMUL.FTZ R55, R3.reuse, R159 ;  /* 0x0000009f03377220 */ /* 0x040fe40000410000 */
[----:B------:R-:W-:Y:S02]  /*b6a0*/  FMUL.FTZ R67, R3, R131 ;  /* 0x0000008303437220 */ /* 0x000fe40000410000 */
[----:B------:R-:W-:Y:S01]  /*b6b0*/  FADD.FTZ R3, R186, R70 ;  /* 0x00000046ba037221 */ /* 0x000fe20000010000 */
[----:B------:R-:W-:Y:S02]  /*b6c0*/  MOV R186, R165 ;  /* 0x000000a500ba7202 */ /* 0x000fe40000000f00 */
[----:B------:R-:W-:Y:S01]  /*b6d0*/  MOV R165, R164 ;  /* 0x000000a400a57202 */ /* 0x000fe20000000f00 */
[----:B------:R-:W-:Y:S01]  /*b6e0*/  FADD.FTZ R70, R137, R3 ;  /* 0x0000000389467221 */ /* 0x000fe20000010000 */
[----:B------:R4:W5:Y:S01]  /*b6f0*/  MUFU.EX2 R116, R87 ;  /* 0x0000005700747308 */ /* 0x0009620000000800 */
[----:B------:R-:W-:Y:S01]  /*b700*/  MOV R164, R172 ;  /* 0x000000ac00a47202 */ /* 0x000fe20000000f00 */
[----:B------:R-:W-:Y:S01]  /*b710*/  FADD.FTZ R2, R186, R2 ;  /* 0x00000002ba027221 */ /* 0x000fe20000010000 */
[----:B------:R-:W-:Y:S01]  /*b720*/  MOV R186, R95 ;  /* 0x0000005f00ba7202 */ /* 0x000fe20000000f00 */
[----:B------:R-:W-:Y:S01]  /*b730*/  FADD.FTZ R3, R252, R0 ;  /* 0x00000000fc037221 */ /* 0x000fe20000010000 */
[----:B--2---:R-:W-:Y:S01]  /*b740*/  LDSM.16.MT88.4 R92, [R226+0x1000] ;  /* 0x00100000e25c783b */ /* 0x004fe20000004200 */
[----:B------:R-:W-:Y:S01]  /*b750*/  MOV R172, R168 ;  /* 0x000000a800ac7202 */ /* 0x000fe20000000f00 */
[----:B------:R-:W-:Y:S01]  /*b760*/  FADD.FTZ R69, R156, R2 ;  /* 0x000000029c457221 */ /* 0x000fe20000010000 */
[----:B------:R-:W-:Y:S01]  /*b770*/  MOV R168, R132 ;  /* 0x0000008400a87202 */ /* 0x000fe20000000f00 */
[----:B------:R-:W-:Y:S01]  /*b780*/  FADD.FTZ R2, R107, R71 ;  /* 0x000000476b027221 */ /* 0x000fe20000010000 */
[----:B------:R-:W-:Y:S01]  /*b790*/  MUFU.EX2 R131, R101 ;  /* 0x0000006500837308 */ /* 0x000fe20000000800 */
[----:B------:R-:W-:Y:S01]  /*b7a0*/  MOV R156, R165 ;  /* 0x000000a5009c7202 */ /* 0x000fe20000000f00 */
[----:B------:R-:W-:Y:S01]  /*b7b0*/  FADD.FTZ R0, R205, R70 ;  /* 0x00000046cd007221 */ /* 0x000fe20000010000 */
[----:B------:R-:W-:Y:S01]  /*b7c0*/  MOV R165, R140 ;  /* 0x0000008c00a57202 */ /* 0x000fe20000000f00 */
[----:B---3--:R-:W-:Y:S01]  /*b7d0*/  FADD.FTZ R2, R96, R2 ;  /* 0x0000000260027221 */ /* 0x008fe20000010000 */
[----:B------:R-:W-:Y:S01]  /*b7e0*/  MOV R157, R172 ;  /* 0x000000ac009d7202 */ /* 0x000fe20000000f00 */
[----:B------:R-:W-:Y:S01]  /*b7f0*/  FADD.FTZ R3, R99, R3 ;  /* 0x0000000363037221 */ /* 0x000fe20000010000 */
[----:B------:R-:W-:Y:S01]  /*b800*/  MOV R172, R133 ;  /* 0x0000008500ac7202 */ /* 0x000fe20000000f00 */
[----:B------:R-:W-:Y:S01]  /*b810*/  FADD.FTZ R2, R97, R2 ;  /* 0x0000000261027221 */ /* 0x000fe20000010000 */
[-C--:B-1----:R-:W-:Y:S01]  /*b820*/  HMMA.16816.F32 R36, R72, R76.reuse, R36 ;  /* 0x0000004c4824723c */ /* 0x082fe20000001824 */
[----:B------:R-:W-:Y:S02]  /*b830*/  MUFU.EX2 R101, R88 ;  /* 0x0000005800657308 */ /* 0x000fe40000000800 */
[----:B------:R-:W-:Y:S01]  /*b840*/  FADD.FTZ R3, R98, R3 ;  /* 0x0000000362037221 */ /* 0x000fe20000010000 */
[----:B----4-:R-:W-:Y:S01]  /*b850*/  LDSM.16.MT88.4 R84, [R225+0x800] ;  /* 0x00080000e154783b */ /* 0x010fe20000004200 */
[----:B------:R-:W-:Y:S03]  /*b860*/  FADD.FTZ R69, R191, R69 ;  /* 0x00000045bf457221 */ /* 0x000fe60000010000 */
        /* <DEDUP_REMOVED lines=9> */
[----:B------:R-:W1:Y:S03]  /*b900*/  LDSM.16.MT88.4 R76, [R228] ;  /* 0x00000000e44c783b */ /* 0x000e660000004200 */
[----:B------:R-:W-:Y:S02]  /*b910*/  FADD.FTZ R69, R188, R69 ;  /* 0x00000045bc457221 */ /* 0x000fe40000010000 */
[----:B-----5:R-:W-:Y:S01]  /*b920*/  FADD.FTZ R3, R116, R3 ;  /* 0x0000000374037221 */ /* 0x020fe20000010000 */
[----:B------:R-:W-:Y:S01]  /*b930*/  MUFU.EX2 R132, R100 ;  /* 0x0000006400847308 */ /* 0x000fe20000000800 */
[----:B------:R-:W-:Y:S04]  /*b940*/  FADD.FTZ R69, R122, R69 ;  /* 0x000000457a457221 */ /* 0x000fe80000010000 */
[----:B------:R-:W-:Y:S02]  /*b950*/  FADD.FTZ R69, R125, R69 ;  /* 0x000000457d457221 */ /* 0x000fe40000010000 */
[----:B------:R-:W-:Y:S02]  /*b960*/  FADD.FTZ R3, R124, R3 ;  /* 0x000000037c037221 */ /* 0x000fe40000010000 */
[----:B------:R-:W-:Y:S01]  /*b970*/  FADD.FTZ R69, R128, R69 ;  /* 0x0000004580457221 */ /* 0x000fe20000010000 */
[----:B------:R2:W3:Y:S01]  /*b980*/  MUFU.EX2 R100, R89 ;  /* 0x0000005900647308 */ /* 0x0004e20000000800 */
[----:B------:R-:W-:Y:S02]  /*b990*/  FADD.FTZ R3, R127, R3 ;  /* 0x000000037f037221 */ /* 0x000fe40000010000 */
[----:B------:R-:W-:Y:S02]  /*b9a0*/  FADD.FTZ R70, R130, R69 ;  /* 0x0000004582467221 */ /* 0x000fe40000010000 */
[----:B------:R-:W-:Y:S04]  /*b9b0*/  FADD.FTZ R0, R204, R0 ;  /* 0x00000000cc007221 */ /* 0x000fe80000010000 */
[----:B------:R-:W-:Y:S01]  /*b9c0*/  FADD.FTZ R0, R203, R0 ;  /* 0x00000000cb007221 */ /* 0x000fe20000010000 */
[----:B------:R-:W-:Y:S03]  /*b9d0*/  MUFU.EX2 R137, R102 ;  /* 0x0000006600897308 */ /* 0x000fe60000000800 */
[----:B------:R-:W-:Y:S04]  /*b9e0*/  FADD.FTZ R0, R202, R0 ;  /* 0x00000000ca007221 */ /* 0x000fe80000010000 */
[----:B------:R-:W-:Y:S03]  /*b9f0*/  FADD.FTZ R0, R201, R0 ;  /* 0x00000000c9007221 */ /* 0x000fe60000010000 */
[----:B------:R-:W-:Y:S01]  /*ba00*/  MUFU.EX2 R102, R176 ;  /* 0x000000b000667308 */ /* 0x000fe20000000800 */
[----:B------:R-:W-:Y:S01]  /*ba10*/  FADD.FTZ R0, R200, R0 ;  /* 0x00000000c8007221 */ /* 0x000fe20000010000 */
[-C--:B-1----:R-:W-:Y:S01]  /*ba20*/  HMMA.16816.F32 R52, R72, R76.reuse, R52 ;  /* 0x0000004c4834723c */ /* 0x082fe20000001834 */
[----:B--2---:R-:W-:Y:S02]  /*ba30*/  LDSM.16.MT88.4 R88, [R226+0x800] ;  /* 0x00080000e258783b */ /* 0x004fe40000004200 */
[----:B---3--:R-:W-:Y:S02]  /*ba40*/  FADD.FTZ R2, R100, R2 ;  /* 0x0000000264027221 */ /* 0x008fe40000010000 */
[----:B------:R-:W-:Y:S03]  /*ba50*/  FADD.FTZ R0, R199, R0 ;  /* 0x00000000c7007221 */ /* 0x000fe60000010000 */
[----:B------:R-:W-:Y:S01]  /*ba60*/  MUFU.EX2 R121, R186 ;  /* 0x000000ba00797308 */ /* 0x000fe20000000800 */
[----:B------:R-:W-:Y:S01]  /*ba70*/  FADD.FTZ R2, R101, R2 ;  /* 0x0000000265027221 */ /* 0x000fe20000010000 */
[C---:B------:R-:W-:Y:S04]  /*ba80*/  HMMA.16816.F32 R56, R80.reuse, R76, R56 ;  /* 0x0000004c5038723c */ /* 0x040fe80000001838 */
[----:B------:R-:W-:Y:S02]  /*ba90*/  FADD.FTZ R2, R104, R2 ;  /* 0x0000000268027221 */ /* 0x000fe40000010000 */
[----:B------:R-:W-:Y:S01]  /*baa0*/  FADD.FTZ R71, R198, R0 ;  /* 0x00000000c6477221 */ /* 0x000fe20000010000 */
[----:B------:R-:W-:Y:S01]  /*bab0*/  F2FP.PACK_AB R76, R98, R99 ;  /* 0x00000063624c723e */ /* 0x000fe200000000ff */
[-C--:B------:R-:W-:Y:S01]  /*bac0*/  HMMA.16816.F32 R60, R80, R78.reuse, R60 ;  /* 0x0000004e503c723c */ /* 0x080fe2000000183c */
[----:B------:R-:W1:Y:S01]  /*bad0*/  LDSM.16.MT88.4 R80, [R229+0x800] ;  /* 0x00080000e550783b */ /* 0x000e620000004200 */
[----:B------:R-:W-:Y:S02]  /*bae0*/  MUFU.EX2 R140, R103 ;  /* 0x00000067008c7308 */ /* 0x000fe40000000800 */
[----:B------:R-:W-:Y:S01]  /*baf0*/  F2FP.PACK_AB R77, R97, R96 ;  /* 0x00000060614d723e */ /* 0x000fe200000000ff */
[----:B------:R-:W-:Y:S03]  /*bb00*/  FADD.FTZ R69, R197, R71 ;  /* 0x00000047c5457221 */ /* 0x000fe60000010000 */
[----:B------:R-:W-:Y:S04]  /*bb10*/  HMMA.16816.F32 R64, R72, R78, R64 ;  /* 0x0000004e4840723c */ /* 0x000fe80000001840 */
[----:B------:R-:W-:Y:S03]  /*bb20*/  MUFU.EX2 R103, R108 ;  /* 0x0000006c00677308 */ /* 0x000fe60000000800 */
[----:B------:R-:W-:Y:S02]  /*bb30*/  F2FP.PACK_AB R72, R204, R205 ;  /* 0x000000cdcc48723e */ /* 0x000fe400000000ff */
[----:B------:R-:W-:Y:S03]  /*bb40*/  F2FP.PACK_AB R73, R190, R191 ;  /* 0x000000bfbe49723e */ /* 0x000fe600000000ff */
[----:B------:R-:W-:Y:S02]  /*bb50*/  F2FP.PACK_AB R74, R202, R203 ;  /* 0x000000cbca4a723e */ /* 0x000fe400000000ff */
[----:B------:R-:W-:Y:S01]  /*bb60*/  F2FP.PACK_AB R75, R188, R189 ;  /* 0x000000bdbc4b723e */ /* 0x000fe200000000ff */
[----:B------:R2:W-:Y:S01]  /*bb70*/  MUFU.EX2 R108, R164 ;  /* 0x000000a4006c7308 */ /* 0x0005e20000000800 */
[----:B------:R-:W-:Y:S02]  /*bb80*/  F2FP.PACK_AB R78, R110, R106 ;  /* 0x0000006a6e4e723e */ /* 0x000fe400000000ff */
[----:B------:R-:W-:Y:S03]  /*bb90*/  F2FP.PACK_AB R79, R101, R100 ;  /* 0x00000064654f723e */ /* 0x000fe600000000ff */
[-C--:B------:R-:W-:Y:S04]  /*bba0*/  HMMA.16816.F32 R4, R72, R84.reuse, R4 ;  /* 0x000000544804723c */ /* 0x080fe80000001804 */
[----:B------:R3:W-:Y:S04]  /*bbb0*/  MUFU.EX2 R110, R169 ;  /* 0x000000a9006e7308 */ /* 0x0007e80000000800 */
[C---:B------:R-:W-:Y:S06]  /*bbc0*/  HMMA.16816.F32 R8, R76.reuse, R84, R8 ;  /* 0x000000544c08723c */ /* 0x040fec0000001808 */
[----:B------:R-:W-:Y:S02]  /*bbd0*/  MUFU.EX2 R188, R187 ;  /* 0x000000bb00bc7308 */ /* 0x000fe40000000800 */
[-C--:B------:R-:W-:Y:S01]  /*bbe0*/  HMMA.16816.F32 R12, R76, R86.reuse, R12 ;  /* 0x000000564c0c723c */ /* 0x080fe2000000180c */
[----:B--2---:R-:W-:Y:S07]  /*bbf0*/  LDSM.16.MT88.4 R164, [R226+0x3000] ;  /* 0x00300000e2a4783b */ /* 0x004fee0000004200 */
[C---:B------:R-:W-:Y:S01]  /*bc00*/  HMMA.16816.F32 R16, R72.reuse, R86, R16 ;  /* 0x000000564810723c */ /* 0x040fe20000001810 */
[----:B------:R-:W-:Y:S01]  /*bc10*/  MUFU.EX2 R101, R185 ;  /* 0x000000b900657308 */ /* 0x000fe20000000800 */
[----:B------:R-:W2:Y:S06]  /*bc20*/  LDSM.16.MT88.4 R84, [R228+0x800] ;  /* 0x00080000e454783b */ /* 0x000eac0000004200 */
[-C--:B-1----:R-:W-:Y:S02]  /*bc30*/  HMMA.16816.F32 R20, R72, R80.reuse, R20 ;  /* 0x000000504814723c */ /* 0x082fe40000001814 */
[----:B---3--:R-:W-:Y:S01]  /*bc40*/  LDSM.16.MT88.4 R168, [R229+0x3000] ;  /* 0x00300000e5a8783b */ /* 0x008fe20000004200 */
[----:B------:R-:W-:Y:S05]  /*bc50*/  MUFU.EX2 R100, R184 ;  /* 0x000000b800647308 */ /* 0x000fea0000000800 */
[C---:B------:R-:W-:Y:S05]  /*bc60*/  HMMA.16816.F32 R24, R76.reuse, R80, R24 ;  /* 0x000000504c18723c */ /* 0x040fea0000001818 */
[----:B------:R-:W-:Y:S03]  /*bc70*/  MUFU.EX2 R106, R181 ;  /* 0x000000b5006a7308 */ /* 0x000fe60000000800 */
[-C--:B------:R-:W-:Y:S07]  /*bc80*/  HMMA.16816.F32 R28, R76, R82.reuse, R28 ;  /* 0x000000524c1c723c */ /* 0x080fee000000181c */
[----:B------:R-:W-:Y:S01]  /*bc90*/  MUFU.EX2 R135, R114 ;  /* 0x0000007200877308 */ /* 0x000fe20000000800 */
[C---:B------:R-:W-:Y:S01]  /*bca0*/  HMMA.16816.F32 R32, R72.reuse, R82, R32 ;  /* 0x000000524820723c */ /* 0x040fe20000001820 */
[----:B------:R-:W1:Y:S07]  /*bcb0*/  LDSM.16.MT88.4 R80, [R225+0x1000] ;  /* 0x00100000e150783b */ /* 0x000e6e0000004200 */
[-C--:B------:R-:W-:Y:S01]  /*bcc0*/  HMMA.16816.F32 R36, R72, R88.reuse, R36 ;  /* 0x000000584824723c */ /* 0x080fe20000001824 */
[----:B------:R-:W3:Y:S07]  /*bcd0*/  MUFU.EX2 R114, R105 ;  /* 0x0000006900727308 */ /* 0x000eee0000000800 */
[C---:B------:R-:W-:Y:S03]  /*bce0*/  HMMA.16816.F32 R40, R76.reuse, R88, R40 ;  /* 0x000000584c28723c */ /* 0x040fe60000001828 */
[----:B------:R-:W4:Y:S05]  /*bcf0*/  MUFU.EX2 R134, R113 ;  /* 0x0000007100867308 */ /* 0x000f2a0000000800 */
[-C--:B------:R-:W-:Y:S05]  /*bd00*/  HMMA.16816.F32 R44, R76, R90.reuse, R44 ;  /* 0x0000005a4c2c723c */ /* 0x080fea000000182c */
[----:B------:R-:W-:Y:S03]  /*bd10*/  MUFU.EX2 R133, R115 ;  /* 0x0000007300857308 */ /* 0x000fe60000000800 */
[C---:B------:R-:W-:Y:S01]  /*bd20*/  HMMA.16816.F32 R48, R72.reuse, R90, R48 ;  /* 0x0000005a4830723c */ /* 0x040fe20000001830 */
[----:B------:R-:W5:Y:S03]  /*bd30*/  LDSM.16.MT88.4 R88, [R229+0x1000] ;  /* 0x00100000e558783b */ /* 0x000f660000004200 */
[----:B---3--:R-:W-:Y:S03]  /*bd40*/  FADD.FTZ R2, R114, R2 ;  /* 0x0000000272027221 */ /* 0x008fe60000010000 */
[----:B------:R-:W-:Y:S01]  /*bd50*/  MUFU.EX2 R107, R173 ;  /* 0x000000ad006b7308 */ /* 0x000fe20000000800 */
[-C--:B--2---:R-:W-:Y:S04]  /*bd60*/  HMMA.16816.F32 R52, R72, R84.reuse, R52 ;  /* 0x000000544834723c */ /* 0x084fe80000001834 */
[----:B------:R-:W-:Y:S02]  /*bd70*/  FADD.FTZ R96, R103, R2 ;  /* 0x0000000267607221 */ /* 0x000fe40000010000 */
[----:B------:R-:W-:Y:S02]  /*bd80*/  FADD.FTZ R2, R129, R3 ;  /* 0x0000000381027221 */ /* 0x000fe40000010000 */
[C---:B------:R-:W-:Y:S01]  /*bd90*/  HMMA.16816.F32 R56, R76.reuse, R84, R56 ;  /* 0x000000544c38723c */ /* 0x040fe20000001838 */
[----:B------:R-:W-:Y:S03]  /*bda0*/  MUFU.EX2 R120, R157 ;  /* 0x0000009d00787308 */ /* 0x000fe60000000800 */
[----:B------:R-:W-:Y:S02]  /*bdb0*/  FADD.FTZ R2, R131, R2 ;  /* 0x0000000283027221 */ /* 0x000fe40000010000 */
[----:B----4-:R-:W-:Y:S02]  /*bdc0*/  FADD.FTZ R3, R134, R70 ;  /* 0x0000004686037221 */ /* 0x010fe40000010000 */
[-C--:B------:R-:W-:Y:S03]  /*bdd0*/  HMMA.16816.F32 R60, R76, R86.reuse, R60 ;  /* 0x000000564c3c723c */ /* 0x080fe6000000183c */
[----:B------:R-:W2:Y:S01]  /*bde0*/  MUFU.EX2 R115, R156 ;  /* 0x0000009c00737308 */ /* 0x000ea20000000800 */
[----:B------:R-:W-:Y:S02]  /*bdf0*/  FADD.FTZ R0, R126, R96 ;  /* 0x000000607e007221 */ /* 0x000fe40000010000 */
[----:B------:R-:W-:Y:S01]  /*be00*/  FADD.FTZ R3, R136, R3 ;  /* 0x0000000388037221 */ /* 0x000fe20000010000 */
[----:B------:R-:W-:Y:S01]  /*be10*/  F2FP.PACK_AB R76, R124, R116 ;  /* 0x000000747c4c723e */ /* 0x000fe200000000ff */
[----:B------:R-:W-:Y:S01]  /*be20*/  HMMA.16816.F32 R64, R72, R86, R64 ;  /* 0x000000564840723c */ /* 0x000fe20000001840 */
[----:B------:R-:W3:Y:S03]  /*be30*/  LDSM.16.MT88.4 R84, [R228+0x1000] ;  /* 0x00100000e454783b */ /* 0x000ee60000004200 */
[----:B------:R-:W-:Y:S01]  /*be40*/  F2FP.PACK_AB R78, R129, R127 ;  /* 0x0000007f814e723e */ /* 0x000fe200000000ff */
[----:B------:R-:W4:Y:S01]  /*be50*/  MUFU.EX2 R113, R172 ;  /* 0x000000ac00717308 */ /* 0x000f220000000800 */
[----:B------:R-:W-:Y:S01]  /*be60*/  F2FP.PACK_AB R77, R114, R104 ;  /* 0x00000068724d723e */ /* 0x000fe200000000ff */
[----:B------:R-:W-:Y:S01]  /*be70*/  FADD.FTZ R70, R123, R0 ;  /* 0x000000007b467221 */ /* 0x000fe20000010000 */
[----:B------:R-:W-:Y:S01]  /*be80*/  F2FP.PACK_AB R72, R200, R201 ;  /* 0x000000c9c848723e */ /* 0x000fe200000000ff */
[----:B------:R-:W-:Y:S03]  /*be90*/  FADD.FTZ R0, R196, R69 ;  /* 0x00000045c4007221 */ /* 0x000fe60000010000 */
[----:B------:R-:W-:Y:S01]  /*bea0*/  F2FP.PACK_AB R73, R125, R122 ;  /* 0x0000007a7d49723e */ /* 0x000fe200000000ff */
[----:B------:R-:W-:Y:S01]  /*beb0*/  FADD.FTZ R69, R132, R2 ;  /* 0x0000000284457221 */ /* 0x000fe20000010000 */
[----:B------:R-:W-:Y:S01]  /*bec0*/  F2FP.PACK_AB R74, R198, R199 ;  /* 0x000000c7c64a723e */ /* 0x000fe200000000ff */
[----:B------:R5:W-:Y:S01]  /*bed0*/  MUFU.EX2 R104, R177 ;  /* 0x000000b100687308 */ /* 0x000be20000000800 */
[----:B------:R-:W-:Y:S01]  /*bee0*/  F2FP.PACK_AB R75, R130, R128 ;  /* 0x00000080824b723e */ /* 0x000fe200000000ff */
[----:B------:R-:W-:Y:S01]  /*bef0*/  FADD.FTZ R2, R220, R70 ;  /* 0x00000046dc027221 */ /* 0x000fe20000010000 */
[----:B------:R-:W-:Y:S01]  /*bf00*/  F2FP.PACK_AB R79, R126, R103 ;  /* 0x000000677e4f723e */ /* 0x000fe200000000ff */
[----:B------:R-:W-:Y:S01]  /*bf10*/  FADD.FTZ R0, R206, R0 ;  /* 0x00000000ce007221 */ /* 0x000fe20000010000 */
[----:B--2---:R-:W-:Y:S01]  /*bf20*/  F2FP.PACK_AB R128, R115, R120 ;  /* 0x000000787380723e */ /* 0x004fe200000000ff */
[----:B------:R-:W-:Y:S01]  /*bf30*/  FADD.FTZ R3, R193, R3 ;  /* 0x00000003c1037221 */ /* 0x000fe20000010000 */
[----:B------:R-:W-:Y:S01]  /*bf40*/  F2FP.PACK_AB R130, R106, R109 ;  /* 0x0000006d6a82723e */ /* 0x000fe200000000ff */
[-C--:B-1----:R-:W-:Y:S02]  /*bf50*/  HMMA.16816.F32 R4, R72, R80.reuse, R4 ;  /* 0x000000504804723c */ /* 0x082fe40000001804 */
[----:B------:R-:W-:Y:S01]  /*bf60*/  MUFU.EX2 R103, R141 ;  /* 0x0000008d00677308 */ /* 0x000fe20000000800 */
[----:B------:R-:W-:Y:S01]  /*bf70*/  FADD.FTZ R3, R192, R3 ;  /* 0x00000003c0037221 */ /* 0x000fe20000010000 */
[----:B------:R-:W-:Y:S02]  /*bf80*/  MOV R122, R117 ;  /* 0x00000075007a7202 */ /* 0x000fe40000000f00 */
[----:B----4-:R-:W-:Y:S02]  /*bf90*/  F2FP.PACK_AB R129, R110, R113 ;  /* 0x000000716e81723e */ /* 0x010fe400000000ff */
[C---:B------:R-:W-:Y:S04]  /*bfa0*/  HMMA.16816.F32 R8, R76.reuse, R80, R8 ;  /* 0x000000504c08723c */ /* 0x040fe80000001808 */
[----:B------:R-:W-:Y:S04]  /*bfb0*/  MUFU.EX2 R105, R180 ;  /* 0x000000b400697308 */ /* 0x000fe80000000800 */
[-C--:B------:R-:W-:Y:S01]  /*bfc0*/  HMMA.16816.F32 R12, R76, R82.reuse, R12 ;  /* 0x000000524c0c723c */ /* 0x080fe2000000180c */
[----:B-----5:R-:W-:Y:S05]  /*bfd0*/  LDSM.16.MT88.4 R176, [R225+0x3000] ;  /* 0x00300000e1b0783b */ /* 0x020fea0000004200 */
[----:B------:R-:W-:Y:S02]  /*bfe0*/  MUFU.EX2 R97, R145 ;  /* 0x0000009100617308 */ /* 0x000fe40000000800 */
[C---:B------:R-:W-:Y:S01]  /*bff0*/  HMMA.16816.F32 R16, R72.reuse, R82, R16 ;  /* 0x000000524810723c */ /* 0x040fe20000001810 */
[----:B------:R-:W1:Y:S07]  /*c000*/  LDSM.16.MT88.4 R80, [R225+0x1800] ;  /* 0x00180000e150783b */ /* 0x000e6e0000004200 */
[-C--:B------:R-:W-:Y:S01]  /*c010*/  HMMA.16816.F32 R20, R72, R88.reuse, R20 ;  /* 0x000000584814723c */ /* 0x080fe20000001814 */
[----:B------:R-:W-:Y:S07]  /*c020*/  MUFU.EX2 R98, R148 ;  /* 0x0000009400627308 */ /* 0x000fee0000000800 */
[C---:B------:R-:W-:Y:S03]  /*c030*/  HMMA.16816.F32 R24, R76.reuse, R88, R24 ;  /* 0x000000584c18723c */ /* 0x040fe60000001818 */
[----:B------:R-:W2:Y:S05]  /*c040*/  MUFU.EX2 R99, R149 ;  /* 0x0000009500637308 */ /* 0x000eaa0000000800 */
[-C--:B------:R-:W-:Y:S08]  /*c050*/  HMMA.16816.F32 R28, R76, R90.reuse, R28 ;  /* 0x0000005a4c1c723c */ /* 0x080ff0000000181c */
[C---:B------:R-:W-:Y:S01]  /*c060*/  HMMA.16816.F32 R32, R72.reuse, R90, R32 ;  /* 0x0000005a4820723c */ /* 0x040fe20000001820 */
[----:B------:R-:W4:Y:S07]  /*c070*/  LDSM.16.MT88.4 R88, [R229+0x1800] ;  /* 0x00180000e558783b */ /* 0x000f2e0000004200 */
[-C--:B------:R-:W-:Y:S04]  /*c080*/  HMMA.16816.F32 R36, R72, R92.reuse, R36 ;  /* 0x0000005c4824723c */ /* 0x080fe80000001824 */
[----:B--2---:R-:W-:Y:S04]  /*c090*/  F2FP.PACK_AB R124, R98, R99 ;  /* 0x00000063627c723e */ /* 0x004fe800000000ff */
[C---:B------:R-:W-:Y:S08]  /*c0a0*/  HMMA.16816.F32 R40, R76.reuse, R92, R40 ;  /* 0x0000005c4c28723c */ /* 0x040ff00000001828 */
[-C--:B------:R-:W-:Y:S08]  /*c0b0*/  HMMA.16816.F32 R44, R76, R94.reuse, R44 ;  /* 0x0000005e4c2c723c */ /* 0x080ff0000000182c */
[C---:B------:R-:W-:Y:S01]  /*c0c0*/  HMMA.16816.F32 R48, R72.reuse, R94, R48 ;  /* 0x0000005e4830723c */ /* 0x040fe20000001830 */
[----:B------:R-:W2:Y:S07]  /*c0d0*/  LDSM.16.MT88.4 R92, [R226+0x1800] ;  /* 0x00180000e25c783b */ /* 0x000eae0000004200 */
        /* <DEDUP_REMOVED lines=9> */
[----:B------:R-:W-:Y:S02]  /*c170*/  F2FP.PACK_AB R73, R136, R134 ;  /* 0x000000868849723e */ /* 0x000fe400000000ff */
[----:B------:R-:W-:Y:S02]  /*c180*/  F2FP.PACK_AB R74, R207, R206 ;  /* 0x000000cecf4a723e */ /* 0x000fe400000000ff */
[----:B------:R-:W-:Y:S02]  /*c190*/  F2FP.PACK_AB R75, R192, R193 ;  /* 0x000000c1c04b723e */ /* 0x000fe400000000ff */
[----:B------:R-:W-:Y:S02]  /*c1a0*/  F2FP.PACK_AB R79, R223, R221 ;  /* 0x000000dddf4f723e */ /* 0x000fe400000000ff */
[----:B------:R-:W-:Y:S02]  /*c1b0*/  F2FP.PACK_AB R131, R103, R105 ;  /* 0x000000696783723e */ /* 0x000fe400000000ff */
[----:B------:R-:W-:Y:S01]  /*c1c0*/  MOV R123, R68 ;  /* 0x00000044007b7202 */ /* 0x000fe20000000f00 */
        /* <DEDUP_REMOVED lines=27> */
[----:B------:R-:W-:Y:S05]  /*c380*/  F2FP.PACK_AB R79, R107, R108 ;  /* 0x0000006c6b4f723e */ /* 0x000fea00000000ff */
        /* <DEDUP_REMOVED lines=29> */
[C---:B------:R-:W-:Y:S01]  /*c560*/  HMMA.16816.F32 R8, R76.reuse, R80, R8 ;  /* 0x000000504c08723c */ /* 0x040fe20000001808 */
[----:B------:R-:W-:Y:S07]  /*c570*/  MUFU.EX2 R80, R152 ;  /* 0x0000009800507308 */ /* 0x000fee0000000800 */
[-C--:B------:R-:W-:Y:S03]  /*c580*/  HMMA.16816.F32 R12, R76, R82.reuse, R12 ;  /* 0x000000524c0c723c */ /* 0x080fe6000000180c */
[----:B------:R-:W1:Y:S05]  /*c590*/  MUFU.EX2 R81, R153 ;  /* 0x0000009900517308 */ /* 0x000e6a0000000800 */
[C---:B------:R-:W-:Y:S05]  /*c5a0*/  HMMA.16816.F32 R16, R72.reuse, R82, R16 ;  /* 0x000000524810723c */ /* 0x040fea0000001810 */
[----:B------:R-:W-:Y:S03]  /*c5b0*/  MUFU.EX2 R82, R160 ;  /* 0x000000a000527308 */ /* 0x000fe60000000800 */
[-C--:B----4-:R-:W-:Y:S07]  /*c5c0*/  HMMA.16816.F32 R20, R72, R88.reuse, R20 ;  /* 0x000000584814723c */ /* 0x090fee0000001814 */
[----:B------:R-:W4:Y:S01]  /*c5d0*/  MUFU.EX2 R83, R161 ;  /* 0x000000a100537308 */ /* 0x000f220000000800 */
[C---:B------:R-:W-:Y:S04]  /*c5e0*/  HMMA.16816.F32 R24, R76.reuse, R88, R24 ;  /* 0x000000584c18723c */ /* 0x040fe80000001818 */
[----:B-1----:R-:W-:Y:S04]  /*c5f0*/  F2FP.PACK_AB R127, R80, R81 ;  /* 0x00000051507f723e */ /* 0x002fe800000000ff */
[-C--:B------:R-:W-:Y:S01]  /*c600*/  HMMA.16816.F32 R28, R76, R90.reuse, R28 ;  /* 0x0000005a4c1c723c */ /* 0x080fe2000000181c */
[----:B------:R-:W1:Y:S07]  /*c610*/  MUFU.EX2 R88, R144 ;  /* 0x0000009000587308 */ /* 0x000e6e0000000800 */
[C---:B------:R-:W-:Y:S04]  /*c620*/  HMMA.16816.F32 R32, R72.reuse, R90, R32 ;  /* 0x0000005a4820723c */ /* 0x040fe80000001820 */
[----:B----4-:R-:W-:Y:S04]  /*c630*/  F2FP.PACK_AB R125, R82, R83 ;  /* 0x00000053527d723e */ /* 0x010fe800000000ff */
[-C--:B--2---:R-:W-:Y:S08]  /*c640*/  HMMA.16816.F32 R36, R72, R92.reuse, R36 ;  /* 0x0000005c4824723c */ /* 0x084ff00000001824 */
[C---:B------:R-:W-:Y:S04]  /*c650*/  HMMA.16816.F32 R40, R76.reuse, R92, R40 ;  /* 0x0000005c4c28723c */ /* 0x040fe80000001828 */
[----:B-1----:R-:W-:Y:S04]  /*c660*/  F2FP.PACK_AB R126, R88, R97 ;  /* 0x00000061587e723e */ /* 0x002fe800000000ff */
[-C--:B------:R-:W-:Y:S08]  /*c670*/  HMMA.16816.F32 R44, R76, R94.reuse, R44 ;  /* 0x0000005e4c2c723c */ /* 0x080ff0000000182c */
[C---:B------:R-:W-:Y:S08]  /*c680*/  HMMA.16816.F32 R48, R72.reuse, R94, R48 ;  /* 0x0000005e4830723c */ /* 0x040ff00000001830 */
[-C--:B---3--:R-:W-:Y:S08]  /*c690*/  HMMA.16816.F32 R52, R72, R84.reuse, R52 ;  /* 0x000000544834723c */ /* 0x088ff00000001834 */
[C---:B------:R-:W-:Y:S01]  /*c6a0*/  HMMA.16816.F32 R56, R76.reuse, R84, R56 ;  /* 0x000000544c38723c */ /* 0x040fe20000001838 */
[----:B------:R-:W2:Y:S07]  /*c6b0*/  LDL R84, [R1+0x4] ;  /* 0x0000040001547983 */ /* 0x000eae0000100800 */
[-C--:B------:R-:W-:Y:S08]  /*c6c0*/  HMMA.16816.F32 R60, R76, R86.reuse, R60 ;  /* 0x000000564c3c723c */ /* 0x080ff0000000183c */
[----:B------:R-:W-:Y:S08]  /*c6d0*/  HMMA.16816.F32 R64, R72, R86, R64 ;  /* 0x000000564840723c */ /* 0x000ff00000001840 */
[-C--:B------:R-:W-:Y:S01]  /*c6e0*/  HMMA.16816.F32 R184, R128, R176.reuse, R4 ;  /* 0x000000b080b8723c */ /* 0x080fe20000001804 */
[----:B------:R-:W1:Y:S07]  /*c6f0*/  LDSM.16.MT88.4 R4, [R228+0x3000] ;  /* 0x00300000e404783b */ /* 0x000e6e0000004200 */
[C---:B------:R-:W-:Y:S07]  /*c700*/  HMMA.16816.F32 R152, R124.reuse, R176, R8 ;  /* 0x000000b07c98723c */ /* 0x040fee0000001808 */
        /* <DEDUP_REMOVED lines=76> */
.L_x_1342:
[----:B-1----:R-:W-:-:S13]  /*cbd0*/  ISETP.GE.AND P0, PT, R245, RZ, PT ;  /* 0x000000fff500720c */ /* 0x002fda0003f06270 */
[----:B------:R-:W-:Y:S05]  /*cbe0*/  @!P0 BRA `(.L_x_1354) ;  /* 0x000046d000008947 */ /* 0x000fea0003800000 */
[----:B------:R-:W-:Y:S01]  /*cbf0*/  IMAD.MOV.U32 R122, RZ, RZ, R118 ;  /* 0x000000ffff7a7224 */ /* 0x000fe200078e0076 */
[----:B------:R-:W-:Y:S01]  /*cc00*/  MOV R123, R68 ;  /* 0x00000044007b7202 */ /* 0x000fe20000000f00 */
[----:B------:R-:W-:Y:S01]  /*cc10*/  IMAD.MOV.U32 R121, RZ, RZ, R119 ;  /* 0x000000ffff797224 */ /* 0x000fe200078e0077 */
[----:B------:R-:W-:Y:S02]  /*cc20*/  MOV R120, R117 ;  /* 0x0000007500787202 */ /* 0x000fe40000000f00 */
.L_x_1361:
        /* <DEDUP_REMOVED lines=41> */
.L_x_1410:
[-C--:B------:R-:W-:Y:S01]  /*cec0*/  HMMA.16816.F32 R4, R112, R16.reuse, RZ ;  /* 0x000000107004723c */ /* 0x080fe200000018ff */
[----:B------:R-:W3:Y:S01]  /*ced0*/  SHFL.IDX PT, R84, R0, RZ, 0x181f ;  /* 0x00181fff00547589 */ /* 0x000ee200000e0000 */
[----:B------:R-:W-:Y:S06]  /*cee0*/  BSSY B0, `(.L_x_1356) ;  /* 0x00000f6000007945 */ /* 0x000fec0003800000 */
[C---:B------:R-:W-:Y:S01]  /*cef0*/  HMMA.16816.F32 R8, R108.reuse, R16, RZ ;  /* 0x000000106c08723c */ /* 0x040fe200000018ff */
[----:B------:R-:W4:Y:S07]  /*cf00*/  SHFL.IDX PT, R2, R0, 0x1, 0x181f ;  /* 0x00381f0000027f89 */ /* 0x000f2e00000e0000 */
[-C--:B------:R-:W-:Y:S01]  /*cf10*/  HMMA.16816.F32 R12, R108, R18.reuse, RZ ;  /* 0x000000126c0c723c */ /* 0x080fe200000018ff */
[----:B------:R-:W-:Y:S07]  /*cf20*/  SHFL.IDX PT, R3, R88, 0x1, 0x181f ;  /* 0x00381f0058037f89 */ /* 0x000fee00000e0000 */
[C---:B------:R-:W-:Y:S01]  /*cf30*/  HMMA.16816.F32 R16, R112.reuse, R18, RZ ;  /* 0x000000127010723c */ /* 0x040fe200000018ff */
[----:B------:R-:W5:Y:S07]  /*cf40*/  SHFL.IDX PT, R90, R0, 0x2, 0x181f ;  /* 0x00581f00005a7f89 */ /* 0x000f6e00000e0000 */
[-C--:B------:R-:W-:Y:S01]  /*cf50*/  HMMA.16816.F32 R20, R112, R32.reuse, RZ ;  /* 0x000000207014723c */ /* 0x080fe200000018ff */
[----:B------:R-:W-:Y:S07]  /*cf60*/  SHFL.IDX PT, R86, R88, 0x2, 0x181f ;  /* 0x00581f0058567f89 */ /* 0x000fee00000e0000 */
        /* <DEDUP_REMOVED lines=18> */
[-C--:B----4-:R-:W-:Y:S02]  /*d090*/  IADD3 R2, P1, R2, R104.reuse, RZ ;  /* 0x0000006802027210 */ /* 0x090fe40007f3e0ff */
[--C-:B--2---:R-:W-:Y:S01]  /*d0a0*/  IMAD.X R85, R85, 0x1, R100.reuse, P4 ;  /* 0x0000000155557824 */ /* 0x104fe200020e0664 */
[-C--:B-----5:R-:W-:Y:S01]  /*d0b0*/  IADD3 R90, P0, R90, R104.reuse, RZ ;  /* 0x000000685a5a7210 */ /* 0x0a0fe20007f1e0ff */
[C---:B------:R-:W-:Y:S03]  /*d0c0*/  HMMA.16816.F32 R64, R112.reuse, R66, RZ ;  /* 0x000000427040723c */ /* 0x040fe600000018ff */
[----:B------:R2:W-:Y:S01]  /*d0d0*/  LDGSTS.E.BYPASS.LTC128B.128 [R243+0x100], [R84.64], !P5 ;  /* 0x0010000054f37fae */ /* 0x0005e2000e901d46 */
[--C-:B------:R-:W-:Y:S01]  /*d0e0*/  IMAD.X R3, R3, 0x1, R100.reuse, P1 ;  /* 0x0000000103037824 */ /* 0x100fe200008e0664 */
[-C--:B-1----:R-:W-:Y:S01]  /*d0f0*/  IADD3 R94, P6, R94, R104.reuse, RZ ;  /* 0x000000685e5e7210 */ /* 0x082fe20007fde0ff */
[--C-:B------:R-:W-:Y:S01]  /*d100*/  IMAD.X R91, R86, 0x1, R100.reuse, P0 ;  /* 0x00000001565b7824 */ /* 0x100fe200000e0664 */
[-C--:B------:R-:W-:Y:S01]  /*d110*/  IADD3 R92, P4, R92, R104.reuse, RZ ;  /* 0x000000685c5c7210 */ /* 0x080fe20007f9e0ff */
[-C--:B------:R-:W-:Y:S01]  /*d120*/  HMMA.16816.F32 R68, R112, R80.reuse, RZ ;  /* 0x000000507044723c */ /* 0x080fe200000018ff */
[-C--:B------:R-:W-:Y:S02]  /*d130*/  IADD3 R102, P1, R102, R104.reuse, RZ ;  /* 0x0000006866667210 */ /* 0x080fe40007f3e0ff */
[----:B------:R1:W-:Y:S01]  /*d140*/  LDGSTS.E.BYPASS.LTC128B.128 [R243+0x900], [R2.64], !P5 ;  /* 0x0090000002f37fae */ /* 0x0003e2000e901d46 */
[--C-:B------:R-:W-:Y:S01]  /*d150*/  IMAD.X R95, R89, 0x1, R100.reuse, P6 ;  /* 0x00000001595f7824 */ /* 0x100fe200030e0664 */
[----:B------:R-:W-:Y:S01]  /*d160*/  IADD3 R104, P0, R0, R104, RZ ;  /* 0x0000006800687210 */ /* 0x000fe20007f1e0ff */
[--C-:B------:R-:W-:Y:S02]  /*d170*/  IMAD.X R93, R93, 0x1, R100.reuse, P4 ;  /* 0x000000015d5d7824 */ /* 0x100fe400020e0664 */
[C---:B------:R-:W-:Y:S03]  /*d180*/  HMMA.16816.F32 R72, R108.reuse, R80, RZ ;  /* 0x000000506c48723c */ /* 0x040fe600000018ff */
[----:B------:R3:W-:Y:S01]  /*d190*/  LDGSTS.E.BYPASS.LTC128B.128 [R243+0x1100], [R90.64], !P5 ;  /* 0x011000005af37fae */ /* 0x0007e2000e901d46 */
[--C-:B------:R-:W-:Y:S04]  /*d1a0*/  IMAD.X R103, R101, 0x1, R100.reuse, P1 ;  /* 0x0000000165677824 */ /* 0x100fe800008e0664 */
[-C--:B------:R-:W-:Y:S03]  /*d1b0*/  HMMA.16816.F32 R76, R108, R82.reuse, RZ ;  /* 0x000000526c4c723c */ /* 0x080fe600000018ff */
[----:B------:R4:W-:Y:S05]  /*d1c0*/  LDGSTS.E.BYPASS.LTC128B.128 [R243+0x1900], [R94.64], !P5 ;  /* 0x019000005ef37fae */ /* 0x0009ea000e901d46 */
[C---:B------:R-:W-:Y:S03]  /*d1d0*/  HMMA.16816.F32 R80, R112.reuse, R82, RZ ;  /* 0x000000527050723c */ /* 0x040fe600000018ff */
[----:B------:R3:W5:Y:S05]  /*d1e0*/  SHFL.IDX PT, R0, R88, 0x6, 0x181f ;  /* 0x00d81f0058007f89 */ /* 0x00076a00000e0000 */
[-C--:B--2---:R-:W-:Y:S03]  /*d1f0*/  HMMA.16816.F32 R84, R112, R96.reuse, RZ ;  /* 0x000000607054723c */ /* 0x084fe600000018ff */
[----:B------:R4:W-:Y:S08]  /*d200*/  LDGSTS.E.BYPASS.LTC128B.128 [R243+0x2100], [R92.64], !P5 ;  /* 0x021000005cf37fae */ /* 0x0009f0000e901d46 */
[----:B------:R2:W-:Y:S01]  /*d210*/  LDGSTS.E.BYPASS.LTC128B.128 [R243+0x2900], [R102.64], !P5 ;  /* 0x0290000066f37fae */ /* 0x0005e2000e901d46 */
[C---:B---3--:R-:W-:Y:S02]  /*d220*/  HMMA.16816.F32 R88, R108.reuse, R96, RZ ;  /* 0x000000606c58723c */ /* 0x048fe400000018ff */
[----:B-----5:R-:W-:Y:S01]  /*d230*/  IMAD.X R105, R0, 0x1, R100, P0 ;  /* 0x0000000100697824 */ /* 0x020fe200000e0664 */
[----:B------:R-:W-:Y:S04]  /*d240*/  ISETP.GE.AND P0, PT, R245, 0x1, PT ;  /* 0x00000001f500780c */ /* 0x000fe80003f06270 */
        /* <DEDUP_REMOVED lines=55> */
[-C--:B-----5:R-:W-:Y:S08]  /*d5c0*/  HMMA.16816.F32 R36, R116, R208.reuse, R36 ;  /* 0x000000d07424723c */ /* 0x0a0ff00000001824 */
[C---:B------:R-:W-:Y:S08]  /*d5d0*/  HMMA.16816.F32 R40, R200.reuse, R208, R40 ;  /* 0x000000d0c828723c */ /* 0x040ff00000001828 */
[-C--:B------:R-:W-:Y:S08]  /*d5e0*/  HMMA.16816.F32 R44, R200, R210.reuse, R44 ;  /* 0x000000d2c82c723c */ /* 0x080ff0000000182c */
[C---:B------:R-:W-:Y:S01]  /*d5f0*/  HMMA.16816.F32 R48, R116.reuse, R210, R48 ;  /* 0x000000d27430723c */ /* 0x040fe20000001830 */
[----:B------:R-:W3:Y:S07]  /*d600*/  LDSM.16.M88.4 R208, [R227] ;  /* 0x00000000e3d0783b */ /* 0x000eee0000000200 */
        /* <DEDUP_REMOVED lines=15> */
[-C--:B--2---:R-:W-:Y:S08]  /*d700*/  HMMA.16816.F32 R100, R116, R192.reuse, R100 ;  /* 0x000000c07464723c */ /* 0x084ff00000001864 */
[C---:B------:R-:W-:Y:S08]  /*d710*/  HMMA.16816.F32 R104, R200.reuse, R192, R104 ;  /* 0x000000c0c868723c */ /* 0x040ff00000001868 */
[-C--:B------:R-:W-:Y:S01]  /*d720*/  HMMA.16816.F32 R108, R200, R194.reuse, R108 ;  /* 0x000000c2c86c723c */ /* 0x080fe2000000186c */
[----:B------:R-:W-:Y:S07]  /*d730*/  LDSM.16.M88.4 R200, [R227+0x3000] ;  /* 0x00300000e3c8783b */ /* 0x000fee0000000200 */
[----:B------:R-:W-:Y:S01]  /*d740*/  HMMA.16816.F32 R112, R116, R194, R112 ;  /* 0x000000c27470723c */ /* 0x000fe20000001870 */
[----:B------:R-:W2:Y:S07]  /*d750*/  LDSM.16.M88.4 R116, [R227+0x2000] ;  /* 0x00200000e374783b */ /* 0x000eae0000000200 */
[-C--:B---3--:R-:W-:Y:S01]  /*d760*/  HMMA.16816.F32 R4, R204, R208.reuse, R4 ;  /* 0x000000d0cc04723c */ /* 0x088fe20000001804 */
[----:B------:R-:W3:Y:S01]  /*d770*/  LDSM.16.M88.4 R192, [R227+0x2800] ;  /* 0x00280000e3c0783b */ /* 0x000ee20000000200 */
[----:B------:R-:W-:Y:S06]  /*d780*/  DEPBAR.LE SB0, 0x0 ;  /* 0x000080000000791a */ /* 0x000fec0000000000 */
[C---:B-1----:R-:W-:Y:S01]  /*d790*/  HMMA.16816.F32 R8, R196.reuse, R208, R8 ;  /* 0x000000d0c408723c */ /* 0x042fe20000001808 */
[----:B------:R-:W-:Y:S07]  /*d7a0*/  BAR.SYNC.DEFER_BLOCKING 0x0 ;  /* 0x0000000000007b1d */ /* 0x000fee0000010000 */
        /* <DEDUP_REMOVED lines=65> */
.L_x_1411:
        /* <DEDUP_REMOVED lines=34> */
.L_x_1412:
[----:B--2-4-:R-:W-:Y:S04]  /*dde0*/  IADD3 R2, P0, R116, R119, RZ ;  /* 0x0000007774027210 */ /* 0x014fe80007f1e0ff */
[----:B-1----:R-:W-:Y:S05]  /*ddf0*/  IADD3.X R3, R0, R117, RZ, P0, !PT ;  /* 0x0000007500037210 */ /* 0x002fea00007fe4ff */
[----:B------:R-:W-:Y:S01]  /*de00*/  @!PT LDS RZ, [RZ] ;  /* 0x00000000fffff984 */ /* 0x000fe20000000800 */
[----:B------:R-:W-:Y:S01]  /*de10*/  @!PT LDS RZ, [RZ] ;  /* 0x00000000fffff984 */ /* 0x000fe20000000800 */
[----:B------:R-:W-:Y:S01]  /*de20*/  @!PT LDS RZ, [RZ] ;  /* 0x00000000fffff984 */ /* 0x000fe20000000800 */
[----:B------:R1:W-:Y:S04]  /*de30*/  LDGSTS.E.BYPASS.LTC128B.128 [R243+0x6900], [R2.64], !P5 ;  /* 0x0690000002f37fae */ /* 0x0003e8000e901d46 */
.L_x_1357:
[----:B------:R-:W-:Y:S05]  /*de40*/  BSYNC B0 ;  /* 0x0000000000007941 */ /* 0x000fea0003800000 */
.L_x_1356:
[----:B-1----:R-:W-:Y:S01]  /*de50*/  FMNMX.FTZ R2, R4, R121, !PT ;  /* 0x0000007904027209 */ /* 0x002fe20007810000 */
        /* <DEDUP_REMOVED lines=128> */
.L_x_1413:
[----:B------:R-:W-:Y:S01]  /*e660*/  FADD.FTZ R2, -R119, R121 ;  /* 0x0000007977027221 */ /* 0x000fe20000010100 */
[----:B-12---:R-:W-:Y:S01]  /*e670*/  FMNMX.FTZ R116, R0, R116, !PT ;  /* 0x0000007400747209 */ /* 0x006fe20007810000 */
[----:B------:R-:W-:Y:S01]  /*e680*/  FADD.FTZ R0, -R117, R120 ;  /* 0x0000007875007221 */ /* 0x000fe20000010100 */
[----:B------:R-:W-:Y:S01]  /*e690*/  STL [R1+0x8c], R227 ;  /* 0x00008ce301007387 */ /* 0x000fe20000100800 */
[----:B------:R-:W-:Y:S01]  /*e6a0*/  FMUL.FTZ R120, R119, c[0x0][0x2d0] ;  /* 0x0000b40077787a20 */ /* 0x000fe20000410000 */
[----:B------:R-:W-:Y:S01]  /*e6b0*/  WARPSYNC 0xffffffff ;  /* 0xffffffff00007948 */ /* 0x000fe20003800000 */
[----:B------:R-:W-:Y:S01]  /*e6c0*/  FMUL.FTZ R3, R0, c[0x0][0x2d0] ;  /* 0x0000b40000037a20 */ /* 0x000fe20000410000 */
[----:B------:R-:W-:Y:S01]  /*e6d0*/  STL [R1+0x88], R224 ;  /* 0x000088e001007387 */ /* 0x000fe20000100800 */
[----:B------:R-:W-:Y:S01]  /*e6e0*/  FMUL.FTZ R0, R2, c[0x0][0x2d0] ;  /* 0x0000b40002007a20 */ /* 0x000fe20000410000 */
[----:B------:R-:W-:Y:S01]  /*e6f0*/  ISETP.GT.AND P0, PT, R245, RZ, PT ;  /* 0x000000fff500720c */ /* 0x000fe20003f04270 */
[--C-:B------:R-:W-:Y:S02]  /*e700*/  FFMA.FTZ R2, R96, c[0x0][0x2d0], -R120.reuse ;  /* 0x0000b40060027a23 */ /* 0x100fe40000010878 */
[----:B------:R-:W-:Y:S01]  /*e710*/  MUFU.EX2 R3, R3 ;  /* 0x0000000300037308 */ /* 0x000fe20000000800 */
[----:B------:R-:W-:Y:S02]  /*e720*/  FMUL.FTZ R188, R117, c[0x0][0x2d0] ;  /* 0x0000b40075bc7a20 */ /* 0x000fe40000410000 */
[----:B------:R1:W-:Y:S01]  /*e730*/  STL [R1], R2 ;  /* 0x0000000201007387 */ /* 0x0003e20000100800 */
[----:B------:R-:W-:Y:S02]  /*e740*/  FFMA.FTZ R17, R17, c[0x0][0x2d0], -R120 ;  /* 0x0000b40011117a23 */ /* 0x000fe40000010878 */
[----:B------:R-:W-:Y:S02]  /*e750*/  FFMA.FTZ R8, R8, c[0x0][0x2d0], -R188 ;  /* 0x0000b40008087a23 */ /* 0x000fe400000108bc */
[----:B------:R-:W-:Y:S02]  /*e760*/  FFMA.FTZ R16, R16, c[0x0][0x2d0], -R120 ;  /* 0x0000b40010107a23 */ /* 0x000fe40000010878 */
[----:B------:R2:W-:Y:S01]  /*e770*/  MUFU.EX2 R251, R8 ;  /* 0x0000000800fb7308 */ /* 0x0005e20000000800 */
[----:B------:R-:W-:Y:S02]  /*e780*/  FFMA.FTZ R202, R72, c[0x0][0x2d0], -R188 ;  /* 0x0000b40048ca7a23 */ /* 0x000fe400000108bc */
[--C-:B------:R-:W-:Y:S02]  /*e790*/  FFMA.FTZ R121, R4, c[0x0][0x2d0], -R120.reuse ;  /* 0x0000b40004797a23 */ /* 0x100fe40000010878 */
[----:B------:R-:W-:Y:S02]  /*e7a0*/  FMUL.FTZ R4, R118, c[0x0][0x2d0] ;  /* 0x0000b40076047a20 */ /* 0x000fe40000410000 */
[----:B------:R-:W-:Y:S02]  /*e7b0*/  FFMA.FTZ R5, R5, c[0x0][0x2d0], -R120 ;  /* 0x0000b40005057a23 */ /* 0x000fe40000010878 */
[----:B------:R-:W-:Y:S01]  /*e7c0*/  FFMA.FTZ R199, R77, c[0x0][0x2d0], -R188 ;  /* 0x0000b4004dc77a23 */ /* 0x000fe200000108bc */
[----:B------:R-:W-:Y:S01]  /*e7d0*/  MUFU.EX2 R202, R202 ;  /* 0x000000ca00ca7308 */ /* 0x000fe20000000800 */
[----:B------:R-:W-:Y:S02]  /*e7e0*/  FFMA.FTZ R221, R68, c[0x0][0x2d0], -R120 ;  /* 0x0000b40044dd7a23 */ /* 0x000fe40000010878 */
[----:B------:R-:W-:Y:S02]  /*e7f0*/  FFMA.FTZ R193, R35, c[0x0][0x2d0], -R4 ;  /* 0x0000b40023c17a23 */ /* 0x000fe40000010804 */
[----:B------:R-:W-:Y:S02]  /*e800*/  FFMA.FTZ R223, R69, c[0x0][0x2d0], -R120 ;  /* 0x0000b40045df7a23 */ /* 0x000fe40000010878 */
[--C-:B------:R-:W-:Y:S02]  /*e810*/  FFMA.FTZ R200, R76, c[0x0][0x2d0], -R188.reuse ;  /* 0x0000b4004cc87a23 */ /* 0x100fe400000108bc */
[----:B------:R-:W-:Y:S01]  /*e820*/  FFMA.FTZ R76, R108, c[0x0][0x2d0], -R188 ;  /* 0x0000b4006c4c7a23 */ /* 0x000fe200000108bc */
[----:B-1----:R1:W-:Y:S01]  /*e830*/  MUFU.EX2 R2, R0 ;  /* 0x0000000000027308 */ /* 0x0023e20000000800 */
[--C-:B------:R-:W-:Y:S02]  /*e840*/  FFMA.FTZ R196, R22, c[0x0][0x2d0], -R4.reuse ;  /* 0x0000b40016c47a23 */ /* 0x100fe40000010804 */
[--C-:B------:R-:W-:Y:S02]  /*e850*/  FFMA.FTZ R219, R70, c[0x0][0x2d0], -R4.reuse ;  /* 0x0000b40046db7a23 */ /* 0x100fe40000010804 */
[--C-:B--2---:R-:W-:Y:S02]  /*e860*/  FFMA.FTZ R8, R103, c[0x0][0x2d0], -R4.reuse ;  /* 0x0000b40067087a23 */ /* 0x104fe40000010804 */
[--C-:B------:R-:W-:Y:S02]  /*e870*/  FFMA.FTZ R70, R99, c[0x0][0x2d0], -R4.reuse ;  /* 0x0000b40063467a23 */ /* 0x100fe40000010804 */
[--C-:B------:R-:W-:Y:S01]  /*e880*/  FFMA.FTZ R218, R71, c[0x0][0x2d0], -R4.reuse ;  /* 0x0000b40047da7a23 */ /* 0x100fe20000010804 */
[----:B------:R-:W-:Y:S01]  /*e890*/  MUFU.EX2 R22, R5 ;  /* 0x0000000500167308 */ /* 0x000fe20000000800 */
[----:B------:R-:W-:Y:S01]  /*e8a0*/  MOV R77, R8 ;  /* 0x00000008004d7202 */ /* 0x000fe20000000f00 */
[--C-:B------:R-:W-:Y:S02]  /*e8b0*/  FFMA.FTZ R71, R98, c[0x0][0x2d0], -R4.reuse ;  /* 0x0000b40062477a23 */ /* 0x100fe40000010804 */
[--C-:B------:R-:W-:Y:S02]  /*e8c0*/  FFMA.FTZ R215, R86, c[0x0][0x2d0], -R4.reuse ;  /* 0x0000b40056d77a23 */ /* 0x100fe40000010804 */
[----:B------:R-:W-:Y:S02]  /*e8d0*/  FFMA.FTZ R220, R87, c[0x0][0x2d0], -R4 ;  /* 0x0000b40057dc7a23 */ /* 0x000fe40000010804 */
[----:B------:R-:W-:Y:S02]  /*e8e0*/  FFMA.FTZ R222, R85, c[0x0][0x2d0], -R120 ;  /* 0x0000b40055de7a23 */ /* 0x000fe40000010878 */
[----:B------:R2:W3:Y:S01]  /*e8f0*/  MUFU.EX2 R8, R17 ;  /* 0x0000001100087308 */ /* 0x0004e20000000800 */
[--C-:B------:R-:W-:Y:S02]  /*e900*/  FFMA.FTZ R98, R41, c[0x0][0x2d0], -R188.reuse ;  /* 0x0000b40029627a23 */ /* 0x100fe400000108bc */
[--C-:B------:R-:W-:Y:S02]  /*e910*/  FFMA.FTZ R96, R45, c[0x0][0x2d0], -R188.reuse ;  /* 0x0000b4002d607a23 */ /* 0x100fe400000108bc */
[----:B------:R-:W-:Y:S02]  /*e920*/  FFMA.FTZ R89, R89, c[0x0][0x2d0], -R188 ;  /* 0x0000b40059597a23 */ /* 0x000fe400000108bc */
[----:B-1----:R-:W-:Y:S02]  /*e930*/  FADD.FTZ R0, -R118, R122 ;  /* 0x0000007a76007221 */ /* 0x002fe40000010100 */
[--C-:B------:R-:W-:Y:S01]  /*e940*/  FFMA.FTZ R6, R6, c[0x0][0x2d0], -R4.reuse ;  /* 0x0000b40006067a23 */ /* 0x100fe20000010804 */
[----:B------:R1:W4:Y:S01]  /*e950*/  MUFU.EX2 R5, R16 ;  /* 0x0000001000057308 */ /* 0x0003220000000800 */
[----:B------:R-:W-:Y:S02]  /*e960*/  FMUL.FTZ R0, R0, c[0x0][0x2d0] ;  /* 0x0000b40000007a20 */ /* 0x000fe40000410000 */
[--C-:B------:R-:W-:Y:S02]  /*e970*/  FFMA.FTZ R195, R23, c[0x0][0x2d0], -R4.reuse ;  /* 0x0000b40017c37a23 */ /* 0x100fe40000010804 */
[----:B------:R-:W-:Y:S02]  /*e980*/  FFMA.FTZ R198, R66, c[0x0][0x2d0], -R4 ;  /* 0x0000b40042c67a23 */ /* 0x000fe40000010804 */
[----:B------:R-:W-:Y:S02]  /*e990*/  FFMA.FTZ R66, R88, c[0x0][0x2d0], -R188 ;  /* 0x0000b40058427a23 */ /* 0x000fe400000108bc */
[--C-:B------:R-:W-:Y:S01]  /*e9a0*/  FFMA.FTZ R7, R7, c[0x0][0x2d0], -R4.reuse ;  /* 0x0000b40007077a23 */ /* 0x100fe20000010804 */
[----:B------:R3:W-:Y:S01]  /*e9b0*/  MUFU.EX2 R68, R0 ;  /* 0x0000000000447308 */ /* 0x0007e20000000800 */
[--C-:B------:R-:W-:Y:S02]  /*e9c0*/  FFMA.FTZ R18, R18, c[0x0][0x2d0], -R4.reuse ;  /* 0x0000b40012127a23 */ /* 0x100fe40000010804 */
[--C-:B------:R-:W-:Y:S01]  /*e9d0*/  FFMA.FTZ R19, R19, c[0x0][0x2d0], -R4.reuse ;  /* 0x0000b40013137a23 */ /* 0x100fe20000010804 */
[----:B--2---:R-:W2:Y:S01]  /*e9e0*/  LDL.LU R17, [R1+0x8] ;  /* 0x0000080001117983 */ /* 0x004ea20000300800 */
[--C-:B------:R-:W-:Y:S02]  /*e9f0*/  FFMA.FTZ R194, R34, c[0x0][0x2d0], -R4.reuse ;  /* 0x0000b40022c27a23 */ /* 0x100fe40000010804 */
[--C-:B------:R-:W-:Y:S02]  /*ea00*/  FFMA.FTZ R192, R38, c[0x0][0x2d0], -R4.reuse ;  /* 0x0000b40026c07a23 */ /* 0x100fe40000010804 */
[----:B------:R-:W-:Y:S01]  /*ea10*/  FFMA.FTZ R191, R39, c[0x0][0x2d0], -R4 ;  /* 0x0000b40027bf7a23 */ /* 0x000fe20000010804 */
[----:B------:R4:W-:Y:S01]  /*ea20*/  MUFU.EX2 R69, R121 ;  /* 0x0000007900457308 */ /* 0x0009e20000000800 */
[----:B------:R-:W-:Y:S02]  /*ea30*/  FFMA.FTZ R39, R104, c[0x0][0x2d0], -R188 ;  /* 0x0000b40068277a23 */ /* 0x000fe400000108bc */
[--C-:B------:R-:W-:Y:S01]  /*ea40*/  FFMA.FTZ R190, R50, c[0x0][0x2d0], -R4.reuse ;  /* 0x0000b40032be7a23 */ /* 0x100fe20000010804 */
[----:B-1----:R-:W2:Y:S01]  /*ea50*/  LDL.LU R16, [R1+0xc] ;  /* 0x00000c0001107983 */ /* 0x002ea20000300800 */
[--C-:B------:R-:W-:Y:S02]  /*ea60*/  FFMA.FTZ R189, R51, c[0x0][0x2d0], -R4.reuse ;  /* 0x0000b40033bd7a23 */ /* 0x100fe40000010804 */
[--C-:B------:R-:W-:Y:S01]  /*ea70*/  FFMA.FTZ R51, R102, c[0x0][0x2d0], -R4.reuse ;  /* 0x0000b40066337a23 */ /* 0x100fe20000010804 */
[----:B------:R-:W2:Y:S01]  /*ea80*/  LDL.LU R72, [R1+0x10] ;  /* 0x0000100001487983 */ /* 0x000ea20000300800 */
[--C-:B------:R-:W-:Y:S01]  /*ea90*/  FFMA.FTZ R122, R54, c[0x0][0x2d0], -R4.reuse ;  /* 0x0000b400367a7a23 */ /* 0x100fe20000010804 */
[----:B------:R1:W-:Y:S01]  /*eaa0*/  MUFU.EX2 R23, R6 ;  /* 0x0000000600177308 */ /* 0x0003e20000000800 */
[--C-:B------:R-:W-:Y:S02]  /*eab0*/  FFMA.FTZ R197, R67, c[0x0][0x2d0], -R4.reuse ;  /* 0x0000b40043c57a23 */ /* 0x100fe40000010804 */
[--C-:B------:R-:W-:Y:S02]  /*eac0*/  FFMA.FTZ R217, R82, c[0x0][0x2d0], -R4.reuse ;  /* 0x0000b40052d97a23 */ /* 0x100fe40000010804 */
[----:B---3--:R-:W-:Y:S02]  /*ead0*/  FMUL.FTZ R0, R116, c[0x0][0x2d0] ;  /* 0x0000b40074007a20 */ /* 0x008fe40000410000 */
[----:B------:R-:W-:Y:S02]  /*eae0*/  FFMA.FTZ R216, R83, c[0x0][0x2d0], -R4 ;  /* 0x0000b40053d87a23 */ /* 0x000fe40000010804 */
[--C-:B------:R-:W-:Y:S01]  /*eaf0*/  FFMA.FTZ R35, R111, c[0x0][0x2d0], -R0.reuse ;  /* 0x0000b4006f237a23 */ /* 0x100fe20000010800 */
[----:B------:R-:W3:Y:S01]  /*eb00*/  MUFU.EX2 R7, R7 ;  /* 0x0000000700077308 */ /* 0x000ee20000000800 */
[----:B------:R-:W2:Y:S01]  /*eb10*/  LDL.LU R111, [R1+0x14] ;  /* 0x00001400016f7983 */ /* 0x000ea20000300800 */
[----:B------:R-:W-:Y:S02]  /*eb20*/  FFMA.FTZ R88, R26, c[0x0][0x2d0], -R0 ;  /* 0x0000b4001a587a23 */ /* 0x000fe40000010800 */
[--C-:B------:R-:W-:Y:S02]  /*eb30*/  FFMA.FTZ R83, R115, c[0x0][0x2d0], -R4.reuse ;  /* 0x0000b40073537a23 */ /* 0x100fe40000010804 */
[--C-:B----4-:R-:W-:Y:S02]  /*eb40*/  FFMA.FTZ R121, R55, c[0x0][0x2d0], -R4.reuse ;  /* 0x0000b40037797a23 */ /* 0x110fe40000010804 */
[----:B------:R-:W-:Y:S02]  /*eb50*/  FFMA.FTZ R55, R114, c[0x0][0x2d0], -R4 ;  /* 0x0000b40072377a23 */ /* 0x000fe40000010804 */
[----:B------:R-:W-:Y:S01]  /*eb60*/  MUFU.EX2 R82, R18 ;  /* 0x0000001200527308 */ /* 0x000fe20000000800 */
[--C-:B------:R-:W-:Y:S02]  /*eb70*/  FFMA.FTZ R9, R9, c[0x0][0x2d0], -R188.reuse ;  /* 0x0000b40009097a23 */ /* 0x100fe400000108bc */
[----:B------:R-:W-:Y:S02]  /*eb80*/  FFMA.FTZ R4, R12, c[0x0][0x2d0], -R188 ;  /* 0x0000b4000c047a23 */ /* 0x000fe400000108bc */
[--C-:B------:R-:W-:Y:S01]  /*eb90*/  FFMA.FTZ R87, R27, c[0x0][0x2d0], -R0.reuse ;  /* 0x0000b4001b577a23 */ /* 0x100fe20000010800 */
[----:B------:R-:W-:Y:S01]  /*eba0*/  MOV R27, R76 ;  /* 0x0000004c001b7202 */ /* 0x000fe20000000f00 */
[--C-:B------:R-:W-:Y:S02]  /*ebb0*/  FFMA.FTZ R227, R78, c[0x0][0x2d0], -R0.reuse ;  /* 0x0000b4004ee37a23 */ /* 0x100fe40000010800 */
[--C-:B------:R-:W-:Y:S01]  /*ebc0*/  FFMA.FTZ R252, R59, c[0x0][0x2d0], -R0.reuse ;  /* 0x0000b4003bfc7a23 */ /* 0x100fe20000010800 */
[----:B------:R-:W-:Y:S01]  /*ebd0*/  MUFU.EX2 R196, R196 ;  /* 0x000000c400c47308 */ /* 0x000fe20000000800 */
[----:B------:R-:W-:Y:S02]  /*ebe0*/  FFMA.FTZ R59, R79, c[0x0][0x2d0], -R0 ;  /* 0x0000b4004f3b7a23 */ /* 0x000fe40000010800 */
[----:B------:R-:W-:Y:S02]  /*ebf0*/  FFMA.FTZ R203, R53, c[0x0][0x2d0], -R120 ;  /* 0x0000b40035cb7a23 */ /* 0x000fe40000010878 */
[----:B------:R-:W-:Y:S02]  /*ec00*/  FFMA.FTZ R85, R31, c[0x0][0x2d0], -R0 ;  /* 0x0000b4001f557a23 */ /* 0x000fe40000010800 */
[----:B------:R-:W-:Y:S02]  /*ec10*/  FFMA.FTZ R248, R80, c[0x0][0x2d0], -R120 ;  /* 0x0000b40050f87a23 */ /* 0x000fe40000010878 */
[----:B------:R-:W-:Y:S01]  /*ec20*/  FFMA.FTZ R31, R94, c[0x0][0x2d0], -R0 ;  /* 0x0000b4005e1f7a23 */ /* 0x000fe20000010800 */
[----:B------:R4:W-:Y:S01]  /*ec30*/  MUFU.EX2 R80, R19 ;  /* 0x0000001300507308 */ /* 0x0009e20000000800 */
[----:B------:R-:W-:Y:S02]  /*ec40*/  FFMA.FTZ R247, R81, c[0x0][0x2d0], -R120 ;  /* 0x0000b40051f77a23 */ /* 0x000fe40000010878 */
[----:B------:R-:W-:Y:S02]  /*ec50*/  FFMA.FTZ R81, R92, c[0x0][0x2d0], -R188 ;  /* 0x0000b4005c517a23 */ /* 0x000fe400000108bc */
[--C-:B------:R-:W-:Y:S02]  /*ec60*/  FFMA.FTZ R86, R30, c[0x0][0x2d0], -R0.reuse ;  /* 0x0000b4001e567a23 */ /* 0x100fe40000010800 */
[----:B------:R-:W-:Y:S02]  /*ec70*/  FFMA.FTZ R224, R74, c[0x0][0x2d0], -R0 ;  /* 0x0000b4004ae07a23 */ /* 0x000fe40000010800 */
[----:B-1----:R-:W-:Y:S01]  /*ec80*/  FFMA.FTZ R6, R13, c[0x0][0x2d0], -R188 ;  /* 0x0000b4000d067a23 */ /* 0x002fe200000108bc */
[----:B------:R1:W-:Y:S01]  /*ec90*/  MUFU.EX2 R92, R9 ;  /* 0x00000009005c7308 */ /* 0x0003e20000000800 */
[----:B------:R-:W-:Y:S02]  /*eca0*/  FFMA.FTZ R34, R107, c[0x0][0x2d0], -R0 ;  /* 0x0000b4006b227a23 */ /* 0x000fe40000010800 */
[--C-:B------:R-:W-:Y:S02]  /*ecb0*/  FFMA.FTZ R115, R61, c[0x0][0x2d0], -R188.reuse ;  /* 0x0000b4003d737a23 */ /* 0x100fe400000108bc */
[----:B------:R-:W-:Y:S02]  /*ecc0*/  FFMA.FTZ R67, R105, c[0x0][0x2d0], -R188 ;  /* 0x0000b40069437a23 */ /* 0x000fe400000108bc */
[--C-:B------:R-:W-:Y:S02]  /*ecd0*/  FFMA.FTZ R11, R11, c[0x0][0x2d0], -R0.reuse ;  /* 0x0000b4000b0b7a23 */ /* 0x100fe40000010800 */
[--C-:B------:R-:W-:Y:S01]  /*ece0*/  FFMA.FTZ R105, R43, c[0x0][0x2d0], -R0.reuse ;  /* 0x0000b4002b697a23 */ /* 0x100fe20000010800 */
[----:B------:R-:W-:Y:S01]  /*ecf0*/  MUFU.EX2 R94, R4 ;  /* 0x00000004005e7308 */ /* 0x000fe20000000800 */
[--C-:B------:R-:W-:Y:S02]  /*ed00*/  FFMA.FTZ R54, R90, c[0x0][0x2d0], -R0.reuse ;  /* 0x0000b4005a367a23 */ /* 0x100fe40000010800 */
[--C-:B------:R-:W-:Y:S02]  /*ed10*/  FFMA.FTZ R38, R91, c[0x0][0x2d0], -R0.reuse ;  /* 0x0000b4005b267a23 */ /* 0x100fe40000010800 */
[----:B------:R-:W-:Y:S02]  /*ed20*/  FFMA.FTZ R95, R95, c[0x0][0x2d0], -R0 ;  /* 0x0000b4005f5f7a23 */ /* 0x000fe40000010800 */
        /* <DEDUP_REMOVED lines=26> */
[----:B------:R-:W-:Y:S01]  /*eed0*/  FFMA.FTZ R110, R110, c[0x0][0x2d0], -R0 ;  /* 0x0000b4006e6e7a23 */ /* 0x000fe20000010800 */
[----:B------:R-:W-:Y:S01]  /*eee0*/  MUFU.EX2 R106, R15 ;  /* 0x0000000f006a7308 */ /* 0x000fe20000000800 */
[--C-:B------:R-:W-:Y:S02]  /*eef0*/  FFMA.FTZ R213, R20, c[0x0][0x2d0], -R120.reuse ;  /* 0x0000b40014d57a23 */ /* 0x100fe40000010878 */
[----:B------:R-:W-:Y:S02]  /*ef00*/  FFMA.FTZ R20, R101, c[0x0][0x2d0], -R120 ;  /* 0x0000b40065147a23 */ /* 0x000fe40000010878 */
[----:B------:R-:W-:Y:S02]  /*ef10*/  FFMA.FTZ R101, R28, c[0x0][0x2d0], -R188 ;  /* 0x0000b4001c657a23 */ /* 0x000fe400000108bc */
[--C-:B------:R-:W-:Y:S01]  /*ef20*/  FFMA.FTZ R212, R21, c[0x0][0x2d0], -R120.reuse ;  /* 0x0000b40015d47a23 */ /* 0x100fe20000010878 */
[----:B------:R-:W-:Y:S01]  /*ef30*/  MOV R50, R20 ;  /* 0x0000001400327202 */ /* 0x000fe20000000f00 */
[----:B------:R-:W-:Y:S01]  /*ef40*/  FFMA.FTZ R21, R97, c[0x0][0x2d0], -R120 ;  /* 0x0000b40061157a23 */ /* 0x000fe20000010878 */
[----:B------:R-:W-:Y:S01]  /*ef50*/  MUFU.EX2 R213, R213 ;  /* 0x000000d500d57308 */ /* 0x000fe20000000800 */
[----:B------:R-:W-:Y:S02]  /*ef60*/  FFMA.FTZ R97, R44, c[0x0][0x2d0], -R188 ;  /* 0x0000b4002c617a23 */ /* 0x000fe400000108bc */
[--C-:B------:R-:W-:Y:S02]  /*ef70*/  FFMA.FTZ R211, R64, c[0x0][0x2d0], -R120.reuse ;  /* 0x0000b40040d37a23 */ /* 0x100fe40000010878 */
[----:B------:R-:W-:Y:S02]  /*ef80*/  FFMA.FTZ R64, R112, c[0x0][0x2d0], -R120 ;  /* 0x0000b40070407a23 */ /* 0x000fe40000010878 */
[----:B------:R-:W-:Y:S02]  /*ef90*/  FFMA.FTZ R112, R57, c[0x0][0x2d0], -R188 ;  /* 0x0000b40039707a23 */ /* 0x000fe400000108bc */
[--C-:B------:R-:W-:Y:S01]  /*efa0*/  FFMA.FTZ R214, R65, c[0x0][0x2d0], -R120.reuse ;  /* 0x0000b40041d67a23 */ /* 0x100fe20000010878 */
[----:B------:R-:W-:Y:S01]  /*efb0*/  MUFU.EX2 R212, R212 ;  /* 0x000000d400d47308 */ /* 0x000fe20000000800 */
[--C-:B------:R-:W-:Y:S01]  /*efc0*/  FFMA.FTZ R65, R100, c[0x0][0x2d0], -R120.reuse ;  /* 0x0000b40064417a23 */ /* 0x100fe20000010878 */
[----:B----4-:R-:W-:Y:S01]  /*efd0*/  MOV R19, R64 ;  /* 0x0000004000137202 */ /* 0x010fe20000000f00 */
[----:B------:R-:W-:Y:S02]  /*efe0*/  FFMA.FTZ R120, R113, c[0x0][0x2d0], -R120 ;  /* 0x0000b40071787a23 */ /* 0x000fe40000010878 */
[--C-:B------:R-:W-:Y:S02]  /*eff0*/  FFMA.FTZ R100, R29, c[0x0][0x2d0], -R188.reuse ;  /* 0x0000b4001d647a23 */ /* 0x100fe400000108bc */
[--C-:B------:R-:W-:Y:S02]  /*f000*/  FFMA.FTZ R113, R56, c[0x0][0x2d0], -R188.reuse ;  /* 0x0000b40038717a23 */ /* 0x100fe400000108bc */
[--C-:B------:R-:W-:Y:S01]  /*f010*/  FFMA.FTZ R201, R73, c[0x0][0x2d0], -R188.reuse ;  /* 0x0000b40049c97a23 */ /* 0x100fe200000108bc */
[----:B------:R-:W-:Y:S01]  /*f020*/  MUFU.EX2 R209, R209 ;  /* 0x000000d100d17308 */ /* 0x000fe20000000800 */
[----:B------:R-:W-:Y:S01]  /*f030*/  FFMA.FTZ R188, R109, c[0x0][0x2d0], -R188 ;  /* 0x0000b4006dbc7a23 */ /* 0x000fe200000108bc */
[----:B------:R-:W-:Y:S01]  /*f040*/  MOV R73, R21 ;  /* 0x0000001500497202 */ /* 0x000fe20000000f00 */
[--C-:B------:R-:W-:Y:S01]  /*f050*/  FFMA.FTZ R108, R46, c[0x0][0x2d0], -R0.reuse ;  /* 0x0000b4002e6c7a23 */ /* 0x100fe20000010800 */
[----:B------:R-:W-:Y:S01]  /*f060*/  MOV R46, R93 ;  /* 0x0000005d002e7202 */ /* 0x000fe20000000f00 */
[--C-:B------:R-:W-:Y:S01]  /*f070*/  FFMA.FTZ R109, R47, c[0x0][0x2d0], -R0.reuse ;  /* 0x0000b4002f6d7a23 */ /* 0x100fe20000010800 */
[----:B------:R-:W-:Y:S01]  /*f080*/  MOV R47, R81 ;  /* 0x00000051002f7202 */ /* 0x000fe20000000f00 */
[----:B------:R-:W-:Y:S01]  /*f090*/  FFMA.FTZ R249, R58, c[0x0][0x2d0], -R0 ;  /* 0x0000b4003af97a23 */ /* 0x000fe20000010800 */
[----:B------:R-:W-:Y:S01]  /*f0a0*/  MOV R18, R73 ;  /* 0x0000004900127202 */ /* 0x000fe20000000f00 */
[----:B------:R-:W-:Y:S01]  /*f0b0*/  FADD.FTZ R0, -R116, R123 ;  /* 0x0000007b74007221 */ /* 0x000fe20000010100 */
[----:B------:R-:W-:Y:S01]  /*f0c0*/  MUFU.EX2 R81, R10 ;  /* 0x0000000a00517308 */ /* 0x000fe20000000800 */
[----:B------:R-:W-:Y:S02]  /*f0d0*/  MOV R58, R65 ;  /* 0x00000041003a7202 */ /* 0x000fe40000000f00 */
[----:B------:R-:W-:Y:S07]  /*f0e0*/  FMUL.FTZ R0, R0, c[0x0][0x2d0] ;  /* 0x0000b40000007a20 */ /* 0x000fee0000410000 */
[----:B------:R-:W-:Y:S10]  /*f0f0*/  MUFU.EX2 R0, R0 ;  /* 0x0000000000007308 */ /* 0x000ff40000000800 */
[----:B------:R-:W4:Y:S10]  /*f100*/  MUFU.EX2 R93, R14 ;  /* 0x0000000e005d7308 */ /* 0x000f340000000800 */
[----:B------:R-:W1:Y:S10]  /*f110*/  MUFU.EX2 R103, R103 ;  /* 0x0000006700677308 */ /* 0x000e740000000800 */
[----:B------:R-:W1:Y:S10]  /*f120*/  MUFU.EX2 R102, R102 ;  /* 0x0000006600667308 */ /* 0x000e740000000800 */
[----:B------:R-:W-:Y:S10]  /*f130*/  MUFU.EX2 R104, R104 ;  /* 0x0000006800687308 */ /* 0x000ff40000000800 */
[----:B------:R-:W-:Y:S10]  /*f140*/  MUFU.EX2 R120, R120 ;  /* 0x0000007800787308 */ /* 0x000ff40000000800 */
[----:B------:R-:W-:Y:S10]  /*f150*/  MUFU.EX2 R188, R188 ;  /* 0x000000bc00bc7308 */ /* 0x000ff40000000800 */
[----:B------:R-:W-:Y:S10]  /*f160*/  MUFU.EX2 R194, R194 ;  /* 0x000000c200c27308 */ /* 0x000ff40000000800 */
[----:B------:R-:W-:Y:S10]  /*f170*/  MUFU.EX2 R193, R193 ;  /* 0x000000c100c17308 */ /* 0x000ff40000000800 */
[----:B------:R-:W1:Y:S10]  /*f180*/  MUFU.EX2 R101, R101 ;  /* 0x0000006500657308 */ /* 0x000e740000000800 */
[----:B------:R-:W1:Y:S10]  /*f190*/  MUFU.EX2 R123, R100 ;  /* 0x00000064007b7308 */ /* 0x000e740000000800 */
        /* <DEDUP_REMOVED lines=32> */
[----:B------:R-:W-:Y:S01]  /*f3a0*/  MOV R26, R8 ;  /* 0x00000008001a7202 */ /* 0x000fe20000000f00 */
[----:B------:R-:W-:Y:S01]  /*f3b0*/  FMUL.FTZ R53, R2, R157 ;  /* 0x0000009d02357220 */ /* 0x000fe20000410000 */
[----:B------:R-:W-:Y:S01]  /*f3c0*/  MOV R74, R5 ;  /* 0x00000005004a7202 */ /* 0x000fe20000000f00 */
[C---:B------:R-:W-:Y:S01]  /*f3d0*/  FMUL.FTZ R8, R3.reuse, R152 ;  /* 0x0000009803087220 */ /* 0x040fe20000410000 */
[----:B------:R-:W-:Y:S01]  /*f3e0*/  MOV R157, R26 ;  /* 0x0000001a009d7202 */ /* 0x000fe20000000f00 */
[C---:B-1----:R-:W-:Y:S01]  /*f3f0*/  FMUL.FTZ R9, R3.reuse, R153 ;  /* 0x0000009903097220 */ /* 0x042fe20000410000 */
[----:B------:R-:W-:Y:S01]  /*f400*/  MOV R26, R77 ;  /* 0x0000004d001a7202 */ /* 0x000fe20000000f00 */
[C---:B------:R-:W-:Y:S01]  /*f410*/  FMUL.FTZ R12, R3.reuse, R160 ;  /* 0x000000a0030c7220 */ /* 0x040fe20000410000 */
[----:B------:R-:W1:Y:S01]  /*f420*/  LDSM.16.MT88.4 R76, [R225] ;  /* 0x00000000e14c783b */ /* 0x000e620000004200 */
[----:B------:R-:W-:Y:S01]  /*f430*/  FMUL.FTZ R13, R3, R161 ;  /* 0x000000a1030d7220 */ /* 0x000fe20000410000 */
[----:B---3--:R-:W-:Y:S01]  /*f440*/  F2FP.PACK_AB R73, R7, R23 ;  /* 0x000000170749723e */ /* 0x008fe200000000ff */
        /* <DEDUP_REMOVED lines=9> */
[----:B----4-:R-:W-:Y:S01]  /*f4e0*/  F2FP.PACK_AB R83, R106, R93 ;  /* 0x0000005d6a53723e */ /* 0x010fe200000000ff */
[C---:B------:R-:W-:Y:S01]  /*f4f0*/  FMUL.FTZ R41, R3.reuse, R137 ;  /* 0x0000008903297220 */ /* 0x040fe20000410000 */
[----:B------:R-:W-:Y:S01]  /*f500*/  MOV R160, R34 ;  /* 0x0000002200a07202 */ /* 0x000fe20000000f00 */
[C---:B------:R-:W-:Y:S01]  /*f510*/  FMUL.FTZ R44, R3.reuse, R140 ;  /* 0x0000008c032c7220 */ /* 0x040fe20000410000 */
[----:B------:R-:W-:Y:S01]  /*f520*/  MOV R145, R67 ;  /* 0x0000004300917202 */ /* 0x000fe20000000f00 */
[C---:B------:R-:W-:Y:S01]  /*f530*/  FMUL.FTZ R45, R3.reuse, R141 ;  /* 0x0000008d032d7220 */ /* 0x040fe20000410000 */
[----:B------:R-:W-:Y:S01]  /*f540*/  MOV R141, R31 ;  /* 0x0000001f008d7202 */ /* 0x000fe20000000f00 */
[C---:B--2---:R-:W-:Y:S01]  /*f550*/  FFMA.FTZ R84, R3.reuse, R17, R251 ;  /* 0x0000001103547223 */ /* 0x044fe200000100fb */
        /* <DEDUP_REMOVED lines=10> */
[----:B------:R2:W3:Y:S01]  /*f600*/  MUFU.EX2 R95, R88 ;  /* 0x00000058005f7308 */ /* 0x0004e20000000800 */
        /* <DEDUP_REMOVED lines=28> */
[----:B------:R-:W-:Y:S01]  /*f7d0*/  FMUL.FTZ R65, R2, R129 ;  /* 0x0000008102417220 */ /* 0x000fe20000410000 */
[----:B------:R-:W-:Y:S01]  /*f7e0*/  MOV R153, R110 ;  /* 0x0000006e00997202 */ /* 0x000fe20000000f00 */
[----:B------:R-:W-:Y:S01]  /*f7f0*/  FFMA.FTZ R2, R68, R72, R23 ;  /* 0x0000004844027223 */ /* 0x000fe20000010017 */
[----:B------:R-:W-:Y:S01]  /*f800*/  F2FP.PACK_AB R72, R22, R69 ;  /* 0x000000451648723e */ /* 0x000fe200000000ff */
[C---:B------:R-:W-:Y:S01]  /*f810*/  FMUL.FTZ R6, R68.reuse, R186 ;  /* 0x000000ba44067220 */ /* 0x040fe20000410000 */
[----:B------:R-:W-:Y:S01]  /*f820*/  MOV R186, R82 ;  /* 0x0000005200ba7202 */ /* 0x000fe20000000f00 */
[----:B------:R-:W-:Y:S01]  /*f830*/  FADD.FTZ R89, R7, R2 ;  /* 0x0000000207597221 */ /* 0x000fe20000010000 */
[----:B------:R-:W-:Y:S01]  /*f840*/  MOV R2, R74 ;  /* 0x0000004a00027202 */ /* 0x000fe20000000f00 */
[----:B------:R-:W-:Y:S01]  /*f850*/  FMUL.FTZ R7, R68, R187 ;  /* 0x000000bb44077220 */ /* 0x000fe20000410000 */
[----:B------:R-:W-:Y:S01]  /*f860*/  MOV R187, R80 ;  /* 0x0000005000bb7202 */ /* 0x000fe20000000f00 */
[----:B------:R-:W-:Y:S01]  /*f870*/  FADD.FTZ R90, R22, R3 ;  /* 0x00000003165a7221 */ /* 0x000fe20000010000 */
[----:B------:R-:W-:Y:S01]  /*f880*/  F2FP.PACK_AB R74, R157, R2 ;  /* 0x000000029d4a723e */ /* 0x000fe200000000ff */
[----:B------:R-:W-:Y:S01]  /*f890*/  FMUL.FTZ R10, R0, R154 ;  /* 0x0000009a000a7220 */ /* 0x000fe20000410000 */
[----:B------:R-:W-:Y:S01]  /*f8a0*/  F2FP.PACK_AB R75, R187, R186 ;  /* 0x000000babb4b723e */ /* 0x000fe200000000ff */
[----:B------:R-:W-:Y:S01]  /*f8b0*/  FMUL.FTZ R18, R68, R178 ;  /* 0x000000b244127220 */ /* 0x000fe20000410000 */
[----:B------:R-:W-:Y:S01]  /*f8c0*/  F2FP.PACK_AB R80, R92, R251 ;  /* 0x000000fb5c50723e */ /* 0x000fe200000000ff */
[C---:B------:R-:W-:Y:S01]  /*f8d0*/  FMUL.FTZ R19, R68.reuse, R179 ;  /* 0x000000b344137220 */ /* 0x040fe20000410000 */
[----:B------:R-:W-:Y:S01]  /*f8e0*/  F2FP.PACK_AB R82, R107, R94 ;  /* 0x0000005e6b52723e */ /* 0x000fe200000000ff */
[----:B------:R-:W-:Y:S01]  /*f8f0*/  FMUL.FTZ R22, R68, R182 ;  /* 0x000000b644167220 */ /* 0x000fe20000410000 */
[----:B------:R-:W-:Y:S01]  /*f900*/  MOV R110, R59 ;  /* 0x0000003b006e7202 */ /* 0x000fe20000000f00 */
[-C--:B-1----:R-:W-:Y:S01]  /*f910*/  HMMA.16816.F32 R4, R72, R76.reuse, R4 ;  /* 0x0000004c4804723c */ /* 0x082fe20000001804 */
[----:B------:R-:W-:Y:S04]  /*f920*/  MUFU.EX2 R129, R96 ;  /* 0x0000006000817308 */ /* 0x000fe80000000800 */
[C---:B------:R-:W-:Y:S01]  /*f930*/  FMUL.FTZ R11, R0.reuse, R155 ;  /* 0x0000009b000b7220 */ /* 0x040fe20000410000 */
[----:B------:R-:W-:Y:S01]  /*f940*/  MOV R136, R58 ;  /* 0x0000003a00887202 */ /* 0x000fe20000000f00 */
[----:B------:R-:W-:Y:S01]  /*f950*/  FFMA.FTZ R3, R0, R111, R81 ;  /* 0x0000006f00037223 */ /* 0x000fe20000010051 */
[C---:B------:R-:W-:Y:S01]  /*f960*/  F2FP.PACK_AB R81, R91.reuse, R81 ;  /* 0x000000515b51723e */ /* 0x040fe200000000ff */
[C---:B------:R-:W-:Y:S02]  /*f970*/  FMUL.FTZ R23, R68.reuse, R183 ;  /* 0x000000b744177220 */ /* 0x040fe40000410000 */
[----:B------:R-:W1:Y:S01]  /*f980*/  MUFU.EX2 R96, R87 ;  /* 0x0000005700607308 */ /* 0x000e620000000800 */
[C---:B------:R-:W-:Y:S01]  /*f990*/  FMUL.FTZ R34, R68.reuse, R170 ;  /* 0x000000aa44227220 */ /* 0x040fe20000410000 */
[----:B------:R-:W-:Y:S01]  /*f9a0*/  MOV R111, R50 ;  /* 0x00000032006f7202 */ /* 0x000fe20000000f00 */
[----:B------:R-:W-:Y:S01]  /*f9b0*/  FMUL.FTZ R35, R68, R171 ;  /* 0x000000ab44237220 */ /* 0x000fe20000410000 */
[C---:B------:R-:W-:Y:S04]  /*f9c0*/  HMMA.16816.F32 R8, R80.reuse, R76, R8 ;  /* 0x0000004c5008723c */ /* 0x040fe80000001808 */
[C---:B------:R-:W-:Y:S01]  /*f9d0*/  FMUL.FTZ R14, R0.reuse, R162 ;  /* 0x000000a2000e7220 */ /* 0x040fe20000410000 */
[----:B------:R-:W-:Y:S01]  /*f9e0*/  MOV R156, R62 ;  /* 0x0000003e009c7202 */ /* 0x000fe20000000f00 */
[----:B------:R-:W-:Y:S01]  /*f9f0*/  FMUL.FTZ R15, R0, R163 ;  /* 0x000000a3000f7220 */ /* 0x000fe20000410000 */
[----:B------:R-:W-:Y:S01]  /*fa00*/  MUFU.EX2 R137, R112 ;  /* 0x0000007000897308 */ /* 0x000fe20000000800 */
[C---:B------:R-:W-:Y:S01]  /*fa10*/  FMUL.FTZ R38, R68.reuse, R174 ;  /* 0x000000ae44267220 */ /* 0x040fe20000410000 */
[----:B------:R-:W-:Y:S03]  /*fa20*/  MOV R251, R157 ;  /* 0x0000009d00fb7202 */ /* 0x000fe60000000f00 */
[C---:B------:R-:W-:Y:S01]  /*fa30*/  FMUL.FTZ R39, R68.reuse, R175 ;  /* 0x000000af44277220 */ /* 0x040fe20000410000 */
[-C--:B------:R-:W-:Y:S03]  /*fa40*/  HMMA.16816.F32 R12, R80, R78.reuse, R12 ;  /* 0x0000004e500c723c */ /* 0x080fe6000000180c */
[C---:B------:R-:W-:Y:S01]  /*fa50*/  FMUL.FTZ R50, R68.reuse, R166 ;  /* 0x000000a644327220 */ /* 0x040fe20000410000 */
[----:B------:R-:W-:Y:S01]  /*fa60*/  MOV R157, R165 ;  /* 0x000000a5009d7202 */ /* 0x000fe20000000f00 */
[C---:B------:R-:W-:Y:S01]  /*fa70*/  FMUL.FTZ R51, R68.reuse, R167 ;  /* 0x000000a744337220 */ /* 0x040fe20000410000 */
[----:B------:R-:W-:Y:S01]  /*fa80*/  MOV R165, R172 ;  /* 0x000000ac00a57202 */ /* 0x000fe20000000f00 */
        /* <DEDUP_REMOVED lines=8> */
[----:B------:R-:W-:Y:S01]  /*fb10*/  FMUL.FTZ R67, R68, R131 ;  /* 0x0000008344437220 */ /* 0x000fe20000410000 */
[----:B------:R-:W-:Y:S01]  /*fb20*/  MOV R168, R124 ;  /* 0x0000007c00a87202 */ /* 0x000fe20000000f00 */
[----:B------:R-:W-:Y:S02]  /*fb30*/  LDSM.16.MT88.4 R68, [R228] ;  /* 0x00000000e444783b */ /* 0x000fe40000004200 */
[----:B------:R-:W-:Y:S01]  /*fb40*/  FADD.FTZ R84, R92, R84 ;  /* 0x000000545c547221 */ /* 0x000fe20000010000 */
[----:B------:R-:W-:Y:S01]  /*fb50*/  MOV R124, R227 ;  /* 0x000000e3007c7202 */ /* 0x000fe20000000f00 */
[----:B------:R-:W-:Y:S01]  /*fb60*/  FADD.FTZ R2, R2, R90 ;  /* 0x0000005a02027221 */ /* 0x000fe20000010000 */
[----:B------:R-:W-:Y:S01]  /*fb70*/  MUFU.EX2 R130, R122 ;  /* 0x0000007a00827308 */ /* 0x000fe20000000800 */
[----:B------:R-:W-:Y:S01]  /*fb80*/  FADD.FTZ R94, R94, R84 ;  /* 0x000000545e5e7221 */ /* 0x000fe20000010000 */
[----:B------:R-:W-:Y:S01]  /*fb90*/  MOV R155, R154 ;  /* 0x0000009a009b7202 */ /* 0x000fe20000000f00 */
[----:B------:R1:W5:Y:S01]  /*fba0*/  LDL.LU R227, [R1+0x8c] ;  /* 0x00008c0001e37983 */ /* 0x0003620000300800 */
[----:B------:R-:W-:Y:S02]  /*fbb0*/  FADD.FTZ R3, R91, R3 ;  /* 0x000000035b037221 */ /* 0x000fe40000010000 */
[C---:B------:R-:W-:Y:S02]  /*fbc0*/  FMUL.FTZ R26, R0.reuse, R146 ;  /* 0x00000092001a7220 */ /* 0x040fe40000410000 */
[C---:B------:R-:W-:Y:S02]  /*fbd0*/  FMUL.FTZ R27, R0.reuse, R147 ;  /* 0x00000093001b7220 */ /* 0x040fe40000410000 */
[C---:B------:R-:W-:Y:S01]  /*fbe0*/  FMUL.FTZ R30, R0.reuse, R150 ;  /* 0x00000096001e7220 */ /* 0x040fe20000410000 */
        /* <DEDUP_REMOVED lines=8> */
[C---:B------:R-:W-:Y:S01]  /*fc70*/  FMUL.FTZ R59, R0.reuse, R135 ;  /* 0x00000087003b7220 */ /* 0x040fe20000410000 */
[-C--:B-1----:R-:W-:Y:S03]  /*fc80*/  HMMA.16816.F32 R20, R72, R76.reuse, R20 ;  /* 0x0000004c4814723c */ /* 0x082fe60000001814 */
[C---:B------:R-:W-:Y:S02]  /*fc90*/  FMUL.FTZ R62, R0.reuse, R126 ;  /* 0x0000007e003e7220 */ /* 0x040fe40000410000 */
[----:B------:R-:W-:Y:S01]  /*fca0*/  FMUL.FTZ R63, R0, R127 ;  /* 0x0000007f003f7220 */ /* 0x000fe20000410000 */
[----:B------:R-:W1:Y:S01]  /*fcb0*/  MUFU.EX2 R126, R97 ;  /* 0x00000061007e7308 */ /* 0x000e620000000800 */
[----:B------:R-:W-:Y:S01]  /*fcc0*/  FADD.FTZ R0, R186, R89 ;  /* 0x00000059ba007221 */ /* 0x000fe20000010000 */
[C---:B------:R-:W-:Y:S01]  /*fcd0*/  HMMA.16816.F32 R24, R80.reuse, R76, R24 ;  /* 0x0000004c5018723c */ /* 0x040fe20000001818 */
[----:B--2---:R-:W-:Y:S03]  /*fce0*/  LDSM.16.MT88.4 R88, [R226+0x1000] ;  /* 0x00100000e258783b */ /* 0x004fe60000004200 */
[----:B------:R-:W-:Y:S01]  /*fcf0*/  MOV R186, R156 ;  /* 0x0000009c00ba7202 */ /* 0x000fe20000000f00 */
[----:B------:R-:W-:Y:S01]  /*fd00*/  FADD.FTZ R92, R251, R2 ;  /* 0x00000002fb5c7221 */ /* 0x000fe20000010000 */
[----:B------:R-:W-:Y:S01]  /*fd10*/  MOV R156, R164 ;  /* 0x000000a4009c7202 */ /* 0x000fe20000000f00 */
[----:B------:R-:W-:Y:S01]  /*fd20*/  FADD.FTZ R2, R107, R94 ;  /* 0x0000005e6b027221 */ /* 0x000fe20000010000 */
[-C--:B------:R-:W-:Y:S01]  /*fd30*/  HMMA.16816.F32 R28, R80, R78.reuse, R28 ;  /* 0x0000004e501c723c */ /* 0x080fe2000000181c */
[----:B------:R2:W1:Y:S03]  /*fd40*/  MUFU.EX2 R97, R86 ;  /* 0x0000005600617308 */ /* 0x0004660000000800 */
[----:B------:R-:W-:Y:S01]  /*fd50*/  MOV R164, R169 ;  /* 0x000000a900a47202 */ /* 0x000fe20000000f00 */
[----:B------:R-:W-:Y:S01]  /*fd60*/  FADD.FTZ R2, R103, R2 ;  /* 0x0000000267027221 */ /* 0x000fe20000010000 */
[----:B------:R-:W-:Y:S01]  /*fd70*/  MOV R169, R177 ;  /* 0x000000b100a97202 */ /* 0x000fe20000000f00 */
[----:B------:R-:W-:Y:S01]  /*fd80*/  FADD.FTZ R93, R93, R3 ;  /* 0x000000035d5d7221 */ /* 0x000fe20000010000 */
[C---:B------:R-:W-:Y:S01]  /*fd90*/  HMMA.16816.F32 R32, R72.reuse, R78, R32 ;  /* 0x0000004e4820723c */ /* 0x040fe20000001820 */
[----:B------:R-:W1:Y:S02]  /*fda0*/  LDSM.16.MT88.4 R76, [R226] ;  /* 0x00000000e24c783b */ /* 0x000e640000004200 */
[----:B------:R-:W-:Y:S01]  /*fdb0*/  MUFU.EX2 R135, R115 ;  /* 0x0000007300877308 */ /* 0x000fe20000000800 */
[----:B------:R-:W-:Y:S01]  /*fdc0*/  MOV R165, R169 ;  /* 0x000000a900a57202 */ /* 0x000fe20000000f00 */
[----:B------:R-:W-:Y:S01]  /*fdd0*/  FADD.FTZ R2, R102, R2 ;  /* 0x0000000266027221 */ /* 0x000fe20000010000 */
[----:B------:R-:W-:Y:S01]  /*fde0*/  MOV R169, R124 ;  /* 0x0000007c00a97202 */ /* 0x000fe20000000f00 */
[----:B------:R-:W-:Y:S01]  /*fdf0*/  FADD.FTZ R3, R187, R0 ;  /* 0x00000000bb037221 */ /* 0x000fe20000010000 */
[----:B------:R-:W-:Y:S01]  /*fe00*/  MOV R177, R136 ;  /* 0x0000008800b17202 */ /* 0x000fe20000000f00 */
[----:B------:R-:W-:Y:S03]  /*fe10*/  FADD.FTZ R2, R101, R2 ;  /* 0x0000000265027221 */ /* 0x000fe60000010000 */
[----:B------:R-:W-:Y:S01]  /*fe20*/  MOV R251, R156 ;  /* 0x0000009c00fb7202 */ /* 0x000fe20000000f00 */
[----:B------:R-:W-:Y:S01]  /*fe30*/  MUFU.EX2 R105, R169 ;  /* 0x000000a900697308 */ /* 0x000fe20000000800 */
[----:B------:R-:W-:Y:S01]  /*fe40*/  MOV R156, R168 ;  /* 0x000000a8009c7202 */ /* 0x000fe20000000f00 */
[----:B------:R-:W-:Y:S01]  /*fe50*/  FADD.FTZ R0, R106, R93 ;  /* 0x0000005d6a007221 */ /* 0x000fe20000010000 */
[----:B------:R-:W-:Y:S01]  /*fe60*/  MOV R168, R110 ;  /* 0x0000006e00a87202 */ /* 0x000fe20000000f00 */
[----:B--2---:R-:W-:Y:S01]  /*fe70*/  LDSM.16.MT88.4 R84, [R226+0x800] ;  /* 0x00080000e254783b */ /* 0x004fe20000004200 */
[----:B------:R-:W-:Y:S01]  /*fe80*/  MOV R187, R157 ;  /* 0x0000009d00bb7202 */ /* 0x000fe20000000f00 */
[----:B------:R-:W-:Y:S01]  /*fe90*/  FADD.FTZ R3, R196, R3 ;  /* 0x00000003c4037221 */ /* 0x000fe20000010000 */
[----:B------:R-:W-:Y:S01]  /*fea0*/  MOV R157, R164 ;  /* 0x000000a4009d7202 */ /* 0x000fe20000000f00 */
[----:B------:R-:W-:Y:S01]  /*feb0*/  FADD.FTZ R2, R123, R2 ;  /* 0x000000027b027221 */ /* 0x000fe20000010000 */
[----:B------:R-:W-:Y:S01]  /*fec0*/  MOV R164, R177 ;  /* 0x000000b100a47202 */ /* 0x000fe20000000f00 */
[----:B------:R-:W-:Y:S01]  /*fed0*/  MUFU.EX2 R115, R165 ;  /* 0x000000a500737308 */ /* 0x000fe20000000800 */
[----:B------:R-:W-:Y:S01]  /*fee0*/  MOV R177, R133 ;  /* 0x0000008500b17202 */ /* 0x000fe20000000f00 */
[----:B------:R-:W-:Y:S01]  /*fef0*/  FADD.FTZ R2, R99, R2 ;  /* 0x0000000263027221 */ /* 0x000fe20000010000 */
[----:B------:R-:W2:Y:S01]  /*ff00*/  LDL.LU R133, [R1] ;  /* 0x0000000001857983 */ /* 0x000ea20000300800 */
[----:B------:R-:W-:Y:S01]  /*ff10*/  MOV R154, R251 ;  /* 0x000000fb009a7202 */ /* 0x000fe20000000f00 */
[----:B------:R-:W-:Y:S01]  /*ff20*/  FADD.FTZ R3, R195, R3 ;  /* 0x00000003c3037221 */ /* 0x000fe20000010000 */
[----:B------:R-:W-:Y:S01]  /*ff30*/  MOV R251, R187 ;  /* 0x000000bb00fb7202 */ /* 0x000fe20000000f00 */
[----:B---3--:R-:W-:Y:S01]  /*ff40*/  FADD.FTZ R0, R95, R0 ;  /* 0x000000005f007221 */ /* 0x008fe20000010000 */
[----:B------:R-:W-:Y:S01]  /*ff50*/  MOV R187, R186 ;  /* 0x000000ba00bb7202 */ /* 0x000fe20000000f00 */
[----:B----4-:R-:W-:Y:S01]  /*ff60*/  FADD.FTZ R2, R125, R2 ;  /* 0x000000027d027221 */ /* 0x010fe20000010000 */
[----:B------:R3:W-:Y:S01]  /*ff70*/  MUFU.EX2 R112, R164 ;  /* 0x000000a400707308 */ /* 0x0007e20000000800 */
[----:B------:R-:W-:Y:S01]  /*ff80*/  MOV R186, R173 ;  /* 0x000000ad00ba7202 */ /* 0x000fe20000000f00 */
[----:B------:R-:W-:Y:S01]  /*ff90*/  FADD.FTZ R0, R96, R0 ;  /* 0x0000000060007221 */ /* 0x000fe20000010000 */
[----:B------:R-:W-:Y:S01]  /*ffa0*/  MOV R173, R224 ;  /* 0x000000e000ad7202 */ /* 0x000fe20000000f00 */
[----:B-1----:R-:W-:Y:S01]  /*ffb0*/  FADD.FTZ R94, R126, R2 ;  /* 0x000000027e5e7221 */ /* 0x002fe20000010000 */
[----:B------:R1:W5:Y:S01]  /*ffc0*/  LDL.LU R224, [R1+0x88] ;  /* 0x0000880001e07983 */ /* 0x0003620000300800 */
[----:B------:R-:W-:Y:S01]  /*ffd0*/  FADD.FTZ R0, R97, R0 ;  /* 0x0000000061007221 */ /* 0x000fe20000010000 */
[-C--:B------:R-:W-:Y:S03]  /*ffe0*/  HMMA.16816.F32 R36, R72, R76.reuse, R36 ;  /* 0x0000004c4824723c */ /* 0x080fe60000001824 */
[----:B------:R-:W-:Y:S01]  /*fff0*/  MUFU.EX2 R113, R187 ;  /* 0x000000bb00717308 */ /* 0x000fe20000000800 */
[----:B------:R-:W-:Y:S02]  /*10000*/  FADD.FTZ R0, R98, R0 ;  /* 0x0000000062007221 */ /* 0x000fe40000010000 */
[----:B------:R-:W-:Y:S02]  /*10010*/  FADD.FTZ R3, R194, R3 ;  /* 0x00000003c2037221 */ /* 0x000fe40000010000 */
[----:B------:R-:W-:Y:S01]  /*10020*/  FADD.FTZ R0, R104, R0 ;  /* 0x0000000068007221 */ /* 0x000fe20000010000 */
[C---:B------:R-:W-:Y:S04]  /*10030*/  HMMA.16816.F32 R40, R80.reuse, R76, R40 ;  /* 0x0000004c5028723c */ /* 0x040fe80000001828 */
[----:B------:R-:W4:Y:S01]  /*10040*/  MUFU.EX2 R127, R189 ;  /* 0x000000bd007f7308 */ /* 0x000f220000000800 */
[----:B------:R-:W-:Y:S02]  /*10050*/  FADD.FTZ R0, R100, R0 ;  /* 0x0000000064007221 */ /* 0x000fe40000010000 */
[----:B------:R-:W-:Y:S01]  /*10060*/  FADD.FTZ R3, R193, R3 ;  /* 0x00000003c1037221 */ /* 0x000fe20000010000 */
[-C--:B------:R-:W-:Y:S01]  /*10070*/  HMMA.16816.F32 R44, R80, R78.reuse, R44 ;  /* 0x0000004e502c723c */ /* 0x080fe2000000182c */
[----:B---3--:R-:W-:Y:S03]  /*10080*/  LDSM.16.MT88.4 R164, [R226+0x3000] ;  /* 0x00300000e2a4783b */ /* 0x008fe60000004200 */
[----:B------:R-:W-:Y:S02]  /*10090*/  FADD.FTZ R3, R192, R3 ;  /* 0x00000003c0037221 */ /* 0x000fe40000010000 */
[----:B------:R-:W3:Y:S02]  /*100a0*/  MUFU.EX2 R110, R108 ;  /* 0x0000006c006e7308 */ /* 0x000ee40000000800 */
[C---:B------:R-:W-:Y:S01]  /*100b0*/  HMMA.16816.F32 R48, R72.reuse, R78, R48 ;  /* 0x0000004e4830723c */ /* 0x040fe20000001830 */
[----:B------:R-:W1:Y:S03]  /*100c0*/  LDSM.16.MT88.4 R76, [R225+0x800] ;  /* 0x00080000e14c783b */ /* 0x000e660000004200 */
[----:B------:R-:W-:Y:S04]  /*100d0*/  FADD.FTZ R3, R191, R3 ;  /* 0x00000003bf037221 */ /* 0x000fe80000010000 */
[-C--:B------:R-:W-:Y:S01]  /*100e0*/  HMMA.16816.F32 R52, R72, R68.reuse, R52 ;  /* 0x000000444834723c */ /* 0x080fe20000001834 */
[----:B------:R-:W1:Y:S03]  /*100f0*/  MUFU.EX2 R124, R109 ;  /* 0x0000006d007c7308 */ /* 0x000e660000000800 */
[----:B------:R-:W-:Y:S04]  /*10100*/  FADD.FTZ R3, R190, R3 ;  /* 0x00000003be037221 */ /* 0x000fe80000010000 */
[C---:B------:R-:W-:Y:S03]  /*10110*/  HMMA.16816.F32 R56, R80.reuse, R68, R56 ;  /* 0x000000445038723c */ /* 0x040fe60000001838 */
[----:B------:R-:W-:Y:S01]  /*10120*/  MUFU.EX2 R134, R121 ;  /* 0x0000007900867308 */ /* 0x000fe20000000800 */
[----:B----4-:R-:W-:Y:S02]  /*10130*/  FADD.FTZ R2, R127, R3 ;  /* 0x000000037f027221 */ /* 0x010fe40000010000 */
[----:B---3--:R-:W-:Y:S01]  /*10140*/  FADD.FTZ R93, R110, R0 ;  /* 0x000000006e5d7221 */ /* 0x008fe20000010000 */
[----:B------:R-:W-:Y:S01]  /*10150*/  F2FP.PACK_AB R68, R212, R213 ;  /* 0x000000d5d444723e */ /* 0x000fe200000000ff */
[-C--:B------:R-:W-:Y:S01]  /*10160*/  HMMA.16816.F32 R60, R80, R70.reuse, R60 ;  /* 0x00000046503c723c */ /* 0x080fe2000000183c */
[----:B------:R-:W3:Y:S03]  /*10170*/  LDSM.16.MT88.4 R80, [R229+0x800] ;  /* 0x00080000e550783b */ /* 0x000ee60000004200 */
[----:B------:R-:W-:Y:S01]  /*10180*/  F2FP.PACK_AB R69, R195, R196 ;  /* 0x000000c4c345723e */ /* 0x000fe200000000ff */
[----:B------:R-:W-:Y:S01]  /*10190*/  MUFU.EX2 R136, R114 ;  /* 0x0000007200887308 */ /* 0x000fe20000000800 */
[----:B------:R-:W-:Y:S02]  /*101a0*/  FADD.FTZ R0, R129, R94 ;  /* 0x0000005e81007221 */ /* 0x000fe40000010000 */
[----:B------:R-:W-:Y:S04]  /*101b0*/  HMMA.16816.F32 R64, R72, R70, R64 ;  /* 0x000000464840723c */ /* 0x000fe80000001840 */
[----:B------:R-:W-:Y:S03]  /*101c0*/  FADD.FTZ R2, R130, R2 ;  /* 0x0000000282027221 */ /* 0x000fe60000010000 */
[----:B------:R-:W-:Y:S01]  /*101d0*/  F2FP.PACK_AB R70, R209, R210 ;  /* 0x000000d2d146723e */ /* 0x000fe200000000ff */
[----:B------:R-:W-:Y:S01]  /*101e0*/  MUFU.EX2 R114, R186 ;  /* 0x000000ba00727308 */ /* 0x000fe20000000800 */
[----:B------:R-:W-:Y:S03]  /*101f0*/  F2FP.PACK_AB R71, R193, R194 ;  /* 0x000000c2c147723e */ /* 0x000fe600000000ff */
[----:B------:R-:W-:Y:S02]  /*10200*/  F2FP.PACK_AB R72, R102, R103 ;  /* 0x000000676648723e */ /* 0x000fe400000000ff */
[----:B------:R-:W-:Y:S02]  /*10210*/  F2FP.PACK_AB R74, R123, R101 ;  /* 0x000000657b4a723e */ /* 0x000fe400000000ff */
[-C--:B-1----:R-:W-:Y:S02]  /*10220*/  HMMA.16816.F32 R4, R68, R76.reuse, R4 ;  /* 0x0000004c4404723c */ /* 0x082fe40000001804 */
[----:B------:R1:W-:Y:S03]  /*10230*/  MUFU.EX2 R103, R168 ;  /* 0x000000a800677308 */ /* 0x0003e60000000800 */
[----:B------:R-:W-:Y:S02]  /*10240*/  F2FP.PACK_AB R73, R96, R95 ;  /* 0x0000005f6049723e */ /* 0x000fe400000000ff */
[----:B------:R-:W-:Y:S02]  /*10250*/  F2FP.PACK_AB R75, R98, R97 ;  /* 0x00000061624b723e */ /* 0x000fe400000000ff */
[----:B------:R-:W-:Y:S03]  /*10260*/  MOV R123, R116 ;  /* 0x00000074007b7202 */ /* 0x000fe60000000f00 */
[----:B------:R-:W-:Y:S02]  /*10270*/  MUFU.EX2 R102, R176 ;  /* 0x000000b000667308 */ /* 0x000fe40000000800 */
[C---:B------:R-:W-:Y:S08]  /*10280*/  HMMA.16816.F32 R8, R72.reuse, R76, R8 ;  /* 0x0000004c4808723c */ /* 0x040ff00000001808 */
[-C--:B------:R-:W-:Y:S01]  /*10290*/  HMMA.16816.F32 R12, R72, R78.reuse, R12 ;  /* 0x0000004e480c723c */ /* 0x080fe2000000180c */
[----:B------:R-:W-:Y:S01]  /*102a0*/  MUFU.EX2 R101, R185 ;  /* 0x000000b900657308 */ /* 0x000fe20000000800 */
[----:B-1----:R-:W-:Y:S06]  /*102b0*/  LDSM.16.MT88.4 R168, [R229+0x3000] ;  /* 0x00300000e5a8783b */ /* 0x002fec0000004200 */
[C---:B------:R-:W-:Y:S03]  /*102c0*/  HMMA.16816.F32 R16, R68.reuse, R78, R16 ;  /* 0x0000004e4410723c */ /* 0x040fe60000001810 */
[----:B------:R-:W-:Y:S01]  /*102d0*/  MUFU.EX2 R107, R173 ;  /* 0x000000ad006b7308 */ /* 0x000fe20000000800 */
[----:B------:R-:W1:Y:S04]  /*102e0*/  LDSM.16.MT88.4 R76, [R228+0x800] ;  /* 0x00080000e44c783b */ /* 0x000e680000004200 */
[-C--:B---3--:R-:W-:Y:S05]  /*102f0*/  HMMA.16816.F32 R20, R68, R80.reuse, R20 ;  /* 0x000000504414723c */ /* 0x088fea0000001814 */
        /* <DEDUP_REMOVED lines=11> */
[-C--:B------:R-:W-:Y:S08]  /*103b0*/  HMMA.16816.F32 R44, R72, R86.reuse, R44 ;  /* 0x00000056482c723c */ /* 0x080ff0000000182c */
[C---:B------:R-:W-:Y:S01]  /*103c0*/  HMMA.16816.F32 R48, R68.reuse, R86, R48 ;  /* 0x000000564430723c */ /* 0x040fe20000001830 */
[----:B------:R-:W4:Y:S01]  /*103d0*/  LDSM.16.MT88.4 R84, [R229+0x1000] ;  /* 0x00100000e554783b */ /* 0x000f220000004200 */
[----:B------:R-:W3:Y:S06]  /*103e0*/  MUFU.EX2 R106, R180 ;  /* 0x000000b4006a7308 */ /* 0x000eec0000000800 */
[-C--:B-1----:R-:W-:Y:S04]  /*103f0*/  HMMA.16816.F32 R52, R68, R76.reuse, R52 ;  /* 0x0000004c4434723c */ /* 0x082fe80000001834 */
[----:B------:R-:W-:Y:S04]  /*10400*/  MUFU.EX2 R95, R145 ;  /* 0x00000091005f7308 */ /* 0x000fe80000000800 */
[C---:B------:R-:W-:Y:S06]  /*10410*/  HMMA.16816.F32 R56, R72.reuse, R76, R56 ;  /* 0x0000004c4838723c */ /* 0x040fec0000001838 */
[----:B------:R-:W-:Y:S02]  /*10420*/  MUFU.EX2 R122, R157 ;  /* 0x0000009d007a7308 */ /* 0x000fe40000000800 */
[-C--:B------:R-:W-:Y:S07]  /*10430*/  HMMA.16816.F32 R60, R72, R78.reuse, R60 ;  /* 0x0000004e483c723c */ /* 0x080fee000000183c */
[----:B------:R-:W-:Y:S01]  /*10440*/  F2FP.PACK_AB R74, R129, R126 ;  /* 0x0000007e814a723e */ /* 0x000fe200000000ff */
[----:B------:R-:W-:Y:S01]  /*10450*/  HMMA.16816.F32 R64, R68, R78, R64 ;  /* 0x0000004e4440723c */ /* 0x000fe20000001840 */
[----:B------:R-:W1:Y:S01]  /*10460*/  LDSM.16.MT88.4 R76, [R228+0x1000] ;  /* 0x00100000e44c783b */ /* 0x000e620000004200 */
[----:B------:R-:W-:Y:S02]  /*10470*/  MUFU.EX2 R121, R156 ;  /* 0x0000009c00797308 */ /* 0x000fe40000000800 */
[----:B------:R-:W-:Y:S01]  /*10480*/  FADD.FTZ R72, R213, R92 ;  /* 0x0000005cd5487221 */ /* 0x000fe20000010000 */
[----:B------:R-:W-:Y:S02]  /*10490*/  F2FP.PACK_AB R73, R100, R104 ;  /* 0x000000686449723e */ /* 0x000fe400000000ff */
[----:B------:R-:W-:Y:S01]  /*104a0*/  F2FP.PACK_AB R68, R207, R208 ;  /* 0x000000d0cf44723e */ /* 0x000fe200000000ff */
[----:B------:R-:W-:Y:S01]  /*104b0*/  FADD.FTZ R92, R212, R72 ;  /* 0x00000048d45c7221 */ /* 0x000fe20000010000 */
[----:B------:R-:W-:Y:S03]  /*104c0*/  F2FP.PACK_AB R69, R191, R192 ;  /* 0x000000c0bf45723e */ /* 0x000fe600000000ff */
[----:B------:R-:W-:Y:S01]  /*104d0*/  F2FP.PACK_AB R70, R205, R206 ;  /* 0x000000cecd46723e */ /* 0x000fe200000000ff */
[----:B------:R4:W-:Y:S01]  /*104e0*/  MUFU.EX2 R104, R177 ;  /* 0x000000b100687308 */ /* 0x0009e20000000800 */
[----:B------:R-:W-:Y:S02]  /*104f0*/  F2FP.PACK_AB R71, R127, R190 ;  /* 0x000000be7f47723e */ /* 0x000fe400000000ff */
[----:B------:R-:W-:Y:S02]  /*10500*/  F2FP.PACK_AB R72, R125, R99 ;  /* 0x000000637d48723e */ /* 0x000fe400000000ff */
[----:B------:R-:W-:Y:S02]  /*10510*/  F2FP.PACK_AB R75, R124, R110 ;  /* 0x0000006e7c4b723e */ /* 0x000fe400000000ff */
[----:B---3--:R-:W-:Y:S01]  /*10520*/  F2FP.PACK_AB R129, R106, R109 ;  /* 0x0000006d6a81723e */ /* 0x008fe200000000ff */
[-C--:B------:R-:W-:Y:S02]  /*10530*/  HMMA.16816.F32 R4, R68, R80.reuse, R4 ;  /* 0x000000504404723c */ /* 0x080fe40000001804 */
[----:B------:R-:W-:Y:S06]  /*10540*/  MUFU.EX2 R99, R184 ;  /* 0x000000b800637308 */ /* 0x000fec0000000800 */
[C---:B------:R-:W-:Y:S04]  /*10550*/  HMMA.16816.F32 R8, R72.reuse, R80, R8 ;  /* 0x000000504808723c */ /* 0x040fe80000001808 */
[----:B------:R-:W3:Y:S04]  /*10560*/  MUFU.EX2 R100, R149 ;  /* 0x0000009500647308 */ /* 0x000ee80000000800 */
[-C--:B------:R-:W-:Y:S01]  /*10570*/  HMMA.16816.F32 R12, R72, R82.reuse, R12 ;  /* 0x00000052480c723c */ /* 0x080fe2000000180c */
[----:B----4-:R-:W-:Y:S05]  /*10580*/  LDSM.16.MT88.4 R176, [R225+0x3000] ;  /* 0x00300000e1b0783b */ /* 0x010fea0000004200 */
[----:B------:R-:W-:Y:S02]  /*10590*/  MUFU.EX2 R98, R141 ;  /* 0x0000008d00627308 */ /* 0x000fe40000000800 */
[C---:B------:R-:W-:Y:S01]  /*105a0*/  HMMA.16816.F32 R16, R68.reuse, R82, R16 ;  /* 0x000000524410723c */ /* 0x040fe20000001810 */
[----:B------:R-:W4:Y:S07]  /*105b0*/  LDSM.16.MT88.4 R80, [R225+0x1800] ;  /* 0x00180000e150783b */ /* 0x000f2e0000004200 */
[-C--:B------:R-:W-:Y:S01]  /*105c0*/  HMMA.16816.F32 R20, R68, R84.reuse, R20 ;  /* 0x000000544414723c */ /* 0x080fe20000001814 */
[----:B------:R-:W-:Y:S03]  /*105d0*/  MUFU.EX2 R97, R140 ;  /* 0x0000008c00617308 */ /* 0x000fe60000000800 */
[----:B---3--:R-:W-:Y:S04]  /*105e0*/  F2FP.PACK_AB R131, R100, R102 ;  /* 0x000000666483723e */ /* 0x008fe800000000ff */
[C---:B------:R-:W-:Y:S03]  /*105f0*/  HMMA.16816.F32 R24, R72.reuse, R84, R24 ;  /* 0x000000544818723c */ /* 0x040fe60000001818 */
[----:B------:R-:W-:Y:S05]  /*10600*/  MUFU.EX2 R96, R148 ;  /* 0x0000009400607308 */ /* 0x000fea0000000800 */
[-C--:B------:R-:W-:Y:S08]  /*10610*/  HMMA.16816.F32 R28, R72, R86.reuse, R28 ;  /* 0x00000056481c723c */ /* 0x080ff0000000181c */
[C---:B------:R-:W-:Y:S01]  /*10620*/  HMMA.16816.F32 R32, R68.reuse, R86, R32 ;  /* 0x000000564420723c */ /* 0x040fe20000001820 */
[----:B------:R-:W3:Y:S07]  /*10630*/  LDSM.16.MT88.4 R84, [R229+0x1800] ;  /* 0x00180000e554783b */ /* 0x000eee0000004200 */
[-C--:B------:R-:W-:Y:S01]  /*10640*/  HMMA.16816.F32 R36, R68, R88.reuse, R36 ;  /* 0x000000584424723c */ /* 0x080fe20000001824 */
[----:B--2---:R-:W2:Y:S07]  /*10650*/  MUFU.EX2 R133, R133 ;  /* 0x0000008500857308 */ /* 0x004eae0000000800 */
[C---:B------:R-:W-:Y:S08]  /*10660*/  HMMA.16816.F32 R40, R72.reuse, R88, R40 ;  /* 0x000000584828723c */ /* 0x040ff00000001828 */
[-C--:B------:R-:W-:Y:S08]  /*10670*/  HMMA.16816.F32 R44, R72, R90.reuse, R44 ;  /* 0x0000005a482c723c */ /* 0x080ff0000000182c */
[C---:B------:R-:W-:Y:S01]  /*10680*/  HMMA.16816.F32 R48, R68.reuse, R90, R48 ;  /* 0x0000005a4430723c */ /* 0x040fe20000001830 */
[----:B------:R-:W2:Y:S07]  /*10690*/  LDSM.16.MT88.4 R88, [R226+0x1800] ;  /* 0x00180000e258783b */ /* 0x000eae0000004200 */
[-C--:B-1----:R-:W-:Y:S08]  /*106a0*/  HMMA.16816.F32 R52, R68, R76.reuse, R52 ;  /* 0x0000004c4434723c */ /* 0x082ff00000001834 */
[C---:B------:R-:W-:Y:S08]  /*106b0*/  HMMA.16816.F32 R56, R72.reuse, R76, R56 ;  /* 0x0000004c4838723c */ /* 0x040ff00000001838 */
[-C--:B------:R-:W-:Y:S07]  /*106c0*/  HMMA.16816.F32 R60, R72, R78.reuse, R60 ;  /* 0x0000004e483c723c */ /* 0x080fee000000183c */
[----:B------:R-:W-:Y:S01]  /*106d0*/  F2FP.PACK_AB R74, R135, R136 ;  /* 0x00000088874a723e */ /* 0x000fe200000000ff */
[----:B------:R-:W-:Y:S01]  /*106e0*/  HMMA.16816.F32 R64, R68, R78, R64 ;  /* 0x0000004e4440723c */ /* 0x000fe20000001840 */
[----:B------:R-:W1:Y:S03]  /*106f0*/  LDSM.16.MT88.4 R76, [R228+0x1800] ;  /* 0x00180000e44c783b */ /* 0x000e660000004200 */
        /* <DEDUP_REMOVED lines=10> */
[-C--:B----4-:R-:W-:Y:S08]  /*107a0*/  HMMA.16816.F32 R4, R68, R80.reuse, R4 ;  /* 0x000000504404723c */ /* 0x090ff00000001804 */
[C---:B------:R-:W-:Y:S08]  /*107b0*/  HMMA.16816.F32 R8, R72.reuse, R80, R8 ;  /* 0x000000504808723c */ /* 0x040ff00000001808 */
[-C--:B------:R-:W-:Y:S08]  /*107c0*/  HMMA.16816.F32 R12, R72, R82.reuse, R12 ;  /* 0x00000052480c723c */ /* 0x080ff0000000180c */
[C---:B------:R-:W-:Y:S01]  /*107d0*/  HMMA.16816.F32 R16, R68.reuse, R82, R16 ;  /* 0x000000524410723c */ /* 0x040fe20000001810 */
[----:B------:R-:W4:Y:S07]  /*107e0*/  LDSM.16.MT88.4 R80, [R225+0x2000] ;  /* 0x00200000e150783b */ /* 0x000f2e0000004200 */
[-C--:B---3--:R-:W-:Y:S08]  /*107f0*/  HMMA.16816.F32 R20, R68, R84.reuse, R20 ;  /* 0x000000544414723c */ /* 0x088ff00000001814 */
[C---:B------:R-:W-:Y:S08]  /*10800*/  HMMA.16816.F32 R24, R72.reuse, R84, R24 ;  /* 0x000000544818723c */ /* 0x040ff00000001818 */
[-C--:B------:R-:W-:Y:S08]  /*10810*/  HMMA.16816.F32 R28, R72, R86.reuse, R28 ;  /* 0x00000056481c723c */ /* 0x080ff0000000181c */
[C---:B------:R-:W-:Y:S01]  /*10820*/  HMMA.16816.F32 R32, R68.reuse, R86, R32 ;  /* 0x000000564420723c */ /* 0x040fe20000001820 */
[----:B------:R-:W3:Y:S07]  /*10830*/  LDSM.16.MT88.4 R84, [R229+0x2000] ;  /* 0x00200000e554783b */ /* 0x000eee0000004200 */
[-C--:B--2---:R-:W-:Y:S08]  /*10840*/  HMMA.16816.F32 R36, R68, R88.reuse, R36 ;  /* 0x000000584424723c */ /* 0x084ff00000001824 */
        /* <DEDUP_REMOVED lines=50> */
[-C--:B----4-:R-:W-:Y:S08]  /*10b70*/  HMMA.16816.F32 R4, R68, R80.reuse, R4 ;  /* 0x000000504404723c */ /* 0x090ff00000001804 */
[C---:B------:R-:W-:Y:S01]  /*10b80*/  HMMA.16816.F32 R8, R72.reuse, R80, R8 ;  /* 0x000000504808723c */ /* 0x040fe20000001808 */
[----:B------:R-:W-:Y:S07]  /*10b90*/  MUFU.EX2 R80, R153 ;  /* 0x0000009900507308 */ /* 0x000fee0000000800 */
[-C--:B------:R-:W-:Y:S03]  /*10ba0*/  HMMA.16816.F32 R12, R72, R82.reuse, R12 ;  /* 0x00000052480c723c */ /* 0x080fe6000000180c */
[----:B------:R-:W-:Y:S05]  /*10bb0*/  MUFU.EX2 R81, R160 ;  /* 0x000000a000517308 */ /* 0x000fea0000000800 */
[C---:B------:R-:W-:Y:S05]  /*10bc0*/  HMMA.16816.F32 R16, R68.reuse, R82, R16 ;  /* 0x000000524410723c */ /* 0x040fea0000001810 */
[----:B------:R-:W4:Y:S03]  /*10bd0*/  MUFU.EX2 R83, R144 ;  /* 0x0000009000537308 */ /* 0x000f260000000800 */
[-C--:B---3--:R-:W-:Y:S07]  /*10be0*/  HMMA.16816.F32 R20, R68, R84.reuse, R20 ;  /* 0x000000544414723c */ /* 0x088fee0000001814 */
[----:B------:R-:W3:Y:S01]  /*10bf0*/  MUFU.EX2 R82, R161 ;  /* 0x000000a100527308 */ /* 0x000ee20000000800 */
[C---:B------:R-:W-:Y:S08]  /*10c00*/  HMMA.16816.F32 R24, R72.reuse, R84, R24 ;  /* 0x000000544818723c */ /* 0x040ff00000001818 */
[-C--:B------:R-:W-:Y:S04]  /*10c10*/  HMMA.16816.F32 R28, R72, R86.reuse, R28 ;  /* 0x00000056481c723c */ /* 0x080fe8000000181c */
[----:B----4-:R-:W-:Y:S04]  /*10c20*/  F2FP.PACK_AB R126, R188, R83 ;  /* 0x00000053bc7e723e */ /* 0x010fe800000000ff */
[C---:B------:R-:W-:Y:S04]  /*10c30*/  HMMA.16816.F32 R32, R68.reuse, R86, R32 ;  /* 0x000000564420723c */ /* 0x040fe80000001820 */
[----:B---3--:R-:W-:Y:S04]  /*10c40*/  F2FP.PACK_AB R125, R81, R82 ;  /* 0x00000052517d723e */ /* 0x008fe800000000ff */
[-C--:B--2---:R-:W-:Y:S08]  /*10c50*/  HMMA.16816.F32 R36, R68, R88.reuse, R36 ;  /* 0x000000584424723c */ /* 0x084ff00000001824 */
[C---:B------:R-:W-:Y:S08]  /*10c60*/  HMMA.16816.F32 R40, R72.reuse, R88, R40 ;  /* 0x000000584828723c */ /* 0x040ff00000001828 */
[-C--:B------:R-:W-:Y:S08]  /*10c70*/  HMMA.16816.F32 R44, R72, R90.reuse, R44 ;  /* 0x0000005a482c723c */ /* 0x080ff0000000182c */
[C---:B------:R-:W-:Y:S08]  /*10c80*/  HMMA.16816.F32 R48, R68.reuse, R90, R48 ;  /* 0x0000005a4430723c */ /* 0x040ff00000001830 */
[-C--:B-1----:R-:W-:Y:S08]  /*10c90*/  HMMA.16816.F32 R52, R68, R76.reuse, R52 ;  /* 0x0000004c4434723c */ /* 0x082ff00000001834 */
[C---:B------:R-:W-:Y:S01]  /*10ca0*/  HMMA.16816.F32 R56, R72.reuse, R76, R56 ;  /* 0x0000004c4838723c */ /* 0x040fe20000001838 */
[----:B------:R-:W1:Y:S07]  /*10cb0*/  MUFU.EX2 R76, R152 ;  /* 0x00000098004c7308 */ /* 0x000e6e0000000800 */
[-C--:B------:R-:W-:Y:S07]  /*10cc0*/  HMMA.16816.F32 R60, R72, R78.reuse, R60 ;  /* 0x0000004e483c723c */ /* 0x080fee000000183c */
[----:B------:R-:W-:Y:S01]  /*10cd0*/  FADD.FTZ R73, R128, R0 ;  /* 0x0000000080497221 */ /* 0x000fe20000010000 */
[----:B------:R-:W-:Y:S04]  /*10ce0*/  HMMA.16816.F32 R64, R68, R78, R64 ;  /* 0x0000004e4440723c */ /* 0x000fe80000001840 */
[----:B------:R-:W-:Y:S01]  /*10cf0*/  F2FP.PACK_AB R128, R111, R112 ;  /* 0x000000706f80723e */ /* 0x000fe200000000ff */
[----:B------:R-:W-:Y:S01]  /*10d00*/  FADD.FTZ R72, R124, R93 ;  /* 0x0000005d7c487221 */ /* 0x000fe20000010000 */
[----:B------:R-:W-:Y:S01]  /*10d10*/  F2FP.PACK_AB R124, R95, R96 ;  /* 0x000000605f7c723e */ /* 0x000fe200000000ff */
[----:B------:R-:W-:Y:S01]  /*10d20*/  FADD.FTZ R68, R134, R2 ;  /* 0x0000000286447221 */ /* 0x000fe20000010000 */
[----:B-1----:R-:W-:Y:S03]  /*10d30*/  F2FP.PACK_AB R127, R76, R80 ;  /* 0x000000504c7f723e */ /* 0x002fe600000000ff */
        /* <DEDUP_REMOVED lines=61> */
[----:B------:R-:W-:Y:S04]  /*11110*/  HMMA.16816.F32 R128, R128, R6, R64 ;  /* 0x000000068080723c */ /* 0x000fe80000001840 */
[----:B------:R-:W-:Y:S01]  /*11120*/  FADD.FTZ R3, R111, R3 ;  /* 0x000000036f037221 */ /* 0x000fe20000010000 */
[----:B------:R-:W-:Y:S01]  /*11130*/  MOV R121, R119 ;  /* 0x0000007700797202 */ /* 0x000fe20000000f00 */
[----:B------:R-:W-:Y:S02]  /*11140*/  FADD.FTZ R4, R115, R2 ;  /* 0x0000000273047221 */ /* 0x000fe40000010000 */
[----:B------:R-:W-:Y:S04]  /*11150*/  FADD.FTZ R3, R104, R3 ;  /* 0x0000000368037221 */ /* 0x000fe80000010000 */
[----:B------:R-:W-:Y:S01]  /*11160*/  FADD.FTZ R3, R120, R3 ;  /* 0x0000000378037221 */ /* 0x000fe20000010000 */
[----:B------:R-:W-:Y:S01]  /*11170*/  MOV R120, R117 ;  /* 0x0000007500787202 */ /* 0x000fe20000000f00 */
[----:B------:R-:W-:Y:S02]  /*11180*/  FADD.FTZ R5, R97, R0 ;  /* 0x0000000061057221 */ /* 0x000fe40000010000 */
        /* <DEDUP_REMOVED lines=18> */
[----:B--2--5:R-:W-:-:S05]  /*112b0*/  @P0 BRA `(.L_x_1361) ;  /* 0xffffb97000000947 */ /* 0x024fca000383ffff */
.L_x_1354:
[----:B------:R-:W-:Y:S05]  /*112c0*/  BRA.DIV ~URZ, `(.L_x_1362) ;  /* 0x000074f27f007947 */ /* 0x000fea000b800000 */
[----:B------:R-:W2:Y:S04]  /*112d0*/  LDL R0, [R1+0xc] ;  /* 0x00000c0001007983 */ /* 0x000ea80000100800 */
[----:B--2---:R1:W2:Y:S02]  /*112e0*/  SHFL.BFLY PT, R4, R0, 0x2, 0x1f ;  /* 0x0c401f0000047f89 */ /* 0x0042a400000e0000 */
.L_x_1414:
        /* <DEDUP_REMOVED lines=18> */
[----:B---3--:R-:W-:Y:S02]  /*11410*/  FADD.FTZ R6, R6, R3 ;  /* 0x0000000306067221 */ /* 0x008fe40000010000 */
.L_x_1415:
[----:B------:R-:W-:Y:S01]  /*11420*/  FSETP.NE.FTZ.AND P2, PT, R5, RZ, PT ;  /* 0x000000ff0500720b */ /* 0x000fe20003f55000 */
[----:B------:R-:W-:Y:S01]  /*11430*/  CS2R R2, SRZ ;  /* 0x0000000000027805 */ /* 0x000fe2000001ff00 */
[----:B------:R-:W-:Y:S02]  /*11440*/  FSETP.NE.FTZ.AND P3, PT, R4, RZ, PT ;  /* 0x000000ff0400720b */ /* 0x000fe40003f75000 */
[----:B------:R-:W-:Y:S02]  /*11450*/  FSETP.NE.FTZ.AND P1, PT, R6, RZ, PT ;  /* 0x000000ff0600720b */ /* 0x000fe40003f35000 */
[----:B------:R-:W-:Y:S02]  /*11460*/  MOV R0, RZ ;  /* 0x000000ff00007202 */ /* 0x000fe40000000f00 */
[----:B------:R-:W-:Y:S02]  /*11470*/  MOV R34, 0xff800000 ;  /* 0xff80000000227802 */ /* 0x000fe40000000f00 */
[----:B------:R-:W-:-:S02]  /*11480*/  MOV R32, 0xff800000 ;  /* 0xff80000000207802 */ /* 0x000fc40000000f00 */
[----:B------:R-:W-:Y:S01]  /*11490*/  MOV R33, 0xff800000 ;  /* 0xff80000000217802 */ /* 0x000fe20000000f00 */
[----:B------:R-:W1:Y:S01]  /*114a0*/  @P2 MUFU.RCP R3, R5 ;  /* 0x0000000500032308 */ /* 0x000e620000001000 */
[----:B------:R-:W-:Y:S02]  /*114b0*/  @P2 MOV R9, 0x3f317218 ;  /* 0x3f31721800092802 */ /* 0x000fe40000000f00 */
[----:B------:R-:W-:Y:S02]  /*114c0*/  MOV R31, 0xff800000 ;  /* 0xff800000001f7802 */ /* 0x000fe40000000f00 */
[----:B------:R-:W-:-:S03]  /*114d0*/  @P1 MOV R21, 0x3f317218 ;  /* 0x3f31721800151802 */ /* 0x000fc60000000f00 */
[----:B------:R-:W2:Y:S08]  /*114e0*/  @P3 MUFU.RCP R0, R4 ;  /* 0x0000000400003308 */ /* 0x000eb00000001000 */
[----:B------:R3:W-:Y:S01]  /*114f0*/  @P3 MUFU.LG2 R17, R4 ;  /* 0x0000000400113308 */ /* 0x0007e20000000c00 */
[C---:B-1----:R-:W-:Y:S02]  /*11500*/  FMUL.FTZ R186, R3.reuse, R186 ;  /* 0x000000ba03ba7220 */ /* 0x042fe40000410000 */
[----:B------:R-:W-:-:S02]  /*11510*/  FMUL.FTZ R29, R3, R187 ;  /* 0x000000bb031d7220 */ /* 0x000fc40000410000 */
[C---:B------:R-:W-:Y:S02]  /*11520*/  FMUL.FTZ R178, R3.reuse, R178 ;  /* 0x000000b203b27220 */ /* 0x040fe40000410000 */
[C---:B------:R-:W-:Y:S01]  /*11530*/  FMUL.FTZ R26, R3.reuse, R179 ;  /* 0x000000b3031a7220 */ /* 0x040fe20000410000 */
[----:B------:R-:W1:Y:S01]  /*11540*/  @P1 MUFU.RCP R2, R6 ;  /* 0x0000000600021308 */ /* 0x000e620000001000 */
[C---:B------:R-:W-:Y:S02]  /*11550*/  FMUL.FTZ R182, R3.reuse, R182 ;  /* 0x000000b603b67220 */ /* 0x040fe40000410000 */
[C---:B------:R-:W-:Y:S02]  /*11560*/  FMUL.FTZ R23, R3.reuse, R183 ;  /* 0x000000b703177220 */ /* 0x040fe40000410000 */
[C---:B------:R-:W-:Y:S02]  /*11570*/  FMUL.FTZ R170, R3.reuse, R170 ;  /* 0x000000aa03aa7220 */ /* 0x040fe40000410000 */
[----:B------:R-:W-:Y:S01]  /*11580*/  FMUL.FTZ R19, R3, R171 ;  /* 0x000000ab03137220 */ /* 0x000fe20000410000 */
[----:B------:R-:W4:Y:S02]  /*11590*/  @P2 MUFU.LG2 R5, R5 ;  /* 0x0000000500052308 */ /* 0x000f240000000c00 */
[----:B---34-:R-:W-:-:S02]  /*115a0*/  FADD.FTZ R4, R8, R7 ;  /* 0x0000000708047221 */ /* 0x018fc40000010000 */
[C---:B------:R-:W-:Y:S02]  /*115b0*/  FMUL.FTZ R174, R3.reuse, R174 ;  /* 0x000000ae03ae7220 */ /* 0x040fe40000410000 */
[C---:B------:R-:W-:Y:S01]  /*115c0*/  FMUL.FTZ R15, R3.reuse, R175 ;  /* 0x000000af030f7220 */ /* 0x040fe20000410000 */
[----:B------:R-:W-:Y:S01]  /*115d0*/  FSETP.NE.FTZ.AND P0, PT, R4, RZ, PT ;  /* 0x000000ff0400720b */ /* 0x000fe20003f15000 */
[C---:B------:R-:W-:Y:S02]  /*115e0*/  FMUL.FTZ R166, R3.reuse, R166 ;  /* 0x000000a603a67220 */ /* 0x040fe40000410000 */
[C---:B------:R-:W-:Y:S02]  /*115f0*/  FMUL.FTZ R11, R3.reuse, R167 ;  /* 0x000000a7030b7220 */ /* 0x040fe40000410000 */
[C---:B------:R-:W-:Y:S02]  /*11600*/  FMUL.FTZ R158, R3.reuse, R158 ;  /* 0x0000009e039e7220 */ /* 0x040fe40000410000 */
[----:B------:R-:W-:-:S02]  /*11610*/  FMUL.FTZ R7, R3, R159 ;  /* 0x0000009f03077220 */ /* 0x000fc40000410000 */
[C---:B------:R-:W-:Y:S02]  /*11620*/  FMUL.FTZ R130, R3.reuse, R130 ;  /* 0x0000008203827220 */ /* 0x040fe40000410000 */
[----:B------:R-:W-:Y:S02]  /*11630*/  FMUL.FTZ R131, R3, R131 ;  /* 0x0000008303837220 */ /* 0x000fe40000410000 */
[----:B------:R3:W4:Y:S01]  /*11640*/  @P1 MUFU.LG2 R3, R6 ;  /* 0x0000000600031308 */ /* 0x0007220000000c00 */
[C---:B--2---:R-:W-:Y:S02]  /*11650*/  FMUL.FTZ R184, R0.reuse, R184 ;  /* 0x000000b800b87220 */ /* 0x044fe40000410000 */
[C---:B------:R-:W-:Y:S02]  /*11660*/  FMUL.FTZ R30, R0.reuse, R185 ;  /* 0x000000b9001e7220 */ /* 0x040fe40000410000 */
[C---:B------:R-:W-:Y:S02]  /*11670*/  FMUL.FTZ R176, R0.reuse, R176 ;  /* 0x000000b000b07220 */ /* 0x040fe40000410000 */
[----:B------:R-:W-:-:S02]  /*11680*/  FMUL.FTZ R27, R0, R177 ;  /* 0x000000b1001b7220 */ /* 0x000fc40000410000 */
[C---:B------:R-:W-:Y:S02]  /*11690*/  FMUL.FTZ R180, R0.reuse, R180 ;  /* 0x000000b400b47220 */ /* 0x040fe40000410000 */
[C---:B------:R-:W-:Y:S02]  /*116a0*/  FMUL.FTZ R24, R0.reuse, R181 ;  /* 0x000000b500187220 */ /* 0x040fe40000410000 */
[C---:B------:R-:W-:Y:S02]  /*116b0*/  FMUL.FTZ R168, R0.reuse, R168 ;  /* 0x000000a800a87220 */ /* 0x040fe40000410000 */
[C---:B------:R-:W-:Y:S01]  /*116c0*/  FMUL.FTZ R20, R0.reuse, R169 ;  /* 0x000000a900147220 */ /* 0x040fe20000410000 */
[----:B---3--:R-:W-:Y:S01]  /*116d0*/  @P3 MOV R6, 0x3f317218 ;  /* 0x3f31721800063802 */ /* 0x008fe20000000f00 */
        /* <DEDUP_REMOVED lines=8> */
[----:B------:R-:W-:Y:S01]  /*11760*/  MOV R0, RZ ;  /* 0x000000ff00007202 */ /* 0x000fe20000000f00 */
[----:B-1----:R-:W-:-:S02]  /*11770*/  FMUL.FTZ R152, R2, R152 ;  /* 0x0000009802987220 */ /* 0x002fc40000410000 */
[C---:B------:R-:W-:Y:S02]  /*11780*/  FMUL.FTZ R28, R2.reuse, R153 ;  /* 0x00000099021c7220 */ /* 0x040fe40000410000 */
[C---:B------:R-:W-:Y:S01]  /*11790*/  FMUL.FTZ R160, R2.reuse, R160 ;  /* 0x000000a002a07220 */ /* 0x040fe20000410000 */
[----:B------:R-:W-:Y:S01]  /*117a0*/  @P0 MUFU.RCP R0, R4 ;  /* 0x0000000400000308 */ /* 0x000fe20000001000 */
        /* <DEDUP_REMOVED lines=14> */
[----:B------:R-:W-:Y:S02]  /*11890*/  @P2 FMUL.FTZ R13, R5, 0.69314718246459960938 ;  /* 0x3f317218050d2820 */ /* 0x000fe40000410000 */
[----:B------:R-:W-:Y:S02]  /*118a0*/  @P2 FMUL.FTZ R5, R9, c[0x0][0x2d0] ;  /* 0x0000b40009052a20 */ /* 0x000fe40000410000 */
[----:B----4-:R-:W-:-:S02]  /*118b0*/  @P1 FMUL.FTZ R9, R3, 0.69314718246459960938 ;  /* 0x3f31721803091820 */ /* 0x010fc40000410000 */
        /* <DEDUP_REMOVED lines=28> */
.L_x_1307:
[----:B------:R1:W5:Y:S01]  /*11a80*/  LDL R6, [R1+0x58] ;  /* 0x0000580001067983 */ /* 0x0003620000100800 */
        /* <DEDUP_REMOVED lines=18> */
.L_x_1365:
[----:B-1----:R-:W-:Y:S05]  /*11bb0*/  BSYNC B0 ;  /* 0x0000000000007941 */ /* 0x002fea0003800000 */
.L_x_1364:
        /* <DEDUP_REMOVED lines=89> */
[----:B------:R-:W-:Y:S05]  /*12150*/  CALL.REL.NOINC `($__internal_3_$__cuda_sm70_shflsync_idx_p) ;  /* 0x000070c000007944 */ /* 0x000fea0003c00000 */
.L_x_1368:
[----:B-1----:R-:W2:Y:S04]  /*12160*/  LDL R2, [R1+0x54] ;  /* 0x0000540001027983 */ /* 0x002ea80000100800 */
[----:B------:R-:W3:Y:S04]  /*12170*/  LDL R5, [R1+0x18] ;  /* 0x0000180001057983 */ /* 0x000ee80000100800 */
[----:B------:R-:W4:Y:S04]  /*12180*/  LDL.LU R4, [R1+0x4c] ;  /* 0x00004c0001047983 */ /* 0x000f280000300800 */
[----:B------:R-:W5:Y:S04]  /*12190*/  LDL.LU R15, [R1+0x48] ;  /* 0x00004800010f7983 */ /* 0x000f680000300800 */
[----:B------:R-:W2:Y:S01]  /*121a0*/  LDL.LU R17, [R1+0x44] ;  /* 0x0000440001117983 */ /* 0x000ea20000300800 */
[----:B------:R-:W-:-:S03]  /*121b0*/  IMAD.MOV.U32 R0, RZ, RZ, 0x1 ;  /* 0x00000001ff007424 */ /* 0x000fc600078e00ff */
        /* <DEDUP_REMOVED lines=11> */
[----:B-----5:R-:W-:-:S03]  /*12270*/  SHF.R.S32.HI R8, RZ, 0x1f, R15 ;  /* 0x0000001fff087819 */ /* 0x020fc6000001140f */
[----:B--2---:R-:W-:Y:S02]  /*12280*/  IMAD.IADD R3, R2, 0x1, R17 ;  /* 0x0000000102037824 */ /* 0x004fe400078e0211 */
[C---:B------:R-:W-:Y:S02]  /*12290*/  IMAD R2, R0.reuse, c[0x0][0x490], RZ ;  /* 0x0001240000027a24 */ /* 0x040fe400078e02ff */
[----:B------:R-:W-:Y:S02]  /*122a0*/  IMAD R0, R0, c[0x0][0x3e8], RZ ;  /* 0x0000fa0000007a24 */ /* 0x000fe400078e02ff */
[----:B------:R-:W-:-:S04]  /*122b0*/  @P0 IMAD.HI.U32 R12, R3, c[0x0][0x4ec], RZ ;  /* 0x00013b00030c0a27 */ /* 0x000fc800078e00ff */
[----:B---3--:R-:W-:Y:S02]  /*122c0*/  IMAD.IADD R10, R5, 0x1, R17 ;  /* 0x00000001050a7824 */ /* 0x008fe400078e0211 */
        /* <DEDUP_REMOVED lines=51> */
[----:B------:R5:W1:Y:S01]  /*12600*/  SHFL.IDX PT, R9, R2, 0x3, 0x1c1f ;  /* 0x007c1f0002097f89 */ /* 0x000a6200000e0000 */
[----:B------:R-:W-:-:S02]  /*12610*/  SHF.R.S32.HI R7, RZ, 0x1f, R6 ;  /* 0x0000001fff077819 */ /* 0x000fc40000011406 */
[----:B------:R-:W-:-:S03]  /*12620*/  ISETP.GE.OR P4, PT, R0, UR4, P1 ;  /* 0x0000000400007c0c */ /* 0x000fc60008f86670 */
[----:B------:R-:W-:Y:S01]  /*12630*/  IMAD R7, R7, c[0x0][0x3d8], RZ ;  /* 0x0000f60007077a24 */ /* 0x000fe200078e02ff */
[----:B------:R-:W-:Y:S01]  /*12640*/  SHF.R.S32.HI R16, RZ, 0x1f, R18 ;  /* 0x0000001fff107819 */ /* 0x000fe20000011412 */
[----:B------:R-:W-:Y:S01]  /*12650*/  IMAD.WIDE.U32 R4, R6, c[0x0][0x3d8], R4 ;  /* 0x0000f60006047a25 */ /* 0x000fe200078e0004 */
[C---:B----4-:R-:W-:Y:S02]  /*12660*/  IADD3 R3, R0.reuse, 0x8, RZ ;  /* 0x0000000800037810 */ /* 0x050fe40007ffe0ff */
[C---:B-----5:R-:W-:Y:S02]  /*12670*/  IADD3 R2, R0.reuse, 0x40, RZ ;  /* 0x0000004000027810 */ /* 0x060fe40007ffe0ff */
[----:B------:R-:W-:Y:S02]  /*12680*/  IADD3 R0, R0, 0x48, RZ ;  /* 0x0000004800007810 */ /* 0x000fe40007ffe0ff */
[----:B------:R-:W-:Y:S02]  /*12690*/  ISETP.GE.OR P3, PT, R3, UR4, P1 ;  /* 0x0000000403007c0c */ /* 0x000fe40008f66670 */
[----:B------:R-:W-:-:S02]  /*126a0*/  ISETP.GE.OR P2, PT, R2, UR4, P1 ;  /* 0x0000000402007c0c */ /* 0x000fc40008f46670 */
[----:B------:R-:W-:Y:S01]  /*126b0*/  ISETP.GE.OR P1, PT, R0, UR4, P1 ;  /* 0x0000000400007c0c */ /* 0x000fe20008f26670 */
[----:B------:R-:W-:Y:S01]  /*126c0*/  IMAD R7, R6, c[0x0][0x3dc], R7 ;  /* 0x0000f70006077a24 */ /* 0x000fe200078e0207 */
[----:B------:R-:W-:Y:S01]  /*126d0*/  LEA.HI R16, R16, R18, RZ, 0x3 ;  /* 0x0000001210107211 */ /* 0x000fe200078f18ff */
[----:B-1----:R-:W-:Y:S01]  /*126e0*/  @!P4 ST.E [R14.64], R32 ;  /* 0x000000200e00c985 */ /* 0x002fe2000c101906 */
        /* <DEDUP_REMOVED lines=15> */
[----:B------:R-:W5:Y:S01]  /*127e0*/  SHFL.IDX PT, R11, R0, 0x1, 0x181f ;  /* 0x00381f00000b7f89 */ /* 0x000f6200000e0000 */
[----:B------:R-:W-:-:S03]  /*127f0*/  ISETP.GE.OR P3, PT, R3, UR4, P5 ;  /* 0x0000000403007c0c */ /* 0x000fc6000af66670 */
[----:B------:R-:W5:Y:S01]  /*12800*/  SHFL.IDX PT, R10, R0, 0x2, 0x181f ;  /* 0x00581f00000a7f89 */ /* 0x000f6200000e0000 */
[----:B------:R-:W-:-:S03]  /*12810*/  IADD3 R4, R3, 0x20, RZ ;  /* 0x0000002003047810 */ /* 0x000fc60007ffe0ff */
[----:B------:R-:W5:Y:S01]  /*12820*/  LDS.128 R16, [R243+0x880] ;  /* 0x00088000f3107984 */ /* 0x000f620000000c00 */
[----:B------:R-:W-:-:S03]  /*12830*/  ISETP.GE.OR P0, PT, R4, UR4, P5 ;  /* 0x0000000404007c0c */ /* 0x000fc6000af06670 */
[----:B------:R-:W5:Y:S02]  /*12840*/  LDS.128 R12, [R243+0x1080] ;  /* 0x00108000f30c7984 */ /* 0x000f640000000c00 */
        /* <DEDUP_REMOVED lines=9> */
[C-C-:B-----5:R-:W-:Y:S01]  /*128e0*/  @!P2 LEA.HI.X R7, R242.reuse, R11, R48.reuse, 0x1, P1 ;  /* 0x0000000bf207a211 */ /* 0x160fe200008f0c30 */
        /* <DEDUP_REMOVED lines=9> */
[----:B------:R-:W5:Y:S04]  /*12980*/  SHFL.IDX PT, R9, R2, 0x5, 0x181f ;  /* 0x00b81f0002097f89 */ /* 0x000f6800000e0000 */
        /* <DEDUP_REMOVED lines=16> */
[C---:B-----5:R-:W-:Y:S02]  /*12a90*/  @!P3 LEA R6, P1, R242.reuse, R9, 0x1 ;  /* 0x00000009f206b211 */ /* 0x060fe400078208ff */
        /* <DEDUP_REMOVED lines=14> */
.L_x_1367:
        /* <DEDUP_REMOVED lines=42> */
.L_x_1371:
[----:B------:R-:W-:Y:S05]  /*12e20*/  BSYNC B0 ;  /* 0x0000000000007941 */ /* 0x000fea0003800000 */
.L_x_1370:
        /* <DEDUP_REMOVED lines=32> */
.L_x_1416:
[----:B------:R-:W-:Y:S05]  /*13030*/  BRA.DIV ~URZ, `(.L_x_1373) ;  /* 0x00005ac27f007947 */ /* 0x000fea000b800000 */
[----:B------:R3:W4:Y:S02]  /*13040*/  SHFL.IDX PT, R2, R5, RZ, 0x181f ;  /* 0x00181fff05027589 */ /* 0x00072400000e0000 */
.L_x_1417:
        /* <DEDUP_REMOVED lines=16> */
.L_x_1418:
        /* <DEDUP_REMOVED lines=8> */
.L_x_1419:
[----:B------:R-:W-:Y:S05]  /*131d0*/  BRA.DIV ~URZ, `(.L_x_1376) ;  /* 0x00005ad27f007947 */ /* 0x000fea000b800000 */
[----:B-1----:R1:W2:Y:S02]  /*131e0*/  SHFL.IDX PT, R2, R5, 0x2, 0x181f ;  /* 0x00581f0005027f89 */ /* 0x0022a400000e0000 */
.L_x_1420:
        /* <DEDUP_REMOVED lines=9> */
.L_x_1421:
        /* <DEDUP_REMOVED lines=8> */
.L_x_1422:
[----:B------:R-:W-:Y:S05]  /*13300*/  BRA.DIV ~URZ, `(.L_x_1379) ;  /* 0x00005b527f007947 */ /* 0x000fea000b800000 */
[----:B--2---:R2:W1:Y:S02]  /*13310*/  SHFL.IDX PT, R2, R5, 0x4, 0x181f ;  /* 0x00981f0005027f89 */ /* 0x00446400000e0000 */
.L_x_1423:
        /* <DEDUP_REMOVED lines=9> */
.L_x_1424:
        /* <DEDUP_REMOVED lines=8> */
.L_x_1425:
[----:B------:R-:W-:Y:S05]  /*13430*/  BRA.DIV ~URZ, `(.L_x_1382) ;  /* 0x00005bd27f007947 */ /* 0x000fea000b800000 */
[----:B--2---:R2:W3:Y:S02]  /*13440*/  SHFL.IDX PT, R2, R5, 0x6, 0x181f ;  /* 0x00d81f0005027f89 */ /* 0x0044e400000e0000 */
.L_x_1426:
        /* <DEDUP_REMOVED lines=9> */
.L_x_1427:
[----:B------:R-:W-:Y:S02]  /*134e0*/  IADD3 R0, R0, 0x70, RZ ;  /* 0x0000007000007810 */ /* 0x000fe40007ffe0ff */
[----:B-12---:R-:W-:Y:S02]  /*134f0*/  SHF.R.S32.HI R5, RZ, 0x1f, R242 ;  /* 0x0000001fff057819 */ /* 0x006fe400000114f2 */
[----:B------:R-:W-:-:S13]  /*13500*/  ISETP.GE.OR P1, PT, R0, R7, P0 ;  /* 0x000000070000720c */ /* 0x000fda0000726670 */
[----:B----4-:R-:W-:-:S04]  /*13510*/  @!P1 LEA R2, P0, R242, R2, 0x1 ;  /* 0x00000002f2029211 */ /* 0x010fc800078008ff */
[----:B---3--:R-:W-:-:S05]  /*13520*/  @!P1 LEA.HI.X R3, R242, R4, R5, 0x1, P0 ;  /* 0x00000004f2039211 */ /* 0x008fca00000f0c05 */
[----:B------:R1:W-:Y:S04]  /*13530*/  @!P1 ST.E.128 [R2.64], RZ ;  /* 0x000000ff02009985 */ /* 0x0003e8000c101d06 */
.L_x_1369:
[----:B------:R-:W-:Y:S05]  /*13540*/  BSYNC B1 ;  /* 0x0000000000017941 */ /* 0x000fea0003800000 */
.L_x_1366:
        /* <DEDUP_REMOVED lines=10> */
.L_x_1428:
[----:B------:R-:W-:Y:S01]  /*135f0*/  WARPSYNC 0xffffffff ;  /* 0xffffffff00007948 */ /* 0x000fe20003800000 */
[----:B------:R-:W-:Y:S06]  /*13600*/  BAR.SYNC.DEFER_BLOCKING 0x4, 0x80 ;  /* 0x0102000000007b1d */ /* 0x000fec0000010000 */
[----:B----4-:R4:W-:Y:S04]  /*13610*/  STL [R1+0x58], R0 ;  /* 0x0000580001007387 */ /* 0x0109e80000100800 */
[----:B------:R4:W-:Y:S04]  /*13620*/  @!P6 STS [0xb100], R47 ;  /* 0x00b1002fff00e388 */ /* 0x0009e80000000800 */
[----:B------:R-:W-:Y:S06]  /*13630*/  BAR.ARV 0x5, 0x80 ;  /* 0x0142000000007b1d */ /* 0x000fec0000002000 */
.L_x_1384:
[----:B---34-:R-:W3:Y:S02]  /*13640*/  LDL R0, [R1+0x58] ;  /* 0x0000580001007983 */ /* 0x018ee40000100800 */
[----:B---3--:R-:W-:-:S13]  /*13650*/  ISETP.GE.AND P0, PT, R0, c[0x0][0x538], PT ;  /* 0x00014e0000007a0c */ /* 0x008fda0003f06270 */
[----:B-12---:R-:W-:Y:S01]  /*13660*/  @P0 CALL.REL.NOINC `(.L_x_1386) ;  /* 0x0000001000000944 */ /* 0x006fe20003c00000 */
[----:B------:R-:W-:Y:S05]  /*13670*/  BRA `(.L_x_1387) ;  /* 0xfffed30000007947 */ /* 0x000fea000383ffff */
.L_x_1386:
[----:B------:R-:W-:Y:S05]  /*13680*/  EXIT ;  /* 0x000000000000794d */ /* 0x000fea0003800000 */
.L_x_1310:
[----:B------:R-:W-:Y:S01]  /*13690*/  IMAD.MOV.U32 R246, RZ, RZ, R4 ;  /* 0x000000fffff67224 */ /* 0x000fe200078e0004 */
[----:B------:R-:W-:Y:S01]  /*136a0*/  MOV R247, RZ ;  /* 0x000000ff00f77202 */ /* 0x000fe20000000f00 */
[----:B------:R-:W-:Y:S01]  /*136b0*/  IMAD.MOV.U32 R3, RZ, RZ, 0x181f ;  /* 0x0000181fff037424 */ /* 0x000fe200078e00ff */
[----:B------:R-:W-:Y:S02]  /*136c0*/  MOV R2, 0x136e0 ;  /* 0x000136e000027802 */ /* 0x000fe40000000f00 */
[----:B-----5:R-:W-:Y:S05]  /*136d0*/  CALL.REL.NOINC `($__internal_3_$__cuda_sm70_shflsync_idx_p) ;  /* 0x00005b4000007944 */ /* 0x020fea0003c00000 */
[----:B------:R-:W-:Y:S01]  /*136e0*/  MOV R6, R246 ;  /* 0x000000f600067202 */ /* 0x000fe20000000f00 */
[----:B------:R-:W-:Y:S05]  /*136f0*/  BRA `(.L_x_1388) ;  /* 0xfffedc8000007947 */ /* 0x000fea000383ffff */
.L_x_1311:
[----:B------:R-:W-:Y:S01]  /*13700*/  IMAD.MOV.U32 R246, RZ, RZ, R5 ;  /* 0x000000fffff67224 */ /* 0x000fe200078e0005 */
[----:B------:R-:W-:Y:S01]  /*13710*/  MOV R247, RZ ;  /* 0x000000ff00f77202 */ /* 0x000fe20000000f00 */
[----:B------:R-:W-:Y:S01]  /*13720*/  IMAD.MOV.U32 R3, RZ, RZ, 0x181f ;  /* 0x0000181fff037424 */ /* 0x000fe200078e00ff */
[----:B------:R-:W-:Y:S02]  /*13730*/  MOV R2, 0x13750 ;  /* 0x0001375000027802 */ /* 0x000fe40000000f00 */
[----:B-12--5:R-:W-:Y:S05]  /*13740*/  CALL.REL.NOINC `($__internal_3_$__cuda_sm70_shflsync_idx_p) ;  /* 0x00005ad000007944 */ /* 0x026fea0003c00000 */
[----:B------:R-:W-:Y:S01]  /*13750*/  MOV R2, R246 ;  /* 0x000000f600027202 */ /* 0x000fe20000000f00 */
[----:B------:R-:W-:Y:S05]  /*13760*/  BRA `(.L_x_1389) ;  /* 0xfffedc3000007947 */ /* 0x000fea000383ffff */
.L_x_1314:
[----:B------:R-:W-:Y:S01]  /*13770*/  IMAD.MOV.U32 R246, RZ, RZ, R4 ;  /* 0x000000fffff67224 */ /* 0x000fe200078e0004 */
[----:B------:R-:W-:Y:S01]  /*13780*/  MOV R247, 0x1 ;  /* 0x0000000100f77802 */ /* 0x000fe20000000f00 */
[----:B-1----:R-:W-:Y:S01]  /*13790*/  IMAD.MOV.U32 R3, RZ, RZ, 0x181f ;  /* 0x0000181fff037424 */ /* 0x002fe200078e00ff */
[----:B----4-:R-:W-:-:S02]  /*137a0*/  MOV R2, 0x137c0 ;  /* 0x000137c000027802 */ /* 0x010fc40000000f00 */
[----:B--2--5:R-:W-:Y:S05]  /*137b0*/  CALL.REL.NOINC `($__internal_3_$__cuda_sm70_shflsync_idx_p) ;  /* 0x00005a6000007944 */ /* 0x024fea0003c00000 */
[----:B------:R-:W-:Y:S01]  /*137c0*/  IMAD.MOV.U32 R6, RZ, RZ, R246 ;  /* 0x000000ffff067224 */ /* 0x000fe200078e00f6 */
[----:B------:R-:W-:Y:S01]  /*137d0*/  MOV R247, 0x1 ;  /* 0x0000000100f77802 */ /* 0x000fe20000000f00 */
[----:B------:R-:W-:Y:S01]  /*137e0*/  IMAD.MOV.U32 R246, RZ, RZ, R5 ;  /* 0x000000fffff67224 */ /* 0x000fe200078e0005 */
[----:B------:R-:W-:-:S02]  /*137f0*/  MOV R3, 0x181f ;  /* 0x0000181f00037802 */ /* 0x000fc40000000f00 */
[----:B------:R-:W-:Y:S02]  /*13800*/  MOV R2, 0x13820 ;  /* 0x0001382000027802 */ /* 0x000fe40000000f00 */
[----:B------:R-:W-:Y:S05]  /*13810*/  CALL.REL.NOINC `($__internal_3_$__cuda_sm70_shflsync_idx_p) ;  /* 0x00005a0000007944 */ /* 0x000fea0003c00000 */
[----:B------:R-:W-:Y:S01]  /*13820*/  MOV R2, R246 ;  /* 0x000000f600027202 */ /* 0x000fe20000000f00 */
[----:B------:R-:W-:Y:S05]  /*13830*/  BRA `(.L_x_1390) ;  /* 0xfffedcc000007947 */ /* 0x000fea000383ffff */
.L_x_1317:
[----:B------:R-:W-:Y:S01]  /*13840*/  IMAD.MOV.U32 R246, RZ, RZ, R4 ;  /* 0x000000fffff67224 */ /* 0x000fe200078e0004 */
[----:B------:R-:W-:Y:S01]  /*13850*/  MOV R247, 0x2 ;  /* 0x0000000200f77802 */ /* 0x000fe20000000f00 */
[----:B-1----:R-:W-:Y:S01]  /*13860*/  IMAD.MOV.U32 R3, RZ, RZ, 0x181f ;  /* 0x0000181fff037424 */ /* 0x002fe200078e00ff */
[----:B------:R-:W-:Y:S02]  /*13870*/  MOV R2, 0x13890 ;  /* 0x0001389000027802 */ /* 0x000fe40000000f00 */
[----:B--23-5:R-:W-:Y:S05]  /*13880*/  CALL.REL.NOINC `($__internal_3_$__cuda_sm70_shflsync_idx_p) ;  /* 0x0000599000007944 */ /* 0x02cfea0003c00000 */
[----:B------:R-:W-:Y:S01]  /*13890*/  MOV R6, R246 ;  /* 0x000000f600067202 */ /* 0x000fe20000000f00 */
[----:B------:R-:W-:Y:S05]  /*138a0*/  BRA `(.L_x_1391) ;  /* 0xfffedd3000007947 */ /* 0x000fea000383ffff */
.L_x_1318:
[----:B------:R-:W-:Y:S01]  /*138b0*/  IMAD.MOV.U32 R246, RZ, RZ, R5 ;  /* 0x000000fffff67224 */ /* 0x000fe200078e0005 */
[----:B------:R-:W-:Y:S01]  /*138c0*/  MOV R247, 0x2 ;  /* 0x0000000200f77802 */ /* 0x000fe20000000f00 */
[----:B-1----:R-:W-:Y:S01]  /*138d0*/  IMAD.MOV.U32 R3, RZ, RZ, 0x181f ;  /* 0x0000181fff037424 */ /* 0x002fe200078e00ff */
[----:B------:R-:W-:Y:S02]  /*138e0*/  MOV R2, 0x13900 ;  /* 0x0001390000027802 */ /* 0x000fe40000000f00 */
[----:B--2345:R-:W-:Y:S05]  /*138f0*/  CALL.REL.NOINC `($__internal_3_$__cuda_sm70_shflsync_idx_p) ;  /* 0x0000592000007944 */ /* 0x03cfea0003c00000 */
[----:B------:R-:W-:Y:S01]  /*13900*/  MOV R2, R246 ;  /* 0x000000f600027202 */ /* 0x000fe20000000f00 */
[----:B------:R-:W-:Y:S05]  /*13910*/  BRA `(.L_x_1392) ;  /* 0xfffedce000007947 */ /* 0x000fea000383ffff */
.L_x_1321:
[----:B------:R-:W-:Y:S01]  /*13920*/  IMAD.MOV.U32 R246, RZ, RZ, R4 ;  /* 0x000000fffff67224 */ /* 0x000fe200078e0004 */
[----:B------:R-:W-:Y:S01]  /*13930*/  MOV R247, 0x3 ;  /* 0x0000000300f77802 */ /* 0x000fe20000000f00 */
[----:B--2---:R-:W-:Y:S01]  /*13940*/  IMAD.MOV.U32 R3, RZ, RZ, 0x181f ;  /* 0x0000181fff037424 */ /* 0x004fe200078e00ff */
[----:B------:R-:W-:-:S02]  /*13950*/  MOV R2, 0x13970 ;  /* 0x0001397000027802 */ /* 0x000fc40000000f00 */
[----:B-1-345:R-:W-:Y:S05]  /*13960*/  CALL.REL.NOINC `($__internal_3_$__cuda_sm70_shflsync_idx_p) ;  /* 0x000058b000007944 */ /* 0x03afea0003c00000 */
        /* <DEDUP_REMOVED lines=8> */
.L_x_1324:
[----:B------:R-:W-:Y:S01]  /*139f0*/  IMAD.MOV.U32 R246, RZ, RZ, R4 ;  /* 0x000000fffff67224 */ /* 0x000fe200078e0004 */
[----:B------:R-:W-:Y:S01]  /*13a00*/  MOV R247, 0x4 ;  /* 0x0000000400f77802 */ /* 0x000fe20000000f00 */
[----:B-1----:R-:W-:Y:S01]  /*13a10*/  IMAD.MOV.U32 R3, RZ, RZ, 0x181f ;  /* 0x0000181fff037424 */ /* 0x002fe200078e00ff */
[----:B--2---:R-:W-:Y:S02]  /*13a20*/  MOV R2, 0x13a40 ;  /* 0x00013a4000027802 */ /* 0x004fe40000000f00 */
[----:B---345:R-:W-:Y:S05]  /*13a30*/  CALL.REL.NOINC `($__internal_3_$__cuda_sm70_shflsync_idx_p) ;  /* 0x000057e000007944 */ /* 0x038fea0003c00000 */
[----:B------:R-:W-:Y:S01]  /*13a40*/  MOV R6, R246 ;  /* 0x000000f600067202 */ /* 0x000fe20000000f00 */
[----:B------:R-:W-:Y:S05]  /*13a50*/  BRA `(.L_x_1394) ;  /* 0xfffedd7000007947 */ /* 0x000fea000383ffff */
.L_x_1325:
[----:B------:R-:W-:Y:S01]  /*13a60*/  IMAD.MOV.U32 R246, RZ, RZ, R5 ;  /* 0x000000fffff67224 */ /* 0x000fe200078e0005 */
[----:B------:R-:W-:Y:S01]  /*13a70*/  MOV R247, 0x4 ;  /* 0x0000000400f77802 */ /* 0x000fe20000000f00 */
[----:B------:R-:W-:Y:S01]  /*13a80*/  IMAD.MOV.U32 R3, RZ, RZ, 0x181f ;  /* 0x0000181fff037424 */ /* 0x000fe200078e00ff */
[----:B--2---:R-:W-:Y:S02]  /*13a90*/  MOV R2, 0x13ab0 ;  /* 0x00013ab000027802 */ /* 0x004fe40000000f00 */
[----:B-1-345:R-:W-:Y:S05]  /*13aa0*/  CALL.REL.NOINC `($__internal_3_$__cuda_sm70_shflsync_idx_p) ;  /* 0x0000577000007944 */ /* 0x03afea0003c00000 */
[----:B------:R-:W-:Y:S01]  /*13ab0*/  MOV R2, R246 ;  /* 0x000000f600027202 */ /* 0x000fe20000000f00 */
[----:B------:R-:W-:Y:S05]  /*13ac0*/  BRA `(.L_x_1395) ;  /* 0xfffedd2000007947 */ /* 0x000fea000383ffff */
.L_x_1328:
[----:B------:R-:W-:Y:S01]  /*13ad0*/  IMAD.MOV.U32 R246, RZ, RZ, R4 ;  /* 0x000000fffff67224 */ /* 0x000fe200078e0004 */
[----:B------:R-:W-:Y:S01]  /*13ae0*/  MOV R247, 0x5 ;  /* 0x0000000500f77802 */ /* 0x000fe20000000f00 */
[----:B-1----:R-:W-:Y:S01]  /*13af0*/  IMAD.MOV.U32 R3, RZ, RZ, 0x181f ;  /* 0x0000181fff037424 */ /* 0x002fe200078e00ff */
[----:B------:R-:W-:-:S02]  /*13b00*/  MOV R2, 0x13b20 ;  /* 0x00013b2000027802 */ /* 0x000fc40000000f00 */
[----:B--2345:R-:W-:Y:S05]  /*13b10*/  CALL.REL.NOINC `($__internal_3_$__cuda_sm70_shflsync_idx_p) ;  /* 0x0000570000007944 */ /* 0x03cfea0003c00000 */
        /* <DEDUP_REMOVED lines=8> */
.L_x_1331:
[----:B------:R-:W-:Y:S01]  /*13ba0*/  IMAD.MOV.U32 R246, RZ, RZ, R4 ;  /* 0x000000fffff67224 */ /* 0x000fe200078e0004 */
[----:B------:R-:W-:Y:S01]  /*13bb0*/  MOV R247, 0x6 ;  /* 0x0000000600f77802 */ /* 0x000fe20000000f00 */
[----:B-1----:R-:W-:Y:S01]  /*13bc0*/  IMAD.MOV.U32 R3, RZ, RZ, 0x181f ;  /* 0x0000181fff037424 */ /* 0x002fe200078e00ff */
[----:B------:R-:W-:Y:S02]  /*13bd0*/  MOV R2, 0x13bf0 ;  /* 0x00013bf000027802 */ /* 0x000fe40000000f00 */
[----:B--2345:R-:W-:Y:S05]  /*13be0*/  CALL.REL.NOINC `($__internal_3_$__cuda_sm70_shflsync_idx_p) ;  /* 0x0000563000007944 */ /* 0x03cfea0003c00000 */
[----:B------:R-:W-:Y:S01]  /*13bf0*/  MOV R6, R246 ;  /* 0x000000f600067202 */ /* 0x000fe20000000f00 */
[----:B------:R-:W-:Y:S05]  /*13c00*/  BRA `(.L_x_1397) ;  /* 0xfffeddb000007947 */ /* 0x000fea000383ffff */
.L_x_1332:
[----:B------:R-:W-:Y:S01]  /*13c10*/  IMAD.MOV.U32 R246, RZ, RZ, R5 ;  /* 0x000000fffff67224 */ /* 0x000fe200078e0005 */
[----:B------:R-:W-:Y:S01]  /*13c20*/  MOV R247, 0x6 ;  /* 0x0000000600f77802 */ /* 0x000fe20000000f00 */
[----:B-1----:R-:W-:Y:S01]  /*13c30*/  IMAD.MOV.U32 R3, RZ, RZ, 0x181f ;  /* 0x0000181fff037424 */ /* 0x002fe200078e00ff */
[----:B------:R-:W-:Y:S02]  /*13c40*/  MOV R2, 0x13c60 ;  /* 0x00013c6000027802 */ /* 0x000fe40000000f00 */
[----:B--2345:R-:W-:Y:S05]  /*13c50*/  CALL.REL.NOINC `($__internal_3_$__cuda_sm70_shflsync_idx_p) ;  /* 0x000055c000007944 */ /* 0x03cfea0003c00000 */
[----:B------:R-:W-:Y:S01]  /*13c60*/  MOV R2, R246 ;  /* 0x000000f600027202 */ /* 0x000fe20000000f00 */
[----:B------:R-:W-:Y:S05]  /*13c70*/  BRA `(.L_x_1398) ;  /* 0xfffedd6000007947 */ /* 0x000fea000383ffff */
.L_x_1335:
        /* <DEDUP_REMOVED lines=13> */
.L_x_1338:
[----:B------:R-:W-:Y:S01]  /*13d50*/  IMAD.MOV.U32 R246, RZ, RZ, R0 ;  /* 0x000000fffff67224 */ /* 0x000fe200078e0000 */
[----:B------:R-:W-:Y:S01]  /*13d60*/  MOV R247, RZ ;  /* 0x000000ff00f77202 */ /* 0x000fe20000000f00 */
[----:B------:R-:W-:Y:S01]  /*13d70*/  IMAD.MOV.U32 R3, RZ, RZ, 0x181f ;  /* 0x0000181fff037424 */ /* 0x000fe200078e00ff */
[----:B------:R-:W-:Y:S02]  /*13d80*/  MOV R2, 0x13da0 ;  /* 0x00013da000027802 */ /* 0x000fe40000000f00 */
[----:B------:R-:W-:Y:S05]  /*13d90*/  CALL.REL.NOINC `($__internal_3_$__cuda_sm70_shflsync_idx_p) ;  /* 0x0000548000007944 */ /* 0x000fea0003c00000 */
[----:B------:R-:W-:Y:S01]  /*13da0*/  MOV R7, R246 ;  /* 0x000000f600077202 */ /* 0x000fe20000000f00 */
[----:B------:R-:W-:Y:S05]  /*13db0*/  BRA `(.L_x_1400) ;  /* 0xfffef58000007947 */ /* 0x000fea000383ffff */
.L_x_1339:
[----:B------:R-:W-:Y:S01]  /*13dc0*/  IMAD.MOV.U32 R246, RZ, RZ, R4 ;  /* 0x000000fffff67224 */ /* 0x000fe200078e0004 */
[----:B------:R-:W-:Y:S01]  /*13dd0*/  MOV R247, RZ ;  /* 0x000000ff00f77202 */ /* 0x000fe20000000f00 */
[----:B------:R-:W-:Y:S01]  /*13de0*/  IMAD.MOV.U32 R3, RZ, RZ, 0x181f ;  /* 0x0000181fff037424 */ /* 0x000fe200078e00ff */
[----:B------:R-:W-:Y:S02]  /*13df0*/  MOV R2, 0x13e10 ;  /* 0x00013e1000027802 */ /* 0x000fe40000000f00 */
[----:B-12---:R-:W-:Y:S05]  /*13e00*/  CALL.REL.NOINC `($__internal_3_$__cuda_sm70_shflsync_idx_p) ;  /* 0x0000541000007944 */ /* 0x006fea0003c00000 */
[----:B------:R-:W-:Y:S01]  /*13e10*/  IADD3 R2, P0, R246, R174, RZ ;  /* 0x000000aef6027210 */ /* 0x000fe20007f1e0ff */
[----:B------:R-:W-:Y:S01]  /*13e20*/  IMAD.MOV.U32 R246, RZ, RZ, R0 ;  /* 0x000000fffff67224 */ /* 0x000fe200078e0000 */
[----:B------:R-:W-:-:S03]  /*13e30*/  MOV R247, 0x1 ;  /* 0x0000000100f77802 */ /* 0x000fc60000000f00 */
[----:B------:R-:W-:-:S05]  /*13e40*/  IMAD.X R3, R7, 0x1, R16, P0 ;  /* 0x0000000107037824 */ /* 0x000fca00000e0610 */
[----:B------:R-:W-:Y:S01]  /*13e50*/  @!PT LDS RZ, [RZ] ;  /* 0x00000000fffff984 */ /* 0x000fe20000000800 */
[----:B------:R-:W-:Y:S01]  /*13e60*/  @!PT LDS RZ, [RZ] ;  /* 0x00000000fffff984 */ /* 0x000fe20000000800 */
[----:B------:R-:W-:Y:S01]  /*13e70*/  @!PT LDS RZ, [RZ] ;  /* 0x00000000fffff984 */ /* 0x000fe20000000800 */
[----:B------:R1:W-:Y:S02]  /*13e80*/  LDGSTS.E.BYPASS.LTC128B.128 [R243+0x3900], [R2.64], !P5 ;  /* 0x0390000002f37fae */ /* 0x0003e4000e901d46 */
[----:B-1----:R-:W-:Y:S01]  /*13e90*/  IMAD.MOV.U32 R3, RZ, RZ, 0x181f ;  /* 0x0000181fff037424 */ /* 0x002fe200078e00ff */
[----:B------:R-:W-:Y:S02]  /*13ea0*/  MOV R2, 0x13ec0 ;  /* 0x00013ec000027802 */ /* 0x000fe40000000f00 */
[----:B------:R-:W-:Y:S05]  /*13eb0*/  CALL.REL.NOINC `($__internal_3_$__cuda_sm70_shflsync_idx_p) ;  /* 0x0000536000007944 */ /* 0x000fea0003c00000 */
[----:B------:R-:W-:Y:S01]  /*13ec0*/  IMAD.MOV.U32 R5, RZ, RZ, R246 ;  /* 0x000000ffff057224 */ /* 0x000fe200078e00f6 */
[----:B------:R-:W-:Y:S01]  /*13ed0*/  MOV R247, 0x1 ;  /* 0x0000000100f77802 */ /* 0x000fe20000000f00 */
[----:B------:R-:W-:Y:S01]  /*13ee0*/  IMAD.MOV.U32 R246, RZ, RZ, R4 ;  /* 0x000000fffff67224 */ /* 0x000fe200078e0004 */
[----:B------:R-:W-:Y:S02]  /*13ef0*/  MOV R3, 0x181f ;  /* 0x0000181f00037802 */ /* 0x000fe40000000f00 */
[----:B------:R-:W-:Y:S02]  /*13f00*/  MOV R2, 0x13f20 ;  /* 0x00013f2000027802 */ /* 0x000fe40000000f00 */
[----:B------:R-:W-:Y:S05]  /*13f10*/  CALL.REL.NOINC `($__internal_3_$__cuda_sm70_shflsync_idx_p) ;  /* 0x0000530000007944 */ /* 0x000fea0003c00000 */
        /* <DEDUP_REMOVED lines=85> */
[----:B------:R-:W-:Y:S01]  /*14470*/  MOV R4, R246 ;  /* 0x000000f600047202 */ /* 0x000fe20000000f00 */
[----:B------:R-:W-:Y:S05]  /*14480*/  BRA `(.L_x_1401) ;  /* 0xfffef0b000007947 */ /* 0x000fea000383ffff */
.L_x_1340:
[----:B------:R-:W-:Y:S01]  /*14490*/  IMAD.MOV.U32 R246, RZ, RZ, R4 ;  /* 0x000000fffff67224 */ /* 0x000fe200078e0004 */
[----:B------:R-:W-:Y:S01]  /*144a0*/  MOV R247, RZ ;  /* 0x000000ff00f77202 */ /* 0x000fe20000000f00 */
[----:B------:R-:W-:Y:S01]  /*144b0*/  IMAD.MOV.U32 R3, RZ, RZ, 0x1c1f ;  /* 0x00001c1fff037424 */ /* 0x000fe200078e00ff */
[----:B------:R-:W-:-:S02]  /*144c0*/  MOV R2, 0x144e0 ;  /* 0x000144e000027802 */ /* 0x000fc40000000f00 */
[----:B------:R-:W-:Y:S05]  /*144d0*/  CALL.REL.NOINC `($__internal_3_$__cuda_sm70_shflsync_idx_p) ;  /* 0x00004d4000007944 */ /* 0x000fea0003c00000 */
[----:B------:R-:W-:Y:S01]  /*144e0*/  MOV R0, R246 ;  /* 0x000000f600007202 */ /* 0x000fe20000000f00 */
[----:B------:R-:W-:Y:S05]  /*144f0*/  BRA `(.L_x_1402) ;  /* 0xfffef18000007947 */ /* 0x000fea000383ffff */
.L_x_1341:
[----:B------:R-:W-:Y:S01]  /*14500*/  IMAD.MOV.U32 R246, RZ, RZ, R4 ;  /* 0x000000fffff67224 */ /* 0x000fe200078e0004 */
[----:B------:R-:W-:Y:S01]  /*14510*/  MOV R247, 0x1 ;  /* 0x0000000100f77802 */ /* 0x000fe20000000f00 */
[----:B------:R-:W-:Y:S01]  /*14520*/  IMAD.MOV.U32 R3, RZ, RZ, 0x1c1f ;  /* 0x00001c1fff037424 */ /* 0x000fe200078e00ff */
[----:B------:R-:W-:-:S02]  /*14530*/  MOV R2, 0x14550 ;  /* 0x0001455000027802 */ /* 0x000fc40000000f00 */
[----:B-1----:R-:W-:Y:S05]  /*14540*/  CALL.REL.NOINC `($__internal_3_$__cuda_sm70_shflsync_idx_p) ;  /* 0x00004cd000007944 */ /* 0x002fea0003c00000 */
[----:B------:R-:W-:Y:S01]  /*14550*/  IMAD.IADD R0, R5, 0x1, R246 ;  /* 0x0000000105007824 */ /* 0x000fe200078e02f6 */
[----:B------:R-:W-:Y:S01]  /*14560*/  MOV R2, 0x14940 ;  /* 0x0001494000027802 */ /* 0x000fe20000000f00 */
[----:B------:R-:W-:-:S02]  /*14570*/  IMAD.MOV.U32 R246, RZ, RZ, R4 ;  /* 0x000000fffff67224 */ /* 0x000fc400078e0004 */
[----:B------:R-:W-:Y:S01]  /*14580*/  IMAD.MOV.U32 R247, RZ, RZ, 0x2 ;  /* 0x00000002fff77424 */ /* 0x000fe200078e00ff */
[----:B------:R-:W-:Y:S01]  /*14590*/  IMNMX R0, R6, R0, PT ;  /* 0x0000000006007217 */ /* 0x000fe20003800200 */
[----:B------:R-:W-:-:S03]  /*145a0*/  IMAD.MOV.U32 R3, RZ, RZ, 0x1c1f ;  /* 0x00001c1fff037424 */ /* 0x000fc600078e00ff */
[C---:B------:R-:W-:Y:S02]  /*145b0*/  ISETP.GT.AND P0, PT, R0.reuse, RZ, PT ;  /* 0x000000ff0000720c */ /* 0x040fe40003f04270 */
[----:B------:R-:W-:Y:S02]  /*145c0*/  ISETP.GT.AND P1, PT, R0, 0x1, PT ;  /* 0x000000010000780c */ /* 0x000fe40003f24270 */
[----:B------:R-:W-:Y:S02]  /*145d0*/  FSEL R7, R102, -INF , P0 ;  /* 0xff80000066077808 */ /* 0x000fe40000000000 */
[----:B------:R-:W-:Y:S02]  /*145e0*/  ISETP.GT.AND P0, PT, R0, 0x9, PT ;  /* 0x000000090000780c */ /* 0x000fe40003f04270 */
[----:B------:R-:W-:Y:S02]  /*145f0*/  FSEL R8, R103, -INF , P1 ;  /* 0xff80000067087808 */ /* 0x000fe40000800000 */
[----:B------:R-:W-:-:S02]  /*14600*/  FSEL R14, R99, -INF , P0 ;  /* 0xff800000630e7808 */ /* 0x000fc40000000000 */
[C---:B------:R-:W-:Y:S02]  /*14610*/  ISETP.GT.AND P1, PT, R0.reuse, 0x10, PT ;  /* 0x000000100000780c */ /* 0x040fe40003f24270 */
[----:B------:R-:W-:Y:S02]  /*14620*/  ISETP.GT.AND P0, PT, R0, 0x11, PT ;  /* 0x000000110000780c */ /* 0x000fe40003f04270 */
[----:B------:R-:W-:Y:S02]  /*14630*/  FSEL R15, R94, -INF , P1 ;  /* 0xff8000005e0f7808 */ /* 0x000fe40000800000 */
[----:B------:R-:W-:Y:S02]  /*14640*/  FSEL R17, R95, -INF , P0 ;  /* 0xff8000005f117808 */ /* 0x000fe40000000000 */
[C---:B------:R-:W-:Y:S02]  /*14650*/  ISETP.GT.AND P1, PT, R0.reuse, 0x19, PT ;  /* 0x000000190000780c */ /* 0x040fe40003f24270 */
[----:B------:R-:W-:-:S02]  /*14660*/  ISETP.GT.AND P0, PT, R0, 0x20, PT ;  /* 0x000000200000780c */ /* 0x000fc40003f04270 */
        /* <DEDUP_REMOVED lines=44> */
[----:B------:R-:W-:Y:S05]  /*14930*/  CALL.REL.NOINC `($__internal_3_$__cuda_sm70_shflsync_idx_p) ;  /* 0x000048e000007944 */ /* 0x000fea0003c00000 */
[----:B------:R-:W-:Y:S01]  /*14940*/  IMAD.IADD R0, R5, 0x1, R246 ;  /* 0x0000000105007824 */ /* 0x000fe200078e02f6 */
[----:B------:R-:W-:Y:S01]  /*14950*/  MOV R2, 0x14d30 ;  /* 0x00014d3000027802 */ /* 0x000fe20000000f00 */
[----:B------:R-:W-:Y:S02]  /*14960*/  IMAD.MOV.U32 R246, RZ, RZ, R4 ;  /* 0x000000fffff67224 */ /* 0x000fe400078e0004 */
[----:B------:R-:W-:Y:S01]  /*14970*/  IMAD.MOV.U32 R247, RZ, RZ, 0x3 ;  /* 0x00000003fff77424 */ /* 0x000fe200078e00ff */
[----:B------:R-:W-:Y:S01]  /*14980*/  IMNMX R0, R6, R0, PT ;  /* 0x0000000006007217 */ /* 0x000fe20003800200 */
[----:B------:R-:W-:-:S03]  /*14990*/  IMAD.MOV.U32 R3, RZ, RZ, 0x1c1f ;  /* 0x00001c1fff037424 */ /* 0x000fc600078e00ff */
        /* <DEDUP_REMOVED lines=58> */
[----:B------:R-:W-:Y:S01]  /*14d40*/  FMNMX.FTZ R117, R11, R12, !PT ;  /* 0x0000000c0b757209 */ /* 0x000fe20007810000 */
[----:B------:R-:W-:Y:S01]  /*14d50*/  IMAD.MOV.U32 R0, RZ, RZ, 0x2 ;  /* 0x00000002ff007424 */ /* 0x000fe200078e00ff */
[----:B------:R-:W-:Y:S02]  /*14d60*/  MOV R2, 0x157d0 ;  /* 0x000157d000027802 */ /* 0x000fe40000000f00 */
[----:B------:R-:W-:Y:S02]  /*14d70*/  IMNMX R6, R6, R5, PT ;  /* 0x0000000506067217 */ /* 0x000fe40003800200 */
[----:B------:R-:W-:Y:S02]  /*14d80*/  FMNMX.FTZ R117, R16, R117, !PT ;  /* 0x0000007510757209 */ /* 0x000fe40007810000 */
[----:B------:R-:W-:-:S02]  /*14d90*/  ISETP.GT.AND P0, PT, R6, RZ, PT ;  /* 0x000000ff0600720c */ /* 0x000fc40003f04270 */
[----:B------:R-:W-:Y:S02]  /*14da0*/  ISETP.GT.AND P1, PT, R6, 0x1, PT ;  /* 0x000000010600780c */ /* 0x000fe40003f24270 */
[----:B------:R-:W-:Y:S02]  /*14db0*/  FSEL R19, R182, -INF , P0 ;  /* 0xff800000b6137808 */ /* 0x000fe40000000000 */
[C---:B------:R-:W-:Y:S02]  /*14dc0*/  ISETP.GT.AND P0, PT, R6.reuse, 0x9, PT ;  /* 0x000000090600780c */ /* 0x040fe40003f04270 */
[----:B------:R-:W-:Y:S02]  /*14dd0*/  FSEL R21, R183, -INF , P1 ;  /* 0xff800000b7157808 */ /* 0x000fe40000800000 */
[----:B------:R-:W-:Y:S02]  /*14de0*/  ISETP.GT.AND P1, PT, R6, 0x10, PT ;  /* 0x000000100600780c */ /* 0x000fe40003f24270 */
[----:B------:R-:W-:-:S02]  /*14df0*/  FSEL R31, R143, -INF , P0 ;  /* 0xff8000008f1f7808 */ /* 0x000fc40000000000 */
        /* <DEDUP_REMOVED lines=9> */
[----:B------:R-:W-:Y:S02]  /*14e90*/  ISETP.GT.AND P0, PT, R6, 0x29, PT ;  /* 0x000000290600780c */ /* 0x000fe40003f04270 */
[----:B------:R-:W-:Y:S02]  /*14ea0*/  FSEL R70, R171, -INF , P1 ;  /* 0xff800000ab467808 */ /* 0x000fe40000800000 */
[----:B------:R-:W-:-:S02]  /*14eb0*/  FSEL R29, R142, -INF , P6 ;  /* 0xff8000008e1d7808 */ /* 0x000fc40003000000 */
[C---:B------:R-:W-:Y:S02]  /*14ec0*/  ISETP.GT.AND P1, PT, R6.reuse, 0x30, PT ;  /* 0x000000300600780c */ /* 0x040fe40003f24270 */
        /* <DEDUP_REMOVED lines=27> */
[----:B------:R-:W-:Y:S02]  /*15080*/  FMNMX.FTZ R119, R9, R10, !PT ;  /* 0x0000000a09777209 */ /* 0x000fe40007810000 */
[----:B------:R-:W-:-:S02]  /*15090*/  FSEL R157, R110, -INF , P6 ;  /* 0xff8000006e9d7808 */ /* 0x000fc40003000000 */
[----:B------:R-:W-:Y:S02]  /*150a0*/  FSEL R149, R111, -INF , P1 ;  /* 0xff8000006f957808 */ /* 0x000fe40000800000 */
        /* <DEDUP_REMOVED lines=106> */
[----:B------:R-:W-:Y:S01]  /*15750*/  FMNMX.FTZ R118, R185, R118, !PT ;  /* 0x00000076b9767209 */ /* 0x000fe20007810000 */
[----:B------:R-:W-:Y:S01]  /*15760*/  IMAD.MOV.U32 R116, RZ, RZ, R119 ;  /* 0x000000ffff747224 */ /* 0x000fe200078e0077 */
[----:B------:R-:W-:-:S02]  /*15770*/  FMNMX.FTZ R117, R168, R117, !PT ;  /* 0x00000075a8757209 */ /* 0x000fc40007810000 */
[----:B------:R-:W-:Y:S02]  /*15780*/  FMNMX.FTZ R6, R159, R6, !PT ;  /* 0x000000069f067209 */ /* 0x000fe40007810000 */
[----:B------:R-:W-:Y:S02]  /*15790*/  FMNMX.FTZ R118, R184, R118, !PT ;  /* 0x00000076b8767209 */ /* 0x000fe40007810000 */
[----:B------:R-:W-:Y:S02]  /*157a0*/  FMNMX.FTZ R117, R156, R117, !PT ;  /* 0x000000759c757209 */ /* 0x000fe40007810000 */
[----:B------:R-:W-:Y:S02]  /*157b0*/  FMNMX.FTZ R6, R148, R6, !PT ;  /* 0x0000000694067209 */ /* 0x000fe40007810000 */
[----:B------:R-:W-:Y:S05]  /*157c0*/  CALL.REL.NOINC `($__internal_2_$__cuda_sm70_shflsync_bfly_p) ;  /* 0x000039f000007944 */ /* 0x000fea0003c00000 */
[----:B------:R-:W-:Y:S01]  /*157d0*/  FMNMX.FTZ R119, R119, R0, !PT ;  /* 0x0000000077777209 */ /* 0x000fe20007810000 */
[----:B------:R-:W-:Y:S01]  /*157e0*/  IMAD.MOV.U32 R0, RZ, RZ, 0x1 ;  /* 0x00000001ff007424 */ /* 0x000fe200078e00ff */
[----:B------:R-:W-:-:S03]  /*157f0*/  MOV R2, 0x15820 ;  /* 0x0001582000027802 */ /* 0x000fc60000000f00 */
[----:B------:R-:W-:Y:S02]  /*15800*/  IMAD.MOV.U32 R116, RZ, RZ, R119 ;  /* 0x000000ffff747224 */ /* 0x000fe400078e0077 */
[----:B------:R-:W-:Y:S05]  /*15810*/  CALL.REL.NOINC `($__internal_2_$__cuda_sm70_shflsync_bfly_p) ;  /* 0x000039a000007944 */ /* 0x000fea0003c00000 */
[----:B------:R-:W-:Y:S01]  /*15820*/  FMNMX.FTZ R119, R119, R0, !PT ;  /* 0x0000000077777209 */ /* 0x000fe20007810000 */
[----:B------:R-:W-:Y:S01]  /*15830*/  IMAD.MOV.U32 R116, RZ, RZ, R118 ;  /* 0x000000ffff747224 */ /* 0x000fe200078e0076 */
[----:B------:R-:W-:Y:S01]  /*15840*/  MOV R2, 0x15870 ;  /* 0x0001587000027802 */ /* 0x000fe20000000f00 */
[----:B------:R-:W-:Y:S02]  /*15850*/  IMAD.MOV.U32 R0, RZ, RZ, 0x2 ;  /* 0x00000002ff007424 */ /* 0x000fe400078e00ff */
        /* <DEDUP_REMOVED lines=26> */
[----:B------:R-:W-:Y:S01]  /*15a00*/  MOV R68, R0 ;  /* 0x0000000000447202 */ /* 0x000fe20000000f00 */
[----:B------:R-:W-:Y:S05]  /*15a10*/  BRA `(.L_x_1403) ;  /* 0xfffef2d000007947 */ /* 0x000fea000383ffff */
.L_x_1345:
[----:B------:R-:W-:Y:S01]  /*15a20*/  MOV R247, RZ ;  /* 0x000000ff00f77202 */ /* 0x000fe20000000f00 */
[----:B------:R-:W-:Y:S01]  /*15a30*/  IMAD.MOV.U32 R246, RZ, RZ, R0 ;  /* 0x000000fffff67224 */ /* 0x000fe200078e0000 */
[----:B------:R-:W-:Y:S01]  /*15a40*/  MOV R2, 0x15a70 ;  /* 0x00015a7000027802 */ /* 0x000fe20000000f00 */
[----:B------:R-:W-:Y:S02]  /*15a50*/  IMAD.MOV.U32 R3, RZ, RZ, 0x181f ;  /* 0x0000181fff037424 */ /* 0x000fe400078e00ff */
[----:B-1----:R-:W-:Y:S05]  /*15a60*/  CALL.REL.NOINC `($__internal_3_$__cuda_sm70_shflsync_idx_p) ;  /* 0x000037b000007944 */ /* 0x002fea0003c00000 */
[----:B------:R-:W-:Y:S01]  /*15a70*/  MOV R7, R246 ;  /* 0x000000f600077202 */ /* 0x000fe20000000f00 */
[----:B------:R-:W-:-:S05]  /*15a80*/  BRA `(.L_x_1404) ;  /* 0xffff1e8000007947 */ /* 0x000fca000383ffff */
.L_x_1346:
[----:B------:R-:W-:Y:S01]  /*15a90*/  MOV R247, RZ ;  /* 0x000000ff00f77202 */ /* 0x000fe20000000f00 */
[----:B------:R-:W-:Y:S01]  /*15aa0*/  IMAD.MOV.U32 R246, RZ, RZ, R4 ;  /* 0x000000fffff67224 */ /* 0x000fe200078e0004 */
[----:B------:R-:W-:Y:S01]  /*15ab0*/  MOV R2, 0x15ae0 ;  /* 0x00015ae000027802 */ /* 0x000fe20000000f00 */
[----:B------:R-:W-:Y:S02]  /*15ac0*/  IMAD.MOV.U32 R3, RZ, RZ, 0x181f ;  /* 0x0000181fff037424 */ /* 0x000fe400078e00ff */
[----:B-123--:R-:W-:Y:S05]  /*15ad0*/  CALL.REL.NOINC `($__internal_3_$__cuda_sm70_shflsync_idx_p) ;  /* 0x0000374000007944 */ /* 0x00efea0003c00000 */
[----:B------:R-:W-:Y:S01]  /*15ae0*/  IADD3 R2, P0, R246, R20, RZ ;  /* 0x00000014f6027210 */ /* 0x000fe20007f1e0ff */
[----:B------:R-:W-:Y:S01]  /*15af0*/  IMAD.MOV.U32 R246, RZ, RZ, R0 ;  /* 0x000000fffff67224 */ /* 0x000fe200078e0000 */
[----:B------:R-:W-:Y:S03]  /*15b00*/  MOV R247, 0x1 ;  /* 0x0000000100f77802 */ /* 0x000fe60000000f00 */
[----:B------:R-:W-:Y:S05]  /*15b10*/  IMAD.X R3, R7, 0x1, R5, P0 ;  /* 0x0000000107037824 */ /* 0x000fea00000e0605 */
[----:B------:R-:W-:Y:S01]  /*15b20*/  @!PT LDS RZ, [RZ] ;  /* 0x00000000fffff984 */ /* 0x000fe20000000800 */
[----:B------:R-:W-:Y:S01]  /*15b30*/  @!PT LDS RZ, [RZ] ;  /* 0x00000000fffff984 */ /* 0x000fe20000000800 */
[----:B------:R-:W-:Y:S01]  /*15b40*/  @!PT LDS RZ, [RZ] ;  /* 0x00000000fffff984 */ /* 0x000fe20000000800 */
[----:B------:R1:W-:Y:S02]  /*15b50*/  LDGSTS.E.BYPASS.LTC128B.128 [R243+0x100], [R2.64], !P5 ;  /* 0x0010000002f37fae */ /* 0x0003e4000e901d46 */
[----:B-1----:R-:W-:Y:S01]  /*15b60*/  MOV R2, 0x15b90 ;  /* 0x00015b9000027802 */ /* 0x002fe20000000f00 */
[----:B------:R-:W-:Y:S02]  /*15b70*/  IMAD.MOV.U32 R3, RZ, RZ, 0x181f ;  /* 0x0000181fff037424 */ /* 0x000fe400078e00ff */
[----:B------:R-:W-:Y:S05]  /*15b80*/  CALL.REL.NOINC `($__internal_3_$__cuda_sm70_shflsync_idx_p) ;  /* 0x0000369000007944 */ /* 0x000fea0003c00000 */
[----:B------:R-:W-:Y:S01]  /*15b90*/  MOV R247, 0x1 ;  /* 0x0000000100f77802 */ /* 0x000fe20000000f00 */
[----:B------:R-:W-:Y:S01]  /*15ba0*/  IMAD.MOV.U32 R6, RZ, RZ, R246 ;  /* 0x000000ffff067224 */ /* 0x000fe200078e00f6 */
[----:B------:R-:W-:Y:S01]  /*15bb0*/  MOV R3, 0x181f ;  /* 0x0000181f00037802 */ /* 0x000fe20000000f00 */
[----:B------:R-:W-:Y:S01]  /*15bc0*/  IMAD.MOV.U32 R246, RZ, RZ, R4 ;  /* 0x000000fffff67224 */ /* 0x000fe200078e0004 */
[----:B------:R-:W-:Y:S02]  /*15bd0*/  MOV R2, 0x15bf0 ;  /* 0x00015bf000027802 */ /* 0x000fe40000000f00 */
[----:B------:R-:W-:Y:S05]  /*15be0*/  CALL.REL.NOINC `($__internal_3_$__cuda_sm70_shflsync_idx_p) ;  /* 0x0000363000007944 */ /* 0x000fea0003c00000 */
        /* <DEDUP_REMOVED lines=85> */
[----:B------:R-:W-:Y:S01]  /*16140*/  MOV R4, R246 ;  /* 0x000000f600047202 */ /* 0x000fe20000000f00 */
[----:B------:R-:W-:-:S05]  /*16150*/  BRA `(.L_x_1405) ;  /* 0xffff19b000007947 */ /* 0x000fca000383ffff */
.L_x_1349:
[----:B------:R-:W-:Y:S01]  /*16160*/  MOV R247, RZ ;  /* 0x000000ff00f77202 */ /* 0x000fe20000000f00 */
[----:B------:R-:W-:Y:S01]  /*16170*/  IMAD.MOV.U32 R246, RZ, RZ, R0 ;  /* 0x000000fffff67224 */ /* 0x000fe200078e0000 */
[----:B------:R-:W-:Y:S01]  /*16180*/  MOV R2, 0x161b0 ;  /* 0x000161b000027802 */ /* 0x000fe20000000f00 */
[----:B------:R-:W-:Y:S02]  /*16190*/  IMAD.MOV.U32 R3, RZ, RZ, 0x181f ;  /* 0x0000181fff037424 */ /* 0x000fe400078e00ff */
[----:B------:R-:W-:Y:S05]  /*161a0*/  CALL.REL.NOINC `($__internal_3_$__cuda_sm70_shflsync_idx_p) ;  /* 0x0000307000007944 */ /* 0x000fea0003c00000 */
[----:B------:R-:W-:Y:S01]  /*161b0*/  MOV R118, R246 ;  /* 0x000000f600767202 */ /* 0x000fe20000000f00 */
[----:B------:R-:W-:-:S05]  /*161c0*/  BRA `(.L_x_1406) ;  /* 0xffff24a000007947 */ /* 0x000fca000383ffff */
.L_x_1350:
[----:B------:R-:W-:Y:S01]  /*161d0*/  MOV R247, RZ ;  /* 0x000000ff00f77202 */ /* 0x000fe20000000f00 */
[----:B------:R-:W-:Y:S01]  /*161e0*/  IMAD.MOV.U32 R246, RZ, RZ, R116 ;  /* 0x000000fffff67224 */ /* 0x000fe200078e0074 */
[----:B------:R-:W-:Y:S01]  /*161f0*/  MOV R2, 0x16220 ;  /* 0x0001622000027802 */ /* 0x000fe20000000f00 */
[----:B------:R-:W-:Y:S02]  /*16200*/  IMAD.MOV.U32 R3, RZ, RZ, 0x181f ;  /* 0x0000181fff037424 */ /* 0x000fe400078e00ff */
[----:B-12---:R-:W-:Y:S05]  /*16210*/  CALL.REL.NOINC `($__internal_3_$__cuda_sm70_shflsync_idx_p) ;  /* 0x0000300000007944 */ /* 0x006fea0003c00000 */
        /* <DEDUP_REMOVED lines=104> */
.L_x_1351:
[----:B------:R-:W-:Y:S01]  /*168a0*/  MOV R247, RZ ;  /* 0x000000ff00f77202 */ /* 0x000fe20000000f00 */
[----:B------:R-:W-:Y:S01]  /*168b0*/  IMAD.MOV.U32 R246, RZ, RZ, R116 ;  /* 0x000000fffff67224 */ /* 0x000fe200078e0074 */
[----:B------:R-:W-:Y:S01]  /*168c0*/  MOV R2, 0x168f0 ;  /* 0x000168f000027802 */ /* 0x000fe20000000f00 */
[----:B------:R-:W-:Y:S02]  /*168d0*/  IMAD.MOV.U32 R3, RZ, RZ, 0x1c1f ;  /* 0x00001c1fff037424 */ /* 0x000fe400078e00ff */
[----:B------:R-:W-:Y:S05]  /*168e0*/  CALL.REL.NOINC `($__internal_3_$__cuda_sm70_shflsync_idx_p) ;  /* 0x0000293000007944 */ /* 0x000fea0003c00000 */
[----:B------:R-:W-:Y:S01]  /*168f0*/  MOV R0, R246 ;  /* 0x000000f600007202 */ /* 0x000fe20000000f00 */
[----:B------:R-:W-:-:S05]  /*16900*/  BRA `(.L_x_1408) ;  /* 0xffff20d000007947 */ /* 0x000fca000383ffff */
.L_x_1352:
[----:B------:R-:W-:Y:S01]  /*16910*/  MOV R247, 0x1 ;  /* 0x0000000100f77802 */ /* 0x000fe20000000f00 */
[----:B------:R-:W-:Y:S01]  /*16920*/  IMAD.MOV.U32 R246, RZ, RZ, R116 ;  /* 0x000000fffff67224 */ /* 0x000fe200078e0074 */
[----:B------:R-:W-:Y:S01]  /*16930*/  MOV R2, 0x16960 ;  /* 0x0001696000027802 */ /* 0x000fe20000000f00 */
[----:B------:R-:W-:Y:S02]  /*16940*/  IMAD.MOV.U32 R3, RZ, RZ, 0x1c1f ;  /* 0x00001c1fff037424 */ /* 0x000fe400078e00ff */
[----:B-1----:R-:W-:Y:S05]  /*16950*/  CALL.REL.NOINC `($__internal_3_$__cuda_sm70_shflsync_idx_p) ;  /* 0x000028c000007944 */ /* 0x002fea0003c00000 */
[----:B------:R-:W-:Y:S01]  /*16960*/  MOV R2, 0x16d40 ;  /* 0x00016d4000027802 */ /* 0x000fe20000000f00 */
[----:B------:R-:W-:Y:S02]  /*16970*/  IMAD.IADD R246, R117, 0x1, R246 ;  /* 0x0000000175f67824 */ /* 0x000fe400078e02f6 */
[----:B------:R-:W-:Y:S02]  /*16980*/  IMAD.MOV.U32 R247, RZ, RZ, 0x2 ;  /* 0x00000002fff77424 */ /* 0x000fe400078e00ff */
[----:B------:R-:W-:Y:S01]  /*16990*/  IMAD.MOV.U32 R3, RZ, RZ, 0x1c1f ;  /* 0x00001c1fff037424 */ /* 0x000fe200078e00ff */
[C---:B------:R-:W-:Y:S02]  /*169a0*/  ISETP.GT.AND P0, PT, R246.reuse, RZ, PT ;  /* 0x000000fff600720c */ /* 0x040fe40003f04270 */
        /* <DEDUP_REMOVED lines=51> */
[----:B------:R-:W-:Y:S01]  /*16ce0*/  ISETP.GT.AND P0, PT, R246, 0x69, PT ;  /* 0x00000069f600780c */ /* 0x000fe20003f04270 */
[----:B------:R-:W-:Y:S01]  /*16cf0*/  IMAD.MOV.U32 R246, RZ, RZ, R116 ;  /* 0x000000fffff67224 */ /* 0x000fe200078e0074 */
[----:B------:R-:W-:Y:S02]  /*16d00*/  FSEL R103, R103, -INF , P6 ;  /* 0xff80000067677808 */ /* 0x000fe40003000000 */
[----:B------:R-:W-:Y:S02]  /*16d10*/  FSEL R114, R114, -INF , P1 ;  /* 0xff80000072727808 */ /* 0x000fe40000800000 */
[----:B------:R-:W-:Y:S02]  /*16d20*/  FSEL R115, R115, -INF , P0 ;  /* 0xff80000073737808 */ /* 0x000fe40000000000 */
[----:B------:R-:W-:Y:S05]  /*16d30*/  CALL.REL.NOINC `($__internal_3_$__cuda_sm70_shflsync_idx_p) ;  /* 0x000024e000007944 */ /* 0x000fea0003c00000 */
[----:B------:R-:W-:Y:S01]  /*16d40*/  MOV R2, 0x17120 ;  /* 0x0001712000027802 */ /* 0x000fe20000000f00 */
[----:B------:R-:W-:Y:S02]  /*16d50*/  IMAD.IADD R246, R117, 0x1, R246 ;  /* 0x0000000175f67824 */ /* 0x000fe400078e02f6 */
[----:B------:R-:W-:Y:S02]  /*16d60*/  IMAD.MOV.U32 R247, RZ, RZ, 0x3 ;  /* 0x00000003fff77424 */ /* 0x000fe400078e00ff */
[----:B------:R-:W-:Y:S01]  /*16d70*/  IMAD.MOV.U32 R3, RZ, RZ, 0x1c1f ;  /* 0x00001c1fff037424 */ /* 0x000fe200078e00ff */
        /* <DEDUP_REMOVED lines=58> */
[----:B------:R-:W-:Y:S01]  /*17120*/  FMNMX.FTZ R116, R188, R120, !PT ;  /* 0x00000078bc747209 */ /* 0x000fe20007810000 */
[----:B------:R-:W-:Y:S01]  /*17130*/  IMAD.IADD R117, R117, 0x1, R246 ;  /* 0x0000000175757824 */ /* 0x000fe200078e02f6 */
[----:B------:R-:W-:Y:S01]  /*17140*/  FMNMX.FTZ R4, R6, R121, !PT ;  /* 0x0000007906047209 */ /* 0x000fe20007810000 */
[----:B------:R-:W-:Y:S01]  /*17150*/  IMAD.MOV.U32 R0, RZ, RZ, 0x2 ;  /* 0x00000002ff007424 */ /* 0x000fe200078e00ff */
[----:B------:R-:W-:Y:S02]  /*17160*/  FMNMX.FTZ R5, R16, R122, !PT ;  /* 0x0000007a10057209 */ /* 0x000fe40007810000 */
[C---:B------:R-:W-:Y:S02]  /*17170*/  ISETP.GT.AND P0, PT, R117.reuse, RZ, PT ;  /* 0x000000ff7500720c */ /* 0x040fe40003f04270 */
[C---:B------:R-:W-:Y:S02]  /*17180*/  ISETP.GT.AND P1, PT, R117.reuse, 0x1, PT ;  /* 0x000000017500780c */ /* 0x040fe40003f24270 */
[----:B------:R-:W-:Y:S02]  /*17190*/  FSEL R19, R10, -INF , P0 ;  /* 0xff8000000a137808 */ /* 0x000fe40000000000 */
[----:B------:R-:W-:Y:S02]  /*171a0*/  ISETP.GT.AND P6, PT, R117, 0x8, PT ;  /* 0x000000087500780c */ /* 0x000fe40003fc4270 */
[----:B------:R-:W-:Y:S02]  /*171b0*/  FSEL R21, R11, -INF , P1 ;  /* 0xff8000000b157808 */ /* 0x000fe40000800000 */
[----:B------:R-:W-:Y:S02]  /*171c0*/  FMNMX.FTZ R7, R19, R123, !PT ;  /* 0x0000007b13077209 */ /* 0x000fe40007810000 */
[----:B------:R-:W-:Y:S02]  /*171d0*/  ISETP.GT.AND P0, PT, R117, 0x9, PT ;  /* 0x000000097500780c */ /* 0x000fe40003f04270 */
[----:B------:R-:W-:Y:S02]  /*171e0*/  FSEL R14, R14, -INF , P6 ;  /* 0xff8000000e0e7808 */ /* 0x000fe40003000000 */
[----:B------:R-:W-:Y:S02]  /*171f0*/  FMNMX.FTZ R116, R197, R116, !PT ;  /* 0x00000074c5747209 */ /* 0x000fe40007810000 */
        /* <DEDUP_REMOVED lines=157> */
[----:B------:R-:W-:Y:S05]  /*17bd0*/  CALL.REL.NOINC `($__internal_2_$__cuda_sm70_shflsync_bfly_p) ;  /* 0x000015e000007944 */ /* 0x000fea0003c00000 */
[----:B------:R-:W-:Y:S01]  /*17be0*/  FMNMX.FTZ R116, R116, R0, !PT ;  /* 0x0000000074747209 */ /* 0x000fe20007810000 */
[----:B------:R-:W-:Y:S01]  /*17bf0*/  IMAD.MOV.U32 R0, RZ, RZ, 0x1 ;  /* 0x00000001ff007424 */ /* 0x000fe200078e00ff */
[----:B------:R-:W-:Y:S02]  /*17c00*/  MOV R2, 0x17c20 ;  /* 0x00017c2000027802 */ /* 0x000fe40000000f00 */
        /* <DEDUP_REMOVED lines=28> */
[----:B------:R-:W-:-:S05]  /*17dd0*/  BRA `(.L_x_1409) ;  /* 0xffff227000007947 */ /* 0x000fca000383ffff */
.L_x_1355:
[----:B-1--4-:R-:W-:Y:S01]  /*17de0*/  MOV R247, RZ ;  /* 0x000000ff00f77202 */ /* 0x012fe20000000f00 */
[----:B------:R-:W-:Y:S01]  /*17df0*/  IMAD.MOV.U32 R246, RZ, RZ, R88 ;  /* 0x000000fffff67224 */ /* 0x000fe200078e0058 */
[----:B------:R-:W-:Y:S01]  /*17e00*/  MOV R2, 0x17e30 ;  /* 0x00017e3000027802 */ /* 0x000fe20000000f00 */
[----:B------:R-:W-:Y:S02]  /*17e10*/  IMAD.MOV.U32 R3, RZ, RZ, 0x181f ;  /* 0x0000181fff037424 */ /* 0x000fe400078e00ff */
[----:B------:R-:W-:Y:S05]  /*17e20*/  CALL.REL.NOINC `($__internal_3_$__cuda_sm70_shflsync_idx_p) ;  /* 0x000013f000007944 */ /* 0x000fea0003c00000 */
[----:B------:R-:W-:Y:S01]  /*17e30*/  MOV R85, R246 ;  /* 0x000000f600557202 */ /* 0x000fe20000000f00 */
[----:B------:R-:W-:-:S05]  /*17e40*/  BRA `(.L_x_1410) ;  /* 0xffff507000007947 */ /* 0x000fca000383ffff */
.L_x_1358:
[----:B------:R-:W-:Y:S01]  /*17e50*/  MOV R247, RZ ;  /* 0x000000ff00f77202 */ /* 0x000fe20000000f00 */
[----:B------:R-:W-:Y:S01]  /*17e60*/  IMAD.MOV.U32 R246, RZ, RZ, R0 ;  /* 0x000000fffff67224 */ /* 0x000fe200078e0000 */
[----:B------:R-:W-:Y:S01]  /*17e70*/  MOV R2, 0x17ea0 ;  /* 0x00017ea000027802 */ /* 0x000fe20000000f00 */
[----:B------:R-:W-:Y:S02]  /*17e80*/  IMAD.MOV.U32 R3, RZ, RZ, 0x181f ;  /* 0x0000181fff037424 */ /* 0x000fe400078e00ff */
[----:B------:R-:W-:Y:S05]  /*17e90*/  CALL.REL.NOINC `($__internal_3_$__cuda_sm70_shflsync_idx_p) ;  /* 0x0000138000007944 */ /* 0x000fea0003c00000 */
[----:B------:R-:W-:Y:S01]  /*17ea0*/  MOV R118, R246 ;  /* 0x000000f600767202 */ /* 0x000fe20000000f00 */
[----:B------:R-:W-:-:S05]  /*17eb0*/  BRA `(.L_x_1411) ;  /* 0xffff5d0000007947 */ /* 0x000fca000383ffff */
.L_x_1359:
        /* <DEDUP_REMOVED lines=109> */
.L_x_1360:
[----:B------:R-:W-:Y:S02]  /*18590*/  MOV R0, 0x2 ;  /* 0x0000000200007802 */ /* 0x000fe40000000f00 */
        /* <DEDUP_REMOVED lines=34> */
.L_x_1362:
[----:B------:R1:W5:Y:S01]  /*187c0*/  LDL R116, [R1+0xc] ;  /* 0x00000c0001747983 */ /* 0x0003620000100800 */
[----:B------:R-:W-:-:S02]  /*187d0*/  MOV R0, 0x2 ;  /* 0x0000000200007802 */ /* 0x000fc40000000f00 */
[----:B------:R-:W-:Y:S02]  /*187e0*/  MOV R2, 0x18800 ;  /* 0x0001880000027802 */ /* 0x000fe40000000f00 */
[----:B-1---5:R-:W-:Y:S05]  /*187f0*/  CALL.REL.NOINC `($__internal_2_$__cuda_sm70_shflsync_bfly_p) ;  /* 0x000009c000007944 */ /* 0x022fea0003c00000 */
[----:B------:R-:W-:Y:S01]  /*18800*/  MOV R4, R0 ;  /* 0x0000000000047202 */ /* 0x000fe20000000f00 */
[----:B------:R-:W-:Y:S05]  /*18810*/  BRA `(.L_x_1414) ;  /* 0xffff8ad000007947 */ /* 0x000fea000383ffff */
.L_x_1363:
[----:B------:R-:W-:Y:S01]  /*18820*/  IMAD.MOV.U32 R116, RZ, RZ, R4 ;  /* 0x000000ffff747224 */ /* 0x000fe200078e0004 */
[----:B------:R-:W-:Y:S02]  /*18830*/  MOV R0, 0x1 ;  /* 0x0000000100007802 */ /* 0x000fe40000000f00 */
[----:B------:R-:W-:Y:S02]  /*18840*/  MOV R2, 0x18860 ;  /* 0x0001886000027802 */ /* 0x000fe40000000f00 */
[----:B-----5:R-:W-:Y:S05]  /*18850*/  CALL.REL.NOINC `($__internal_2_$__cuda_sm70_shflsync_bfly_p) ;  /* 0x0000096000007944 */ /* 0x020fea0003c00000 */
[----:B------:R1:W5:Y:S01]  /*18860*/  LDL R116, [R1+0x10] ;  /* 0x0000100001747983 */ /* 0x0003620000100800 */
[----:B------:R-:W-:Y:S01]  /*18870*/  FADD.FTZ R4, R4, R0 ;  /* 0x0000000004047221 */ /* 0x000fe20000010000 */
[----:B------:R-:W-:Y:S02]  /*18880*/  MOV R0, 0x2 ;  /* 0x0000000200007802 */ /* 0x000fe40000000f00 */
[----:B------:R-:W-:Y:S02]  /*18890*/  MOV R2, 0x188b0 ;  /* 0x000188b000027802 */ /* 0x000fe40000000f00 */
[----:B-1---5:R-:W-:Y:S05]  /*188a0*/  CALL.REL.NOINC `($__internal_2_$__cuda_sm70_shflsync_bfly_p) ;  /* 0x0000091000007944 */ /* 0x022fea0003c00000 */
[----:B------:R-:W2:Y:S02]  /*188b0*/  LDL.LU R2, [R1+0x10] ;  /* 0x0000100001027983 */ /* 0x000ea40000300800 */
[----:B--2---:R-:W-:Y:S01]  /*188c0*/  FADD.FTZ R5, R2, R0 ;  /* 0x0000000002057221 */ /* 0x004fe20000010000 */
[----:B------:R-:W-:-:S02]  /*188d0*/  MOV R0, 0x1 ;  /* 0x0000000100007802 */ /* 0x000fc40000000f00 */
[----:B------:R-:W-:Y:S02]  /*188e0*/  MOV R2, 0x18910 ;  /* 0x0001891000027802 */ /* 0x000fe40000000f00 */
[----:B------:R-:W-:Y:S02]  /*188f0*/  MOV R116, R5 ;  /* 0x0000000500747202 */ /* 0x000fe40000000f00 */
[----:B------:R-:W-:Y:S05]  /*18900*/  CALL.REL.NOINC `($__internal_2_$__cuda_sm70_shflsync_bfly_p) ;  /* 0x000008b000007944 */ /* 0x000fea0003c00000 */
[----:B------:R1:W5:Y:S01]  /*18910*/  LDL R116, [R1+0x8] ;  /* 0x0000080001747983 */ /* 0x0003620000100800 */
[----:B------:R-:W-:Y:S01]  /*18920*/  FADD.FTZ R5, R5, R0 ;  /* 0x0000000005057221 */ /* 0x000fe20000010000 */
[----:B------:R-:W-:Y:S02]  /*18930*/  MOV R0, 0x2 ;  /* 0x0000000200007802 */ /* 0x000fe40000000f00 */
[----:B------:R-:W-:Y:S02]  /*18940*/  MOV R2, 0x18960 ;  /* 0x0001896000027802 */ /* 0x000fe40000000f00 */
[----:B-1---5:R-:W-:Y:S05]  /*18950*/  CALL.REL.NOINC `($__internal_2_$__cuda_sm70_shflsync_bfly_p) ;  /* 0x0000086000007944 */ /* 0x022fea0003c00000 */
[----:B------:R-:W2:Y:S02]  /*18960*/  LDL.LU R2, [R1+0x8] ;  /* 0x0000080001027983 */ /* 0x000ea40000300800 */
[----:B--2---:R-:W-:Y:S01]  /*18970*/  FADD.FTZ R6, R2, R0 ;  /* 0x0000000002067221 */ /* 0x004fe20000010000 */
[----:B------:R-:W-:Y:S02]  /*18980*/  MOV R0, 0x1 ;  /* 0x0000000100007802 */ /* 0x000fe40000000f00 */
[----:B------:R-:W-:-:S02]  /*18990*/  MOV R2, 0x189c0 ;  /* 0x000189c000027802 */ /* 0x000fc40000000f00 */
        /* <DEDUP_REMOVED lines=10> */
[----:B------:R-:W-:Y:S02]  /*18a40*/  MOV R2, 0x18a70 ;  /* 0x00018a7000027802 */ /* 0x000fe40000000f00 */
[----:B------:R-:W-:-:S02]  /*18a50*/  MOV R116, R7 ;  /* 0x0000000700747202 */ /* 0x000fc40000000f00 */
[----:B------:R-:W-:Y:S05]  /*18a60*/  CALL.REL.NOINC `($__internal_2_$__cuda_sm70_shflsync_bfly_p) ;  /* 0x0000075000007944 */ /* 0x000fea0003c00000 */
[----:B------:R-:W-:Y:S01]  /*18a70*/  MOV R8, R0 ;  /* 0x0000000000087202 */ /* 0x000fe20000000f00 */
[----:B------:R-:W-:Y:S05]  /*18a80*/  BRA `(.L_x_1415) ;  /* 0xffff899000007947 */ /* 0x000fea000383ffff */
.L_x_1372:
[----:B------:R-:W-:Y:S01]  /*18a90*/  IMAD.MOV.U32 R246, RZ, RZ, R4 ;  /* 0x000000fffff67224 */ /* 0x000fe200078e0004 */
[----:B------:R-:W-:Y:S01]  /*18aa0*/  MOV R247, RZ ;  /* 0x000000ff00f77202 */ /* 0x000fe20000000f00 */
[----:B------:R-:W-:Y:S01]  /*18ab0*/  IMAD.MOV.U32 R3, RZ, RZ, 0x181f ;  /* 0x0000181fff037424 */ /* 0x000fe200078e00ff */
[----:B------:R-:W-:-:S02]  /*18ac0*/  MOV R2, 0x18ae0 ;  /* 0x00018ae000027802 */ /* 0x000fc40000000f00 */
[----:B------:R-:W-:Y:S05]  /*18ad0*/  CALL.REL.NOINC `($__internal_3_$__cuda_sm70_shflsync_idx_p) ;  /* 0x0000074000007944 */ /* 0x000fea0003c00000 */
[----:B------:R-:W-:Y:S01]  /*18ae0*/  MOV R6, R246 ;  /* 0x000000f600067202 */ /* 0x000fe20000000f00 */
[----:B------:R-:W-:Y:S05]  /*18af0*/  BRA `(.L_x_1416) ;  /* 0xffffa53000007947 */ /* 0x000fea000383ffff */
.L_x_1373:
[----:B------:R-:W-:Y:S01]  /*18b00*/  IMAD.MOV.U32 R246, RZ, RZ, R5 ;  /* 0x000000fffff67224 */ /* 0x000fe200078e0005 */
[----:B------:R-:W-:Y:S01]  /*18b10*/  MOV R247, RZ ;  /* 0x000000ff00f77202 */ /* 0x000fe20000000f00 */
[----:B------:R-:W-:Y:S01]  /*18b20*/  IMAD.MOV.U32 R3, RZ, RZ, 0x181f ;  /* 0x0000181fff037424 */ /* 0x000fe200078e00ff */
[----:B------:R-:W-:-:S02]  /*18b30*/  MOV R2, 0x18b50 ;  /* 0x00018b5000027802 */ /* 0x000fc40000000f00 */
[----:B-12---:R-:W-:Y:S05]  /*18b40*/  CALL.REL.NOINC `($__internal_3_$__cuda_sm70_shflsync_idx_p) ;  /* 0x000006d000007944 */ /* 0x006fea0003c00000 */
[----:B------:R-:W-:Y:S01]  /*18b50*/  MOV R2, R246 ;  /* 0x000000f600027202 */ /* 0x000fe20000000f00 */
[----:B------:R-:W-:Y:S05]  /*18b60*/  BRA `(.L_x_1417) ;  /* 0xffffa4e000007947 */ /* 0x000fea000383ffff */
.L_x_1374:
[----:B------:R-:W-:Y:S01]  /*18b70*/  IMAD.MOV.U32 R246, RZ, RZ, R4 ;  /* 0x000000fffff67224 */ /* 0x000fe200078e0004 */
[----:B------:R-:W-:Y:S01]  /*18b80*/  MOV R247, 0x1 ;  /* 0x0000000100f77802 */ /* 0x000fe20000000f00 */
[----:B-1----:R-:W-:Y:S01]  /*18b90*/  IMAD.MOV.U32 R3, RZ, RZ, 0x181f ;  /* 0x0000181fff037424 */ /* 0x002fe200078e00ff */
[----:B------:R-:W-:-:S02]  /*18ba0*/  MOV R2, 0x18bc0 ;  /* 0x00018bc000027802 */ /* 0x000fc40000000f00 */
[----:B---3--:R-:W-:Y:S05]  /*18bb0*/  CALL.REL.NOINC `($__internal_3_$__cuda_sm70_shflsync_idx_p) ;  /* 0x0000066000007944 */ /* 0x008fea0003c00000 */
        /* <DEDUP_REMOVED lines=8> */
.L_x_1375:
[----:B------:R-:W-:Y:S01]  /*18c40*/  IMAD.MOV.U32 R246, RZ, RZ, R4 ;  /* 0x000000fffff67224 */ /* 0x000fe200078e0004 */
[----:B------:R-:W-:Y:S01]  /*18c50*/  MOV R247, 0x2 ;  /* 0x0000000200f77802 */ /* 0x000fe20000000f00 */
[----:B-1----:R-:W-:Y:S01]  /*18c60*/  IMAD.MOV.U32 R3, RZ, RZ, 0x181f ;  /* 0x0000181fff037424 */ /* 0x002fe200078e00ff */
[----:B------:R-:W-:Y:S02]  /*18c70*/  MOV R2, 0x18c90 ;  /* 0x00018c9000027802 */ /* 0x000fe40000000f00 */
[----:B--23--:R-:W-:Y:S05]  /*18c80*/  CALL.REL.NOINC `($__internal_3_$__cuda_sm70_shflsync_idx_p) ;  /* 0x0000059000007944 */ /* 0x00cfea0003c00000 */
[----:B------:R-:W-:Y:S01]  /*18c90*/  MOV R6, R246 ;  /* 0x000000f600067202 */ /* 0x000fe20000000f00 */
[----:B------:R-:W-:Y:S05]  /*18ca0*/  BRA `(.L_x_1419) ;  /* 0xffffa52000007947 */ /* 0x000fea000383ffff */
.L_x_1376:
[----:B------:R-:W-:Y:S01]  /*18cb0*/  IMAD.MOV.U32 R246, RZ, RZ, R5 ;  /* 0x000000fffff67224 */ /* 0x000fe200078e0005 */
[----:B------:R-:W-:Y:S01]  /*18cc0*/  MOV R247, 0x2 ;  /* 0x0000000200f77802 */ /* 0x000fe20000000f00 */
[----:B-1----:R-:W-:Y:S01]  /*18cd0*/  IMAD.MOV.U32 R3, RZ, RZ, 0x181f ;  /* 0x0000181fff037424 */ /* 0x002fe200078e00ff */
[----:B------:R-:W-:Y:S02]  /*18ce0*/  MOV R2, 0x18d00 ;  /* 0x00018d0000027802 */ /* 0x000fe40000000f00 */
[----:B--234-:R-:W-:Y:S05]  /*18cf0*/  CALL.REL.NOINC `($__internal_3_$__cuda_sm70_shflsync_idx_p) ;  /* 0x0000052000007944 */ /* 0x01cfea0003c00000 */
[----:B------:R-:W-:Y:S01]  /*18d00*/  MOV R2, R246 ;  /* 0x000000f600027202 */ /* 0x000fe20000000f00 */
[----:B------:R-:W-:Y:S05]  /*18d10*/  BRA `(.L_x_1420) ;  /* 0xffffa4d000007947 */ /* 0x000fea000383ffff */
.L_x_1377:
[----:B------:R-:W-:Y:S01]  /*18d20*/  IMAD.MOV.U32 R246, RZ, RZ, R4 ;  /* 0x000000fffff67224 */ /* 0x000fe200078e0004 */
[----:B------:R-:W-:Y:S01]  /*18d30*/  MOV R247, 0x3 ;  /* 0x0000000300f77802 */ /* 0x000fe20000000f00 */
[----:B--2---:R-:W-:Y:S01]  /*18d40*/  IMAD.MOV.U32 R3, RZ, RZ, 0x181f ;  /* 0x0000181fff037424 */ /* 0x004fe200078e00ff */
[----:B------:R-:W-:-:S02]  /*18d50*/  MOV R2, 0x18d70 ;  /* 0x00018d7000027802 */ /* 0x000fc40000000f00 */
[----:B-1-34-:R-:W-:Y:S05]  /*18d60*/  CALL.REL.NOINC `($__internal_3_$__cuda_sm70_shflsync_idx_p) ;  /* 0x000004b000007944 */ /* 0x01afea0003c00000 */
        /* <DEDUP_REMOVED lines=8> */
.L_x_1378:
[----:B------:R-:W-:Y:S01]  /*18df0*/  IMAD.MOV.U32 R246, RZ, RZ, R4 ;  /* 0x000000fffff67224 */ /* 0x000fe200078e0004 */
[----:B------:R-:W-:Y:S01]  /*18e00*/  MOV R247, 0x4 ;  /* 0x0000000400f77802 */ /* 0x000fe20000000f00 */
[----:B--2---:R-:W-:Y:S01]  /*18e10*/  IMAD.MOV.U32 R3, RZ, RZ, 0x181f ;  /* 0x0000181fff037424 */ /* 0x004fe200078e00ff */
[----:B------:R-:W-:Y:S02]  /*18e20*/  MOV R2, 0x18e40 ;  /* 0x00018e4000027802 */ /* 0x000fe40000000f00 */
[----:B-1-34-:R-:W-:Y:S05]  /*18e30*/  CALL.REL.NOINC `($__internal_3_$__cuda_sm70_shflsync_idx_p) ;  /* 0x000003e000007944 */ /* 0x01afea0003c00000 */
[----:B------:R-:W-:Y:S01]  /*18e40*/  MOV R6, R246 ;  /* 0x000000f600067202 */ /* 0x000fe20000000f00 */
[----:B------:R-:W-:Y:S05]  /*18e50*/  BRA `(.L_x_1422) ;  /* 0xffffa4a000007947 */ /* 0x000fea000383ffff */
.L_x_1379:
[----:B------:R-:W-:Y:S01]  /*18e60*/  IMAD.MOV.U32 R246, RZ, RZ, R5 ;  /* 0x000000fffff67224 */ /* 0x000fe200078e0005 */
[----:B------:R-:W-:Y:S01]  /*18e70*/  MOV R247, 0x4 ;  /* 0x0000000400f77802 */ /* 0x000fe20000000f00 */
[----:B--2---:R-:W-:Y:S01]  /*18e80*/  IMAD.MOV.U32 R3, RZ, RZ, 0x181f ;  /* 0x0000181fff037424 */ /* 0x004fe200078e00ff */
[----:B------:R-:W-:Y:S02]  /*18e90*/  MOV R2, 0x18eb0 ;  /* 0x00018eb000027802 */ /* 0x000fe40000000f00 */
[----:B-1-34-:R-:W-:Y:S05]  /*18ea0*/  CALL.REL.NOINC `($__internal_3_$__cuda_sm70_shflsync_idx_p) ;  /* 0x0000037000007944 */ /* 0x01afea0003c00000 */
[----:B------:R-:W-:Y:S01]  /*18eb0*/  MOV R2, R246 ;  /* 0x000000f600027202 */ /* 0x000fe20000000f00 */
[----:B------:R-:W-:Y:S05]  /*18ec0*/  BRA `(.L_x_1423) ;  /* 0xffffa45000007947 */ /* 0x000fea000383ffff */
.L_x_1380:
[----:B------:R-:W-:Y:S01]  /*18ed0*/  IMAD.MOV.U32 R246, RZ, RZ, R4 ;  /* 0x000000fffff67224 */ /* 0x000fe200078e0004 */
[----:B------:R-:W-:Y:S01]  /*18ee0*/  MOV R247, 0x5 ;  /* 0x0000000500f77802 */ /* 0x000fe20000000f00 */
[----:B-1----:R-:W-:Y:S01]  /*18ef0*/  IMAD.MOV.U32 R3, RZ, RZ, 0x181f ;  /* 0x0000181fff037424 */ /* 0x002fe200078e00ff */
[----:B------:R-:W-:-:S02]  /*18f00*/  MOV R2, 0x18f20 ;  /* 0x00018f2000027802 */ /* 0x000fc40000000f00 */
[----:B--234-:R-:W-:Y:S05]  /*18f10*/  CALL.REL.NOINC `($__internal_3_$__cuda_sm70_shflsync_idx_p) ;  /* 0x0000030000007944 */ /* 0x01cfea0003c00000 */
        /* <DEDUP_REMOVED lines=8> */
.L_x_1381:
[----:B------:R-:W-:Y:S01]  /*18fa0*/  IMAD.MOV.U32 R246, RZ, RZ, R4 ;  /* 0x000000fffff67224 */ /* 0x000fe200078e0004 */
[----:B------:R-:W-:Y:S01]  /*18fb0*/  MOV R247, 0x6 ;  /* 0x0000000600f77802 */ /* 0x000fe20000000f00 */
[----:B--2---:R-:W-:Y:S01]  /*18fc0*/  IMAD.MOV.U32 R3, RZ, RZ, 0x181f ;  /* 0x0000181fff037424 */ /* 0x004fe200078e00ff */
[----:B------:R-:W-:Y:S02]  /*18fd0*/  MOV R2, 0x18ff0 ;  /* 0x00018ff000027802 */ /* 0x000fe40000000f00 */
[----:B-1--4-:R-:W-:Y:S05]  /*18fe0*/  CALL.REL.NOINC `($__internal_3_$__cuda_sm70_shflsync_idx_p) ;  /* 0x0000023000007944 */ /* 0x012fea0003c00000 */
[----:B------:R-:W-:Y:S01]  /*18ff0*/  MOV R6, R246 ;  /* 0x000000f600067202 */ /* 0x000fe20000000f00 */
[----:B------:R-:W-:Y:S05]  /*19000*/  BRA `(.L_x_1425) ;  /* 0xffffa42000007947 */ /* 0x000fea000383ffff */
.L_x_1382:
[----:B------:R-:W-:Y:S01]  /*19010*/  IMAD.MOV.U32 R246, RZ, RZ, R5 ;  /* 0x000000fffff67224 */ /* 0x000fe200078e0005 */
[----:B------:R-:W-:Y:S01]  /*19020*/  MOV R247, 0x6 ;  /* 0x0000000600f77802 */ /* 0x000fe20000000f00 */
[----:B--2---:R-:W-:Y:S01]  /*19030*/  IMAD.MOV.U32 R3, RZ, RZ, 0x181f ;  /* 0x0000181fff037424 */ /* 0x004fe200078e00ff */
[----:B------:R-:W-:Y:S02]  /*19040*/  MOV R2, 0x19060 ;  /* 0x0001906000027802 */ /* 0x000fe40000000f00 */
[----:B-1-34-:R-:W-:Y:S05]  /*19050*/  CALL.REL.NOINC `($__internal_3_$__cuda_sm70_shflsync_idx_p) ;  /* 0x000001c000007944 */ /* 0x01afea0003c00000 */
[----:B------:R-:W-:Y:S01]  /*19060*/  MOV R2, R246 ;  /* 0x000000f600027202 */ /* 0x000fe20000000f00 */
[----:B------:R-:W-:Y:S05]  /*19070*/  BRA `(.L_x_1426) ;  /* 0xffffa3d000007947 */ /* 0x000fea000383ffff */
.L_x_1383:
[----:B------:R-:W-:Y:S01]  /*19080*/  IMAD.MOV.U32 R246, RZ, RZ, R4 ;  /* 0x000000fffff67224 */ /* 0x000fe200078e0004 */
[----:B------:R-:W-:Y:S01]  /*19090*/  MOV R247, 0x7 ;  /* 0x0000000700f77802 */ /* 0x000fe20000000f00 */
[----:B-1----:R-:W-:Y:S01]  /*190a0*/  IMAD.MOV.U32 R3, RZ, RZ, 0x181f ;  /* 0x0000181fff037424 */ /* 0x002fe200078e00ff */
[----:B------:R-:W-:-:S02]  /*190b0*/  MOV R2, 0x190d0 ;  /* 0x000190d000027802 */ /* 0x000fc40000000f00 */
[----:B--2-4-:R-:W-:Y:S05]  /*190c0*/  CALL.REL.NOINC `($__internal_3_$__cuda_sm70_shflsync_idx_p) ;  /* 0x0000015000007944 */ /* 0x014fea0003c00000 */
        /* <DEDUP_REMOVED lines=8> */
.L_x_1385:
[----:B------:R-:W-:Y:S01]  /*19150*/  IMAD.MOV.U32 R246, RZ, RZ, R47 ;  /* 0x000000fffff67224 */ /* 0x000fe200078e002f */
[----:B------:R-:W-:Y:S01]  /*19160*/  MOV R247, RZ ;  /* 0x000000ff00f77202 */ /* 0x000fe20000000f00 */
[----:B-1----:R-:W-:Y:S01]  /*19170*/  IMAD.MOV.U32 R3, RZ, RZ, 0x1f ;  /* 0x0000001fff037424 */ /* 0x002fe200078e00ff */
[----:B------:R-:W-:Y:S02]  /*19180*/  MOV R2, 0x191a0 ;  /* 0x000191a000027802 */ /* 0x000fe40000000f00 */
[----:B--23--:R-:W-:Y:S05]  /*19190*/  CALL.REL.NOINC `($__internal_3_$__cuda_sm70_shflsync_idx_p) ;  /* 0x0000008000007944 */ /* 0x00cfea0003c00000 */
[----:B------:R-:W-:Y:S01]  /*191a0*/  MOV R0, R246 ;  /* 0x000000f600007202 */ /* 0x000fe20000000f00 */
[----:B------:R-:W-:Y:S05]  /*191b0*/  BRA `(.L_x_1428) ;  /* 0xffffa43000007947 */ /* 0x000fea000383ffff */
        .weak           $__internal_2_$__cuda_sm70_shflsync_bfly_p
        .type           $__internal_2_$__cuda_sm70_shflsync_bfly_p,@function
        .size           $__internal_2_$__cuda_sm70_shflsync_bfly_p,($__internal_3_$__cuda_sm70_shflsync_idx_p - $__internal_2_$__cuda_sm70_shflsync_bfly_p)
$__internal_2_$__cuda_sm70_shflsync_bfly_p:
[----:B------:R-:W-:Y:S02]  /*191c0*/  MOV R208, 0xffffffff ;  /* 0xffffffff00d07802 */ /* 0x000fe40000000f00 */
[----:B------:R-:W-:Y:S02]  /*191d0*/  MOV R3, 0x1f ;  /* 0x0000001f00037802 */ /* 0x000fe40000000f00 */
[----:B------:R-:W-:Y:S04]  /*191e0*/  WARPSYNC R208 ;  /* 0x000000d000007348 */ /* 0x000fe80003800000 */
[----:B------:R1:W2:Y:S02]  /*191f0*/  SHFL.BFLY PT, R0, R116, R0, R3 ;  /* 0x0c00000074007389 */ /* 0x0002a400000e0003 */
[----:B-1----:R-:W-:-:S04]  /*19200*/  MOV R3, 0x0 ;  /* 0x0000000000037802 */ /* 0x002fc80000000f00 */
[----:B--2---:R-:W-:Y:S05]  /*19210*/  RET.REL.NODEC R2 `(_ZN7cutlass13device_kernelIN5flash19enable_sm80_to_sm89INS1_16FlashAttnFwdSm80INS1_25CollectiveMainloopFwdSm80ILi4ELi1ELb0EN4cute5tupleIJNS5_1CILi128EEENS7_ILi112EEENS7_ILi64EEEEEELi64ENS_6half_tEfNS_4arch4Sm80ELb1ELb0ELb0ELb0ELb1ELb0ELb1ELb0EEENS1_21CollectiveEpilogueFwdINS6_IJS8_SA_S9_EEENS6_IJNS7_ILi1EEESI_SI_EEESC_SE_Li128ELb0ELb1ELb0ELb0EEENS1_30DynamicPersistentTileSchedulerILi128ELi128ELb0ELb1ELb0EEEEEEEEEvNT_6ParamsE) ;  /* 0xfffe6de002007950 */ /* 0x004fea0003c3ffff */
        .weak           $__internal_3_$__cuda_sm70_shflsync_idx_p
        .type           $__internal_3_$__cuda_sm70_shflsync_idx_p,@function
        .size           $__internal_3_$__cuda_sm70_shflsync_idx_p,(.L_x_1613 - $__internal_3_$__cuda_sm70_shflsync_idx_p)
$__internal_3_$__cuda_sm70_shflsync_idx_p:
[----:B------:R-:W-:-:S04]  /*19220*/  MOV R248, 0xffffffff ;  /* 0xffffffff00f87802 */ /* 0x000fc80000000f00 */
[----:B------:R-:W-:Y:S04]  /*19230*/  WARPSYNC R248 ;  /* 0x000000f800007348 */ /* 0x000fe80003800000 */
[----:B------:R1:W2:Y:S02]  /*19240*/  SHFL.IDX PT, R246, R246, R247, R3 ;  /* 0x000000f7f6f67389 */ /* 0x0002a400000e0003 */
[----:B-1----:R-:W-:-:S04]  /*19250*/  MOV R3, 0x0 ;  /* 0x0000000000037802 */ /* 0x002fc80000000f00 */
[----:B--2---:R-:W-:Y:S05]  /*19260*/  RET.REL.NODEC R2 `(_ZN7cutlass13device_kernelIN5flash19enable_sm80_to_sm89INS1_16FlashAttnFwdSm80INS1_25CollectiveMainloopFwdSm80ILi4ELi1ELb0EN4cute5tupleIJNS5_1CILi128EEENS7_ILi112EEENS7_ILi64EEEEEELi64ENS_6half_tEfNS_4arch4Sm80ELb1ELb0ELb0ELb0ELb1ELb0ELb1ELb0EEENS1_21CollectiveEpilogueFwdINS6_IJS8_SA_S9_EEENS6_IJNS7_ILi1EEESI_SI_EEESC_SE_Li128ELb0ELb1ELb0ELb0EEENS1_30DynamicPersistentTileSchedulerILi128ELi128ELb0ELb1ELb0EEEEEEEEEvNT_6ParamsE) ;  /* 0xfffe6d9002007950 */ /* 0x004fea0003c3ffff */
.L_x_1429:
        /* <DEDUP_REMOVED lines=9> */
.L_x_1613:


//--------------------- .text._ZN7cutlass13device_kernelIN5flash19enable_sm80_to_sm89INS1_16FlashAttnFwdSm80INS1_25CollectiveMainloopFwdSm80ILi4ELi1ELb0EN4cute5tupleIJNS5_1CILi128EEENS7_ILi112EEENS7_ILi64EEEEEELi64ENS_6half_tEfNS_4arch4Sm80ELb1ELb0ELb0ELb1ELb1ELb0ELb1ELb0EEENS1_21CollectiveEpilogueFwdINS6_IJS8_SA_S9_EEENS6_IJNS7_ILi1EEESI_SI_EEESC_SE_Li128ELb1ELb1ELb0ELb0EEENS1_19SingleTileSchedulerILb1ELb0ELb1ELi128EEEEEEEEEvNT_6ParamsE --------------------------
	.section	.text._ZN7cutlass13device_kernelIN5flash19enable_sm80_to_sm89INS1_16FlashAttnFwdSm80INS1_25CollectiveMainloopFwdSm80ILi4ELi1ELb0EN4cute5tupleIJNS5_1CILi128EEENS7_ILi112EEENS7_ILi64EEEEEELi64ENS_6half_tEfNS_4arch4Sm80ELb1ELb0ELb0ELb1ELb1ELb0ELb1ELb0EEENS1_21CollectiveEpilogueFwdINS6_IJS8_SA_S9_EEENS6_IJNS7_ILi1EEESI_SI_EEESC_SE_Li128ELb1ELb1ELb0ELb0EEENS1_19SingleTileSchedulerILb1ELb0ELb1ELi128EEEEEEEEEvNT_6ParamsE,"ax",@progbits
	.sectioninfo	@"SHI_REGISTERS=255"
	.align	128
.text._ZN7cutlass13device_kernelIN5flash19enable_sm80_to_sm89INS1_16FlashAttnFwdSm80INS1_25CollectiveMainloopFwdSm80ILi4ELi1ELb0EN4cute5tupleIJNS5_1CILi128EEENS7_ILi112EEENS7_ILi64EEEEEELi64ENS_6half_tEfNS_4arch4Sm80ELb1ELb0ELb0ELb1ELb1ELb0ELb1ELb0EEENS1_21CollectiveEpilogueFwdINS6_IJS8_SA_S9_EEENS6_IJNS7_ILi1EEESI_SI_EEESC_SE_Li128ELb1ELb1ELb0ELb0EEENS1_19SingleTileSchedulerILb1ELb0ELb1ELi128EEEEEEEEEvNT_6ParamsE:
        .type           _ZN7cutlass13device_kernelIN5flash19enable_sm80_to_sm89INS1_16FlashAttnFwdSm80INS1_25CollectiveMainloopFwdSm80ILi4ELi1ELb0EN4cute5tupleIJNS5_1CILi128EEENS7_ILi112EEENS7_ILi64EEEEEELi64ENS_6half_tEfNS_4arch4Sm80ELb1ELb0ELb0ELb1ELb1ELb0ELb1ELb0EEENS1_21CollectiveEpilogueFwdINS6_IJS8_SA_S9_EEENS6_IJNS7_ILi1EEESI_SI_EEESC_SE_Li128ELb1ELb1ELb0ELb0EEENS1_19SingleTileSchedulerILb1ELb0ELb1ELi128EEEEEEEEEvNT_6ParamsE,@function
        .size           _ZN7cutlass13device_kernelIN5flash19enable_sm80_to_sm89INS1_16FlashAttnFwdSm80INS1_25CollectiveMainloopFwdSm80ILi4ELi1ELb0EN4cute5tupleIJNS5_1CILi128EEENS7_ILi112EEENS7_ILi64EEEEEELi64ENS_6half_tEfNS_4arch4Sm80ELb1ELb0ELb0ELb1ELb1ELb0ELb1ELb0EEENS1_21CollectiveEpilogueFwdINS6_IJS8_SA_S9_EEENS6_IJNS7_ILi1EEESI_SI_EEESC_SE_Li128ELb1ELb1ELb0ELb0EEENS1_19SingleTileSchedulerILb1ELb0ELb1ELi128EEEEEEEEEvNT_6ParamsE,(.L_x_1616 - _ZN7cutlass13device_kernelIN5flash19enable_sm80_to_sm89INS1_16FlashAttnFwdSm80INS1_25CollectiveMainloopFwdSm80ILi4ELi1ELb0EN4cute5tupleIJNS5_1CILi128EEENS7_ILi112EEENS7_ILi64EEEEEELi64ENS_6half_tEfNS_4arch4Sm80ELb1ELb0ELb0ELb1ELb1ELb0ELb1ELb0EEENS1_21CollectiveEpilogueFwdINS6_IJS8_SA_S9_EEENS6_IJNS7_ILi1EEESI_SI_EEESC_SE_Li128ELb1ELb1ELb0ELb0EEENS1_19SingleTileSchedulerILb1ELb0ELb1ELi128EEEEEEEEEvNT_6ParamsE)
        .other          _ZN7cutlass13device_kernelIN5flash19enable_sm80_to_sm89INS1_16FlashAttnFwdSm80INS1_25CollectiveMainloopFwdSm80ILi4ELi1ELb0EN4cute5tupleIJNS5_1CILi128EEENS7_ILi112EEENS7_ILi64EEEEEELi64ENS_6half_tEfNS_4arch4Sm80ELb1ELb0ELb0ELb1ELb1ELb0ELb1ELb0EEENS1_21CollectiveEpilogueFwdINS6_IJS8_SA_S9_EEENS6_IJNS7_ILi1EEESI_SI_EEESC_SE_Li128ELb1ELb1ELb0ELb0EEENS1_19SingleTileSchedulerILb1ELb0ELb1ELi128EEEEEEEEEvNT_6ParamsE,@"STO_CUDA_ENTRY STV_DEFAULT"
_ZN7cutlass13device_kernelIN5flash19enable_sm80_to_sm89INS1_16FlashAttnFwdSm80INS1_25CollectiveMainloopFwdSm80ILi4ELi1ELb0EN4cute5tupleIJNS5_1CILi128EEENS7_ILi112EEENS7_ILi64EEEEEELi64ENS_6half_tEfNS_4arch4Sm80ELb1ELb0ELb0ELb1ELb1ELb0ELb1ELb0EEENS1_21CollectiveEpilogueFwdINS6_IJS8_SA_S9_EEENS6_IJNS7_ILi1EEESI_SI_EEESC_SE_Li128ELb1ELb1ELb0ELb0EEENS1_19SingleTileSchedulerILb1ELb0ELb1ELi128EEEEEEEEEvNT_6ParamsE:
        /* <DEDUP_REMOVED lines=21> */
.L_x_1431:
        /* <DEDUP_REMOVED lines=13> */
.L_x_1433:
[----:B------:R-:W-:Y:S02]  /*0220*/  ULDC UR5, c[0x0][0x54c] ;  /* 0x0001530000057ab9 */ /* 0x000fe40000000800 */
.L_x_1432:
[----:B------:R-:W-:Y:S02]  /*0230*/  ULDC UR4, c[0x0][0x548] ;  /* 0x0001520000047ab9 */ /* 0x000fe40000000800 */
[----:B------:R-:W-:-:S02]  /*0240*/  USHF.L.U32 UR10, UR10, 0x7, URZ ;  /* 0x000000070a0a7899 */ /* 0x000fc4000800063f */
[----:B------:R-:W-:-:S04]  /*0250*/  UIMAD UR4, UR5, UR4, URZ ;  /* 0x00000004050472a4 */ /* 0x000fc8000f8e023f */
[----:B------:R-:W-:-:S04]  /*0260*/  UISETP.GE.AND UP0, UPT, UR10, UR4, UPT ;  /* 0x000000040a00728c */ /* 0x000fc8000bf06270 */
[----:B------:R-:W-:Y:S01]  /*0270*/  USEL UR13, UR13, 0xffffffff, !UP0 ;  /* 0xffffffff0d0d7887 */ /* 0x000fe2000c000000 */
[----:B------:R-:W-:Y:S05]  /*0280*/  BRA `(.L_x_1434) ;  /* 0x000001b000007947 */ /* 0x000fea0003800000 */
.L_x_1430:
        /* <DEDUP_REMOVED lines=8> */
.L_x_1435:
        /* <DEDUP_REMOVED lines=13> */
.L_x_1437:
[----:B------:R-:W-:Y:S02]  /*03e0*/  ULDC UR5, c[0x0][0x54c] ;  /* 0x0001530000057ab9 */ /* 0x000fe40000000800 */
.L_x_1436:
[----:B------:R-:W-:Y:S02]  /*03f0*/  ULDC UR4, c[0x0][0x548] ;  /* 0x0001520000047ab9 */ /* 0x000fe40000000800 */
[----:B------:R-:W-:-:S02]  /*0400*/  USHF.L.U32 UR10, UR10, 0x7, URZ ;  /* 0x000000070a0a7899 */ /* 0x000fc4000800063f */
[----:B------:R-:W-:-:S04]  /*0410*/  UIMAD UR4, UR5, UR4, URZ ;  /* 0x00000004050472a4 */ /* 0x000fc8000f8e023f */
[----:B------:R-:W-:-:S04]  /*0420*/  UISETP.GE.AND UP0, UPT, UR10, UR4, UPT ;  /* 0x000000040a00728c */ /* 0x000fc8000bf06270 */
[----:B------:R-:W-:-:S06]  /*0430*/  USEL UR13, UR13, 0xffffffff, !UP0 ;  /* 0xffffffff0d0d7887 */ /* 0x000fcc000c000000 */
.L_x_1434:
        /* <DEDUP_REMOVED lines=47> */
.L_x_1438:
        /* <DEDUP_REMOVED lines=10> */
.L_x_1439:
        /* <DEDUP_REMOVED lines=12> */
.L_x_1440:
        /* <DEDUP_REMOVED lines=115> */
[----:B------:R1:W-:Y:S03]  /*0fc0*/  STL [R1], R226 ;  /* 0x000000e201007387 */ /* 0x0003e60000100800 */
        /* <DEDUP_REMOVED lines=55> */
.L_x_1443:
[----:B-1-34-:R-:W-:Y:S05]  /*1340*/  BSYNC B0 ;  /* 0x0000000000007941 */ /* 0x01afea0003800000 */
.L_x_1442:
        /* <DEDUP_REMOVED lines=11> */
.L_x_1445:
[----:B------:R-:W-:Y:S05]  /*1400*/  BSYNC B0 ;  /* 0x0000000000007941 */ /* 0x000fea0003800000 */
.L_x_1444:
        /* <DEDUP_REMOVED lines=11> */
.L_x_1447:
[----:B------:R-:W-:Y:S05]  /*14c0*/  BSYNC B0 ;  /* 0x0000000000007941 */ /* 0x000fea0003800000 */
.L_x_1446:
        /* <DEDUP_REMOVED lines=11> */
.L_x_1449:
[----:B------:R-:W-:Y:S05]  /*1580*/  BSYNC B0 ;  /* 0x0000000000007941 */ /* 0x000fea0003800000 */
.L_x_1448:
        /* <DEDUP_REMOVED lines=11> */
.L_x_1451:
[----:B------:R-:W-:Y:S05]  /*1640*/  BSYNC B0 ;  /* 0x0000000000007941 */ /* 0x000fea0003800000 */
.L_x_1450:
        /* <DEDUP_REMOVED lines=11> */
.L_x_1453:
[----:B------:R-:W-:Y:S05]  /*1700*/  BSYNC B0 ;  /* 0x0000000000007941 */ /* 0x000fea0003800000 */
.L_x_1452:
        /* <DEDUP_REMOVED lines=11> */
.L_x_1455:
[----:B------:R-:W-:Y:S05]  /*17c0*/  BSYNC B0 ;  /* 0x0000000000007941 */ /* 0x000fea0003800000 */
.L_x_1454:
[----:B-123--:R-:W1:Y:S01]  /*17d0*/  SHFL.IDX PT, R8, R8, 0x7, 0x181f ;  /* 0x00f81f0008087f89 */ /* 0x00ee6200000e0000 */
[----:B----4-:R-:W-:Y:S01]  /*17e0*/  IADD3 R3, R5, 0x70, RZ ;  /* 0x0000007005037810 */ /* 0x010fe20007ffe0ff */
[----:B------:R-:W-:Y:S01]  /*17f0*/  UMOV UR16, 0x70 ;  /* 0x0000007000107882 */ /* 0x000fe20000000000 */
[----:B------:R-:W-:Y:S01]  /*1800*/  IMAD.MOV.U32 R0, RZ, RZ, c[0x0][0x2b8] ;  /* 0x0000ae00ff007624 */ /* 0x000fe200078e00ff */
        /* <DEDUP_REMOVED lines=37> */
[----:B------:R-:W-:Y:S01]  /*1a60*/  ISETP.GE.AND P6, PT, R36, c[0x0][0x1d4], PT ;  /* 0x0000750024007a0c */ /* 0x000fe20003fc6270 */
[----:B------:R-:W-:Y:S01]  /*1a70*/  UIADD3 UR21, UR6, -0x1, URZ ;  /* 0xffffffff06157890 */ /* 0x000fe2000fffe03f */
[----:B------:R-:W-:Y:S01]  /*1a80*/  IMAD R5, R249, c[0x0][0x1e0], RZ ;  /* 0x00007800f9057a24 */ /* 0x000fe200078e02ff */
[----:B------:R-:W-:Y:S01]  /*1a90*/  SHF.R.S32.HI R39, RZ, 0x1f, R249 ;  /* 0x0000001fff277819 */ /* 0x000fe200000114f9 */
[----:B------:R-:W-:Y:S01]  /*1aa0*/  UIADD3 UR20, UR23, UR20, URZ ;  /* 0x0000001417147290 */ /* 0x000fe2000fffe03f */
[----:B------:R-:W-:Y:S01]  /*1ab0*/  SHF.R.S32.HI R16, RZ, 0x4, R20 ;  /* 0x00000004ff107819 */ /* 0x000fe20000011414 */
[----:B------:R-:W-:Y:S01]  /*1ac0*/  UIMAD UR21, UR21, -0x70, UR7 ;  /* 0xffffff90151578a4 */ /* 0x000fe2000f8e0207 */
[----:B------:R-:W-:Y:S01]  /*1ad0*/  LEA.HI R223, R224, R225, RZ, 0x5 ;  /* 0x000000e1e0df7211 */ /* 0x000fe200078f28ff */
[----:B------:R-:W-:Y:S01]  /*1ae0*/  IMAD R0, R39, c[0x0][0x1e0], RZ ;  /* 0x0000780027007a24 */ /* 0x000fe200078e02ff */
[----:B------:R-:W-:Y:S01]  /*1af0*/  ULDC.64 UR4, c[0x0][0x210] ;  /* 0x0000840000047ab9 */ /* 0x000fe20000000a00 */
[----:B------:R-:W-:Y:S01]  /*1b00*/  IMAD.SHL.U32 R247, R36, 0x2, RZ ;  /* 0x0000000224f77824 */ /* 0x000fe200078e00ff */
[----:B------:R-:W-:Y:S01]  /*1b10*/  SHF.R.S32.HI R222, RZ, 0x5, R223 ;  /* 0x00000005ffde7819 */ /* 0x000fe200000114df */
[----:B------:R-:W-:Y:S01]  /*1b20*/  IMAD R0, R249, c[0x0][0x1e4], R0 ;  /* 0x00007900f9007a24 */ /* 0x000fe200078e0200 */
[----:B------:R-:W-:Y:S01]  /*1b30*/  IADD3 R38, -R17, UR21, RZ ;  /* 0x0000001511267c10 */ /* 0x000fe2000fffe1ff */
[----:B------:R-:W-:-:S02]  /*1b40*/  UIMAD UR8, UR8, UR4, URZ ;  /* 0x00000004080872a4 */ /* 0x000fc4000f8e023f */
[----:B------:R-:W-:Y:S01]  /*1b50*/  UIMAD.WIDE.U32 UR24, UR9, UR4, URZ ;  /* 0x00000004091872a5 */ /* 0x000fe2000f8e003f */
[C---:B------:R-:W-:Y:S01]  /*1b60*/  ISETP.GE.AND P3, PT, R38.reuse, 0x1, PT ;  /* 0x000000012600780c */ /* 0x040fe20003f66270 */
[----:B--2---:R-:W-:Y:S01]  /*1b70*/  IMAD.WIDE.U32 R6, R249, c[0x0][0x1e0], RZ ;  /* 0x00007800f9067a25 */ /* 0x004fe200078e00ff */
[----:B------:R-:W-:Y:S01]  /*1b80*/  ISETP.GE.AND P2, PT, R38, 0x11, PT ;  /* 0x000000112600780c */ /* 0x000fe20003f46270 */
[----:B------:R-:W-:Y:S02]  /*1b90*/  UIMAD UR8, UR9, UR5, UR8 ;  /* 0x00000005090872a4 */ /* 0x000fe4000f8e0208 */
[----:B------:R-:W-:Y:S01]  /*1ba0*/  IMAD.IADD R7, R7, 0x1, R0 ;  /* 0x0000000107077824 */ /* 0x000fe200078e0200 */
[----:B------:R-:W-:Y:S02]  /*1bb0*/  UISETP.GE.AND UP0, UPT, UR6, 0x2, UPT ;  /* 0x000000020600788c */ /* 0x000fe4000bf06270 */
        /* <DEDUP_REMOVED lines=12> */
[----:B-1----:R-:W1:Y:S01]  /*1c80*/  SHFL.IDX PT, R8, R3, 0x1, 0x181f ;  /* 0x00381f0003087f89 */ /* 0x002e6200000e0000 */
[----:B------:R-:W-:-:S03]  /*1c90*/  ISETP.GE.AND P0, PT, R38, 0x21, PT ;  /* 0x000000212600780c */ /* 0x000fc60003f06270 */
[----:B------:R-:W2:Y:S04]  /*1ca0*/  SHFL.IDX PT, R6, R3, RZ, 0x181f ;  /* 0x00181fff03067589 */ /* 0x000ea800000e0000 */
[----:B------:R-:W3:Y:S04]  /*1cb0*/  SHFL.IDX PT, R7, R0, RZ, 0x181f ;  /* 0x00181fff00077589 */ /* 0x000ee800000e0000 */
[----:B------:R-:W4:Y:S04]  /*1cc0*/  SHFL.IDX PT, R9, R3, 0x2, 0x181f ;  /* 0x00581f0003097f89 */ /* 0x000f2800000e0000 */
[----:B------:R-:W5:Y:S04]  /*1cd0*/  SHFL.IDX PT, R14, R0, 0x1, 0x181f ;  /* 0x00381f00000e7f89 */ /* 0x000f6800000e0000 */
[----:B------:R-:W4:Y:S04]  /*1ce0*/  SHFL.IDX PT, R13, R0, 0x2, 0x181f ;  /* 0x00581f00000d7f89 */ /* 0x000f2800000e0000 */
[----:B------:R-:W4:Y:S01]  /*1cf0*/  SHFL.IDX PT, R11, R3, 0x3, 0x181f ;  /* 0x00781f00030b7f89 */ /* 0x000f2200000e0000 */
[----:B-1----:R-:W-:-:S02]  /*1d00*/  @P2 LEA R8, P4, R36, R8, 0x1 ;  /* 0x0000000824082211 */ /* 0x002fc400078808ff */
[C---:B--2---:R-:W-:Y:S01]  /*1d10*/  @P3 LEA R6, P1, R36.reuse, R6, 0x1 ;  /* 0x0000000624063211 */ /* 0x044fe200078208ff */
[----:B------:R-:W1:Y:S03]  /*1d20*/  SHFL.IDX PT, R12, R0, 0x3, 0x181f ;  /* 0x00781f00000c7f89 */ /* 0x000e6600000e0000 */
[----:B---3--:R-:W-:Y:S01]  /*1d30*/  @P3 LEA.HI.X R7, R36, R7, R246, 0x1, P1 ;  /* 0x0000000724073211 */ /* 0x008fe200008f0cf6 */
[----:B------:R-:W2:Y:S01]  /*1d40*/  SHFL.IDX PT, R10, R3, 0x4, 0x181f ;  /* 0x00981f00030a7f89 */ /* 0x000ea200000e0000 */
[----:B------:R-:W-:-:S03]  /*1d50*/  ISETP.GE.AND P1, PT, R38, 0x31, PT ;  /* 0x000000312600780c */ /* 0x000fc60003f26270 */
[----:B------:R4:W-:Y:S04]  /*1d60*/  @P3 LDGSTS.E.BYPASS.LTC128B.128 [R250+0x3900], [R6.64], !P6 ;  /* 0x0390000006fa3fae */ /* 0x0009e8000f101d4e */
[----:B------:R-:W-:Y:S04]  /*1d70*/  SHFL.IDX PT, R15, R5, 0x6, 0x181f ;  /* 0x00d81f00050f7f89 */ /* 0x000fe800000e0000 */
[----:B------:R-:W3:Y:S04]  /*1d80*/  SHFL.IDX PT, R3, R3, 0x5, 0x181f ;  /* 0x00b81f0003037f89 */ /* 0x000ee800000e0000 */
[----:B------:R-:W1:Y:S01]  /*1d90*/  SHFL.IDX PT, R5, R0, 0x4, 0x181f ;  /* 0x00981f0000057f89 */ /* 0x000e6200000e0000 */
[----:B----4-:R-:W-:-:S02]  /*1da0*/  @P0 LEA R6, P3, R36, R9, 0x1 ;  /* 0x0000000924060211 */ /* 0x010fc400078608ff */
[C-C-:B-----5:R-:W-:Y:S02]  /*1db0*/  @P2 LEA.HI.X R9, R36.reuse, R14, R246.reuse, 0x1, P4 ;  /* 0x0000000e24092211 */ /* 0x160fe400020f0cf6 */
[----:B------:R-:W4:Y:S01]  /*1dc0*/  SHFL.IDX PT, R14, R0, 0x5, 0x181f ;  /* 0x00b81f00000e7f89 */ /* 0x000f2200000e0000 */
[----:B------:R-:W-:Y:S02]  /*1dd0*/  @P0 LEA.HI.X R7, R36, R13, R246, 0x1, P3 ;  /* 0x0000000d24070211 */ /* 0x000fe400018f0cf6 */
[C---:B------:R-:W-:Y:S01]  /*1de0*/  ISETP.GE.AND P4, PT, R38.reuse, 0x41, PT ;  /* 0x000000412600780c */ /* 0x040fe20003f86270 */
[----:B------:R5:W1:Y:S01]  /*1df0*/  SHFL.IDX PT, R13, R0, 0x6, 0x181f ;  /* 0x00d81f00000d7f89 */ /* 0x000a6200000e0000 */
[----:B------:R-:W-:-:S03]  /*1e00*/  ISETP.GE.AND P3, PT, R38, 0x51, PT ;  /* 0x000000512600780c */ /* 0x000fc60003f66270 */
[----:B------:R3:W-:Y:S01]  /*1e10*/  @P2 LDGSTS.E.BYPASS.LTC128B.128 [R250+0x4100], [R8.64], !P6 ;  /* 0x0410000008fa2fae */ /* 0x0007e2000f101d4e */
[----:B------:R-:W-:-:S03]  /*1e20*/  ISETP.GE.AND P2, PT, R38, 0x61, PT ;  /* 0x000000612600780c */ /* 0x000fc60003f46270 */
[----:B------:R1:W-:Y:S01]  /*1e30*/  @P0 LDGSTS.E.BYPASS.LTC128B.128 [R250+0x4900], [R6.64], !P6 ;  /* 0x0490000006fa0fae */ /* 0x0003e2000f101d4e */
[----:B-----5:R-:W-:-:S04]  /*1e40*/  LEA.HI R0, R20, R16, RZ, 0x1 ;  /* 0x0000001014007211 */ /* 0x020fc800078f08ff */
[----:B------:R-:W-:Y:S02]  /*1e50*/  LOP3.LUT R0, R0, 0xfffffffe, RZ, 0xc0, !PT ;  /* 0xfffffffe00007812 */ /* 0x000fe400078ec0ff */
[----:B-1----:R-:W-:-:S04]  /*1e60*/  @P1 LEA R6, P0, R36, R11, 0x1 ;  /* 0x0000000b24061211 */ /* 0x002fc800078008ff */
[----:B------:R-:W-:Y:S01]  /*1e70*/  @P1 LEA.HI.X R7, R36, R12, R246, 0x1, P0 ;  /* 0x0000000c24071211 */ /* 0x000fe200000f0cf6 */
[----:B------:R-:W-:Y:S01]  /*1e80*/  IMAD.IADD R12, R16, 0x1, -R0 ;  /* 0x00000001100c7824 */ /* 0x000fe200078e0a00 */
[C---:B--2---:R-:W-:Y:S01]  /*1e90*/  @P4 LEA R10, P0, R36.reuse, R10, 0x1 ;  /* 0x0000000a240a4211 */ /* 0x044fe200078008ff */
[----:B------:R-:W-:Y:S02]  /*1ea0*/  IMAD.SHL.U32 R0, R37, 0x40, RZ ;  /* 0x0000004025007824 */ /* 0x000fe400078e00ff */
[----:B------:R1:W-:Y:S01]  /*1eb0*/  @P1 LDGSTS.E.BYPASS.LTC128B.128 [R250+0x5100], [R6.64], !P6 ;  /* 0x0510000006fa1fae */ /* 0x0003e2000f101d4e */
[----:B---3--:R-:W-:Y:S01]  /*1ec0*/  @P3 LEA R8, P1, R36, R3, 0x1 ;  /* 0x0000000324083211 */ /* 0x008fe200078208ff */
[----:B------:R-:W-:Y:S01]  /*1ed0*/  IMAD.SHL.U32 R3, R18, 0x40, RZ ;  /* 0x0000004012037824 */ /* 0x000fe200078e00ff */
[C-C-:B------:R-:W-:Y:S01]  /*1ee0*/  @P4 LEA.HI.X R11, R36.reuse, R5, R246.reuse, 0x1, P0 ;  /* 0x00000005240b4211 */ /* 0x140fe200000f0cf6 */
[----:B------:R-:W-:Y:S01]  /*1ef0*/  IMAD.SHL.U32 R5, R19, 0x40, RZ ;  /* 0x0000004013057824 */ /* 0x000fe200078e00ff */
[----:B----4-:R-:W-:-:S02]  /*1f00*/  @P3 LEA.HI.X R9, R36, R14, R246, 0x1, P1 ;  /* 0x0000000e24093211 */ /* 0x010fc400008f0cf6 */
[----:B------:R-:W-:Y:S01]  /*1f10*/  LOP3.LUT R0, R0, 0x1c0, RZ, 0xc0, !PT ;  /* 0x000001c000007812 */ /* 0x000fe200078ec0ff */
[----:B------:R2:W-:Y:S01]  /*1f20*/  @P4 LDGSTS.E.BYPASS.LTC128B.128 [R250+0x5900], [R10.64], !P6 ;  /* 0x059000000afa4fae */ /* 0x0005e2000f101d4e */
[----:B------:R-:W-:Y:S02]  /*1f30*/  LOP3.LUT R3, R3, 0x1c0, RZ, 0xc0, !PT ;  /* 0x000001c003037812 */ /* 0x000fe400078ec0ff */
[----:B------:R-:W-:Y:S01]  /*1f40*/  LOP3.LUT R221, R5, 0xfffffe00, RZ, 0xc0, !PT ;  /* 0xfffffe0005dd7812 */ /* 0x000fe200078ec0ff */
        /* <DEDUP_REMOVED lines=35> */
[----:B------:R-:W-:Y:S01]  /*2180*/  IADD3 R245, R239, 0x800, RZ ;  /* 0x00000800eff57810 */ /* 0x000fe20007ffe0ff */
[----:B------:R-:W-:Y:S01]  /*2190*/  IMAD R0, R249, c[0x0][0x20c], R0 ;  /* 0x00008300f9007a24 */ /* 0x000fe200078e0200 */
[C---:B------:R-:W-:Y:S01]  /*21a0*/  IADD3 R244, R239.reuse, 0x1000, RZ ;  /* 0x00001000eff47810 */ /* 0x040fe20007ffe0ff */
[----:B------:R-:W-:Y:S01]  /*21b0*/  IMAD R237, R2, 0x2, R236 ;  /* 0x0000000202ed7824 */ /* 0x000fe200078e02ec */
[----:B------:R-:W-:Y:S01]  /*21c0*/  IADD3 R243, R239, 0x1800, RZ ;  /* 0x00001800eff37810 */ /* 0x000fe20007ffe0ff */
        /* <DEDUP_REMOVED lines=22> */
[----:B------:R-:W-:Y:S01]  /*2330*/  LDSM.16.M88.4 R76, [R239+0x1000] ;  /* 0x00100000ef4c783b */ /* 0x000fe20000000200 */
[C---:B--2---:R-:W-:Y:S03]  /*2340*/  HMMA.16816.F32 R60, R8.reuse, R24, RZ ;  /* 0x00000018083c723c */ /* 0x044fe600000018ff */
[----:B------:R-:W-:Y:S04]  /*2350*/  LDSM.16.M88.4 R48, [R239+0x1800] ;  /* 0x00180000ef30783b */ /* 0x000fe80000000200 */
[----:B------:R-:W-:Y:S01]  /*2360*/  LDSM.16.M88.4 R80, [R239+0x800] ;  /* 0x00080000ef50783b */ /* 0x000fe20000000200 */
[C---:B---3--:R-:W-:Y:S03]  /*2370*/  HMMA.16816.F32 R64, R8.reuse, R20, RZ ;  /* 0x000000140840723c */ /* 0x048fe600000018ff */
[----:B------:R-:W-:Y:S05]  /*2380*/  LDSM.16.M88.4 R84, [R239] ;  /* 0x00000000ef54783b */ /* 0x000fea0000000200 */
        /* <DEDUP_REMOVED lines=18> */
[C---:B------:R-:W-:Y:S01]  /*24b0*/  HMMA.16816.F32 R180, R12.reuse, R24, RZ ;  /* 0x000000180cb4723c */ /* 0x040fe200000018ff */
[----:B------:R-:W-:Y:S07]  /*24c0*/  SHFL.IDX PT, R25, R0, 0x4, 0x181f ;  /* 0x00981f0000197f89 */ /* 0x000fee00000e0000 */
[C---:B------:R-:W-:Y:S01]  /*24d0*/  HMMA.16816.F32 R212, R12.reuse, R26, RZ ;  /* 0x0000001a0cd4723c */ /* 0x040fe200000018ff */
[----:B------:R-:W-:Y:S07]  /*24e0*/  SHFL.IDX PT, R26, R0, 0x5, 0x181f ;  /* 0x00b81f00001a7f89 */ /* 0x000fee00000e0000 */
        /* <DEDUP_REMOVED lines=19> */
[----:B------:R-:W2:Y:S06]  /*2620*/  SHFL.IDX PT, R13, R0, 0x2, 0x181f ;  /* 0x00581f00000d7f89 */ /* 0x000eac00000e0000 */
        /* <DEDUP_REMOVED lines=8> */
[--C-:B------:R-:W-:Y:S01]  /*26b0*/  IMAD.X R23, R26, 0x1, R246.reuse, P0 ;  /* 0x000000011a177824 */ /* 0x100fe200000e06f6 */
[C---:B------:R-:W-:Y:S01]  /*26c0*/  ISETP.LT.OR P0, PT, R38.reuse, 0x31, P2 ;  /* 0x000000312600780c */ /* 0x040fe20001701670 */
[--C-:B--2---:R-:W-:Y:S01]  /*26d0*/  IMAD.X R13, R13, 0x1, R246.reuse, P3 ;  /* 0x000000010d0d7824 */ /* 0x104fe200018e06f6 */
        /* <DEDUP_REMOVED lines=29> */
[----:B----4-:R-:W-:-:S02]  /*28b0*/  IADD3 R6, P0, R3, R247, RZ ;  /* 0x000000f703067210 */ /* 0x010fc40007f1e0ff */
[----:B------:R-:W-:-:S03]  /*28c0*/  IADD3 R3, R250, 0x100, RZ ;  /* 0x00000100fa037810 */ /* 0x000fc60007ffe0ff */
        /* <DEDUP_REMOVED lines=163> */
.L_x_1456:
[----:B---3--:R-:W-:Y:S01]  /*3300*/  LOP3.LUT R3, R223, 0xffffffe0, RZ, 0xc0, !PT ;  /* 0xffffffe0df037812 */ /* 0x008fe200078ec0ff */
[----:B------:R-:W-:Y:S01]  /*3310*/  STL [R1+0x28], R234 ;  /* 0x000028ea01007387 */ /* 0x000fe20000100800 */
[----:B-1----:R-:W-:Y:S01]  /*3320*/  LEA.HI R6, R224, R225, RZ, 0x2 ;  /* 0x000000e1e0067211 */ /* 0x002fe200078f10ff */
[----:B------:R-:W-:Y:S01]  /*3330*/  IMAD.SHL.U32 R229, R0, 0x2, RZ ;  /* 0x0000000200e57824 */ /* 0x000fe200078e00ff */
[----:B------:R-:W-:Y:S01]  /*3340*/  SHF.R.S32.HI R7, RZ, 0x1f, R222 ;  /* 0x0000001fff077819 */ /* 0x000fe200000114de */
[----:B------:R-:W-:Y:S01]  /*3350*/  IMAD.IADD R5, R225, 0x1, -R3 ;  /* 0x00000001e1057824 */ /* 0x000fe200078e0a03 */
[----:B------:R-:W-:Y:S01]  /*3360*/  LOP3.LUT R3, R6, 0xfffffffc, RZ, 0xc0, !PT ;  /* 0xfffffffc06037812 */ /* 0x000fe200078ec0ff */
[----:B------:R-:W-:Y:S01]  /*3370*/  STL [R1+0x24], R233 ;  /* 0x000024e901007387 */ /* 0x000fe20000100800 */
[----:B------:R-:W-:Y:S01]  /*3380*/  LEA.HI R7, R7, R222, RZ, 0x2 ;  /* 0x000000de07077211 */ /* 0x000fe200078f10ff */
[----:B------:R-:W-:Y:S01]  /*3390*/  IMAD R230, R4, 0x2, R229 ;  /* 0x0000000204e67824 */ /* 0x000fe200078e02e5 */
[----:B------:R-:W-:Y:S01]  /*33a0*/  SHF.R.S32.HI R9, RZ, 0x1f, R5 ;  /* 0x0000001fff097819 */ /* 0x000fe20000011405 */
[----:B------:R-:W-:Y:S01]  /*33b0*/  IMAD.IADD R6, R225, 0x1, -R3 ;  /* 0x00000001e1067824 */ /* 0x000fe200078e0a03 */
[----:B------:R-:W-:Y:S01]  /*33c0*/  LOP3.LUT R8, R7, 0xffffffc, RZ, 0xc0, !PT ;  /* 0x0ffffffc07087812 */ /* 0x000fe200078ec0ff */
[----:B------:R-:W-:Y:S01]  /*33d0*/  STL [R1+0x20], R228 ;  /* 0x000020e401007387 */ /* 0x000fe20000100800 */
[----:B------:R-:W-:Y:S01]  /*33e0*/  LEA.HI R7, R9, R5, RZ, 0x2 ;  /* 0x0000000509077211 */ /* 0x000fe200078f10ff */
[----:B------:R-:W-:Y:S01]  /*33f0*/  IMAD R232, R2, 0x2, R229 ;  /* 0x0000000202e87824 */ /* 0x000fe200078e02e5 */
[----:B------:R-:W-:Y:S01]  /*3400*/  LEA.HI R3, R6, R6, RZ, 0x1 ;  /* 0x0000000606037211 */ /* 0x000fe200078f08ff */
[----:B------:R-:W-:Y:S01]  /*3410*/  IMAD.IADD R9, R222, 0x1, -R8 ;  /* 0x00000001de097824 */ /* 0x000fe200078e0a08 */
[----:B------:R-:W-:Y:S01]  /*3420*/  LEA.HI.SX32 R8, R7, UR10, 0x1e ;  /* 0x0000000a07087c11 */ /* 0x000fe2000f8ff2ff */
[----:B------:R-:W-:Y:S01]  /*3430*/  IMAD R231, R2, 0x2, R230 ;  /* 0x0000000202e77824 */ /* 0x000fe200078e02e6 */
[----:B------:R-:W-:Y:S01]  /*3440*/  PLOP3.LUT P1, PT, PT, PT, UP1, 0x80, 0x0 ;  /* 0x000000000000781c */ /* 0x000fe20003f2f018 */
[C---:B------:R-:W-:Y:S01]  /*3450*/  IMAD.SHL.U32 R10, R3.reuse, 0x20, RZ ;  /* 0x00000020030a7824 */ /* 0x040fe200078e00ff */
[----:B------:R-:W-:Y:S01]  /*3460*/  LOP3.LUT R3, R3, 0x1ffffffe, RZ, 0xc0, !PT ;  /* 0x1ffffffe03037812 */ /* 0x000fe200078ec0ff */
[----:B------:R-:W-:Y:S01]  /*3470*/  IMAD R9, R9, 0x10, R8 ;  /* 0x0000001009097824 */ /* 0x000fe200078e0208 */
[----:B------:R-:W-:Y:S01]  /*3480*/  PLOP3.LUT P0, PT, PT, PT, UP1, 0x80, 0x0 ;  /* 0x000000000000781c */ /* 0x000fe20003f0f018 */
[----:B------:R-:W-:Y:S01]  /*3490*/  ULDC.64 UR4, c[0x0][0x2c8] ;  /* 0x0000b20000047ab9 */ /* 0x000fe20000000a00 */
[----:B------:R-:W-:Y:S01]  /*34a0*/  LOP3.LUT R8, R10, 0xffffffc0, RZ, 0xc0, !PT ;  /* 0xffffffc00a087812 */ /* 0x000fe200078ec0ff */
[----:B------:R-:W-:Y:S01]  /*34b0*/  IMAD.IADD R6, R6, 0x1, -R3 ;  /* 0x0000000106067824 */ /* 0x000fe200078e0a03 */
[----:B------:R-:W-:Y:S01]  /*34c0*/  UIADD3 UR6, UR6, -0x2, URZ ;  /* 0xfffffffe06067890 */ /* 0x000fe2000fffe03f */
[----:B------:R-:W0:Y:S02]  /*34d0*/  LDGDEPBAR ;  /* 0x00000000000079af */ /* 0x000e240000000000 */
[----:B------:R-:W-:-:S04]  /*34e0*/  IMAD.IADD R3, R8, 0x1, R9 ;  /* 0x0000000108037824 */ /* 0x000fc800078e0209 */
[----:B------:R-:W-:-:S04]  /*34f0*/  IMAD R11, R6, 0x8, R3 ;  /* 0x00000008060b7824 */ /* 0x000fc800078e0203 */
[----:B------:R-:W-:Y:S01]  /*3500*/  @P1 IMAD.HI.U32 R6, R11, c[0x0][0x2c8], RZ ;  /* 0x0000b2000b061a27 */ /* 0x000fe200078e00ff */
[----:B------:R-:W-:Y:S03]  /*3510*/  STL [R1+0x18], R11 ;  /* 0x0000180b01007387 */ /* 0x000fe60000100800 */
[----:B------:R-:W-:Y:S01]  /*3520*/  IMAD.MOV.U32 R3, RZ, RZ, R11 ;  /* 0x000000ffff037224 */ /* 0x000fe200078e000b */
[----:B------:R-:W-:-:S05]  /*3530*/  @P0 SHF.R.U32.HI R3, RZ, c[0x0][0x2cc], R6 ;  /* 0x0000b300ff030a19 */ /* 0x000fca0000011606 */
[----:B------:R-:W-:Y:S04]  /*3540*/  SHFL.IDX PT, R6, R3, RZ, 0x1c1f ;  /* 0x001c1fff03067589 */ /* 0x000fe800000e0000 */
[----:B------:R-:W1:Y:S04]  /*3550*/  SHFL.IDX PT, R9, R3, 0x1, 0x1c1f ;  /* 0x003c1f0003097f89 */ /* 0x000e6800000e0000 */
[----:B------:R-:W2:Y:S04]  /*3560*/  SHFL.IDX PT, R11, R3, 0x2, 0x1c1f ;  /* 0x005c1f00030b7f89 */ /* 0x000ea800000e0000 */
[----:B------:R3:W4:Y:S02]  /*3570*/  SHFL.IDX PT, R10, R3, 0x3, 0x1c1f ;  /* 0x007c1f00030a7f89 */ /* 0x00072400000e0000 */
[----:B---3--:R-:W-:-:S05]  /*3580*/  LOP3.LUT R3, R7, 0x7ffffffc, RZ, 0xc0, !PT ;  /* 0x7ffffffc07037812 */ /* 0x008fca00078ec0ff */
[----:B------:R-:W-:Y:S02]  /*3590*/  IMAD.IADD R5, R5, 0x1, -R3 ;  /* 0x0000000105057824 */ /* 0x000fe400078e0a03 */
[----:B------:R-:W-:Y:S02]  /*35a0*/  IMAD.U32 R3, RZ, RZ, UR21 ;  /* 0x00000015ff037e24 */ /* 0x000fe4000f8e00ff */
[----:B------:R-:W-:-:S05]  /*35b0*/  IMAD.SHL.U32 R8, R5, 0x2, RZ ;  /* 0x0000000205087824 */ /* 0x000fca00078e00ff */
[----:B------:R-:W-:Y:S01]  /*35c0*/  IADD3 R3, -R8, 0x1, R3 ;  /* 0x0000000108037810 */ /* 0x000fe20007ffe103 */
[----:B------:R3:W-:Y:S03]  /*35d0*/  STL [R1+0x1c], R8 ;  /* 0x00001c0801007387 */ /* 0x0007e60000100800 */
[----:B------:R-:W-:-:S05]  /*35e0*/  IADD3 R3, R3, -UR12, RZ ;  /* 0x8000000c03037c10 */ /* 0x000fca000fffe0ff */
[C---:B-1----:R-:W-:Y:S02]  /*35f0*/  IMAD.IADD R7, R3.reuse, 0x1, R9 ;  /* 0x0000000103077824 */ /* 0x042fe400078e0209 */
[C---:B------:R-:W-:Y:S02]  /*3600*/  IMAD.IADD R6, R3.reuse, 0x1, R6 ;  /* 0x0000000103067824 */ /* 0x040fe400078e0206 */
[C---:B--2---:R-:W-:Y:S02]  /*3610*/  IMAD.IADD R5, R3.reuse, 0x1, R11 ;  /* 0x0000000103057824 */ /* 0x044fe400078e020b */
[----:B----4-:R-:W-:Y:S01]  /*3620*/  IMAD.IADD R3, R3, 0x1, R10 ;  /* 0x0000000103037824 */ /* 0x010fe200078e020a */
[----:B---3--:R-:W-:-:S04]  /*3630*/  IADD3 R8, -R8, UR21, RZ ;  /* 0x0000001508087c10 */ /* 0x008fc8000fffe1ff */
[C---:B------:R-:W-:Y:S02]  /*3640*/  IMNMX R7, R8.reuse, R7, PT ;  /* 0x0000000708077217 */ /* 0x040fe40003800200 */
[----:B------:R-:W-:Y:S02]  /*3650*/  IMNMX R6, R8, R6, PT ;  /* 0x0000000608067217 */ /* 0x000fe40003800200 */
[----:B------:R-:W-:Y:S02]  /*3660*/  ISETP.GT.AND P1, PT, R7, 0x1, PT ;  /* 0x000000010700780c */ /* 0x000fe40003f24270 */
[C---:B------:R-:W-:Y:S02]  /*3670*/  ISETP.GT.AND P0, PT, R6.reuse, RZ, PT ;  /* 0x000000ff0600720c */ /* 0x040fe40003f04270 */
[----:B------:R-:W-:Y:S02]  /*3680*/  FSEL R30, R103, -INF , P1 ;  /* 0xff800000671e7808 */ /* 0x000fe40000800000 */
[----:B------:R-:W-:-:S02]  /*3690*/  ISETP.GT.AND P1, PT, R6, 0x9, PT ;  /* 0x000000090600780c */ /* 0x000fc40003f24270 */
[----:B------:R-:W-:Y:S02]  /*36a0*/  FSEL R11, R100, -INF , P0 ;  /* 0xff800000640b7808 */ /* 0x000fe40000000000 */
[----:B------:R-:W-:Y:S02]  /*36b0*/  FSEL R14, R97, -INF , P1 ;  /* 0xff800000610e7808 */ /* 0x000fe40000800000 */
[C---:B------:R-:W-:Y:S02]  /*36c0*/  ISETP.GT.AND P1, PT, R6.reuse, 0x10, PT ;  /* 0x000000100600780c */ /* 0x040fe40003f24270 */
[----:B------:R-:W-:Y:S02]  /*36d0*/  ISETP.GT.AND P0, PT, R6, 0x8, PT ;  /* 0x000000080600780c */ /* 0x000fe40003f04270 */
[----:B------:R-:W-:Y:S02]  /*36e0*/  FSEL R15, R92, -INF , P1 ;  /* 0xff8000005c0f7808 */ /* 0x000fe40000800000 */
[----:B------:R-:W-:-:S02]  /*36f0*/  ISETP.GT.AND P1, PT, R7, 0x11, PT ;  /* 0x000000110700780c */ /* 0x000fc40003f24270 */
[----:B------:R-:W-:Y:S02]  /*3700*/  FSEL R13, R96, -INF , P0 ;  /* 0xff800000600d7808 */ /* 0x000fe40000000000 */
[----:B------:R-:W-:Y:S02]  /*3710*/  FSEL R97, R95, -INF , P1 ;  /* 0xff8000005f617808 */ /* 0x000fe40000800000 */
[C---:B------:R-:W-:Y:S02]  /*3720*/  ISETP.GT.AND P2, PT, R7.reuse, RZ, PT ;  /* 0x000000ff0700720c */ /* 0x040fe40003f44270 */
[----:B------:R-:W-:Y:S02]  /*3730*/  ISETP.GT.AND P0, PT, R7, 0x9, PT ;  /* 0x000000090700780c */ /* 0x000fe40003f04270 */
[----:B------:R-:W-:Y:S02]  /*3740*/  ISETP.GT.AND P1, PT, R6, 0x19, PT ;  /* 0x000000190600780c */ /* 0x000fe40003f24270 */
[----:B------:R-:W-:-:S02]  /*3750*/  FSEL R29, R102, -INF , P2 ;  /* 0xff800000661d7808 */ /* 0x000fc40001000000 */
[----:B------:R-:W-:Y:S02]  /*3760*/  FSEL R40, R99, -INF , P0 ;  /* 0xff80000063287808 */ /* 0x000fe40000000000 */
[----:B------:R-:W-:Y:S02]  /*3770*/  FSEL R28, R85, -INF , P1 ;  /* 0xff800000551c7808 */ /* 0x000fe40000800000 */
[----:B------:R-:W-:Y:S02]  /*3780*/  ISETP.GT.AND P2, PT, R7, 0x8, PT ;  /* 0x000000080700780c */ /* 0x000fe40003f44270 */
[C---:B------:R-:W-:Y:S02]  /*3790*/  ISETP.GT.AND P0, PT, R6.reuse, 0x11, PT ;  /* 0x000000110600780c */ /* 0x040fe40003f04270 */
[----:B------:R-:W-:Y:S02]  /*37a0*/  ISETP.GT.AND P1, PT, R6, 0x20, PT ;  /* 0x000000200600780c */ /* 0x000fe40003f24270 */
[----:B------:R-:W-:-:S02]  /*37b0*/  FSEL R31, R98, -INF , P2 ;  /* 0xff800000621f7808 */ /* 0x000fc40001000000 */
[----:B------:R-:W-:Y:S02]  /*37c0*/  FSEL R26, R93, -INF , P0 ;  /* 0xff8000005d1a7808 */ /* 0x000fe40000000000 */
[----:B------:R-:W-:Y:S02]  /*37d0*/  FSEL R117, R80, -INF , P1 ;  /* 0xff80000050757808 */ /* 0x000fe40000800000 */
[C---:B------:R-:W-:Y:S02]  /*37e0*/  ISETP.GT.AND P2, PT, R7.reuse, 0x10, PT ;  /* 0x000000100700780c */ /* 0x040fe40003f44270 */
        /* <DEDUP_REMOVED lines=18> */
[----:B------:R-:W-:Y:S02]  /*3910*/  ISETP.GT.AND P2, PT, R6, 0x29, PT ;  /* 0x000000290600780c */ /* 0x000fe40003f44270 */
[----:B------:R-:W-:Y:S02]  /*3920*/  ISETP.GT.AND P1, PT, R7, 0x38, PT ;  /* 0x000000380700780c */ /* 0x000fe40003f24270 */
[----:B------:R-:W-:-:S02]  /*3930*/  IMNMX R3, R8, R3, PT ;  /* 0x0000000308037217 */ /* 0x000fc40003800200 */
[----:B------:R-:W-:Y:S02]  /*3940*/  FSEL R118, R76, -INF , P0 ;  /* 0xff8000004c767808 */ /* 0x000fe40000000000 */
[----:B------:R-:W-:Y:S02]  /*3950*/  FSEL R119, R77, -INF , P2 ;  /* 0xff8000004d777808 */ /* 0x000fe40001000000 */
[----:B------:R-:W-:Y:S02]  /*3960*/  FSEL R180, R70, -INF , P1 ;  /* 0xff80000046b47808 */ /* 0x000fe40000800000 */
[----:B------:R-:W-:Y:S02]  /*3970*/  ISETP.GT.AND P0, PT, R7, 0x29, PT ;  /* 0x000000290700780c */ /* 0x000fe40003f04270 */
[----:B------:R-:W-:Y:S02]  /*3980*/  ISETP.GT.AND P2, PT, R6, 0x30, PT ;  /* 0x000000300600780c */ /* 0x000fe40003f44270 */
[----:B------:R-:W-:-:S02]  /*3990*/  ISETP.GT.AND P1, PT, R3, RZ, PT ;  /* 0x000000ff0300720c */ /* 0x000fc40003f24270 */
[----:B------:R-:W-:Y:S02]  /*39a0*/  IMNMX R5, R8, R5, PT ;  /* 0x0000000508057217 */ /* 0x000fe40003800200 */
[----:B------:R-:W-:Y:S02]  /*39b0*/  FSEL R123, R79, -INF , P0 ;  /* 0xff8000004f7b7808 */ /* 0x000fe40000000000 */
[----:B------:R-:W-:Y:S02]  /*39c0*/  FSEL R124, R72, -INF , P2 ;  /* 0xff800000487c7808 */ /* 0x000fe40001000000 */
[----:B------:R-:W-:Y:S02]  /*39d0*/  FSEL R20, R170, -INF , P1 ;  /* 0xff800000aa147808 */ /* 0x000fe40000800000 */
[----:B------:R-:W-:Y:S02]  /*39e0*/  ISETP.GT.AND P0, PT, R6, 0x31, PT ;  /* 0x000000310600780c */ /* 0x000fe40003f04270 */
[----:B------:R-:W-:-:S02]  /*39f0*/  ISETP.GT.AND P2, PT, R7, 0x31, PT ;  /* 0x000000310700780c */ /* 0x000fc40003f44270 */
[----:B------:R-:W-:Y:S02]  /*3a00*/  ISETP.GT.AND P1, PT, R5, 0x9, PT ;  /* 0x000000090500780c */ /* 0x000fe40003f24270 */
[----:B------:R-:W-:Y:S02]  /*3a10*/  FSEL R125, R73, -INF , P0 ;  /* 0xff800000497d7808 */ /* 0x000fe40000000000 */
[----:B------:R-:W-:Y:S02]  /*3a20*/  FSEL R175, R75, -INF , P2 ;  /* 0xff8000004baf7808 */ /* 0x000fe40001000000 */
[----:B------:R-:W-:Y:S02]  /*3a30*/  FSEL R19, R133, -INF , P1 ;  /* 0xff80000085137808 */ /* 0x000fe40000800000 */
[----:B------:R-:W-:Y:S02]  /*3a40*/  ISETP.GT.AND P3, PT, R6, 0x1, PT ;  /* 0x000000010600780c */ /* 0x000fe40003f64270 */
[----:B------:R-:W-:-:S02]  /*3a50*/  ISETP.GT.AND P0, PT, R7, 0x30, PT ;  /* 0x000000300700780c */ /* 0x000fc40003f04270 */
[C---:B------:R-:W-:Y:S02]  /*3a60*/  ISETP.GT.AND P2, PT, R5.reuse, RZ, PT ;  /* 0x000000ff0500720c */ /* 0x040fe40003f44270 */
[----:B------:R-:W-:Y:S02]  /*3a70*/  ISETP.GT.AND P1, PT, R5, 0x10, PT ;  /* 0x000000100500780c */ /* 0x000fe40003f24270 */
[----:B------:R-:W-:Y:S02]  /*3a80*/  FSEL R12, R101, -INF , P3 ;  /* 0xff800000650c7808 */ /* 0x000fe40001800000 */
[----:B------:R-:W-:Y:S02]  /*3a90*/  FSEL R174, R74, -INF , P0 ;  /* 0xff8000004aae7808 */ /* 0x000fe40000000000 */
[----:B------:R-:W-:Y:S02]  /*3aa0*/  FSEL R16, R168, -INF , P2 ;  /* 0xff800000a8107808 */ /* 0x000fe40001000000 */
[----:B------:R-:W-:-:S02]  /*3ab0*/  FSEL R41, R160, -INF , P1 ;  /* 0xff800000a0297808 */ /* 0x000fc40000800000 */
[----:B------:R-:W-:Y:S02]  /*3ac0*/  ISETP.GT.AND P0, PT, R7, 0x39, PT ;  /* 0x000000390700780c */ /* 0x000fe40003f04270 */
[----:B------:R-:W-:Y:S02]  /*3ad0*/  ISETP.GT.AND P2, PT, R5, 0x8, PT ;  /* 0x000000080500780c */ /* 0x000fe40003f44270 */
[----:B------:R-:W-:Y:S02]  /*3ae0*/  ISETP.GT.AND P1, PT, R3, 0x11, PT ;  /* 0x000000110300780c */ /* 0x000fe40003f24270 */
[----:B------:R-:W-:Y:S02]  /*3af0*/  FMNMX.FTZ R8, R11, R12, !PT ;  /* 0x0000000c0b087209 */ /* 0x000fe40007810000 */
[----:B------:R-:W-:Y:S02]  /*3b00*/  FSEL R181, R71, -INF , P0 ;  /* 0xff80000047b57808 */ /* 0x000fe40000000000 */
[----:B------:R-:W-:-:S02]  /*3b10*/  FSEL R18, R132, -INF , P2 ;  /* 0xff80000084127808 */ /* 0x000fc40001000000 */
[----:B------:R-:W-:Y:S02]  /*3b20*/  FSEL R68, R163, -INF , P1 ;  /* 0xff800000a3447808 */ /* 0x000fe40000800000 */
[C---:B------:R-:W-:Y:S02]  /*3b30*/  ISETP.GT.AND P0, PT, R3.reuse, 0x1, PT ;  /* 0x000000010300780c */ /* 0x040fe40003f04270 */
[----:B------:R-:W-:Y:S02]  /*3b40*/  ISETP.GT.AND P2, PT, R3, 0x9, PT ;  /* 0x000000090300780c */ /* 0x000fe40003f44270 */
[----:B------:R-:W-:Y:S02]  /*3b50*/  ISETP.GT.AND P1, PT, R5, 0x19, PT ;  /* 0x000000190500780c */ /* 0x000fe40003f24270 */
[----:B------:R-:W-:Y:S02]  /*3b60*/  FMNMX.FTZ R8, R13, R8, !PT ;  /* 0x000000080d087209 */ /* 0x000fe40007810000 */
        /* <DEDUP_REMOVED lines=10> */
[----:B------:R-:W-:Y:S02]  /*3c10*/  ISETP.GT.AND P0, PT, R3, 0x10, PT ;  /* 0x000000100300780c */ /* 0x000fe40003f04270 */
[----:B------:R-:W-:Y:S02]  /*3c20*/  ISETP.GT.AND P2, PT, R5, 0x18, PT ;  /* 0x000000180500780c */ /* 0x000fe40003f44270 */
[----:B------:R-:W-:-:S02]  /*3c30*/  ISETP.GT.AND P1, PT, R3, 0x21, PT ;  /* 0x000000210300780c */ /* 0x000fc40003f24270 */
[----:B------:R-:W-:Y:S02]  /*3c40*/  FMNMX.FTZ R8, R15, R8, !PT ;  /* 0x000000080f087209 */ /* 0x000fe40007810000 */
[----:B------:R-:W-:Y:S02]  /*3c50*/  ISETP.GT.AND P3, PT, R6, 0x39, PT ;  /* 0x000000390600780c */ /* 0x000fe40003f64270 */
[----:B------:R-:W-:Y:S02]  /*3c60*/  FSEL R45, R162, -INF , P0 ;  /* 0xff800000a22d7808 */ /* 0x000fe40000000000 */
[----:B------:R-:W-:Y:S02]  /*3c70*/  FSEL R43, R128, -INF , P2 ;  /* 0xff800000802b7808 */ /* 0x000fe40001000000 */
[----:B------:R-:W-:Y:S02]  /*3c80*/  FSEL R113, R159, -INF , P1 ;  /* 0xff8000009f717808 */ /* 0x000fe40000800000 */
[----:B------:R-:W-:-:S02]  /*3c90*/  FMNMX.FTZ R8, R26, R8, !PT ;  /* 0x000000081a087209 */ /* 0x000fc40007810000 */
[C---:B------:R-:W-:Y:S02]  /*3ca0*/  ISETP.GT.AND P0, PT, R3.reuse, 0x18, PT ;  /* 0x000000180300780c */ /* 0x040fe40003f04270 */
[----:B------:R-:W-:Y:S02]  /*3cb0*/  ISETP.GT.AND P2, PT, R3, 0x19, PT ;  /* 0x000000190300780c */ /* 0x000fe40003f44270 */
[----:B------:R-:W-:Y:S02]  /*3cc0*/  ISETP.GT.AND P1, PT, R5, 0x29, PT ;  /* 0x000000290500780c */ /* 0x000fe40003f24270 */
[----:B------:R-:W-:Y:S02]  /*3cd0*/  FSEL R172, R69, -INF , P3 ;  /* 0xff80000045ac7808 */ /* 0x000fe40001800000 */
[----:B------:R-:W-:Y:S02]  /*3ce0*/  FMNMX.FTZ R8, R27, R8, !PT ;  /* 0x000000081b087209 */ /* 0x000fe40007810000 */
[----:B------:R-:W-:-:S02]  /*3cf0*/  FSEL R69, R130, -INF , P0 ;  /* 0xff80000082457808 */ /* 0x000fc40000000000 */
[----:B------:R-:W-:Y:S02]  /*3d00*/  FSEL R71, R131, -INF , P2 ;  /* 0xff80000083477808 */ /* 0x000fe40001000000 */
[----:B------:R-:W-:Y:S02]  /*3d10*/  FSEL R111, R89, -INF , P1 ;  /* 0xff800000596f7808 */ /* 0x000fe40000800000 */
[----:B------:R-:W-:Y:S02]  /*3d20*/  ISETP.GT.AND P2, PT, R5, 0x21, PT ;  /* 0x000000210500780c */ /* 0x000fe40003f44270 */
[----:B------:R-:W-:Y:S02]  /*3d30*/  ISETP.GT.AND P0, PT, R3, 0x20, PT ;  /* 0x000000200300780c */ /* 0x000fe40003f04270 */
[----:B------:R-:W-:Y:S02]  /*3d40*/  ISETP.GT.AND P1, PT, R5, 0x30, PT ;  /* 0x000000300500780c */ /* 0x000fe40003f24270 */
[----:B------:R-:W-:-:S02]  /*3d50*/  FMNMX.FTZ R8, R28, R8, !PT ;  /* 0x000000081c087209 */ /* 0x000fc40007810000 */
[----:B------:R-:W-:Y:S02]  /*3d60*/  FSEL R109, R157, -INF , P2 ;  /* 0xff8000009d6d7808 */ /* 0x000fe40001000000 */
[----:B------:R-:W-:Y:S02]  /*3d70*/  FSEL R112, R158, -INF , P0 ;  /* 0xff8000009e707808 */ /* 0x000fe40000000000 */
[----:B------:R-:W-:Y:S02]  /*3d80*/  FSEL R126, R148, -INF , P1 ;  /* 0xff800000947e7808 */ /* 0x000fe40000800000 */
[----:B------:R-:W-:Y:S02]  /*3d90*/  ISETP.GT.AND P2, PT, R5, 0x28, PT ;  /* 0x000000280500780c */ /* 0x000fe40003f44270 */
[C---:B------:R-:W-:Y:S02]  /*3da0*/  ISETP.GT.AND P0, PT, R3.reuse, 0x28, PT ;  /* 0x000000280300780c */ /* 0x040fe40003f04270 */
[----:B------:R-:W-:-:S02]  /*3db0*/  ISETP.GT.AND P1, PT, R3, 0x31, PT ;  /* 0x000000310300780c */ /* 0x000fc40003f24270 */
[----:B------:R-:W-:Y:S02]  /*3dc0*/  FMNMX.FTZ R8, R117, R8, !PT ;  /* 0x0000000875087209 */ /* 0x000fe40007810000 */
[----:B------:R-:W-:Y:S02]  /*3dd0*/  FSEL R110, R88, -INF , P2 ;  /* 0xff800000586e7808 */ /* 0x000fe40001000000 */
[----:B------:R-:W-:Y:S02]  /*3de0*/  FSEL R114, R90, -INF , P0 ;  /* 0xff8000005a727808 */ /* 0x000fe40000000000 */
[----:B------:R-:W-:Y:S02]  /*3df0*/  FSEL R132, R151, -INF , P1 ;  /* 0xff80000097847808 */ /* 0x000fe40000800000 */
[C---:B------:R-:W-:Y:S02]  /*3e00*/  ISETP.GT.AND P2, PT, R3.reuse, 0x29, PT ;  /* 0x000000290300780c */ /* 0x040fe40003f44270 */
[----:B------:R-:W-:-:S02]  /*3e10*/  ISETP.GT.AND P0, PT, R3, 0x30, PT ;  /* 0x000000300300780c */ /* 0x000fc40003f04270 */
[----:B------:R-:W-:Y:S02]  /*3e20*/  ISETP.GT.AND P1, PT, R3, 0x38, PT ;  /* 0x000000380300780c */ /* 0x000fe40003f24270 */
[----:B------:R-:W-:Y:S02]  /*3e30*/  FMNMX.FTZ R8, R116, R8, !PT ;  /* 0x0000000874087209 */ /* 0x000fe40007810000 */
[----:B------:R-:W-:Y:S02]  /*3e40*/  FSEL R115, R91, -INF , P2 ;  /* 0xff8000005b737808 */ /* 0x000fe40001000000 */
[----:B------:R-:W-:Y:S02]  /*3e50*/  FSEL R130, R150, -INF , P0 ;  /* 0xff80000096827808 */ /* 0x000fe40000000000 */
[----:B------:R-:W-:Y:S02]  /*3e60*/  FSEL R131, R154, -INF , P1 ;  /* 0xff8000009a837808 */ /* 0x000fe40000800000 */
[----:B------:R-:W-:-:S02]  /*3e70*/  FMNMX.FTZ R8, R118, R8, !PT ;  /* 0x0000000876087209 */ /* 0x000fc40007810000 */
[C---:B------:R-:W-:Y:S02]  /*3e80*/  ISETP.GT.AND P2, PT, R5.reuse, 0x31, PT ;  /* 0x000000310500780c */ /* 0x040fe40003f44270 */
[----:B------:R-:W-:Y:S02]  /*3e90*/  ISETP.GT.AND P0, PT, R5, 0x38, PT ;  /* 0x000000380500780c */ /* 0x000fe40003f04270 */
[----:B------:R-:W-:Y:S02]  /*3ea0*/  ISETP.GT.AND P1, PT, R3, 0x40, PT ;  /* 0x000000400300780c */ /* 0x000fe40003f24270 */
[----:B------:R-:W-:Y:S02]  /*3eb0*/  FMNMX.FTZ R8, R119, R8, !PT ;  /* 0x0000000877087209 */ /* 0x000fe40007810000 */
[----:B------:R-:W-:Y:S02]  /*3ec0*/  FSEL R127, R149, -INF , P2 ;  /* 0xff800000957f7808 */ /* 0x000fe40001000000 */
[----:B------:R-:W-:-:S02]  /*3ed0*/  FSEL R128, R152, -INF , P0 ;  /* 0xff80000098807808 */ /* 0x000fc40000000000 */
[----:B------:R-:W-:Y:S02]  /*3ee0*/  FSEL R168, R146, -INF , P1 ;  /* 0xff80000092a87808 */ /* 0x000fe40000800000 */
[----:B------:R-:W-:Y:S02]  /*3ef0*/  ISETP.GT.AND P2, PT, R5, 0x39, PT ;  /* 0x000000390500780c */ /* 0x000fe40003f44270 */
[----:B------:R-:W-:Y:S02]  /*3f00*/  ISETP.GT.AND P0, PT, R3, 0x39, PT ;  /* 0x000000390300780c */ /* 0x000fe40003f04270 */
[----:B------:R-:W-:Y:S02]  /*3f10*/  ISETP.GT.AND P1, PT, R6, 0x41, PT ;  /* 0x000000410600780c */ /* 0x000fe40003f24270 */
[----:B------:R-:W-:Y:S02]  /*3f20*/  FMNMX.FTZ R8, R124, R8, !PT ;  /* 0x000000087c087209 */ /* 0x000fe40007810000 */
[----:B------:R-:W-:-:S02]  /*3f30*/  FSEL R129, R153, -INF , P2 ;  /* 0xff80000099817808 */ /* 0x000fc40001000000 */
[----:B------:R-:W-:Y:S02]  /*3f40*/  FSEL R133, R155, -INF , P0 ;  /* 0xff8000009b857808 */ /* 0x000fe40000000000 */
[----:B------:R-:W-:Y:S02]  /*3f50*/  FSEL R138, R65, -INF , P1 ;  /* 0xff800000418a7808 */ /* 0x000fe40000800000 */
[C---:B------:R-:W-:Y:S02]  /*3f60*/  ISETP.GT.AND P0, PT, R5.reuse, 0x40, PT ;  /* 0x000000400500780c */ /* 0x040fe40003f04270 */
[----:B------:R-:W-:Y:S02]  /*3f70*/  ISETP.GT.AND P2, PT, R5, 0x41, PT ;  /* 0x000000410500780c */ /* 0x000fe40003f44270 */
[----:B------:R-:W-:Y:S02]  /*3f80*/  ISETP.GT.AND P1, PT, R6, 0x50, PT ;  /* 0x000000500600780c */ /* 0x000fe40003f24270 */
[----:B------:R-:W-:-:S02]  /*3f90*/  FMNMX.FTZ R8, R125, R8, !PT ;  /* 0x000000087d087209 */ /* 0x000fc40007810000 */
[----:B------:R-:W-:Y:S02]  /*3fa0*/  ISETP.GT.AND P3, PT, R5, 0x1, PT ;  /* 0x000000010500780c */ /* 0x000fe40003f64270 */
[----:B------:R-:W-:Y:S02]  /*3fb0*/  FSEL R156, R144, -INF , P0 ;  /* 0xff800000909c7808 */ /* 0x000fe40000000000 */
[----:B------:R-:W-:Y:S02]  /*3fc0*/  FSEL R157, R145, -INF , P2 ;  /* 0xff800000919d7808 */ /* 0x000fe40001000000 */
[----:B------:R-:W-:Y:S02]  /*3fd0*/  FSEL R160, R56, -INF , P1 ;  /* 0xff80000038a07808 */ /* 0x000fe40000800000 */
[----:B------:R-:W-:Y:S02]  /*3fe0*/  ISETP.GT.AND P0, PT, R3, 0x41, PT ;  /* 0x000000410300780c */ /* 0x000fe40003f04270 */
[----:B------:R-:W-:-:S02]  /*3ff0*/  ISETP.GT.AND P2, PT, R6, 0x40, PT ;  /* 0x000000400600780c */ /* 0x000fc40003f44270 */
[----:B------:R-:W-:Y:S02]  /*4000*/  ISETP.GT.AND P1, PT, R6, 0x59, PT ;  /* 0x000000590600780c */ /* 0x000fe40003f24270 */
[----:B------:R-:W-:Y:S02]  /*4010*/  FMNMX.FTZ R8, R173, R8, !PT ;  /* 0x00000008ad087209 */ /* 0x000fe40007810000 */
[----:B------:R-:W-:Y:S02]  /*4020*/  FSEL R17, R169, -INF , P3 ;  /* 0xff800000a9117808 */ /* 0x000fe40001800000 */
[----:B------:R-:W-:Y:S02]  /*4030*/  FSEL R169, R147, -INF , P0 ;  /* 0xff80000093a97808 */ /* 0x000fe40000000000 */
[----:B------:R-:W-:Y:S02]  /*4040*/  FSEL R134, R64, -INF , P2 ;  /* 0xff80000040867808 */ /* 0x000fe40001000000 */
[----:B------:R-:W-:-:S02]  /*4050*/  FSEL R195, R53, -INF , P1 ;  /* 0xff80000035c37808 */ /* 0x000fc40000800000 */
[----:B------:R-:W-:Y:S02]  /*4060*/  FMNMX.FTZ R8, R172, R8, !PT ;  /* 0x00000008ac087209 */ /* 0x000fe40007810000 */
[C---:B------:R-:W-:Y:S02]  /*4070*/  ISETP.GT.AND P0, PT, R6.reuse, 0x48, PT ;  /* 0x000000480600780c */ /* 0x040fe40003f04270 */
[----:B------:R-:W-:Y:S02]  /*4080*/  ISETP.GT.AND P2, PT, R6, 0x49, PT ;  /* 0x000000490600780c */ /* 0x000fe40003f44270 */
[----:B------:R-:W-:Y:S02]  /*4090*/  ISETP.GT.AND P1, PT, R5, 0x48, PT ;  /* 0x000000480500780c */ /* 0x000fe40003f24270 */
[----:B------:R-:W-:Y:S02]  /*40a0*/  FMNMX.FTZ R9, R16, R17, !PT ;  /* 0x0000001110097209 */ /* 0x000fe40007810000 */
        /* <DEDUP_REMOVED lines=11> */
[----:B------:R-:W-:Y:S01]  /*4160*/  FSEL R159, R166, -INF , P1 ;  /* 0xff800000a69f7808 */ /* 0x000fe20000800000 */
[----:B------:R-:W-:Y:S01]  /*4170*/  IMAD.MOV.U32 R164, RZ, RZ, R22 ;  /* 0x000000ffffa47224 */ /* 0x000fe200078e0016 */
        /* <DEDUP_REMOVED lines=20> */
[----:B------:R-:W-:Y:S02]  /*42c0*/  ISETP.GT.AND P0, PT, R5, 0x49, PT ;  /* 0x000000490500780c */ /* 0x000fe40003f04270 */
[----:B------:R-:W-:Y:S02]  /*42d0*/  FMNMX.FTZ R9, R45, R9, !PT ;  /* 0x000000092d097209 */ /* 0x000fe40007810000 */
[----:B------:R-:W-:Y:S02]  /*42e0*/  FMNMX.FTZ R8, R109, R8, !PT ;  /* 0x000000086d087209 */ /* 0x000fe40007810000 */
[----:B------:R-:W-:Y:S02]  /*42f0*/  FSEL R193, R37, -INF , P3 ;  /* 0xff80000025c17808 */ /* 0x000fe40001800000 */
[----:B------:R-:W-:-:S02]  /*4300*/  FMNMX.FTZ R6, R192, R6, !PT ;  /* 0x00000006c0067209 */ /* 0x000fc40007810000 */
[----:B------:R-:W-:Y:S02]  /*4310*/  FSEL R155, R165, -INF , P0 ;  /* 0xff800000a59b7808 */ /* 0x000fe40000000000 */
[----:B------:R-:W-:Y:S02]  /*4320*/  FMNMX.FTZ R9, R68, R9, !PT ;  /* 0x0000000944097209 */ /* 0x000fe40007810000 */
[----:B------:R-:W-:Y:S02]  /*4330*/  ISETP.GT.AND P0, PT, R3, 0x49, PT ;  /* 0x000000490300780c */ /* 0x000fe40003f04270 */
[----:B------:R-:W-:Y:S02]  /*4340*/  FMNMX.FTZ R8, R110, R8, !PT ;  /* 0x000000086e087209 */ /* 0x000fe40007810000 */
[----:B------:R-:W-:Y:S02]  /*4350*/  FSEL R166, R32, -INF , P2 ;  /* 0xff80000020a67808 */ /* 0x000fe40001000000 */
[----:B------:R-:W-:-:S02]  /*4360*/  FMNMX.FTZ R6, R193, R6, !PT ;  /* 0x00000006c1067209 */ /* 0x000fc40007810000 */
[----:B------:R-:W-:Y:S02]  /*4370*/  FMNMX.FTZ R9, R69, R9, !PT ;  /* 0x0000000945097209 */ /* 0x000fe40007810000 */
[----:B------:R-:W-:Y:S02]  /*4380*/  FSEL R158, R167, -INF , P0 ;  /* 0xff800000a79e7808 */ /* 0x000fe40000000000 */
[----:B------:R-:W-:Y:S02]  /*4390*/  FMNMX.FTZ R8, R111, R8, !PT ;  /* 0x000000086f087209 */ /* 0x000fe40007810000 */
[----:B------:R-:W-:Y:S02]  /*43a0*/  FSEL R167, R33, -INF , P1 ;  /* 0xff80000021a77808 */ /* 0x000fe40000800000 */
[----:B------:R-:W-:Y:S02]  /*43b0*/  FMNMX.FTZ R6, R166, R6, !PT ;  /* 0x00000006a6067209 */ /* 0x000fe40007810000 */
[----:B------:R-:W-:-:S02]  /*43c0*/  FMNMX.FTZ R9, R71, R9, !PT ;  /* 0x0000000947097209 */ /* 0x000fc40007810000 */
[----:B------:R-:W-:Y:S02]  /*43d0*/  FMNMX.FTZ R8, R126, R8, !PT ;  /* 0x000000087e087209 */ /* 0x000fe40007810000 */
[----:B------:R-:W-:Y:S02]  /*43e0*/  FMNMX.FTZ R6, R167, R6, !PT ;  /* 0x00000006a7067209 */ /* 0x000fe40007810000 */
[----:B------:R-:W-:Y:S02]  /*43f0*/  FMNMX.FTZ R9, R112, R9, !PT ;  /* 0x0000000970097209 */ /* 0x000fe40007810000 */
[----:B------:R-:W-:Y:S01]  /*4400*/  FMNMX.FTZ R8, R127, R8, !PT ;  /* 0x000000087f087209 */ /* 0x000fe20007810000 */
[----:B------:R-:W1:Y:S01]  /*4410*/  SHFL.BFLY PT, R10, R6, 0x2, 0x1f ;  /* 0x0c401f00060a7f89 */ /* 0x000e6200000e0000 */
[----:B------:R-:W-:Y:S02]  /*4420*/  ISETP.GT.AND P0, PT, R5, 0x50, PT ;  /* 0x000000500500780c */ /* 0x000fe40003f04270 */
[----:B------:R-:W-:-:S02]  /*4430*/  FMNMX.FTZ R9, R113, R9, !PT ;  /* 0x0000000971097209 */ /* 0x000fc40007810000 */
[----:B------:R-:W-:Y:S02]  /*4440*/  FMNMX.FTZ R8, R128, R8, !PT ;  /* 0x0000000880087209 */ /* 0x000fe40007810000 */
[----:B------:R-:W-:Y:S02]  /*4450*/  FSEL R204, R140, -INF , P0 ;  /* 0xff8000008ccc7808 */ /* 0x000fe40000000000 */
[----:B------:R-:W-:Y:S02]  /*4460*/  FMNMX.FTZ R9, R114, R9, !PT ;  /* 0x0000000972097209 */ /* 0x000fe40007810000 */
[----:B------:R-:W-:Y:S02]  /*4470*/  ISETP.GT.AND P0, PT, R3, 0x51, PT ;  /* 0x000000510300780c */ /* 0x000fe40003f04270 */
[----:B------:R-:W-:Y:S02]  /*4480*/  FMNMX.FTZ R8, R129, R8, !PT ;  /* 0x0000000881087209 */ /* 0x000fe40007810000 */
[----:B------:R-:W-:-:S02]  /*4490*/  FMNMX.FTZ R9, R115, R9, !PT ;  /* 0x0000000973097209 */ /* 0x000fc40007810000 */
[----:B------:R-:W-:Y:S02]  /*44a0*/  FSEL R212, R143, -INF , P0 ;  /* 0xff8000008fd47808 */ /* 0x000fe40000000000 */
[----:B------:R-:W-:Y:S02]  /*44b0*/  FMNMX.FTZ R8, R156, R8, !PT ;  /* 0x000000089c087209 */ /* 0x000fe40007810000 */
[----:B------:R-:W-:Y:S02]  /*44c0*/  ISETP.GT.AND P1, PT, R3, 0x50, PT ;  /* 0x000000500300780c */ /* 0x000fe40003f24270 */
[----:B------:R-:W-:Y:S02]  /*44d0*/  ISETP.GT.AND P0, PT, R5, 0x60, PT ;  /* 0x000000600500780c */ /* 0x000fe40003f04270 */
[----:B------:R-:W-:Y:S02]  /*44e0*/  FMNMX.FTZ R9, R130, R9, !PT ;  /* 0x0000000982097209 */ /* 0x000fe40007810000 */
[----:B------:R-:W-:-:S02]  /*44f0*/  FMNMX.FTZ R8, R157, R8, !PT ;  /* 0x000000089d087209 */ /* 0x000fc40007810000 */
[----:B------:R-:W-:Y:S02]  /*4500*/  FSEL R210, R142, -INF , P1 ;  /* 0xff8000008ed27808 */ /* 0x000fe40000800000 */
[----:B------:R-:W-:Y:S02]  /*4510*/  FSEL R198, R184, -INF , P0 ;  /* 0xff800000b8c67808 */ /* 0x000fe40000000000 */
[C---:B------:R-:W-:Y:S02]  /*4520*/  ISETP.GT.AND P2, PT, R5.reuse, 0x51, PT ;  /* 0x000000510500780c */ /* 0x040fe40003f44270 */
[----:B------:R-:W-:Y:S02]  /*4530*/  ISETP.GT.AND P1, PT, R5, 0x59, PT ;  /* 0x000000590500780c */ /* 0x000fe40003f24270 */
[----:B------:R-:W-:Y:S02]  /*4540*/  ISETP.GT.AND P0, PT, R3, 0x58, PT ;  /* 0x000000580300780c */ /* 0x000fe40003f04270 */
[----:B------:R-:W-:-:S02]  /*4550*/  FMNMX.FTZ R9, R132, R9, !PT ;  /* 0x0000000984097209 */ /* 0x000fc40007810000 */
[----:B------:R-:W-:Y:S02]  /*4560*/  FMNMX.FTZ R8, R154, R8, !PT ;  /* 0x000000089a087209 */ /* 0x000fe40007810000 */
        /* <DEDUP_REMOVED lines=10> */
[----:B-1----:R-:W-:-:S02]  /*4610*/  FMNMX.FTZ R10, R10, R6, !PT ;  /* 0x000000060a0a7209 */ /* 0x002fc40007810000 */
[----:B------:R-:W-:Y:S02]  /*4620*/  FMNMX.FTZ R6, R133, R9, !PT ;  /* 0x0000000985067209 */ /* 0x000fe40007810000 */
[----:B------:R-:W-:Y:S01]  /*4630*/  FMNMX.FTZ R5, R204, R5, !PT ;  /* 0x00000005cc057209 */ /* 0x000fe20007810000 */
[----:B------:R-:W1:Y:S01]  /*4640*/  SHFL.BFLY PT, R137, R10, 0x1, 0x1f ;  /* 0x0c201f000a897f89 */ /* 0x000e6200000e0000 */
        /* <DEDUP_REMOVED lines=25> */
[----:B------:R-:W-:Y:S02]  /*47e0*/  FSEL R208, R179, -INF , P2 ;  /* 0xff800000b3d07808 */ /* 0x000fe40001000000 */
[----:B------:R-:W-:Y:S02]  /*47f0*/  FMNMX.FTZ R135, R251, R135, !PT ;  /* 0x00000087fb877209 */ /* 0x000fe40007810000 */
[----:B------:R-:W-:-:S02]  /*4800*/  FMNMX.FTZ R5, R121, R8, !PT ;  /* 0x0000000879057209 */ /* 0x000fc40007810000 */
[C---:B------:R-:W-:Y:S02]  /*4810*/  ISETP.GT.AND P3, PT, R3.reuse, 0x60, PT ;  /* 0x000000600300780c */ /* 0x040fe40003f64270 */
[C---:B------:R-:W-:Y:S02]  /*4820*/  ISETP.GT.AND P2, PT, R3.reuse, 0x61, PT ;  /* 0x000000610300780c */ /* 0x040fe40003f44270 */
[C---:B------:R-:W-:Y:S02]  /*4830*/  ISETP.GT.AND P1, PT, R3.reuse, 0x68, PT ;  /* 0x000000680300780c */ /* 0x040fe40003f24270 */
[----:B------:R-:W-:Y:S02]  /*4840*/  ISETP.GT.AND P0, PT, R3, 0x69, PT ;  /* 0x000000690300780c */ /* 0x000fe40003f04270 */
[----:B------:R-:W-:Y:S02]  /*4850*/  FMNMX.FTZ R3, R208, R6, !PT ;  /* 0x00000006d0037209 */ /* 0x000fe40007810000 */
[----:B------:R-:W2:Y:S01]  /*4860*/  SHFL.BFLY PT, R6, R135, 0x2, 0x1f ;  /* 0x0c401f0087067f89 */ /* 0x000ea200000e0000 */
[----:B------:R-:W-:-:S02]  /*4870*/  FMNMX.FTZ R5, R122, R5, !PT ;  /* 0x000000057a057209 */ /* 0x000fc40007810000 */
[----:B------:R-:W-:Y:S02]  /*4880*/  FSEL R225, R186, -INF , P3 ;  /* 0xff800000bae17808 */ /* 0x000fe40001800000 */
[----:B------:R-:W-:Y:S02]  /*4890*/  FMNMX.FTZ R5, R123, R5, !PT ;  /* 0x000000057b057209 */ /* 0x000fe40007810000 */
[----:B------:R-:W-:Y:S02]  /*48a0*/  FSEL R223, R187, -INF , P2 ;  /* 0xff800000bbdf7808 */ /* 0x000fe40001000000 */
[----:B------:R-:W-:Y:S02]  /*48b0*/  FMNMX.FTZ R5, R174, R5, !PT ;  /* 0x00000005ae057209 */ /* 0x000fe40007810000 */
[----:B------:R-:W-:Y:S02]  /*48c0*/  FMNMX.FTZ R3, R225, R3, !PT ;  /* 0x00000003e1037209 */ /* 0x000fe40007810000 */
[----:B------:R-:W-:-:S02]  /*48d0*/  FMNMX.FTZ R5, R175, R5, !PT ;  /* 0x00000005af057209 */ /* 0x000fc40007810000 */
[----:B------:R-:W-:Y:S02]  /*48e0*/  FSEL R252, R190, -INF , P1 ;  /* 0xff800000befc7808 */ /* 0x000fe40000800000 */
[----:B------:R-:W-:Y:S01]  /*48f0*/  FSEL R151, R191, -INF , P0 ;  /* 0xff800000bf977808 */ /* 0x000fe20000000000 */
[----:B------:R-:W-:Y:S01]  /*4900*/  IMAD.MOV.U32 R191, RZ, RZ, R106 ;  /* 0x000000ffffbf7224 */ /* 0x000fe200078e006a */
[----:B------:R-:W-:Y:S02]  /*4910*/  FMNMX.FTZ R3, R223, R3, !PT ;  /* 0x00000003df037209 */ /* 0x000fe40007810000 */
[C---:B------:R-:W-:Y:S02]  /*4920*/  ISETP.GT.AND P1, PT, R7.reuse, 0x40, PT ;  /* 0x000000400700780c */ /* 0x040fe40003f24270 */
[----:B------:R-:W-:Y:S02]  /*4930*/  ISETP.GT.AND P0, PT, R7, 0x41, PT ;  /* 0x000000410700780c */ /* 0x000fe40003f04270 */
[----:B------:R-:W-:-:S02]  /*4940*/  FMNMX.FTZ R5, R180, R5, !PT ;  /* 0x00000005b4057209 */ /* 0x000fc40007810000 */
[----:B------:R-:W-:Y:S02]  /*4950*/  FMNMX.FTZ R3, R252, R3, !PT ;  /* 0x00000003fc037209 */ /* 0x000fe40007810000 */
[----:B------:R-:W-:Y:S02]  /*4960*/  FSEL R139, R66, -INF , P1 ;  /* 0xff800000428b7808 */ /* 0x000fe40000800000 */
[----:B------:R-:W-:Y:S02]  /*4970*/  FSEL R140, R67, -INF , P0 ;  /* 0xff800000438c7808 */ /* 0x000fe40000000000 */
[----:B-1----:R-:W-:Y:S02]  /*4980*/  FMNMX.FTZ R137, R10, R137, !PT ;  /* 0x000000890a897209 */ /* 0x002fe40007810000 */
[----:B------:R-:W-:Y:S02]  /*4990*/  FMNMX.FTZ R5, R181, R5, !PT ;  /* 0x00000005b5057209 */ /* 0x000fe40007810000 */
[----:B------:R-:W-:-:S02]  /*49a0*/  ISETP.GT.AND P0, PT, R7, 0x49, PT ;  /* 0x000000490700780c */ /* 0x000fc40003f04270 */
[----:B------:R-:W-:Y:S02]  /*49b0*/  FMNMX.FTZ R3, R151, R3, !PT ;  /* 0x0000000397037209 */ /* 0x000fe40007810000 */
[----:B------:R-:W-:Y:S02]  /*49c0*/  ISETP.GT.AND P1, PT, R7, 0x48, PT ;  /* 0x000000480700780c */ /* 0x000fe40003f24270 */
[----:B--2---:R-:W-:Y:S01]  /*49d0*/  FMNMX.FTZ R135, R135, R6, !PT ;  /* 0x0000000687877209 */ /* 0x004fe20007810000 */
[----:B------:R-:W-:Y:S01]  /*49e0*/  FMUL.FTZ R6, R137, c[0x0][0x2d0] ;  /* 0x0000b40089067a20 */ /* 0x000fe20000410000 */
[----:B------:R-:W-:Y:S01]  /*49f0*/  FMNMX.FTZ R5, R139, R5, !PT ;  /* 0x000000058b057209 */ /* 0x000fe20007810000 */
[----:B------:R-:W1:Y:S01]  /*4a00*/  SHFL.BFLY PT, R9, R3, 0x2, 0x1f ;  /* 0x0c401f0003097f89 */ /* 0x000e6200000e0000 */
[----:B------:R-:W-:Y:S02]  /*4a10*/  FSEL R142, R63, -INF , P0 ;  /* 0xff8000003f8e7808 */ /* 0x000fe40000000000 */
[----:B------:R-:W-:Y:S01]  /*4a20*/  FSETP.NEU.FTZ.AND P0, PT, R137, -INF , PT ;  /* 0xff8000008900780b */ /* 0x000fe20003f1d000 */
[----:B------:R-:W2:Y:S01]  /*4a30*/  SHFL.BFLY PT, R10, R135, 0x1, 0x1f ;  /* 0x0c201f00870a7f89 */ /* 0x000ea200000e0000 */
[----:B------:R-:W-:-:S02]  /*4a40*/  FSEL R141, R62, -INF , P1 ;  /* 0xff8000003e8d7808 */ /* 0x000fc40000800000 */
[----:B------:R-:W-:Y:S02]  /*4a50*/  FMNMX.FTZ R5, R140, R5, !PT ;  /* 0x000000058c057209 */ /* 0x000fe40007810000 */
[----:B------:R-:W-:Y:S02]  /*4a60*/  FSEL R6, R6, RZ, P0 ;  /* 0x000000ff06067208 */ /* 0x000fe40000000000 */
[----:B------:R-:W-:Y:S02]  /*4a70*/  ISETP.GT.AND P2, PT, R7, 0x50, PT ;  /* 0x000000500700780c */ /* 0x000fe40003f44270 */
[----:B------:R-:W-:Y:S01]  /*4a80*/  FMNMX.FTZ R5, R141, R5, !PT ;  /* 0x000000058d057209 */ /* 0x000fe20007810000 */
[----:B------:R-:W-:Y:S01]  /*4a90*/  FFMA.FTZ R8, R11, c[0x0][0x2d0], -R6 ;  /* 0x0000b4000b087a23 */ /* 0x000fe20000010806 */
[----:B------:R-:W-:Y:S02]  /*4aa0*/  ISETP.GT.AND P1, PT, R7, 0x51, PT ;  /* 0x000000510700780c */ /* 0x000fe40003f24270 */
[----:B------:R-:W-:Y:S01]  /*4ab0*/  FSEL R170, R58, -INF , P2 ;  /* 0xff8000003aaa7808 */ /* 0x000fe20001000000 */
[----:B------:R3:W-:Y:S01]  /*4ac0*/  MUFU.EX2 R163, R8 ;  /* 0x0000000800a37308 */ /* 0x0007e20000000800 */
[----:B------:R-:W-:-:S02]  /*4ad0*/  FMNMX.FTZ R5, R142, R5, !PT ;  /* 0x000000058e057209 */ /* 0x000fc40007810000 */
[----:B------:R-:W-:Y:S02]  /*4ae0*/  FSEL R182, R59, -INF , P1 ;  /* 0xff8000003bb67808 */ /* 0x000fe40000800000 */
[C---:B------:R-:W-:Y:S02]  /*4af0*/  ISETP.GT.AND P1, PT, R7.reuse, 0x58, PT ;  /* 0x000000580700780c */ /* 0x040fe40003f24270 */
[----:B------:R-:W-:Y:S02]  /*4b00*/  ISETP.GT.AND P0, PT, R7, 0x59, PT ;  /* 0x000000590700780c */ /* 0x000fe40003f04270 */
[----:B------:R-:W-:Y:S02]  /*4b10*/  FSEL R183, R54, -INF , P1 ;  /* 0xff80000036b77808 */ /* 0x000fe40000800000 */
[----:B------:R-:W-:Y:S02]  /*4b20*/  FSEL R184, R55, -INF , P0 ;  /* 0xff80000037b87808 */ /* 0x000fe40000000000 */
[----:B------:R-:W-:-:S02]  /*4b30*/  ISETP.GT.AND P1, PT, R7, 0x60, PT ;  /* 0x000000600700780c */ /* 0x000fc40003f24270 */
[----:B------:R-:W-:Y:S02]  /*4b40*/  ISETP.GT.AND P0, PT, R7, 0x61, PT ;  /* 0x000000610700780c */ /* 0x000fe40003f04270 */
[----:B---3--:R-:W-:Y:S01]  /*4b50*/  FMNMX.FTZ R8, R170, R5, !PT ;  /* 0x00000005aa087209 */ /* 0x008fe20007810000 */
[----:B------:R-:W-:Y:S01]  /*4b60*/  FFMA.FTZ R5, R12, c[0x0][0x2d0], -R6 ;  /* 0x0000b4000c057a23 */ /* 0x000fe20000010806 */
[----:B------:R-:W-:Y:S02]  /*4b70*/  FSEL R227, R38, -INF , P1 ;  /* 0xff80000026e37808 */ /* 0x000fe40000800000 */
[----:B------:R-:W-:Y:S01]  /*4b80*/  FMNMX.FTZ R8, R182, R8, !PT ;  /* 0x00000008b6087209 */ /* 0x000fe20007810000 */
[----:B------:R3:W4:Y:S01]  /*4b90*/  MUFU.EX2 R162, R5 ;  /* 0x0000000500a27308 */ /* 0x0007220000000800 */
[----:B-1----:R-:W-:Y:S02]  /*4ba0*/  FMNMX.FTZ R3, R3, R9, !PT ;  /* 0x0000000903037209 */ /* 0x002fe40007810000 */
[----:B------:R-:W-:-:S02]  /*4bb0*/  FSEL R226, R39, -INF , P0 ;  /* 0xff80000027e27808 */ /* 0x000fc40000000000 */
[C---:B------:R-:W-:Y:S01]  /*4bc0*/  ISETP.GT.AND P0, PT, R7.reuse, 0x68, PT ;  /* 0x000000680700780c */ /* 0x040fe20003f04270 */
[----:B------:R-:W1:Y:S01]  /*4bd0*/  SHFL.BFLY PT, R70, R3, 0x1, 0x1f ;  /* 0x0c201f0003467f89 */ /* 0x000e6200000e0000 */
[----:B------:R-:W-:Y:S02]  /*4be0*/  ISETP.GT.AND P1, PT, R7, 0x69, PT ;  /* 0x000000690700780c */ /* 0x000fe40003f24270 */
[----:B------:R-:W-:Y:S01]  /*4bf0*/  FSEL R217, R34, -INF , P0 ;  /* 0xff80000022d97808 */ /* 0x000fe20000000000 */
[----:B------:R-:W-:Y:S01]  /*4c00*/  LDSM.16.MT88.4 R36, [R231+0x100] ;  /* 0x00010000e724783b */ /* 0x000fe20000004200 */
[----:B--2---:R-:W-:Y:S02]  /*4c10*/  FMNMX.FTZ R135, R135, R10, !PT ;  /* 0x0000000a87877209 */ /* 0x004fe40007810000 */
[----:B------:R-:W-:Y:S02]  /*4c20*/  FSEL R187, R35, -INF , P1 ;  /* 0xff80000023bb7808 */ /* 0x000fe40000800000 */
[C---:B------:R-:W-:Y:S01]  /*4c30*/  FSETP.NEU.FTZ.AND P0, PT, R135.reuse, -INF , PT ;  /* 0xff8000008700780b */ /* 0x040fe20003f1d000 */
[----:B------:R-:W-:Y:S01]  /*4c40*/  FMUL.FTZ R9, R135, c[0x0][0x2d0] ;  /* 0x0000b40087097a20 */ /* 0x000fe20000410000 */
[----:B---3--:R-:W-:Y:S01]  /*4c50*/  FMNMX.FTZ R5, R183, R8, !PT ;  /* 0x00000008b7057209 */ /* 0x008fe20007810000 */
[----:B------:R-:W-:Y:S01]  /*4c60*/  FFMA.FTZ R8, R13, c[0x0][0x2d0], -R6 ;  /* 0x0000b4000d087a23 */ /* 0x000fe20000010806 */
[----:B------:R-:W-:Y:S01]  /*4c70*/  LDSM.16.MT88.4 R32, [R230+0x100] ;  /* 0x00010000e620783b */ /* 0x000fe20000004200 */
[----:B----4-:R-:W-:-:S02]  /*4c80*/  F2FP.PACK_AB R12, R162, R163 ;  /* 0x000000a3a20c723e */ /* 0x010fc400000000ff */
[----:B------:R-:W-:Y:S01]  /*4c90*/  FMNMX.FTZ R5, R184, R5, !PT ;  /* 0x00000005b8057209 */ /* 0x000fe20007810000 */
[----:B------:R2:W-:Y:S01]  /*4ca0*/  MUFU.EX2 R199, R8 ;  /* 0x0000000800c77308 */ /* 0x0005e20000000800 */
[----:B-1----:R-:W-:Y:S02]  /*4cb0*/  FMNMX.FTZ R70, R70, R3, !PT ;  /* 0x0000000346467209 */ /* 0x002fe40007810000 */
[----:B--2---:R-:W-:Y:S01]  /*4cc0*/  FMNMX.FTZ R8, R227, R5, !PT ;  /* 0x00000005e3087209 */ /* 0x004fe20007810000 */
[----:B------:R-:W-:-:S03]  /*4cd0*/  FFMA.FTZ R5, R14, c[0x0][0x2d0], -R6 ;  /* 0x0000b4000e057a23 */ /* 0x000fc60000010806 */
[----:B------:R-:W-:Y:S01]  /*4ce0*/  FMNMX.FTZ R7, R226, R8, !PT ;  /* 0x00000008e2077209 */ /* 0x000fe20007810000 */
[----:B------:R1:W2:Y:S03]  /*4cf0*/  MUFU.EX2 R228, R5 ;  /* 0x0000000500e47308 */ /* 0x0002a60000000800 */
[----:B------:R-:W-:Y:S01]  /*4d00*/  FMNMX.FTZ R8, R217, R7, !PT ;  /* 0x00000007d9087209 */ /* 0x000fe20007810000 */
[----:B------:R-:W-:-:S04]  /*4d10*/  FFMA.FTZ R7, R15, c[0x0][0x2d0], -R6 ;  /* 0x0000b4000f077a23 */ /* 0x000fc80000010806 */
[----:B------:R3:W-:Y:S01]  /*4d20*/  MUFU.EX2 R190, R7 ;  /* 0x0000000700be7308 */ /* 0x0007e20000000800 */
[----:B-1----:R-:W-:Y:S02]  /*4d30*/  FSEL R5, R9, RZ, P0 ;  /* 0x000000ff09057208 */ /* 0x002fe40000000000 */
[----:B------:R-:W-:Y:S02]  /*4d40*/  FSETP.NEU.FTZ.AND P0, PT, R70, -INF , PT ;  /* 0xff8000004600780b */ /* 0x000fe40003f1d000 */
[----:B--2---:R-:W-:Y:S01]  /*4d50*/  F2FP.PACK_AB R14, R228, R199 ;  /* 0x000000c7e40e723e */ /* 0x004fe200000000ff */
[--C-:B------:R-:W-:Y:S01]  /*4d60*/  FFMA.FTZ R3, R17, c[0x0][0x2d0], -R5.reuse ;  /* 0x0000b40011037a23 */ /* 0x100fe20000010805 */
[----:B---3--:R-:W-:Y:S01]  /*4d70*/  FMNMX.FTZ R7, R187, R8, !PT ;  /* 0x00000008bb077209 */ /* 0x008fe20007810000 */
        /* <DEDUP_REMOVED lines=13> */
[----:B------:R1:W3:Y:S01]  /*4e50*/  MUFU.EX2 R189, R8 ;  /* 0x0000000800bd7308 */ /* 0x0002e20000000800 */
[----:B--2---:R-:W-:-:S07]  /*4e60*/  FFMA.FTZ R0, R24, c[0x0][0x2d0], -R3 ;  /* 0x0000b40018007a23 */ /* 0x004fce0000010803 */
[----:B------:R2:W-:Y:S01]  /*4e70*/  MUFU.EX2 R165, R0 ;  /* 0x0000000000a57308 */ /* 0x0005e20000000800 */
[--C-:B-1----:R-:W-:Y:S01]  /*4e80*/  FFMA.FTZ R8, R20, c[0x0][0x2d0], -R3.reuse ;  /* 0x0000b40014087a23 */ /* 0x102fe20000010803 */
[----:B---3--:R-:W-:Y:S01]  /*4e90*/  F2FP.PACK_AB R10, R189, R234 ;  /* 0x000000eabd0a723e */ /* 0x008fe200000000ff */
[----:B------:R-:W-:Y:S05]  /*4ea0*/  LDSM.16.MT88.4 R20, [R229+0x100] ;  /* 0x00010000e514783b */ /* 0x000fea0000004200 */
[----:B------:R1:W3:Y:S01]  /*4eb0*/  MUFU.EX2 R194, R8 ;  /* 0x0000000800c27308 */ /* 0x0002e20000000800 */
[----:B--2---:R-:W-:-:S07]  /*4ec0*/  FFMA.FTZ R0, R25, c[0x0][0x2d0], -R3 ;  /* 0x0000b40019007a23 */ /* 0x004fce0000010803 */
[----:B------:R2:W4:Y:S01]  /*4ed0*/  MUFU.EX2 R197, R0 ;  /* 0x0000000000c57308 */ /* 0x0005220000000800 */
[----:B-1----:R-:W1:Y:S01]  /*4ee0*/  SHFL.BFLY PT, R8, R7, 0x1, 0x1f ;  /* 0x0c201f0007087f89 */ /* 0x002e6200000e0000 */
[----:B---3--:R-:W-:Y:S01]  /*4ef0*/  F2FP.PACK_AB R9, R148, R194 ;  /* 0x000000c29409723e */ /* 0x008fe200000000ff */
[----:B--2---:R-:W-:Y:S01]  /*4f00*/  FFMA.FTZ R0, R26, c[0x0][0x2d0], -R6 ;  /* 0x0000b4001a007a23 */ /* 0x004fe20000010806 */
[----:B----4-:R-:W-:-:S04]  /*4f10*/  F2FP.PACK_AB R11, R197, R165 ;  /* 0x000000a5c50b723e */ /* 0x010fc800000000ff */
[----:B------:R2:W-:Y:S01]  /*4f20*/  MUFU.EX2 R196, R0 ;  /* 0x0000000000c47308 */ /* 0x0005e20000000800 */
[----:B-1----:R-:W-:Y:S01]  /*4f30*/  FMNMX.FTZ R136, R7, R8, !PT ;  /* 0x0000000807887209 */ /* 0x002fe20007810000 */
[----:B------:R-:W-:Y:S02]  /*4f40*/  IMAD.MOV.U32 R7, RZ, RZ, R46 ;  /* 0x000000ffff077224 */ /* 0x000fe400078e002e */
[--C-:B--2---:R-:W-:Y:S01]  /*4f50*/  FFMA.FTZ R0, R27, c[0x0][0x2d0], -R6.reuse ;  /* 0x0000b4001b007a23 */ /* 0x104fe20000010806 */
[C---:B------:R-:W-:Y:S01]  /*4f60*/  FSETP.NEU.FTZ.AND P0, PT, R136.reuse, -INF , PT ;  /* 0xff8000008800780b */ /* 0x040fe20003f1d000 */
[----:B------:R-:W-:Y:S01]  /*4f70*/  FMUL.FTZ R2, R136, c[0x0][0x2d0] ;  /* 0x0000b40088027a20 */ /* 0x000fe20000410000 */
[----:B------:R-:W-:Y:S01]  /*4f80*/  F2FP.PACK_AB R8, R150, R7 ;  /* 0x000000079608723e */ /* 0x000fe200000000ff */
[----:B------:R1:W-:Y:S06]  /*4f90*/  MUFU.EX2 R188, R0 ;  /* 0x0000000000bc7308 */ /* 0x0003ec0000000800 */
[C---:B------:R-:W-:Y:S08]  /*4fa0*/  HMMA.16816.F32 R80, R8.reuse, R20, RZ ;  /* 0x000000140850723c */ /* 0x040ff000000018ff */
[----:B------:R-:W-:Y:S01]  /*4fb0*/  HMMA.16816.F32 R76, R8, R16, RZ ;  /* 0x00000010084c723c */ /* 0x000fe200000018ff */
[----:B-1----:R-:W-:Y:S01]  /*4fc0*/  FSEL R0, R2, RZ, P0 ;  /* 0x000000ff02007208 */ /* 0x002fe20000000000 */
[----:B------:R-:W-:-:S04]  /*4fd0*/  FFMA.FTZ R2, R28, c[0x0][0x2d0], -R6 ;  /* 0x0000b4001c027a23 */ /* 0x000fc80000010806 */
[----:B------:R1:W-:Y:S02]  /*4fe0*/  MUFU.EX2 R4, R2 ;  /* 0x0000000200047308 */ /* 0x0003e40000000800 */
[C---:B------:R-:W-:Y:S08]  /*4ff0*/  HMMA.16816.F32 R72, R8.reuse, R32, RZ ;  /* 0x000000200848723c */ /* 0x040ff000000018ff */
[----:B------:R-:W-:Y:S01]  /*5000*/  HMMA.16816.F32 R64, R8, R36, RZ ;  /* 0x000000240840723c */ /* 0x000fe200000018ff */
[----:B-1----:R-:W-:-:S07]  /*5010*/  FFMA.FTZ R2, R29, c[0x0][0x2d0], -R0 ;  /* 0x0000b4001d027a23 */ /* 0x002fce0000010800 */
[C---:B------:R-:W-:Y:S01]  /*5020*/  HMMA.16816.F32 R60, R8.reuse, R22, RZ ;  /* 0x00000016083c723c */ /* 0x040fe200000018ff */
[----:B------:R1:W-:Y:S07]  /*5030*/  MUFU.EX2 R186, R2 ;  /* 0x0000000200ba7308 */ /* 0x0003ee0000000800 */
[C---:B------:R-:W-:Y:S08]  /*5040*/  HMMA.16816.F32 R56, R8.reuse, R18, RZ ;  /* 0x000000120838723c */ /* 0x040ff000000018ff */
[----:B------:R-:W-:Y:S01]  /*5050*/  HMMA.16816.F32 R52, R8, R34, RZ ;  /* 0x000000220834723c */ /* 0x000fe200000018ff */
[----:B-1----:R-:W-:-:S04]  /*5060*/  FFMA.FTZ R2, R30, c[0x0][0x2d0], -R0 ;  /* 0x0000b4001e027a23 */ /* 0x002fc80000010800 */
[----:B------:R1:W2:Y:S03]  /*5070*/  MUFU.EX2 R185, R2 ;  /* 0x0000000200b97308 */ /* 0x0002a60000000800 */
[----:B------:R-:W-:Y:S01]  /*5080*/  HMMA.16816.F32 R48, R8, R38, RZ ;  /* 0x000000260830723c */ /* 0x000fe200000018ff */
[--C-:B-1----:R-:W-:Y:S01]  /*5090*/  FFMA.FTZ R2, R31, c[0x0][0x2d0], -R0.reuse ;  /* 0x0000b4001f027a23 */ /* 0x102fe20000010800 */
[----:B--2---:R-:W-:Y:S01]  /*50a0*/  F2FP.PACK_AB R13, R185, R186 ;  /* 0x000000bab90d723e */ /* 0x004fe200000000ff */
[----:B------:R-:W1:Y:S02]  /*50b0*/  LDSM.16.MT88.4 R28, [R229+0x900] ;  /* 0x00090000e51c783b */ /* 0x000e640000004200 */
[----:B------:R2:W-:Y:S02]  /*50c0*/  MUFU.EX2 R222, R2 ;  /* 0x0000000200de7308 */ /* 0x0005e40000000800 */
[----:B--2---:R-:W-:-:S06]  /*50d0*/  FFMA.FTZ R2, R40, c[0x0][0x2d0], -R0 ;  /* 0x0000b40028027a23 */ /* 0x004fcc0000010800 */
[----:B------:R2:W3:Y:S02]  /*50e0*/  MUFU.EX2 R224, R2 ;  /* 0x0000000200e07308 */ /* 0x0004e40000000800 */
[----:B--2---:R-:W-:Y:S01]  /*50f0*/  FFMA.FTZ R2, R41, c[0x0][0x2d0], -R5 ;  /* 0x0000b40029027a23 */ /* 0x004fe20000010805 */
[----:B---3--:R-:W-:-:S05]  /*5100*/  F2FP.PACK_AB R15, R224, R222 ;  /* 0x000000dee00f723e */ /* 0x008fca00000000ff */
[----:B------:R2:W-:Y:S02]  /*5110*/  MUFU.EX2 R176, R2 ;  /* 0x0000000200b07308 */ /* 0x0005e40000000800 */
[C---:B------:R-:W-:Y:S08]  /*5120*/  HMMA.16816.F32 R84, R12.reuse, R20, RZ ;  /* 0x000000140c54723c */ /* 0x040ff000000018ff */
[----:B------:R-:W-:Y:S01]  /*5130*/  HMMA.16816.F32 R88, R12, R22, RZ ;  /* 0x000000160c58723c */ /* 0x000fe200000018ff */
[----:B------:R-:W-:Y:S01]  /*5140*/  LDSM.16.MT88.4 R20, [R230+0x900] ;  /* 0x00090000e614783b */ /* 0x000fe20000004200 */
[----:B--2---:R-:W-:-:S04]  /*5150*/  FFMA.FTZ R2, R42, c[0x0][0x2d0], -R5 ;  /* 0x0000b4002a027a23 */ /* 0x004fc80000010805 */
[----:B------:R2:W3:Y:S02]  /*5160*/  MUFU.EX2 R24, R2 ;  /* 0x0000000200187308 */ /* 0x0004e40000000800 */
[C---:B------:R-:W-:Y:S08]  /*5170*/  HMMA.16816.F32 R92, R12.reuse, R18, RZ ;  /* 0x000000120c5c723c */ /* 0x040ff000000018ff */
[----:B------:R-:W-:Y:S01]  /*5180*/  HMMA.16816.F32 R100, R12, R34, RZ ;  /* 0x000000220c64723c */ /* 0x000fe200000018ff */
[----:B--2---:R-:W-:-:S07]  /*5190*/  FFMA.FTZ R2, R43, c[0x0][0x2d0], -R5 ;  /* 0x0000b4002b027a23 */ /* 0x004fce0000010805 */
[C---:B------:R-:W-:Y:S01]  /*51a0*/  HMMA.16816.F32 R40, R12.reuse, R32, RZ ;  /* 0x000000200c28723c */ /* 0x040fe200000018ff */
[----:B------:R2:W4:Y:S07]  /*51b0*/  MUFU.EX2 R98, R2 ;  /* 0x0000000200627308 */ /* 0x00052e0000000800 */
[----:B------:R-:W-:Y:S01]  /*51c0*/  HMMA.16816.F32 R32, R12, R36, RZ ;  /* 0x000000240c20723c */ /* 0x000fe200000018ff */
[----:B--2---:R-:W-:-:S04]  /*51d0*/  FFMA.FTZ R2, R44, c[0x0][0x2d0], -R5 ;  /* 0x0000b4002c027a23 */ /* 0x004fc80000010805 */
[----:B------:R2:W1:Y:S02]  /*51e0*/  MUFU.EX2 R149, R2 ;  /* 0x0000000200957308 */ /* 0x0004640000000800 */
[--C-:B--2---:R-:W-:Y:S02]  /*51f0*/  FFMA.FTZ R2, R45, c[0x0][0x2d0], -R3.reuse ;  /* 0x0000b4002d027a23 */ /* 0x104fe40000010803 */
[----:B------:R-:W-:Y:S01]  /*5200*/  HMMA.16816.F32 R44, R12, R16, RZ ;  /* 0x000000100c2c723c */ /* 0x000fe200000018ff */
[----:B------:R-:W2:Y:S03]  /*5210*/  LDSM.16.MT88.4 R16, [R231+0x900] ;  /* 0x00090000e710783b */ /* 0x000ea60000004200 */
[----:B------:R1:W-:Y:S02]  /*5220*/  MUFU.EX2 R233, R2 ;  /* 0x0000000200e97308 */ /* 0x0003e40000000800 */
[----:B-1----:R-:W-:-:S02]  /*5230*/  FFMA.FTZ R2, R68, c[0x0][0x2d0], -R3 ;  /* 0x0000b40044027a23 */ /* 0x002fc40000010803 */
[----:B---3--:R-:W-:-:S04]  /*5240*/  IMAD.MOV.U32 R68, RZ, RZ, R24 ;  /* 0x000000ffff447224 */ /* 0x008fc800078e0018 */
[----:B------:R1:W3:Y:S01]  /*5250*/  MUFU.EX2 R8, R2 ;  /* 0x0000000200087308 */ /* 0x0002e20000000800 */
[----:B------:R-:W2:Y:S01]  /*5260*/  LDSM.16.MT88.4 R24, [R232+0x900] ;  /* 0x00090000e818783b */ /* 0x000ea20000004200 */
[----:B-1----:R-:W-:Y:S02]  /*5270*/  FFMA.FTZ R2, R69, c[0x0][0x2d0], -R3 ;  /* 0x0000b40045027a23 */ /* 0x002fe40000010803 */
[----:B----4-:R-:W-:-:S04]  /*5280*/  IMAD.MOV.U32 R69, RZ, RZ, R98 ;  /* 0x000000ffff457224 */ /* 0x010fc800078e0062 */
[----:B------:R1:W-:Y:S01]  /*5290*/  MUFU.EX2 R177, R2 ;  /* 0x0000000200b17308 */ /* 0x0003e20000000800 */
[----:B------:R-:W-:Y:S01]  /*52a0*/  F2FP.PACK_AB R10, R149, R69 ;  /* 0x00000045950a723e */ /* 0x000fe200000000ff */
[----:B-1----:R-:W-:Y:S02]  /*52b0*/  FFMA.FTZ R2, R71, c[0x0][0x2d0], -R3 ;  /* 0x0000b40047027a23 */ /* 0x002fe40000010803 */
[----:B---3--:R-:W-:Y:S01]  /*52c0*/  IMAD.MOV.U32 R71, RZ, RZ, R8 ;  /* 0x000000ffff477224 */ /* 0x008fe200078e0008 */
[----:B------:R-:W-:-:S03]  /*52d0*/  F2FP.PACK_AB R8, R68, R176 ;  /* 0x000000b04408723e */ /* 0x000fc600000000ff */
[----:B------:R1:W3:Y:S01]  /*52e0*/  MUFU.EX2 R161, R2 ;  /* 0x0000000200a17308 */ /* 0x0002e20000000800 */
[----:B------:R-:W-:Y:S01]  /*52f0*/  F2FP.PACK_AB R9, R71, R233 ;  /* 0x000000e94709723e */ /* 0x000fe200000000ff */
[----:B-1----:R-:W-:Y:S01]  /*5300*/  FFMA.FTZ R2, R96, c[0x0][0x2d0], -R0 ;  /* 0x0000b40060027a23 */ /* 0x002fe20000010800 */
[----:B---3--:R-:W-:-:S05]  /*5310*/  F2FP.PACK_AB R11, R161, R177 ;  /* 0x000000b1a10b723e */ /* 0x008fca00000000ff */
[----:B------:R1:W-:Y:S02]  /*5320*/  MUFU.EX2 R220, R2 ;  /* 0x0000000200dc7308 */ /* 0x0003e40000000800 */
[C---:B------:R-:W-:Y:S08]  /*5330*/  HMMA.16816.F32 R144, R8.reuse, R28, R80 ;  /* 0x0000001c0890723c */ /* 0x040ff00000001850 */
[----:B--2---:R-:W-:Y:S01]  /*5340*/  HMMA.16816.F32 R48, R8, R18, R48 ;  /* 0x000000120830723c */ /* 0x004fe20000001830 */
[----:B-1----:R-:W-:-:S04]  /*5350*/  FFMA.FTZ R2, R97, c[0x0][0x2d0], -R0 ;  /* 0x0000b40061027a23 */ /* 0x002fc80000010800 */
[----:B------:R1:W2:Y:S03]  /*5360*/  MUFU.EX2 R219, R2 ;  /* 0x0000000200db7308 */ /* 0x0002a60000000800 */
[----:B------:R-:W-:Y:S01]  /*5370*/  HMMA.16816.F32 R96, R12, R38, RZ ;  /* 0x000000260c60723c */ /* 0x000fe200000018ff */
[----:B------:R-:W3:Y:S01]  /*5380*/  LDSM.16.MT88.4 R12, [R229+0x1100] ;  /* 0x00110000e50c783b */ /* 0x000ee20000004200 */
[----:B-1----:R-:W-:-:S04]  /*5390*/  FFMA.FTZ R2, R104, c[0x0][0x2d0], -R0 ;  /* 0x0000b40068027a23 */ /* 0x002fc80000010800 */
[----:B------:R1:W-:Y:S02]  /*53a0*/  MUFU.EX2 R221, R2 ;  /* 0x0000000200dd7308 */ /* 0x0003e40000000800 */
[----:B-1----:R-:W-:Y:S02]  /*53b0*/  FFMA.FTZ R2, R105, c[0x0][0x2d0], -R0 ;  /* 0x0000b40069027a23 */ /* 0x002fe40000010800 */
[C---:B------:R-:W-:Y:S04]  /*53c0*/  HMMA.16816.F32 R104, R8.reuse, R24, R76 ;  /* 0x000000180868723c */ /* 0x040fe8000000184c */
[----:B------:R1:W4:Y:S04]  /*53d0*/  MUFU.EX2 R218, R2 ;  /* 0x0000000200da7308 */ /* 0x0003280000000800 */
        /* <DEDUP_REMOVED lines=8> */
[----:B------:R1:W1:Y:S06]  /*5460*/  MUFU.EX2 R215, R2 ;  /* 0x0000000200d77308 */ /* 0x00026c0000000800 */
[----:B------:R-:W-:Y:S02]  /*5470*/  F2FP.PACK_AB R8, R196, R190 ;  /* 0x000000bec408723e */ /* 0x000fe400000000ff */
[----:B--2---:R-:W-:Y:S02]  /*5480*/  F2FP.PACK_AB R9, R219, R220 ;  /* 0x000000dcdb09723e */ /* 0x004fe400000000ff */
[----:B------:R-:W-:-:S02]  /*5490*/  F2FP.PACK_AB R10, R4, R188 ;  /* 0x000000bc040a723e */ /* 0x000fc400000000ff */
[----:B----4-:R-:W-:Y:S01]  /*54a0*/  F2FP.PACK_AB R11, R218, R221 ;  /* 0x000000ddda0b723e */ /* 0x010fe200000000ff */
[----:B-1----:R-:W-:-:S06]  /*54b0*/  FFMA.FTZ R2, R110, c[0x0][0x2d0], -R5 ;  /* 0x0000b4006e027a23 */ /* 0x002fcc0000010805 */
[C---:B------:R-:W-:Y:S01]  /*54c0*/  HMMA.16816.F32 R36, R8.reuse, R30, R88 ;  /* 0x0000001e0824723c */ /* 0x040fe20000001858 */
[----:B------:R1:W-:Y:S06]  /*54d0*/  MUFU.EX2 R214, R2 ;  /* 0x0000000200d67308 */ /* 0x0003ec0000000800 */
[----:B------:R-:W-:Y:S01]  /*54e0*/  IMAD.MOV.U32 R91, RZ, RZ, R199 ;  /* 0x000000ffff5b7224 */ /* 0x000fe200078e00c7 */
[C---:B------:R-:W-:Y:S08]  /*54f0*/  HMMA.16816.F32 R44, R8.reuse, R24, R44 ;  /* 0x00000018082c723c */ /* 0x040ff0000000182c */
[----:B------:R-:W-:Y:S01]  /*5500*/  HMMA.16816.F32 R80, R8, R20, R40 ;  /* 0x000000140850723c */ /* 0x000fe20000001828 */
[----:B-1----:R-:W-:-:S04]  /*5510*/  FFMA.FTZ R2, R111, c[0x0][0x2d0], -R5 ;  /* 0x0000b4006f027a23 */ /* 0x002fc80000010805 */
[----:B------:R1:W2:Y:S03]  /*5520*/  MUFU.EX2 R213, R2 ;  /* 0x0000000200d57308 */ /* 0x0002a60000000800 */
[C---:B------:R-:W-:Y:S07]  /*5530*/  HMMA.16816.F32 R108, R8.reuse, R16, R32 ;  /* 0x00000010086c723c */ /* 0x040fee0000001820 */
[----:B------:R-:W-:Y:S01]  /*5540*/  IMAD.MOV.U32 R16, RZ, RZ, R4 ;  /* 0x000000ffff107224 */ /* 0x000fe200078e0004 */
[----:B------:R-:W-:Y:S01]  /*5550*/  HMMA.16816.F32 R32, R8, R26, R92 ;  /* 0x0000001a0820723c */ /* 0x000fe2000000185c */
[----:B------:R-:W-:Y:S01]  /*5560*/  IMAD.MOV.U32 R4, RZ, RZ, R200 ;  /* 0x000000ffff047224 */ /* 0x000fe200078e00c8 */
[----:B------:R-:W-:Y:S01]  /*5570*/  LDSM.16.MT88.4 R24, [R230+0x1100] ;  /* 0x00110000e618783b */ /* 0x000fe20000004200 */
[----:B------:R-:W-:-:S02]  /*5580*/  IMAD.MOV.U32 R17, RZ, RZ, R177 ;  /* 0x000000ffff117224 */ /* 0x000fc400078e00b1 */
[----:B-1----:R-:W-:Y:S02]  /*5590*/  FFMA.FTZ R2, R112, c[0x0][0x2d0], -R3 ;  /* 0x0000b40070027a23 */ /* 0x002fe40000010803 */
[----:B------:R-:W-:Y:S01]  /*55a0*/  IMAD.MOV.U32 R112, RZ, RZ, R201 ;  /* 0x000000ffff707224 */ /* 0x000fe200078e00c9 */
[C---:B------:R-:W-:Y:S01]  /*55b0*/  HMMA.16816.F32 R40, R8.reuse, R22, R100 ;  /* 0x000000160828723c */ /* 0x040fe20000001864 */
[----:B------:R1:W-:Y:S01]  /*55c0*/  MUFU.EX2 R211, R2 ;  /* 0x0000000200d37308 */ /* 0x0003e20000000800 */
[----:B------:R-:W-:Y:S01]  /*55d0*/  LDSM.16.MT88.4 R20, [R231+0x1100] ;  /* 0x00110000e714783b */ /* 0x000fe20000004200 */
[----:B------:R-:W-:Y:S02]  /*55e0*/  IMAD.MOV.U32 R95, RZ, RZ, R193 ;  /* 0x000000ffff5f7224 */ /* 0x000fe400078e00c1 */
[----:B------:R-:W-:Y:S02]  /*55f0*/  IMAD.MOV.U32 R94, RZ, RZ, R112 ;  /* 0x000000ffff5e7224 */ /* 0x000fe400078e0070 */
[----:B------:R-:W-:Y:S01]  /*5600*/  IMAD.MOV.U32 R100, RZ, RZ, R197 ;  /* 0x000000ffff647224 */ /* 0x000fe200078e00c5 */
[----:B------:R-:W-:Y:S01]  /*5610*/  HMMA.16816.F32 R52, R8, R28, R84 ;  /* 0x0000001c0834723c */ /* 0x000fe20000001854 */
[----:B------:R-:W4:Y:S01]  /*5620*/  LDSM.16.MT88.4 R28, [R232+0x1100] ;  /* 0x00110000e81c783b */ /* 0x000f220000004200 */
[----:B------:R-:W-:-:S02]  /*5630*/  IMAD.MOV.U32 R103, RZ, RZ, R191 ;  /* 0x000000ffff677224 */ /* 0x000fc400078e00bf */
[----:B------:R-:W-:Y:S02]  /*5640*/  IMAD.MOV.U32 R102, RZ, RZ, R190 ;  /* 0x000000ffff667224 */ /* 0x000fe400078e00be */
[----:B------:R-:W-:Y:S02]  /*5650*/  IMAD.MOV.U32 R101, RZ, RZ, R189 ;  /* 0x000000ffff657224 */ /* 0x000fe400078e00bd */
[----:B------:R-:W-:Y:S01]  /*5660*/  HMMA.16816.F32 R84, R8, R18, R96 ;  /* 0x000000120854723c */ /* 0x000fe20000001860 */
[----:B-1----:R-:W-:Y:S02]  /*5670*/  FFMA.FTZ R2, R113, c[0x0][0x2d0], -R3 ;  /* 0x0000b40071027a23 */ /* 0x002fe40000010803 */
[----:B------:R-:W-:Y:S02]  /*5680*/  IMAD.MOV.U32 R93, RZ, RZ, R16 ;  /* 0x000000ffff5d7224 */ /* 0x000fe400078e0010 */
[----:B------:R1:W1:Y:S01]  /*5690*/  MUFU.EX2 R209, R2 ;  /* 0x0000000200d17308 */ /* 0x0002620000000800 */
[----:B------:R-:W-:Y:S01]  /*56a0*/  IMAD.MOV.U32 R92, RZ, RZ, R17 ;  /* 0x000000ffff5c7224 */ /* 0x000fe200078e0011 */
[----:B------:R-:W-:Y:S01]  /*56b0*/  F2FP.PACK_AB R8, R215, R216 ;  /* 0x000000d8d708723e */ /* 0x000fe200000000ff */
[----:B------:R-:W-:Y:S01]  /*56c0*/  IMAD.MOV.U32 R98, RZ, RZ, R195 ;  /* 0x000000ffff627224 */ /* 0x000fe200078e00c3 */
[----:B--2---:R-:W-:Y:S01]  /*56d0*/  F2FP.PACK_AB R10, R213, R214 ;  /* 0x000000d6d50a723e */ /* 0x004fe200000000ff */
[----:B------:R-:W-:Y:S01]  /*56e0*/  IMAD.MOV.U32 R97, RZ, RZ, R194 ;  /* 0x000000ffff617224 */ /* 0x000fe200078e00c2 */
[----:B------:R-:W2:Y:S01]  /*56f0*/  LDSM.16.MT88.4 R16, [R229+0x1900] ;  /* 0x00190000e510783b */ /* 0x000ea20000004200 */
[----:B------:R-:W-:-:S02]  /*5700*/  IMAD.MOV.U32 R99, RZ, RZ, R188 ;  /* 0x000000ffff637224 */ /* 0x000fc400078e00bc */
[----:B------:R-:W-:Y:S02]  /*5710*/  IMAD.MOV.U32 R96, RZ, RZ, R149 ;  /* 0x000000ffff607224 */ /* 0x000fe400078e0095 */
[----:B-1----:R-:W-:Y:S01]  /*5720*/  FFMA.FTZ R2, R114, c[0x0][0x2d0], -R3 ;  /* 0x0000b40072027a23 */ /* 0x002fe20000010803 */
[----:B------:R-:W-:-:S03]  /*5730*/  F2FP.PACK_AB R9, R209, R211 ;  /* 0x000000d3d109723e */ /* 0x000fc600000000ff */
[----:B------:R1:W-:Y:S02]  /*5740*/  MUFU.EX2 R207, R2 ;  /* 0x0000000200cf7308 */ /* 0x0003e40000000800 */
[----:B-1----:R-:W-:-:S06]  /*5750*/  FFMA.FTZ R2, R115, c[0x0][0x2d0], -R3 ;  /* 0x0000b40073027a23 */ /* 0x002fcc0000010803 */
[----:B------:R1:W1:Y:S02]  /*5760*/  MUFU.EX2 R205, R2 ;  /* 0x0000000200cd7308 */ /* 0x0002640000000800 */
[----:B-1----:R-:W-:Y:S01]  /*5770*/  FFMA.FTZ R2, R117, c[0x0][0x2d0], -R6 ;  /* 0x0000b40075027a23 */ /* 0x002fe20000010806 */
[----:B------:R-:W-:Y:S01]  /*5780*/  F2FP.PACK_AB R11, R205, R207 ;  /* 0x000000cfcd0b723e */ /* 0x000fe200000000ff */
[----:B------:R-:W-:-:S04]  /*5790*/  IMAD.MOV.U32 R117, RZ, RZ, R196 ;  /* 0x000000ffff757224 */ /* 0x000fc800078e00c4 */
[----:B------:R1:W-:Y:S02]  /*57a0*/  MUFU.EX2 R202, R2 ;  /* 0x0000000200ca7308 */ /* 0x0003e40000000800 */
[C---:B---3--:R-:W-:Y:S08]  /*57b0*/  HMMA.16816.F32 R144, R8.reuse, R12, R144 ;  /* 0x0000000c0890723c */ /* 0x048ff00000001890 */
[----:B----4-:R-:W-:Y:S01]  /*57c0*/  HMMA.16816.F32 R104, R8, R28, R104 ;  /* 0x0000001c0868723c */ /* 0x010fe20000001868 */
[----:B-1----:R-:W-:-:S02]  /*57d0*/  FFMA.FTZ R2, R116, c[0x0][0x2d0], -R6 ;  /* 0x0000b40074027a23 */ /* 0x002fc40000010806 */
[----:B------:R-:W-:Y:S02]  /*57e0*/  IMAD.MOV.U32 R116, RZ, RZ, R198 ;  /* 0x000000ffff747224 */ /* 0x000fe400078e00c6 */
[----:B------:R1:W3:Y:S02]  /*57f0*/  MUFU.EX2 R201, R2 ;  /* 0x0000000200c97308 */ /* 0x0002e40000000800 */
[----:B-1----:R-:W-:Y:S02]  /*5800*/  FFMA.FTZ R2, R118, c[0x0][0x2d0], -R6 ;  /* 0x0000b40076027a23 */ /* 0x002fe40000010806 */
[----:B------:R-:W-:-:S04]  /*5810*/  IMAD.MOV.U32 R118, RZ, RZ, R176 ;  /* 0x000000ffff767224 */ /* 0x000fc800078e00b0 */
[----:B------:R1:W-:Y:S01]  /*5820*/  MUFU.EX2 R200, R2 ;  /* 0x0000000200c87308 */ /* 0x0003e20000000800 */
[C---:B------:R-:W-:Y:S08]  /*5830*/  HMMA.16816.F32 R176, R8.reuse, R24, R76 ;  /* 0x0000001808b0723c */ /* 0x040ff0000000184c */
[----:B------:R-:W-:Y:S01]  /*5840*/  HMMA.16816.F32 R76, R8, R14, R64 ;  /* 0x0000000e084c723c */ /* 0x000fe20000001840 */
[----:B-1----:R-:W-:-:S07]  /*5850*/  FFMA.FTZ R2, R119, c[0x0][0x2d0], -R6 ;  /* 0x0000b40077027a23 */ /* 0x002fce0000010806 */
[C---:B------:R-:W-:Y:S01]  /*5860*/  HMMA.16816.F32 R64, R8.reuse, R26, R56 ;  /* 0x0000001a0840723c */ /* 0x040fe20000001838 */
[----:B------:R-:W-:Y:S01]  /*5870*/  IMAD.MOV.U32 R119, RZ, RZ, R192 ;  /* 0x000000ffff777224 */ /* 0x000fe200078e00c0 */
[----:B------:R1:W-:Y:S06]  /*5880*/  MUFU.EX2 R199, R2 ;  /* 0x0000000200c77308 */ /* 0x0003ec0000000800 */
[----:B------:R-:W-:Y:S01]  /*5890*/  HMMA.16816.F32 R56, R8, R22, R48 ;  /* 0x000000160838723c */ /* 0x000fe20000001830 */
[----:B-1----:R-:W-:Y:S02]  /*58a0*/  FFMA.FTZ R2, R120, c[0x0][0x2d0], -R0 ;  /* 0x0000b40078027a23 */ /* 0x002fe40000010800 */
[----:B------:R-:W-:-:S02]  /*58b0*/  IMAD.MOV.U32 R120, RZ, RZ, R151 ;  /* 0x000000ffff787224 */ /* 0x000fc400078e0097 */
[----:B------:R1:W-:Y:S02]  /*58c0*/  MUFU.EX2 R198, R2 ;  /* 0x0000000200c67308 */ /* 0x0003e40000000800 */
[----:B-1----:R-:W-:Y:S02]  /*58d0*/  FFMA.FTZ R2, R121, c[0x0][0x2d0], -R0 ;  /* 0x0000b40079027a23 */ /* 0x002fe40000010800 */
[----:B------:R-:W-:-:S04]  /*58e0*/  IMAD.MOV.U32 R121, RZ, RZ, R91 ;  /* 0x000000ffff797224 */ /* 0x000fc800078e005b */
[----:B------:R1:W4:Y:S01]  /*58f0*/  MUFU.EX2 R197, R2 ;  /* 0x0000000200c57308 */ /* 0x0003220000000800 */
[C---:B------:R-:W-:Y:S08]  /*5900*/  HMMA.16816.F32 R88, R8.reuse, R20, R72 ;  /* 0x000000140858723c */ /* 0x040ff00000001848 */
[----:B------:R-:W-:Y:S01]  /*5910*/  HMMA.16816.F32 R72, R8, R30, R60 ;  /* 0x0000001e0848723c */ /* 0x000fe2000000183c */
[----:B-1----:R-:W-:-:S06]  /*5920*/  FFMA.FTZ R2, R122, c[0x0][0x2d0], -R0 ;  /* 0x0000b4007a027a23 */ /* 0x002fcc0000010800 */
[----:B---3--:R-:W-:Y:S01]  /*5930*/  F2FP.PACK_AB R8, R201, R202 ;  /* 0x000000cac908723e */ /* 0x008fe200000000ff */
[----:B------:R-:W-:Y:S01]  /*5940*/  IMAD.MOV.U32 R122, RZ, RZ, R150 ;  /* 0x000000ffff7a7224 */ /* 0x000fe200078e0096 */
[----:B----4-:R-:W-:Y:S01]  /*5950*/  F2FP.PACK_AB R9, R197, R198 ;  /* 0x000000c6c509723e */ /* 0x010fe200000000ff */
[----:B------:R1:W-:Y:S01]  /*5960*/  MUFU.EX2 R196, R2 ;  /* 0x0000000200c47308 */ /* 0x0003e20000000800 */
[----:B------:R-:W-:Y:S01]  /*5970*/  F2FP.PACK_AB R10, R199, R200 ;  /* 0x000000c8c70a723e */ /* 0x000fe200000000ff */
[----:B-1----:R-:W-:Y:S02]  /*5980*/  FFMA.FTZ R2, R123, c[0x0][0x2d0], -R0 ;  /* 0x0000b4007b027a23 */ /* 0x002fe40000010800 */
[----:B------:R-:W-:-:S04]  /*5990*/  IMAD.MOV.U32 R123, RZ, RZ, R148 ;  /* 0x000000ffff7b7224 */ /* 0x000fc800078e0094 */
[----:B------:R1:W3:Y:S02]  /*59a0*/  MUFU.EX2 R195, R2 ;  /* 0x0000000200c37308 */ /* 0x0002e40000000800 */
[----:B-1----:R-:W-:Y:S01]  /*59b0*/  FFMA.FTZ R2, R124, c[0x0][0x2d0], -R6 ;  /* 0x0000b4007c027a23 */ /* 0x002fe20000010806 */
[----:B---3--:R-:W-:Y:S01]  /*59c0*/  F2FP.PACK_AB R11, R195, R196 ;  /* 0x000000c4c30b723e */ /* 0x008fe200000000ff */
[----:B------:R-:W-:-:S04]  /*59d0*/  IMAD.MOV.U32 R124, RZ, RZ, R100 ;  /* 0x000000ffff7c7224 */ /* 0x000fc800078e0064 */
[----:B------:R1:W-:Y:S01]  /*59e0*/  MUFU.EX2 R194, R2 ;  /* 0x0000000200c27308 */ /* 0x0003e20000000800 */
[----:B------:R-:W-:Y:S02]  /*59f0*/  IMAD.MOV.U32 R100, RZ, RZ, R92 ;  /* 0x000000ffff647224 */ /* 0x000fe400078e005c */
[----:B------:R-:W-:Y:S01]  /*5a00*/  IMAD.MOV.U32 R92, RZ, RZ, R4 ;  /* 0x000000ffff5c7224 */ /* 0x000fe200078e0004 */
[----:B------:R-:W-:Y:S01]  /*5a10*/  HMMA.16816.F32 R52, R8, R12, R52 ;  /* 0x0000000c0834723c */ /* 0x000fe20000001834 */
[----:B------:R-:W-:-:S07]  /*5a20*/  IMAD.MOV.U32 R4, RZ, RZ, R166 ;  /* 0x000000ffff047224 */ /* 0x000fce00078e00a6 */
[C---:B------:R-:W-:Y:S01]  /*5a30*/  HMMA.16816.F32 R48, R8.reuse, R14, R36 ;  /* 0x0000000e0830723c */ /* 0x040fe20000001824 */
[----:B------:R-:W-:Y:S01]  /*5a40*/  LDSM.16.MT88.4 R12, [R232+0x1900] ;  /* 0x00190000e80c783b */ /* 0x000fe20000004200 */
[----:B-1----:R-:W-:Y:S02]  /*5a50*/  FFMA.FTZ R2, R125, c[0x0][0x2d0], -R6 ;  /* 0x0000b4007d027a23 */ /* 0x002fe40000010806 */
[----:B------:R-:W-:Y:S02]  /*5a60*/  IMAD.MOV.U32 R125, RZ, RZ, R101 ;  /* 0x000000ffff7d7224 */ /* 0x000fe400078e0065 */
[----:B------:R1:W-:Y:S02]  /*5a70*/  MUFU.EX2 R193, R2 ;  /* 0x0000000200c17308 */ /* 0x0003e40000000800 */
[----:B------:R-:W-:Y:S01]  /*5a80*/  HMMA.16816.F32 R60, R8, R20, R108 ;  /* 0x00000014083c723c */ /* 0x000fe2000000186c */
[----:B------:R-:W-:Y:S02]  /*5a90*/  IMAD.MOV.U32 R101, RZ, RZ, R93 ;  /* 0x000000ffff657224 */ /* 0x000fe400078e005d */
[----:B------:R-:W-:-:S05]  /*5aa0*/  IMAD.MOV.U32 R93, RZ, RZ, R164 ;  /* 0x000000ffff5d7224 */ /* 0x000fca00078e00a4 */
[----:B------:R-:W-:Y:S01]  /*5ab0*/  HMMA.16816.F32 R44, R8, R28, R44 ;  /* 0x0000001c082c723c */ /* 0x000fe2000000182c */
[----:B-1----:R-:W-:-:S07]  /*5ac0*/  FFMA.FTZ R2, R126, c[0x0][0x2d0], -R5 ;  /* 0x0000b4007e027a23 */ /* 0x002fce0000010805 */
[C---:B------:R-:W-:Y:S01]  /*5ad0*/  HMMA.16816.F32 R28, R8.reuse, R30, R32 ;  /* 0x0000001e081c723c */ /* 0x040fe20000001820 */
[----:B------:R-:W-:Y:S01]  /*5ae0*/  IMAD.MOV.U32 R126, RZ, RZ, R102 ;  /* 0x000000ffff7e7224 */ /* 0x000fe200078e0066 */
[----:B------:R-:W-:Y:S01]  /*5af0*/  LDSM.16.MT88.4 R32, [R231+0x1900] ;  /* 0x00190000e720783b */ /* 0x000fe20000004200 */
[----:B------:R1:W-:Y:S01]  /*5b00*/  MUFU.EX2 R192, R2 ;  /* 0x0000000200c07308 */ /* 0x0003e20000000800 */
[----:B------:R-:W-:Y:S02]  /*5b10*/  IMAD.MOV.U32 R102, RZ, RZ, R94 ;  /* 0x000000ffff667224 */ /* 0x000fe400078e005e */
[----:B------:R-:W-:Y:S02]  /*5b20*/  IMAD.MOV.U32 R94, RZ, RZ, R165 ;  /* 0x000000ffff5e7224 */ /* 0x000fe400078e00a5 */
[C---:B------:R-:W-:Y:S08]  /*5b30*/  HMMA.16816.F32 R36, R8.reuse, R24, R80 ;  /* 0x000000180824723c */ /* 0x040ff00000001850 */
[----:B------:R-:W-:Y:S01]  /*5b40*/  HMMA.16816.F32 R40, R8, R26, R40 ;  /* 0x0000001a0828723c */ /* 0x000fe20000001828 */
[----:B------:R-:W3:Y:S01]  /*5b50*/  LDSM.16.MT88.4 R24, [R230+0x1900] ;  /* 0x00190000e618783b */ /* 0x000ee20000004200 */
[----:B-1----:R-:W-:-:S02]  /*5b60*/  FFMA.FTZ R2, R127, c[0x0][0x2d0], -R5 ;  /* 0x0000b4007f027a23 */ /* 0x002fc40000010805 */
[----:B------:R-:W-:Y:S02]  /*5b70*/  IMAD.MOV.U32 R127, RZ, RZ, R119 ;  /* 0x000000ffff7f7224 */ /* 0x000fe400078e0077 */
[----:B------:R1:W4:Y:S02]  /*5b80*/  MUFU.EX2 R191, R2 ;  /* 0x0000000200bf7308 */ /* 0x0003240000000800 */
[----:B------:R-:W-:Y:S01]  /*5b90*/  HMMA.16816.F32 R84, R8, R22, R84 ;  /* 0x000000160854723c */ /* 0x000fe20000001854 */
[----:B------:R-:W-:Y:S01]  /*5ba0*/  IMAD.MOV.U32 R119, RZ, RZ, R161 ;  /* 0x000000ffff777224 */ /* 0x000fe200078e00a1 */
[----:B------:R-:W2:Y:S01]  /*5bb0*/  LDSM.16.MT88.4 R20, [R229+0x2100] ;  /* 0x00210000e514783b */ /* 0x000ea20000004200 */
[----:B-1----:R-:W-:-:S04]  /*5bc0*/  FFMA.FTZ R2, R128, c[0x0][0x2d0], -R5 ;  /* 0x0000b40080027a23 */ /* 0x002fc80000010805 */
[----:B----4-:R-:W-:Y:S01]  /*5bd0*/  F2FP.PACK_AB R8, R191, R192 ;  /* 0x000000c0bf08723e */ /* 0x010fe200000000ff */
[----:B------:R-:W-:Y:S01]  /*5be0*/  IMAD.MOV.U32 R128, RZ, RZ, R120 ;  /* 0x000000ffff807224 */ /* 0x000fe200078e0078 */
[----:B------:R1:W-:Y:S01]  /*5bf0*/  MUFU.EX2 R190, R2 ;  /* 0x0000000200be7308 */ /* 0x0003e20000000800 */
[----:B------:R-:W-:Y:S02]  /*5c00*/  IMAD.MOV.U32 R120, RZ, RZ, R162 ;  /* 0x000000ffff787224 */ /* 0x000fe400078e00a2 */
[----:B-1----:R-:W-:Y:S02]  /*5c10*/  FFMA.FTZ R2, R129, c[0x0][0x2d0], -R5 ;  /* 0x0000b40081027a23 */ /* 0x002fe40000010805 */
[----:B------:R-:W-:-:S03]  /*5c20*/  IMAD.MOV.U32 R129, RZ, RZ, R122 ;  /* 0x000000ffff817224 */ /* 0x000fc600078e007a */
[----:B------:R1:W4:Y:S01]  /*5c30*/  MUFU.EX2 R189, R2 ;  /* 0x0000000200bd7308 */ /* 0x0003220000000800 */
[----:B------:R-:W-:Y:S02]  /*5c40*/  IMAD.MOV.U32 R122, RZ, RZ, R163 ;  /* 0x000000ffff7a7224 */ /* 0x000fe400078e00a3 */
[----:B-1----:R-:W-:Y:S01]  /*5c50*/  FFMA.FTZ R2, R130, c[0x0][0x2d0], -R3 ;  /* 0x0000b40082027a23 */ /* 0x002fe20000010803 */
[----:B----4-:R-:W-:Y:S01]  /*5c60*/  F2FP.PACK_AB R10, R189, R190 ;  /* 0x000000bebd0a723e */ /* 0x010fe200000000ff */
[----:B------:R-:W-:-:S03]  /*5c70*/  IMAD.MOV.U32 R130, RZ, RZ, R120 ;  /* 0x000000ffff827224 */ /* 0x000fc600078e0078 */
[----:B------:R1:W-:Y:S02]  /*5c80*/  MUFU.EX2 R188, R2 ;  /* 0x0000000200bc7308 */ /* 0x0003e40000000800 */
[----:B-1----:R-:W-:-:S06]  /*5c90*/  FFMA.FTZ R2, R132, c[0x0][0x2d0], -R3 ;  /* 0x0000b40084027a23 */ /* 0x002fcc0000010803 */
[----:B------:R1:W4:Y:S02]  /*5ca0*/  MUFU.EX2 R132, R2 ;  /* 0x0000000200847308 */ /* 0x0003240000000800 */
[----:B-1----:R-:W-:Y:S01]  /*5cb0*/  FFMA.FTZ R2, R131, c[0x0][0x2d0], -R3 ;  /* 0x0000b40083027a23 */ /* 0x002fe20000010803 */
[----:B----4-:R-:W-:Y:S01]  /*5cc0*/  F2FP.PACK_AB R9, R132, R188 ;  /* 0x000000bc8409723e */ /* 0x010fe200000000ff */
[----:B------:R-:W-:-:S04]  /*5cd0*/  IMAD.MOV.U32 R131, RZ, RZ, R101 ;  /* 0x000000ffff837224 */ /* 0x000fc800078e0065 */
[----:B------:R1:W-:Y:S02]  /*5ce0*/  MUFU.EX2 R114, R2 ;  /* 0x0000000200727308 */ /* 0x0003e40000000800 */
[----:B-1----:R-:W-:Y:S02]  /*5cf0*/  FFMA.FTZ R2, R133, c[0x0][0x2d0], -R3 ;  /* 0x0000b40085027a23 */ /* 0x002fe40000010803 */
[----:B------:R-:W-:-:S04]  /*5d00*/  IMAD.MOV.U32 R133, RZ, RZ, R122 ;  /* 0x000000ffff857224 */ /* 0x000fc800078e007a */
[----:B------:R1:W4:Y:S01]  /*5d10*/  MUFU.EX2 R115, R2 ;  /* 0x0000000200737308 */ /* 0x0003220000000800 */
[----:B------:R-:W-:Y:S02]  /*5d20*/  IMAD.MOV.U32 R122, RZ, RZ, R92 ;  /* 0x000000ffff7a7224 */ /* 0x000fe400078e005c */
[----:B-1----:R-:W-:Y:S01]  /*5d30*/  FFMA.FTZ R2, R173, c[0x0][0x2d0], -R6 ;  /* 0x0000b400ad027a23 */ /* 0x002fe20000010806 */
[----:B----4-:R-:W-:-:S04]  /*5d40*/  F2FP.PACK_AB R11, R115, R114 ;  /* 0x00000072730b723e */ /* 0x010fc800000000ff */
[----:B------:R1:W-:Y:S03]  /*5d50*/  MUFU.EX2 R113, R2 ;  /* 0x0000000200717308 */ /* 0x0003e60000000800 */
[C---:B--2---:R-:W-:Y:S08]  /*5d60*/  HMMA.16816.F32 R148, R8.reuse, R18, R76 ;  /* 0x000000120894723c */ /* 0x044ff0000000184c */
[----:B------:R-:W-:Y:S01]  /*5d70*/  HMMA.16816.F32 R144, R8, R16, R144 ;  /* 0x000000100890723c */ /* 0x000fe20000001890 */
[----:B-1----:R-:W-:-:S02]  /*5d80*/  FFMA.FTZ R2, R172, c[0x0][0x2d0], -R6 ;  /* 0x0000b400ac027a23 */ /* 0x002fc40000010806 */
[----:B------:R-:W-:Y:S02]  /*5d90*/  IMAD.MOV.U32 R172, RZ, RZ, R127 ;  /* 0x000000ffffac7224 */ /* 0x000fe400078e007f */
[----:B------:R1:W-:Y:S01]  /*5da0*/  MUFU.EX2 R112, R2 ;  /* 0x0000000200707308 */ /* 0x0003e20000000800 */
[----:B------:R-:W-:Y:S02]  /*5db0*/  IMAD.MOV.U32 R127, RZ, RZ, R100 ;  /* 0x000000ffff7f7224 */ /* 0x000fe400078e0064 */
[C---:B---3--:R-:W-:Y:S08]  /*5dc0*/  HMMA.16816.F32 R176, R8.reuse, R24, R176 ;  /* 0x0000001808b0723c */ /* 0x048ff000000018b0 */
[----:B------:R-:W-:Y:S01]  /*5dd0*/  HMMA.16816.F32 R80, R8, R26, R64 ;  /* 0x0000001a0850723c */ /* 0x000fe20000001840 */
[----:B-1----:R-:W-:-:S02]  /*5de0*/  FFMA.FTZ R2, R134, c[0x0][0x2d0], -R6 ;  /* 0x0000b40086027a23 */ /* 0x002fc40000010806 */
[----:B------:R-:W-:-:S05]  /*5df0*/  IMAD.MOV.U32 R134, RZ, RZ, R128 ;  /* 0x000000ffff867224 */ /* 0x000fca00078e0080 */
[----:B------:R-:W-:Y:S01]  /*5e00*/  HMMA.16816.F32 R76, R8, R32, R88 ;  /* 0x00000020084c723c */ /* 0x000fe20000001858 */
[----:B------:R1:W-:Y:S01]  /*5e10*/  MUFU.EX2 R111, R2 ;  /* 0x00000002006f7308 */ /* 0x0003e20000000800 */
[----:B------:R-:W-:Y:S02]  /*5e20*/  IMAD.MOV.U32 R128, RZ, RZ, R119 ;  /* 0x000000ffff807224 */ /* 0x000fe400078e0077 */
[----:B------:R-:W-:Y:S02]  /*5e30*/  IMAD.MOV.U32 R119, RZ, RZ, R94 ;  /* 0x000000ffff777224 */ /* 0x000fe400078e005e */
[----:B-1----:R-:W-:Y:S02]  /*5e40*/  FFMA.FTZ R2, R138, c[0x0][0x2d0], -R6 ;  /* 0x0000b4008a027a23 */ /* 0x002fe40000010806 */
[----:B------:R-:W-:Y:S02]  /*5e50*/  IMAD.MOV.U32 R138, RZ, RZ, R102 ;  /* 0x000000ffff8a7224 */ /* 0x000fe400078e0066 */
[----:B------:R1:W-:Y:S02]  /*5e60*/  MUFU.EX2 R110, R2 ;  /* 0x00000002006e7308 */ /* 0x0003e40000000800 */
[----:B-1----:R-:W-:-:S02]  /*5e70*/  FFMA.FTZ R2, R174, c[0x0][0x2d0], -R0 ;  /* 0x0000b400ae027a23 */ /* 0x002fc40000010800 */
[----:B------:R-:W-:-:S04]  /*5e80*/  IMAD.MOV.U32 R174, RZ, RZ, R123 ;  /* 0x000000ffffae7224 */ /* 0x000fc800078e007b */
[----:B------:R1:W-:Y:S01]  /*5e90*/  MUFU.EX2 R108, R2 ;  /* 0x00000002006c7308 */ /* 0x0003e20000000800 */
[----:B------:R-:W-:Y:S02]  /*5ea0*/  IMAD.MOV.U32 R123, RZ, RZ, R95 ;  /* 0x000000ffff7b7224 */ /* 0x000fe400078e005f */
[----:B------:R-:W-:Y:S02]  /*5eb0*/  IMAD.MOV.U32 R95, RZ, RZ, R160 ;  /* 0x000000ffff5f7224 */ /* 0x000fe400078e00a0 */
[----:B------:R-:W-:Y:S01]  /*5ec0*/  HMMA.16816.F32 R160, R8, R12, R104 ;  /* 0x0000000c08a0723c */ /* 0x000fe20000001868 */
[----:B------:R-:W-:Y:S02]  /*5ed0*/  IMAD.MOV.U32 R173, RZ, RZ, R123 ;  /* 0x000000ffffad7224 */ /* 0x000fe400078e007b */
[----:B-1----:R-:W-:Y:S02]  /*5ee0*/  FFMA.FTZ R2, R175, c[0x0][0x2d0], -R0 ;  /* 0x0000b400af027a23 */ /* 0x002fe40000010800 */
[----:B------:R-:W-:-:S02]  /*5ef0*/  IMAD.MOV.U32 R175, RZ, RZ, R97 ;  /* 0x000000ffffaf7224 */ /* 0x000fc400078e0061 */
[----:B------:R1:W2:Y:S01]  /*5f00*/  MUFU.EX2 R107, R2 ;  /* 0x00000002006b7308 */ /* 0x0002a20000000800 */
[----:B------:R-:W-:Y:S02]  /*5f10*/  IMAD.MOV.U32 R97, RZ, RZ, R98 ;  /* 0x000000ffff617224 */ /* 0x000fe400078e0062 */
[----:B------:R-:W-:Y:S02]  /*5f20*/  IMAD.MOV.U32 R98, RZ, RZ, R99 ;  /* 0x000000ffff627224 */ /* 0x000fe400078e0063 */
[----:B------:R-:W-:Y:S02]  /*5f30*/  IMAD.MOV.U32 R99, RZ, RZ, R117 ;  /* 0x000000ffff637224 */ /* 0x000fe400078e0075 */
[----:B------:R-:W-:Y:S02]  /*5f40*/  IMAD.MOV.U32 R117, RZ, RZ, R103 ;  /* 0x000000ffff757224 */ /* 0x000fe400078e0067 */
[----:B------:R-:W-:Y:S02]  /*5f50*/  IMAD.MOV.U32 R103, RZ, RZ, R7 ;  /* 0x000000ffff677224 */ /* 0x000fe400078e0007 */
[----:B------:R-:W-:-:S02]  /*5f60*/  IMAD.MOV.U32 R123, RZ, RZ, R99 ;  /* 0x000000ffff7b7224 */ /* 0x000fc400078e0063 */
[----:B------:R-:W-:Y:S02]  /*5f70*/  IMAD.MOV.U32 R120, RZ, RZ, R98 ;  /* 0x000000ffff787224 */ /* 0x000fe400078e0062 */
[----:B------:R-:W-:Y:S02]  /*5f80*/  IMAD.MOV.U32 R7, RZ, RZ, R167 ;  /* 0x000000ffff077224 */ /* 0x000fe400078e00a7 */
[----:B-1----:R-:W-:Y:S01]  /*5f90*/  FFMA.FTZ R2, R180, c[0x0][0x2d0], -R0 ;  /* 0x0000b400b4027a23 */ /* 0x002fe20000010800 */
[----:B------:R-:W-:Y:S01]  /*5fa0*/  HMMA.16816.F32 R164, R8, R14, R72 ;  /* 0x0000000e08a4723c */ /* 0x000fe20000001848 */
[----:B------:R-:W-:Y:S02]  /*5fb0*/  IMAD.MOV.U32 R180, RZ, RZ, R129 ;  /* 0x000000ffffb47224 */ /* 0x000fe400078e0081 */
[----:B------:R1:W-:Y:S01]  /*5fc0*/  MUFU.EX2 R105, R2 ;  /* 0x0000000200697308 */ /* 0x0003e20000000800 */
[----:B------:R-:W-:-:S04]  /*5fd0*/  IMAD.MOV.U32 R129, RZ, RZ, R96 ;  /* 0x000000ffff817224 */ /* 0x000fc800078e0060 */
[----:B------:R-:W-:Y:S07]  /*5fe0*/  HMMA.16816.F32 R72, R8, R34, R56 ;  /* 0x000000220848723c */ /* 0x000fee0000001838 */
[----:B------:R-:W-:Y:S02]  /*5ff0*/  F2FP.PACK_AB R8, R193, R194 ;  /* 0x000000c2c108723e */ /* 0x000fe400000000ff */
[----:B--2---:R-:W-:Y:S01]  /*6000*/  F2FP.PACK_AB R9, R107, R108 ;  /* 0x0000006c6b09723e */ /* 0x004fe200000000ff */
[----:B-1----:R-:W-:Y:S01]  /*6010*/  FFMA.FTZ R2, R181, c[0x0][0x2d0], -R0 ;  /* 0x0000b400b5027a23 */ /* 0x002fe20000010800 */
[----:B------:R-:W-:Y:S01]  /*6020*/  F2FP.PACK_AB R10, R112, R113 ;  /* 0x00000071700a723e */ /* 0x000fe200000000ff */
[----:B------:R-:W-:-:S02]  /*6030*/  IMAD.MOV.U32 R181, RZ, RZ, R97 ;  /* 0x000000ffffb57224 */ /* 0x000fc400078e0061 */
[----:B------:R1:W2:Y:S02]  /*6040*/  MUFU.EX2 R104, R2 ;  /* 0x0000000200687308 */ /* 0x0002a40000000800 */
[----:B-1----:R-:W-:Y:S01]  /*6050*/  FFMA.FTZ R2, R152, c[0x0][0x2d0], -R6 ;  /* 0x0000b40098027a23 */ /* 0x002fe20000010806 */
[----:B--2---:R-:W-:Y:S01]  /*6060*/  F2FP.PACK_AB R11, R104, R105 ;  /* 0x00000069680b723e */ /* 0x004fe200000000ff */
[----:B------:R-:W-:-:S04]  /*6070*/  IMAD.MOV.U32 R152, RZ, RZ, R117 ;  /* 0x000000ffff987224 */ /* 0x000fc800078e0075 */
[----:B------:R1:W-:Y:S01]  /*6080*/  MUFU.EX2 R109, R2 ;  /* 0x00000002006d7308 */ /* 0x0003e20000000800 */
[----:B------:R-:W-:Y:S01]  /*6090*/  IMAD.MOV.U32 R117, RZ, RZ, R103 ;  /* 0x000000ffff757224 */ /* 0x000fe200078e0067 */
        /* <DEDUP_REMOVED lines=18> */
[----:B------:R1:W1:Y:S03]  /*61c0*/  MUFU.EX2 R102, R2 ;  /* 0x0000000200667308 */ /* 0x0002660000000800 */
[----:B------:R-:W-:Y:S01]  /*61d0*/  HMMA.16816.F32 R40, R8, R26, R40 ;  /* 0x0000001a0828723c */ /* 0x000fe20000001828 */
[----:B------:R-:W-:Y:S01]  /*61e0*/  IMAD.MOV.U32 R153, RZ, RZ, R181 ;  /* 0x000000ffff997224 */ /* 0x000fe200078e00b5 */
[----:B------:R-:W2:Y:S01]  /*61f0*/  LDSM.16.MT88.4 R24, [R229+0x2900] ;  /* 0x00290000e518783b */ /* 0x000ea20000004200 */
[----:B------:R-:W-:Y:S02]  /*6200*/  IMAD.MOV.U32 R181, RZ, RZ, R175 ;  /* 0x000000ffffb57224 */ /* 0x000fe400078e00af */
[----:B------:R-:W-:-:S02]  /*6210*/  IMAD.MOV.U32 R175, RZ, RZ, R121 ;  /* 0x000000ffffaf7224 */ /* 0x000fc400078e0079 */
[----:B------:R-:W-:Y:S02]  /*6220*/  IMAD.MOV.U32 R121, RZ, RZ, R116 ;  /* 0x000000ffff797224 */ /* 0x000fe400078e0074 */
[----:B------:R-:W-:Y:S02]  /*6230*/  IMAD.MOV.U32 R116, RZ, RZ, R71 ;  /* 0x000000ffff747224 */ /* 0x000fe400078e0047 */
[----:B-1----:R-:W-:Y:S01]  /*6240*/  FFMA.FTZ R2, R154, c[0x0][0x2d0], -R5 ;  /* 0x0000b4009a027a23 */ /* 0x002fe20000010805 */
[----:B------:R-:W-:-:S03]  /*6250*/  F2FP.PACK_AB R8, R102, R103 ;  /* 0x000000676608723e */ /* 0x000fc600000000ff */
[----:B------:R1:W-:Y:S02]  /*6260*/  MUFU.EX2 R101, R2 ;  /* 0x0000000200657308 */ /* 0x0003e40000000800 */
[----:B-1----:R-:W-:-:S06]  /*6270*/  FFMA.FTZ R2, R155, c[0x0][0x2d0], -R5 ;  /* 0x0000b4009b027a23 */ /* 0x002fcc0000010805 */
[----:B------:R1:W1:Y:S02]  /*6280*/  MUFU.EX2 R100, R2 ;  /* 0x0000000200647308 */ /* 0x0002640000000800 */
[----:B-1----:R-:W-:Y:S01]  /*6290*/  FFMA.FTZ R2, R168, c[0x0][0x2d0], -R3 ;  /* 0x0000b400a8027a23 */ /* 0x002fe20000010803 */
[----:B------:R-:W-:-:S05]  /*62a0*/  F2FP.PACK_AB R10, R100, R101 ;  /* 0x00000065640a723e */ /* 0x000fca00000000ff */
        /* <DEDUP_REMOVED lines=11> */
[C---:B------:R-:W-:Y:S08]  /*6360*/  HMMA.16816.F32 R144, R8.reuse, R20, R144 ;  /* 0x000000140890723c */ /* 0x040ff00000001890 */
[----:B------:R-:W-:Y:S01]  /*6370*/  HMMA.16816.F32 R148, R8, R22, R148 ;  /* 0x000000160894723c */ /* 0x000fe20000001894 */
[----:B-1----:R-:W-:-:S04]  /*6380*/  FFMA.FTZ R2, R140, c[0x0][0x2d0], -R0 ;  /* 0x0000b4008c027a23 */ /* 0x002fc80000010800 */
[----:B------:R1:W1:Y:S03]  /*6390*/  MUFU.EX2 R94, R2 ;  /* 0x00000002005e7308 */ /* 0x0002660000000800 */
[C---:B--2---:R-:W-:Y:S08]  /*63a0*/  HMMA.16816.F32 R160, R8.reuse, R16, R160 ;  /* 0x0000001008a0723c */ /* 0x044ff000000018a0 */
[----:B------:R-:W-:Y:S01]  /*63b0*/  HMMA.16816.F32 R164, R8, R18, R164 ;  /* 0x0000001208a4723c */ /* 0x000fe200000018a4 */
[----:B-1----:R-:W-:-:S07]  /*63c0*/  FFMA.FTZ R2, R141, c[0x0][0x2d0], -R0 ;  /* 0x0000b4008d027a23 */ /* 0x002fce0000010800 */
[C---:B---3--:R-:W-:Y:S01]  /*63d0*/  HMMA.16816.F32 R176, R8.reuse, R12, R176 ;  /* 0x0000000c08b0723c */ /* 0x048fe200000018b0 */
[----:B------:R1:W-:Y:S07]  /*63e0*/  MUFU.EX2 R93, R2 ;  /* 0x00000002005d7308 */ /* 0x0003ee0000000800 */
[C---:B------:R-:W-:Y:S08]  /*63f0*/  HMMA.16816.F32 R80, R8.reuse, R14, R80 ;  /* 0x0000000e0850723c */ /* 0x040ff00000001850 */
[----:B----4-:R-:W-:Y:S01]  /*6400*/  HMMA.16816.F32 R76, R8, R28, R76 ;  /* 0x0000001c084c723c */ /* 0x010fe2000000184c */
[----:B-1----:R-:W-:-:S04]  /*6410*/  FFMA.FTZ R2, R142, c[0x0][0x2d0], -R0 ;  /* 0x0000b4008e027a23 */ /* 0x002fc80000010800 */
[----:B------:R1:W2:Y:S03]  /*6420*/  MUFU.EX2 R92, R2 ;  /* 0x00000002005c7308 */ /* 0x0002a60000000800 */
[----:B------:R-:W-:Y:S07]  /*6430*/  HMMA.16816.F32 R72, R8, R30, R72 ;  /* 0x0000001e0848723c */ /* 0x000fee0000001848 */
[----:B------:R-:W-:-:S02]  /*6440*/  F2FP.PACK_AB R8, R110, R111 ;  /* 0x0000006f6e08723e */ /* 0x000fc400000000ff */
[----:B------:R-:W-:Y:S02]  /*6450*/  F2FP.PACK_AB R9, R94, R95 ;  /* 0x0000005f5e09723e */ /* 0x000fe400000000ff */
        /* <DEDUP_REMOVED lines=30> */
[----:B------:R-:W-:Y:S02]  /*6640*/  IMAD.MOV.U32 R156, RZ, RZ, R152 ;  /* 0x000000ffff9c7224 */ /* 0x000fe400078e0098 */
[----:B------:R-:W-:Y:S02]  /*6650*/  IMAD.MOV.U32 R152, RZ, RZ, R180 ;  /* 0x000000ffff987224 */ /* 0x000fe400078e00b4 */
[----:B------:R1:W-:Y:S01]  /*6660*/  MUFU.EX2 R71, R2 ;  /* 0x0000000200477308 */ /* 0x0003e20000000800 */
[----:B------:R-:W-:Y:S01]  /*6670*/  IMAD.MOV.U32 R180, RZ, RZ, R174 ;  /* 0x000000ffffb47224 */ /* 0x000fe200078e00ae */
[----:B---3--:R-:W-:Y:S01]  /*6680*/  F2FP.PACK_AB R8, R90, R91 ;  /* 0x0000005b5a08723e */ /* 0x008fe200000000ff */
[----:B------:R-:W-:Y:S01]  /*6690*/  IMAD.MOV.U32 R174, RZ, RZ, R118 ;  /* 0x000000ffffae7224 */ /* 0x000fe200078e0076 */
[----:B------:R-:W-:Y:S01]  /*66a0*/  F2FP.PACK_AB R9, R86, R87 ;  /* 0x000000575609723e */ /* 0x000fe200000000ff */
[----:B------:R-:W-:Y:S01]  /*66b0*/  FFMA.FTZ R4, R4, c[0x0][0x2d0], -R6 ;  /* 0x0000b40004047a23 */ /* 0x000fe20000010806 */
[----:B------:R-:W-:Y:S01]  /*66c0*/  F2FP.PACK_AB R10, R88, R89 ;  /* 0x00000059580a723e */ /* 0x000fe200000000ff */
[----:B------:R-:W-:-:S02]  /*66d0*/  IMAD.MOV.U32 R118, RZ, RZ, R234 ;  /* 0x000000ffff767224 */ /* 0x000fc400078e00ea */
[----:B-1----:R-:W-:Y:S01]  /*66e0*/  FFMA.FTZ R2, R157, c[0x0][0x2d0], -R6 ;  /* 0x0000b4009d027a23 */ /* 0x002fe20000010806 */
[----:B------:R-:W-:Y:S01]  /*66f0*/  F2FP.PACK_AB R11, R85, R84 ;  /* 0x00000054550b723e */ /* 0x000fe200000000ff */
[----:B------:R-:W-:Y:S01]  /*6700*/  IMAD.MOV.U32 R157, RZ, RZ, R156 ;  /* 0x000000ffff9d7224 */ /* 0x000fe200078e009c */
[----:B------:R-:W-:Y:S01]  /*6710*/  UIMAD.WIDE.U32 UR26, UR10, UR4, URZ ;  /* 0x000000040a1a72a5 */ /* 0x000fe2000f8e003f */
[----:B------:R-:W-:Y:S01]  /*6720*/  IMAD.MOV.U32 R156, RZ, RZ, R153 ;  /* 0x000000ffff9c7224 */ /* 0x000fe200078e0099 */
[----:B------:R1:W5:Y:S01]  /*6730*/  LDL.LU R234, [R1+0x28] ;  /* 0x0000280001ea7983 */ /* 0x0003620000300800 */
[----:B------:R-:W-:Y:S02]  /*6740*/  IMAD.MOV.U32 R153, RZ, RZ, R181 ;  /* 0x000000ffff997224 */ /* 0x000fe400078e00b5 */
[----:B------:R-:W-:Y:S01]  /*6750*/  IMAD.MOV.U32 R181, RZ, RZ, R180 ;  /* 0x000000ffffb57224 */ /* 0x000fe200078e00b4 */
[----:B------:R-:W-:Y:S01]  /*6760*/  HMMA.16816.F32 R144, R8, R24, R144 ;  /* 0x000000180890723c */ /* 0x000fe20000001890 */
[----:B------:R-:W-:-:S02]  /*6770*/  IMAD.MOV.U32 R180, RZ, RZ, R121 ;  /* 0x000000ffffb47224 */ /* 0x000fc400078e0079 */
[----:B------:R-:W-:Y:S02]  /*6780*/  IMAD.MOV.U32 R121, RZ, RZ, R69 ;  /* 0x000000ffff797224 */ /* 0x000fe400078e0045 */
[----:B------:R3:W1:Y:S02]  /*6790*/  MUFU.EX2 R69, R2 ;  /* 0x0000000200457308 */ /* 0x0006640000000800 */
[----:B---3--:R-:W-:Y:S02]  /*67a0*/  FFMA.FTZ R2, R157, c[0x0][0x2d0], -R6 ;  /* 0x0000b4009d027a23 */ /* 0x008fe40000010806 */
[----:B------:R-:W-:Y:S02]  /*67b0*/  IMAD.MOV.U32 R157, RZ, RZ, R156 ;  /* 0x000000ffff9d7224 */ /* 0x000fe400078e009c */
[----:B------:R-:W-:Y:S02]  /*67c0*/  IMAD.MOV.U32 R156, RZ, RZ, R181 ;  /* 0x000000ffff9c7224 */ /* 0x000fe400078e00b5 */
[----:B------:R-:W-:-:S02]  /*67d0*/  IMAD.MOV.U32 R181, RZ, RZ, R180 ;  /* 0x000000ffffb57224 */ /* 0x000fc400078e00b4 */
[----:B------:R-:W-:Y:S02]  /*67e0*/  IMAD.MOV.U32 R180, RZ, RZ, R138 ;  /* 0x000000ffffb47224 */ /* 0x000fe400078e008a */
[----:B------:R-:W-:Y:S02]  /*67f0*/  IMAD.MOV.U32 R138, RZ, RZ, R122 ;  /* 0x000000ffff8a7224 */ /* 0x000fe400078e007a */
[----:B------:R-:W-:Y:S02]  /*6800*/  IMAD.MOV.U32 R122, RZ, RZ, R68 ;  /* 0x000000ffff7a7224 */ /* 0x000fe400078e0044 */
[----:B------:R3:W-:Y:S01]  /*6810*/  MUFU.EX2 R68, R2 ;  /* 0x0000000200447308 */ /* 0x0007e20000000800 */
[----:B------:R-:W-:Y:S02]  /*6820*/  IMAD.MOV.U32 R155, RZ, RZ, R181 ;  /* 0x000000ffff9b7224 */ /* 0x000fe400078e00b5 */
[----:B------:R-:W-:Y:S02]  /*6830*/  IMAD.MOV.U32 R154, RZ, RZ, R180 ;  /* 0x000000ffff9a7224 */ /* 0x000fe400078e00b4 */
[----:B---3--:R-:W-:-:S02]  /*6840*/  FFMA.FTZ R2, R157, c[0x0][0x2d0], -R6 ;  /* 0x0000b4009d027a23 */ /* 0x008fc40000010806 */
[----:B------:R-:W-:Y:S02]  /*6850*/  IMAD.MOV.U32 R157, RZ, RZ, R138 ;  /* 0x000000ffff9d7224 */ /* 0x000fe400078e008a */
[----:B------:R3:W-:Y:S01]  /*6860*/  MUFU.EX2 R63, R2 ;  /* 0x00000002003f7308 */ /* 0x0007e20000000800 */
[----:B------:R-:W-:Y:S01]  /*6870*/  HMMA.16816.F32 R148, R8, R26, R148 ;  /* 0x0000001a0894723c */ /* 0x000fe20000001894 */
[----:B------:R-:W-:-:S07]  /*6880*/  IMAD.MOV.U32 R138, RZ, RZ, R233 ;  /* 0x000000ffff8a7224 */ /* 0x000fce00078e00e9 */
[----:B--2---:R-:W-:Y:S01]  /*6890*/  HMMA.16816.F32 R160, R8, R20, R160 ;  /* 0x0000001408a0723c */ /* 0x004fe200000018a0 */
[----:B---3--:R-:W-:-:S07]  /*68a0*/  FFMA.FTZ R2, R170, c[0x0][0x2d0], -R0 ;  /* 0x0000b400aa027a23 */ /* 0x008fce0000010800 */
[C---:B------:R-:W-:Y:S08]  /*68b0*/  HMMA.16816.F32 R164, R8.reuse, R22, R164 ;  /* 0x0000001608a4723c */ /* 0x040ff000000018a4 */
[C---:B----4-:R-:W-:Y:S01]  /*68c0*/  HMMA.16816.F32 R176, R8.reuse, R16, R176 ;  /* 0x0000001008b0723c */ /* 0x050fe200000018b0 */
[----:B------:R2:W-:Y:S07]  /*68d0*/  MUFU.EX2 R62, R2 ;  /* 0x00000002003e7308 */ /* 0x0005ee0000000800 */
[C---:B------:R-:W-:Y:S08]  /*68e0*/  HMMA.16816.F32 R76, R8.reuse, R12, R76 ;  /* 0x0000000c084c723c */ /* 0x040ff0000000184c */
[----:B------:R-:W-:Y:S01]  /*68f0*/  HMMA.16816.F32 R72, R8, R14, R72 ;  /* 0x0000000e0848723c */ /* 0x000fe20000001848 */
[----:B--2---:R-:W-:-:S02]  /*6900*/  FFMA.FTZ R2, R182, c[0x0][0x2d0], -R0 ;  /* 0x0000b400b6027a23 */ /* 0x004fc40000010800 */
[----:B------:R-:W-:Y:S02]  /*6910*/  IMAD.MOV.U32 R208, RZ, RZ, R125 ;  /* 0x000000ffffd07224 */ /* 0x000fe400078e007d */
[----:B------:R-:W-:Y:S01]  /*6920*/  IMAD.MOV.U32 R206, RZ, RZ, R124 ;  /* 0x000000ffffce7224 */ /* 0x000fe200078e007c */
[----:B------:R2:W3:Y:S01]  /*6930*/  MUFU.EX2 R61, R2 ;  /* 0x00000002003d7308 */ /* 0x0004e20000000800 */
[----:B------:R-:W-:Y:S02]  /*6940*/  IMAD.MOV.U32 R212, RZ, RZ, R126 ;  /* 0x000000ffffd47224 */ /* 0x000fe400078e007e */
[----:B------:R-:W-:Y:S01]  /*6950*/  IMAD.MOV.U32 R210, RZ, RZ, R174 ;  /* 0x000000ffffd27224 */ /* 0x000fe200078e00ae */
[----:B------:R-:W-:Y:S01]  /*6960*/  @UP1 UMOV UR21, UR27 ;  /* 0x0000001b00151c82 */ /* 0x000fe20008000000 */
[----:B------:R-:W-:Y:S01]  /*6970*/  IMAD.MOV.U32 R203, RZ, RZ, R138 ;  /* 0x000000ffffcb7224 */ /* 0x000fe200078e008a */
[----:B------:R-:W-:Y:S01]  /*6980*/  LDSM.16.MT88.4 R168, [R232+0x3100] ;  /* 0x00310000e8a8783b */ /* 0x000fe20000004200 */
[----:B------:R-:W-:-:S03]  /*6990*/  UMOV UR4, URZ ;  /* 0x0000003f00047c82 */ /* 0x000fc60008000000 */
[----:B------:R4:W5:Y:S01]  /*69a0*/  LDL.LU R233, [R1+0x24] ;  /* 0x0000240001e97983 */ /* 0x0009620000300800 */
[--C-:B--2---:R-:W-:Y:S02]  /*69b0*/  FFMA.FTZ R2, R183, c[0x0][0x2d0], -R0.reuse ;  /* 0x0000b400b7027a23 */ /* 0x104fe40000010800 */
[----:B------:R-:W-:Y:S02]  /*69c0*/  HMMA.16816.F32 R180, R8, R18, R80 ;  /* 0x0000001208b4723c */ /* 0x000fe40000001850 */
[----:B------:R2:W-:Y:S02]  /*69d0*/  MUFU.EX2 R60, R2 ;  /* 0x00000002003c7308 */ /* 0x0005e40000000800 */
[----:B--2---:R-:W-:-:S06]  /*69e0*/  FFMA.FTZ R2, R184, c[0x0][0x2d0], -R0 ;  /* 0x0000b400b8027a23 */ /* 0x004fcc0000010800 */
[----:B------:R2:W2:Y:S01]  /*69f0*/  MUFU.EX2 R31, R2 ;  /* 0x00000002001f7308 */ /* 0x0004a20000000800 */
[----:B-1----:R-:W-:Y:S02]  /*6a00*/  F2FP.PACK_AB R8, R69, R71 ;  /* 0x000000474508723e */ /* 0x002fe400000000ff */
[----:B---3--:R-:W-:Y:S02]  /*6a10*/  F2FP.PACK_AB R9, R61, R62 ;  /* 0x0000003e3d09723e */ /* 0x008fe400000000ff */
[----:B------:R-:W-:Y:S01]  /*6a20*/  F2FP.PACK_AB R10, R63, R68 ;  /* 0x000000443f0a723e */ /* 0x000fe200000000ff */
[----:B--2---:R-:W-:Y:S02]  /*6a30*/  FFMA.FTZ R2, R155, c[0x0][0x2d0], -R5 ;  /* 0x0000b4009b027a23 */ /* 0x004fe40000010805 */
[----:B------:R-:W-:Y:S02]  /*6a40*/  IMAD.MOV.U32 R155, RZ, RZ, R154 ;  /* 0x000000ffff9b7224 */ /* 0x000fe400078e009a */
[----:B------:R1:W-:Y:S01]  /*6a50*/  MUFU.EX2 R29, R2 ;  /* 0x00000002001d7308 */ /* 0x0003e20000000800 */
[----:B------:R-:W-:Y:S01]  /*6a60*/  IMAD.MOV.U32 R154, RZ, RZ, R157 ;  /* 0x000000ffff9a7224 */ /* 0x000fe200078e009d */
[----:B------:R-:W-:Y:S01]  /*6a70*/  F2FP.PACK_AB R11, R31, R60 ;  /* 0x0000003c1f0b723e */ /* 0x000fe200000000ff */
[----:B------:R-:W-:-:S02]  /*6a80*/  IMAD.MOV.U32 R157, RZ, RZ, R156 ;  /* 0x000000ffff9d7224 */ /* 0x000fc400078e009c */
[----:B------:R-:W-:Y:S02]  /*6a90*/  IMAD.MOV.U32 R156, RZ, RZ, R153 ;  /* 0x000000ffff9c7224 */ /* 0x000fe400078e0099 */
[----:B------:R-:W-:Y:S02]  /*6aa0*/  IMAD.MOV.U32 R153, RZ, RZ, R152 ;  /* 0x000000ffff997224 */ /* 0x000fe400078e0098 */
[----:B-1----:R-:W-:Y:S01]  /*6ab0*/  FFMA.FTZ R2, R155, c[0x0][0x2d0], -R5 ;  /* 0x0000b4009b027a23 */ /* 0x002fe20000010805 */
[----:B------:R-:W-:Y:S01]  /*6ac0*/  HMMA.16816.F32 R56, R8, R26, R56 ;  /* 0x0000001a0838723c */ /* 0x000fe20000001838 */
[----:B------:R-:W-:Y:S02]  /*6ad0*/  IMAD.MOV.U32 R152, RZ, RZ, R134 ;  /* 0x000000ffff987224 */ /* 0x000fe400078e0086 */
[----:B------:R1:W2:Y:S01]  /*6ae0*/  MUFU.EX2 R30, R2 ;  /* 0x00000002001e7308 */ /* 0x0002a20000000800 */
[----:B------:R-:W-:-:S04]  /*6af0*/  IMAD.MOV.U32 R134, RZ, RZ, R172 ;  /* 0x000000ffff867224 */ /* 0x000fc800078e00ac */
[C---:B------:R-:W-:Y:S01]  /*6b00*/  HMMA.16816.F32 R64, R8.reuse, R24, R64 ;  /* 0x000000180840723c */ /* 0x040fe20000001840 */
[----:B-1----:R-:W-:Y:S02]  /*6b10*/  FFMA.FTZ R2, R154, c[0x0][0x2d0], -R5 ;  /* 0x0000b4009a027a23 */ /* 0x002fe40000010805 */
[----:B------:R-:W-:Y:S02]  /*6b20*/  IMAD.MOV.U32 R142, RZ, RZ, R152 ;  /* 0x000000ffff8e7224 */ /* 0x000fe400078e0098 */
[----:B------:R1:W-:Y:S01]  /*6b30*/  MUFU.EX2 R28, R2 ;  /* 0x00000002001c7308 */ /* 0x0003e20000000800 */
[----:B------:R-:W-:Y:S02]  /*6b40*/  IMAD.MOV.U32 R172, RZ, RZ, R173 ;  /* 0x000000ffffac7224 */ /* 0x000fe400078e00ad */
[----:B------:R-:W-:Y:S01]  /*6b50*/  IMAD.MOV.U32 R141, RZ, RZ, R134 ;  /* 0x000000ffff8d7224 */ /* 0x000fe200078e0086 */
[----:B------:R-:W-:Y:S01]  /*6b60*/  HMMA.16816.F32 R48, R8, R22, R48 ;  /* 0x000000160830723c */ /* 0x000fe20000001830 */
[----:B------:R-:W-:-:S02]  /*6b70*/  IMAD.MOV.U32 R173, RZ, RZ, R133 ;  /* 0x000000ffffad7224 */ /* 0x000fc400078e0085 */
[----:B------:R-:W-:Y:S02]  /*6b80*/  IMAD.MOV.U32 R133, RZ, RZ, R130 ;  /* 0x000000ffff857224 */ /* 0x000fe400078e0082 */
[----:B-1----:R-:W-:-:S03]  /*6b90*/  FFMA.FTZ R2, R251, c[0x0][0x2d0], -R5 ;  /* 0x0000b400fb027a23 */ /* 0x002fc60000010805 */
[----:B------:R-:W-:Y:S01]  /*6ba0*/  HMMA.16816.F32 R52, R8, R20, R52 ;  /* 0x000000140834723c */ /* 0x000fe20000001834 */
[----:B------:R-:W-:Y:S01]  /*6bb0*/  IMAD.MOV.U32 R140, RZ, RZ, R172 ;  /* 0x000000ffff8c7224 */ /* 0x000fe200078e00ac */
[----:B------:R1:W-:Y:S01]  /*6bc0*/  MUFU.EX2 R26, R2 ;  /* 0x00000002001a7308 */ /* 0x0003e20000000800 */
[----:B------:R-:W-:Y:S02]  /*6bd0*/  IMAD.MOV.U32 R158, RZ, RZ, R173 ;  /* 0x000000ffff9e7224 */ /* 0x000fe400078e00ad */
[----:B------:R-:W-:-:S03]  /*6be0*/  IMAD.MOV.U32 R159, RZ, RZ, R153 ;  /* 0x000000ffff9f7224 */ /* 0x000fc600078e0099 */
[C---:B------:R-:W-:Y:S01]  /*6bf0*/  HMMA.16816.F32 R44, R8.reuse, R12, R44 ;  /* 0x0000000c082c723c */ /* 0x040fe2000000182c */
[----:B------:R-:W-:Y:S01]  /*6c00*/  IMAD.MOV.U32 R134, RZ, RZ, R118 ;  /* 0x000000ffff867224 */ /* 0x000fe200078e0076 */
[----:B------:R-:W-:Y:S01]  /*6c10*/  @UP1 USHF.R.U32.HI UR10, URZ, UR5, UR21 ;  /* 0x000000053f0a1299 */ /* 0x000fe20008011615 */
[----:B------:R-:W-:Y:S01]  /*6c20*/  IMAD.MOV.U32 R130, RZ, RZ, R228 ;  /* 0x000000ffff827224 */ /* 0x000fe200078e00e4 */
[----:B------:R-:W3:Y:S01]  /*6c30*/  LDSM.16.MT88.4 R152, [R229+0x3100] ;  /* 0x00310000e598783b */ /* 0x000ee20000004200 */
[----:B-1----:R-:W-:Y:S02]  /*6c40*/  FFMA.FTZ R2, R225, c[0x0][0x2d0], -R3 ;  /* 0x0000b400e1027a23 */ /* 0x002fe40000010803 */
[----:B------:R-:W-:Y:S01]  /*6c50*/  IMAD.MOV.U32 R139, RZ, RZ, R133 ;  /* 0x000000ffff8b7224 */ /* 0x000fe200078e0085 */
[----:B------:R-:W-:Y:S01]  /*6c60*/  HMMA.16816.F32 R36, R8, R16, R36 ;  /* 0x000000100824723c */ /* 0x000fe20000001824 */
[----:B------:R1:W-:Y:S01]  /*6c70*/  MUFU.EX2 R25, R2 ;  /* 0x0000000200197308 */ /* 0x0003e20000000800 */
[----:B------:R-:W-:-:S02]  /*6c80*/  FFMA.FTZ R5, R226, c[0x0][0x2d0], -R0 ;  /* 0x0000b400e2057a23 */ /* 0x000fc40000010800 */
[----:B------:R-:W-:Y:S02]  /*6c90*/  IMAD.MOV.U32 R172, RZ, RZ, R119 ;  /* 0x000000ffffac7224 */ /* 0x000fe400078e0077 */
[----:B------:R-:W-:Y:S02]  /*6ca0*/  FADD.FTZ R13, R186, R185 ;  /* 0x000000b9ba0d7221 */ /* 0x000fe40000010000 */
[----:B------:R-:W-:Y:S01]  /*6cb0*/  HMMA.16816.F32 R40, R8, R18, R40 ;  /* 0x000000120828723c */ /* 0x000fe20000001828 */
[----:B------:R-:W-:-:S07]  /*6cc0*/  IMAD.MOV.U32 R133, RZ, RZ, R127 ;  /* 0x000000ffff857224 */ /* 0x000fce00078e007f */
[----:B------:R-:W-:Y:S01]  /*6cd0*/  HMMA.16816.F32 R32, R8, R14, R32 ;  /* 0x0000000e0820723c */ /* 0x000fe20000001820 */
[----:B-1----:R-:W-:Y:S02]  /*6ce0*/  FFMA.FTZ R2, R223, c[0x0][0x2d0], -R3 ;  /* 0x0000b400df027a23 */ /* 0x002fe40000010803 */
[----:B------:R-:W-:Y:S02]  /*6cf0*/  IMAD.MOV.U32 R173, RZ, RZ, R121 ;  /* 0x000000ffffad7224 */ /* 0x000fe400078e0079 */
[----:B------:R-:W-:Y:S01]  /*6d00*/  IMAD.MOV.U32 R138, RZ, RZ, R131 ;  /* 0x000000ffff8a7224 */ /* 0x000fe200078e0083 */
[----:B------:R1:W1:Y:S01]  /*6d10*/  MUFU.EX2 R24, R2 ;  /* 0x0000000200187308 */ /* 0x0002620000000800 */
[----:B------:R-:W-:Y:S01]  /*6d20*/  IMAD.MOV.U32 R127, RZ, RZ, R117 ;  /* 0x000000ffff7f7224 */ /* 0x000fe200078e0075 */
[----:B------:R-:W-:Y:S01]  /*6d30*/  UIADD3 UR5, UR10, UR7, -UR12 ;  /* 0x000000070a057290 */ /* 0x000fe2000fffe80c */
[----:B------:R-:W-:Y:S01]  /*6d40*/  FADD.FTZ R12, R158, R139 ;  /* 0x0000008b9e0c7221 */ /* 0x000fe20000010000 */
[----:B------:R-:W-:Y:S04]  /*6d50*/  LDSM.16.MT88.4 R16, [R231+0x3100] ;  /* 0x00310000e710783b */ /* 0x000fe80000004200 */
[----:B------:R4:W5:Y:S01]  /*6d60*/  LDL.LU R228, [R1+0x20] ;  /* 0x0000200001e47983 */ /* 0x0009620000300800 */
[----:B------:R3:W-:Y:S01]  /*6d70*/  MUFU.EX2 R15, R4 ;  /* 0x00000004000f7308 */ /* 0x0007e20000000800 */
[----:B------:R-:W-:Y:S01]  /*6d80*/  IMAD.MOV.U32 R121, RZ, RZ, R116 ;  /* 0x000000ffff797224 */ /* 0x000fe200078e0074 */
[----:B------:R-:W-:Y:S01]  /*6d90*/  UIMAD.WIDE UR4, UR5, -0x6db6db6d, UR4 ;  /* 0x92492493050478a5 */ /* 0x000fe2000f8e0204 */
[----:B------:R-:W-:Y:S01]  /*6da0*/  IMAD.MOV.U32 R204, RZ, RZ, R173 ;  /* 0x000000ffffcc7224 */ /* 0x000fe200078e00ad */
[----:B------:R-:W4:Y:S01]  /*6db0*/  LDSM.16.MT88.4 R116, [R230+0x3100] ;  /* 0x00310000e674783b */ /* 0x000f220000004200 */
[----:B------:R-:W-:Y:S01]  /*6dc0*/  IMAD.MOV.U32 R139, RZ, RZ, R133 ;  /* 0x000000ffff8b7224 */ /* 0x000fe200078e0085 */
[----:B------:R-:W-:Y:S01]  /*6dd0*/  USHF.R.U32.HI UR4, URZ, 0x1f, UR5 ;  /* 0x0000001f3f047899 */ /* 0x000fe20008011605 */
[--C-:B-1----:R-:W-:Y:S01]  /*6de0*/  FFMA.FTZ R2, R252, c[0x0][0x2d0], -R3.reuse ;  /* 0x0000b400fc027a23 */ /* 0x102fe20000010803 */
[----:B------:R-:W-:Y:S01]  /*6df0*/  MUFU.EX2 R9, R5 ;  /* 0x0000000500097308 */ /* 0x000fe20000000800 */
[----:B------:R-:W-:Y:S01]  /*6e00*/  FFMA.FTZ R3, R142, c[0x0][0x2d0], -R3 ;  /* 0x0000b4008e037a23 */ /* 0x000fe20000010803 */
[----:B------:R-:W-:Y:S01]  /*6e10*/  ULEA.HI.SX32 UR4, UR5, UR4, 0x1a ;  /* 0x0000000405047291 */ /* 0x000fe2000f8fd23f */
[----:B------:R-:W-:Y:S01]  /*6e20*/  IMAD.MOV.U32 R133, RZ, RZ, R128 ;  /* 0x000000ffff857224 */ /* 0x000fe200078e0080 */
[----:B--2---:R-:W-:-:S02]  /*6e30*/  F2FP.PACK_AB R184, R30, R29 ;  /* 0x0000001d1eb8723e */ /* 0x004fc400000000ff */
[----:B------:R-:W-:Y:S01]  /*6e40*/  UISETP.LT.AND UP0, UPT, URZ, UR4, UPT ;  /* 0x000000043f00728c */ /* 0x000fe2000bf01270 */
[----:B------:R-:W-:Y:S01]  /*6e50*/  F2FP.PACK_AB R185, R24, R25 ;  /* 0x0000001918b9723e */ /* 0x000fe200000000ff */
[----:B------:R1:W-:Y:S01]  /*6e60*/  MUFU.EX2 R22, R3 ;  /* 0x0000000300167308 */ /* 0x0003e20000000800 */
[----:B---3--:R-:W-:Y:S01]  /*6e70*/  FADD.FTZ R4, R127, R159 ;  /* 0x0000009f7f047221 */ /* 0x008fe20000010000 */
[----:B------:R-:W-:Y:S01]  /*6e80*/  USEL UR4, URZ, UR4, !UP0 ;  /* 0x000000043f047287 */ /* 0x000fe2000c000000 */
[----:B------:R-:W-:-:S03]  /*6e90*/  F2FP.PACK_AB R186, R26, R28 ;  /* 0x0000001c1aba723e */ /* 0x000fc600000000ff */
[----:B------:R-:W-:Y:S02]  /*6ea0*/  UISETP.GE.AND UP0, UPT, UR6, UR4, UPT ;  /* 0x000000040600728c */ /* 0x000fe4000bf06270 */
[----:B------:R2:W3:Y:S04]  /*6eb0*/  MUFU.EX2 R23, R2 ;  /* 0x0000000200177308 */ /* 0x0004e80000000800 */
[----:B------:R-:W-:Y:S01]  /*6ec0*/  PLOP3.LUT P0, PT, PT, PT, UP0, 0x80, 0x0 ;  /* 0x000000000000781c */ /* 0x000fe20003f0f008 */
[----:B-1----:R-:W-:-:S04]  /*6ed0*/  FFMA.FTZ R3, R141, c[0x0][0x2d0], -R6 ;  /* 0x0000b4008d037a23 */ /* 0x002fc80000010806 */
[----:B------:R1:W-:Y:S01]  /*6ee0*/  MUFU.EX2 R21, R3 ;  /* 0x0000000300157308 */ /* 0x0003e20000000800 */
[--C-:B--2---:R-:W-:Y:S02]  /*6ef0*/  FFMA.FTZ R2, R140, c[0x0][0x2d0], -R6.reuse ;  /* 0x0000b4008c027a23 */ /* 0x104fe40000010806 */
[----:B------:R-:W-:Y:S02]  /*6f00*/  FFMA.FTZ R6, R7, c[0x0][0x2d0], -R6 ;  /* 0x0000b40007067a23 */ /* 0x000fe40000010806 */
[----:B------:R-:W-:-:S03]  /*6f10*/  FFMA.FTZ R7, R217, c[0x0][0x2d0], -R0 ;  /* 0x0000b400d9077a23 */ /* 0x000fc60000010800 */
[----:B------:R2:W2:Y:S01]  /*6f20*/  MUFU.EX2 R20, R2 ;  /* 0x0000000200147308 */ /* 0x0004a20000000800 */
[----:B-1----:R-:W-:-:S07]  /*6f30*/  FFMA.FTZ R3, R227, c[0x0][0x2d0], -R0 ;  /* 0x0000b400e3037a23 */ /* 0x002fce0000010800 */
[----:B------:R-:W1:Y:S01]  /*6f40*/  MUFU.EX2 R14, R6 ;  /* 0x00000006000e7308 */ /* 0x000e620000000800 */
[----:B------:R-:W-:Y:S01]  /*6f50*/  FFMA.FTZ R0, R187, c[0x0][0x2d0], -R0 ;  /* 0x0000b400bb007a23 */ /* 0x000fe20000010800 */
[----:B---3--:R-:W-:-:S06]  /*6f60*/  F2FP.PACK_AB R187, R22, R23 ;  /* 0x0000001716bb723e */ /* 0x008fcc00000000ff */
[----:B------:R3:W-:Y:S01]  /*6f70*/  MUFU.EX2 R8, R3 ;  /* 0x0000000300087308 */ /* 0x0007e20000000800 */
[----:B--2---:R-:W-:Y:S01]  /*6f80*/  FADD.FTZ R2, R175, R12 ;  /* 0x0000000caf027221 */ /* 0x004fe20000010000 */
[----:B------:R-:W-:Y:S01]  /*6f90*/  F2FP.PACK_AB R128, R20, R21 ;  /* 0x000000151480723e */ /* 0x000fe200000000ff */
[----:B------:R-:W-:Y:S02]  /*6fa0*/  HMMA.16816.F32 R144, R184, R152, R144 ;  /* 0x00000098b890723c */ /* 0x000fe40000001890 */
[----:B------:R-:W-:-:S03]  /*6fb0*/  FADD.FTZ R5, R130, R2 ;  /* 0x0000000282057221 */ /* 0x000fc60000010000 */
[----:B------:R2:W-:Y:S01]  /*6fc0*/  MUFU.EX2 R10, R7 ;  /* 0x00000007000a7308 */ /* 0x0005e20000000800 */
[----:B-1----:R-:W-:Y:S02]  /*6fd0*/  F2FP.PACK_AB R130, R14, R15 ;  /* 0x0000000f0e82723e */ /* 0x002fe400000000ff */
[----:B------:R-:W-:Y:S01]  /*6fe0*/  HMMA.16816.F32 R148, R184, R154, R148 ;  /* 0x0000009ab894723c */ /* 0x000fe20000001894 */
[----:B---3--:R-:W-:-:S04]  /*6ff0*/  FADD.FTZ R3, R156, R157 ;  /* 0x0000009d9c037221 */ /* 0x008fc80000010000 */
[----:B------:R-:W1:Y:S03]  /*7000*/  MUFU.EX2 R11, R0 ;  /* 0x00000000000b7308 */ /* 0x000e660000000800 */
[----:B------:R-:W-:Y:S01]  /*7010*/  HMMA.16816.F32 R160, R184, R168, R160 ;  /* 0x000000a8b8a0723c */ /* 0x000fe200000018a0 */
[----:B------:R-:W-:Y:S02]  /*7020*/  FADD.FTZ R6, R172, R3 ;  /* 0x00000003ac067221 */ /* 0x000fe40000010000 */
[----:B--2---:R-:W-:Y:S02]  /*7030*/  FADD.FTZ R7, R134, R4 ;  /* 0x0000000486077221 */ /* 0x004fe40000010000 */
[----:B------:R-:W-:-:S03]  /*7040*/  FADD.FTZ R2, R206, R6 ;  /* 0x00000006ce027221 */ /* 0x000fc60000010000 */
[C---:B------:R-:W-:Y:S01]  /*7050*/  HMMA.16816.F32 R164, R184.reuse, R170, R164 ;  /* 0x000000aab8a4723c */ /* 0x040fe200000018a4 */
[----:B------:R-:W-:Y:S02]  /*7060*/  FADD.FTZ R3, R208, R7 ;  /* 0x00000007d0037221 */ /* 0x000fe40000010000 */
[----:B------:R-:W-:Y:S02]  /*7070*/  FADD.FTZ R2, R203, R2 ;  /* 0x00000002cb027221 */ /* 0x000fe40000010000 */
[----:B------:R-:W-:Y:S01]  /*7080*/  FADD.FTZ R3, R210, R3 ;  /* 0x00000003d2037221 */ /* 0x000fe20000010000 */
[----:B-1----:R-:W-:Y:S01]  /*7090*/  F2FP.PACK_AB R131, R11, R10 ;  /* 0x0000000a0b83723e */ /* 0x002fe200000000ff */
[----:B------:R-:W-:Y:S01]  /*70a0*/  FADD.FTZ R0, R222, R13 ;  /* 0x0000000dde007221 */ /* 0x000fe20000010000 */
[----:B----4-:R-:W-:Y:S01]  /*70b0*/  HMMA.16816.F32 R176, R184, R116, R176 ;  /* 0x00000074b8b0723c */ /* 0x010fe200000018b0 */
        /* <DEDUP_REMOVED lines=15> */
[----:B------:R-:W-:Y:S01]  /*71b0*/  IMAD.MOV.U32 R134, RZ, RZ, R129 ;  /* 0x000000ffff867224 */ /* 0x000fe200078e0081 */
[----:B------:R-:W-:Y:S01]  /*71c0*/  F2FP.PACK_AB R129, R9, R8 ;  /* 0x000000080981723e */ /* 0x000fe200000000ff */
        /* <DEDUP_REMOVED lines=89> */
[----:B------:R-:W-:-:S02]  /*7760*/  FADD.FTZ R5, R11, R2 ;  /* 0x000000020b057221 */ /* 0x000fc40000010000 */
[----:B------:R-:W-:-:S03]  /*7770*/  FADD.FTZ R2, R26, R3 ;  /* 0x000000031a027221 */ /* 0x000fc60000010000 */
[----:B------:R2:W-:Y:S01]  /*7780*/  STL [R1+0x8], R5 ;  /* 0x0000080501007387 */ /* 0x0005e20000100800 */
[----:B-1----:R-:W-:-:S05]  /*7790*/  FADD.FTZ R0, R22, R4 ;  /* 0x0000000416007221 */ /* 0x002fca0000010000 */
[----:B------:R2:W-:Y:S04]  /*77a0*/  STL [R1+0xc], R0 ;  /* 0x00000c0001007387 */ /* 0x0005e80000100800 */
[----:B------:R2:W-:Y:S01]  /*77b0*/  STL [R1+0x10], R2 ;  /* 0x0000100201007387 */ /* 0x0005e20000100800 */
[----:B------:R-:W-:Y:S05]  /*77c0*/  @!P0 BRA `(.L_x_1457) ;  /* 0x0000573000008947 */ /* 0x000fea0003800000 */
[----:B------:R-:W3:Y:S01]  /*77d0*/  LDL R133, [R1+0x18] ;  /* 0x0000180001857983 */ /* 0x000ee20000100800 */
[----:B------:R-:W-:Y:S01]  /*77e0*/  PLOP3.LUT P1, PT, PT, PT, UP1, 0x80, 0x0 ;  /* 0x000000000000781c */ /* 0x000fe20003f2f018 */
[----:B------:R-:W-:Y:S01]  /*77f0*/  IMAD.MOV.U32 R132, RZ, RZ, R136 ;  /* 0x000000ffff847224 */ /* 0x000fe200078e0088 */
[----:B------:R-:W-:Y:S01]  /*7800*/  PLOP3.LUT P0, PT, PT, PT, UP1, 0x80, 0x0 ;  /* 0x000000000000781c */ /* 0x000fe20003f0f018 */
[----:B------:R-:W-:Y:S01]  /*7810*/  IMAD.MOV.U32 R3, RZ, RZ, R137 ;  /* 0x000000ffff037224 */ /* 0x000fe200078e0089 */
[----:B------:R-:W-:-:S09]  /*7820*/  MOV R134, R70 ;  /* 0x0000004600867202 */ /* 0x000fd20000000f00 */
[----:B--23--:R-:W-:-:S04]  /*7830*/  @P1 IMAD.HI.U32 R0, R133, c[0x0][0x2c8], RZ ;  /* 0x0000b20085001a27 */ /* 0x00cfc800078e00ff */
[----:B------:R-:W-:Y:S01]  /*7840*/  IMAD.MOV.U32 R133, RZ, RZ, R135 ;  /* 0x000000ffff857224 */ /* 0x000fe200078e0087 */
[----:B------:R-:W-:-:S05]  /*7850*/  @P0 SHF.R.U32.HI R0, RZ, c[0x0][0x2cc], R0 ;  /* 0x0000b300ff000a19 */ /* 0x000fca0000011600 */
[----:B------:R1:W-:Y:S02]  /*7860*/  @P0 STL [R1+0x14], R0 ;  /* 0x0000140001000387 */ /* 0x0003e40000100800 */
.L_x_1460:
[----:B------:R-:W-:Y:S04]  /*7870*/  DEPBAR.LE SB0, 0x0 ;  /* 0x000080000000791a */ /* 0x000fe80000000000 */
[----:B------:R-:W-:Y:S01]  /*7880*/  BAR.SYNC.DEFER_BLOCKING 0x0 ;  /* 0x0000000000007b1d */ /* 0x000fe20000010000 */
[----:B------:R-:W-:Y:S05]  /*7890*/  ISETP.LE.AND P0, PT, RZ, UR6, PT ;  /* 0x00000006ff007c0c */ /* 0x000fea000bf03270 */
[----:B---3-5:R2:W3:Y:S04]  /*78a0*/  LDSM.16.M88.4 R112, [R235+0x7100] ;  /* 0x00710000eb70783b */ /* 0x0284e80000000200 */
        /* <DEDUP_REMOVED lines=18> */
[----:B-1-34-:R-:W-:Y:S01]  /*79d0*/  SHF.R.S32.HI R0, RZ, 0x1f, R249 ;  /* 0x0000001fff007819 */ /* 0x01afe200000114f9 */
[C---:B------:R-:W-:Y:S01]  /*79e0*/  IMAD.WIDE.U32 R4, R249.reuse, c[0x0][0x208], RZ ;  /* 0x00008200f9047a25 */ /* 0x040fe200078e00ff */
[----:B------:R-:W-:Y:S02]  /*79f0*/  SHF.R.S32.HI R2, RZ, 0x1f, R248 ;  /* 0x0000001fff027819 */ /* 0x000fe400000114f8 */
[----:B------:R-:W-:Y:S01]  /*7a00*/  IADD3 R21, R250, 0x100, RZ ;  /* 0x00000100fa157810 */ /* 0x000fe20007ffe0ff */
[----:B------:R-:W-:Y:S02]  /*7a10*/  IMAD R0, R0, c[0x0][0x208], RZ ;  /* 0x0000820000007a24 */ /* 0x000fe400078e02ff */
[----:B------:R-:W-:Y:S02]  /*7a20*/  IMAD R2, R2, c[0x0][0x218], RZ ;  /* 0x0000860002027a24 */ /* 0x000fe400078e02ff */
[----:B------:R-:W-:Y:S04]  /*7a30*/  IMAD R0, R249, c[0x0][0x20c], R0 ;  /* 0x00008300f9007a24 */ /* 0x000fe800078e0200 */
[----:B------:R-:W-:Y:S04]  /*7a40*/  IMAD.IADD R5, R5, 0x1, R0 ;  /* 0x0000000105057824 */ /* 0x000fe800078e0200 */
        /* <DEDUP_REMOVED lines=8> */
[----:B------:R-:W-:Y:S04]  /*7ad0*/  SHFL.IDX PT, R7, R0, RZ, 0x181f ;  /* 0x00181fff00077589 */ /* 0x000fe800000e0000 */
[----:B------:R-:W-:Y:S04]  /*7ae0*/  SHFL.IDX PT, R5, R0, 0x1, 0x181f ;  /* 0x00381f0000057f89 */ /* 0x000fe800000e0000 */
[----:B------:R-:W-:Y:S04]  /*7af0*/  SHFL.IDX PT, R12, R2, 0x2, 0x181f ;  /* 0x00581f00020c7f89 */ /* 0x000fe800000e0000 */
[----:B------:R-:W4:Y:S04]  /*7b00*/  SHFL.IDX PT, R10, R2, 0x3, 0x181f ;  /* 0x00781f00020a7f89 */ /* 0x000f2800000e0000 */
[----:B------:R-:W-:Y:S04]  /*7b10*/  SHFL.IDX PT, R9, R0, 0x2, 0x181f ;  /* 0x00581f0000097f89 */ /* 0x000fe800000e0000 */
[----:B------:R-:W5:Y:S04]  /*7b20*/  SHFL.IDX PT, R8, R2, 0x4, 0x181f ;  /* 0x00981f0002087f89 */ /* 0x000f6800000e0000 */
[----:B------:R-:W-:Y:S04]  /*7b30*/  SHFL.IDX PT, R11, R2, 0x5, 0x181f ;  /* 0x00b81f00020b7f89 */ /* 0x000fe800000e0000 */
[----:B------:R-:W-:Y:S04]  /*7b40*/  SHFL.IDX PT, R20, R0, 0x3, 0x181f ;  /* 0x00781f0000147f89 */ /* 0x000fe800000e0000 */
[----:B------:R-:W2:Y:S04]  /*7b50*/  SHFL.IDX PT, R15, R0, 0x4, 0x181f ;  /* 0x00981f00000f7f89 */ /* 0x000ea800000e0000 */
[----:B------:R-:W2:Y:S04]  /*7b60*/  SHFL.IDX PT, R2, R2, 0x6, 0x181f ;  /* 0x00d81f0002027f89 */ /* 0x000ea800000e0000 */
[----:B------:R-:W2:Y:S04]  /*7b70*/  SHFL.IDX PT, R14, R0, 0x5, 0x181f ;  /* 0x00b81f00000e7f89 */ /* 0x000ea800000e0000 */
[----:B------:R-:W2:Y:S01]  /*7b80*/  SHFL.IDX PT, R0, R0, 0x6, 0x181f ;  /* 0x00d81f0000007f89 */ /* 0x000ea200000e0000 */
[-C--:B-1----:R-:W-:Y:S02]  /*7b90*/  IADD3 R6, P1, R6, R247.reuse, RZ ;  /* 0x000000f706067210 */ /* 0x082fe40007f3e0ff */
[-C--:B---3--:R-:W-:Y:S02]  /*7ba0*/  IADD3 R4, P0, R4, R247.reuse, RZ ;  /* 0x000000f704047210 */ /* 0x088fe40007f1e0ff */
[-C--:B----4-:R-:W-:Y:S01]  /*7bb0*/  IADD3 R10, P3, R10, R247.reuse, RZ ;  /* 0x000000f70a0a7210 */ /* 0x090fe20007f7e0ff */
[--C-:B------:R-:W-:Y:S01]  /*7bc0*/  IMAD.X R7, R7, 0x1, R246.reuse, P1 ;  /* 0x0000000107077824 */ /* 0x100fe200008e06f6 */
[-C--:B-----5:R-:W-:Y:S01]  /*7bd0*/  IADD3 R8, P2, R8, R247.reuse, RZ ;  /* 0x000000f708087210 */ /* 0x0a0fe20007f5e0ff */
[--C-:B------:R-:W-:Y:S01]  /*7be0*/  IMAD.X R5, R5, 0x1, R246.reuse, P0 ;  /* 0x0000000105057824 */ /* 0x100fe200000e06f6 */
[-C--:B------:R-:W-:Y:S02]  /*7bf0*/  IADD3 R12, P0, R12, R247.reuse, RZ ;  /* 0x000000f70c0c7210 */ /* 0x080fe40007f1e0ff */
[----:B------:R1:W-:Y:S03]  /*7c00*/  LDGSTS.E.BYPASS.LTC128B.128 [R21], [R6.64], !P6 ;  /* 0x0000000006157fae */ /* 0x0003e6000f101d4e */
[--C-:B------:R-:W-:Y:S01]  /*7c10*/  IMAD.X R13, R9, 0x1, R246.reuse, P0 ;  /* 0x00000001090d7824 */ /* 0x100fe200000e06f6 */
[----:B------:R3:W-:Y:S01]  /*7c20*/  LDGSTS.E.BYPASS.LTC128B.128 [R21+0x800], [R4.64], !P6 ;  /* 0x0080000004157fae */ /* 0x0007e2000f101d4e */
[--C-:B--2---:R-:W-:Y:S03]  /*7c30*/  IMAD.X R9, R15, 0x1, R246.reuse, P2 ;  /* 0x000000010f097824 */ /* 0x104fe600010e06f6 */
        /* <DEDUP_REMOVED lines=8> */
[----:B------:R2:W-:Y:S04]  /*7cc0*/  LDGSTS.E.BYPASS.LTC128B.128 [R21+0x2800], [R6.64], !P6 ;  /* 0x0280000006157fae */ /* 0x0005e8000f101d4e */
[----:B------:R2:W-:Y:S02]  /*7cd0*/  LDGSTS.E.BYPASS.LTC128B.128 [R21+0x3000], [R4.64], !P6 ;  /* 0x0300000004157fae */ /* 0x0005e4000f101d4e */
.L_x_1458:
[-C--:B-1234-:R-:W-:Y:S01]  /*7ce0*/  HMMA.16816.F32 R4, R112, R16.reuse, RZ ;  /* 0x000000107004723c */ /* 0x09efe200000018ff */
[----:B------:R-:W0:Y:S01]  /*7cf0*/  LDGDEPBAR ;  /* 0x00000000000079af */ /* 0x000e220000000000 */
[----:B------:R-:W-:Y:S06]  /*7d00*/  UISETP.GE.AND UP0, UPT, UR6, 0x1, UPT ;  /* 0x000000010600788c */ /* 0x000fec000bf06270 */
        /* <DEDUP_REMOVED lines=100> */
[----:B------:R-:W5:Y:S07]  /*8350*/  LDSM.16.M88.4 R136, [R233+0x2800] ;  /* 0x00280000e988783b */ /* 0x000f6e0000000200 */
        /* <DEDUP_REMOVED lines=30> */
[----:B------:R-:W-:Y:S01]  /*8540*/  HMMA.16816.F32 R112, R196, R194, R112 ;  /* 0x000000c2c470723c */ /* 0x000fe20000001870 */
[----:B------:R-:W-:-:S07]  /*8550*/  @!P0 BRA `(.L_x_1459) ;  /* 0x000003f000008947 */ /* 0x000fce0003800000 */
[----:B------:R-:W2:Y:S01]  /*8560*/  LDL R0, [R1] ;  /* 0x0000000001007983 */ /* 0x000ea20000100800 */
        /* <DEDUP_REMOVED lines=61> */
[----:B------:R2:W-:Y:S02]  /*8940*/  LDGSTS.E.BYPASS.LTC128B.128 [R250+0x6900], [R136.64], !P6 ;  /* 0x0690000088fa7fae */ /* 0x0005e4000f101d4e */
.L_x_1459:
[----:B------:R-:W3:Y:S01]  /*8950*/  LDL R2, [R1+0x14] ;  /* 0x0000140001027983 */ /* 0x000ee20000100800 */
[----:B------:R-:W-:Y:S01]  /*8960*/  PLOP3.LUT P0, PT, PT, PT, UP1, 0x80, 0x0 ;  /* 0x000000000000781c */ /* 0x000fe20003f0f018 */
[----:B------:R-:W-:Y:S01]  /*8970*/  UIMAD UR5, UR6, -0x70, URZ ;  /* 0xffffff90060578a4 */ /* 0x000fe2000f8e023f */
[----:B--2---:R-:W-:Y:S01]  /*8980*/  IMAD.U32 R136, RZ, RZ, UR12 ;  /* 0x0000000cff887e24 */ /* 0x004fe2000f8e00ff */
[----:B------:R-:W2:Y:S01]  /*8990*/  LDL R139, [R1+0x1c] ;  /* 0x00001c00018b7983 */ /* 0x000ea20000100800 */
[----:B------:R-:W-:Y:S02]  /*89a0*/  UISETP.GT.AND UP0, UPT, UR6, UR4, UPT ;  /* 0x000000040600728c */ /* 0x000fe4000bf04270 */
[----:B------:R-:W-:Y:S01]  /*89b0*/  UIADD3 UR6, UR6, -0x1, URZ ;  /* 0xffffffff06067890 */ /* 0x000fe2000fffe03f */
        /* <DEDUP_REMOVED lines=17> */
[----:B------:R1:W3:Y:S04]  /*8ad0*/  LDL R0, [R1+0x18] ;  /* 0x0000180001007983 */ /* 0x0002e80000100800 */
[----:B------:R-:W0:Y:S01]  /*8ae0*/  LDGDEPBAR ;  /* 0x00000000000079af */ /* 0x000e220000000000 */
[----:B---3--:R-:W-:Y:S07]  /*8af0*/  @P0 IMAD.MOV.U32 R0, RZ, RZ, R2 ;  /* 0x000000ffff000224 */ /* 0x008fee00078e0002 */
[----:B------:R-:W-:Y:S08]  /*8b00*/  SHFL.IDX PT, R138, R0, 0x2, 0x1c1f ;  /* 0x005c1f00008a7f89 */ /* 0x000ff000000e0000 */
[----:B------:R-:W-:Y:S08]  /*8b10*/  SHFL.IDX PT, R135, R0, RZ, 0x1c1f ;  /* 0x001c1fff00877589 */ /* 0x000ff000000e0000 */
[----:B------:R-:W3:Y:S08]  /*8b20*/  SHFL.IDX PT, R2, R0, 0x1, 0x1c1f ;  /* 0x003c1f0000027f89 */ /* 0x000ef000000e0000 */
[----:B------:R4:W1:Y:S02]  /*8b30*/  SHFL.IDX PT, R137, R0, 0x3, 0x1c1f ;  /* 0x007c1f0000897f89 */ /* 0x00086400000e0000 */
[----:B----4-:R-:W-:Y:S05]  /*8b40*/  IMAD.U32 R0, RZ, RZ, UR5 ;  /* 0x00000005ff007e24 */ /* 0x010fea000f8e00ff */
[----:B--2---:R-:W-:Y:S04]  /*8b50*/  IADD3 R0, -R139, 0x1, R0 ;  /* 0x000000018b007810 */ /* 0x004fe80007ffe100 */
[----:B------:R-:W-:Y:S05]  /*8b60*/  IADD3 R136, -R136, UR7, R0 ;  /* 0x0000000788887c10 */ /* 0x000fea000fffe100 */
[C---:B---3--:R-:W-:Y:S02]  /*8b70*/  IMAD.IADD R2, R136.reuse, 0x1, R2 ;  /* 0x0000000188027824 */ /* 0x048fe400078e0202 */
[C---:B------:R-:W-:Y:S02]  /*8b80*/  IMAD.IADD R135, R136.reuse, 0x1, R135 ;  /* 0x0000000188877824 */ /* 0x040fe400078e0287 */
[----:B------:R-:W-:Y:S01]  /*8b90*/  IMAD.IADD R0, R136, 0x1, R138 ;  /* 0x0000000188007824 */ /* 0x000fe200078e028a */
[----:B------:R-:W-:Y:S01]  /*8ba0*/  ISETP.GT.AND P1, PT, R2, RZ, PT ;  /* 0x000000ff0200720c */ /* 0x000fe20003f24270 */
[----:B-1----:R-:W-:Y:S01]  /*8bb0*/  IMAD.IADD R136, R136, 0x1, R137 ;  /* 0x0000000188887824 */ /* 0x002fe200078e0289 */
[----:B------:R-:W-:Y:S02]  /*8bc0*/  ISETP.GT.AND P0, PT, R2, 0x1, PT ;  /* 0x000000010200780c */ /* 0x000fe40003f04270 */
[----:B------:R-:W-:Y:S02]  /*8bd0*/  FSEL R188, R6, -INF , P1 ;  /* 0xff80000006bc7808 */ /* 0x000fe40000800000 */
[----:B------:R-:W-:Y:S02]  /*8be0*/  FSEL R7, R7, -INF , P0 ;  /* 0xff80000007077808 */ /* 0x000fe40000000000 */
[----:B------:R-:W-:Y:S02]  /*8bf0*/  ISETP.GT.AND P2, PT, R135, 0x1, PT ;  /* 0x000000018700780c */ /* 0x000fe40003f44270 */
[C---:B------:R-:W-:Y:S02]  /*8c00*/  ISETP.GT.AND P1, PT, R2.reuse, 0x8, PT ;  /* 0x000000080200780c */ /* 0x040fe40003f24270 */
        /* <DEDUP_REMOVED lines=34> */
[C---:B------:R-:W-:Y:S02]  /*8e30*/  ISETP.GT.AND P2, PT, R135.reuse, 0x31, PT ;  /* 0x000000318700780c */ /* 0x040fe40003f44270 */
[----:B------:R-:W-:Y:S02]  /*8e40*/  ISETP.GT.AND P3, PT, R135, RZ, PT ;  /* 0x000000ff8700720c */ /* 0x000fe40003f64270 */
[C---:B------:R-:W-:Y:S02]  /*8e50*/  ISETP.GT.AND P1, PT, R136.reuse, RZ, PT ;  /* 0x000000ff8800720c */ /* 0x040fe40003f24270 */
[----:B------:R-:W-:Y:S02]  /*8e60*/  ISETP.GT.AND P0, PT, R136, 0x1, PT ;  /* 0x000000018800780c */ /* 0x000fe40003f04270 */
[----:B------:R-:W-:Y:S02]  /*8e70*/  FSEL R190, R53, -INF , P2 ;  /* 0xff80000035be7808 */ /* 0x000fe40001000000 */
[----:B------:R-:W-:Y:S02]  /*8e80*/  FSEL R138, R4, -INF , P3 ;  /* 0xff800000048a7808 */ /* 0x000fe40001800000 */
[----:B------:R-:W-:Y:S02]  /*8e90*/  ISETP.GT.AND P3, PT, R135, 0x8, PT ;  /* 0x000000088700780c */ /* 0x000fe40003f64270 */
[----:B------:R-:W-:Y:S02]  /*8ea0*/  FSEL R11, R11, -INF , P0 ;  /* 0xff8000000b0b7808 */ /* 0x000fe40000000000 */
[----:B------:R-:W-:Y:S02]  /*8eb0*/  ISETP.GT.AND P0, PT, R2, 0x39, PT ;  /* 0x000000390200780c */ /* 0x000fe40003f04270 */
[----:B------:R-:W-:Y:S02]  /*8ec0*/  ISETP.GT.AND P2, PT, R0, 0x1, PT ;  /* 0x000000010000780c */ /* 0x000fe40003f44270 */
[----:B------:R-:W-:Y:S02]  /*8ed0*/  FSEL R10, R10, -INF , P1 ;  /* 0xff8000000a0a7808 */ /* 0x000fe40000800000 */
[----:B------:R-:W-:Y:S02]  /*8ee0*/  ISETP.GT.AND P1, PT, R2, 0x38, PT ;  /* 0x000000380200780c */ /* 0x000fe40003f24270 */
        /* <DEDUP_REMOVED lines=8> */
[----:B------:R-:W-:Y:S02]  /*8f70*/  FMNMX.FTZ R137, R138, R3, !PT ;  /* 0x000000038a897209 */ /* 0x000fe40007810000 */
[----:B------:R-:W-:Y:S02]  /*8f80*/  FSEL R20, R20, -INF , P3 ;  /* 0xff80000014147808 */ /* 0x000fe40001800000 */
[----:B------:R-:W-:Y:S02]  /*8f90*/  FSEL R194, R65, -INF , P2 ;  /* 0xff80000041c27808 */ /* 0x000fe40001000000 */
[----:B------:R-:W-:Y:S02]  /*8fa0*/  ISETP.GT.AND P3, PT, R135, 0x18, PT ;  /* 0x000000188700780c */ /* 0x000fe40003f64270 */
[----:B------:R-:W-:Y:S02]  /*8fb0*/  FSEL R14, R14, -INF , P1 ;  /* 0xff8000000e0e7808 */ /* 0x000fe40000800000 */
[----:B------:R-:W-:Y:S02]  /*8fc0*/  FSEL R15, R15, -INF , P0 ;  /* 0xff8000000f0f7808 */ /* 0x000fe40000000000 */
[C---:B------:R-:W-:Y:S02]  /*8fd0*/  ISETP.GT.AND P1, PT, R2.reuse, 0x40, PT ;  /* 0x000000400200780c */ /* 0x040fe40003f24270 */
[----:B------:R-:W-:Y:S02]  /*8fe0*/  ISETP.GT.AND P0, PT, R2, 0x41, PT ;  /* 0x000000410200780c */ /* 0x000fe40003f04270 */
[----:B------:R-:W-:Y:S02]  /*8ff0*/  FMNMX.FTZ R137, R139, R137, !PT ;  /* 0x000000898b897209 */ /* 0x000fe40007810000 */
[----:B------:R-:W-:Y:S02]  /*9000*/  ISETP.GT.AND P2, PT, R0, 0x9, PT ;  /* 0x000000090000780c */ /* 0x000fe40003f44270 */
[----:B------:R-:W-:Y:S02]  /*9010*/  FSEL R32, R32, -INF , P3 ;  /* 0xff80000020207808 */ /* 0x000fe40001800000 */
[----:B------:R-:W-:Y:S02]  /*9020*/  ISETP.GT.AND P3, PT, R135, 0x20, PT ;  /* 0x000000208700780c */ /* 0x000fe40003f64270 */
[----:B------:R-:W-:Y:S02]  /*9030*/  FSEL R13, R13, -INF , P2 ;  /* 0xff8000000d0d7808 */ /* 0x000fe40001000000 */
[----:B------:R-:W-:Y:S02]  /*9040*/  ISETP.GT.AND P2, PT, R135, 0x41, PT ;  /* 0x000000418700780c */ /* 0x000fe40003f44270 */
[----:B------:R-:W-:Y:S02]  /*9050*/  FSEL R204, R70, -INF , P1 ;  /* 0xff80000046cc7808 */ /* 0x000fe40000800000 */
[----:B------:R-:W-:Y:S02]  /*9060*/  FSEL R207, R71, -INF , P0 ;  /* 0xff80000047cf7808 */ /* 0x000fe40000000000 */
[C---:B------:R-:W-:Y:S02]  /*9070*/  ISETP.GT.AND P1, PT, R136.reuse, 0x10, PT ;  /* 0x000000108800780c */ /* 0x040fe40003f24270 */
[----:B------:R-:W-:Y:S02]  /*9080*/  ISETP.GT.AND P0, PT, R136, 0x11, PT ;  /* 0x000000118800780c */ /* 0x000fe40003f04270 */
[----:B------:R-:W-:Y:S02]  /*9090*/  FMNMX.FTZ R137, R16, R137, !PT ;  /* 0x0000008910897209 */ /* 0x000fe40007810000 */
[----:B------:R-:W-:Y:S02]  /*90a0*/  FSEL R36, R36, -INF , P3 ;  /* 0xff80000024247808 */ /* 0x000fe40001800000 */
[----:B------:R-:W-:Y:S02]  /*90b0*/  FSEL R201, R69, -INF , P2 ;  /* 0xff80000045c97808 */ /* 0x000fe40001000000 */
[----:B------:R-:W-:Y:S02]  /*90c0*/  FMNMX.FTZ R137, R17, R137, !PT ;  /* 0x0000008911897209 */ /* 0x000fe40007810000 */
[----:B------:R-:W-:Y:S02]  /*90d0*/  ISETP.GT.AND P3, PT, R135, 0x28, PT ;  /* 0x000000288700780c */ /* 0x000fe40003f64270 */
[----:B------:R-:W-:Y:S02]  /*90e0*/  FSEL R26, R26, -INF , P1 ;  /* 0xff8000001a1a7808 */ /* 0x000fe40000800000 */
[----:B------:R-:W-:Y:S02]  /*90f0*/  FSEL R27, R27, -INF , P0 ;  /* 0xff8000001b1b7808 */ /* 0x000fe40000000000 */
[C---:B------:R-:W-:Y:S02]  /*9100*/  ISETP.GT.AND P1, PT, R2.reuse, 0x48, PT ;  /* 0x000000480200780c */ /* 0x040fe40003f24270 */
[----:B------:R-:W-:Y:S02]  /*9110*/  ISETP.GT.AND P0, PT, R2, 0x49, PT ;  /* 0x000000490200780c */ /* 0x000fe40003f04270 */
[----:B------:R-:W-:Y:S02]  /*9120*/  ISETP.GT.AND P2, PT, R0, 0x11, PT ;  /* 0x000000110000780c */ /* 0x000fe40003f44270 */
[----:B------:R-:W-:Y:S02]  /*9130*/  FMNMX.FTZ R137, R20, R137, !PT ;  /* 0x0000008914897209 */ /* 0x000fe40007810000 */
[----:B------:R-:W-:Y:S02]  /*9140*/  FSEL R48, R48, -INF , P3 ;  /* 0xff80000030307808 */ /* 0x000fe40001800000 */
[----:B------:R-:W-:Y:S02]  /*9150*/  FSEL R216, R82, -INF , P1 ;  /* 0xff80000052d87808 */ /* 0x000fe40000800000 */
[----:B------:R-:W-:Y:S02]  /*9160*/  FSEL R217, R83, -INF , P0 ;  /* 0xff80000053d97808 */ /* 0x000fe40000000000 */
[----:B------:R-:W-:Y:S02]  /*9170*/  ISETP.GT.AND P3, PT, R135, 0x30, PT ;  /* 0x000000308700780c */ /* 0x000fe40003f64270 */
        /* <DEDUP_REMOVED lines=9> */
[----:B------:R-:W-:Y:S02]  /*9210*/  ISETP.GT.AND P0, PT, R2, 0x51, PT ;  /* 0x000000510200780c */ /* 0x000fe40003f04270 */
[----:B------:R-:W-:Y:S02]  /*9220*/  ISETP.GT.AND P3, PT, R0, RZ, PT ;  /* 0x000000ff0000720c */ /* 0x000fe40003f64270 */
[----:B------:R-:W-:Y:S02]  /*9230*/  FSEL R30, R30, -INF , P1 ;  /* 0xff8000001e1e7808 */ /* 0x000fe40000800000 */
[----:B------:R-:W-:Y:S02]  /*9240*/  ISETP.GT.AND P1, PT, R2, 0x50, PT ;  /* 0x000000500200780c */ /* 0x000fe40003f24270 */
        /* <DEDUP_REMOVED lines=28> */
[----:B------:R-:W-:Y:S02]  /*9410*/  FMNMX.FTZ R137, R37, R137, !PT ;  /* 0x0000008925897209 */ /* 0x000fe40007810000 */
        /* <DEDUP_REMOVED lines=17> */
[----:B------:R-:W-:Y:S02]  /*9530*/  FSEL R80, R101, -INF , P2 ;  /* 0xff80000065507808 */ /* 0x000fe40001000000 */
        /* <DEDUP_REMOVED lines=16> */
[----:B------:R-:W-:Y:S02]  /*9640*/  ISETP.GT.AND P3, PT, R0, 0x18, PT ;  /* 0x000000180000780c */ /* 0x000fe40003f64270 */
[----:B------:R-:W-:Y:S02]  /*9650*/  FMNMX.FTZ R2, R34, R2, !PT ;  /* 0x0000000222027209 */ /* 0x000fe40007810000 */
[----:B------:R-:W-:Y:S02]  /*9660*/  FMNMX.FTZ R137, R201, R137, !PT ;  /* 0x00000089c9897209 */ /* 0x000fe40007810000 */
[----:B------:R-:W-:Y:S02]  /*9670*/  FMNMX.FTZ R4, R8, R133, !PT ;  /* 0x0000008508047209 */ /* 0x000fe40007810000 */
[----:B------:R-:W-:Y:S02]  /*9680*/  FMNMX.FTZ R2, R35, R2, !PT ;  /* 0x0000000223027209 */ /* 0x000fe40007810000 */
[----:B------:R-:W-:Y:S02]  /*9690*/  FSEL R28, R28, -INF , P3 ;  /* 0xff8000001c1c7808 */ /* 0x000fe40001800000 */
[----:B------:R-:W-:Y:S02]  /*96a0*/  ISETP.GT.AND P3, PT, R135, 0x50, PT ;  /* 0x000000508700780c */ /* 0x000fe40003f64270 */
[----:B------:R-:W-:Y:S02]  /*96b0*/  FMNMX.FTZ R137, R206, R137, !PT ;  /* 0x00000089ce897209 */ /* 0x000fe40007810000 */
[----:B------:R-:W-:Y:S02]  /*96c0*/  FMNMX.FTZ R4, R9, R4, !PT ;  /* 0x0000000409047209 */ /* 0x000fe40007810000 */
[----:B------:R-:W-:Y:S02]  /*96d0*/  FSEL R84, R84, -INF , P3 ;  /* 0xff80000054547808 */ /* 0x000fe40001800000 */
[----:B------:R-:W-:Y:S02]  /*96e0*/  FMNMX.FTZ R2, R38, R2, !PT ;  /* 0x0000000226027209 */ /* 0x000fe40007810000 */
[----:B------:R-:W-:Y:S02]  /*96f0*/  FMNMX.FTZ R137, R213, R137, !PT ;  /* 0x00000089d5897209 */ /* 0x000fe40007810000 */
[----:B------:R-:W-:Y:S02]  /*9700*/  ISETP.GT.AND P3, PT, R0, 0x20, PT ;  /* 0x000000200000780c */ /* 0x000fe40003f64270 */
[----:B------:R-:W-:Y:S02]  /*9710*/  FMNMX.FTZ R4, R12, R4, !PT ;  /* 0x000000040c047209 */ /* 0x000fe40007810000 */
[----:B------:R-:W-:Y:S02]  /*9720*/  FMNMX.FTZ R137, R84, R137, !PT ;  /* 0x0000008954897209 */ /* 0x000fe40007810000 */
[----:B------:R-:W-:Y:S02]  /*9730*/  FMNMX.FTZ R2, R39, R2, !PT ;  /* 0x0000000227027209 */ /* 0x000fe40007810000 */
[----:B------:R-:W-:Y:S02]  /*9740*/  FSEL R40, R40, -INF , P3 ;  /* 0xff80000028287808 */ /* 0x000fe40001800000 */
[----:B------:R-:W-:Y:S02]  /*9750*/  ISETP.GT.AND P3, PT, R135, 0x58, PT ;  /* 0x000000588700780c */ /* 0x000fe40003f64270 */
        /* <DEDUP_REMOVED lines=20> */
[----:B------:R-:W-:Y:S02]  /*98a0*/  ISETP.GT.AND P2, PT, R0, 0x31, PT ;  /* 0x000000310000780c */ /* 0x000fe40003f44270 */
[----:B------:R-:W-:Y:S02]  /*98b0*/  FMNMX.FTZ R2, R192, R2, !PT ;  /* 0x00000002c0027209 */ /* 0x000fe40007810000 */
        /* <DEDUP_REMOVED lines=9> */
[----:B------:R-:W-:Y:S02]  /*9950*/  ISETP.GT.AND P1, PT, R136, 0x38, PT ;  /* 0x000000388800780c */ /* 0x000fe40003f24270 */
[----:B------:R-:W-:Y:S02]  /*9960*/  FMNMX.FTZ R4, R40, R4, !PT ;  /* 0x0000000428047209 */ /* 0x000fe40007810000 */
[----:B------:R-:W-:Y:S02]  /*9970*/  FSEL R227, R113, -INF , P2 ;  /* 0xff80000071e37808 */ /* 0x000fe40001000000 */
[----:B------:R-:W-:Y:S02]  /*9980*/  FMNMX.FTZ R137, R251, R137, !PT ;  /* 0x00000089fb897209 */ /* 0x000fe40007810000 */
[----:B------:R-:W-:Y:S02]  /*9990*/  FMNMX.FTZ R2, R196, R2, !PT ;  /* 0x00000002c4027209 */ /* 0x000fe40007810000 */
[----:B------:R-:W-:Y:S02]  /*99a0*/  FMNMX.FTZ R5, R15, R5, !PT ;  /* 0x000000050f057209 */ /* 0x000fe40007810000 */
[----:B------:R-:W-:Y:S02]  /*99b0*/  FSEL R113, R62, -INF , P1 ;  /* 0xff8000003e717808 */ /* 0x000fe40000800000 */
[----:B------:R-:W-:Y:S02]  /*99c0*/  ISETP.GT.AND P1, PT, R136, 0x40, PT ;  /* 0x000000408800780c */ /* 0x000fe40003f24270 */
[----:B------:R-:W-:Y:S02]  /*99d0*/  FMNMX.FTZ R4, R41, R4, !PT ;  /* 0x0000000429047209 */ /* 0x000fe40007810000 */
[----:B------:R-:W-:Y:S02]  /*99e0*/  FMNMX.FTZ R137, R227, R137, !PT ;  /* 0x00000089e3897209 */ /* 0x000fe40007810000 */
[----:B------:R-:W-:Y:S02]  /*99f0*/  FMNMX.FTZ R2, R204, R2, !PT ;  /* 0x00000002cc027209 */ /* 0x000fe40007810000 */
[----:B------:R-:W-:Y:S01]  /*9a00*/  FMNMX.FTZ R5, R26, R5, !PT ;  /* 0x000000051a057209 */ /* 0x000fe20007810000 */
[----:B------:R-:W1:Y:S01]  /*9a10*/  SHFL.BFLY PT, R6, R137, 0x2, 0x1f ;  /* 0x0c401f0089067f89 */ /* 0x000e6200000e0000 */
[----:B------:R-:W-:Y:S02]  /*9a20*/  FSEL R199, R74, -INF , P1 ;  /* 0xff8000004ac77808 */ /* 0x000fe40000800000 */
        /* <DEDUP_REMOVED lines=9> */
[----:B------:R-:W-:Y:S01]  /*9ac0*/  FSEL R52, R90, -INF , P1 ;  /* 0xff8000005a347808 */ /* 0x000fe20000800000 */
[----:B------:R-:W-:Y:S01]  /*9ad0*/  IMAD.MOV.U32 R90, RZ, RZ, R200 ;  /* 0x000000ffff5a7224 */ /* 0x000fe200078e00c8 */
[----:B------:R-:W-:Y:S02]  /*9ae0*/  FMNMX.FTZ R4, R99, R4, !PT ;  /* 0x0000000463047209 */ /* 0x000fe40007810000 */
[C---:B------:R-:W-:Y:S02]  /*9af0*/  ISETP.GT.AND P3, PT, R0.reuse, 0x38, PT ;  /* 0x000000380000780c */ /* 0x040fe40003f64270 */
        /* <DEDUP_REMOVED lines=8> */
[----:B------:R-:W-:Y:S01]  /*9b80*/  FSEL R112, R61, -INF , P2 ;  /* 0xff8000003d707808 */ /* 0x000fe20001000000 */
[----:B------:R-:W-:Y:S01]  /*9b90*/  IMAD.MOV.U32 R61, RZ, RZ, R114 ;  /* 0x000000ffff3d7224 */ /* 0x000fe200078e0072 */
[----:B------:R-:W-:Y:S01]  /*9ba0*/  ISETP.GT.AND P3, PT, R0, 0x40, PT ;  /* 0x000000400000780c */ /* 0x000fe20003f64270 */
[----:B------:R-:W-:Y:S01]  /*9bb0*/  IMAD.MOV.U32 R62, RZ, RZ, R115 ;  /* 0x000000ffff3e7224 */ /* 0x000fe200078e0073 */
        /* <DEDUP_REMOVED lines=12> */
[----:B------:R-:W-:Y:S02]  /*9c80*/  ISETP.GT.AND P0, PT, R136, 0x39, PT ;  /* 0x000000398800780c */ /* 0x000fe40003f04270 */
[----:B------:R-:W-:Y:S02]  /*9c90*/  FMNMX.FTZ R5, R47, R5, !PT ;  /* 0x000000052f057209 */ /* 0x000fe40007810000 */
[----:B-1----:R-:W-:Y:S02]  /*9ca0*/  FMNMX.FTZ R137, R6, R137, !PT ;  /* 0x0000008906897209 */ /* 0x002fe40007810000 */
[----:B------:R-:W-:Y:S02]  /*9cb0*/  FSEL R208, R76, -INF , P3 ;  /* 0xff8000004cd07808 */ /* 0x000fe40001800000 */
[----:B------:R-:W-:Y:S01]  /*9cc0*/  FMNMX.FTZ R4, R198, R4, !PT ;  /* 0x00000004c6047209 */ /* 0x000fe20007810000 */
[----:B------:R-:W1:Y:S01]  /*9cd0*/  SHFL.BFLY PT, R6, R137, 0x1, 0x1f ;  /* 0x0c201f0089067f89 */ /* 0x000e6200000e0000 */
        /* <DEDUP_REMOVED lines=20> */
[C---:B------:R-:W-:Y:S02]  /*9e20*/  ISETP.GT.AND P3, PT, R0.reuse, 0x58, PT ;  /* 0x000000580000780c */ /* 0x040fe40003f64270 */
[----:B------:R-:W-:Y:S02]  /*9e30*/  ISETP.GT.AND P2, PT, R0, 0x59, PT ;  /* 0x000000590000780c */ /* 0x000fe40003f44270 */
[----:B------:R-:W-:Y:S02]  /*9e40*/  FMNMX.FTZ R4, R220, R4, !PT ;  /* 0x00000004dc047209 */ /* 0x000fe40007810000 */
[----:B------:R-:W-:Y:S02]  /*9e50*/  FMNMX.FTZ R2, R62, R2, !PT ;  /* 0x000000023e027209 */ /* 0x000fe40007810000 */
[----:B------:R-:W-:Y:S02]  /*9e60*/  FSEL R91, R91, -INF , P0 ;  /* 0xff8000005b5b7808 */ /* 0x000fe40000000000 */
[C---:B------:R-:W-:Y:S02]  /*9e70*/  ISETP.GT.AND P1, PT, R0.reuse, 0x60, PT ;  /* 0x000000600000780c */ /* 0x040fe40003f24270 */
[----:B------:R-:W-:Y:S02]  /*9e80*/  ISETP.GT.AND P0, PT, R0, 0x61, PT ;  /* 0x000000610000780c */ /* 0x000fe40003f04270 */
[----:B------:R-:W-:Y:S02]  /*9e90*/  FSEL R212, R92, -INF , P3 ;  /* 0xff8000005cd47808 */ /* 0x000fe40001800000 */
[----:B------:R-:W-:Y:S02]  /*9ea0*/  FSEL R209, R93, -INF , P2 ;  /* 0xff8000005dd17808 */ /* 0x000fe40001000000 */
[C---:B------:R-:W-:Y:S02]  /*9eb0*/  ISETP.GT.AND P2, PT, R0.reuse, 0x69, PT ;  /* 0x000000690000780c */ /* 0x040fe40003f44270 */
[----:B------:R-:W-:Y:S02]  /*9ec0*/  ISETP.GT.AND P3, PT, R0, 0x68, PT ;  /* 0x000000680000780c */ /* 0x000fe40003f64270 */
[----:B------:R-:W-:Y:S02]  /*9ed0*/  FMNMX.FTZ R0, R114, R5, !PT ;  /* 0x0000000572007209 */ /* 0x000fe40007810000 */
[----:B------:R-:W-:Y:S02]  /*9ee0*/  FMNMX.FTZ R135, R219, R4, !PT ;  /* 0x00000004db877209 */ /* 0x000fe40007810000 */
[----:B------:R-:W2:Y:S01]  /*9ef0*/  SHFL.BFLY PT, R4, R2, 0x2, 0x1f ;  /* 0x0c401f0002047f89 */ /* 0x000ea200000e0000 */
[----:B------:R-:W-:Y:S02]  /*9f00*/  FMNMX.FTZ R0, R199, R0, !PT ;  /* 0x00000000c7007209 */ /* 0x000fe40007810000 */
[----:B-1----:R-:W-:Y:S02]  /*9f10*/  FMNMX.FTZ R137, R137, R6, !PT ;  /* 0x0000000689897209 */ /* 0x002fe40007810000 */
[----:B------:R-:W-:Y:S02]  /*9f20*/  FMNMX.FTZ R0, R205, R0, !PT ;  /* 0x00000000cd007209 */ /* 0x000fe40007810000 */
[----:B------:R-:W-:Y:S01]  /*9f30*/  FSEL R203, R104, -INF , P1 ;  /* 0xff80000068cb7808 */ /* 0x000fe20000800000 */
[----:B------:R-:W-:Y:S01]  /*9f40*/  IMAD.MOV.U32 R104, RZ, RZ, R52 ;  /* 0x000000ffff687224 */ /* 0x000fe200078e0034 */
[----:B------:R-:W-:Y:S01]  /*9f50*/  FMNMX.FTZ R0, R211, R0, !PT ;  /* 0x00000000d3007209 */ /* 0x000fe20007810000 */
[----:B------:R-:W-:Y:S01]  /*9f60*/  FMUL.FTZ R92, R137, c[0x0][0x2d0] ;  /* 0x0000b400895c7a20 */ /* 0x000fe20000410000 */
[----:B------:R-:W-:Y:S02]  /*9f70*/  FSEL R109, R109, -INF , P2 ;  /* 0xff8000006d6d7808 */ /* 0x000fe40001000000 */
[----:B------:R-:W-:Y:S02]  /*9f80*/  FMNMX.FTZ R0, R214, R0, !PT ;  /* 0x00000000d6007209 */ /* 0x000fe40007810000 */
[----:B------:R-:W-:Y:S02]  /*9f90*/  FSETP.NEU.FTZ.AND P2, PT, R137, -INF , PT ;  /* 0xff8000008900780b */ /* 0x000fe40003f5d000 */
[----:B------:R-:W-:Y:S02]  /*9fa0*/  FMNMX.FTZ R0, R104, R0, !PT ;  /* 0x0000000068007209 */ /* 0x000fe40007810000 */
[----:B------:R-:W-:Y:S02]  /*9fb0*/  ISETP.GT.AND P1, PT, R136, 0x58, PT ;  /* 0x000000588800780c */ /* 0x000fe40003f24270 */
[----:B------:R-:W-:Y:S02]  /*9fc0*/  FSEL R92, R92, RZ, P2 ;  /* 0x000000ff5c5c7208 */ /* 0x000fe40001000000 */
[----:B------:R-:W-:Y:S02]  /*9fd0*/  FMNMX.FTZ R0, R91, R0, !PT ;  /* 0x000000005b007209 */ /* 0x000fe40007810000 */
[----:B------:R-:W-:Y:S02]  /*9fe0*/  FSEL R63, R94, -INF , P1 ;  /* 0xff8000005e3f7808 */ /* 0x000fe40000800000 */
[----:B--2---:R-:W-:Y:S02]  /*9ff0*/  FMNMX.FTZ R2, R2, R4, !PT ;  /* 0x0000000402027209 */ /* 0x004fe40007810000 */
[----:B------:R-:W-:Y:S01]  /*a000*/  FMNMX.FTZ R4, R63, R0, !PT ;  /* 0x000000003f047209 */ /* 0x000fe20007810000 */
[--C-:B------:R-:W-:Y:S01]  /*a010*/  FFMA.FTZ R0, R138, c[0x0][0x2d0], -R92.reuse ;  /* 0x0000b4008a007a23 */ /* 0x100fe2000001085c */
[----:B------:R-:W-:Y:S01]  /*a020*/  FSEL R202, R105, -INF , P0 ;  /* 0xff80000069ca7808 */ /* 0x000fe20000000000 */
[----:B------:R-:W1:Y:S01]  /*a030*/  SHFL.BFLY PT, R6, R2, 0x1, 0x1f ;  /* 0x0c201f0002067f89 */ /* 0x000e6200000e0000 */
[C---:B------:R-:W-:Y:S01]  /*a040*/  ISETP.GT.AND P0, PT, R136.reuse, 0x59, PT ;  /* 0x000000598800780c */ /* 0x040fe20003f04270 */
[----:B------:R2:W-:Y:S01]  /*a050*/  MUFU.EX2 R52, R0 ;  /* 0x0000000000347308 */ /* 0x0005e20000000800 */
[----:B------:R-:W-:Y:S02]  /*a060*/  ISETP.GT.AND P1, PT, R136, 0x60, PT ;  /* 0x000000608800780c */ /* 0x000fe40003f24270 */
[----:B------:R-:W-:Y:S02]  /*a070*/  FSEL R89, R95, -INF , P0 ;  /* 0xff8000005f597808 */ /* 0x000fe40000000000 */
[----:B------:R-:W-:Y:S01]  /*a080*/  FSEL R88, R106, -INF , P1 ;  /* 0xff8000006a587808 */ /* 0x000fe20000800000 */
[----:B------:R-:W-:Y:S01]  /*a090*/  IMAD.MOV.U32 R106, RZ, RZ, R221 ;  /* 0x000000ffff6a7224 */ /* 0x000fe200078e00dd */
[----:B------:R-:W-:Y:S02]  /*a0a0*/  FMNMX.FTZ R4, R89, R4, !PT ;  /* 0x0000000459047209 */ /* 0x000fe40007810000 */
[----:B------:R-:W-:Y:S02]  /*a0b0*/  ISETP.GT.AND P0, PT, R136, 0x61, PT ;  /* 0x000000618800780c */ /* 0x000fe40003f04270 */
[----:B------:R-:W-:Y:S02]  /*a0c0*/  FMNMX.FTZ R4, R88, R4, !PT ;  /* 0x0000000458047209 */ /* 0x000fe40007810000 */
[----:B------:R-:W-:Y:S02]  /*a0d0*/  ISETP.GT.AND P1, PT, R136, 0x68, PT ;  /* 0x000000688800780c */ /* 0x000fe40003f24270 */
[----:B------:R-:W-:Y:S02]  /*a0e0*/  FSEL R252, R107, -INF , P0 ;  /* 0xff8000006bfc7808 */ /* 0x000fe40000000000 */
[----:B------:R-:W-:Y:S02]  /*a0f0*/  FMNMX.FTZ R135, R212, R135, !PT ;  /* 0x00000087d4877209 */ /* 0x000fe40007810000 */
[----:B------:R-:W-:Y:S02]  /*a100*/  FMNMX.FTZ R4, R252, R4, !PT ;  /* 0x00000004fc047209 */ /* 0x000fe40007810000 */
[----:B------:R-:W-:Y:S02]  /*a110*/  ISETP.GT.AND P0, PT, R136, 0x69, PT ;  /* 0x000000698800780c */ /* 0x000fe40003f04270 */
[----:B------:R-:W-:Y:S01]  /*a120*/  FSEL R225, R110, -INF , P1 ;  /* 0xff8000006ee17808 */ /* 0x000fe20000800000 */
[--C-:B--2---:R-:W-:Y:S01]  /*a130*/  FFMA.FTZ R0, R139, c[0x0][0x2d0], -R92.reuse ;  /* 0x0000b4008b007a23 */ /* 0x104fe2000001085c */
[----:B------:R-:W-:Y:S01]  /*a140*/  FSEL R71, R111, -INF , P0 ;  /* 0xff8000006f477808 */ /* 0x000fe20000000000 */
[----:B------:R-:W-:Y:S01]  /*a150*/  IMAD.MOV.U32 R139, RZ, RZ, R63 ;  /* 0x000000ffff8b7224 */ /* 0x000fe200078e003f */
[----:B-1----:R-:W-:Y:S01]  /*a160*/  FMNMX.FTZ R136, R2, R6, !PT ;  /* 0x0000000602887209 */ /* 0x002fe20007810000 */
[----:B------:R1:W-:Y:S01]  /*a170*/  MUFU.EX2 R248, R0 ;  /* 0x0000000000f87308 */ /* 0x0003e20000000800 */
[----:B------:R-:W-:Y:S01]  /*a180*/  FMNMX.FTZ R135, R209, R135, !PT ;  /* 0x00000087d1877209 */ /* 0x000fe20007810000 */
[----:B------:R-:W-:Y:S01]  /*a190*/  FFMA.FTZ R6, R21, c[0x0][0x2d0], -R92 ;  /* 0x0000b40015067a23 */ /* 0x000fe2000001085c */
[----:B------:R-:W-:Y:S01]  /*a1a0*/  FSEL R200, R108, -INF , P3 ;  /* 0xff8000006cc87808 */ /* 0x000fe20001800000 */
[C---:B------:R-:W-:Y:S01]  /*a1b0*/  FMUL.FTZ R96, R136.reuse, c[0x0][0x2d0] ;  /* 0x0000b40088607a20 */ /* 0x040fe20000410000 */
[----:B------:R-:W-:Y:S02]  /*a1c0*/  FMNMX.FTZ R135, R203, R135, !PT ;  /* 0x00000087cb877209 */ /* 0x000fe40007810000 */
[----:B------:R-:W-:Y:S02]  /*a1d0*/  FSETP.NEU.FTZ.AND P1, PT, R136, -INF , PT ;  /* 0xff8000008800780b */ /* 0x000fe40003f3d000 */
[----:B------:R-:W-:Y:S01]  /*a1e0*/  FMNMX.FTZ R135, R202, R135, !PT ;  /* 0x00000087ca877209 */ /* 0x000fe20007810000 */
[----:B------:R-:W-:Y:S01]  /*a1f0*/  MUFU.EX2 R234, R6 ;  /* 0x0000000600ea7308 */ /* 0x000fe20000000800 */
[----:B------:R-:W-:Y:S02]  /*a200*/  FSEL R96, R96, RZ, P1 ;  /* 0x000000ff60607208 */ /* 0x000fe40000800000 */
[----:B------:R-:W-:Y:S03]  /*a210*/  FMNMX.FTZ R135, R200, R135, !PT ;  /* 0x00000087c8877209 */ /* 0x000fe60007810000 */
[----:B------:R-:W-:Y:S01]  /*a220*/  FFMA.FTZ R106, R106, c[0x0][0x2d0], -R96 ;  /* 0x0000b4006a6a7a23 */ /* 0x000fe20000010860 */
[----:B------:R-:W-:Y:S05]  /*a230*/  FMNMX.FTZ R135, R109, R135, !PT ;  /* 0x000000876d877209 */ /* 0x000fea0007810000 */
[----:B------:R-:W2:Y:S01]  /*a240*/  SHFL.BFLY PT, R5, R135, 0x2, 0x1f ;  /* 0x0c401f0087057f89 */ /* 0x000ea200000e0000 */
[----:B-1----:R-:W-:Y:S01]  /*a250*/  FMNMX.FTZ R0, R225, R4, !PT ;  /* 0x00000004e1007209 */ /* 0x002fe20007810000 */
[--C-:B------:R-:W-:Y:S03]  /*a260*/  FFMA.FTZ R4, R16, c[0x0][0x2d0], -R92.reuse ;  /* 0x0000b40010047a23 */ /* 0x100fe6000001085c */
[----:B------:R-:W-:Y:S01]  /*a270*/  FMNMX.FTZ R0, R71, R0, !PT ;  /* 0x0000000047007209 */ /* 0x000fe20007810000 */
[----:B------:R1:W-:Y:S04]  /*a280*/  MUFU.EX2 R246, R4 ;  /* 0x0000000400f67308 */ /* 0x0003e80000000800 */
[----:B------:R-:W3:Y:S01]  /*a290*/  SHFL.BFLY PT, R2, R0, 0x2, 0x1f ;  /* 0x0c401f0000027f89 */ /* 0x000ee200000e0000 */
[----:B--2---:R-:W-:Y:S07]  /*a2a0*/  FMNMX.FTZ R135, R135, R5, !PT ;  /* 0x0000000587877209 */ /* 0x004fee0007810000 */
[----:B------:R-:W2:Y:S01]  /*a2b0*/  SHFL.BFLY PT, R5, R135, 0x1, 0x1f ;  /* 0x0c201f0087057f89 */ /* 0x000ea200000e0000 */
[----:B-1----:R-:W-:Y:S04]  /*a2c0*/  FFMA.FTZ R4, R17, c[0x0][0x2d0], -R92 ;  /* 0x0000b40011047a23 */ /* 0x002fe8000001085c */
[----:B------:R-:W1:Y:S01]  /*a2d0*/  MUFU.EX2 R242, R4 ;  /* 0x0000000400f27308 */ /* 0x000e620000000800 */
[----:B---3--:R-:W-:Y:S01]  /*a2e0*/  FMNMX.FTZ R0, R0, R2, !PT ;  /* 0x0000000200007209 */ /* 0x008fe20007810000 */
[----:B------:R-:W-:Y:S08]  /*a2f0*/  FFMA.FTZ R2, R18, c[0x0][0x2d0], -R96 ;  /* 0x0000b40012027a23 */ /* 0x000ff00000010860 */
[----:B------:R3:W-:Y:S01]  /*a300*/  MUFU.EX2 R245, R2 ;  /* 0x0000000200f57308 */ /* 0x0007e20000000800 */
[----:B--2---:R-:W-:Y:S01]  /*a310*/  FMNMX.FTZ R135, R135, R5, !PT ;  /* 0x0000000587877209 */ /* 0x004fe20007810000 */
[----:B------:R-:W-:Y:S03]  /*a320*/  FFMA.FTZ R5, R32, c[0x0][0x2d0], -R92 ;  /* 0x0000b40020057a23 */ /* 0x000fe6000001085c */
[C---:B------:R-:W-:Y:S05]  /*a330*/  FSETP.NEU.FTZ.AND P0, PT, R135.reuse, -INF , PT ;  /* 0xff8000008700780b */ /* 0x040fea0003f1d000 */
[----:B------:R2:W-:Y:S01]  /*a340*/  MUFU.EX2 R77, R5 ;  /* 0x00000005004d7308 */ /* 0x0005e20000000800 */
[----:B------:R-:W-:Y:S01]  /*a350*/  FMUL.FTZ R97, R135, c[0x0][0x2d0] ;  /* 0x0000b40087617a20 */ /* 0x000fe20000410000 */
[----:B-1----:R-:W-:Y:S01]  /*a360*/  F2FP.PACK_AB R74, R242, R246 ;  /* 0x000000f6f24a723e */ /* 0x002fe200000000ff */
[----:B------:R-:W-:Y:S02]  /*a370*/  FFMA.FTZ R4, R188, c[0x0][0x2d0], -R96 ;  /* 0x0000b400bc047a23 */ /* 0x000fe40000010860 */
[----:B------:R-:W-:Y:S01]  /*a380*/  IMAD.MOV.U32 R188, RZ, RZ, R89 ;  /* 0x000000ffffbc7224 */ /* 0x000fe200078e0059 */
[----:B------:R-:W-:Y:S04]  /*a390*/  FSEL R97, R97, RZ, P0 ;  /* 0x000000ff61617208 */ /* 0x000fe80000000000 */
[----:B------:R1:W-:Y:S01]  /*a3a0*/  MUFU.EX2 R223, R4 ;  /* 0x0000000400df7308 */ /* 0x0003e20000000800 */
[----:B---3--:R-:W3:Y:S01]  /*a3b0*/  SHFL.BFLY PT, R2, R0, 0x1, 0x1f ;  /* 0x0c201f0000027f89 */ /* 0x008ee200000e0000 */
[----:B--2---:R-:W-:Y:S08]  /*a3c0*/  FFMA.FTZ R5, R36, c[0x0][0x2d0], -R92 ;  /* 0x0000b40024057a23 */ /* 0x004ff0000001085c */
[----:B------:R-:W-:Y:S01]  /*a3d0*/  MUFU.EX2 R108, R5 ;  /* 0x00000005006c7308 */ /* 0x000fe20000000800 */
[--C-:B-1----:R-:W-:Y:S01]  /*a3e0*/  FFMA.FTZ R4, R7, c[0x0][0x2d0], -R96.reuse ;  /* 0x0000b40007047a23 */ /* 0x102fe20000010860 */
[----:B---3--:R-:W-:Y:S01]  /*a3f0*/  FMNMX.FTZ R70, R2, R0, !PT ;  /* 0x0000000002467209 */ /* 0x008fe20007810000 */
[--C-:B------:R-:W-:Y:S07]  /*a400*/  FFMA.FTZ R0, R12, c[0x0][0x2d0], -R97.reuse ;  /* 0x0000b4000c007a23 */ /* 0x100fee0000010861 */
[----:B------:R1:W2:Y:S01]  /*a410*/  MUFU.EX2 R226, R4 ;  /* 0x0000000400e27308 */ /* 0x0002a20000000800 */
[----:B------:R-:W-:Y:S01]  /*a420*/  FFMA.FTZ R2, R22, c[0x0][0x2d0], -R96 ;  /* 0x0000b40016027a23 */ /* 0x000fe20000010860 */
[----:B------:R-:W-:Y:S01]  /*a430*/  FSETP.NEU.FTZ.AND P3, PT, R70, -INF , PT ;  /* 0xff8000004600780b */ /* 0x000fe20003f7d000 */
[----:B------:R-:W-:Y:S02]  /*a440*/  FFMA.FTZ R7, R20, c[0x0][0x2d0], -R92 ;  /* 0x0000b40014077a23 */ /* 0x000fe4000001085c */
[----:B------:R-:W-:Y:S05]  /*a450*/  FMUL.FTZ R98, R70, c[0x0][0x2d0] ;  /* 0x0000b40046627a20 */ /* 0x000fea0000410000 */
[----:B------:R3:W-:Y:S01]  /*a460*/  MUFU.EX2 R244, R0 ;  /* 0x0000000000f47308 */ /* 0x0007e20000000800 */
[----:B------:R-:W-:Y:S09]  /*a470*/  FSEL R98, R98, RZ, P3 ;  /* 0x000000ff62627208 */ /* 0x000ff20001800000 */
[----:B------:R4:W-:Y:S01]  /*a480*/  MUFU.EX2 R237, R2 ;  /* 0x0000000200ed7308 */ /* 0x0009e20000000800 */
[----:B-1----:R-:W-:Y:S01]  /*a490*/  FFMA.FTZ R4, R19, c[0x0][0x2d0], -R96 ;  /* 0x0000b40013047a23 */ /* 0x002fe20000010860 */
[----:B--2---:R-:W-:Y:S08]  /*a4a0*/  F2FP.PACK_AB R73, R226, R223 ;  /* 0x000000dfe249723e */ /* 0x004ff000000000ff */
[----:B------:R1:W2:Y:S01]  /*a4b0*/  MUFU.EX2 R241, R4 ;  /* 0x0000000400f17308 */ /* 0x0002a20000000800 */
[--C-:B---3--:R-:W-:Y:S09]  /*a4c0*/  FFMA.FTZ R0, R13, c[0x0][0x2d0], -R97.reuse ;  /* 0x0000b4000d007a23 */ /* 0x108ff20000010861 */
[----:B------:R3:W3:Y:S01]  /*a4d0*/  MUFU.EX2 R240, R0 ;  /* 0x0000000000f07308 */ /* 0x0006e20000000800 */
[----:B----4-:R-:W-:Y:S09]  /*a4e0*/  FFMA.FTZ R2, R37, c[0x0][0x2d0], -R92 ;  /* 0x0000b40025027a23 */ /* 0x010ff2000001085c */
[----:B------:R4:W-:Y:S01]  /*a4f0*/  MUFU.EX2 R94, R2 ;  /* 0x00000002005e7308 */ /* 0x0009e20000000800 */
[--C-:B-1----:R-:W-:Y:S01]  /*a500*/  FFMA.FTZ R4, R8, c[0x0][0x2d0], -R97.reuse ;  /* 0x0000b40008047a23 */ /* 0x102fe20000010861 */
[----:B--2---:R-:W-:Y:S08]  /*a510*/  F2FP.PACK_AB R75, R241, R245 ;  /* 0x000000f5f14b723e */ /* 0x004ff000000000ff */
[----:B------:R1:W-:Y:S01]  /*a520*/  MUFU.EX2 R222, R4 ;  /* 0x0000000400de7308 */ /* 0x0003e20000000800 */
[----:B---3--:R-:W-:Y:S01]  /*a530*/  FFMA.FTZ R0, R10, c[0x0][0x2d0], -R98 ;  /* 0x0000b4000a007a23 */ /* 0x008fe20000010862 */
[----:B------:R-:W-:Y:S08]  /*a540*/  F2FP.PACK_AB R66, R240, R244 ;  /* 0x000000f4f042723e */ /* 0x000ff000000000ff */
[----:B------:R2:W-:Y:S01]  /*a550*/  MUFU.EX2 R110, R0 ;  /* 0x00000000006e7308 */ /* 0x0005e20000000800 */
[----:B----4-:R-:W-:Y:S09]  /*a560*/  FFMA.FTZ R2, R49, c[0x0][0x2d0], -R92 ;  /* 0x0000b40031027a23 */ /* 0x010ff2000001085c */
[----:B------:R3:W-:Y:S01]  /*a570*/  MUFU.EX2 R59, R2 ;  /* 0x00000002003b7308 */ /* 0x0007e20000000800 */
[--C-:B-1----:R-:W-:Y:S09]  /*a580*/  FFMA.FTZ R4, R9, c[0x0][0x2d0], -R97.reuse ;  /* 0x0000b40009047a23 */ /* 0x102ff20000010861 */
[----:B------:R1:W4:Y:S01]  /*a590*/  MUFU.EX2 R224, R4 ;  /* 0x0000000400e07308 */ /* 0x0003220000000800 */
[----:B--2---:R-:W-:Y:S09]  /*a5a0*/  FFMA.FTZ R0, R11, c[0x0][0x2d0], -R98 ;  /* 0x0000b4000b007a23 */ /* 0x004ff20000010862 */
[----:B------:R2:W2:Y:S01]  /*a5b0*/  MUFU.EX2 R247, R0 ;  /* 0x0000000000f77308 */ /* 0x0004a20000000800 */
[----:B---3--:R-:W-:Y:S09]  /*a5c0*/  FSEL R2, R136, RZ, P1 ;  /* 0x000000ff88027208 */ /* 0x008ff20000800000 */
[----:B------:R-:W-:Y:S01]  /*a5d0*/  MUFU.EX2 R238, R7 ;  /* 0x0000000700ee7308 */ /* 0x000fe20000000800 */
[----:B-1----:R-:W-:Y:S01]  /*a5e0*/  FFMA.FTZ R4, R33, c[0x0][0x2d0], -R92 ;  /* 0x0000b40021047a23 */ /* 0x002fe2000001085c */
[----:B----4-:R-:W-:Y:S08]  /*a5f0*/  F2FP.PACK_AB R64, R224, R222 ;  /* 0x000000dee040723e */ /* 0x010ff000000000ff */
[----:B------:R1:W-:Y:S01]  /*a600*/  MUFU.EX2 R95, R4 ;  /* 0x00000004005f7308 */ /* 0x0003e20000000800 */
[----:B--2---:R-:W-:Y:S01]  /*a610*/  FFMA.FTZ R0, R14, c[0x0][0x2d0], -R98 ;  /* 0x0000b4000e007a23 */ /* 0x004fe20000010862 */
[----:B------:R-:W-:Y:S08]  /*a620*/  F2FP.PACK_AB R65, R247, R110 ;  /* 0x0000006ef741723e */ /* 0x000ff000000000ff */
[----:B------:R2:W-:Y:S01]  /*a630*/  MUFU.EX2 R243, R0 ;  /* 0x0000000000f37308 */ /* 0x0005e20000000800 */
[----:B-1----:R-:W-:Y:S09]  /*a640*/  FFMA.FTZ R4, R38, c[0x0][0x2d0], -R96 ;  /* 0x0000b40026047a23 */ /* 0x002ff20000010860 */
[----:B------:R-:W-:Y:S01]  /*a650*/  MUFU.EX2 R58, R4 ;  /* 0x00000004003a7308 */ /* 0x000fe20000000800 */
[----:B--2---:R-:W-:Y:S09]  /*a660*/  FFMA.FTZ R0, R15, c[0x0][0x2d0], -R98 ;  /* 0x0000b4000f007a23 */ /* 0x004ff20000010862 */
[----:B------:R1:W2:Y:S02]  /*a670*/  MUFU.EX2 R239, R0 ;  /* 0x0000000000ef7308 */ /* 0x0002a40000000800 */
[--C-:B-1----:R-:W-:Y:S01]  /*a680*/  FFMA.FTZ R0, R23, c[0x0][0x2d0], -R96.reuse ;  /* 0x0000b40017007a23 */ /* 0x102fe20000010860 */
[----:B--2---:R-:W-:Y:S01]  /*a690*/  F2FP.PACK_AB R67, R239, R243 ;  /* 0x000000f3ef43723e */ /* 0x004fe200000000ff */
[----:B------:R-:W1:Y:S06]  /*a6a0*/  LDSM.16.MT88.4 R20, [R229+0x100] ;  /* 0x00010000e514783b */ /* 0x000e6c0000004200 */
[----:B------:R2:W-:Y:S02]  /*a6b0*/  MUFU.EX2 R233, R0 ;  /* 0x0000000000e97308 */ /* 0x0005e40000000800 */
[--C-:B--2---:R-:W-:Y:S08]  /*a6c0*/  FFMA.FTZ R0, R34, c[0x0][0x2d0], -R96.reuse ;  /* 0x0000b40022007a23 */ /* 0x104ff00000010860 */
[----:B------:R2:W-:Y:S02]  /*a6d0*/  MUFU.EX2 R78, R0 ;  /* 0x00000000004e7308 */ /* 0x0005e40000000800 */
[----:B--2---:R-:W-:Y:S08]  /*a6e0*/  FFMA.FTZ R0, R35, c[0x0][0x2d0], -R96 ;  /* 0x0000b40023007a23 */ /* 0x004ff00000010860 */
[----:B------:R2:W-:Y:S02]  /*a6f0*/  MUFU.EX2 R79, R0 ;  /* 0x00000000004f7308 */ /* 0x0005e40000000800 */
[--C-:B--2---:R-:W-:Y:S08]  /*a700*/  FFMA.FTZ R0, R24, c[0x0][0x2d0], -R97.reuse ;  /* 0x0000b40018007a23 */ /* 0x104ff00000010861 */
[----:B------:R2:W-:Y:S02]  /*a710*/  MUFU.EX2 R236, R0 ;  /* 0x0000000000ec7308 */ /* 0x0005e40000000800 */
[--C-:B--2---:R-:W-:Y:S08]  /*a720*/  FFMA.FTZ R0, R25, c[0x0][0x2d0], -R97.reuse ;  /* 0x0000b40019007a23 */ /* 0x104ff00000010861 */
        /* <DEDUP_REMOVED lines=13> */
[----:B--2---:R-:W-:Y:S02]  /*a800*/  FFMA.FTZ R0, R39, c[0x0][0x2d0], -R96 ;  /* 0x0000b40027007a23 */ /* 0x004fe40000010860 */
[----:B------:R-:W2:Y:S06]  /*a810*/  LDSM.16.MT88.4 R36, [R232+0x100] ;  /* 0x00010000e824783b */ /* 0x000eac0000004200 */
        /* <DEDUP_REMOVED lines=16> */
[C---:B------:R-:W-:Y:S02]  /*a920*/  FMUL.FTZ R33, R69.reuse, R169 ;  /* 0x000000a945217220 */ /* 0x040fe40000410000 */
[C---:B------:R-:W-:Y:S02]  /*a930*/  FMUL.FTZ R49, R69.reuse, R117 ;  /* 0x0000007545317220 */ /* 0x040fe40000410000 */
[----:B------:R-:W-:Y:S02]  /*a940*/  FMUL.FTZ R48, R69, R116 ;  /* 0x0000007445307220 */ /* 0x000fe40000410000 */
[----:B------:R-:W-:Y:S02]  /*a950*/  IMAD.MOV.U32 R153, RZ, RZ, R218 ;  /* 0x000000ffff997224 */ /* 0x000fe400078e00da */
[----:B------:R-:W-:Y:S02]  /*a960*/  IMAD.MOV.U32 R152, RZ, RZ, R61 ;  /* 0x000000ffff987224 */ /* 0x000fe400078e003d */
[----:B------:R-:W-:Y:S02]  /*a970*/  IMAD.MOV.U32 R141, RZ, RZ, R60 ;  /* 0x000000ffff8d7224 */ /* 0x000fe400078e003c */
        /* <DEDUP_REMOVED lines=8> */
[----:B------:R-:W-:Y:S02]  /*aa00*/  IMAD.MOV.U32 R133, RZ, RZ, R52 ;  /* 0x000000ffff857224 */ /* 0x000fe400078e0034 */
[C---:B------:R-:W-:Y:S01]  /*aa10*/  FMUL.FTZ R19, R68.reuse, R155 ;  /* 0x0000009b44137220 */ /* 0x040fe20000410000 */
[----:B------:R-:W2:Y:S01]  /*aa20*/  LDSM.16.MT88.4 R52, [R230+0x100] ;  /* 0x00010000e634783b */ /* 0x000ea20000004200 */
[----:B------:R-:W-:Y:S01]  /*aa30*/  FMUL.FTZ R18, R68, R154 ;  /* 0x0000009a44127220 */ /* 0x000fe20000410000 */
[----:B------:R-:W-:Y:S01]  /*aa40*/  F2FP.PACK_AB R72, R248, R133 ;  /* 0x00000085f848723e */ /* 0x000fe200000000ff */
[C---:B------:R-:W-:Y:S02]  /*aa50*/  FMUL.FTZ R34, R68.reuse, R170 ;  /* 0x000000aa44227220 */ /* 0x040fe40000410000 */
[----:B------:R-:W-:Y:S02]  /*aa60*/  IMAD.MOV.U32 R170, RZ, RZ, R85 ;  /* 0x000000ffffaa7224 */ /* 0x000fe400078e0055 */
[----:B------:R-:W-:Y:S02]  /*aa70*/  FMUL.FTZ R35, R68, R171 ;  /* 0x000000ab44237220 */ /* 0x000fe40000410000 */
[-C--:B-1----:R-:W-:Y:S01]  /*aa80*/  HMMA.16816.F32 R4, R72, R20.reuse, R4 ;  /* 0x000000144804723c */ /* 0x082fe20000001804 */
[----:B------:R-:W-:Y:S02]  /*aa90*/  IMAD.MOV.U32 R154, RZ, RZ, R215 ;  /* 0x000000ffff9a7224 */ /* 0x000fe400078e00d7 */
[----:B------:R-:W-:Y:S02]  /*aaa0*/  IMAD.MOV.U32 R171, RZ, RZ, R84 ;  /* 0x000000ffffab7224 */ /* 0x000fe400078e0054 */
[----:B---3--:R-:W-:Y:S02]  /*aab0*/  FADD.FTZ R0, -R2, R134 ;  /* 0x0000008602007221 */ /* 0x008fe40000010100 */
[----:B------:R-:W-:Y:S02]  /*aac0*/  FFMA.FTZ R2, R50, c[0x0][0x2d0], -R96 ;  /* 0x0000b40032027a23 */ /* 0x000fe40000010860 */
[C---:B----4-:R-:W-:Y:S02]  /*aad0*/  FMUL.FTZ R9, R3.reuse, R145 ;  /* 0x0000009103097220 */ /* 0x050fe40000410000 */
[----:B------:R1:W3:Y:S01]  /*aae0*/  MUFU.EX2 R32, R2 ;  /* 0x0000000200207308 */ /* 0x0002e20000000800 */
[C---:B------:R-:W-:Y:S02]  /*aaf0*/  FMUL.FTZ R12, R3.reuse, R148 ;  /* 0x00000094030c7220 */ /* 0x040fe40000410000 */
[----:B------:R-:W-:Y:S02]  /*ab00*/  FMUL.FTZ R0, R0, c[0x0][0x2d0] ;  /* 0x0000b40000007a20 */ /* 0x000fe40000410000 */
[C---:B------:R-:W-:Y:S02]  /*ab10*/  FMUL.FTZ R8, R3.reuse, R144 ;  /* 0x0000009003087220 */ /* 0x040fe40000410000 */
[C---:B------:R-:W-:Y:S02]  /*ab20*/  FMUL.FTZ R13, R3.reuse, R149 ;  /* 0x00000095030d7220 */ /* 0x040fe40000410000 */
[C---:B------:R-:W-:Y:S01]  /*ab30*/  FMUL.FTZ R24, R3.reuse, R160 ;  /* 0x000000a003187220 */ /* 0x040fe20000410000 */
[----:B------:R-:W4:Y:S01]  /*ab40*/  MUFU.EX2 R0, R0 ;  /* 0x0000000000007308 */ /* 0x000f220000000800 */
[C---:B------:R-:W-:Y:S02]  /*ab50*/  FMUL.FTZ R25, R3.reuse, R161 ;  /* 0x000000a103197220 */ /* 0x040fe40000410000 */
[----:B------:R-:W-:Y:S02]  /*ab60*/  FMUL.FTZ R28, R3, R164 ;  /* 0x000000a4031c7220 */ /* 0x000fe40000410000 */
[C---:B------:R-:W-:Y:S02]  /*ab70*/  FMUL.FTZ R50, R68.reuse, R118 ;  /* 0x0000007644327220 */ /* 0x040fe40000410000 */
[----:B------:R-:W-:Y:S02]  /*ab80*/  IMAD.MOV.U32 R144, RZ, RZ, R59 ;  /* 0x000000ffff907224 */ /* 0x000fe400078e003b */
[----:B------:R-:W-:Y:S02]  /*ab90*/  IMAD.MOV.U32 R149, RZ, RZ, R58 ;  /* 0x000000ffff957224 */ /* 0x000fe400078e003a */
[----:B------:R-:W-:Y:S02]  /*aba0*/  IMAD.MOV.U32 R160, RZ, RZ, R108 ;  /* 0x000000ffffa07224 */ /* 0x000fe400078e006c */
[----:B------:R-:W-:Y:S02]  /*abb0*/  IMAD.MOV.U32 R108, RZ, RZ, R82 ;  /* 0x000000ffff6c7224 */ /* 0x000fe400078e0052 */
[----:B-1----:R-:W-:Y:S02]  /*abc0*/  FFMA.FTZ R2, R51, c[0x0][0x2d0], -R96 ;  /* 0x0000b40033027a23 */ /* 0x002fe40000010860 */
[----:B---3--:R-:W-:Y:S02]  /*abd0*/  IMAD.MOV.U32 R140, RZ, RZ, R32 ;  /* 0x000000ffff8c7224 */ /* 0x008fe400078e0020 */
[----:B------:R1:W-:Y:S01]  /*abe0*/  MUFU.EX2 R145, R2 ;  /* 0x0000000200917308 */ /* 0x0003e20000000800 */
[C---:B------:R-:W-:Y:S02]  /*abf0*/  FMUL.FTZ R32, R69.reuse, R168 ;  /* 0x000000a845207220 */ /* 0x040fe40000410000 */
[----:B------:R-:W-:Y:S02]  /*ac00*/  FMUL.FTZ R51, R68, R119 ;  /* 0x0000007744337220 */ /* 0x000fe40000410000 */
[C---:B----4-:R-:W-:Y:S02]  /*ac10*/  FMUL.FTZ R11, R0.reuse, R147 ;  /* 0x00000093000b7220 */ /* 0x050fe40000410000 */
[C---:B------:R-:W-:Y:S02]  /*ac20*/  FMUL.FTZ R10, R0.reuse, R146 ;  /* 0x00000092000a7220 */ /* 0x040fe40000410000 */
[C---:B------:R-:W-:Y:S02]  /*ac30*/  FMUL.FTZ R14, R0.reuse, R150 ;  /* 0x00000096000e7220 */ /* 0x040fe40000410000 */
[C---:B------:R-:W-:Y:S02]  /*ac40*/  FMUL.FTZ R27, R0.reuse, R163 ;  /* 0x000000a3001b7220 */ /* 0x040fe40000410000 */
[----:B------:R-:W-:Y:S01]  /*ac50*/  IMAD.MOV.U32 R163, RZ, RZ, R79 ;  /* 0x000000ffffa37224 */ /* 0x000fe200078e004f */
[C---:B------:R-:W-:Y:S01]  /*ac60*/  HMMA.16816.F32 R8, R64.reuse, R20, R8 ;  /* 0x000000144008723c */ /* 0x040fe20000001808 */
[----:B------:R-:W-:Y:S02]  /*ac70*/  FMUL.FTZ R15, R0, R151 ;  /* 0x00000097000f7220 */ /* 0x000fe40000410000 */
[----:B------:R-:W-:Y:S02]  /*ac80*/  IMAD.MOV.U32 R161, RZ, RZ, R105 ;  /* 0x000000ffffa17224 */ /* 0x000fe400078e0069 */
[----:B------:R-:W-:Y:S02]  /*ac90*/  IMAD.MOV.U32 R105, RZ, RZ, R81 ;  /* 0x000000ffff697224 */ /* 0x000fe400078e0051 */
[----:B------:R-:W-:Y:S01]  /*aca0*/  FMUL.FTZ R20, R69, R156 ;  /* 0x0000009c45147220 */ /* 0x000fe20000410000 */
[-C--:B------:R-:W-:Y:S01]  /*acb0*/  HMMA.16816.F32 R12, R64, R22.reuse, R12 ;  /* 0x00000016400c723c */ /* 0x080fe2000000180c */
[----:B------:R-:W-:Y:S03]  /*acc0*/  IMAD.MOV.U32 R156, RZ, RZ, R78 ;  /* 0x000000ffff9c7224 */ /* 0x000fe600078e004e */
[----:B-1----:R-:W-:Y:S02]  /*acd0*/  FFMA.FTZ R2, R40, c[0x0][0x2d0], -R97 ;  /* 0x0000b40028027a23 */ /* 0x002fe40000010861 */
[----:B------:R-:W-:Y:S02]  /*ace0*/  FFMA.FTZ R105, R105, c[0x0][0x2d0], -R92 ;  /* 0x0000b40069697a23 */ /* 0x000fe4000001085c */
[C---:B------:R-:W-:Y:S01]  /*acf0*/  HMMA.16816.F32 R16, R72.reuse, R22, R16 ;  /* 0x000000164810723c */ /* 0x040fe20000001810 */
[----:B------:R1:W-:Y:S03]  /*ad00*/  MUFU.EX2 R148, R2 ;  /* 0x0000000200947308 */ /* 0x0003e60000000800 */
[----:B------:R-:W-:Y:S02]  /*ad10*/  FMUL.FTZ R21, R69, R157 ;  /* 0x0000009d45157220 */ /* 0x000fe40000410000 */
[----:B------:R-:W-:Y:S02]  /*ad20*/  FMUL.FTZ R26, R0, R162 ;  /* 0x000000a2001a7220 */ /* 0x000fe40000410000 */
[C---:B------:R-:W-:Y:S04]  /*ad30*/  FMUL.FTZ R22, R68.reuse, R158 ;  /* 0x0000009e44167220 */ /* 0x040fe80000410000 */
[----:B------:R-:W-:Y:S02]  /*ad40*/  FMUL.FTZ R23, R68, R159 ;  /* 0x0000009f44177220 */ /* 0x000fe40000410000 */
[----:B------:R-:W-:Y:S02]  /*ad50*/  IMAD.MOV.U32 R157, RZ, RZ, R77 ;  /* 0x000000ffff9d7224 */ /* 0x000fe400078e004d */
[----:B------:R-:W-:Y:S02]  /*ad60*/  IMAD.MOV.U32 R158, RZ, RZ, R76 ;  /* 0x000000ffff9e7224 */ /* 0x000fe400078e004c */
[----:B------:R-:W3:Y:S01]  /*ad70*/  LDSM.16.MT88.4 R76, [R231+0x100] ;  /* 0x00010000e74c783b */ /* 0x000ee20000004200 */
[-C--:B--2---:R-:W-:Y:S01]  /*ad80*/  HMMA.16816.F32 R20, R72, R36.reuse, R20 ;  /* 0x000000244814723c */ /* 0x084fe20000001814 */
[----:B------:R-:W-:Y:S02]  /*ad90*/  IMAD.MOV.U32 R162, RZ, RZ, R93 ;  /* 0x000000ffffa27224 */ /* 0x000fe400078e005d */
[----:B------:R-:W-:Y:S02]  /*ada0*/  IMAD.MOV.U32 R93, RZ, RZ, R83 ;  /* 0x000000ffff5d7224 */ /* 0x000fe400078e0053 */
[----:B------:R-:W-:Y:S02]  /*adb0*/  IMAD.MOV.U32 R107, RZ, RZ, R108 ;  /* 0x000000ffff6b7224 */ /* 0x000fe400078e006c */
[----:B-1----:R-:W-:Y:S01]  /*adc0*/  FFMA.FTZ R2, R41, c[0x0][0x2d0], -R97 ;  /* 0x0000b40029027a23 */ /* 0x002fe20000010861 */
[C---:B------:R-:W-:Y:S01]  /*add0*/  HMMA.16816.F32 R24, R64.reuse, R36, R24 ;  /* 0x000000244018723c */ /* 0x040fe20000001818 */
[C---:B------:R-:W-:Y:S02]  /*ade0*/  FMUL.FTZ R31, R0.reuse, R167 ;  /* 0x000000a7001f7220 */ /* 0x040fe40000410000 */
[----:B------:R1:W-:Y:S01]  /*adf0*/  MUFU.EX2 R30, R2 ;  /* 0x00000002001e7308 */ /* 0x0003e20000000800 */
[C---:B------:R-:W-:Y:S02]  /*ae00*/  FMUL.FTZ R40, R3.reuse, R176 ;  /* 0x000000b003287220 */ /* 0x040fe40000410000 */
[----:B------:R-:W-:Y:S02]  /*ae10*/  FMUL.FTZ R41, R3, R177 ;  /* 0x000000b103297220 */ /* 0x000fe40000410000 */
[C---:B------:R-:W-:Y:S04]  /*ae20*/  FMUL.FTZ R37, R69.reuse, R173 ;  /* 0x000000ad45257220 */ /* 0x040fe80000410000 */
[----:B------:R-:W-:Y:S02]  /*ae30*/  FMUL.FTZ R36, R69, R172 ;  /* 0x000000ac45247220 */ /* 0x000fe40000410000 */
[----:B------:R-:W-:Y:S02]  /*ae40*/  IMAD.MOV.U32 R151, RZ, RZ, R57 ;  /* 0x000000ffff977224 */ /* 0x000fe400078e0039 */
[----:B------:R-:W-:Y:S02]  /*ae50*/  IMAD.MOV.U32 R159, RZ, RZ, R56 ;  /* 0x000000ffff9f7224 */ /* 0x000fe400078e0038 */
[C---:B------:R-:W-:Y:S02]  /*ae60*/  FMUL.FTZ R56, R3.reuse, R124 ;  /* 0x0000007c03387220 */ /* 0x040fe40000410000 */
[C---:B------:R-:W-:Y:S02]  /*ae70*/  FMUL.FTZ R57, R3.reuse, R125 ;  /* 0x0000007d03397220 */ /* 0x040fe40000410000 */
[C---:B------:R-:W-:Y:S02]  /*ae80*/  FMUL.FTZ R58, R0.reuse, R126 ;  /* 0x0000007e003a7220 */ /* 0x040fe40000410000 */
[----:B------:R-:W-:Y:S02]  /*ae90*/  FMUL.FTZ R59, R0, R127 ;  /* 0x0000007f003b7220 */ /* 0x000fe40000410000 */
[----:B------:R-:W-:Y:S02]  /*aea0*/  IMAD.MOV.U32 R167, RZ, RZ, R94 ;  /* 0x000000ffffa77224 */ /* 0x000fe400078e005e */
[----:B-1----:R-:W-:Y:S02]  /*aeb0*/  FFMA.FTZ R2, R42, c[0x0][0x2d0], -R98 ;  /* 0x0000b4002a027a23 */ /* 0x002fe40000010862 */
[C---:B------:R-:W-:Y:S02]  /*aec0*/  FMUL.FTZ R42, R0.reuse, R178 ;  /* 0x000000b2002a7220 */ /* 0x040fe40000410000 */
[----:B------:R1:W-:Y:S01]  /*aed0*/  MUFU.EX2 R147, R2 ;  /* 0x0000000200937308 */ /* 0x0003e20000000800 */
[----:B------:R-:W-:Y:S02]  /*aee0*/  IMAD.MOV.U32 R94, RZ, RZ, R80 ;  /* 0x000000ffff5e7224 */ /* 0x000fe400078e0050 */
[----:B------:R-:W2:Y:S01]  /*aef0*/  LDSM.16.MT88.4 R80, [R229+0x900] ;  /* 0x00090000e550783b */ /* 0x000ea20000004200 */
[C---:B------:R-:W-:Y:S02]  /*af00*/  FMUL.FTZ R60, R3.reuse, R184 ;  /* 0x000000b8033c7220 */ /* 0x040fe40000410000 */
[----:B------:R-:W-:Y:S02]  /*af10*/  IMAD.MOV.U32 R134, RZ, RZ, R62 ;  /* 0x000000ffff867224 */ /* 0x000fe400078e003e */
[----:B------:R-:W-:Y:S02]  /*af20*/  FMUL.FTZ R61, R3, R185 ;  /* 0x000000b9033d7220 */ /* 0x000fe40000410000 */
[C---:B------:R-:W-:Y:S02]  /*af30*/  FMUL.FTZ R62, R0.reuse, R186 ;  /* 0x000000ba003e7220 */ /* 0x040fe40000410000 */
[C---:B------:R-:W-:Y:S02]  /*af40*/  FMUL.FTZ R63, R0.reuse, R187 ;  /* 0x000000bb003f7220 */ /* 0x040fe40000410000 */
[----:B------:R-:W-:Y:S02]  /*af50*/  IMAD.MOV.U32 R184, RZ, RZ, R95 ;  /* 0x000000ffffb87224 */ /* 0x000fe400078e005f */
[----:B------:R-:W-:Y:S02]  /*af60*/  IMAD.MOV.U32 R95, RZ, RZ, R94 ;  /* 0x000000ffff5f7224 */ /* 0x000fe400078e005e */
[----:B------:R-:W-:Y:S02]  /*af70*/  IMAD.MOV.U32 R108, RZ, RZ, R86 ;  /* 0x000000ffff6c7224 */ /* 0x000fe400078e0056 */
[----:B------:R-:W-:Y:S02]  /*af80*/  IMAD.MOV.U32 R94, RZ, RZ, R87 ;  /* 0x000000ffff5e7224 */ /* 0x000fe400078e0057 */
[----:B------:R-:W2:Y:S01]  /*af90*/  LDSM.16.MT88.4 R84, [R232+0x900] ;  /* 0x00090000e854783b */ /* 0x000ea20000004200 */
[----:B------:R-:W-:Y:S02]  /*afa0*/  IMAD.MOV.U32 R111, RZ, RZ, R93 ;  /* 0x000000ffff6f7224 */ /* 0x000fe400078e005d */
[--C-:B-1----:R-:W-:Y:S02]  /*afb0*/  FFMA.FTZ R2, R43, c[0x0][0x2d0], -R98.reuse ;  /* 0x0000b4002b027a23 */ /* 0x102fe40000010862 */
[----:B------:R-:W-:Y:S02]  /*afc0*/  FMUL.FTZ R43, R0, R179 ;  /* 0x000000b3002b7220 */ /* 0x000fe40000410000 */
[----:B------:R1:W1:Y:S01]  /*afd0*/  MUFU.EX2 R29, R2 ;  /* 0x00000002001d7308 */ /* 0x0002620000000800 */
[----:B------:R-:W-:Y:S02]  /*afe0*/  FFMA.FTZ R93, R199, c[0x0][0x2d0], -R98 ;  /* 0x0000b400c75d7a23 */ /* 0x000fe40000010862 */
[----:B------:R-:W-:Y:S02]  /*aff0*/  FFMA.FTZ R108, R108, c[0x0][0x2d0], -R96 ;  /* 0x0000b4006c6c7a23 */ /* 0x000fe40000010860 */
[----:B-1----:R-:W-:Y:S02]  /*b000*/  FFMA.FTZ R2, R44, c[0x0][0x2d0], -R97 ;  /* 0x0000b4002c027a23 */ /* 0x002fe40000010861 */
[----:B------:R-:W-:Y:S03]  /*b010*/  IMAD.MOV.U32 R164, RZ, RZ, R29 ;  /* 0x000000ffffa47224 */ /* 0x000fe600078e001d */
[----:B------:R1:W-:Y:S01]  /*b020*/  MUFU.EX2 R142, R2 ;  /* 0x00000002008e7308 */ /* 0x0003e20000000800 */
[C---:B------:R-:W-:Y:S02]  /*b030*/  FMUL.FTZ R29, R3.reuse, R165 ;  /* 0x000000a5031d7220 */ /* 0x040fe40000410000 */
[----:B------:R-:W-:Y:S02]  /*b040*/  IMAD.MOV.U32 R165, RZ, RZ, R30 ;  /* 0x000000ffffa57224 */ /* 0x000fe400078e001e */
[----:B------:R-:W-:Y:S02]  /*b050*/  FMUL.FTZ R30, R0, R166 ;  /* 0x000000a6001e7220 */ /* 0x000fe40000410000 */
[----:B------:R-:W-:Y:S02]  /*b060*/  FMUL.FTZ R44, R3, R180 ;  /* 0x000000b4032c7220 */ /* 0x000fe40000410000 */
[----:B------:R-:W-:Y:S01]  /*b070*/  IMAD.MOV.U32 R166, RZ, RZ, R138 ;  /* 0x000000ffffa67224 */ /* 0x000fe200078e008a */
[----:B------:R-:W-:Y:S01]  /*b080*/  MUFU.EX2 R180, R93 ;  /* 0x0000005d00b47308 */ /* 0x000fe20000000800 */
[----:B------:R-:W-:Y:S01]  /*b090*/  IMAD.MOV.U32 R138, RZ, RZ, R91 ;  /* 0x000000ffff8a7224 */ /* 0x000fe200078e005b */
[-C--:B------:R-:W-:Y:S01]  /*b0a0*/  HMMA.16816.F32 R28, R64, R38.reuse, R28 ;  /* 0x00000026401c723c */ /* 0x080fe2000000181c */
[----:B------:R-:W2:Y:S07]  /*b0b0*/  LDSM.16.MT88.4 R88, [R230+0x900] ;  /* 0x00090000e658783b */ /* 0x000eae0000004200 */
[C---:B------:R-:W-:Y:S01]  /*b0c0*/  HMMA.16816.F32 R32, R72.reuse, R38, R32 ;  /* 0x000000264820723c */ /* 0x040fe20000001820 */
[--C-:B-1----:R-:W-:Y:S03]  /*b0d0*/  FFMA.FTZ R2, R45, c[0x0][0x2d0], -R97.reuse ;  /* 0x0000b4002d027a23 */ /* 0x102fe60000010861 */
[----:B------:R-:W-:Y:S01]  /*b0e0*/  FMUL.FTZ R45, R3, R181 ;  /* 0x000000b5032d7220 */ /* 0x000fe20000410000 */
[----:B------:R1:W-:Y:S02]  /*b0f0*/  MUFU.EX2 R146, R2 ;  /* 0x0000000200927308 */ /* 0x0003e40000000800 */
[C---:B------:R-:W-:Y:S02]  /*b100*/  FMUL.FTZ R39, R68.reuse, R175 ;  /* 0x000000af44277220 */ /* 0x040fe40000410000 */
[----:B------:R-:W-:Y:S07]  /*b110*/  FMUL.FTZ R38, R68, R174 ;  /* 0x000000ae44267220 */ /* 0x000fee0000410000 */
[-C--:B------:R-:W-:Y:S08]  /*b120*/  HMMA.16816.F32 R36, R72, R52.reuse, R36 ;  /* 0x000000344824723c */ /* 0x080ff00000001824 */
[C---:B------:R-:W-:Y:S01]  /*b130*/  HMMA.16816.F32 R40, R64.reuse, R52, R40 ;  /* 0x000000344028723c */ /* 0x040fe20000001828 */
[--C-:B-1----:R-:W-:Y:S03]  /*b140*/  FFMA.FTZ R2, R46, c[0x0][0x2d0], -R98.reuse ;  /* 0x0000b4002e027a23 */ /* 0x102fe60000010862 */
[----:B------:R-:W-:Y:S01]  /*b150*/  FMUL.FTZ R46, R0, R182 ;  /* 0x000000b6002e7220 */ /* 0x000fe20000410000 */
[----:B------:R1:W-:Y:S02]  /*b160*/  MUFU.EX2 R143, R2 ;  /* 0x00000002008f7308 */ /* 0x0003e40000000800 */
[C---:B------:R-:W-:Y:S02]  /*b170*/  FMUL.FTZ R52, R69.reuse, R120 ;  /* 0x0000007845347220 */ /* 0x040fe40000410000 */
[----:B------:R-:W-:Y:S03]  /*b180*/  FMUL.FTZ R53, R69, R121 ;  /* 0x0000007945357220 */ /* 0x000fe60000410000 */
[----:B------:R-:W-:Y:S02]  /*b190*/  FFMA.FTZ R121, R200, c[0x0][0x2d0], -R97 ;  /* 0x0000b400c8797a23 */ /* 0x000fe40000010861 */
[----:B------:R-:W-:Y:S02]  /*b1a0*/  IMAD.MOV.U32 R200, RZ, RZ, R151 ;  /* 0x000000ffffc87224 */ /* 0x000fe400078e0097 */
[----:B-1----:R-:W-:Y:S02]  /*b1b0*/  FFMA.FTZ R2, R47, c[0x0][0x2d0], -R98 ;  /* 0x0000b4002f027a23 */ /* 0x002fe40000010862 */
[----:B------:R-:W-:Y:S02]  /*b1c0*/  FMUL.FTZ R47, R0, R183 ;  /* 0x000000b7002f7220 */ /* 0x000fe40000410000 */
[----:B------:R1:W-:Y:S05]  /*b1d0*/  MUFU.EX2 R150, R2 ;  /* 0x0000000200967308 */ /* 0x0003ea0000000800 */
[-C--:B------:R-:W-:Y:S08]  /*b1e0*/  HMMA.16816.F32 R44, R64, R54.reuse, R44 ;  /* 0x00000036402c723c */ /* 0x080ff0000000182c */
[C---:B------:R-:W-:Y:S07]  /*b1f0*/  HMMA.16816.F32 R48, R72.reuse, R54, R48 ;  /* 0x000000364830723c */ /* 0x040fee0000001830 */
[C---:B------:R-:W-:Y:S02]  /*b200*/  FMUL.FTZ R54, R68.reuse, R122 ;  /* 0x0000007a44367220 */ /* 0x040fe40000410000 */
[----:B------:R-:W-:Y:S03]  /*b210*/  FMUL.FTZ R55, R68, R123 ;  /* 0x0000007b44377220 */ /* 0x000fe60000410000 */
[--C-:B-1----:R-:W-:Y:S04]  /*b220*/  FFMA.FTZ R2, R189, c[0x0][0x2d0], -R92.reuse ;  /* 0x0000b400bd027a23 */ /* 0x102fe8000001085c */
[-C--:B---3--:R-:W-:Y:S01]  /*b230*/  HMMA.16816.F32 R52, R72, R76.reuse, R52 ;  /* 0x0000004c4834723c */ /* 0x088fe20000001834 */
[----:B------:R1:W3:Y:S07]  /*b240*/  MUFU.EX2 R155, R2 ;  /* 0x00000002009b7308 */ /* 0x0002ee0000000800 */
[C---:B------:R-:W-:Y:S07]  /*b250*/  HMMA.16816.F32 R56, R64.reuse, R76, R56 ;  /* 0x0000004c4038723c */ /* 0x040fee0000001838 */
[----:B------:R-:W-:Y:S01]  /*b260*/  F2FP.PACK_AB R76, R228, R236 ;  /* 0x000000ece44c723e */ /* 0x000fe200000000ff */
[-C--:B------:R-:W-:Y:S01]  /*b270*/  HMMA.16816.F32 R60, R64, R78.reuse, R60 ;  /* 0x0000004e403c723c */ /* 0x080fe2000000183c */
[----:B------:R-:W-:Y:S06]  /*b280*/  F2FP.PACK_AB R77, R158, R235 ;  /* 0x000000eb9e4d723e */ /* 0x000fec00000000ff */
[C---:B------:R-:W-:Y:S02]  /*b290*/  FMUL.FTZ R64, R69.reuse, R128 ;  /* 0x0000008045407220 */ /* 0x040fe40000410000 */
[----:B-1----:R-:W-:Y:S01]  /*b2a0*/  FFMA.FTZ R2, R190, c[0x0][0x2d0], -R92 ;  /* 0x0000b400be027a23 */ /* 0x002fe2000001085c */
[----:B------:R-:W4:Y:S02]  /*b2b0*/  LDL.LU R128, [R1+0x4] ;  /* 0x0000040001807983 */ /* 0x000f240000300800 */
[----:B------:R-:W-:Y:S01]  /*b2c0*/  FMUL.FTZ R65, R69, R129 ;  /* 0x0000008145417220 */ /* 0x000fe20000410000 */
[----:B------:R1:W-:Y:S01]  /*b2d0*/  MUFU.EX2 R168, R2 ;  /* 0x0000000200a87308 */ /* 0x0003e20000000800 */
[C---:B------:R-:W-:Y:S02]  /*b2e0*/  FMUL.FTZ R66, R68.reuse, R130 ;  /* 0x0000008244427220 */ /* 0x040fe40000410000 */
[----:B------:R-:W-:Y:S02]  /*b2f0*/  FMUL.FTZ R67, R68, R131 ;  /* 0x0000008344437220 */ /* 0x000fe40000410000 */
[----:B---3--:R-:W-:Y:S02]  /*b300*/  IMAD.MOV.U32 R199, RZ, RZ, R155 ;  /* 0x000000ffffc77224 */ /* 0x008fe400078e009b */
[----:B------:R-:W-:Y:S02]  /*b310*/  IMAD.MOV.U32 R155, RZ, RZ, R104 ;  /* 0x000000ffff9b7224 */ /* 0x000fe400078e0068 */
[----:B------:R-:W-:Y:S01]  /*b320*/  FFMA.FTZ R104, R209, c[0x0][0x2d0], -R97 ;  /* 0x0000b400d1687a23 */ /* 0x000fe20000010861 */
[----:B------:R-:W-:Y:S01]  /*b330*/  HMMA.16816.F32 R64, R72, R78, R64 ;  /* 0x0000004e4840723c */ /* 0x000fe20000001840 */
[----:B------:R-:W-:Y:S06]  /*b340*/  IMAD.MOV.U32 R209, RZ, RZ, R149 ;  /* 0x000000ffffd17224 */ /* 0x000fec00078e0095 */
[----:B------:R-:W-:Y:S02]  /*b350*/  F2FP.PACK_AB R72, R234, R238 ;  /* 0x000000eeea48723e */ /* 0x000fe400000000ff */
[----:B------:R-:W-:Y:S03]  /*b360*/  F2FP.PACK_AB R73, R233, R237 ;  /* 0x000000ede949723e */ /* 0x000fe600000000ff */
[----:B------:R-:W-:Y:S01]  /*b370*/  F2FP.PACK_AB R74, R184, R157 ;  /* 0x0000009db84a723e */ /* 0x000fe200000000ff */
[--C-:B-1----:R-:W-:Y:S01]  /*b380*/  FFMA.FTZ R2, R191, c[0x0][0x2d0], -R96.reuse ;  /* 0x0000b400bf027a23 */ /* 0x102fe20000010860 */
[----:B------:R-:W-:Y:S02]  /*b390*/  F2FP.PACK_AB R75, R163, R156 ;  /* 0x0000009ca34b723e */ /* 0x000fe400000000ff */
[----:B------:R-:W-:Y:S01]  /*b3a0*/  F2FP.PACK_AB R78, R162, R151 ;  /* 0x00000097a24e723e */ /* 0x000fe200000000ff */
[----:B------:R1:W-:Y:S01]  /*b3b0*/  MUFU.EX2 R175, R2 ;  /* 0x0000000200af7308 */ /* 0x0003e20000000800 */
[----:B------:R-:W-:Y:S03]  /*b3c0*/  F2FP.PACK_AB R79, R161, R159 ;  /* 0x0000009fa14f723e */ /* 0x000fe600000000ff */
[-C--:B--2---:R-:W-:Y:S08]  /*b3d0*/  HMMA.16816.F32 R4, R72, R80.reuse, R4 ;  /* 0x000000504804723c */ /* 0x084ff00000001804 */
[C---:B------:R-:W-:Y:S08]  /*b3e0*/  HMMA.16816.F32 R8, R76.reuse, R80, R8 ;  /* 0x000000504c08723c */ /* 0x040ff00000001808 */
[-C--:B------:R-:W-:Y:S01]  /*b3f0*/  HMMA.16816.F32 R12, R76, R82.reuse, R12 ;  /* 0x000000524c0c723c */ /* 0x080fe2000000180c */
[----:B-1----:R-:W-:Y:S07]  /*b400*/  FFMA.FTZ R2, R192, c[0x0][0x2d0], -R96 ;  /* 0x0000b400c0027a23 */ /* 0x002fee0000010860 */
[C---:B------:R-:W-:Y:S01]  /*b410*/  HMMA.16816.F32 R16, R72.reuse, R82, R16 ;  /* 0x000000524810723c */ /* 0x040fe20000001810 */
[----:B------:R1:W-:Y:S01]  /*b420*/  MUFU.EX2 R174, R2 ;  /* 0x0000000200ae7308 */ /* 0x0003e20000000800 */
[----:B------:R-:W2:Y:S06]  /*b430*/  LDSM.16.MT88.4 R80, [R231+0x900] ;  /* 0x00090000e750783b */ /* 0x000eac0000004200 */
[-C--:B------:R-:W-:Y:S08]  /*b440*/  HMMA.16816.F32 R20, R72, R84.reuse, R20 ;  /* 0x000000544814723c */ /* 0x080ff00000001814 */
[C---:B------:R-:W-:Y:S07]  /*b450*/  HMMA.16816.F32 R24, R76.reuse, R84, R24 ;  /* 0x000000544c18723c */ /* 0x040fee0000001818 */
[--C-:B------:R-:W-:Y:S01]  /*b460*/  FFMA.FTZ R84, R102, c[0x0][0x2d0], -R97.reuse ;  /* 0x0000b40066547a23 */ /* 0x100fe20000010861 */
[-C--:B------:R-:W-:Y:S01]  /*b470*/  HMMA.16816.F32 R28, R76, R86.reuse, R28 ;  /* 0x000000564c1c723c */ /* 0x080fe2000000181c */
[--C-:B-1----:R-:W-:Y:S02]  /*b480*/  FFMA.FTZ R2, R193, c[0x0][0x2d0], -R92.reuse ;  /* 0x0000b400c1027a23 */ /* 0x102fe4000001085c */
[----:B------:R1:W-:Y:S01]  /*b490*/  MUFU.EX2 R177, R84 ;  /* 0x0000005400b17308 */ /* 0x0003e20000000800 */
[----:B------:R-:W-:Y:S02]  /*b4a0*/  FFMA.FTZ R102, R219, c[0x0][0x2d0], -R97 ;  /* 0x0000b400db667a23 */ /* 0x000fe40000010861 */
[----:B------:R-:W-:Y:S02]  /*b4b0*/  IMAD.MOV.U32 R219, RZ, RZ, R147 ;  /* 0x000000ffffdb7224 */ /* 0x000fe400078e0093 */
[C---:B------:R-:W-:Y:S05]  /*b4c0*/  HMMA.16816.F32 R32, R72.reuse, R86, R32 ;  /* 0x000000564820723c */ /* 0x040fea0000001820 */
[----:B------:R3:W-:Y:S03]  /*b4d0*/  MUFU.EX2 R117, R2 ;  /* 0x0000000200757308 */ /* 0x0007e60000000800 */
[-C--:B------:R-:W-:Y:S07]  /*b4e0*/  HMMA.16816.F32 R36, R72, R88.reuse, R36 ;  /* 0x000000584824723c */ /* 0x080fee0000001824 */
[----:B------:R-:W-:Y:S01]  /*b4f0*/  MUFU.EX2 R126, R102 ;  /* 0x00000066007e7308 */ /* 0x000fe20000000800 */
[C---:B------:R-:W-:Y:S01]  /*b500*/  HMMA.16816.F32 R40, R76.reuse, R88, R40 ;  /* 0x000000584c28723c */ /* 0x040fe20000001828 */
[----:B-1----:R-:W1:Y:S06]  /*b510*/  LDSM.16.MT88.4 R84, [R229+0x1100] ;  /* 0x00110000e554783b */ /* 0x002e6c0000004200 */
[--C-:B------:R-:W-:Y:S01]  /*b520*/  FFMA.FTZ R88, R197, c[0x0][0x2d0], -R92.reuse ;  /* 0x0000b400c5587a23 */ /* 0x100fe2000001085c */
[-C--:B------:R-:W-:Y:S03]  /*b530*/  HMMA.16816.F32 R44, R76, R90.reuse, R44 ;  /* 0x0000005a4c2c723c */ /* 0x080fe6000000182c */
[----:B------:R1:W-:Y:S01]  /*b540*/  MUFU.EX2 R183, R88 ;  /* 0x0000005800b77308 */ /* 0x0003e20000000800 */
[----:B---3--:R-:W-:Y:S04]  /*b550*/  FFMA.FTZ R2, R194, c[0x0][0x2d0], -R92 ;  /* 0x0000b400c2027a23 */ /* 0x008fe8000001085c */
[C---:B------:R-:W-:Y:S05]  /*b560*/  HMMA.16816.F32 R48, R72.reuse, R90, R48 ;  /* 0x0000005a4830723c */ /* 0x040fea0000001830 */
[----:B------:R3:W-:Y:S03]  /*b570*/  MUFU.EX2 R119, R2 ;  /* 0x0000000200777308 */ /* 0x0007e60000000800 */
[-C--:B--2---:R-:W-:Y:S08]  /*b580*/  HMMA.16816.F32 R52, R72, R80.reuse, R52 ;  /* 0x000000504834723c */ /* 0x084ff00000001834 */
[C---:B------:R-:W-:Y:S01]  /*b590*/  HMMA.16816.F32 R56, R76.reuse, R80, R56 ;  /* 0x000000504c38723c */ /* 0x040fe20000001838 */
[----:B-1----:R-:W1:Y:S07]  /*b5a0*/  LDSM.16.MT88.4 R88, [R232+0x1100] ;  /* 0x00110000e858783b */ /* 0x002e6e0000004200 */
[-C--:B------:R-:W-:Y:S01]  /*b5b0*/  HMMA.16816.F32 R60, R76, R82.reuse, R60 ;  /* 0x000000524c3c723c */ /* 0x080fe2000000183c */
[--C-:B---3--:R-:W-:Y:S06]  /*b5c0*/  FFMA.FTZ R2, R195, c[0x0][0x2d0], -R96.reuse ;  /* 0x0000b400c3027a23 */ /* 0x108fec0000010860 */
[----:B------:R-:W-:Y:S01]  /*b5d0*/  F2FP.PACK_AB R76, R165, R148 ;  /* 0x00000094a54c723e */ /* 0x000fe200000000ff */
[----:B------:R-:W-:Y:S01]  /*b5e0*/  HMMA.16816.F32 R64, R72, R82, R64 ;  /* 0x000000524840723c */ /* 0x000fe20000001840 */
[----:B------:R2:W-:Y:S01]  /*b5f0*/  MUFU.EX2 R116, R2 ;  /* 0x0000000200747308 */ /* 0x0005e20000000800 */
[----:B------:R-:W3:Y:S02]  /*b600*/  LDSM.16.MT88.4 R80, [R230+0x1100] ;  /* 0x00110000e650783b */ /* 0x000ee40000004200 */
[----:B------:R-:W-:Y:S02]  /*b610*/  F2FP.PACK_AB R77, R164, R147 ;  /* 0x00000093a44d723e */ /* 0x000fe400000000ff */
[----:B------:R-:W-:Y:S02]  /*b620*/  F2FP.PACK_AB R78, R146, R142 ;  /* 0x0000008e924e723e */ /* 0x000fe400000000ff */
[----:B------:R-:W-:Y:S04]  /*b630*/  F2FP.PACK_AB R72, R167, R160 ;  /* 0x000000a0a748723e */ /* 0x000fe800000000ff */
[----:B------:R-:W-:Y:S02]  /*b640*/  F2FP.PACK_AB R73, R166, R149 ;  /* 0x00000095a649723e */ /* 0x000fe400000000ff */
[----:B------:R-:W-:Y:S02]  /*b650*/  F2FP.PACK_AB R74, R144, R141 ;  /* 0x0000008d904a723e */ /* 0x000fe400000000ff */
[----:B------:R-:W-:Y:S02]  /*b660*/  F2FP.PACK_AB R75, R145, R140 ;  /* 0x0000008c914b723e */ /* 0x000fe400000000ff */
[----:B------:R-:W-:Y:S05]  /*b670*/  F2FP.PACK_AB R79, R150, R143 ;  /* 0x0000008f964f723e */ /* 0x000fea00000000ff */
[-C--:B------:R-:W-:Y:S01]  /*b680*/  HMMA.16816.F32 R4, R72, R84.reuse, R4 ;  /* 0x000000544804723c */ /* 0x080fe20000001804 */
[----:B--2---:R-:W-:Y:S04]  /*b690*/  FFMA.FTZ R2, R196, c[0x0][0x2d0], -R96 ;  /* 0x0000b400c4027a23 */ /* 0x004fe80000010860 */
[----:B------:R2:W-:Y:S03]  /*b6a0*/  MUFU.EX2 R118, R2 ;  /* 0x0000000200767308 */ /* 0x0005e60000000800 */
[C---:B------:R-:W-:Y:S08]  /*b6b0*/  HMMA.16816.F32 R8, R76.reuse, R84, R8 ;  /* 0x000000544c08723c */ /* 0x040ff00000001808 */
[-C--:B------:R-:W-:Y:S08]  /*b6c0*/  HMMA.16816.F32 R12, R76, R86.reuse, R12 ;  /* 0x000000564c0c723c */ /* 0x080ff0000000180c */
[C---:B------:R-:W-:Y:S01]  /*b6d0*/  HMMA.16816.F32 R16, R72.reuse, R86, R16 ;  /* 0x000000564810723c */ /* 0x040fe20000001810 */
[----:B------:R-:W3:Y:S03]  /*b6e0*/  LDSM.16.MT88.4 R84, [R231+0x1100] ;  /* 0x00110000e754783b */ /* 0x000ee60000004200 */
[--C-:B--2---:R-:W-:Y:S04]  /*b6f0*/  FFMA.FTZ R2, R99, c[0x0][0x2d0], -R97.reuse ;  /* 0x0000b40063027a23 */ /* 0x104fe80000010861 */
[-C--:B-1----:R-:W-:Y:S01]  /*b700*/  HMMA.16816.F32 R20, R72, R88.reuse, R20 ;  /* 0x000000584814723c */ /* 0x082fe20000001814 */
[--C-:B------:R-:W-:Y:S01]  /*b710*/  FFMA.FTZ R99, R107, c[0x0][0x2d0], -R92.reuse ;  /* 0x0000b4006b637a23 */ /* 0x100fe2000001085c */
[----:B------:R1:W-:Y:S02]  /*b720*/  MUFU.EX2 R173, R2 ;  /* 0x0000000200ad7308 */ /* 0x0003e40000000800 */
[----:B------:R-:W-:Y:S04]  /*b730*/  FFMA.FTZ R107, R95, c[0x0][0x2d0], -R92 ;  /* 0x0000b4005f6b7a23 */ /* 0x000fe8000001085c */
[C---:B------:R-:W-:Y:S08]  /*b740*/  HMMA.16816.F32 R24, R76.reuse, R88, R24 ;  /* 0x000000584c18723c */ /* 0x040ff00000001818 */
[-C--:B------:R-:W-:Y:S08]  /*b750*/  HMMA.16816.F32 R28, R76, R90.reuse, R28 ;  /* 0x0000005a4c1c723c */ /* 0x080ff0000000181c */
[C---:B------:R-:W-:Y:S01]  /*b760*/  HMMA.16816.F32 R32, R72.reuse, R90, R32 ;  /* 0x0000005a4820723c */ /* 0x040fe20000001820 */
[----:B------:R-:W-:Y:S03]  /*b770*/  LDSM.16.MT88.4 R88, [R232+0x1900] ;  /* 0x00190000e858783b */ /* 0x000fe60000004200 */
[----:B-1----:R-:W-:Y:S02]  /*b780*/  FFMA.FTZ R2, R100, c[0x0][0x2d0], -R97 ;  /* 0x0000b40064027a23 */ /* 0x002fe40000010861 */
[----:B------:R-:W-:Y:S02]  /*b790*/  FFMA.FTZ R100, R154, c[0x0][0x2d0], -R96 ;  /* 0x0000b4009a647a23 */ /* 0x000fe40000010860 */
[-C--:B---3--:R-:W-:Y:S01]  /*b7a0*/  HMMA.16816.F32 R36, R72, R80.reuse, R36 ;  /* 0x000000504824723c */ /* 0x088fe20000001824 */
[----:B------:R1:W2:Y:S03]  /*b7b0*/  MUFU.EX2 R179, R2 ;  /* 0x0000000200b37308 */ /* 0x0002a60000000800 */
[----:B------:R-:W-:Y:S04]  /*b7c0*/  IMAD.MOV.U32 R154, RZ, RZ, R188 ;  /* 0x000000ffff9a7224 */ /* 0x000fe800078e00bc */
[C---:B------:R-:W-:Y:S03]  /*b7d0*/  HMMA.16816.F32 R40, R76.reuse, R80, R40 ;  /* 0x000000504c28723c */ /* 0x040fe60000001828 */
[----:B------:R-:W-:Y:S05]  /*b7e0*/  MUFU.EX2 R188, R99 ;  /* 0x0000006300bc7308 */ /* 0x000fea0000000800 */
[-C--:B------:R-:W-:Y:S08]  /*b7f0*/  HMMA.16816.F32 R44, R76, R82.reuse, R44 ;  /* 0x000000524c2c723c */ /* 0x080ff0000000182c */
[C---:B------:R-:W-:Y:S01]  /*b800*/  HMMA.16816.F32 R48, R72.reuse, R82, R48 ;  /* 0x000000524830723c */ /* 0x040fe20000001830 */
[----:B-1----:R-:W-:Y:S01]  /*b810*/  FFMA.FTZ R2, R101, c[0x0][0x2d0], -R98 ;  /* 0x0000b40065027a23 */ /* 0x002fe20000010862 */
[----:B------:R-:W1:Y:S02]  /*b820*/  LDSM.16.MT88.4 R80, [R229+0x1900] ;  /* 0x00190000e550783b */ /* 0x000e640000004200 */
[----:B------:R-:W-:Y:S01]  /*b830*/  FFMA.FTZ R101, R153, c[0x0][0x2d0], -R96 ;  /* 0x0000b40099657a23 */ /* 0x000fe20000010860 */
[----:B------:R3:W-:Y:S01]  /*b840*/  MUFU.EX2 R172, R2 ;  /* 0x0000000200ac7308 */ /* 0x0007e20000000800 */
[----:B------:R-:W-:Y:S02]  /*b850*/  IMAD.MOV.U32 R153, RZ, RZ, R132 ;  /* 0x000000ffff997224 */ /* 0x000fe400078e0084 */
[-C--:B------:R-:W-:Y:S01]  /*b860*/  HMMA.16816.F32 R52, R72, R84.reuse, R52 ;  /* 0x000000544834723c */ /* 0x080fe20000001834 */
[----:B------:R-:W-:Y:S07]  /*b870*/  IMAD.MOV.U32 R132, RZ, RZ, R139 ;  /* 0x000000ffff847224 */ /* 0x000fee00078e008b */
[C---:B------:R-:W-:Y:S07]  /*b880*/  HMMA.16816.F32 R56, R76.reuse, R84, R56 ;  /* 0x000000544c38723c */ /* 0x040fee0000001838 */
[--C-:B------:R-:W-:Y:S01]  /*b890*/  FFMA.FTZ R84, R111, c[0x0][0x2d0], -R92.reuse ;  /* 0x0000b4006f547a23 */ /* 0x100fe2000001085c */
[-C--:B------:R-:W-:Y:S01]  /*b8a0*/  HMMA.16816.F32 R60, R76, R86.reuse, R60 ;  /* 0x000000564c3c723c */ /* 0x080fe2000000183c */
[----:B------:R-:W-:Y:S02]  /*b8b0*/  FFMA.FTZ R111, R251, c[0x0][0x2d0], -R92 ;  /* 0x0000b400fb6f7a23 */ /* 0x000fe4000001085c */
[----:B------:R1:W-:Y:S01]  /*b8c0*/  MUFU.EX2 R139, R84 ;  /* 0x00000054008b7308 */ /* 0x0003e20000000800 */
[----:B------:R-:W-:Y:S02]  /*b8d0*/  IMAD.MOV.U32 R251, RZ, RZ, R142 ;  /* 0x000000fffffb7224 */ /* 0x000fe400078e008e */
[----:B---3--:R-:W-:Y:S01]  /*b8e0*/  FFMA.FTZ R2, R103, c[0x0][0x2d0], -R98 ;  /* 0x0000b40067027a23 */ /* 0x008fe20000010862 */
[----:B--2---:R-:W-:Y:S01]  /*b8f0*/  F2FP.PACK_AB R76, R179, R173 ;  /* 0x000000adb34c723e */ /* 0x004fe200000000ff */
[----:B------:R-:W-:Y:S01]  /*b900*/  HMMA.16816.F32 R64, R72, R86, R64 ;  /* 0x000000564840723c */ /* 0x000fe20000001840 */
[--C-:B------:R-:W-:Y:S03]  /*b910*/  FFMA.FTZ R103, R212, c[0x0][0x2d0], -R97.reuse ;  /* 0x0000b400d4677a23 */ /* 0x100fe60000010861 */
[----:B------:R-:W-:Y:S01]  /*b920*/  IMAD.MOV.U32 R212, RZ, RZ, R148 ;  /* 0x000000ffffd47224 */ /* 0x000fe200078e0094 */
[----:B------:R2:W3:Y:S02]  /*b930*/  MUFU.EX2 R178, R2 ;  /* 0x0000000200b27308 */ /* 0x0004e40000000800 */
[----:B------:R-:W-:Y:S01]  /*b940*/  F2FP.PACK_AB R73, R174, R175 ;  /* 0x000000afae49723e */ /* 0x000fe200000000ff */
[----:B-1----:R-:W-:Y:S01]  /*b950*/  LDSM.16.MT88.4 R84, [R231+0x1900] ;  /* 0x00190000e754783b */ /* 0x002fe20000004200 */
[--C-:B--2---:R-:W-:Y:S03]  /*b960*/  FFMA.FTZ R2, R112, c[0x0][0x2d0], -R97.reuse ;  /* 0x0000b40070027a23 */ /* 0x104fe60000010861 */
[----:B---3--:R-:W-:Y:S03]  /*b970*/  F2FP.PACK_AB R77, R178, R172 ;  /* 0x000000acb24d723e */ /* 0x008fe600000000ff */
[----:B------:R1:W2:Y:S02]  /*b980*/  MUFU.EX2 R221, R2 ;  /* 0x0000000200dd7308 */ /* 0x0002a40000000800 */
[--C-:B-1----:R-:W-:Y:S01]  /*b990*/  FFMA.FTZ R2, R113, c[0x0][0x2d0], -R98.reuse ;  /* 0x0000b40071027a23 */ /* 0x102fe20000010862 */
[----:B--2---:R-:W-:Y:S07]  /*b9a0*/  F2FP.PACK_AB R78, R221, R177 ;  /* 0x000000b1dd4e723e */ /* 0x004fee00000000ff */
[----:B------:R1:W-:Y:S02]  /*b9b0*/  MUFU.EX2 R176, R2 ;  /* 0x0000000200b07308 */ /* 0x0003e40000000800 */
[--C-:B-1----:R-:W-:Y:S02]  /*b9c0*/  FFMA.FTZ R2, R114, c[0x0][0x2d0], -R98.reuse ;  /* 0x0000b40072027a23 */ /* 0x102fe40000010862 */
[----:B------:R-:W-:Y:S06]  /*b9d0*/  FFMA.FTZ R114, R225, c[0x0][0x2d0], -R98 ;  /* 0x0000b400e1727a23 */ /* 0x000fec0000010862 */
[----:B------:R1:W2:Y:S02]  /*b9e0*/  MUFU.EX2 R218, R2 ;  /* 0x0000000200da7308 */ /* 0x0002a40000000800 */
[----:B-1----:R-:W-:Y:S01]  /*b9f0*/  FFMA.FTZ R2, R201, c[0x0][0x2d0], -R92 ;  /* 0x0000b400c9027a23 */ /* 0x002fe2000001085c */
[----:B--2---:R-:W-:Y:S07]  /*ba00*/  F2FP.PACK_AB R79, R218, R176 ;  /* 0x000000b0da4f723e */ /* 0x004fee00000000ff */
[----:B------:R1:W-:Y:S02]  /*ba10*/  MUFU.EX2 R215, R2 ;  /* 0x0000000200d77308 */ /* 0x0003e40000000800 */
[--C-:B-1----:R-:W-:Y:S08]  /*ba20*/  FFMA.FTZ R2, R204, c[0x0][0x2d0], -R96.reuse ;  /* 0x0000b400cc027a23 */ /* 0x102ff00000010860 */
[----:B------:R1:W-:Y:S02]  /*ba30*/  MUFU.EX2 R182, R2 ;  /* 0x0000000200b67308 */ /* 0x0003e40000000800 */
[----:B-1----:R-:W-:Y:S08]  /*ba40*/  FFMA.FTZ R2, R207, c[0x0][0x2d0], -R96 ;  /* 0x0000b400cf027a23 */ /* 0x002ff00000010860 */
[----:B------:R1:W-:Y:S02]  /*ba50*/  MUFU.EX2 R207, R2 ;  /* 0x0000000200cf7308 */ /* 0x0003e40000000800 */
[----:B-1----:R-:W-:Y:S02]  /*ba60*/  FFMA.FTZ R2, R206, c[0x0][0x2d0], -R92 ;  /* 0x0000b400ce027a23 */ /* 0x002fe4000001085c */
[----:B------:R-:W-:Y:S06]  /*ba70*/  IMAD.MOV.U32 R206, RZ, RZ, R118 ;  /* 0x000000ffffce7224 */ /* 0x000fec00078e0076 */
[----:B------:R1:W-:Y:S01]  /*ba80*/  MUFU.EX2 R204, R2 ;  /* 0x0000000200cc7308 */ /* 0x0003e20000000800 */
[----:B------:R-:W-:Y:S02]  /*ba90*/  FFMA.FTZ R118, R203, c[0x0][0x2d0], -R97 ;  /* 0x0000b400cb767a23 */ /* 0x000fe40000010861 */
[----:B------:R-:W-:Y:S02]  /*baa0*/  IMAD.MOV.U32 R203, RZ, RZ, R184 ;  /* 0x000000ffffcb7224 */ /* 0x000fe400078e00b8 */
[----:B-1----:R-:W-:Y:S02]  /*bab0*/  FFMA.FTZ R2, R213, c[0x0][0x2d0], -R92 ;  /* 0x0000b400d5027a23 */ /* 0x002fe4000001085c */
[----:B------:R-:W-:Y:S03]  /*bac0*/  IMAD.MOV.U32 R213, RZ, RZ, R119 ;  /* 0x000000ffffd57224 */ /* 0x000fe600078e0077 */
[----:B------:R1:W-:Y:S01]  /*bad0*/  MUFU.EX2 R201, R2 ;  /* 0x0000000200c97308 */ /* 0x0003e20000000800 */
[----:B------:R-:W-:Y:S02]  /*bae0*/  FFMA.FTZ R119, R202, c[0x0][0x2d0], -R97 ;  /* 0x0000b400ca777a23 */ /* 0x000fe40000010861 */
[----:B------:R-:W-:Y:S02]  /*baf0*/  IMAD.MOV.U32 R202, RZ, RZ, R159 ;  /* 0x000000ffffca7224 */ /* 0x000fe400078e009f */
[----:B-1----:R-:W-:Y:S02]  /*bb00*/  FFMA.FTZ R2, R216, c[0x0][0x2d0], -R96 ;  /* 0x0000b400d8027a23 */ /* 0x002fe40000010860 */
[----:B------:R-:W-:Y:S03]  /*bb10*/  IMAD.MOV.U32 R216, RZ, RZ, R116 ;  /* 0x000000ffffd87224 */ /* 0x000fe600078e0074 */
[----:B------:R1:W-:Y:S01]  /*bb20*/  MUFU.EX2 R196, R2 ;  /* 0x0000000200c47308 */ /* 0x0003e20000000800 */
[----:B------:R-:W-:Y:S01]  /*bb30*/  FFMA.FTZ R116, R152, c[0x0][0x2d0], -R96 ;  /* 0x0000b40098747a23 */ /* 0x000fe20000010860 */
[----:B------:R-:W-:Y:S01]  /*bb40*/  F2FP.PACK_AB R75, R206, R216 ;  /* 0x000000d8ce4b723e */ /* 0x000fe200000000ff */
[----:B------:R-:W-:Y:S02]  /*bb50*/  IMAD.MOV.U32 R152, RZ, RZ, R133 ;  /* 0x000000ffff987224 */ /* 0x000fe400078e0085 */
[----:B------:R-:W-:Y:S02]  /*bb60*/  IMAD.MOV.U32 R133, RZ, RZ, R138 ;  /* 0x000000ffff857224 */ /* 0x000fe400078e008a */
[----:B----4-:R-:W-:Y:S03]  /*bb70*/  FFMA.FTZ R69, R69, R128, R152 ;  /* 0x0000008045457223 */ /* 0x010fe60000010098 */
[----:B------:R-:W-:Y:S01]  /*bb80*/  MUFU.EX2 R138, R100 ;  /* 0x00000064008a7308 */ /* 0x000fe20000000800 */
[----:B------:R-:W-:Y:S09]  /*bb90*/  FADD.FTZ R69, R248, R69 ;  /* 0x00000045f8457221 */ /* 0x000ff20000010000 */
[----:B------:R-:W-:Y:S01]  /*bba0*/  MUFU.EX2 R100, R118 ;  /* 0x0000007600647308 */ /* 0x000fe20000000800 */
[----:B-1----:R-:W-:Y:S02]  /*bbb0*/  FFMA.FTZ R2, R217, c[0x0][0x2d0], -R96 ;  /* 0x0000b400d9027a23 */ /* 0x002fe40000010860 */
[----:B------:R-:W-:Y:S02]  /*bbc0*/  IMAD.MOV.U32 R217, RZ, RZ, R117 ;  /* 0x000000ffffd97224 */ /* 0x000fe400078e0075 */
[----:B------:R-:W-:Y:S05]  /*bbd0*/  FFMA.FTZ R117, R227, c[0x0][0x2d0], -R92 ;  /* 0x0000b400e3757a23 */ /* 0x000fea000001085c */
[----:B------:R1:W-:Y:S01]  /*bbe0*/  MUFU.EX2 R197, R2 ;  /* 0x0000000200c57308 */ /* 0x0003e20000000800 */
[----:B------:R-:W-:Y:S01]  /*bbf0*/  F2FP.PACK_AB R74, R213, R217 ;  /* 0x000000d9d54a723e */ /* 0x000fe200000000ff */
[----:B------:R-:W-:Y:S02]  /*bc00*/  IMAD.MOV.U32 R227, RZ, RZ, R140 ;  /* 0x000000ffffe37224 */ /* 0x000fe400078e008c */
[--C-:B-1----:R-:W-:Y:S02]  /*bc10*/  FFMA.FTZ R2, R115, c[0x0][0x2d0], -R97.reuse ;  /* 0x0000b40073027a23 */ /* 0x102fe40000010861 */
[----:B------:R-:W2:Y:S04]  /*bc20*/  LDL.LU R115, [R1+0x8] ;  /* 0x0000080001737983 */ /* 0x000ea80000300800 */
[----:B------:R1:W-:Y:S01]  /*bc30*/  MUFU.EX2 R181, R2 ;  /* 0x0000000200b57308 */ /* 0x0003e20000000800 */
[----:B------:R-:W3:Y:S04]  /*bc40*/  LDL.LU R113, [R1+0x10] ;  /* 0x0000100001717983 */ /* 0x000ee80000300800 */
[----:B------:R-:W4:Y:S04]  /*bc50*/  LDL.LU R112, [R1+0xc] ;  /* 0x00000c0001707983 */ /* 0x000f280000300800 */
[----:B------:R2:W5:Y:S01]  /*bc60*/  LDL.LU R248, [R1+0x60] ;  /* 0x0000600001f87983 */ /* 0x0005620000300800 */
[--C-:B-1----:R-:W-:Y:S02]  /*bc70*/  FFMA.FTZ R2, R198, c[0x0][0x2d0], -R97.reuse ;  /* 0x0000b400c6027a23 */ /* 0x102fe40000010861 */
[----:B------:R-:W-:Y:S02]  /*bc80*/  IMAD.MOV.U32 R198, RZ, RZ, R168 ;  /* 0x000000ffffc67224 */ /* 0x000fe400078e00a8 */
[----:B------:R1:W-:Y:S03]  /*bc90*/  MUFU.EX2 R195, R2 ;  /* 0x0000000200c37308 */ /* 0x0003e60000000800 */
[----:B------:R-:W-:Y:S07]  /*bca0*/  F2FP.PACK_AB R72, R198, R199 ;  /* 0x000000c7c648723e */ /* 0x000fee00000000ff */
[-C--:B------:R-:W-:Y:S08]  /*bcb0*/  HMMA.16816.F32 R4, R72, R80.reuse, R4 ;  /* 0x000000504804723c */ /* 0x080ff00000001804 */
[C---:B------:R-:W-:Y:S01]  /*bcc0*/  HMMA.16816.F32 R8, R76.reuse, R80, R8 ;  /* 0x000000504c08723c */ /* 0x040fe20000001808 */
[----:B-1----:R-:W-:Y:S07]  /*bcd0*/  FFMA.FTZ R2, R205, c[0x0][0x2d0], -R98 ;  /* 0x0000b400cd027a23 */ /* 0x002fee0000010862 */
[-C--:B------:R-:W-:Y:S01]  /*bce0*/  HMMA.16816.F32 R12, R76, R82.reuse, R12 ;  /* 0x000000524c0c723c */ /* 0x080fe2000000180c */
[----:B------:R-:W-:Y:S01]  /*bcf0*/  IMAD.MOV.U32 R205, RZ, RZ, R150 ;  /* 0x000000ffffcd7224 */ /* 0x000fe200078e0096 */
[----:B------:R1:W-:Y:S06]  /*bd00*/  MUFU.EX2 R194, R2 ;  /* 0x0000000200c27308 */ /* 0x0003ec0000000800 */
[C---:B------:R-:W-:Y:S01]  /*bd10*/  HMMA.16816.F32 R16, R72.reuse, R82, R16 ;  /* 0x000000524810723c */ /* 0x040fe20000001810 */
[----:B------:R-:W-:Y:S07]  /*bd20*/  LDSM.16.MT88.4 R80, [R229+0x2100] ;  /* 0x00210000e550783b */ /* 0x000fee0000004200 */
[-C--:B------:R-:W-:Y:S08]  /*bd30*/  HMMA.16816.F32 R20, R72, R88.reuse, R20 ;  /* 0x000000584814723c */ /* 0x080ff00000001814 */
[C---:B------:R-:W-:Y:S01]  /*bd40*/  HMMA.16816.F32 R24, R76.reuse, R88, R24 ;  /* 0x000000584c18723c */ /* 0x040fe20000001818 */
[--C-:B-1----:R-:W-:Y:S03]  /*bd50*/  FFMA.FTZ R2, R208, c[0x0][0x2d0], -R97.reuse ;  /* 0x0000b400d0027a23 */ /* 0x102fe60000010861 */
[----:B------:R-:W-:Y:S04]  /*bd60*/  IMAD.MOV.U32 R208, RZ, RZ, R146 ;  /* 0x000000ffffd07224 */ /* 0x000fe800078e0092 */
[-C--:B------:R-:W-:Y:S01]  /*bd70*/  HMMA.16816.F32 R28, R76, R90.reuse, R28 ;  /* 0x0000005a4c1c723c */ /* 0x080fe2000000181c */
[----:B------:R1:W-:Y:S07]  /*bd80*/  MUFU.EX2 R192, R2 ;  /* 0x0000000200c07308 */ /* 0x0003ee0000000800 */
[C---:B------:R-:W-:Y:S01]  /*bd90*/  HMMA.16816.F32 R32, R72.reuse, R90, R32 ;  /* 0x0000005a4820723c */ /* 0x040fe20000001820 */
[----:B------:R-:W-:Y:S03]  /*bda0*/  LDSM.16.MT88.4 R88, [R232+0x2100] ;  /* 0x00210000e858783b */ /* 0x000fe60000004200 */
[----:B-1----:R-:W-:Y:S02]  /*bdb0*/  FFMA.FTZ R2, R210, c[0x0][0x2d0], -R97 ;  /* 0x0000b400d2027a23 */ /* 0x002fe40000010861 */
[----:B------:R-:W-:Y:S02]  /*bdc0*/  IMAD.MOV.U32 R210, RZ, RZ, R145 ;  /* 0x000000ffffd27224 */ /* 0x000fe400078e0091 */
[----:B------:R1:W-:Y:S04]  /*bdd0*/  MUFU.EX2 R193, R2 ;  /* 0x0000000200c17308 */ /* 0x0003e80000000800 */
[----:B-1----:R-:W-:Y:S02]  /*bde0*/  FFMA.FTZ R2, R211, c[0x0][0x2d0], -R98 ;  /* 0x0000b400d3027a23 */ /* 0x002fe40000010862 */
[----:B------:R-:W-:Y:S04]  /*bdf0*/  IMAD.MOV.U32 R211, RZ, RZ, R144 ;  /* 0x000000ffffd37224 */ /* 0x000fe800078e0090 */
[----:B------:R1:W-:Y:S02]  /*be00*/  MUFU.EX2 R191, R2 ;  /* 0x0000000200bf7308 */ /* 0x0003e40000000800 */
[----:B-1----:R-:W-:Y:S02]  /*be10*/  FFMA.FTZ R2, R214, c[0x0][0x2d0], -R98 ;  /* 0x0000b400d6027a23 */ /* 0x002fe40000010862 */
[----:B------:R-:W-:Y:S06]  /*be20*/  IMAD.MOV.U32 R214, RZ, RZ, R143 ;  /* 0x000000ffffd67224 */ /* 0x000fec00078e008f */
[----:B------:R1:W-:Y:S02]  /*be30*/  MUFU.EX2 R123, R2 ;  /* 0x00000002007b7308 */ /* 0x0003e40000000800 */
[--C-:B-1----:R-:W-:Y:S08]  /*be40*/  FFMA.FTZ R2, R171, c[0x0][0x2d0], -R92.reuse ;  /* 0x0000b400ab027a23 */ /* 0x102ff0000001085c */
[----:B------:R1:W-:Y:S02]  /*be50*/  MUFU.EX2 R122, R2 ;  /* 0x00000002007a7308 */ /* 0x0003e40000000800 */
[----:B-1----:R-:W-:Y:S08]  /*be60*/  FFMA.FTZ R2, R170, c[0x0][0x2d0], -R92 ;  /* 0x0000b400aa027a23 */ /* 0x002ff0000001085c */
[----:B------:R1:W-:Y:S02]  /*be70*/  MUFU.EX2 R190, R2 ;  /* 0x0000000200be7308 */ /* 0x0003e40000000800 */
[--C-:B-1----:R-:W-:Y:S02]  /*be80*/  FFMA.FTZ R2, R169, c[0x0][0x2d0], -R96.reuse ;  /* 0x0000b400a9027a23 */ /* 0x102fe40000010860 */
[----:B------:R-:W-:Y:S06]  /*be90*/  LDSM.16.MT88.4 R168, [R232+0x3100] ;  /* 0x00310000e8a8783b */ /* 0x000fec0000004200 */
[----:B------:R1:W-:Y:S02]  /*bea0*/  MUFU.EX2 R120, R2 ;  /* 0x0000000200787308 */ /* 0x0003e40000000800 */
[--C-:B-1----:R-:W-:Y:S02]  /*beb0*/  FFMA.FTZ R2, R94, c[0x0][0x2d0], -R96.reuse ;  /* 0x0000b4005e027a23 */ /* 0x102fe40000010860 */
[----:B------:R-:W1:Y:S01]  /*bec0*/  LDSM.16.MT88.4 R92, [R230+0x1900] ;  /* 0x00190000e65c783b */ /* 0x000e620000004200 */
[----:B------:R-:W-:Y:S05]  /*bed0*/  FFMA.FTZ R96, R134, c[0x0][0x2d0], -R96 ;  /* 0x0000b40086607a23 */ /* 0x000fea0000010860 */
[----:B------:R4:W-:Y:S10]  /*bee0*/  MUFU.EX2 R189, R2 ;  /* 0x0000000200bd7308 */ /* 0x0009f40000000800 */
[----:B------:R1:W-:Y:S01]  /*bef0*/  MUFU.EX2 R134, R101 ;  /* 0x0000006500867308 */ /* 0x0003e20000000800 */
[----:B--2---:R-:W-:Y:S04]  /*bf00*/  FFMA.FTZ R68, R68, R115, R223 ;  /* 0x0000007344447223 */ /* 0x004fe800000100df */
[----:B------:R-:W-:Y:S05]  /*bf10*/  FADD.FTZ R68, R226, R68 ;  /* 0x00000044e2447221 */ /* 0x000fea0000010000 */
[----:B------:R-:W-:Y:S01]  /*bf20*/  MUFU.EX2 R102, R96 ;  /* 0x0000006000667308 */ /* 0x000fe20000000800 */
[----:B---3--:R-:W-:Y:S02]  /*bf30*/  FFMA.FTZ R3, R3, R113, R222 ;  /* 0x0000007103037223 */ /* 0x008fe400000100de */
[----:B------:R-:W-:Y:S02]  /*bf40*/  FADD.FTZ R68, R245, R68 ;  /* 0x00000044f5447221 */ /* 0x000fe40000010000 */
[----:B----4-:R-:W-:Y:S02]  /*bf50*/  FFMA.FTZ R2, R220, c[0x0][0x2d0], -R97 ;  /* 0x0000b400dc027a23 */ /* 0x010fe40000010861 */
[----:B------:R-:W-:Y:S02]  /*bf60*/  FFMA.FTZ R0, R0, R112, R110 ;  /* 0x0000007000007223 */ /* 0x000fe4000001006e */
[----:B------:R-:W-:Y:S01]  /*bf70*/  FADD.FTZ R3, R224, R3 ;  /* 0x00000003e0037221 */ /* 0x000fe20000010000 */
[----:B------:R-:W2:Y:S01]  /*bf80*/  MUFU.EX2 R96, R119 ;  /* 0x0000007700607308 */ /* 0x000ea20000000800 */
[----:B------:R-:W-:Y:S02]  /*bf90*/  IMAD.MOV.U32 R220, RZ, RZ, R141 ;  /* 0x000000ffffdc7224 */ /* 0x000fe400078e008d */
[----:B------:R-:W-:Y:S02]  /*bfa0*/  FADD.FTZ R3, R244, R3 ;  /* 0x00000003f4037221 */ /* 0x000fe40000010000 */
[--C-:B-1----:R-:W-:Y:S02]  /*bfb0*/  FFMA.FTZ R101, R153, c[0x0][0x2d0], -R98.reuse ;  /* 0x0000b40099657a23 */ /* 0x102fe40000010862 */
[----:B------:R-:W-:Y:S01]  /*bfc0*/  FFMA.FTZ R97, R109, c[0x0][0x2d0], -R97 ;  /* 0x0000b4006d617a23 */ /* 0x000fe20000010861 */
[-C--:B------:R-:W-:Y:S02]  /*bfd0*/  HMMA.16816.F32 R36, R72, R92.reuse, R36 ;  /* 0x0000005c4824723c */ /* 0x080fe40000001824 */
[----:B------:R1:W-:Y:S06]  /*bfe0*/  MUFU.EX2 R127, R2 ;  /* 0x00000002007f7308 */ /* 0x0003ec0000000800 */
[C---:B------:R-:W-:Y:S04]  /*bff0*/  HMMA.16816.F32 R40, R76.reuse, R92, R40 ;  /* 0x0000005c4c28723c */ /* 0x040fe80000001828 */
[----:B------:R-:W-:Y:S04]  /*c000*/  MUFU.EX2 R112, R105 ;  /* 0x0000006900707308 */ /* 0x000fe80000000800 */
[-C--:B------:R-:W-:Y:S01]  /*c010*/  HMMA.16816.F32 R44, R76, R94.reuse, R44 ;  /* 0x0000005e4c2c723c */ /* 0x080fe2000000182c */
[----:B--2---:R-:W-:Y:S05]  /*c020*/  F2FP.PACK_AB R184, R96, R100 ;  /* 0x0000006460b8723e */ /* 0x004fea00000000ff */
[----:B------:R-:W-:Y:S02]  /*c030*/  MUFU.EX2 R105, R117 ;  /* 0x0000007500697308 */ /* 0x000fe40000000800 */
[C---:B------:R-:W-:Y:S01]  /*c040*/  HMMA.16816.F32 R48, R72.reuse, R94, R48 ;  /* 0x0000005e4830723c */ /* 0x040fe20000001830 */
[----:B------:R-:W2:Y:S03]  /*c050*/  LDSM.16.MT88.4 R92, [R230+0x2100] ;  /* 0x00210000e65c783b */ /* 0x000ea60000004200 */
[--C-:B-1----:R-:W-:Y:S04]  /*c060*/  FFMA.FTZ R2, R155, c[0x0][0x2d0], -R98.reuse ;  /* 0x0000b4009b027a23 */ /* 0x102fe80000010862 */
[-C--:B------:R-:W-:Y:S01]  /*c070*/  HMMA.16816.F32 R52, R72, R84.reuse, R52 ;  /* 0x000000544834723c */ /* 0x080fe20000001834 */
[----:B------:R-:W-:Y:S07]  /*c080*/  MUFU.EX2 R97, R97 ;  /* 0x0000006100617308 */ /* 0x000fee0000000800 */
[C---:B------:R-:W-:Y:S03]  /*c090*/  HMMA.16816.F32 R56, R76.reuse, R84, R56 ;  /* 0x000000544c38723c */ /* 0x040fe60000001838 */
[----:B------:R1:W-:Y:S05]  /*c0a0*/  MUFU.EX2 R125, R2 ;  /* 0x00000002007d7308 */ /* 0x0003ea0000000800 */
[-C--:B------:R-:W-:Y:S05]  /*c0b0*/  HMMA.16816.F32 R60, R76, R86.reuse, R60 ;  /* 0x000000564c3c723c */ /* 0x080fea000000183c */
[----:B------:R-:W3:Y:S02]  /*c0c0*/  MUFU.EX2 R110, R107 ;  /* 0x0000006b006e7308 */ /* 0x000ee40000000800 */
[--C-:B------:R-:W-:Y:S01]  /*c0d0*/  FFMA.FTZ R76, R154, c[0x0][0x2d0], -R98.reuse ;  /* 0x0000b4009a4c7a23 */ /* 0x100fe20000010862 */
[----:B------:R-:W-:Y:S01]  /*c0e0*/  HMMA.16816.F32 R64, R72, R86, R64 ;  /* 0x000000564840723c */ /* 0x000fe20000001840 */
[----:B------:R-:W-:Y:S01]  /*c0f0*/  F2FP.PACK_AB R77, R194, R180 ;  /* 0x000000b4c24d723e */ /* 0x000fe200000000ff */
[----:B------:R-:W4:Y:S02]  /*c100*/  LDSM.16.MT88.4 R84, [R231+0x2100] ;  /* 0x00210000e754783b */ /* 0x000f240000004200 */
[----:B------:R-:W-:Y:S02]  /*c110*/  F2FP.PACK_AB R78, R193, R192 ;  /* 0x000000c0c14e723e */ /* 0x000fe400000000ff */
[----:B------:R-:W-:Y:S01]  /*c120*/  F2FP.PACK_AB R79, R123, R191 ;  /* 0x000000bf7b4f723e */ /* 0x000fe200000000ff */
[----:B------:R2:W-:Y:S01]  /*c130*/  MUFU.EX2 R113, R76 ;  /* 0x0000004c00717308 */ /* 0x0005e20000000800 */
[----:B------:R-:W-:Y:S02]  /*c140*/  F2FP.PACK_AB R72, R215, R183 ;  /* 0x000000b7d748723e */ /* 0x000fe400000000ff */
[----:B------:R-:W-:Y:S02]  /*c150*/  LDSM.16.MT88.4 R152, [R229+0x3100] ;  /* 0x00310000e598783b */ /* 0x000fe40000004200 */
[----:B------:R-:W-:Y:S01]  /*c160*/  F2FP.PACK_AB R73, R207, R182 ;  /* 0x000000b6cf49723e */ /* 0x000fe200000000ff */
[--C-:B-1----:R-:W-:Y:S01]  /*c170*/  FFMA.FTZ R2, R133, c[0x0][0x2d0], -R98.reuse ;  /* 0x0000b40085027a23 */ /* 0x102fe20000010862 */
[----:B------:R-:W-:Y:S02]  /*c180*/  F2FP.PACK_AB R74, R201, R204 ;  /* 0x000000ccc94a723e */ /* 0x000fe400000000ff */
[----:B------:R-:W-:Y:S01]  /*c190*/  F2FP.PACK_AB R75, R197, R196 ;  /* 0x000000c4c54b723e */ /* 0x000fe200000000ff */
[----:B------:R-:W-:Y:S01]  /*c1a0*/  MUFU.EX2 R133, R103 ;  /* 0x0000006700857308 */ /* 0x000fe20000000800 */
[----:B---3--:R-:W-:Y:S05]  /*c1b0*/  F2FP.PACK_AB R128, R110, R112 ;  /* 0x000000706e80723e */ /* 0x008fea00000000ff */
[-C--:B------:R-:W-:Y:S04]  /*c1c0*/  HMMA.16816.F32 R4, R72, R80.reuse, R4 ;  /* 0x000000504804723c */ /* 0x080fe80000001804 */
[----:B------:R1:W-:Y:S01]  /*c1d0*/  MUFU.EX2 R124, R2 ;  /* 0x00000002007c7308 */ /* 0x0003e20000000800 */
[----:B--2---:R-:W-:Y:S09]  /*c1e0*/  F2FP.PACK_AB R76, R195, R181 ;  /* 0x000000b5c34c723e */ /* 0x004ff200000000ff */
[----:B------:R-:W2:Y:S01]  /*c1f0*/  MUFU.EX2 R103, R116 ;  /* 0x0000007400677308 */ /* 0x000ea20000000800 */
[C---:B------:R-:W-:Y:S08]  /*c200*/  HMMA.16816.F32 R8, R76.reuse, R80, R8 ;  /* 0x000000504c08723c */ /* 0x040ff00000001808 */
[-C--:B------:R-:W-:Y:S01]  /*c210*/  HMMA.16816.F32 R12, R76, R82.reuse, R12 ;  /* 0x000000524c0c723c */ /* 0x080fe2000000180c */
[----:B------:R-:W3:Y:S03]  /*c220*/  MUFU.EX2 R107, R111 ;  /* 0x0000006f006b7308 */ /* 0x000ee60000000800 */
[----:B-1----:R-:W-:Y:S04]  /*c230*/  FFMA.FTZ R2, R132, c[0x0][0x2d0], -R98 ;  /* 0x0000b40084027a23 */ /* 0x002fe80000010862 */
[C---:B------:R-:W-:Y:S01]  /*c240*/  HMMA.16816.F32 R16, R72.reuse, R82, R16 ;  /* 0x000000524810723c */ /* 0x040fe20000001810 */
[----:B------:R-:W1:Y:S02]  /*c250*/  LDSM.16.MT88.4 R80, [R229+0x2900] ;  /* 0x00290000e550783b */ /* 0x000e640000004200 */
[----:B------:R4:W-:Y:S01]  /*c260*/  MUFU.EX2 R115, R2 ;  /* 0x0000000200737308 */ /* 0x0009e20000000800 */
[----:B--2---:R-:W-:Y:S04]  /*c270*/  F2FP.PACK_AB R131, R102, R103 ;  /* 0x000000676683723e */ /* 0x004fe800000000ff */
[-C--:B------:R-:W-:Y:S01]  /*c280*/  HMMA.16816.F32 R20, R72, R88.reuse, R20 ;  /* 0x000000584814723c */ /* 0x080fe20000001814 */
[----:B------:R-:W-:Y:S04]  /*c290*/  LDSM.16.MT88.4 R116, [R230+0x3100] ;  /* 0x00310000e674783b */ /* 0x000fe80000004200 */
[----:B------:R2:W-:Y:S03]  /*c2a0*/  MUFU.EX2 R132, R104 ;  /* 0x0000006800847308 */ /* 0x0005e60000000800 */
[C---:B------:R-:W-:Y:S01]  /*c2b0*/  HMMA.16816.F32 R24, R76.reuse, R88, R24 ;  /* 0x000000584c18723c */ /* 0x040fe20000001818 */
[----:B---3--:R-:W-:Y:S06]  /*c2c0*/  F2FP.PACK_AB R130, R105, R107 ;  /* 0x0000006b6982723e */ /* 0x008fec00000000ff */
[----:B------:R-:W-:Y:S01]  /*c2d0*/  MUFU.EX2 R109, R106 ;  /* 0x0000006a006d7308 */ /* 0x000fe20000000800 */
[-C--:B------:R-:W-:Y:S01]  /*c2e0*/  HMMA.16816.F32 R28, R76, R90.reuse, R28 ;  /* 0x0000005a4c1c723c */ /* 0x080fe2000000181c */
[----:B----4-:R-:W-:Y:S02]  /*c2f0*/  FADD.FTZ R2, R247, R0 ;  /* 0x00000000f7027221 */ /* 0x010fe40000010000 */
[----:B------:R3:W5:Y:S01]  /*c300*/  LDL.LU R247, [R1+0x5c] ;  /* 0x00005c0001f77983 */ /* 0x0007620000300800 */
[----:B------:R-:W-:Y:S04]  /*c310*/  FADD.FTZ R0, R246, R69 ;  /* 0x00000045f6007221 */ /* 0x000fe80000010000 */
[C---:B------:R-:W-:Y:S01]  /*c320*/  HMMA.16816.F32 R32, R72.reuse, R90, R32 ;  /* 0x0000005a4820723c */ /* 0x040fe20000001820 */
[----:B------:R-:W-:Y:S01]  /*c330*/  FADD.FTZ R99, R243, R2 ;  /* 0x00000002f3637221 */ /* 0x000fe20000010000 */
[----:B------:R-:W4:Y:S01]  /*c340*/  LDSM.16.MT88.4 R88, [R232+0x2900] ;  /* 0x00290000e858783b */ /* 0x000f220000004200 */
[----:B------:R-:W1:Y:S01]  /*c350*/  MUFU.EX2 R106, R108 ;  /* 0x0000006c006a7308 */ /* 0x000e620000000800 */
[----:B------:R-:W-:Y:S02]  /*c360*/  FADD.FTZ R69, R241, R68 ;  /* 0x00000044f1457221 */ /* 0x000fe40000010000 */
[----:B------:R-:W-:Y:S02]  /*c370*/  FADD.FTZ R2, R240, R3 ;  /* 0x00000003f0027221 */ /* 0x000fe40000010000 */
[-C--:B------:R-:W-:Y:S01]  /*c380*/  HMMA.16816.F32 R36, R72, R92.reuse, R36 ;  /* 0x0000005c4824723c */ /* 0x080fe20000001824 */
[----:B------:R-:W-:Y:S01]  /*c390*/  FADD.FTZ R3, R237, R69 ;  /* 0x00000045ed037221 */ /* 0x000fe20000010000 */
[----:B------:R3:W5:Y:S02]  /*c3a0*/  LDL.LU R246, [R1+0x58] ;  /* 0x0000580001f67983 */ /* 0x0007640000300800 */
[----:B------:R-:W-:Y:S02]  /*c3b0*/  FADD.FTZ R2, R236, R2 ;  /* 0x00000002ec027221 */ /* 0x000fe40000010000 */
[----:B------:R3:W5:Y:S01]  /*c3c0*/  LDL.LU R245, [R1+0x54] ;  /* 0x0000540001f57983 */ /* 0x0007620000300800 */
[----:B------:R-:W-:Y:S01]  /*c3d0*/  FADD.FTZ R3, R233, R3 ;  /* 0x00000003e9037221 */ /* 0x000fe20000010000 */
[C---:B------:R-:W-:Y:S01]  /*c3e0*/  HMMA.16816.F32 R40, R76.reuse, R92, R40 ;  /* 0x0000005c4c28723c */ /* 0x040fe20000001828 */
[--C-:B--2---:R-:W-:Y:S01]  /*c3f0*/  FFMA.FTZ R104, R252, c[0x0][0x2d0], -R98.reuse ;  /* 0x0000b400fc687a23 */ /* 0x104fe20000010862 */
[----:B------:R3:W5:Y:S02]  /*c400*/  LDL.LU R244, [R1+0x50] ;  /* 0x0000500001f47983 */ /* 0x0007640000300800 */
[----:B------:R-:W-:Y:S02]  /*c410*/  FFMA.FTZ R98, R71, c[0x0][0x2d0], -R98 ;  /* 0x0000b40047627a23 */ /* 0x000fe40000010862 */
[----:B------:R3:W5:Y:S01]  /*c420*/  LDL.LU R243, [R1+0x4c] ;  /* 0x00004c0001f37983 */ /* 0x0007620000300800 */
[----:B------:R-:W-:Y:S01]  /*c430*/  FADD.FTZ R71, R242, R0 ;  /* 0x00000000f2477221 */ /* 0x000fe20000010000 */
[-C--:B------:R-:W-:Y:S01]  /*c440*/  HMMA.16816.F32 R44, R76, R94.reuse, R44 ;  /* 0x0000005e4c2c723c */ /* 0x080fe2000000182c */
[----:B------:R-:W-:Y:S01]  /*c450*/  FADD.FTZ R0, R239, R99 ;  /* 0x00000063ef007221 */ /* 0x000fe20000010000 */
[----:B------:R3:W5:Y:S01]  /*c460*/  LDL.LU R242, [R1+0x48] ;  /* 0x0000480001f27983 */ /* 0x0007620000300800 */
[----:B------:R-:W-:Y:S01]  /*c470*/  MUFU.EX2 R98, R98 ;  /* 0x0000006200627308 */ /* 0x000fe20000000800 */
[----:B------:R-:W-:Y:S01]  /*c480*/  FADD.FTZ R68, R238, R71 ;  /* 0x00000047ee447221 */ /* 0x000fe20000010000 */
[----:B-1----:R-:W-:Y:S01]  /*c490*/  F2FP.PACK_AB R129, R106, R109 ;  /* 0x0000006d6a81723e */ /* 0x002fe200000000ff */
[----:B------:R3:W5:Y:S01]  /*c4a0*/  LDL.LU R241, [R1+0x44] ;  /* 0x0000440001f17983 */ /* 0x0007620000300800 */
[----:B------:R-:W-:Y:S01]  /*c4b0*/  FADD.FTZ R69, R235, R0 ;  /* 0x00000000eb457221 */ /* 0x000fe20000010000 */
[C---:B------:R-:W-:Y:S01]  /*c4c0*/  HMMA.16816.F32 R48, R72.reuse, R94, R48 ;  /* 0x0000005e4830723c */ /* 0x040fe20000001830 */
[----:B------:R-:W-:Y:S01]  /*c4d0*/  FADD.FTZ R0, R234, R68 ;  /* 0x00000044ea007221 */ /* 0x000fe20000010000 */
[----:B------:R3:W5:Y:S02]  /*c4e0*/  LDL.LU R240, [R1+0x40] ;  /* 0x0000400001f07983 */ /* 0x0007640000300800 */
[----:B------:R-:W-:Y:S02]  /*c4f0*/  FADD.FTZ R68, R228, R2 ;  /* 0x00000002e4447221 */ /* 0x000fe40000010000 */
[----:B------:R-:W1:Y:S01]  /*c500*/  LDSM.16.MT88.4 R92, [R230+0x2900] ;  /* 0x00290000e65c783b */ /* 0x000e620000004200 */
[----:B------:R-:W-:Y:S01]  /*c510*/  FADD.FTZ R2, R158, R69 ;  /* 0x000000459e027221 */ /* 0x000fe20000010000 */
[-C--:B------:R-:W-:Y:S01]  /*c520*/  HMMA.16816.F32 R52, R72, R84.reuse, R52 ;  /* 0x000000544834723c */ /* 0x080fe20000001834 */
[----:B------:R-:W-:Y:S03]  /*c530*/  FADD.FTZ R0, R157, R0 ;  /* 0x000000009d007221 */ /* 0x000fe60000010000 */
[----:B------:R-:W-:Y:S02]  /*c540*/  FADD.FTZ R2, R202, R2 ;  /* 0x00000002ca027221 */ /* 0x000fe40000010000 */
[----:B------:R3:W5:Y:S01]  /*c550*/  LDL.LU R239, [R1+0x3c] ;  /* 0x00003c0001ef7983 */ /* 0x0007620000300800 */
[----:B------:R-:W-:Y:S01]  /*c560*/  FADD.FTZ R0, R203, R0 ;  /* 0x00000000cb007221 */ /* 0x000fe20000010000 */
[C---:B------:R-:W-:Y:S02]  /*c570*/  HMMA.16816.F32 R56, R76.reuse, R84, R56 ;  /* 0x000000544c38723c */ /* 0x040fe40000001838 */
[----:B------:R3:W5:Y:S04]  /*c580*/  LDL.LU R238, [R1+0x38] ;  /* 0x0000380001ee7983 */ /* 0x0007680000300800 */
[----:B------:R3:W5:Y:S02]  /*c590*/  LDL.LU R237, [R1+0x34] ;  /* 0x0000340001ed7983 */ /* 0x0007640000300800 */
[-C--:B------:R-:W-:Y:S02]  /*c5a0*/  HMMA.16816.F32 R60, R76, R86.reuse, R60 ;  /* 0x000000564c3c723c */ /* 0x080fe4000000183c */
[----:B------:R3:W5:Y:S04]  /*c5b0*/  LDL.LU R236, [R1+0x30] ;  /* 0x0000300001ec7983 */ /* 0x0007680000300800 */
[----:B------:R3:W5:Y:S01]  /*c5c0*/  LDL.LU R235, [R1+0x2c] ;  /* 0x00002c0001eb7983 */ /* 0x0007620000300800 */
[----:B------:R-:W-:Y:S01]  /*c5d0*/  F2FP.PACK_AB R76, R126, R127 ;  /* 0x0000007f7e4c723e */ /* 0x000fe200000000ff */
[----:B------:R-:W-:Y:S01]  /*c5e0*/  HMMA.16816.F32 R64, R72, R86, R64 ;  /* 0x000000564840723c */ /* 0x000fe20000001840 */
[----:B------:R-:W-:Y:S01]  /*c5f0*/  F2FP.PACK_AB R77, R124, R125 ;  /* 0x0000007d7c4d723e */ /* 0x000fe200000000ff */
[----:B------:R3:W5:Y:S02]  /*c600*/  LDL.LU R234, [R1+0x28] ;  /* 0x0000280001ea7983 */ /* 0x0007640000300800 */
[----:B------:R-:W-:Y:S02]  /*c610*/  F2FP.PACK_AB R78, R132, R133 ;  /* 0x00000085844e723e */ /* 0x000fe400000000ff */
[----:B------:R3:W5:Y:S01]  /*c620*/  LDL.LU R233, [R1+0x24] ;  /* 0x0000240001e97983 */ /* 0x0007620000300800 */
[----:B------:R-:W-:Y:S02]  /*c630*/  F2FP.PACK_AB R72, R190, R122 ;  /* 0x0000007abe48723e */ /* 0x000fe400000000ff */
[----:B------:R-:W-:Y:S01]  /*c640*/  F2FP.PACK_AB R73, R189, R120 ;  /* 0x00000078bd49723e */ /* 0x000fe200000000ff */
[----:B------:R3:W5:Y:S02]  /*c650*/  LDL.LU R228, [R1+0x20] ;  /* 0x0000200001e47983 */ /* 0x0007640000300800 */
[----:B------:R-:W-:Y:S02]  /*c660*/  F2FP.PACK_AB R74, R188, R139 ;  /* 0x0000008bbc4a723e */ /* 0x000fe400000000ff */
[----:B------:R-:W-:Y:S01]  /*c670*/  F2FP.PACK_AB R75, R134, R138 ;  /* 0x0000008a864b723e */ /* 0x000fe200000000ff */
[----:B------:R-:W2:Y:S01]  /*c680*/  LDSM.16.MT88.4 R84, [R231+0x2900] ;  /* 0x00290000e754783b */ /* 0x000ea20000004200 */
[----:B------:R-:W-:Y:S05]  /*c690*/  F2FP.PACK_AB R79, R113, R115 ;  /* 0x00000073714f723e */ /* 0x000fea00000000ff */
[-C--:B------:R-:W-:Y:S08]  /*c6a0*/  HMMA.16816.F32 R4, R72, R80.reuse, R4 ;  /* 0x000000504804723c */ /* 0x080ff00000001804 */
[C---:B------:R-:W-:Y:S01]  /*c6b0*/  HMMA.16816.F32 R8, R76.reuse, R80, R8 ;  /* 0x000000504c08723c */ /* 0x040fe20000001808 */
[----:B------:R-:W1:Y:S07]  /*c6c0*/  MUFU.EX2 R81, R121 ;  /* 0x0000007900517308 */ /* 0x000e6e0000000800 */
[-C--:B------:R-:W-:Y:S03]  /*c6d0*/  HMMA.16816.F32 R12, R76, R82.reuse, R12 ;  /* 0x000000524c0c723c */ /* 0x080fe6000000180c */
[----:B------:R-:W2:Y:S05]  /*c6e0*/  MUFU.EX2 R80, R114 ;  /* 0x0000007200507308 */ /* 0x000eaa0000000800 */
[C---:B------:R-:W-:Y:S05]  /*c6f0*/  HMMA.16816.F32 R16, R72.reuse, R82, R16 ;  /* 0x000000524810723c */ /* 0x040fea0000001810 */
[----:B------:R-:W-:Y:S03]  /*c700*/  MUFU.EX2 R83, R101 ;  /* 0x0000006500537308 */ /* 0x000fe60000000800 */
[-C--:B----4-:R-:W-:Y:S01]  /*c710*/  HMMA.16816.F32 R20, R72, R88.reuse, R20 ;  /* 0x000000584814723c */ /* 0x090fe20000001814 */
[----:B-1----:R-:W-:Y:S06]  /*c720*/  F2FP.PACK_AB R186, R97, R81 ;  /* 0x0000005161ba723e */ /* 0x002fec00000000ff */
[----:B------:R-:W1:Y:S01]  /*c730*/  MUFU.EX2 R82, R104 ;  /* 0x0000006800527308 */ /* 0x000e620000000800 */
[C---:B------:R-:W-:Y:S01]  /*c740*/  HMMA.16816.F32 R24, R76.reuse, R88, R24 ;  /* 0x000000584c18723c */ /* 0x040fe20000001818 */
[----:B--2---:R-:W-:Y:S07]  /*c750*/  F2FP.PACK_AB R187, R98, R80 ;  /* 0x0000005062bb723e */ /* 0x004fee00000000ff */
[-C--:B------:R-:W-:Y:S08]  /*c760*/  HMMA.16816.F32 R28, R76, R90.reuse, R28 ;  /* 0x0000005a4c1c723c */ /* 0x080ff0000000181c */
[C---:B------:R-:W-:Y:S01]  /*c770*/  HMMA.16816.F32 R32, R72.reuse, R90, R32 ;  /* 0x0000005a4820723c */ /* 0x040fe20000001820 */
[----:B-1----:R-:W-:Y:S07]  /*c780*/  F2FP.PACK_AB R185, R82, R83 ;  /* 0x0000005352b9723e */ /* 0x002fee00000000ff */
        /* <DEDUP_REMOVED lines=110> */
[----:B------:R1:W-:Y:S01]  /*ce70*/  STL [R1+0x8], R3 ;  /* 0x0000080301007387 */ /* 0x0003e20000100800 */
[----:B------:R-:W-:Y:S02]  /*ce80*/  FADD.FTZ R0, R98, R0 ;  /* 0x0000000062007221 */ /* 0x000fe40000010000 */
[----:B------:R-:W-:Y:S01]  /*ce90*/  IMAD.MOV.U32 R134, RZ, RZ, R70 ;  /* 0x000000ffff867224 */ /* 0x000fe200078e0046 */
[----:B------:R3:W-:Y:S01]  /*cea0*/  STL [R1+0x10], R2 ;  /* 0x0000100201007387 */ /* 0x0007e20000100800 */
[----:B------:R-:W-:Y:S02]  /*ceb0*/  IMAD.MOV.U32 R132, RZ, RZ, R136 ;  /* 0x000000ffff847224 */ /* 0x000fe400078e0088 */
[----:B------:R-:W-:Y:S01]  /*cec0*/  IMAD.MOV.U32 R133, RZ, RZ, R135 ;  /* 0x000000ffff857224 */ /* 0x000fe200078e0087 */
[----:B------:R3:W-:Y:S01]  /*ced0*/  STL [R1+0xc], R0 ;  /* 0x00000c0001007387 */ /* 0x0007e20000100800 */
[----:B-1----:R-:W-:Y:S01]  /*cee0*/  IMAD.MOV.U32 R3, RZ, RZ, R137 ;  /* 0x000000ffff037224 */ /* 0x002fe200078e0089 */
[----:B------:R-:W-:-:S05]  /*cef0*/  @P0 BRA `(.L_x_1460) ;  /* 0xffffa97000000947 */ /* 0x000fca000383ffff */
.L_x_1457:
[----:B------:R-:W-:-:S13]  /*cf00*/  ISETP.LE.AND P0, PT, RZ, UR6, PT ;  /* 0x00000006ff007c0c */ /* 0x000fda000bf03270 */
[----:B------:R-:W-:Y:S05]  /*cf10*/  @!P0 BRA `(.L_x_1461) ;  /* 0x0000425000008947 */ /* 0x000fea0003800000 */
[----:B------:R-:W-:Y:S01]  /*cf20*/  IMAD.MOV.U32 R3, RZ, RZ, R136 ;  /* 0x000000ffff037224 */ /* 0x000fe200078e0088 */
[----:B------:R-:W-:Y:S01]  /*cf30*/  MOV R138, R70 ;  /* 0x00000046008a7202 */ /* 0x000fe20000000f00 */
[----:B--23--:R-:W-:Y:S01]  /*cf40*/  IMAD.MOV.U32 R0, RZ, RZ, R137 ;  /* 0x000000ffff007224 */ /* 0x00cfe200078e0089 */
[----:B------:R-:W-:Y:S01]  /*cf50*/  MOV R133, R135 ;  /* 0x0000008700857202 */ /* 0x000fe20000000f00 */
[----:B------:R-:W-:Y:S05]  /*cf60*/  BRA `(.L_x_1462) ;  /* 0x0000040000007947 */ /* 0x000fea0003800000 */
.L_x_1464:
        /* <DEDUP_REMOVED lines=35> */
[-C--:B-1----:R-:W-:Y:S03]  /*d1a0*/  IADD3 R136, P1, R136, R247.reuse, RZ ;  /* 0x000000f788887210 */ /* 0x082fe60007f3e0ff */
[----:B------:R-:W1:Y:S04]  /*d1b0*/  SHFL.IDX PT, R188, R132, 0x4, 0x181f ;  /* 0x00981f0084bc7f89 */ /* 0x000e6800000e0000 */
[----:B------:R-:W1:Y:S01]  /*d1c0*/  SHFL.IDX PT, R191, R2, 0x3, 0x181f ;  /* 0x00781f0002bf7f89 */ /* 0x000e6200000e0000 */
[-C--:B--2---:R-:W-:Y:S03]  /*d1d0*/  IADD3 R134, P0, R134, R247.reuse, RZ ;  /* 0x000000f786867210 */ /* 0x084fe60007f1e0ff */
[----:B------:R-:W2:Y:S01]  /*d1e0*/  SHFL.IDX PT, R189, R132, 0x5, 0x181f ;  /* 0x00b81f0084bd7f89 */ /* 0x000ea200000e0000 */
[--C-:B---3--:R-:W-:Y:S03]  /*d1f0*/  IMAD.X R137, R137, 0x1, R246.reuse, P1 ;  /* 0x0000000189897824 */ /* 0x108fe600008e06f6 */
[----:B------:R-:W3:Y:S01]  /*d200*/  SHFL.IDX PT, R195, R2, 0x4, 0x181f ;  /* 0x00981f0002c37f89 */ /* 0x000ee200000e0000 */
[-C--:B----4-:R-:W-:Y:S02]  /*d210*/  IADD3.X R135, R135, R246.reuse, RZ, P0, !PT ;  /* 0x000000f687877210 */ /* 0x090fe400007fe4ff */
[-C--:B------:R-:W-:Y:S01]  /*d220*/  IADD3 R192, P0, R192, R247.reuse, RZ ;  /* 0x000000f7c0c07210 */ /* 0x080fe20007f1e0ff */
[----:B------:R2:W-:Y:S01]  /*d230*/  LDGSTS.E.BYPASS.LTC128B.128 [R250+0x3900], [R136.64], !P6 ;  /* 0x0390000088fa7fae */ /* 0x0005e2000f101d4e */
[-C--:B-----5:R-:W-:Y:S03]  /*d240*/  IADD3 R190, P3, R190, R247.reuse, RZ ;  /* 0x000000f7bebe7210 */ /* 0x0a0fe60007f7e0ff */
[----:B------:R4:W-:Y:S01]  /*d250*/  LDGSTS.E.BYPASS.LTC128B.128 [R250+0x4100], [R134.64], !P6 ;  /* 0x0410000086fa7fae */ /* 0x0009e2000f101d4e */
[--C-:B------:R-:W-:Y:S03]  /*d260*/  IMAD.X R193, R139, 0x1, R246.reuse, P0 ;  /* 0x000000018bc17824 */ /* 0x100fe600000e06f6 */
[----:B------:R-:W4:Y:S01]  /*d270*/  SHFL.IDX PT, R132, R132, 0x6, 0x181f ;  /* 0x00d81f0084847f89 */ /* 0x000f2200000e0000 */
[-C--:B-1----:R-:W-:Y:S03]  /*d280*/  IADD3 R188, P2, R188, R247.reuse, RZ ;  /* 0x000000f7bcbc7210 */ /* 0x082fe60007f5e0ff */
[----:B------:R-:W1:Y:S01]  /*d290*/  SHFL.IDX PT, R194, R2, 0x5, 0x181f ;  /* 0x00b81f0002c27f89 */ /* 0x000e6200000e0000 */
[--C-:B------:R-:W-:Y:S03]  /*d2a0*/  IMAD.X R191, R191, 0x1, R246.reuse, P3 ;  /* 0x00000001bfbf7824 */ /* 0x100fe600018e06f6 */
[----:B------:R-:W5:Y:S04]  /*d2b0*/  SHFL.IDX PT, R2, R2, 0x6, 0x181f ;  /* 0x00d81f0002027f89 */ /* 0x000f6800000e0000 */
[----:B------:R5:W-:Y:S04]  /*d2c0*/  LDGSTS.E.BYPASS.LTC128B.128 [R250+0x4900], [R192.64], !P6 ;  /* 0x04900000c0fa7fae */ /* 0x000be8000f101d4e */
[----:B------:R5:W-:Y:S01]  /*d2d0*/  LDGSTS.E.BYPASS.LTC128B.128 [R250+0x5100], [R190.64], !P6 ;  /* 0x05100000befa7fae */ /* 0x000be2000f101d4e */
[-C--:B--2---:R-:W-:Y:S01]  /*d2e0*/  IADD3 R136, P1, R189, R247.reuse, RZ ;  /* 0x000000f7bd887210 */ /* 0x084fe20007f3e0ff */
[--C-:B---3--:R-:W-:Y:S01]  /*d2f0*/  IMAD.X R189, R195, 0x1, R246.reuse, P2 ;  /* 0x00000001c3bd7824 */ /* 0x108fe200010e06f6 */
[----:B----4-:R-:W-:Y:S04]  /*d300*/  IADD3 R134, P0, R132, R247, RZ ;  /* 0x000000f784867210 */ /* 0x010fe80007f1e0ff */
[----:B------:R2:W-:Y:S01]  /*d310*/  LDGSTS.E.BYPASS.LTC128B.128 [R250+0x5900], [R188.64], !P6 ;  /* 0x05900000bcfa7fae */ /* 0x0005e2000f101d4e */
[----:B-1----:R-:W-:Y:S01]  /*d320*/  IADD3.X R137, R194, R246, RZ, P1, !PT ;  /* 0x000000f6c2897210 */ /* 0x002fe20000ffe4ff */
[----:B-----5:R-:W-:Y:S04]  /*d330*/  IMAD.X R135, R2, 0x1, R246, P0 ;  /* 0x0000000102877824 */ /* 0x020fe800000e06f6 */
[----:B------:R2:W-:Y:S04]  /*d340*/  LDGSTS.E.BYPASS.LTC128B.128 [R250+0x6100], [R136.64], !P6 ;  /* 0x0610000088fa7fae */ /* 0x0005e8000f101d4e */
[----:B------:R2:W-:Y:S01]  /*d350*/  LDGSTS.E.BYPASS.LTC128B.128 [R250+0x6900], [R134.64], !P6 ;  /* 0x0690000086fa7fae */ /* 0x0005e2000f101d4e */
[----:B------:R-:W-:-:S05]  /*d360*/  BRA `(.L_x_1463) ;  /* 0x00000ce000007947 */ /* 0x000fca0003800000 */
.L_x_1462:
[----:B------:R-:W-:Y:S04]  /*d370*/  DEPBAR.LE SB0, 0x0 ;  /* 0x000080000000791a */ /* 0x000fe80000000000 */
[----:B------:R-:W-:Y:S01]  /*d380*/  BAR.SYNC.DEFER_BLOCKING 0x0 ;  /* 0x0000000000007b1d */ /* 0x000fe20000010000 */
[----:B------:R-:W-:Y:S01]  /*d390*/  IADD3 R136, R250, 0x100, RZ ;  /* 0x00000100fa887810 */ /* 0x000fe20007ffe0ff */
        /* <DEDUP_REMOVED lines=41> */
[----:B------:R-:W-:Y:S03]  /*d630*/  IMAD.WIDE.U32 R72, R248, c[0x0][0x218], R64 ;  /* 0x00008600f8487a25 */ /* 0x000fe600078e0040 */
        /* <DEDUP_REMOVED lines=28> */
[--C-:B-1----:R-:W-:Y:S03]  /*d800*/  IMAD.X R97, R103, 0x1, R246.reuse, P0 ;  /* 0x0000000167617824 */ /* 0x102fe600000e06f6 */
        /* <DEDUP_REMOVED lines=12> */
[--C-:B---3--:R-:W-:Y:S05]  /*d8d0*/  IMAD.X R105, R107, 0x1, R246.reuse, P0 ;  /* 0x000000016b697824 */ /* 0x108fea00000e06f6 */
        /* <DEDUP_REMOVED lines=119> */
.L_x_1463:
        /* <DEDUP_REMOVED lines=112> */
[----:B------:R-:W2:Y:S03]  /*e750*/  SHFL.BFLY PT, R136, R132, 0x2, 0x1f ;  /* 0x0c401f0084887f89 */ /* 0x000ea600000e0000 */
[----:B------:R-:W-:Y:S04]  /*e760*/  FMNMX.FTZ R135, R90, R135, !PT ;  /* 0x000000875a877209 */ /* 0x000fe80007810000 */
[----:B------:R-:W-:Y:S01]  /*e770*/  FMNMX.FTZ R135, R91, R135, !PT ;  /* 0x000000875b877209 */ /* 0x000fe20007810000 */
[----:B------:R-:W3:Y:S03]  /*e780*/  SHFL.BFLY PT, R139, R134, 0x1, 0x1f ;  /* 0x0c201f00868b7f89 */ /* 0x000ee600000e0000 */
[----:B------:R-:W-:Y:S02]  /*e790*/  FMNMX.FTZ R135, R94, R135, !PT ;  /* 0x000000875e877209 */ /* 0x000fe40007810000 */
[----:B-1----:R-:W-:Y:S02]  /*e7a0*/  FMNMX.FTZ R137, R2, R188, !PT ;  /* 0x000000bc02897209 */ /* 0x002fe40007810000 */
[----:B------:R-:W-:Y:S03]  /*e7b0*/  FMNMX.FTZ R2, R95, R135, !PT ;  /* 0x000000875f027209 */ /* 0x000fe60007810000 */
[C---:B------:R-:W-:Y:S01]  /*e7c0*/  FMUL.FTZ R192, R137.reuse, c[0x0][0x2d0] ;  /* 0x0000b40089c07a20 */ /* 0x040fe20000410000 */
[----:B------:R-:W-:Y:S01]  /*e7d0*/  FMNMX.FTZ R135, R106, R2, !PT ;  /* 0x000000026a877209 */ /* 0x000fe20007810000 */
[----:B------:R-:W-:Y:S01]  /*e7e0*/  FADD.FTZ R0, -R137, R0 ;  /* 0x0000000089007221 */ /* 0x000fe20000010100 */
[----:B--2---:R-:W-:Y:S01]  /*e7f0*/  FMNMX.FTZ R132, R132, R136, !PT ;  /* 0x0000008884847209 */ /* 0x004fe20007810000 */
[--C-:B------:R-:W-:Y:S02]  /*e800*/  FFMA.FTZ R20, R20, c[0x0][0x2d0], -R192.reuse ;  /* 0x0000b40014147a23 */ /* 0x100fe400000108c0 */
[--C-:B------:R-:W-:Y:S02]  /*e810*/  FFMA.FTZ R21, R21, c[0x0][0x2d0], -R192.reuse ;  /* 0x0000b40015157a23 */ /* 0x100fe400000108c0 */
[----:B------:R-:W-:Y:S01]  /*e820*/  MUFU.EX2 R198, R20 ;  /* 0x0000001400c67308 */ /* 0x000fe20000000800 */
[----:B------:R-:W1:Y:S01]  /*e830*/  SHFL.BFLY PT, R189, R132, 0x1, 0x1f ;  /* 0x0c201f0084bd7f89 */ /* 0x000e6200000e0000 */
[--C-:B------:R-:W-:Y:S01]  /*e840*/  FFMA.FTZ R52, R52, c[0x0][0x2d0], -R192.reuse ;  /* 0x0000b40034347a23 */ /* 0x100fe200000108c0 */
[----:B---3--:R-:W-:Y:S01]  /*e850*/  FMNMX.FTZ R136, R134, R139, !PT ;  /* 0x0000008b86887209 */ /* 0x008fe20007810000 */
[--C-:B------:R-:W-:Y:S02]  /*e860*/  FFMA.FTZ R53, R53, c[0x0][0x2d0], -R192.reuse ;  /* 0x0000b40035357a23 */ /* 0x100fe400000108c0 */
[--C-:B------:R-:W-:Y:S02]  /*e870*/  FFMA.FTZ R64, R64, c[0x0][0x2d0], -R192.reuse ;  /* 0x0000b40040407a23 */ /* 0x100fe400000108c0 */
[--C-:B------:R-:W-:Y:S02]  /*e880*/  FFMA.FTZ R65, R65, c[0x0][0x2d0], -R192.reuse ;  /* 0x0000b40041417a23 */ /* 0x100fe400000108c0 */
[----:B------:R-:W-:Y:S01]  /*e890*/  MUFU.EX2 R193, R21 ;  /* 0x0000001500c17308 */ /* 0x000fe20000000800 */
[--C-:B------:R-:W-:Y:S02]  /*e8a0*/  FFMA.FTZ R68, R68, c[0x0][0x2d0], -R192.reuse ;  /* 0x0000b40044447a23 */ /* 0x100fe400000108c0 */
[--C-:B------:R-:W-:Y:S02]  /*e8b0*/  FFMA.FTZ R69, R69, c[0x0][0x2d0], -R192.reuse ;  /* 0x0000b40045457a23 */ /* 0x100fe400000108c0 */
[----:B------:R-:W-:Y:S02]  /*e8c0*/  FMUL.FTZ R139, R136, c[0x0][0x2d0] ;  /* 0x0000b400888b7a20 */ /* 0x000fe40000410000 */
[--C-:B------:R-:W-:Y:S02]  /*e8d0*/  FFMA.FTZ R16, R16, c[0x0][0x2d0], -R192.reuse ;  /* 0x0000b40010107a23 */ /* 0x100fe400000108c0 */
[--C-:B------:R-:W-:Y:S02]  /*e8e0*/  FFMA.FTZ R22, R22, c[0x0][0x2d0], -R139.reuse ;  /* 0x0000b40016167a23 */ /* 0x100fe4000001088b */
[----:B------:R-:W-:Y:S01]  /*e8f0*/  MUFU.EX2 R220, R16 ;  /* 0x0000001000dc7308 */ /* 0x000fe20000000800 */
[----:B------:R-:W-:Y:S01]  /*e900*/  FMUL.FTZ R2, R0, c[0x0][0x2d0] ;  /* 0x0000b40000027a20 */ /* 0x000fe20000410000 */
[----:B------:R-:W-:Y:S01]  /*e910*/  FMNMX.FTZ R0, R107, R135, !PT ;  /* 0x000000876b007209 */ /* 0x000fe20007810000 */
[--C-:B------:R-:W-:Y:S01]  /*e920*/  FFMA.FTZ R23, R23, c[0x0][0x2d0], -R139.reuse ;  /* 0x0000b40017177a23 */ /* 0x100fe2000001088b */
[----:B-1----:R-:W-:Y:S01]  /*e930*/  FMNMX.FTZ R135, R132, R189, !PT ;  /* 0x000000bd84877209 */ /* 0x002fe20007810000 */
[--C-:B------:R-:W-:Y:S01]  /*e940*/  FFMA.FTZ R54, R54, c[0x0][0x2d0], -R139.reuse ;  /* 0x0000b40036367a23 */ /* 0x100fe2000001088b */
[----:B------:R-:W-:Y:S01]  /*e950*/  LDSM.16.MT88.4 R188, [R232+0x100] ;  /* 0x00010000e8bc783b */ /* 0x000fe20000004200 */
[--C-:B------:R-:W-:Y:S01]  /*e960*/  FFMA.FTZ R55, R55, c[0x0][0x2d0], -R139.reuse ;  /* 0x0000b40037377a23 */ /* 0x100fe2000001088b */
[----:B------:R-:W-:Y:S01]  /*e970*/  FMNMX.FTZ R0, R110, R0, !PT ;  /* 0x000000006e007209 */ /* 0x000fe20007810000 */
        /* <DEDUP_REMOVED lines=18> */
[C---:B--2---:R-:W-:Y:S01]  /*eaa0*/  FMUL.FTZ R16, R134.reuse, R152 ;  /* 0x0000009886107220 */ /* 0x044fe20000410000 */
[----:B------:R-:W1:Y:S01]  /*eab0*/  SHFL.BFLY PT, R3, R0, 0x2, 0x1f ;  /* 0x0c401f0000037f89 */ /* 0x000e6200000e0000 */
[----:B------:R-:W-:Y:S01]  /*eac0*/  FMUL.FTZ R116, R134, R116 ;  /* 0x0000007486747220 */ /* 0x000fe20000410000 */
[----:B------:R2:W-:Y:S01]  /*ead0*/  MUFU.EX2 R202, R4 ;  /* 0x0000000400ca7308 */ /* 0x0005e20000000800 */
[----:B------:R-:W-:Y:S02]  /*eae0*/  FMUL.FTZ R2, R2, c[0x0][0x2d0] ;  /* 0x0000b40002027a20 */ /* 0x000fe40000410000 */
[C---:B------:R-:W-:Y:S02]  /*eaf0*/  FMUL.FTZ R117, R134.reuse, R117 ;  /* 0x0000007586757220 */ /* 0x040fe40000410000 */
[C---:B------:R-:W-:Y:S02]  /*eb00*/  FMUL.FTZ R120, R134.reuse, R120 ;  /* 0x0000007886787220 */ /* 0x040fe40000410000 */
[C---:B------:R-:W-:Y:S02]  /*eb10*/  FMUL.FTZ R121, R134.reuse, R121 ;  /* 0x0000007986797220 */ /* 0x040fe40000410000 */
[C---:B------:R-:W-:Y:S01]  /*eb20*/  FMUL.FTZ R128, R134.reuse, R128 ;  /* 0x0000008086807220 */ /* 0x040fe20000410000 */
[----:B------:R4:W5:Y:S01]  /*eb30*/  MUFU.EX2 R132, R2 ;  /* 0x0000000200847308 */ /* 0x0009620000000800 */
[----:B------:R-:W-:Y:S02]  /*eb40*/  FMUL.FTZ R129, R134, R129 ;  /* 0x0000008186817220 */ /* 0x000fe40000410000 */
[--C-:B------:R-:W-:Y:S01]  /*eb50*/  FFMA.FTZ R37, R37, c[0x0][0x2d0], -R192.reuse ;  /* 0x0000b40025257a23 */ /* 0x100fe200000108c0 */
[----:B---3--:R-:W-:Y:S01]  /*eb60*/  LDSM.16.MT88.4 R20, [R229+0x100] ;  /* 0x00010000e514783b */ /* 0x008fe20000004200 */
[--C-:B------:R-:W-:Y:S02]  /*eb70*/  FFMA.FTZ R36, R36, c[0x0][0x2d0], -R192.reuse ;  /* 0x0000b40024247a23 */ /* 0x100fe400000108c0 */
[--C-:B------:R-:W-:Y:S02]  /*eb80*/  FFMA.FTZ R38, R38, c[0x0][0x2d0], -R139.reuse ;  /* 0x0000b40026267a23 */ /* 0x100fe4000001088b */
[--C-:B------:R-:W-:Y:S01]  /*eb90*/  FFMA.FTZ R39, R39, c[0x0][0x2d0], -R139.reuse ;  /* 0x0000b40027277a23 */ /* 0x100fe2000001088b */
[----:B------:R-:W3:Y:S01]  /*eba0*/  MUFU.EX2 R217, R5 ;  /* 0x0000000500d97308 */ /* 0x000ee20000000800 */
[--C-:B------:R-:W-:Y:S01]  /*ebb0*/  FFMA.FTZ R48, R48, c[0x0][0x2d0], -R192.reuse ;  /* 0x0000b40030307a23 */ /* 0x100fe200000108c0 */
[----:B-1----:R-:W-:Y:S01]  /*ebc0*/  FMNMX.FTZ R0, R0, R3, !PT ;  /* 0x0000000300007209 */ /* 0x002fe20007810000 */
[--C-:B------:R-:W-:Y:S02]  /*ebd0*/  FFMA.FTZ R49, R49, c[0x0][0x2d0], -R192.reuse ;  /* 0x0000b40031317a23 */ /* 0x100fe400000108c0 */
[----:B--2---:R-:W-:Y:S02]  /*ebe0*/  FMUL.FTZ R4, R134, R140 ;  /* 0x0000008c86047220 */ /* 0x004fe40000410000 */
[--C-:B------:R-:W-:Y:S02]  /*ebf0*/  FFMA.FTZ R50, R50, c[0x0][0x2d0], -R139.reuse ;  /* 0x0000b40032327a23 */ /* 0x100fe4000001088b */
[----:B------:R-:W-:Y:S01]  /*ec00*/  FFMA.FTZ R51, R51, c[0x0][0x2d0], -R139 ;  /* 0x0000b40033337a23 */ /* 0x000fe2000001088b */
[----:B------:R1:W2:Y:S01]  /*ec10*/  MUFU.EX2 R197, R17 ;  /* 0x0000001100c57308 */ /* 0x0002a20000000800 */
[--C-:B------:R-:W-:Y:S02]  /*ec20*/  FFMA.FTZ R80, R80, c[0x0][0x2d0], -R192.reuse ;  /* 0x0000b40050507a23 */ /* 0x100fe400000108c0 */
[--C-:B------:R-:W-:Y:S02]  /*ec30*/  FFMA.FTZ R113, R113, c[0x0][0x2d0], -R192.reuse ;  /* 0x0000b40071717a23 */ /* 0x100fe400000108c0 */
[----:B----4-:R-:W-:Y:S02]  /*ec40*/  FADD.FTZ R2, -R135, R133 ;  /* 0x0000008587027221 */ /* 0x010fe40000010100 */
[----:B-----5:R-:W-:Y:S02]  /*ec50*/  FMUL.FTZ R118, R132, R118 ;  /* 0x0000007684767220 */ /* 0x020fe40000410000 */
[----:B------:R-:W-:Y:S01]  /*ec60*/  FMUL.FTZ R2, R2, c[0x0][0x2d0] ;  /* 0x0000b40002027a20 */ /* 0x000fe20000410000 */
[----:B------:R4:W-:Y:S01]  /*ec70*/  MUFU.EX2 R201, R6 ;  /* 0x0000000600c97308 */ /* 0x0009e20000000800 */
[C---:B------:R-:W-:Y:S02]  /*ec80*/  FMUL.FTZ R119, R132.reuse, R119 ;  /* 0x0000007784777220 */ /* 0x040fe40000410000 */
[----:B------:R-:W-:Y:S01]  /*ec90*/  FMUL.FTZ R122, R132, R122 ;  /* 0x0000007a847a7220 */ /* 0x000fe20000410000 */
[----:B---3--:R-:W-:Y:S01]  /*eca0*/  F2FP.PACK_AB R140, R217, R202 ;  /* 0x000000cad98c723e */ /* 0x008fe200000000ff */
[----:B------:R-:W-:Y:S02]  /*ecb0*/  FMUL.FTZ R5, R134, R141 ;  /* 0x0000008d86057220 */ /* 0x000fe40000410000 */
[C---:B------:R-:W-:Y:S02]  /*ecc0*/  FMUL.FTZ R123, R132.reuse, R123 ;  /* 0x0000007b847b7220 */ /* 0x040fe40000410000 */
[C---:B------:R-:W-:Y:S01]  /*ecd0*/  FMUL.FTZ R130, R132.reuse, R130 ;  /* 0x0000008284827220 */ /* 0x040fe20000410000 */
[----:B------:R3:W5:Y:S01]  /*ece0*/  MUFU.EX2 R133, R2 ;  /* 0x0000000200857308 */ /* 0x0007620000000800 */
[----:B------:R-:W-:Y:S02]  /*ecf0*/  FMUL.FTZ R131, R132, R131 ;  /* 0x0000008384837220 */ /* 0x000fe40000410000 */
[--C-:B------:R-:W-:Y:S02]  /*ed00*/  FFMA.FTZ R115, R115, c[0x0][0x2d0], -R139.reuse ;  /* 0x0000b40073737a23 */ /* 0x100fe4000001088b */
[----:B-1----:R-:W-:Y:S02]  /*ed10*/  FMUL.FTZ R17, R134, R153 ;  /* 0x0000009986117220 */ /* 0x002fe40000410000 */
[--C-:B------:R-:W-:Y:S02]  /*ed20*/  FFMA.FTZ R32, R32, c[0x0][0x2d0], -R192.reuse ;  /* 0x0000b40020207a23 */ /* 0x100fe400000108c0 */
[--C-:B------:R-:W-:Y:S01]  /*ed30*/  FFMA.FTZ R33, R33, c[0x0][0x2d0], -R192.reuse ;  /* 0x0000b40021217a23 */ /* 0x100fe200000108c0 */
[----:B------:R-:W1:Y:S01]  /*ed40*/  MUFU.EX2 R214, R7 ;  /* 0x0000000700d67308 */ /* 0x000e620000000800 */
[--C-:B------:R-:W-:Y:S02]  /*ed50*/  FFMA.FTZ R81, R81, c[0x0][0x2d0], -R192.reuse ;  /* 0x0000b40051517a23 */ /* 0x100fe400000108c0 */
[--C-:B------:R-:W-:Y:S02]  /*ed60*/  FFMA.FTZ R82, R82, c[0x0][0x2d0], -R139.reuse ;  /* 0x0000b40052527a23 */ /* 0x100fe4000001088b */
[----:B----4-:R-:W-:Y:S01]  /*ed70*/  FMUL.FTZ R6, R132, R142 ;  /* 0x0000008e84067220 */ /* 0x010fe20000410000 */
[----:B--2---:R-:W-:Y:S01]  /*ed80*/  F2FP.PACK_AB R142, R197, R220 ;  /* 0x000000dcc58e723e */ /* 0x004fe200000000ff */
[--C-:B------:R-:W-:Y:S02]  /*ed90*/  FFMA.FTZ R83, R83, c[0x0][0x2d0], -R139.reuse ;  /* 0x0000b40053537a23 */ /* 0x100fe4000001088b */
[--C-:B------:R-:W-:Y:S01]  /*eda0*/  FFMA.FTZ R84, R84, c[0x0][0x2d0], -R192.reuse ;  /* 0x0000b40054547a23 */ /* 0x100fe200000108c0 */
[----:B------:R2:W-:Y:S01]  /*edb0*/  MUFU.EX2 R219, R18 ;  /* 0x0000001200db7308 */ /* 0x0005e20000000800 */
[--C-:B------:R-:W-:Y:S02]  /*edc0*/  FFMA.FTZ R85, R85, c[0x0][0x2d0], -R192.reuse ;  /* 0x0000b40055557a23 */ /* 0x100fe400000108c0 */
[--C-:B------:R-:W-:Y:S01]  /*edd0*/  FFMA.FTZ R86, R86, c[0x0][0x2d0], -R139.reuse ;  /* 0x0000b40056567a23 */ /* 0x100fe2000001088b */
[----:B---3--:R-:W3:Y:S01]  /*ede0*/  SHFL.BFLY PT, R2, R0, 0x1, 0x1f ;  /* 0x0c201f0000027f89 */ /* 0x008ee200000e0000 */
[C---:B-----5:R-:W-:Y:S02]  /*edf0*/  FMUL.FTZ R124, R133.reuse, R124 ;  /* 0x0000007c857c7220 */ /* 0x060fe40000410000 */
[----:B------:R-:W-:Y:S02]  /*ee00*/  FMUL.FTZ R125, R133, R125 ;  /* 0x0000007d857d7220 */ /* 0x000fe40000410000 */
[--C-:B------:R-:W-:Y:S01]  /*ee10*/  FFMA.FTZ R87, R87, c[0x0][0x2d0], -R139.reuse ;  /* 0x0000b40057577a23 */ /* 0x100fe2000001088b */
[----:B------:R-:W4:Y:S01]  /*ee20*/  MUFU.EX2 R196, R19 ;  /* 0x0000001300c47308 */ /* 0x000f220000000800 */
[--C-:B------:R-:W-:Y:S02]  /*ee30*/  FFMA.FTZ R96, R96, c[0x0][0x2d0], -R192.reuse ;  /* 0x0000b40060607a23 */ /* 0x100fe400000108c0 */
[--C-:B------:R-:W-:Y:S01]  /*ee40*/  FFMA.FTZ R97, R97, c[0x0][0x2d0], -R192.reuse ;  /* 0x0000b40061617a23 */ /* 0x100fe200000108c0 */
[----:B-1----:R-:W-:Y:S01]  /*ee50*/  F2FP.PACK_AB R141, R214, R201 ;  /* 0x000000c9d68d723e */ /* 0x002fe200000000ff */
[----:B------:R-:W-:Y:S02]  /*ee60*/  FMUL.FTZ R7, R132, R143 ;  /* 0x0000008f84077220 */ /* 0x000fe40000410000 */
[--C-:B------:R-:W-:Y:S02]  /*ee70*/  FFMA.FTZ R98, R98, c[0x0][0x2d0], -R139.reuse ;  /* 0x0000b40062627a23 */ /* 0x100fe4000001088b */
[--C-:B------:R-:W-:Y:S01]  /*ee80*/  FFMA.FTZ R99, R99, c[0x0][0x2d0], -R139.reuse ;  /* 0x0000b40063637a23 */ /* 0x100fe2000001088b */
[----:B------:R-:W-:Y:S01]  /*ee90*/  MUFU.EX2 R215, R32 ;  /* 0x0000002000d77308 */ /* 0x000fe20000000800 */
[--C-:B------:R-:W-:Y:S02]  /*eea0*/  FFMA.FTZ R100, R100, c[0x0][0x2d0], -R192.reuse ;  /* 0x0000b40064647a23 */ /* 0x100fe400000108c0 */
[--C-:B------:R-:W-:Y:S02]  /*eeb0*/  FFMA.FTZ R101, R101, c[0x0][0x2d0], -R192.reuse ;  /* 0x0000b40065657a23 */ /* 0x100fe400000108c0 */
[----:B--2---:R-:W-:Y:S02]  /*eec0*/  FMUL.FTZ R18, R132, R154 ;  /* 0x0000009a84127220 */ /* 0x004fe40000410000 */
[----:B------:R-:W-:Y:S01]  /*eed0*/  FFMA.FTZ R112, R112, c[0x0][0x2d0], -R192 ;  /* 0x0000b40070707a23 */ /* 0x000fe200000108c0 */
[----:B---3--:R-:W-:Y:S01]  /*eee0*/  FMNMX.FTZ R2, R2, R0, !PT ;  /* 0x0000000002027209 */ /* 0x008fe20007810000 */
[--C-:B------:R-:W-:Y:S01]  /*eef0*/  FFMA.FTZ R102, R102, c[0x0][0x2d0], -R139.reuse ;  /* 0x0000b40066667a23 */ /* 0x100fe2000001088b */
[----:B------:R-:W-:Y:S01]  /*ef00*/  MUFU.EX2 R216, R33 ;  /* 0x0000002100d87308 */ /* 0x000fe20000000800 */
[----:B------:R-:W-:Y:S02]  /*ef10*/  FFMA.FTZ R103, R103, c[0x0][0x2d0], -R139 ;  /* 0x0000b40067677a23 */ /* 0x000fe4000001088b */
[----:B------:R-:W-:Y:S01]  /*ef20*/  FADD.FTZ R0, -R2, R138 ;  /* 0x0000008a02007221 */ /* 0x000fe20000010100 */
[----:B----4-:R-:W-:Y:S01]  /*ef30*/  F2FP.PACK_AB R143, R196, R219 ;  /* 0x000000dbc48f723e */ /* 0x010fe200000000ff */
[----:B------:R-:W-:Y:S02]  /*ef40*/  FMUL.FTZ R138, R135, c[0x0][0x2d0] ;  /* 0x0000b400878a7a20 */ /* 0x000fe40000410000 */
[----:B------:R-:W-:Y:S02]  /*ef50*/  FMUL.FTZ R3, R2, c[0x0][0x2d0] ;  /* 0x0000b40002037a20 */ /* 0x000fe40000410000 */
[----:B------:R-:W-:Y:S01]  /*ef60*/  FMUL.FTZ R0, R0, c[0x0][0x2d0] ;  /* 0x0000b40000007a20 */ /* 0x000fe20000410000 */
[----:B------:R1:W-:Y:S01]  /*ef70*/  MUFU.EX2 R221, R35 ;  /* 0x0000002300dd7308 */ /* 0x0003e20000000800 */
[--C-:B------:R-:W-:Y:S01]  /*ef80*/  FFMA.FTZ R12, R12, c[0x0][0x2d0], -R138.reuse ;  /* 0x0000b4000c0c7a23 */ /* 0x100fe2000001088a */
[-C--:B------:R-:W-:Y:S05]  /*ef90*/  HMMA.16816.F32 R4, R140, R20.reuse, R4 ;  /* 0x000000148c04723c */ /* 0x080fea0000001804 */
[--C-:B------:R-:W-:Y:S02]  /*efa0*/  FFMA.FTZ R13, R13, c[0x0][0x2d0], -R138.reuse ;  /* 0x0000b4000d0d7a23 */ /* 0x100fe4000001088a */
[--C-:B------:R-:W-:Y:S01]  /*efb0*/  FFMA.FTZ R14, R14, c[0x0][0x2d0], -R3.reuse ;  /* 0x0000b4000e0e7a23 */ /* 0x100fe20000010803 */
[----:B------:R-:W2:Y:S01]  /*efc0*/  MUFU.EX2 R0, R0 ;  /* 0x0000000000007308 */ /* 0x000ea20000000800 */
[--C-:B------:R-:W-:Y:S03]  /*efd0*/  FFMA.FTZ R15, R15, c[0x0][0x2d0], -R3.reuse ;  /* 0x0000b4000f0f7a23 */ /* 0x100fe60000010803 */
[--C-:B------:R-:W-:Y:S02]  /*efe0*/  FFMA.FTZ R8, R8, c[0x0][0x2d0], -R138.reuse ;  /* 0x0000b40008087a23 */ /* 0x100fe4000001088a */
[--C-:B------:R-:W-:Y:S02]  /*eff0*/  FFMA.FTZ R9, R9, c[0x0][0x2d0], -R138.reuse ;  /* 0x0000b40009097a23 */ /* 0x100fe4000001088a */
[--C-:B------:R-:W-:Y:S02]  /*f000*/  FFMA.FTZ R10, R10, c[0x0][0x2d0], -R3.reuse ;  /* 0x0000b4000a0a7a23 */ /* 0x100fe40000010803 */
[----:B------:R3:W-:Y:S01]  /*f010*/  MUFU.EX2 R200, R8 ;  /* 0x0000000800c87308 */ /* 0x0007e20000000800 */
[--C-:B------:R-:W-:Y:S02]  /*f020*/  FFMA.FTZ R11, R11, c[0x0][0x2d0], -R3.reuse ;  /* 0x0000b4000b0b7a23 */ /* 0x100fe40000010803 */
[----:B------:R-:W-:Y:S02]  /*f030*/  FMUL.FTZ R19, R132, R155 ;  /* 0x0000009b84137220 */ /* 0x000fe40000410000 */
[----:B------:R-:W-:Y:S01]  /*f040*/  LDSM.16.MT88.4 R152, [R231+0x100] ;  /* 0x00010000e798783b */ /* 0x000fe20000004200 */
[--C-:B------:R-:W-:Y:S02]  /*f050*/  FFMA.FTZ R56, R56, c[0x0][0x2d0], -R138.reuse ;  /* 0x0000b40038387a23 */ /* 0x100fe4000001088a */
[--C-:B------:R-:W-:Y:S02]  /*f060*/  FFMA.FTZ R57, R57, c[0x0][0x2d0], -R138.reuse ;  /* 0x0000b40039397a23 */ /* 0x100fe4000001088a */
[----:B------:R-:W4:Y:S01]  /*f070*/  MUFU.EX2 R212, R9 ;  /* 0x0000000900d47308 */ /* 0x000f220000000800 */
[--C-:B------:R-:W-:Y:S02]  /*f080*/  FFMA.FTZ R58, R58, c[0x0][0x2d0], -R3.reuse ;  /* 0x0000b4003a3a7a23 */ /* 0x100fe40000010803 */
[--C-:B------:R-:W-:Y:S02]  /*f090*/  FFMA.FTZ R59, R59, c[0x0][0x2d0], -R3.reuse ;  /* 0x0000b4003b3b7a23 */ /* 0x100fe40000010803 */
[--C-:B------:R-:W-:Y:S02]  /*f0a0*/  FFMA.FTZ R72, R72, c[0x0][0x2d0], -R138.reuse ;  /* 0x0000b40048487a23 */ /* 0x100fe4000001088a */
[--C-:B------:R-:W-:Y:S02]  /*f0b0*/  FFMA.FTZ R73, R73, c[0x0][0x2d0], -R138.reuse ;  /* 0x0000b40049497a23 */ /* 0x100fe4000001088a */
[--C-:B------:R-:W-:Y:S01]  /*f0c0*/  FFMA.FTZ R74, R74, c[0x0][0x2d0], -R3.reuse ;  /* 0x0000b4004a4a7a23 */ /* 0x100fe20000010803 */
[----:B------:R5:W-:Y:S01]  /*f0d0*/  MUFU.EX2 R218, R12 ;  /* 0x0000000c00da7308 */ /* 0x000be20000000800 */
[--C-:B------:R-:W-:Y:S02]  /*f0e0*/  FFMA.FTZ R75, R75, c[0x0][0x2d0], -R3.reuse ;  /* 0x0000b4004b4b7a23 */ /* 0x100fe40000010803 */
[----:B-1----:R-:W-:Y:S02]  /*f0f0*/  FMUL.FTZ R35, R132, R171 ;  /* 0x000000ab84237220 */ /* 0x002fe40000410000 */
[----:B---3--:R-:W-:Y:S02]  /*f100*/  FMUL.FTZ R8, R133, R144 ;  /* 0x0000009085087220 */ /* 0x008fe40000410000 */
[C---:B--2---:R-:W-:Y:S02]  /*f110*/  FMUL.FTZ R126, R0.reuse, R126 ;  /* 0x0000007e007e7220 */ /* 0x044fe40000410000 */
[----:B------:R-:W-:Y:S01]  /*f120*/  FMUL.FTZ R127, R0, R127 ;  /* 0x0000007f007f7220 */ /* 0x000fe20000410000 */
[----:B------:R1:W2:Y:S01]  /*f130*/  MUFU.EX2 R195, R13 ;  /* 0x0000000d00c37308 */ /* 0x0002a20000000800 */
        /* <DEDUP_REMOVED lines=9> */
[----:B-----5:R-:W-:Y:S02]  /*f1d0*/  FMUL.FTZ R12, R133, R148 ;  /* 0x00000094850c7220 */ /* 0x020fe40000410000 */
[--C-:B------:R-:W-:Y:S02]  /*f1e0*/  FFMA.FTZ R25, R25, c[0x0][0x2d0], -R138.reuse ;  /* 0x0000b40019197a23 */ /* 0x100fe4000001088a */
[--C-:B------:R-:W-:Y:S01]  /*f1f0*/  FFMA.FTZ R28, R28, c[0x0][0x2d0], -R138.reuse ;  /* 0x0000b4001c1c7a23 */ /* 0x100fe2000001088a */
[----:B------:R-:W4:Y:S01]  /*f200*/  MUFU.EX2 R211, R11 ;  /* 0x0000000b00d37308 */ /* 0x000f220000000800 */
[--C-:B------:R-:W-:Y:S02]  /*f210*/  FFMA.FTZ R29, R29, c[0x0][0x2d0], -R138.reuse ;  /* 0x0000b4001d1d7a23 */ /* 0x100fe4000001088a */
[--C-:B------:R-:W-:Y:S02]  /*f220*/  FFMA.FTZ R30, R30, c[0x0][0x2d0], -R3.reuse ;  /* 0x0000b4001e1e7a23 */ /* 0x100fe40000010803 */
[----:B-1----:R-:W-:Y:S02]  /*f230*/  FMUL.FTZ R13, R133, R149 ;  /* 0x00000095850d7220 */ /* 0x002fe40000410000 */
[--C-:B------:R-:W-:Y:S02]  /*f240*/  FFMA.FTZ R40, R40, c[0x0][0x2d0], -R138.reuse ;  /* 0x0000b40028287a23 */ /* 0x100fe4000001088a */
[--C-:B------:R-:W-:Y:S01]  /*f250*/  FFMA.FTZ R41, R41, c[0x0][0x2d0], -R138.reuse ;  /* 0x0000b40029297a23 */ /* 0x100fe2000001088a */
[----:B------:R1:W-:Y:S01]  /*f260*/  MUFU.EX2 R213, R14 ;  /* 0x0000000e00d57308 */ /* 0x0003e20000000800 */
[--C-:B------:R-:W-:Y:S02]  /*f270*/  FFMA.FTZ R42, R42, c[0x0][0x2d0], -R3.reuse ;  /* 0x0000b4002a2a7a23 */ /* 0x100fe40000010803 */
[--C-:B------:R-:W-:Y:S02]  /*f280*/  FFMA.FTZ R43, R43, c[0x0][0x2d0], -R3.reuse ;  /* 0x0000b4002b2b7a23 */ /* 0x100fe40000010803 */
[----:B---3--:R-:W-:Y:S01]  /*f290*/  FMUL.FTZ R10, R0, R146 ;  /* 0x00000092000a7220 */ /* 0x008fe20000410000 */
[----:B--2---:R-:W-:Y:S01]  /*f2a0*/  F2FP.PACK_AB R146, R195, R218 ;  /* 0x000000dac392723e */ /* 0x004fe200000000ff */
[--C-:B------:R-:W-:Y:S02]  /*f2b0*/  FFMA.FTZ R44, R44, c[0x0][0x2d0], -R138.reuse ;  /* 0x0000b4002c2c7a23 */ /* 0x100fe4000001088a */
[--C-:B------:R-:W-:Y:S01]  /*f2c0*/  FFMA.FTZ R45, R45, c[0x0][0x2d0], -R138.reuse ;  /* 0x0000b4002d2d7a23 */ /* 0x100fe2000001088a */
[----:B------:R-:W2:Y:S01]  /*f2d0*/  MUFU.EX2 R194, R15 ;  /* 0x0000000f00c27308 */ /* 0x000ea20000000800 */
        /* <DEDUP_REMOVED lines=12> */
[----:B------:R1:W4:Y:S01]  /*f3a0*/  MUFU.EX2 R209, R25 ;  /* 0x0000001900d17308 */ /* 0x0003220000000800 */
[--C-:B------:R-:W-:Y:S02]  /*f3b0*/  FFMA.FTZ R88, R88, c[0x0][0x2d0], -R138.reuse ;  /* 0x0000b40058587a23 */ /* 0x100fe4000001088a */
[--C-:B------:R-:W-:Y:S01]  /*f3c0*/  FFMA.FTZ R89, R89, c[0x0][0x2d0], -R138.reuse ;  /* 0x0000b40059597a23 */ /* 0x100fe2000001088a */
[----:B--2---:R-:W-:Y:S01]  /*f3d0*/  F2FP.PACK_AB R147, R194, R213 ;  /* 0x000000d5c293723e */ /* 0x004fe200000000ff */
[----:B------:R-:W-:Y:S02]  /*f3e0*/  FMUL.FTZ R15, R0, R151 ;  /* 0x00000097000f7220 */ /* 0x000fe40000410000 */
[----:B------:R-:W2:Y:S01]  /*f3f0*/  LDSM.16.MT88.4 R148, [R230+0x100] ;  /* 0x00010000e694783b */ /* 0x000ea20000004200 */
[--C-:B------:R-:W-:Y:S02]  /*f400*/  FFMA.FTZ R90, R90, c[0x0][0x2d0], -R3.reuse ;  /* 0x0000b4005a5a7a23 */ /* 0x100fe40000010803 */
[----:B------:R5:W-:Y:S01]  /*f410*/  MUFU.EX2 R206, R28 ;  /* 0x0000001c00ce7308 */ /* 0x000be20000000800 */
[C---:B------:R-:W-:Y:S04]  /*f420*/  HMMA.16816.F32 R8, R144.reuse, R20, R8 ;  /* 0x000000149008723c */ /* 0x040fe80000001808 */
[----:B---3--:R-:W-:Y:S02]  /*f430*/  FMUL.FTZ R24, R133, R160 ;  /* 0x000000a085187220 */ /* 0x008fe40000410000 */
[--C-:B------:R-:W-:Y:S02]  /*f440*/  FFMA.FTZ R91, R91, c[0x0][0x2d0], -R3.reuse ;  /* 0x0000b4005b5b7a23 */ /* 0x100fe40000010803 */
[-C--:B------:R-:W-:Y:S01]  /*f450*/  HMMA.16816.F32 R12, R144, R22.reuse, R12 ;  /* 0x00000016900c723c */ /* 0x080fe2000000180c */
[----:B------:R3:W-:Y:S03]  /*f460*/  MUFU.EX2 R226, R26 ;  /* 0x0000001a00e27308 */ /* 0x0007e60000000800 */
[C---:B------:R-:W-:Y:S01]  /*f470*/  FMUL.FTZ R20, R134.reuse, R156 ;  /* 0x0000009c86147220 */ /* 0x040fe20000410000 */
[----:B------:R-:W-:Y:S01]  /*f480*/  MOV R156, R215 ;  /* 0x000000d7009c7202 */ /* 0x000fe20000000f00 */
[----:B------:R-:W-:Y:S02]  /*f490*/  FMUL.FTZ R21, R134, R157 ;  /* 0x0000009d86157220 */ /* 0x000fe40000410000 */
[C---:B------:R-:W-:Y:S03]  /*f4a0*/  HMMA.16816.F32 R16, R140.reuse, R22, R16 ;  /* 0x000000168c10723c */ /* 0x040fe60000001810 */
[----:B------:R-:W2:Y:S01]  /*f4b0*/  MUFU.EX2 R210, R27 ;  /* 0x0000001b00d27308 */ /* 0x000ea20000000800 */
[C---:B-1----:R-:W-:Y:S02]  /*f4c0*/  FMUL.FTZ R25, R133.reuse, R161 ;  /* 0x000000a185197220 */ /* 0x042fe40000410000 */
[--C-:B------:R-:W-:Y:S02]  /*f4d0*/  FFMA.FTZ R92, R92, c[0x0][0x2d0], -R138.reuse ;  /* 0x0000b4005c5c7a23 */ /* 0x100fe4000001088a */
[C---:B------:R-:W-:Y:S01]  /*f4e0*/  FMUL.FTZ R22, R132.reuse, R158 ;  /* 0x0000009e84167220 */ /* 0x040fe20000410000 */
[----:B----4-:R-:W-:Y:S03]  /*f4f0*/  MOV R158, R209 ;  /* 0x000000d1009e7202 */ /* 0x010fe60000000f00 */
[----:B------:R-:W-:Y:S01]  /*f500*/  FMUL.FTZ R23, R132, R159 ;  /* 0x0000009f84177220 */ /* 0x000fe20000410000 */
[----:B------:R1:W4:Y:S01]  /*f510*/  MUFU.EX2 R205, R30 ;  /* 0x0000001e00cd7308 */ /* 0x0003220000000800 */
[----:B-----5:R-:W-:Y:S01]  /*f520*/  FMUL.FTZ R28, R133, R164 ;  /* 0x000000a4851c7220 */ /* 0x020fe20000410000 */
[----:B------:R-:W-:Y:S01]  /*f530*/  MOV R159, R208 ;  /* 0x000000d0009f7202 */ /* 0x000fe20000000f00 */
[--C-:B------:R-:W-:Y:S02]  /*f540*/  FFMA.FTZ R93, R93, c[0x0][0x2d0], -R138.reuse ;  /* 0x0000b4005d5d7a23 */ /* 0x100fe4000001088a */
[----:B---3--:R-:W-:Y:S01]  /*f550*/  FMUL.FTZ R26, R0, R162 ;  /* 0x000000a2001a7220 */ /* 0x008fe20000410000 */
[-C--:B------:R-:W-:Y:S03]  /*f560*/  HMMA.16816.F32 R20, R140, R188.reuse, R20 ;  /* 0x000000bc8c14723c */ /* 0x080fe60000001814 */
[----:B------:R-:W-:Y:S01]  /*f570*/  MOV R162, R221 ;  /* 0x000000dd00a27202 */ /* 0x000fe20000000f00 */
[----:B------:R3:W5:Y:S01]  /*f580*/  MUFU.EX2 R32, R29 ;  /* 0x0000001d00207308 */ /* 0x0007620000000800 */
[--C-:B------:R-:W-:Y:S02]  /*f590*/  FFMA.FTZ R94, R94, c[0x0][0x2d0], -R3.reuse ;  /* 0x0000b4005e5e7a23 */ /* 0x100fe40000010803 */
[----:B------:R-:W-:Y:S01]  /*f5a0*/  FFMA.FTZ R95, R95, c[0x0][0x2d0], -R3 ;  /* 0x0000b4005f5f7a23 */ /* 0x000fe20000010803 */
[----:B--2---:R-:W-:Y:S01]  /*f5b0*/  MOV R157, R210 ;  /* 0x000000d2009d7202 */ /* 0x004fe20000000f00 */
[----:B------:R-:W-:Y:S03]  /*f5c0*/  FMUL.FTZ R27, R0, R163 ;  /* 0x000000a3001b7220 */ /* 0x000fe60000410000 */
[----:B------:R-:W-:Y:S01]  /*f5d0*/  MOV R163, R216 ;  /* 0x000000d800a37202 */ /* 0x000fe20000000f00 */
[----:B------:R-:W-:Y:S01]  /*f5e0*/  FFMA.FTZ R114, R114, c[0x0][0x2d0], -R139 ;  /* 0x0000b40072727a23 */ /* 0x000fe2000001088b */
[----:B------:R-:W2:Y:S01]  /*f5f0*/  MUFU.EX2 R33, R31 ;  /* 0x0000001f00217308 */ /* 0x000ea20000000800 */
[--C-:B------:R-:W-:Y:S01]  /*f600*/  FFMA.FTZ R104, R104, c[0x0][0x2d0], -R138.reuse ;  /* 0x0000b40068687a23 */ /* 0x100fe2000001088a */
[C---:B------:R-:W-:Y:S04]  /*f610*/  HMMA.16816.F32 R24, R144.reuse, R188, R24 ;  /* 0x000000bc9018723c */ /* 0x040fe80000001818 */
[----:B-1----:R-:W-:Y:S01]  /*f620*/  FMUL.FTZ R30, R0, R166 ;  /* 0x000000a6001e7220 */ /* 0x002fe20000410000 */
[----:B----4-:R-:W-:Y:S01]  /*f630*/  MOV R171, R205 ;  /* 0x000000cd00ab7202 */ /* 0x010fe20000000f00 */
[--C-:B------:R-:W-:Y:S02]  /*f640*/  FFMA.FTZ R105, R105, c[0x0][0x2d0], -R138.reuse ;  /* 0x0000b40069697a23 */ /* 0x100fe4000001088a */
[----:B------:R-:W1:Y:S01]  /*f650*/  MUFU.EX2 R207, R34 ;  /* 0x0000002200cf7308 */ /* 0x000e620000000800 */
[--C-:B------:R-:W-:Y:S03]  /*f660*/  FFMA.FTZ R108, R108, c[0x0][0x2d0], -R138.reuse ;  /* 0x0000b4006c6c7a23 */ /* 0x100fe6000001088a */
[----:B---3--:R-:W-:Y:S01]  /*f670*/  FMUL.FTZ R29, R133, R165 ;  /* 0x000000a5851d7220 */ /* 0x008fe20000410000 */
[----:B-----5:R-:W-:Y:S01]  /*f680*/  MOV R161, R32 ;  /* 0x0000002000a17202 */ /* 0x020fe20000000f00 */
[----:B------:R-:W-:Y:S01]  /*f690*/  FMUL.FTZ R32, R134, R168 ;  /* 0x000000a886207220 */ /* 0x000fe20000410000 */
[----:B------:R-:W-:Y:S01]  /*f6a0*/  MOV R168, R197 ;  /* 0x000000c500a87202 */ /* 0x000fe20000000f00 */
[----:B------:R-:W-:Y:S02]  /*f6b0*/  FFMA.FTZ R138, R109, c[0x0][0x2d0], -R138 ;  /* 0x0000b4006d8a7a23 */ /* 0x000fe4000001088a */
[----:B------:R-:W3:Y:S01]  /*f6c0*/  MUFU.EX2 R34, R37 ;  /* 0x0000002500227308 */ /* 0x000ee20000000800 */
[--C-:B------:R-:W-:Y:S02]  /*f6d0*/  FFMA.FTZ R106, R106, c[0x0][0x2d0], -R3.reuse ;  /* 0x0000b4006a6a7a23 */ /* 0x100fe40000010803 */
[--C-:B------:R-:W-:Y:S01]  /*f6e0*/  FFMA.FTZ R107, R107, c[0x0][0x2d0], -R3.reuse ;  /* 0x0000b4006b6b7a23 */ /* 0x100fe20000010803 */
[----:B--2---:R-:W-:Y:S01]  /*f6f0*/  MOV R160, R33 ;  /* 0x0000002100a07202 */ /* 0x004fe20000000f00 */
[----:B------:R-:W-:Y:S02]  /*f700*/  FMUL.FTZ R31, R0, R167 ;  /* 0x000000a7001f7220 */ /* 0x000fe40000410000 */
[----:B------:R-:W-:Y:S02]  /*f710*/  FMUL.FTZ R33, R134, R169 ;  /* 0x000000a986217220 */ /* 0x000fe40000410000 */
[--C-:B------:R-:W-:Y:S01]  /*f720*/  FFMA.FTZ R110, R110, c[0x0][0x2d0], -R3.reuse ;  /* 0x0000b4006e6e7a23 */ /* 0x100fe20000010803 */
[----:B------:R2:W4:Y:S01]  /*f730*/  MUFU.EX2 R203, R36 ;  /* 0x0000002400cb7308 */ /* 0x0005220000000800 */
[----:B------:R-:W-:Y:S01]  /*f740*/  FFMA.FTZ R3, R111, c[0x0][0x2d0], -R3 ;  /* 0x0000b4006f037a23 */ /* 0x000fe20000010803 */
[-C--:B------:R-:W-:Y:S03]  /*f750*/  HMMA.16816.F32 R28, R144, R190.reuse, R28 ;  /* 0x000000be901c723c */ /* 0x080fe6000000181c */
[----:B-1----:R-:W-:Y:S05]  /*f760*/  MOV R169, R207 ;  /* 0x000000cf00a97202 */ /* 0x002fea0000000f00 */
[----:B------:R1:W-:Y:S01]  /*f770*/  MUFU.EX2 R251, R39 ;  /* 0x0000002700fb7308 */ /* 0x0003e20000000800 */
[----:B---3--:R-:W-:Y:S03]  /*f780*/  MOV R167, R34 ;  /* 0x0000002200a77202 */ /* 0x008fe60000000f00 */
[----:B------:R-:W-:Y:S01]  /*f790*/  FMUL.FTZ R34, R132, R170 ;  /* 0x000000aa84227220 */ /* 0x000fe20000410000 */
[----:B------:R-:W-:Y:S01]  /*f7a0*/  MOV R170, R206 ;  /* 0x000000ce00aa7202 */ /* 0x000fe20000000f00 */
[C---:B------:R-:W-:Y:S04]  /*f7b0*/  FMUL.FTZ R37, R134.reuse, R173 ;  /* 0x000000ad86257220 */ /* 0x040fe80000410000 */
[----:B------:R3:W5:Y:S01]  /*f7c0*/  MUFU.EX2 R252, R38 ;  /* 0x0000002600fc7308 */ /* 0x0007620000000800 */
[C---:B------:R-:W-:Y:S04]  /*f7d0*/  HMMA.16816.F32 R32, R140.reuse, R190, R32 ;  /* 0x000000be8c20723c */ /* 0x040fe80000001820 */
[----:B--2---:R-:W-:Y:S05]  /*f7e0*/  FMUL.FTZ R36, R134, R172 ;  /* 0x000000ac86247220 */ /* 0x004fea0000410000 */
[----:B------:R2:W-:Y:S03]  /*f7f0*/  MUFU.EX2 R225, R48 ;  /* 0x0000003000e17308 */ /* 0x0005e60000000800 */
[C---:B-1----:R-:W-:Y:S07]  /*f800*/  FMUL.FTZ R39, R132.reuse, R175 ;  /* 0x000000af84277220 */ /* 0x042fee0000410000 */
[----:B------:R1:W-:Y:S01]  /*f810*/  MUFU.EX2 R223, R50 ;  /* 0x0000003200df7308 */ /* 0x0003e20000000800 */
[----:B---3--:R-:W-:Y:S09]  /*f820*/  FMUL.FTZ R38, R132, R174 ;  /* 0x000000ae84267220 */ /* 0x008ff20000410000 */
[----:B------:R3:W3:Y:S01]  /*f830*/  MUFU.EX2 R224, R49 ;  /* 0x0000003100e07308 */ /* 0x0006e20000000800 */
[-C--:B------:R-:W-:Y:S03]  /*f840*/  HMMA.16816.F32 R36, R140, R148.reuse, R36 ;  /* 0x000000948c24723c */ /* 0x080fe60000001824 */
[C---:B--2---:R-:W-:Y:S06]  /*f850*/  FMUL.FTZ R48, R133.reuse, R176 ;  /* 0x000000b085307220 */ /* 0x044fec0000410000 */
[----:B------:R2:W2:Y:S03]  /*f860*/  MUFU.EX2 R222, R51 ;  /* 0x0000003300de7308 */ /* 0x0004a60000000800 */
[C---:B-1----:R-:W-:Y:S07]  /*f870*/  FMUL.FTZ R50, R0.reuse, R178 ;  /* 0x000000b200327220 */ /* 0x042fee0000410000 */
[----:B------:R1:W-:Y:S01]  /*f880*/  MUFU.EX2 R166, R40 ;  /* 0x0000002800a67308 */ /* 0x0003e20000000800 */
[C---:B---3--:R-:W-:Y:S09]  /*f890*/  FMUL.FTZ R49, R133.reuse, R177 ;  /* 0x000000b185317220 */ /* 0x048ff20000410000 */
[----:B------:R3:W3:Y:S01]  /*f8a0*/  MUFU.EX2 R165, R41 ;  /* 0x0000002900a57308 */ /* 0x0006e20000000800 */
[C---:B--2---:R-:W-:Y:S09]  /*f8b0*/  FMUL.FTZ R51, R0.reuse, R179 ;  /* 0x000000b300337220 */ /* 0x044ff20000410000 */
[----:B------:R2:W-:Y:S01]  /*f8c0*/  MUFU.EX2 R164, R42 ;  /* 0x0000002a00a47308 */ /* 0x0005e20000000800 */
[C---:B------:R-:W-:Y:S04]  /*f8d0*/  HMMA.16816.F32 R48, R144.reuse, R148, R48 ;  /* 0x000000949030723c */ /* 0x040fe80000001830 */
[C---:B-1----:R-:W-:Y:S05]  /*f8e0*/  FMUL.FTZ R40, R133.reuse, R180 ;  /* 0x000000b485287220 */ /* 0x042fea0000410000 */
[----:B------:R1:W1:Y:S03]  /*f8f0*/  MUFU.EX2 R221, R43 ;  /* 0x0000002b00dd7308 */ /* 0x0002660000000800 */
[C---:B---3--:R-:W-:Y:S07]  /*f900*/  FMUL.FTZ R41, R133.reuse, R181 ;  /* 0x000000b585297220 */ /* 0x048fee0000410000 */
[----:B------:R3:W-:Y:S01]  /*f910*/  MUFU.EX2 R215, R44 ;  /* 0x0000002c00d77308 */ /* 0x0007e20000000800 */
[C---:B--2---:R-:W-:Y:S09]  /*f920*/  FMUL.FTZ R42, R0.reuse, R182 ;  /* 0x000000b6002a7220 */ /* 0x044ff20000410000 */
[----:B------:R2:W2:Y:S01]  /*f930*/  MUFU.EX2 R216, R45 ;  /* 0x0000002d00d87308 */ /* 0x0004a20000000800 */
[C---:B-1----:R-:W-:Y:S09]  /*f940*/  FMUL.FTZ R43, R0.reuse, R183 ;  /* 0x000000b7002b7220 */ /* 0x042ff20000410000 */
[----:B------:R-:W-:Y:S01]  /*f950*/  MUFU.EX2 R208, R52 ;  /* 0x0000003400d07308 */ /* 0x000fe20000000800 */
[-C--:B------:R-:W-:Y:S03]  /*f960*/  HMMA.16816.F32 R40, R144, R150.reuse, R40 ;  /* 0x000000969028723c */ /* 0x080fe60000001828 */
[C---:B---3--:R-:W-:Y:S01]  /*f970*/  FMUL.FTZ R44, R133.reuse, R184 ;  /* 0x000000b8852c7220 */ /* 0x048fe20000410000 */
[----:B------:R-:W-:Y:S04]  /*f980*/  MOV R184, R204 ;  /* 0x000000cc00b87202 */ /* 0x000fe80000000f00 */
[C---:B------:R-:W-:Y:S01]  /*f990*/  HMMA.16816.F32 R116, R140.reuse, R150, R116 ;  /* 0x000000968c74723c */ /* 0x040fe20000001874 */
[----:B------:R1:W-:Y:S01]  /*f9a0*/  MUFU.EX2 R210, R46 ;  /* 0x0000002e00d27308 */ /* 0x0003e20000000800 */
[----:B------:R-:W3:Y:S02]  /*f9b0*/  LDSM.16.MT88.4 R148, [R229+0x900] ;  /* 0x00090000e594783b */ /* 0x000ee40000004200 */
[----:B--2---:R-:W-:Y:S01]  /*f9c0*/  FMUL.FTZ R45, R133, R185 ;  /* 0x000000b9852d7220 */ /* 0x004fe20000410000 */
[----:B----4-:R-:W-:Y:S03]  /*f9d0*/  MOV R185, R203 ;  /* 0x000000cb00b97202 */ /* 0x010fe60000000f00 */
[-C--:B------:R-:W-:Y:S03]  /*f9e0*/  HMMA.16816.F32 R120, R140, R152.reuse, R120 ;  /* 0x000000988c78723c */ /* 0x080fe60000001878 */
[----:B------:R2:W2:Y:S01]  /*f9f0*/  MUFU.EX2 R209, R47 ;  /* 0x0000002f00d17308 */ /* 0x0004a20000000800 */
[----:B------:R-:W-:Y:S04]  /*fa00*/  MOV R192, R185 ;  /* 0x000000b900c07202 */ /* 0x000fe80000000f00 */
[C---:B------:R-:W-:Y:S05]  /*fa10*/  HMMA.16816.F32 R124, R144.reuse, R152, R124 ;  /* 0x00000098907c723c */ /* 0x040fea000000187c */
[----:B------:R-:W-:Y:S01]  /*fa20*/  MUFU.EX2 R175, R53 ;  /* 0x0000003500af7308 */ /* 0x000fe20000000800 */
[C---:B-1----:R-:W-:Y:S01]  /*fa30*/  FMUL.FTZ R46, R0.reuse, R186 ;  /* 0x000000ba002e7220 */ /* 0x042fe20000410000 */
[----:B------:R-:W-:Y:S08]  /*fa40*/  MOV R186, R198 ;  /* 0x000000c600ba7202 */ /* 0x000ff00000000f00 */
[----:B------:R-:W-:Y:S01]  /*fa50*/  MUFU.EX2 R174, R54 ;  /* 0x0000003600ae7308 */ /* 0x000fe20000000800 */
[----:B--2---:R-:W-:Y:S01]  /*fa60*/  FMUL.FTZ R47, R0, R187 ;  /* 0x000000bb002f7220 */ /* 0x004fe20000410000 */
[----:B------:R-:W-:Y:S08]  /*fa70*/  MOV R187, R194 ;  /* 0x000000c200bb7202 */ /* 0x000ff00000000f00 */
[----:B------:R1:W-:Y:S01]  /*fa80*/  MUFU.EX2 R207, R55 ;  /* 0x0000003700cf7308 */ /* 0x0003e20000000800 */
[-C--:B------:R-:W-:Y:S07]  /*fa90*/  HMMA.16816.F32 R44, R144, R154.reuse, R44 ;  /* 0x0000009a902c723c */ /* 0x080fee000000182c */
[----:B------:R-:W-:Y:S01]  /*faa0*/  F2FP.PACK_AB R146, R161, R170 ;  /* 0x000000aaa192723e */ /* 0x000fe200000000ff */
[----:B------:R-:W-:Y:S01]  /*fab0*/  HMMA.16816.F32 R128, R140, R154, R128 ;  /* 0x0000009a8c80723c */ /* 0x000fe20000001880 */
[----:B------:R-:W2:Y:S01]  /*fac0*/  LDSM.16.MT88.4 R152, [R232+0x900] ;  /* 0x00090000e898783b */ /* 0x000ea20000004200 */
[----:B------:R-:W-:Y:S02]  /*fad0*/  MUFU.EX2 R205, R64 ;  /* 0x0000004000cd7308 */ /* 0x000fe40000000800 */
[----:B------:R-:W-:Y:S02]  /*fae0*/  F2FP.PACK_AB R147, R160, R171 ;  /* 0x000000aba093723e */ /* 0x000fe400000000ff */
[----:B------:R-:W-:Y:S02]  /*faf0*/  F2FP.PACK_AB R144, R158, R227 ;  /* 0x000000e39e90723e */ /* 0x000fe400000000ff */
[----:B------:R-:W-:Y:S04]  /*fb00*/  F2FP.PACK_AB R143, R162, R169 ;  /* 0x000000a9a28f723e */ /* 0x000fe800000000ff */
[----:B------:R-:W-:Y:S01]  /*fb10*/  F2FP.PACK_AB R140, R193, R186 ;  /* 0x000000bac18c723e */ /* 0x000fe200000000ff */
[----:B------:R-:W-:Y:S01]  /*fb20*/  MUFU.EX2 R206, R65 ;  /* 0x0000004100ce7308 */ /* 0x000fe20000000800 */
[----:B------:R-:W-:Y:S01]  /*fb30*/  F2FP.PACK_AB R141, R159, R184 ;  /* 0x000000b89f8d723e */ /* 0x000fe200000000ff */
[----:B-1----:R-:W1:Y:S01]  /*fb40*/  LDSM.16.MT88.4 R52, [R230+0x900] ;  /* 0x00090000e634783b */ /* 0x002e620000004200 */
[----:B------:R-:W-:Y:S02]  /*fb50*/  F2FP.PACK_AB R142, R163, R156 ;  /* 0x0000009ca38e723e */ /* 0x000fe400000000ff */
[----:B------:R-:W-:Y:S05]  /*fb60*/  F2FP.PACK_AB R145, R157, R226 ;  /* 0x000000e29d91723e */ /* 0x000fea00000000ff */
[-C--:B---3--:R-:W-:Y:S01]  /*fb70*/  HMMA.16816.F32 R4, R140, R148.reuse, R4 ;  /* 0x000000948c04723c */ /* 0x088fe20000001804 */
[----:B------:R-:W-:Y:S07]  /*fb80*/  MUFU.EX2 R203, R66 ;  /* 0x0000004200cb7308 */ /* 0x000fee0000000800 */
[C---:B------:R-:W-:Y:S03]  /*fb90*/  HMMA.16816.F32 R8, R144.reuse, R148, R8 ;  /* 0x000000949008723c */ /* 0x040fe60000001808 */
[----:B------:R3:W-:Y:S04]  /*fba0*/  MUFU.EX2 R204, R67 ;  /* 0x0000004300cc7308 */ /* 0x0007e80000000800 */
[----:B------:R-:W-:Y:S01]  /*fbb0*/  MOV R148, R196 ;  /* 0x000000c400947202 */ /* 0x000fe20000000f00 */
[-C--:B------:R-:W-:Y:S04]  /*fbc0*/  HMMA.16816.F32 R12, R144, R150.reuse, R12 ;  /* 0x00000096900c723c */ /* 0x080fe8000000180c */
[----:B------:R-:W-:Y:S01]  /*fbd0*/  MOV R149, R195 ;  /* 0x000000c300957202 */ /* 0x000fe20000000f00 */
[----:B------:R-:W-:Y:S03]  /*fbe0*/  MUFU.EX2 R173, R56 ;  /* 0x0000003800ad7308 */ /* 0x000fe60000000800 */
[C---:B------:R-:W-:Y:S01]  /*fbf0*/  HMMA.16816.F32 R16, R140.reuse, R150, R16 ;  /* 0x000000968c10723c */ /* 0x040fe20000001810 */
[----:B------:R-:W4:Y:S06]  /*fc00*/  LDL.LU R150, [R1+0xc] ;  /* 0x00000c0001967983 */ /* 0x000f2c0000300800 */
[----:B------:R-:W1:Y:S01]  /*fc10*/  MUFU.EX2 R179, R57 ;  /* 0x0000003900b37308 */ /* 0x000e620000000800 */
[-C--:B--2---:R-:W-:Y:S01]  /*fc20*/  HMMA.16816.F32 R20, R140, R152.reuse, R20 ;  /* 0x000000988c14723c */ /* 0x084fe20000001814 */
[----:B---3--:R-:W2:Y:S03]  /*fc30*/  LDSM.16.MT88.4 R64, [R231+0x900] ;  /* 0x00090000e740783b */ /* 0x008ea60000004200 */
[----:B------:R-:W-:Y:S04]  /*fc40*/  MOV R151, R193 ;  /* 0x000000c100977202 */ /* 0x000fe80000000f00 */
[C---:B------:R-:W-:Y:S01]  /*fc50*/  HMMA.16816.F32 R24, R144.reuse, R152, R24 ;  /* 0x000000989018723c */ /* 0x040fe20000001818 */
[----:B------:R-:W-:Y:S01]  /*fc60*/  MUFU.EX2 R172, R58 ;  /* 0x0000003a00ac7308 */ /* 0x000fe20000000800 */
[----:B------:R-:W3:Y:S04]  /*fc70*/  LDL.LU R152, [R1+0x8] ;  /* 0x0000080001987983 */ /* 0x000ee80000300800 */
[----:B------:R-:W3:Y:S02]  /*fc80*/  LDL.LU R153, [R1+0x10] ;  /* 0x0000100001997983 */ /* 0x000ee40000300800 */
[-C--:B------:R-:W-:Y:S03]  /*fc90*/  HMMA.16816.F32 R28, R144, R154.reuse, R28 ;  /* 0x0000009a901c723c */ /* 0x080fe6000000181c */
[----:B------:R2:W2:Y:S05]  /*fca0*/  MUFU.EX2 R178, R59 ;  /* 0x0000003b00b27308 */ /* 0x0004aa0000000800 */
[C---:B------:R-:W-:Y:S01]  /*fcb0*/  HMMA.16816.F32 R32, R140.reuse, R154, R32 ;  /* 0x0000009a8c20723c */ /* 0x040fe20000001820 */
[----:B------:R-:W3:Y:S04]  /*fcc0*/  LDL.LU R155, [R1+0x4] ;  /* 0x00000400019b7983 */ /* 0x000ee80000300800 */
[----:B------:R-:W-:Y:S03]  /*fcd0*/  MUFU.EX2 R182, R68 ;  /* 0x0000004400b67308 */ /* 0x000fe60000000800 */
[-C--:B-1----:R-:W-:Y:S07]  /*fce0*/  HMMA.16816.F32 R36, R140, R52.reuse, R36 ;  /* 0x000000348c24723c */ /* 0x082fee0000001824 */
[----:B------:R-:W-:Y:S01]  /*fcf0*/  MUFU.EX2 R197, R69 ;  /* 0x0000004500c57308 */ /* 0x000fe20000000800 */
[C---:B------:R-:W-:Y:S01]  /*fd00*/  HMMA.16816.F32 R48, R144.reuse, R52, R48 ;  /* 0x000000349030723c */ /* 0x040fe20000001830 */
[----:B--2---:R-:W1:Y:S06]  /*fd10*/  LDSM.16.MT88.4 R56, [R229+0x1100] ;  /* 0x00110000e538783b */ /* 0x004e6c0000004200 */
[----:B------:R-:W-:Y:S01]  /*fd20*/  F2FP.PACK_AB R52, R167, R185 ;  /* 0x000000b9a734723e */ /* 0x000fe200000000ff */
[-C--:B------:R-:W-:Y:S01]  /*fd30*/  HMMA.16816.F32 R40, R144, R54.reuse, R40 ;  /* 0x000000369028723c */ /* 0x080fe20000001828 */
[----:B------:R-:W-:Y:S03]  /*fd40*/  MUFU.EX2 R181, R70 ;  /* 0x0000004600b57308 */ /* 0x000fe60000000800 */
[----:B-----5:R-:W-:Y:S04]  /*fd50*/  F2FP.PACK_AB R53, R251, R252 ;  /* 0x000000fcfb35723e */ /* 0x020fe800000000ff */
[C---:B------:R-:W-:Y:S03]  /*fd60*/  HMMA.16816.F32 R116, R140.reuse, R54, R116 ;  /* 0x000000368c74723c */ /* 0x040fe60000001874 */
[----:B------:R2:W-:Y:S04]  /*fd70*/  MUFU.EX2 R196, R71 ;  /* 0x0000004700c47308 */ /* 0x0005e80000000800 */
[----:B------:R-:W-:Y:S01]  /*fd80*/  F2FP.PACK_AB R54, R224, R225 ;  /* 0x000000e1e036723e */ /* 0x000fe200000000ff */
[-C--:B------:R-:W-:Y:S04]  /*fd90*/  HMMA.16816.F32 R120, R140, R64.reuse, R120 ;  /* 0x000000408c78723c */ /* 0x080fe80000001878 */
[----:B------:R-:W-:Y:S01]  /*fda0*/  F2FP.PACK_AB R55, R222, R223 ;  /* 0x000000dfde37723e */ /* 0x000fe200000000ff */
[----:B------:R-:W-:Y:S03]  /*fdb0*/  MUFU.EX2 R180, R72 ;  /* 0x0000004800b47308 */ /* 0x000fe60000000800 */
[C---:B------:R-:W-:Y:S07]  /*fdc0*/  HMMA.16816.F32 R124, R144.reuse, R64, R124 ;  /* 0x00000040907c723c */ /* 0x040fee000000187c */
[----:B------:R5:W-:Y:S01]  /*fdd0*/  MUFU.EX2 R177, R60 ;  /* 0x0000003c00b17308 */ /* 0x000be20000000800 */
[-C--:B------:R-:W-:Y:S01]  /*fde0*/  HMMA.16816.F32 R44, R144, R66.reuse, R44 ;  /* 0x00000042902c723c */ /* 0x080fe2000000182c */
[----:B--2---:R-:W-:Y:S06]  /*fdf0*/  LDSM.16.MT88.4 R68, [R230+0x1100] ;  /* 0x00110000e644783b */ /* 0x004fec0000004200 */
[----:B------:R-:W-:Y:S01]  /*fe00*/  MOV R147, R169 ;  /* 0x000000a900937202 */ /* 0x000fe20000000f00 */
[----:B------:R-:W-:Y:S01]  /*fe10*/  HMMA.16816.F32 R128, R140, R66, R128 ;  /* 0x000000428c80723c */ /* 0x000fe20000001880 */
[----:B------:R2:W2:Y:S01]  /*fe20*/  MUFU.EX2 R198, R61 ;  /* 0x0000003d00c67308 */ /* 0x0004a20000000800 */
[----:B------:R-:W2:Y:S02]  /*fe30*/  LDSM.16.MT88.4 R64, [R232+0x1100] ;  /* 0x00110000e840783b */ /* 0x000ea40000004200 */
[----:B------:R-:W-:Y:S02]  /*fe40*/  MOV R146, R168 ;  /* 0x000000a800927202 */ /* 0x000fe40000000f00 */
[----:B------:R-:W-:Y:S02]  /*fe50*/  MOV R111, R147 ;  /* 0x00000093006f7202 */ /* 0x000fe40000000f00 */
[-C--:B-1----:R-:W-:Y:S03]  /*fe60*/  HMMA.16816.F32 R4, R52, R56.reuse, R4 ;  /* 0x000000383404723c */ /* 0x082fe60000001804 */
[----:B------:R1:W-:Y:S02]  /*fe70*/  MUFU.EX2 R176, R62 ;  /* 0x0000003e00b07308 */ /* 0x0003e40000000800 */
[----:B-----5:R-:W-:Y:S08]  /*fe80*/  F2FP.PACK_AB R60, R165, R166 ;  /* 0x000000a6a53c723e */ /* 0x020ff000000000ff */
[----:B------:R5:W5:Y:S01]  /*fe90*/  MUFU.EX2 R183, R63 ;  /* 0x0000003f00b77308 */ /* 0x000b620000000800 */
[----:B--2---:R-:W-:Y:S09]  /*fea0*/  F2FP.PACK_AB R61, R221, R164 ;  /* 0x000000a4dd3d723e */ /* 0x004ff200000000ff */
[----:B------:R-:W2:Y:S01]  /*feb0*/  MUFU.EX2 R190, R73 ;  /* 0x0000004900be7308 */ /* 0x000ea20000000800 */
[----:B-1----:R-:W-:Y:S09]  /*fec0*/  F2FP.PACK_AB R62, R216, R215 ;  /* 0x000000d7d83e723e */ /* 0x002ff200000000ff */
[----:B------:R-:W-:Y:S01]  /*fed0*/  MUFU.EX2 R189, R74 ;  /* 0x0000004a00bd7308 */ /* 0x000fe20000000800 */
[----:B-----5:R-:W-:Y:S09]  /*fee0*/  F2FP.PACK_AB R63, R209, R210 ;  /* 0x000000d2d13f723e */ /* 0x020ff200000000ff */
[----:B------:R1:W5:Y:S01]  /*fef0*/  MUFU.EX2 R188, R75 ;  /* 0x0000004b00bc7308 */ /* 0x0003620000000800 */
[C---:B------:R-:W-:Y:S08]  /*ff00*/  HMMA.16816.F32 R8, R60.reuse, R56, R8 ;  /* 0x000000383c08723c */ /* 0x040ff00000001808 */
[-C--:B------:R-:W-:Y:S01]  /*ff10*/  HMMA.16816.F32 R12, R60, R58.reuse, R12 ;  /* 0x0000003a3c0c723c */ /* 0x080fe2000000180c */
[----:B------:R-:W-:Y:S07]  /*ff20*/  MUFU.EX2 R113, R113 ;  /* 0x0000007100717308 */ /* 0x000fee0000000800 */
[C---:B------:R-:W-:Y:S01]  /*ff30*/  HMMA.16816.F32 R16, R52.reuse, R58, R16 ;  /* 0x0000003a3410723c */ /* 0x040fe20000001810 */
[----:B------:R-:W2:Y:S02]  /*ff40*/  LDSM.16.MT88.4 R56, [R231+0x1100] ;  /* 0x00110000e738783b */ /* 0x000ea40000004200 */
[----:B------:R-:W-:Y:S05]  /*ff50*/  MUFU.EX2 R115, R115 ;  /* 0x0000007300737308 */ /* 0x000fea0000000800 */
[-C--:B------:R-:W-:Y:S01]  /*ff60*/  HMMA.16816.F32 R20, R52, R64.reuse, R20 ;  /* 0x000000403414723c */ /* 0x080fe20000001814 */
        /* <DEDUP_REMOVED lines=14> */
[----:B------:R-:W-:Y:S01]  /*10050*/  LDSM.16.MT88.4 R68, [R230+0x1900] ;  /* 0x00190000e644783b */ /* 0x000fe20000004200 */
[----:B------:R-:W-:Y:S06]  /*10060*/  MUFU.EX2 R191, R83 ;  /* 0x0000005300bf7308 */ /* 0x000fec0000000800 */
[-C--:B--2---:R-:W-:Y:S04]  /*10070*/  HMMA.16816.F32 R120, R52, R56.reuse, R120 ;  /* 0x000000383478723c */ /* 0x084fe80000001878 */
[----:B------:R2:W-:Y:S04]  /*10080*/  MUFU.EX2 R83, R76 ;  /* 0x0000004c00537308 */ /* 0x0005e80000000800 */
[C---:B------:R-:W-:Y:S06]  /*10090*/  HMMA.16816.F32 R124, R60.reuse, R56, R124 ;  /* 0x000000383c7c723c */ /* 0x040fec000000187c */
[----:B------:R-:W1:Y:S01]  /*100a0*/  MUFU.EX2 R82, R77 ;  /* 0x0000004d00527308 */ /* 0x000e620000000800 */
[----:B------:R-:W-:Y:S01]  /*100b0*/  F2FP.PACK_AB R56, R179, R173 ;  /* 0x000000adb338723e */ /* 0x000fe200000000ff */
[-C--:B------:R-:W-:Y:S01]  /*100c0*/  HMMA.16816.F32 R44, R60, R58.reuse, R44 ;  /* 0x0000003a3c2c723c */ /* 0x080fe2000000182c */
[----:B------:R-:W2:Y:S03]  /*100d0*/  LDSM.16.MT88.4 R60, [R232+0x1900] ;  /* 0x00190000e83c783b */ /* 0x000ea60000004200 */
[----:B------:R-:W-:Y:S04]  /*100e0*/  F2FP.PACK_AB R57, R178, R172 ;  /* 0x000000acb239723e */ /* 0x000fe800000000ff */
[----:B------:R-:W-:Y:S01]  /*100f0*/  HMMA.16816.F32 R128, R52, R58, R128 ;  /* 0x0000003a3480723c */ /* 0x000fe20000001880 */
[----:B------:R-:W2:Y:S06]  /*10100*/  MUFU.EX2 R81, R78 ;  /* 0x0000004e00517308 */ /* 0x000eac0000000800 */
        /* <DEDUP_REMOVED lines=11> */
[-C--:B------:R-:W-:Y:S04]  /*101c0*/  HMMA.16816.F32 R12, R56, R66.reuse, R12 ;  /* 0x00000042380c723c */ /* 0x080fe8000000180c */
[----:B----4-:R-:W-:Y:S01]  /*101d0*/  FFMA.FTZ R0, R0, R150, R199 ;  /* 0x0000009600007223 */ /* 0x010fe200000100c7 */
[----:B------:R-:W-:Y:S01]  /*101e0*/  MOV R150, R170 ;  /* 0x000000aa00967202 */ /* 0x000fe20000000f00 */
[----:B------:R-:W-:Y:S02]  /*101f0*/  MUFU.EX2 R87, R87 ;  /* 0x0000005700577308 */ /* 0x000fe40000000800 */
[C---:B------:R-:W-:Y:S01]  /*10200*/  HMMA.16816.F32 R16, R52.reuse, R66, R16 ;  /* 0x000000423410723c */ /* 0x040fe20000001810 */
[----:B------:R-:W1:Y:S03]  /*10210*/  LDSM.16.MT88.4 R64, [R231+0x1900] ;  /* 0x00190000e740783b */ /* 0x000e660000004200 */
[----:B------:R-:W-:Y:S01]  /*10220*/  MOV R109, R150 ;  /* 0x00000096006d7202 */ /* 0x000fe20000000f00 */
[----:B------:R-:W-:Y:S03]  /*10230*/  FADD.FTZ R0, R211, R0 ;  /* 0x00000000d3007221 */ /* 0x000fe60000010000 */
[-C--:B--2---:R-:W-:Y:S01]  /*10240*/  HMMA.16816.F32 R20, R52, R60.reuse, R20 ;  /* 0x0000003c3414723c */ /* 0x084fe20000001814 */
[----:B------:R-:W-:Y:S03]  /*10250*/  MUFU.EX2 R96, R96 ;  /* 0x0000006000607308 */ /* 0x000fe60000000800 */
[----:B------:R-:W-:Y:S02]  /*10260*/  FADD.FTZ R76, R213, R0 ;  /* 0x00000000d54c7221 */ /* 0x000fe40000010000 */
[----:B---3--:R-:W-:Y:S02]  /*10270*/  FFMA.FTZ R132, R132, R152, R201 ;  /* 0x0000009884847223 */ /* 0x008fe400000100c9 */
[C---:B------:R-:W-:Y:S03]  /*10280*/  HMMA.16816.F32 R24, R56.reuse, R60, R24 ;  /* 0x0000003c3818723c */ /* 0x040fe60000001818 */
[----:B------:R-:W-:Y:S01]  /*10290*/  MUFU.EX2 R97, R97 ;  /* 0x0000006100617308 */ /* 0x000fe20000000800 */
[----:B------:R-:W-:Y:S04]  /*102a0*/  FFMA.FTZ R133, R133, R153, R200 ;  /* 0x0000009985857223 */ /* 0x000fe800000100c8 */
[-C--:B------:R-:W-:Y:S04]  /*102b0*/  HMMA.16816.F32 R28, R56, R62.reuse, R28 ;  /* 0x0000003e381c723c */ /* 0x080fe8000000181c */
[----:B------:R-:W-:Y:S01]  /*102c0*/  FFMA.FTZ R134, R134, R155, R202 ;  /* 0x0000009b86867223 */ /* 0x000fe200000100ca */
[----:B------:R-:W-:Y:S01]  /*102d0*/  MOV R202, R151 ;  /* 0x0000009700ca7202 */ /* 0x000fe20000000f00 */
[----:B------:R-:W-:Y:S01]  /*102e0*/  LDSM.16.MT88.4 R152, [R229+0x3100] ;  /* 0x00310000e598783b */ /* 0x000fe20000004200 */
[----:B------:R-:W-:Y:S01]  /*102f0*/  MOV R151, R171 ;  /* 0x000000ab00977202 */ /* 0x000fe20000000f00 */
[C---:B------:R-:W-:Y:S01]  /*10300*/  HMMA.16816.F32 R32, R52.reuse, R62, R32 ;  /* 0x0000003e3420723c */ /* 0x040fe20000001820 */
[----:B------:R-:W-:Y:S03]  /*10310*/  MUFU.EX2 R98, R98 ;  /* 0x0000006200627308 */ /* 0x000fe60000000800 */
[----:B------:R-:W-:Y:S02]  /*10320*/  MOV R139, R151 ;  /* 0x00000097008b7202 */ /* 0x000fe40000000f00 */
[----:B------:R-:W2:Y:S02]  /*10330*/  LDSM.16.MT88.4 R60, [R229+0x2100] ;  /* 0x00210000e53c783b */ /* 0x000ea40000004200 */
[-C--:B------:R-:W-:Y:S03]  /*10340*/  HMMA.16816.F32 R36, R52, R68.reuse, R36 ;  /* 0x000000443424723c */ /* 0x080fe60000001824 */
[----:B------:R-:W-:Y:S03]  /*10350*/  MUFU.EX2 R99, R99 ;  /* 0x0000006300637308 */ /* 0x000fe60000000800 */
[----:B------:R-:W-:Y:S02]  /*10360*/  LDSM.16.MT88.4 R168, [R232+0x3100] ;  /* 0x00310000e8a8783b */ /* 0x000fe40000004200 */
[C---:B------:R-:W-:Y:S05]  /*10370*/  HMMA.16816.F32 R48, R56.reuse, R68, R48 ;  /* 0x000000443830723c */ /* 0x040fea0000001830 */
[----:B------:R-:W-:Y:S03]  /*10380*/  MUFU.EX2 R100, R100 ;  /* 0x0000006400647308 */ /* 0x000fe60000000800 */
[-C--:B------:R-:W-:Y:S07]  /*10390*/  HMMA.16816.F32 R40, R56, R70.reuse, R40 ;  /* 0x000000463828723c */ /* 0x080fee0000001828 */
[----:B------:R-:W-:Y:S01]  /*103a0*/  MUFU.EX2 R101, R101 ;  /* 0x0000006500657308 */ /* 0x000fe20000000800 */
[C---:B------:R-:W-:Y:S01]  /*103b0*/  HMMA.16816.F32 R116, R52.reuse, R70, R116 ;  /* 0x000000463474723c */ /* 0x040fe20000001874 */
[----:B------:R-:W3:Y:S07]  /*103c0*/  LDSM.16.MT88.4 R68, [R232+0x2100] ;  /* 0x00210000e844783b */ /* 0x000eee0000004200 */
[-C--:B-1----:R-:W-:Y:S01]  /*103d0*/  HMMA.16816.F32 R120, R52, R64.reuse, R120 ;  /* 0x000000403478723c */ /* 0x082fe20000001878 */
[----:B------:R-:W-:Y:S07]  /*103e0*/  MUFU.EX2 R102, R102 ;  /* 0x0000006600667308 */ /* 0x000fee0000000800 */
[C---:B------:R-:W-:Y:S03]  /*103f0*/  HMMA.16816.F32 R124, R56.reuse, R64, R124 ;  /* 0x00000040387c723c */ /* 0x040fe6000000187c */
[----:B------:R-:W-:Y:S05]  /*10400*/  MUFU.EX2 R103, R103 ;  /* 0x0000006700677308 */ /* 0x000fea0000000800 */
[-C--:B------:R-:W-:Y:S05]  /*10410*/  HMMA.16816.F32 R44, R56, R66.reuse, R44 ;  /* 0x00000042382c723c */ /* 0x080fea000000182c */
[----:B------:R-:W-:Y:S02]  /*10420*/  MUFU.EX2 R112, R112 ;  /* 0x0000007000707308 */ /* 0x000fe40000000800 */
[----:B------:R-:W-:Y:S01]  /*10430*/  F2FP.PACK_AB R56, R190, R180 ;  /* 0x000000b4be38723e */ /* 0x000fe200000000ff */
[----:B------:R-:W-:Y:S01]  /*10440*/  HMMA.16816.F32 R128, R52, R66, R128 ;  /* 0x000000423480723c */ /* 0x000fe20000001880 */
[----:B------:R-:W1:Y:S03]  /*10450*/  LDSM.16.MT88.4 R64, [R231+0x2100] ;  /* 0x00210000e740783b */ /* 0x000e660000004200 */
[----:B-----5:R-:W-:Y:S02]  /*10460*/  F2FP.PACK_AB R57, R188, R189 ;  /* 0x000000bdbc39723e */ /* 0x020fe400000000ff */
[----:B------:R-:W-:Y:S01]  /*10470*/  F2FP.PACK_AB R58, R82, R83 ;  /* 0x00000053523a723e */ /* 0x000fe200000000ff */
[----:B------:R-:W-:Y:S01]  /*10480*/  MUFU.EX2 R114, R114 ;  /* 0x0000007200727308 */ /* 0x000fe20000000800 */
[----:B------:R-:W-:Y:S04]  /*10490*/  F2FP.PACK_AB R52, R197, R182 ;  /* 0x000000b6c534723e */ /* 0x000fe800000000ff */
[----:B------:R-:W-:Y:S02]  /*104a0*/  F2FP.PACK_AB R53, R196, R181 ;  /* 0x000000b5c435723e */ /* 0x000fe400000000ff */
[----:B------:R-:W-:Y:S02]  /*104b0*/  F2FP.PACK_AB R54, R194, R195 ;  /* 0x000000c3c236723e */ /* 0x000fe400000000ff */
[----:B------:R-:W-:Y:S01]  /*104c0*/  F2FP.PACK_AB R55, R191, R193 ;  /* 0x000000c1bf37723e */ /* 0x000fe200000000ff */
[----:B------:R-:W-:Y:S01]  /*104d0*/  MUFU.EX2 R107, R107 ;  /* 0x0000006b006b7308 */ /* 0x000fe20000000800 */
[----:B------:R-:W-:Y:S05]  /*104e0*/  F2FP.PACK_AB R59, R80, R81 ;  /* 0x00000051503b723e */ /* 0x000fea00000000ff */
[-C--:B--2---:R-:W-:Y:S04]  /*104f0*/  HMMA.16816.F32 R4, R52, R60.reuse, R4 ;  /* 0x0000003c3404723c */ /* 0x084fe80000001804 */
[----:B------:R-:W-:Y:S04]  /*10500*/  MUFU.EX2 R108, R108 ;  /* 0x0000006c006c7308 */ /* 0x000fe80000000800 */
[C---:B------:R-:W-:Y:S06]  /*10510*/  HMMA.16816.F32 R8, R56.reuse, R60, R8 ;  /* 0x0000003c3808723c */ /* 0x040fec0000001808 */
[----:B------:R-:W-:Y:S02]  /*10520*/  MUFU.EX2 R110, R110 ;  /* 0x0000006e006e7308 */ /* 0x000fe40000000800 */
[-C--:B------:R-:W-:Y:S08]  /*10530*/  HMMA.16816.F32 R12, R56, R62.reuse, R12 ;  /* 0x0000003e380c723c */ /* 0x080ff0000000180c */
[C---:B------:R-:W-:Y:S01]  /*10540*/  HMMA.16816.F32 R16, R52.reuse, R62, R16 ;  /* 0x0000003e3410723c */ /* 0x040fe20000001810 */
[----:B------:R-:W2:Y:S01]  /*10550*/  LDSM.16.MT88.4 R60, [R229+0x2900] ;  /* 0x00290000e53c783b */ /* 0x000ea20000004200 */
[----:B------:R-:W-:Y:S06]  /*10560*/  MUFU.EX2 R88, R88 ;  /* 0x0000005800587308 */ /* 0x000fec0000000800 */
[-C--:B---3--:R-:W-:Y:S04]  /*10570*/  HMMA.16816.F32 R20, R52, R68.reuse, R20 ;  /* 0x000000443414723c */ /* 0x088fe80000001814 */
[----:B------:R-:W-:Y:S04]  /*10580*/  MUFU.EX2 R89, R89 ;  /* 0x0000005900597308 */ /* 0x000fe80000000800 */
[C---:B------:R-:W-:Y:S06]  /*10590*/  HMMA.16816.F32 R24, R56.reuse, R68, R24 ;  /* 0x000000443818723c */ /* 0x040fec0000001818 */
[----:B------:R-:W-:Y:S02]  /*105a0*/  MUFU.EX2 R90, R90 ;  /* 0x0000005a005a7308 */ /* 0x000fe40000000800 */
[-C--:B------:R-:W-:Y:S08]  /*105b0*/  HMMA.16816.F32 R28, R56, R70.reuse, R28 ;  /* 0x00000046381c723c */ /* 0x080ff0000000181c */
[C---:B------:R-:W-:Y:S01]  /*105c0*/  HMMA.16816.F32 R32, R52.reuse, R70, R32 ;  /* 0x000000463420723c */ /* 0x040fe20000001820 */
[----:B------:R-:W3:Y:S01]  /*105d0*/  LDSM.16.MT88.4 R68, [R232+0x2900] ;  /* 0x00290000e844783b */ /* 0x000ee20000004200 */
[----:B------:R-:W-:Y:S06]  /*105e0*/  MUFU.EX2 R91, R91 ;  /* 0x0000005b005b7308 */ /* 0x000fec0000000800 */
[-C--:B------:R-:W-:Y:S04]  /*105f0*/  HMMA.16816.F32 R36, R52, R72.reuse, R36 ;  /* 0x000000483424723c */ /* 0x080fe80000001824 */
[----:B------:R-:W-:Y:S04]  /*10600*/  MUFU.EX2 R92, R92 ;  /* 0x0000005c005c7308 */ /* 0x000fe80000000800 */
[C---:B------:R-:W-:Y:S06]  /*10610*/  HMMA.16816.F32 R48, R56.reuse, R72, R48 ;  /* 0x000000483830723c */ /* 0x040fec0000001830 */
[----:B------:R-:W4:Y:S02]  /*10620*/  MUFU.EX2 R93, R93 ;  /* 0x0000005d005d7308 */ /* 0x000f240000000800 */
[-C--:B------:R-:W-:Y:S08]  /*10630*/  HMMA.16816.F32 R40, R56, R74.reuse, R40 ;  /* 0x0000004a3828723c */ /* 0x080ff00000001828 */
[C---:B------:R-:W-:Y:S01]  /*10640*/  HMMA.16816.F32 R116, R52.reuse, R74, R116 ;  /* 0x0000004a3474723c */ /* 0x040fe20000001874 */
[----:B------:R-:W5:Y:S01]  /*10650*/  LDSM.16.MT88.4 R72, [R230+0x2900] ;  /* 0x00290000e648783b */ /* 0x000f620000004200 */
[----:B------:R-:W-:Y:S06]  /*10660*/  MUFU.EX2 R94, R94 ;  /* 0x0000005e005e7308 */ /* 0x000fec0000000800 */
[-C--:B-1----:R-:W-:Y:S04]  /*10670*/  HMMA.16816.F32 R120, R52, R64.reuse, R120 ;  /* 0x000000403478723c */ /* 0x082fe80000001878 */
[----:B------:R-:W1:Y:S04]  /*10680*/  MUFU.EX2 R95, R95 ;  /* 0x0000005f005f7308 */ /* 0x000e680000000800 */
[C---:B------:R-:W-:Y:S06]  /*10690*/  HMMA.16816.F32 R124, R56.reuse, R64, R124 ;  /* 0x00000040387c723c */ /* 0x040fec000000187c */
[----:B------:R-:W-:Y:S01]  /*106a0*/  MUFU.EX2 R104, R104 ;  /* 0x0000006800687308 */ /* 0x000fe20000000800 */
[----:B------:R-:W-:Y:S01]  /*106b0*/  FADD.FTZ R64, R217, R134 ;  /* 0x00000086d9407221 */ /* 0x000fe20000010000 */
[-C--:B------:R-:W-:Y:S04]  /*106c0*/  HMMA.16816.F32 R44, R56, R66.reuse, R44 ;  /* 0x00000042382c723c */ /* 0x080fe8000000182c */
[----:B------:R-:W-:Y:S03]  /*106d0*/  FADD.FTZ R79, R220, R64 ;  /* 0x00000040dc4f7221 */ /* 0x000fe60000010000 */
[----:B----4-:R-:W-:Y:S01]  /*106e0*/  F2FP.PACK_AB R58, R93, R92 ;  /* 0x0000005c5d3a723e */ /* 0x010fe200000000ff */
[----:B------:R-:W-:Y:S01]  /*106f0*/  HMMA.16816.F32 R128, R52, R66, R128 ;  /* 0x000000423480723c */ /* 0x000fe20000001880 */
[----:B------:R-:W4:Y:S01]  /*10700*/  LDSM.16.MT88.4 R64, [R231+0x2900] ;  /* 0x00290000e740783b */ /* 0x000f220000004200 */
[----:B------:R-:W-:Y:S02]  /*10710*/  MUFU.EX2 R105, R105 ;  /* 0x0000006900697308 */ /* 0x000fe40000000800 */
[----:B------:R-:W-:Y:S01]  /*10720*/  FADD.FTZ R56, R214, R132 ;  /* 0x00000084d6387221 */ /* 0x000fe20000010000 */
[----:B-1----:R-:W-:Y:S01]  /*10730*/  F2FP.PACK_AB R59, R95, R94 ;  /* 0x0000005e5f3b723e */ /* 0x002fe200000000ff */
[----:B------:R-:W-:Y:S01]  /*10740*/  FADD.FTZ R57, R212, R133 ;  /* 0x00000085d4397221 */ /* 0x000fe20000010000 */
[----:B------:R-:W-:Y:S01]  /*10750*/  F2FP.PACK_AB R52, R85, R84 ;  /* 0x000000545534723e */ /* 0x000fe200000000ff */
[----:B------:R-:W-:Y:S01]  /*10760*/  FADD.FTZ R78, R219, R56 ;  /* 0x00000038db4e7221 */ /* 0x000fe20000010000 */
[----:B------:R-:W-:Y:S03]  /*10770*/  F2FP.PACK_AB R53, R87, R86 ;  /* 0x000000565735723e */ /* 0x000fe600000000ff */
[----:B------:R-:W-:Y:S01]  /*10780*/  F2FP.PACK_AB R54, R97, R96 ;  /* 0x000000606136723e */ /* 0x000fe200000000ff */
[----:B------:R-:W-:Y:S01]  /*10790*/  FADD.FTZ R77, R218, R57 ;  /* 0x00000039da4d7221 */ /* 0x000fe20000010000 */
[----:B------:R-:W-:Y:S01]  /*107a0*/  F2FP.PACK_AB R55, R99, R98 ;  /* 0x000000626337723e */ /* 0x000fe200000000ff */
[----:B------:R-:W1:Y:S01]  /*107b0*/  MUFU.EX2 R106, R106 ;  /* 0x0000006a006a7308 */ /* 0x000e620000000800 */
[----:B------:R-:W-:Y:S01]  /*107c0*/  F2FP.PACK_AB R56, R89, R88 ;  /* 0x000000585938723e */ /* 0x000fe200000000ff */
[----:B------:R-:W-:Y:S01]  /*107d0*/  FADD.FTZ R0, R146, R79 ;  /* 0x0000004f92007221 */ /* 0x000fe20000010000 */
[----:B------:R-:W-:Y:S02]  /*107e0*/  F2FP.PACK_AB R57, R91, R90 ;  /* 0x0000005a5b39723e */ /* 0x000fe400000000ff */
[----:B------:R-:W-:Y:S01]  /*107f0*/  MOV R133, R135 ;  /* 0x0000008700857202 */ /* 0x000fe20000000f00 */
[-C--:B--2---:R-:W-:Y:S03]  /*10800*/  HMMA.16816.F32 R4, R52, R60.reuse, R4 ;  /* 0x0000003c3404723c */ /* 0x084fe60000001804 */
[----:B------:R-:W-:Y:S01]  /*10810*/  FADD.FTZ R0, R186, R0 ;  /* 0x00000000ba007221 */ /* 0x000fe20000010000 */
[----:B------:R-:W-:Y:S03]  /*10820*/  F2FP.PACK_AB R186, R138, R108 ;  /* 0x0000006c8aba723e */ /* 0x000fe600000000ff */
[----:B------:R-:W-:Y:S01]  /*10830*/  FADD.FTZ R0, R202, R0 ;  /* 0x00000000ca007221 */ /* 0x000fe20000010000 */
[C---:B------:R-:W-:Y:S01]  /*10840*/  HMMA.16816.F32 R8, R56.reuse, R60, R8 ;  /* 0x0000003c3808723c */ /* 0x040fe20000001808 */
[----:B------:R2:W2:Y:S07]  /*10850*/  MUFU.EX2 R60, R3 ;  /* 0x00000003003c7308 */ /* 0x0004ae0000000800 */
[-C--:B------:R-:W-:Y:S04]  /*10860*/  HMMA.16816.F32 R12, R56, R62.reuse, R12 ;  /* 0x0000003e380c723c */ /* 0x080fe8000000180c */
[----:B-1----:R-:W-:Y:S04]  /*10870*/  F2FP.PACK_AB R185, R107, R106 ;  /* 0x0000006a6bb9723e */ /* 0x002fe800000000ff */
[C---:B------:R-:W-:Y:S08]  /*10880*/  HMMA.16816.F32 R16, R52.reuse, R62, R16 ;  /* 0x0000003e3410723c */ /* 0x040ff00000001810 */
[-C--:B---3--:R-:W-:Y:S04]  /*10890*/  HMMA.16816.F32 R20, R52, R68.reuse, R20 ;  /* 0x000000443414723c */ /* 0x088fe80000001814 */
[----:B--2---:R-:W-:Y:S01]  /*108a0*/  FADD.FTZ R3, R187, R76 ;  /* 0x0000004cbb037221 */ /* 0x004fe20000010000 */
[----:B------:R-:W-:Y:S03]  /*108b0*/  F2FP.PACK_AB R187, R60, R110 ;  /* 0x0000006e3cbb723e */ /* 0x000fe600000000ff */
[C---:B------:R-:W-:Y:S08]  /*108c0*/  HMMA.16816.F32 R24, R56.reuse, R68, R24 ;  /* 0x000000443818723c */ /* 0x040ff00000001818 */
[-C--:B------:R-:W-:Y:S08]  /*108d0*/  HMMA.16816.F32 R28, R56, R70.reuse, R28 ;  /* 0x00000046381c723c */ /* 0x080ff0000000181c */
[C---:B------:R-:W-:Y:S07]  /*108e0*/  HMMA.16816.F32 R32, R52.reuse, R70, R32 ;  /* 0x000000463420723c */ /* 0x040fee0000001820 */
[----:B------:R-:W-:Y:S01]  /*108f0*/  MOV R70, R2 ;  /* 0x0000000200467202 */ /* 0x000fe20000000f00 */
[-C--:B-----5:R-:W-:Y:S08]  /*10900*/  HMMA.16816.F32 R36, R52, R72.reuse, R36 ;  /* 0x000000483424723c */ /* 0x0a0ff00000001824 */
[C---:B------:R-:W-:Y:S08]  /*10910*/  HMMA.16816.F32 R48, R56.reuse, R72, R48 ;  /* 0x000000483830723c */ /* 0x040ff00000001830 */
[-C--:B------:R-:W-:Y:S08]  /*10920*/  HMMA.16816.F32 R40, R56, R74.reuse, R40 ;  /* 0x0000004a3828723c */ /* 0x080ff00000001828 */
[C---:B------:R-:W-:Y:S08]  /*10930*/  HMMA.16816.F32 R116, R52.reuse, R74, R116 ;  /* 0x0000004a3474723c */ /* 0x040ff00000001874 */
[-C--:B----4-:R-:W-:Y:S08]  /*10940*/  HMMA.16816.F32 R120, R52, R64.reuse, R120 ;  /* 0x000000403478723c */ /* 0x090ff00000001878 */
[C---:B------:R-:W-:Y:S08]  /*10950*/  HMMA.16816.F32 R124, R56.reuse, R64, R124 ;  /* 0x00000040387c723c */ /* 0x040ff0000000187c */
[-C--:B------:R-:W-:Y:S07]  /*10960*/  HMMA.16816.F32 R44, R56, R66.reuse, R44 ;  /* 0x00000042382c723c */ /* 0x080fee000000182c */
[----:B------:R-:W-:Y:S01]  /*10970*/  FADD.FTZ R57, R148, R78 ;  /* 0x0000004e94397221 */ /* 0x000fe20000010000 */
[----:B------:R-:W-:Y:S04]  /*10980*/  HMMA.16816.F32 R128, R52, R66, R128 ;  /* 0x000000423480723c */ /* 0x000fe80000001880 */
[----:B------:R-:W-:Y:S01]  /*10990*/  FADD.FTZ R58, R184, R57 ;  /* 0x00000039b83a7221 */ /* 0x000fe20000010000 */
[----:B------:R-:W-:Y:S01]  /*109a0*/  F2FP.PACK_AB R184, R105, R104 ;  /* 0x0000006869b8723e */ /* 0x000fe200000000ff */
[----:B------:R-:W-:Y:S01]  /*109b0*/  FADD.FTZ R56, R149, R77 ;  /* 0x0000004d95387221 */ /* 0x000fe20000010000 */
[----:B------:R-:W-:Y:S02]  /*109c0*/  F2FP.PACK_AB R52, R101, R100 ;  /* 0x000000646534723e */ /* 0x000fe400000000ff */
[----:B------:R-:W-:Y:S03]  /*109d0*/  F2FP.PACK_AB R53, R103, R102 ;  /* 0x000000666735723e */ /* 0x000fe600000000ff */
[----:B------:R-:W-:Y:S01]  /*109e0*/  FADD.FTZ R57, R227, R56 ;  /* 0x00000038e3397221 */ /* 0x000fe20000010000 */
[----:B------:R-:W-:Y:S01]  /*109f0*/  F2FP.PACK_AB R54, R113, R112 ;  /* 0x000000707136723e */ /* 0x000fe200000000ff */
[----:B------:R-:W-:Y:S01]  /*10a00*/  FADD.FTZ R56, R226, R3 ;  /* 0x00000003e2387221 */ /* 0x000fe20000010000 */
[----:B------:R-:W-:Y:S01]  /*10a10*/  F2FP.PACK_AB R55, R115, R114 ;  /* 0x000000727337723e */ /* 0x000fe200000000ff */
[----:B------:R-:W-:Y:S04]  /*10a20*/  FADD.FTZ R3, R158, R57 ;  /* 0x000000399e037221 */ /* 0x000fe80000010000 */
[----:B------:R-:W-:Y:S02]  /*10a30*/  FADD.FTZ R3, R109, R3 ;  /* 0x000000036d037221 */ /* 0x000fe40000010000 */
        /* <DEDUP_REMOVED lines=107> */
[----:B------:R-:W-:Y:S01]  /*110f0*/  MOV R138, R2 ;  /* 0x00000002008a7202 */ /* 0x000fe20000000f00 */
[----:B------:R-:W-:Y:S01]  /*11100*/  FADD.FTZ R0, R60, R0 ;  /* 0x000000003c007221 */ /* 0x000fe20000010000 */
[----:B------:R-:W-:Y:S04]  /*11110*/  STL [R1+0x8], R4 ;  /* 0x0000080401007387 */ /* 0x000fe80000100800 */
[----:B------:R1:W-:Y:S04]  /*11120*/  STL [R1+0x10], R3 ;  /* 0x0000100301007387 */ /* 0x0003e80000100800 */
[----:B------:R2:W-:Y:S01]  /*11130*/  STL [R1+0xc], R0 ;  /* 0x00000c0001007387 */ /* 0x0005e20000100800 */
[----:B-1----:R-:W-:Y:S02]  /*11140*/  MOV R3, R136 ;  /* 0x0000008800037202 */ /* 0x002fe40000000f00 */
[----:B--2---:R-:W-:Y:S01]  /*11150*/  MOV R0, R137 ;  /* 0x0000008900007202 */ /* 0x004fe20000000f00 */
[----:B------:R-:W-:-:S05]  /*11160*/  @P0 BRA `(.L_x_1462) ;  /* 0xffffc20000000947 */ /* 0x000fca000383ffff */
.L_x_1461:
[----:B------:R-:W4:Y:S04]  /*11170*/  LDL.LU R6, [R1+0x4] ;  /* 0x0000040001067983 */ /* 0x000f280000300800 */
[----:B--2---:R-:W2:Y:S04]  /*11180*/  LDL.LU R9, [R1+0x8] ;  /* 0x0000080001097983 */ /* 0x004ea80000300800 */
[----:B---3--:R-:W3:Y:S04]  /*11190*/  LDL.LU R8, [R1+0x10] ;  /* 0x0000100001087983 */ /* 0x008ee80000300800 */
[----:B------:R-:W3:Y:S01]  /*111a0*/  LDL.LU R2, [R1+0xc] ;  /* 0x00000c0001027983 */ /* 0x000ee20000300800 */
[----:B------:R-:W-:-:S02]  /*111b0*/  MOV R36, 0xff800000 ;  /* 0xff80000000247802 */ /* 0x000fc40000000f00 */
[----:B------:R-:W-:Y:S02]  /*111c0*/  MOV R37, 0xff800000 ;  /* 0xff80000000257802 */ /* 0x000fe40000000f00 */
[----:B------:R-:W-:Y:S02]  /*111d0*/  MOV R38, 0xff800000 ;  /* 0xff80000000267802 */ /* 0x000fe40000000f00 */
[----:B------:R-:W-:Y:S02]  /*111e0*/  MOV R39, 0xff800000 ;  /* 0xff80000000277802 */ /* 0x000fe40000000f00 */
[----:B------:R-:W-:Y:S01]  /*111f0*/  PLOP3.LUT P4, PT, PT, PT, PT, 0x8, 0x0 ;  /* 0x000000000000781c */ /* 0x000fe20003f8e170 */
[----:B----4-:R-:W1:Y:S04]  /*11200*/  SHFL.BFLY PT, R4, R6, 0x2, 0x1f ;  /* 0x0c401f0006047f89 */ /* 0x010e6800000e0000 */
[----:B--2---:R-:W2:Y:S04]  /*11210*/  SHFL.BFLY PT, R5, R9, 0x2, 0x1f ;  /* 0x0c401f0009057f89 */ /* 0x004ea800000e0000 */
[----:B---3--:R-:W3:Y:S01]  /*11220*/  SHFL.BFLY PT, R7, R2, 0x2, 0x1f ;  /* 0x0c401f0002077f89 */ /* 0x008ee200000e0000 */
[----:B-1----:R-:W-:-:S03]  /*11230*/  FADD.FTZ R4, R4, R6 ;  /* 0x0000000604047221 */ /* 0x002fc60000010000 */
[----:B------:R-:W1:Y:S01]  /*11240*/  SHFL.BFLY PT, R6, R8, 0x2, 0x1f ;  /* 0x0c401f0008067f89 */ /* 0x000e6200000e0000 */
[----:B--2---:R-:W-:-:S03]  /*11250*/  FADD.FTZ R5, R5, R9 ;  /* 0x0000000905057221 */ /* 0x004fc60000010000 */
[----:B------:R-:W2:Y:S04]  /*11260*/  SHFL.BFLY PT, R0, R4, 0x1, 0x1f ;  /* 0x0c201f0004007f89 */ /* 0x000ea800000e0000 */
[----:B------:R-:W4:Y:S01]  /*11270*/  SHFL.BFLY PT, R3, R5, 0x1, 0x1f ;  /* 0x0c201f0005037f89 */ /* 0x000f2200000e0000 */
[----:B---3--:R-:W-:Y:S02]  /*11280*/  FADD.FTZ R7, R7, R2 ;  /* 0x0000000207077221 */ /* 0x008fe40000010000 */
[----:B-1----:R-:W-:-:S03]  /*11290*/  FADD.FTZ R6, R6, R8 ;  /* 0x0000000806067221 */ /* 0x002fc60000010000 */
[----:B------:R-:W1:Y:S01]  /*112a0*/  SHFL.BFLY PT, R8, R7, 0x1, 0x1f ;  /* 0x0c201f0007087f89 */ /* 0x000e6200000e0000 */
[----:B--2---:R-:W-:Y:S01]  /*112b0*/  FADD.FTZ R4, R4, R0 ;  /* 0x0000000004047221 */ /* 0x004fe20000010000 */
[----:B------:R-:W-:Y:S02]  /*112c0*/  MOV R0, RZ ;  /* 0x000000ff00007202 */ /* 0x000fe40000000f00 */
[----:B------:R-:W2:Y:S01]  /*112d0*/  SHFL.BFLY PT, R2, R6, 0x1, 0x1f ;  /* 0x0c201f0006027f89 */ /* 0x000ea200000e0000 */
[----:B----4-:R-:W-:Y:S01]  /*112e0*/  FADD.FTZ R5, R5, R3 ;  /* 0x0000000305057221 */ /* 0x010fe20000010000 */
[----:B------:R-:W-:-:S04]  /*112f0*/  FSETP.NE.FTZ.AND P3, PT, R4, RZ, PT ;  /* 0x000000ff0400720b */ /* 0x000fc80003f75000 */
[----:B------:R-:W-:-:S09]  /*11300*/  FSETP.NE.FTZ.AND P2, PT, R5, RZ, PT ;  /* 0x000000ff0500720b */ /* 0x000fd20003f55000 */
[----:B------:R-:W3:Y:S01]  /*11310*/  @P3 MUFU.RCP R0, R4 ;  /* 0x0000000400003308 */ /* 0x000ee20000001000 */
[----:B-1----:R-:W-:Y:S02]  /*11320*/  FADD.FTZ R7, R8, R7 ;  /* 0x0000000708077221 */ /* 0x002fe40000010000 */
[----:B--2---:R-:W-:-:S03]  /*11330*/  FADD.FTZ R6, R6, R2 ;  /* 0x0000000206067221 */ /* 0x004fc60000010000 */
[----:B------:R-:W-:Y:S01]  /*11340*/  FSETP.NE.FTZ.AND P0, PT, R7, RZ, PT ;  /* 0x000000ff0700720b */ /* 0x000fe20003f15000 */
[----:B------:R-:W-:Y:S01]  /*11350*/  CS2R R2, SRZ ;  /* 0x0000000000027805 */ /* 0x000fe2000001ff00 */
[----:B------:R-:W-:Y:S01]  /*11360*/  @P2 MUFU.LG2 R8, R5 ;  /* 0x0000000500082308 */ /* 0x000fe20000000c00 */
[----:B------:R-:W-:Y:S01]  /*11370*/  FSETP.NE.FTZ.AND P1, PT, R6, RZ, PT ;  /* 0x000000ff0600720b */ /* 0x000fe20003f35000 */
[C---:B---3--:R-:W-:Y:S02]  /*11380*/  FMUL.FTZ R140, R0.reuse, R140 ;  /* 0x0000008c008c7220 */ /* 0x048fe40000410000 */
[----:B------:R-:W-:-:S04]  /*11390*/  FMUL.FTZ R141, R0, R141 ;  /* 0x0000008d008d7220 */ /* 0x000fc80000410000 */
[----:B------:R-:W-:Y:S01]  /*113a0*/  @P2 MUFU.RCP R3, R5 ;  /* 0x0000000500032308 */ /* 0x000fe20000001000 */
[C---:B------:R-:W-:Y:S02]  /*113b0*/  FMUL.FTZ R152, R0.reuse, R152 ;  /* 0x0000009800987220 */ /* 0x040fe40000410000 */
[C---:B------:R-:W-:Y:S02]  /*113c0*/  FMUL.FTZ R26, R0.reuse, R153 ;  /* 0x00000099001a7220 */ /* 0x040fe40000410000 */
[C---:B------:R-:W-:Y:S02]  /*113d0*/  FMUL.FTZ R156, R0.reuse, R156 ;  /* 0x0000009c009c7220 */ /* 0x040fe40000410000 */
[C---:B------:R-:W-:Y:S01]  /*113e0*/  FMUL.FTZ R30, R0.reuse, R157 ;  /* 0x0000009d001e7220 */ /* 0x040fe20000410000 */
[----:B------:R-:W1:Y:S01]  /*113f0*/  @P1 MUFU.RCP R2, R6 ;  /* 0x0000000600021308 */ /* 0x000e620000001000 */
        /* <DEDUP_REMOVED lines=11> */
[----:B------:R-:W-:Y:S01]  /*114b0*/  FMUL.FTZ R129, R0, R129 ;  /* 0x0000008100817220 */ /* 0x000fe20000410000 */
[----:B------:R-:W-:Y:S01]  /*114c0*/  MOV R0, RZ ;  /* 0x000000ff00007202 */ /* 0x000fe20000000f00 */
[C---:B-1----:R-:W-:Y:S02]  /*114d0*/  FMUL.FTZ R144, R2.reuse, R144 ;  /* 0x0000009002907220 */ /* 0x042fe40000410000 */
[C---:B------:R-:W-:Y:S01]  /*114e0*/  FMUL.FTZ R33, R2.reuse, R145 ;  /* 0x0000009102217220 */ /* 0x040fe20000410000 */
        /* <DEDUP_REMOVED lines=64> */
.L_x_1441:
        /* <DEDUP_REMOVED lines=135> */
.L_x_1466:
        /* <DEDUP_REMOVED lines=194> */
.L_x_1465:
        /* <DEDUP_REMOVED lines=31> */
.L_x_1467:
        /* <DEDUP_REMOVED lines=43> */
.L_x_1469:
[----:B------:R-:W-:Y:S05]  /*13220*/  BSYNC B0 ;  /* 0x0000000000007941 */ /* 0x000fea0003800000 */
.L_x_1468:
        /* <DEDUP_REMOVED lines=107> */
.L_x_1470:
        /* <DEDUP_REMOVED lines=10> */
.L_x_1616:


//--------------------- .text._ZN7cutlass13device_kernelIN5flash19enable_sm80_to_sm89INS1_16FlashAttnFwdSm80INS1_25CollectiveMainloopFwdSm80ILi4ELi1ELb0EN4cute5tupleIJNS5_1CILi128EEENS7_ILi112EEENS7_ILi64EEEEEELi64ENS_6half_tEfNS_4arch4Sm80ELb1ELb0ELb0ELb1ELb1ELb1ELb1ELb0EEENS1_21CollectiveEpilogueFwdINS6_IJS8_SA_S9_EEENS6_IJNS7_ILi1EEESI_SI_EEESC_SE_Li128ELb1ELb1ELb0ELb0EEENS1_19SingleTileSchedulerILb1ELb0ELb1ELi128EEEEEEEEEvNT_6ParamsE --------------------------
	.section	.text._ZN7cutlass13device_kernelIN5flash19enable_sm80_to_sm89INS1_16FlashAttnFwdSm80INS1_25CollectiveMainloopFwdSm80ILi4ELi1ELb0EN4cute5tupleIJNS5_1CILi128EEENS7_ILi112EEENS7_ILi64EEEEEELi64ENS_6half_tEfNS_4arch4Sm80ELb1ELb0ELb0ELb1ELb1ELb1ELb1ELb0EEENS1_21CollectiveEpilogueFwdINS6_IJS8_SA_S9_EEENS6_IJNS7_ILi1EEESI_SI_EEESC_SE_Li128ELb1ELb1ELb0ELb0EEENS1_19SingleTileSchedulerILb1ELb0ELb1ELi128EEEEEEEEEvNT_6ParamsE,"ax",@progbits
	.sectioninfo	@"SHI_REGISTERS=255"
	.align	128
.text._ZN7cutlass13device_kernelIN5flash19enable_sm80_to_sm89INS1_16FlashAttnFwdSm80INS1_25CollectiveMainloopFwdSm80ILi4ELi1ELb0EN4cute5tupleIJNS5_1CILi128EEENS7_ILi112EEENS7_ILi64EEEEEELi64ENS_6half_tEfNS_4arch4Sm80ELb1ELb0ELb0ELb1ELb1ELb1ELb1ELb0EEENS1_21CollectiveEpilogueFwdINS6_IJS8_SA_S9_EEENS6_IJNS7_ILi1EEESI_SI_EEESC_SE_Li128ELb1ELb1ELb0ELb0EEENS1_19SingleTileSchedulerILb1ELb0ELb1ELi128EEEEEEEEEvNT_6ParamsE:
        .type           _ZN7cutlass13device_kernelIN5flash19enable_sm80_to_sm89INS1_16FlashAttnFwdSm80INS1_25CollectiveMainloopFwdSm80ILi4ELi1ELb0EN4cute5tupleIJNS5_1CILi128EEENS7_ILi112EEENS7_ILi64EEEEEELi64ENS_6half_tEfNS_4arch4Sm80ELb1ELb0ELb0ELb1ELb1ELb1ELb1ELb0EEENS1_21CollectiveEpilogueFwdINS6_IJS8_SA_S9_EEENS6_IJNS7_ILi1EEESI_SI_EEESC_SE_Li128ELb1ELb1ELb0ELb0EEENS1_19SingleTileSchedulerILb1ELb0ELb1ELi128EEEEEEEEEvNT_6ParamsE,@function
        .size           _ZN7cutlass13device_kernelIN5flash19enable_sm80_to_sm89INS1_16FlashAttnFwdSm80INS1_25CollectiveMainloopFwdSm80ILi4ELi1ELb0EN4cute5tupleIJNS5_1CILi128EEENS7_ILi112EEENS7_ILi64EEEEEELi64ENS_6half_tEfNS_4arch4Sm80ELb1ELb0ELb0ELb1ELb1ELb1ELb1ELb0EEENS1_21CollectiveEpilogueFwdINS6_IJS8_SA_S9_EEENS6_IJNS7_ILi1EEESI_SI_EEESC_SE_Li128ELb1ELb1ELb0ELb0EEENS1_19SingleTileSchedulerILb1ELb0ELb1ELi128EEEEEEEEEvNT_6ParamsE,(.L_x_1617 - _ZN7cutlass13device_kernelIN5flash19enable_sm80_to_sm89INS1_16FlashAttnFwdSm80INS1_25CollectiveMainloopFwdSm80ILi4ELi1ELb0EN4cute5tupleIJNS5_1CILi128EEENS7_ILi112EEENS7_ILi64EEEEEELi64ENS_6half_tEfNS_4arch4Sm80ELb1ELb0ELb0ELb1ELb1ELb1ELb1ELb0EEENS1_21CollectiveEpilogueFwdINS6_IJS8_SA_S9_EEENS6_IJNS7_ILi1EEESI_SI_EEESC_SE_Li128ELb1ELb1ELb0ELb0EEENS1_19SingleTileSchedulerILb1ELb0ELb1ELi128EEEEEEEEEvNT_6ParamsE)
        .other          _ZN7cutlass13device_kernelIN5flash19enable_sm80_to_sm89INS1_16FlashAttnFwdSm80INS1_25CollectiveMainloopFwdSm80ILi4ELi1ELb0EN4cute5tupleIJNS5_1CILi128EEENS7_ILi112EEENS7_ILi64EEEEEELi64ENS_6half_tEfNS_4arch4Sm80ELb1ELb0ELb0ELb1ELb1ELb1ELb1ELb0EEENS1_21CollectiveEpilogueFwdINS6_IJS8_SA_S9_EEENS6_IJNS7_ILi1EEESI_SI_EEESC_SE_Li128ELb1ELb1ELb0ELb0EEENS1_19SingleTileSchedulerILb1ELb0ELb1ELi128EEEEEEEEEvNT_6ParamsE,@"STO_CUDA_ENTRY STV_DEFAULT"
_ZN7cutlass13device_kernelIN5flash19enable_sm80_to_sm89INS1_16FlashAttnFwdSm80INS1_25CollectiveMainloopFwdSm80ILi4ELi1ELb0EN4cute5tupleIJNS5_1CILi128EEENS7_ILi112EEENS7_ILi64EEEEEELi64ENS_6half_tEfNS_4arch4Sm80ELb1ELb0ELb0ELb1ELb1ELb1ELb1ELb0EEENS1_21CollectiveEpilogueFwdINS6_IJS8_SA_S9_EEENS6_IJNS7_ILi1EEESI_SI_EEESC_SE_Li128ELb1ELb1ELb0ELb0EEENS1_19SingleTileSchedulerILb1ELb0ELb1ELi128EEEEEEEEEvNT_6ParamsE:
        /* <DEDUP_REMOVED lines=21> */
.L_x_1472:
        /* <DEDUP_REMOVED lines=13> */
.L_x_1474:
[----:B------:R-:W-:Y:S02]  /*0220*/  ULDC UR6, c[0x0][0x54c] ;  /* 0x0001530000067ab9 */ /* 0x000fe40000000800 */
.L_x_1473:
[----:B------:R-:W-:Y:S02]  /*0230*/  ULDC UR4, c[0x0][0x548] ;  /* 0x0001520000047ab9 */ /* 0x000fe40000000800 */
[----:B------:R-:W-:-:S02]  /*0240*/  USHF.L.U32 UR17, UR17, 0x7, URZ ;  /* 0x0000000711117899 */ /* 0x000fc4000800063f */
[----:B------:R-:W-:-:S04]  /*0250*/  UIMAD UR4, UR6, UR4, URZ ;  /* 0x00000004060472a4 */ /* 0x000fc8000f8e023f */
[----:B------:R-:W-:-:S04]  /*0260*/  UISETP.GE.AND UP0, UPT, UR17, UR4, UPT ;  /* 0x000000041100728c */ /* 0x000fc8000bf06270 */
[----:B------:R-:W-:Y:S01]  /*0270*/  USEL UR21, UR21, 0xffffffff, !UP0 ;  /* 0xffffffff15157887 */ /* 0x000fe2000c000000 */
[----:B------:R-:W-:Y:S05]  /*0280*/  BRA `(.L_x_1475) ;  /* 0x000001b000007947 */ /* 0x000fea0003800000 */
.L_x_1471:
        /* <DEDUP_REMOVED lines=8> */
.L_x_1476:
        /* <DEDUP_REMOVED lines=13> */
.L_x_1478:
[----:B------:R-:W-:Y:S02]  /*03e0*/  ULDC UR6, c[0x0][0x54c] ;  /* 0x0001530000067ab9 */ /* 0x000fe40000000800 */
.L_x_1477:
[----:B------:R-:W-:Y:S02]  /*03f0*/  ULDC UR4, c[0x0][0x548] ;  /* 0x0001520000047ab9 */ /* 0x000fe40000000800 */
[----:B------:R-:W-:-:S02]  /*0400*/  USHF.L.U32 UR17, UR17, 0x7, URZ ;  /* 0x0000000711117899 */ /* 0x000fc4000800063f */
[----:B------:R-:W-:-:S04]  /*0410*/  UIMAD UR4, UR6, UR4, URZ ;  /* 0x00000004060472a4 */ /* 0x000fc8000f8e023f */
[----:B------:R-:W-:-:S04]  /*0420*/  UISETP.GE.AND UP0, UPT, UR17, UR4, UPT ;  /* 0x000000041100728c */ /* 0x000fc8000bf06270 */
[----:B------:R-:W-:-:S06]  /*0430*/  USEL UR21, UR21, 0xffffffff, !UP0 ;  /* 0xffffffff15157887 */ /* 0x000fcc000c000000 */
.L_x_1475:
        /* <DEDUP_REMOVED lines=64> */
.L_x_1479:
        /* <DEDUP_REMOVED lines=10> */
.L_x_1480:
[----:B------:R-:W-:Y:S05]  /*08e0*/  @!P4 BRA `(.L_x_1481) ;  /* 0x000000500000c947 */ /* 0x000fea0003800000 */
[----:B-1--4-:R1:W4:Y:S04]  /*08f0*/  LDG.E R0, [R4.64] ;  /* 0x0000001604007981 */ /* 0x012328000c1e1900 */
[----:B-1-3--:R-:W3:Y:S01]  /*0900*/  LDG.E R4, [R4.64+0x4] ;  /* 0x0000041604047981 */ /* 0x00aee2000c1e1900 */
[----:B----4-:R-:W1:Y:S08]  /*0910*/  R2UR UR24, R0 ;  /* 0x00000000001873c2 */ /* 0x010e7000000e0000 */
[----:B---3--:R-:W1:Y:S02]  /*0920*/  R2UR UR6, R4 ;  /* 0x00000000040673c2 */ /* 0x008e6400000e0000 */
[----:B-1----:R-:W-:-:S06]  /*0930*/  UIADD3 UR24, -UR24, UR6, URZ ;  /* 0x0000000618187290 */ /* 0x002fcc000fffe13f */
.L_x_1481:
        /* <DEDUP_REMOVED lines=365> */
.L_x_1529:
        /* <DEDUP_REMOVED lines=77> */
.L_x_1487:
[----:B------:R-:W-:Y:S05]  /*24e0*/  BSYNC B0 ;  /* 0x0000000000007941 */ /* 0x000fea0003800000 */
.L_x_1486:
        /* <DEDUP_REMOVED lines=39> */
.L_x_1489:
[----:B------:R-:W-:Y:S05]  /*2760*/  BSYNC B0 ;  /* 0x0000000000007941 */ /* 0x000fea0003800000 */
.L_x_1488:
        /* <DEDUP_REMOVED lines=40> */
.L_x_1491:
[----:B------:R-:W-:Y:S05]  /*29f0*/  BSYNC B0 ;  /* 0x0000000000007941 */ /* 0x000fea0003800000 */
.L_x_1490:
        /* <DEDUP_REMOVED lines=38> */
.L_x_1493:
[----:B------:R-:W-:Y:S05]  /*2c60*/  BSYNC B0 ;  /* 0x0000000000007941 */ /* 0x000fea0003800000 */
.L_x_1492:
        /* <DEDUP_REMOVED lines=74> */
.L_x_1497:
[----:B------:R-:W-:Y:S05]  /*3110*/  BSYNC B0 ;  /* 0x0000000000007941 */ /* 0x000fea0003800000 */
.L_x_1496:
        /* <DEDUP_REMOVED lines=57> */
.L_x_1495:
[----:B------:R-:W-:Y:S05]  /*34b0*/  BSYNC B1 ;  /* 0x0000000000017941 */ /* 0x000fea0003800000 */
.L_x_1494:
        /* <DEDUP_REMOVED lines=62> */
.L_x_1501:
[----:B------:R-:W-:Y:S05]  /*38a0*/  BSYNC B0 ;  /* 0x0000000000007941 */ /* 0x000fea0003800000 */
.L_x_1500:
        /* <DEDUP_REMOVED lines=57> */
.L_x_1499:
[----:B------:R-:W-:Y:S05]  /*3c40*/  BSYNC B1 ;  /* 0x0000000000017941 */ /* 0x000fea0003800000 */
.L_x_1498:
        /* <DEDUP_REMOVED lines=62> */
.L_x_1505:
[----:B------:R-:W-:Y:S05]  /*4030*/  BSYNC B0 ;  /* 0x0000000000007941 */ /* 0x000fea0003800000 */
.L_x_1504:
        /* <DEDUP_REMOVED lines=57> */
.L_x_1503:
[----:B------:R-:W-:Y:S05]  /*43d0*/  BSYNC B1 ;  /* 0x0000000000017941 */ /* 0x000fea0003800000 */
.L_x_1502:
        /* <DEDUP_REMOVED lines=61> */
.L_x_1508:
[----:B------:R-:W-:Y:S05]  /*47b0*/  BSYNC B0 ;  /* 0x0000000000007941 */ /* 0x000fea0003800000 */
.L_x_1507:
        /* <DEDUP_REMOVED lines=58> */
.L_x_1485:
        /* <DEDUP_REMOVED lines=232> */
.L_x_1510:
[----:B------:R-:W-:Y:S05]  /*59e0*/  BSYNC B0 ;  /* 0x0000000000007941 */ /* 0x000fea0003800000 */
.L_x_1509:
        /* <DEDUP_REMOVED lines=118> */
.L_x_1512:
[----:B------:R-:W-:Y:S05]  /*6150*/  BSYNC B0 ;  /* 0x0000000000007941 */ /* 0x000fea0003800000 */
.L_x_1511:
        /* <DEDUP_REMOVED lines=118> */
.L_x_1514:
[----:B------:R-:W-:Y:S05]  /*68c0*/  BSYNC B0 ;  /* 0x0000000000007941 */ /* 0x000fea0003800000 */
.L_x_1513:
        /* <DEDUP_REMOVED lines=120> */
.L_x_1484:
        /* <DEDUP_REMOVED lines=22> */
.L_x_1516:
[----:B-123--:R-:W-:Y:S05]  /*71b0*/  BSYNC B0 ;  /* 0x0000000000007941 */ /* 0x00efea0003800000 */
.L_x_1515:
        /* <DEDUP_REMOVED lines=17> */
.L_x_1518:
[----:B------:R-:W-:Y:S05]  /*72d0*/  BSYNC B0 ;  /* 0x0000000000007941 */ /* 0x000fea0003800000 */
.L_x_1517:
        /* <DEDUP_REMOVED lines=17> */
.L_x_1520:
[----:B------:R-:W-:Y:S05]  /*73f0*/  BSYNC B0 ;  /* 0x0000000000007941 */ /* 0x000fea0003800000 */
.L_x_1519:
        /* <DEDUP_REMOVED lines=16> */
.L_x_1506:
[----:B------:R-:W-:Y:S05]  /*7500*/  BSYNC B2 ;  /* 0x0000000000027941 */ /* 0x000fea0003800000 */
.L_x_1483:
        /* <DEDUP_REMOVED lines=135> */
.L_x_1522:
[----:B------:R-:W-:Y:S05]  /*7d80*/  BSYNC B0 ;  /* 0x0000000000007941 */ /* 0x000fea0003800000 */
.L_x_1521:
        /* <DEDUP_REMOVED lines=17> */
.L_x_1524:
[----:B------:R-:W-:Y:S05]  /*7ea0*/  BSYNC B0 ;  /* 0x0000000000007941 */ /* 0x000fea0003800000 */
.L_x_1523:
        /* <DEDUP_REMOVED lines=17> */
.L_x_1526:
[----:B------:R-:W-:Y:S05]  /*7fc0*/  BSYNC B0 ;  /* 0x0000000000007941 */ /* 0x000fea0003800000 */
.L_x_1525:
        /* <DEDUP_REMOVED lines=17> */
.L_x_1528:
[----:B------:R-:W-:Y:S05]  /*80e0*/  BSYNC B0 ;  /* 0x0000000000007941 */ /* 0x000fea0003800000 */
.L_x_1527:
        /* <DEDUP_REMOVED lines=37> */
.L_x_1482:
        /* <DEDUP_REMOVED lines=165> */
.L_x_1532:
[----:B-1-34-:R-:W-:Y:S05]  /*8d90*/  BSYNC B0 ;  /* 0x0000000000007941 */ /* 0x01afea0003800000 */
.L_x_1531:
        /* <DEDUP_REMOVED lines=11> */
.L_x_1534:
[----:B------:R-:W-:Y:S05]  /*8e50*/  BSYNC B0 ;  /* 0x0000000000007941 */ /* 0x000fea0003800000 */
.L_x_1533:
        /* <DEDUP_REMOVED lines=11> */
.L_x_1536:
[----:B------:R-:W-:Y:S05]  /*8f10*/  BSYNC B0 ;  /* 0x0000000000007941 */ /* 0x000fea0003800000 */
.L_x_1535:
        /* <DEDUP_REMOVED lines=11> */
.L_x_1538:
[----:B------:R-:W-:Y:S05]  /*8fd0*/  BSYNC B0 ;  /* 0x0000000000007941 */ /* 0x000fea0003800000 */
.L_x_1537:
        /* <DEDUP_REMOVED lines=11> */
.L_x_1540:
[----:B------:R-:W-:Y:S05]  /*9090*/  BSYNC B0 ;  /* 0x0000000000007941 */ /* 0x000fea0003800000 */
.L_x_1539:
        /* <DEDUP_REMOVED lines=11> */
.L_x_1542:
[----:B------:R-:W-:Y:S05]  /*9150*/  BSYNC B0 ;  /* 0x0000000000007941 */ /* 0x000fea0003800000 */
.L_x_1541:
        /* <DEDUP_REMOVED lines=11> */
.L_x_1544:
[----:B------:R-:W-:Y:S05]  /*9210*/  BSYNC B0 ;  /* 0x0000000000007941 */ /* 0x000fea0003800000 */
.L_x_1543:
        /* <DEDUP_REMOVED lines=14> */
[----:B------:R-:W-:Y:S01]  /*9300*/  ISETP.GE.AND P0, PT, R0, UR14, PT ;  /* 0x0000000e00007c0c */ /* 0x000fe2000bf06270 */
        /* <DEDUP_REMOVED lines=43> */
[----:B------:R-:W-:Y:S01]  /*95c0*/  ISETP.GE.AND P1, PT, R69, 0x1, PT ;  /* 0x000000014500780c */ /* 0x000fe20003f26270 */
[----:B--2---:R-:W-:Y:S01]  /*95d0*/  IMAD.WIDE.U32 R6, R99, c[0x0][0x1e0], RZ ;  /* 0x0000780063067a25 */ /* 0x004fe200078e00ff */
[C---:B------:R-:W-:Y:S01]  /*95e0*/  ISETP.GE.AND P3, PT, R69.reuse, 0x21, PT ;  /* 0x000000214500780c */ /* 0x040fe20003f66270 */
[----:B------:R-:W-:Y:S01]  /*95f0*/  UIADD3 UR15, UR27, UR15, URZ ;  /* 0x0000000f1b0f7290 */ /* 0x000fe2000fffe03f */
[----:B------:R-:W-:Y:S01]  /*9600*/  ISETP.GE.AND P4, PT, R69, 0x31, PT ;  /* 0x000000314500780c */ /* 0x000fe20003f86270 */
[----:B------:R-:W-:Y:S01]  /*9610*/  IMAD.IADD R7, R7, 0x1, R0 ;  /* 0x0000000107077824 */ /* 0x000fe200078e0200 */
[----:B---3--:R-:W-:-:S03]  /*9620*/  SHF.R.S32.HI R97, RZ, 0x1f, R98 ;  /* 0x0000001fff617819 */ /* 0x008fc60000011462 */
[----:B------:R-:W-:Y:S01]  /*9630*/  IMAD.WIDE.U32 R6, R98, c[0x0][0x1f0], R6 ;  /* 0x00007c0062067a25 */ /* 0x000fe200078e0006 */
[----:B------:R-:W-:Y:S03]  /*9640*/  STL [R1], R98 ;  /* 0x0000006201007387 */ /* 0x000fe60000100800 */
        /* <DEDUP_REMOVED lines=19> */
[C---:B--2---:R-:W-:Y:S01]  /*9780*/  @P1 LEA.HI.X R7, R71.reuse, R5, R246, 0x1, P2 ;  /* 0x0000000547071211 */ /* 0x044fe200010f0cf6 */
[----:B------:R-:W-:Y:S02]  /*9790*/  @P1 IMAD.SHL.U32 R5, R68, 0x2, RZ ;  /* 0x0000000244051824 */ /* 0x000fe400078e00ff */
        /* <DEDUP_REMOVED lines=18> */
[C---:B---3--:R-:W-:Y:S01]  /*98c0*/  @P4 IMAD.SHL.U32 R0, R68.reuse, 0x2, RZ ;  /* 0x0000000244004824 */ /* 0x048fe200078e00ff */
[----:B-----5:R-:W-:Y:S01]  /*98d0*/  @P4 LEA R6, P3, R71, R14, 0x1 ;  /* 0x0000000e47064211 */ /* 0x020fe200078608ff */
[----:B------:R-:W-:-:S03]  /*98e0*/  @P2 IMAD.SHL.U32 R5, R68, 0x2, RZ ;  /* 0x0000000244052824 */ /* 0x000fc600078e00ff */
[C---:B------:R-:W-:Y:S02]  /*98f0*/  @P4 LEA.HI.X R7, R71.reuse, R11, R246, 0x1, P3 ;  /* 0x0000000b47074211 */ /* 0x040fe400018f0cf6 */
[----:B--2---:R-:W-:-:S03]  /*9900*/  @P2 LEA R10, P3, R71, R13, 0x1 ;  /* 0x0000000d470a2211 */ /* 0x004fc600078608ff */
[----:B------:R2:W-:Y:S01]  /*9910*/  @P4 LDGSTS.E.BYPASS.LTC128B.128 [R0+0x5100], [R6.64], !P6 ;  /* 0x0510000006004fae */ /* 0x0005e2000f101d56 */
[C---:B------:R-:W-:Y:S01]  /*9920*/  @P1 LEA R8, P4, R71.reuse, R3, 0x1 ;  /* 0x0000000347081211 */ /* 0x040fe200078808ff */
        /* <DEDUP_REMOVED lines=14> */
.L_x_1545:
[----:B------:R-:W-:Y:S01]  /*9a10*/  ULDC.U8 UR4, c[0x0][0x298] ;  /* 0x0000a60000047ab9 */ /* 0x000fe20000000000 */
[----:B-1----:R-:W-:Y:S01]  /*9a20*/  SHF.R.S32.HI R0, RZ, 0x1f, R149 ;  /* 0x0000001fff007819 */ /* 0x002fe20000011495 */
        /* <DEDUP_REMOVED lines=68> */
.L_x_1549:
[----:B------:R-:W-:Y:S05]  /*9e70*/  BSYNC B0 ;  /* 0x0000000000007941 */ /* 0x000fea0003800000 */
.L_x_1548:
        /* <DEDUP_REMOVED lines=45> */
.L_x_1551:
[----:B----4-:R-:W-:Y:S05]  /*a150*/  BSYNC B0 ;  /* 0x0000000000007941 */ /* 0x010fea0003800000 */
.L_x_1550:
        /* <DEDUP_REMOVED lines=47> */
.L_x_1553:
[----:B--2---:R-:W-:Y:S05]  /*a450*/  BSYNC B0 ;  /* 0x0000000000007941 */ /* 0x004fea0003800000 */
.L_x_1552:
        /* <DEDUP_REMOVED lines=45> */
.L_x_1555:
[----:B----4-:R-:W-:Y:S05]  /*a730*/  BSYNC B0 ;  /* 0x0000000000007941 */ /* 0x010fea0003800000 */
.L_x_1554:
        /* <DEDUP_REMOVED lines=82> */
.L_x_1559:
[----:B------:R-:W-:Y:S05]  /*ac60*/  BSYNC B0 ;  /* 0x0000000000007941 */ /* 0x000fea0003800000 */
.L_x_1558:
        /* <DEDUP_REMOVED lines=45> */
.L_x_1557:
[----:B------:R-:W-:Y:S05]  /*af40*/  BSYNC B1 ;  /* 0x0000000000017941 */ /* 0x000fea0003800000 */
.L_x_1556:
        /* <DEDUP_REMOVED lines=49> */
.L_x_1563:
[----:B------:R-:W-:Y:S05]  /*b260*/  BSYNC B0 ;  /* 0x0000000000007941 */ /* 0x000fea0003800000 */
.L_x_1562:
        /* <DEDUP_REMOVED lines=45> */
.L_x_1561:
[----:B------:R-:W-:Y:S05]  /*b540*/  BSYNC B1 ;  /* 0x0000000000017941 */ /* 0x000fea0003800000 */
.L_x_1560:
        /* <DEDUP_REMOVED lines=49> */
.L_x_1567:
[----:B------:R-:W-:Y:S05]  /*b860*/  BSYNC B0 ;  /* 0x0000000000007941 */ /* 0x000fea0003800000 */
.L_x_1566:
        /* <DEDUP_REMOVED lines=45> */
.L_x_1565:
[----:B------:R-:W-:Y:S05]  /*bb40*/  BSYNC B1 ;  /* 0x0000000000017941 */ /* 0x000fea0003800000 */
.L_x_1564:
        /* <DEDUP_REMOVED lines=48> */
.L_x_1570:
[----:B------:R-:W-:Y:S05]  /*be50*/  BSYNC B0 ;  /* 0x0000000000007941 */ /* 0x000fea0003800000 */
.L_x_1569:
        /* <DEDUP_REMOVED lines=46> */
.L_x_1547:
        /* <DEDUP_REMOVED lines=78> */
.L_x_1572:
[----:B-1-3--:R-:W-:Y:S05]  /*c620*/  BSYNC B0 ;  /* 0x0000000000007941 */ /* 0x00afea0003800000 */
.L_x_1571:
        /* <DEDUP_REMOVED lines=73> */
.L_x_1574:
[----:B-1-3--:R-:W-:Y:S05]  /*cac0*/  BSYNC B0 ;  /* 0x0000000000007941 */ /* 0x00afea0003800000 */
.L_x_1573:
        /* <DEDUP_REMOVED lines=119> */
.L_x_1576:
[----:B------:R-:W-:Y:S05]  /*d240*/  BSYNC B0 ;  /* 0x0000000000007941 */ /* 0x000fea0003800000 */
.L_x_1575:
        /* <DEDUP_REMOVED lines=102> */
.L_x_1578:
[----:B------:R-:W-:Y:S05]  /*d8b0*/  BSYNC B0 ;  /* 0x0000000000007941 */ /* 0x000fea0003800000 */
.L_x_1577:
        /* <DEDUP_REMOVED lines=102> */
.L_x_1580:
[----:B------:R-:W-:Y:S05]  /*df20*/  BSYNC B0 ;  /* 0x0000000000007941 */ /* 0x000fea0003800000 */
.L_x_1579:
        /* <DEDUP_REMOVED lines=101> */
.L_x_1568:
[----:B------:R-:W-:Y:S05]  /*e580*/  BSYNC B2 ;  /* 0x0000000000027941 */ /* 0x000fea0003800000 */
.L_x_1546:
        /* <DEDUP_REMOVED lines=40> */
[--C-:B------:R-:W-:Y:S01]  /*e810*/  IMAD R238, R2, 0x2, R235.reuse ;  /* 0x0000000202ee7824 */ /* 0x100fe200078e02eb */
[----:B------:R-:W-:Y:S01]  /*e820*/  IADD3 R243, R239, 0x1800, RZ ;  /* 0x00001800eff37810 */ /* 0x000fe20007ffe0ff */
[----:B------:R-:W-:Y:S01]  /*e830*/  IMAD.IADD R7, R7, 0x1, R0 ;  /* 0x0000000107077824 */ /* 0x000fe200078e0200 */
[C---:B------:R-:W-:Y:S01]  /*e840*/  IADD3 R242, R239.reuse, 0x2000, RZ ;  /* 0x00002000eff27810 */ /* 0x040fe20007ffe0ff */
        /* <DEDUP_REMOVED lines=237> */
[----:B------:R-:W-:Y:S03]  /*f720*/  STL [R1], R9 ;  /* 0x0000000901007387 */ /* 0x000fe60000100800 */
        /* <DEDUP_REMOVED lines=41> */
.L_x_1581:
[----:B------:R-:W-:Y:S01]  /*f9c0*/  LOP3.LUT R3, R231, 0xffffffe0, RZ, 0xc0, !PT ;  /* 0xffffffe0e7037812 */ /* 0x000fe200078ec0ff */
        /* <DEDUP_REMOVED lines=18> */
[----:B------:R-:W-:Y:S01]  /*faf0*/  STL [R1+0x28], R228 ;  /* 0x000028e401007387 */ /* 0x000fe20000100800 */
[----:B------:R-:W-:Y:S01]  /*fb00*/  PLOP3.LUT P1, PT, PT, PT, UP2, 0x80, 0x0 ;  /* 0x000000000000781c */ /* 0x000fe20003f2f028 */
[C---:B------:R-:W-:Y:S01]  /*fb10*/  IMAD.SHL.U32 R10, R6.reuse, 0x20, RZ ;  /* 0x00000020060a7824 */ /* 0x040fe200078e00ff */
[----:B------:R-:W-:Y:S01]  /*fb20*/  LOP3.LUT R6, R6, 0x1ffffffe, RZ, 0xc0, !PT ;  /* 0x1ffffffe06067812 */ /* 0x000fe200078ec0ff */
[----:B------:R-:W-:Y:S01]  /*fb30*/  IMAD R9, R9, 0x10, R8 ;  /* 0x0000001009097824 */ /* 0x000fe200078e0208 */
[----:B------:R-:W-:Y:S01]  /*fb40*/  PLOP3.LUT P0, PT, PT, PT, UP2, 0x80, 0x0 ;  /* 0x000000000000781c */ /* 0x000fe20003f0f028 */
[----:B------:R-:W-:Y:S01]  /*fb50*/  IMAD R232, R2, 0x2, R229 ;  /* 0x0000000202e87824 */ /* 0x000fe200078e02e5 */
[----:B------:R-:W-:Y:S01]  /*fb60*/  LOP3.LUT R8, R10, 0xffffffc0, RZ, 0xc0, !PT ;  /* 0xffffffc00a087812 */ /* 0x000fe200078ec0ff */
[----:B------:R-:W-:Y:S01]  /*fb70*/  IMAD.IADD R6, R3, 0x1, -R6 ;  /* 0x0000000103067824 */ /* 0x000fe200078e0a06 */
[----:B------:R-:W-:Y:S01]  /*fb80*/  LDSM.16.MT88.4 R36, [R231+0x100] ;  /* 0x00010000e724783b */ /* 0x000fe20000004200 */
[----:B------:R-:W-:-:S02]  /*fb90*/  ULDC.64 UR4, c[0x0][0x2c8] ;  /* 0x0000b20000047ab9 */ /* 0x000fc40000000a00 */
[----:B------:R-:W-:Y:S01]  /*fba0*/  IMAD.IADD R3, R8, 0x1, R9 ;  /* 0x0000000108037824 */ /* 0x000fe200078e0209 */
[----:B------:R-:W0:Y:S03]  /*fbb0*/  LDGDEPBAR ;  /* 0x00000000000079af */ /* 0x000e260000000000 */
[----:B------:R-:W-:-:S04]  /*fbc0*/  IMAD R11, R6, 0x8, R3 ;  /* 0x00000008060b7824 */ /* 0x000fc800078e0203 */
[----:B------:R-:W-:Y:S01]  /*fbd0*/  @P1 IMAD.HI.U32 R6, R11, c[0x0][0x2c8], RZ ;  /* 0x0000b2000b061a27 */ /* 0x000fe200078e00ff */
[----:B------:R-:W-:Y:S03]  /*fbe0*/  STL [R1+0x20], R11 ;  /* 0x0000200b01007387 */ /* 0x000fe60000100800 */
[----:B------:R-:W-:Y:S01]  /*fbf0*/  IMAD.MOV.U32 R3, RZ, RZ, R11 ;  /* 0x000000ffff037224 */ /* 0x000fe200078e000b */
[----:B------:R-:W-:-:S05]  /*fc00*/  @P0 SHF.R.U32.HI R3, RZ, c[0x0][0x2cc], R6 ;  /* 0x0000b300ff030a19 */ /* 0x000fca0000011606 */
[----:B------:R-:W1:Y:S04]  /*fc10*/  SHFL.IDX PT, R6, R3, RZ, 0x1c1f ;  /* 0x001c1fff03067589 */ /* 0x000e6800000e0000 */
[----:B------:R-:W2:Y:S04]  /*fc20*/  SHFL.IDX PT, R9, R3, 0x1, 0x1c1f ;  /* 0x003c1f0003097f89 */ /* 0x000ea800000e0000 */
[----:B------:R-:W3:Y:S04]  /*fc30*/  SHFL.IDX PT, R11, R3, 0x2, 0x1c1f ;  /* 0x005c1f00030b7f89 */ /* 0x000ee800000e0000 */
[----:B------:R4:W1:Y:S02]  /*fc40*/  SHFL.IDX PT, R10, R3, 0x3, 0x1c1f ;  /* 0x007c1f00030a7f89 */ /* 0x00086400000e0000 */
[----:B----4-:R-:W-:-:S05]  /*fc50*/  LOP3.LUT R3, R7, 0x7ffffffc, RZ, 0xc0, !PT ;  /* 0x7ffffffc07037812 */ /* 0x010fca00078ec0ff */
[----:B------:R-:W-:Y:S02]  /*fc60*/  IMAD.IADD R5, R5, 0x1, -R3 ;  /* 0x0000000105057824 */ /* 0x000fe400078e0a03 */
[----:B------:R-:W-:Y:S02]  /*fc70*/  IMAD.U32 R3, RZ, RZ, UR12 ;  /* 0x0000000cff037e24 */ /* 0x000fe4000f8e00ff */
[----:B------:R-:W-:-:S05]  /*fc80*/  IMAD.SHL.U32 R8, R5, 0x2, RZ ;  /* 0x0000000205087824 */ /* 0x000fca00078e00ff */
[----:B------:R-:W-:Y:S01]  /*fc90*/  IADD3 R3, -R8, 0x1, R3 ;  /* 0x0000000108037810 */ /* 0x000fe20007ffe103 */
[----:B------:R4:W-:Y:S03]  /*fca0*/  STL [R1+0x24], R8 ;  /* 0x0000240801007387 */ /* 0x0009e60000100800 */
[----:B------:R-:W-:-:S05]  /*fcb0*/  IADD3 R3, R3, -UR20, RZ ;  /* 0x8000001403037c10 */ /* 0x000fca000fffe0ff */
[C---:B-1----:R-:W-:Y:S02]  /*fcc0*/  IMAD.IADD R6, R3.reuse, 0x1, R6 ;  /* 0x0000000103067824 */ /* 0x042fe400078e0206 */
[C---:B--2---:R-:W-:Y:S02]  /*fcd0*/  IMAD.IADD R7, R3.reuse, 0x1, R9 ;  /* 0x0000000103077824 */ /* 0x044fe400078e0209 */
[C---:B---3--:R-:W-:Y:S02]  /*fce0*/  IMAD.IADD R5, R3.reuse, 0x1, R11 ;  /* 0x0000000103057824 */ /* 0x048fe400078e020b */
[----:B------:R-:W-:Y:S01]  /*fcf0*/  IMAD.IADD R3, R3, 0x1, R10 ;  /* 0x0000000103037824 */ /* 0x000fe200078e020a */
[----:B----4-:R-:W-:-:S04]  /*fd00*/  IADD3 R8, -R8, UR12, RZ ;  /* 0x0000000c08087c10 */ /* 0x010fc8000fffe1ff */
[C---:B------:R-:W-:Y:S02]  /*fd10*/  IMNMX R6, R8.reuse, R6, PT ;  /* 0x0000000608067217 */ /* 0x040fe40003800200 */
[----:B------:R-:W-:Y:S02]  /*fd20*/  IMNMX R7, R8, R7, PT ;  /* 0x0000000708077217 */ /* 0x000fe40003800200 */
[----:B------:R-:W-:Y:S02]  /*fd30*/  ISETP.GT.AND P2, PT, R6, 0x1, PT ;  /* 0x000000010600780c */ /* 0x000fe40003f44270 */
[----:B------:R-:W-:Y:S02]  /*fd40*/  ISETP.GT.AND P1, PT, R7, RZ, PT ;  /* 0x000000ff0700720c */ /* 0x000fe40003f24270 */
[----:B------:R-:W-:Y:S02]  /*fd50*/  FSEL R29, R101, -INF , P2 ;  /* 0xff800000651d7808 */ /* 0x000fe40001000000 */
[----:B------:R-:W-:-:S02]  /*fd60*/  FSEL R32, R102, -INF , P1 ;  /* 0xff80000066207808 */ /* 0x000fc40000800000 */
[C---:B------:R-:W-:Y:S02]  /*fd70*/  ISETP.GT.AND P3, PT, R6.reuse, RZ, PT ;  /* 0x000000ff0600720c */ /* 0x040fe40003f64270 */
[----:B------:R-:W-:Y:S02]  /*fd80*/  ISETP.GT.AND P2, PT, R6, 0x9, PT ;  /* 0x000000090600780c */ /* 0x000fe40003f44270 */
[C---:B------:R-:W-:Y:S02]  /*fd90*/  ISETP.GT.AND P1, PT, R7.reuse, 0x8, PT ;  /* 0x000000080700780c */ /* 0x040fe40003f24270 */
[----:B------:R-:W-:Y:S02]  /*fda0*/  ISETP.GT.AND P0, PT, R7, 0x1, PT ;  /* 0x000000010700780c */ /* 0x000fe40003f04270 */
[----:B------:R-:W-:Y:S02]  /*fdb0*/  FSEL R10, R100, -INF , P3 ;  /* 0xff800000640a7808 */ /* 0x000fe40001800000 */
[----:B------:R-:W-:-:S02]  /*fdc0*/  FSEL R31, R97, -INF , P2 ;  /* 0xff800000611f7808 */ /* 0x000fc40001000000 */
[----:B------:R-:W-:Y:S02]  /*fdd0*/  FSEL R34, R98, -INF , P1 ;  /* 0xff80000062227808 */ /* 0x000fe40000800000 */
[C---:B------:R-:W-:Y:S02]  /*fde0*/  ISETP.GT.AND P3, PT, R6.reuse, 0x8, PT ;  /* 0x000000080600780c */ /* 0x040fe40003f64270 */
[----:B------:R-:W-:Y:S02]  /*fdf0*/  ISETP.GT.AND P2, PT, R6, 0x11, PT ;  /* 0x000000110600780c */ /* 0x000fe40003f44270 */
[----:B------:R-:W-:Y:S02]  /*fe00*/  ISETP.GT.AND P1, PT, R7, 0x10, PT ;  /* 0x000000100700780c */ /* 0x000fe40003f24270 */
[----:B------:R-:W-:Y:S02]  /*fe10*/  FSEL R33, R103, -INF , P0 ;  /* 0xff80000067217808 */ /* 0x000fe40000000000 */
[----:B------:R-:W-:-:S02]  /*fe20*/  FSEL R30, R96, -INF , P3 ;  /* 0xff800000601e7808 */ /* 0x000fc40001800000 */
[----:B------:R-:W-:Y:S02]  /*fe30*/  ISETP.GT.AND P0, PT, R7, 0x9, PT ;  /* 0x000000090700780c */ /* 0x000fe40003f04270 */
[----:B------:R-:W-:Y:S02]  /*fe40*/  FSEL R93, R93, -INF , P2 ;  /* 0xff8000005d5d7808 */ /* 0x000fe40001000000 */
[----:B------:R-:W-:Y:S02]  /*fe50*/  FSEL R116, R94, -INF , P1 ;  /* 0xff8000005e747808 */ /* 0x000fe40000800000 */
[C---:B------:R-:W-:Y:S02]  /*fe60*/  ISETP.GT.AND P3, PT, R6.reuse, 0x10, PT ;  /* 0x000000100600780c */ /* 0x040fe40003f64270 */
[----:B------:R-:W-:Y:S02]  /*fe70*/  ISETP.GT.AND P2, PT, R6, 0x19, PT ;  /* 0x000000190600780c */ /* 0x000fe40003f44270 */
[----:B------:R-:W-:-:S02]  /*fe80*/  ISETP.GT.AND P1, PT, R7, 0x18, PT ;  /* 0x000000180700780c */ /* 0x000fc40003f24270 */
[----:B------:R-:W-:Y:S02]  /*fe90*/  FSEL R35, R99, -INF , P0 ;  /* 0xff80000063237808 */ /* 0x000fe40000000000 */
[----:B------:R-:W-:Y:S02]  /*fea0*/  FSEL R92, R92, -INF , P3 ;  /* 0xff8000005c5c7808 */ /* 0x000fe40001800000 */
[----:B------:R-:W-:Y:S02]  /*feb0*/  ISETP.GT.AND P0, PT, R7, 0x11, PT ;  /* 0x000000110700780c */ /* 0x000fe40003f04270 */
[----:B------:R-:W-:Y:S02]  /*fec0*/  FSEL R89, R89, -INF , P2 ;  /* 0xff80000059597808 */ /* 0x000fe40001000000 */
[----:B------:R-:W-:Y:S02]  /*fed0*/  FSEL R119, R90, -INF , P1 ;  /* 0xff8000005a777808 */ /* 0x000fe40000800000 */
[----:B------:R-:W-:-:S02]  /*fee0*/  ISETP.GT.AND P3, PT, R6, 0x18, PT ;  /* 0x000000180600780c */ /* 0x000fc40003f64270 */
[----:B------:R-:W-:Y:S02]  /*fef0*/  ISETP.GT.AND P2, PT, R6, 0x21, PT ;  /* 0x000000210600780c */ /* 0x000fe40003f44270 */
[----:B------:R-:W-:Y:S02]  /*ff00*/  ISETP.GT.AND P1, PT, R7, 0x20, PT ;  /* 0x000000200700780c */ /* 0x000fe40003f24270 */
[----:B------:R-:W-:Y:S02]  /*ff10*/  FSEL R118, R95, -INF , P0 ;  /* 0xff8000005f767808 */ /* 0x000fe40000000000 */
[----:B------:R-:W-:Y:S02]  /*ff20*/  FSEL R94, R88, -INF , P3 ;  /* 0xff800000585e7808 */ /* 0x000fe40001800000 */
[----:B------:R-:W-:Y:S02]  /*ff30*/  ISETP.GT.AND P0, PT, R7, 0x19, PT ;  /* 0x000000190700780c */ /* 0x000fe40003f04270 */
        /* <DEDUP_REMOVED lines=19> */
[C---:B------:R-:W-:Y:S02]  /*10070*/  ISETP.GT.AND P2, PT, R7.reuse, 0x31, PT ;  /* 0x000000310700780c */ /* 0x040fe40003f44270 */
[----:B------:R-:W-:Y:S02]  /*10080*/  ISETP.GT.AND P1, PT, R7, 0x38, PT ;  /* 0x000000380700780c */ /* 0x000fe40003f24270 */
[C---:B------:R-:W-:Y:S02]  /*10090*/  IMNMX R5, R8.reuse, R5, PT ;  /* 0x0000000508057217 */ /* 0x040fe40003800200 */
[----:B------:R-:W-:Y:S02]  /*100a0*/  IMNMX R3, R8, R3, PT ;  /* 0x0000000308037217 */ /* 0x000fe40003800200 */
[----:B------:R-:W-:Y:S02]  /*100b0*/  FSEL R139, R79, -INF , P0 ;  /* 0xff8000004f8b7808 */ /* 0x000fe40000000000 */
[----:B------:R-:W-:-:S02]  /*100c0*/  ISETP.GT.AND P0, PT, R6, 0x38, PT ;  /* 0x000000380600780c */ /* 0x000fc40003f04270 */
[----:B------:R-:W-:Y:S02]  /*100d0*/  FSEL R177, R74, -INF , P3 ;  /* 0xff8000004ab17808 */ /* 0x000fe40001800000 */
[----:B------:R-:W-:Y:S02]  /*100e0*/  FSEL R178, R75, -INF , P2 ;  /* 0xff8000004bb27808 */ /* 0x000fe40001000000 */
[----:B------:R-:W-:Y:S02]  /*100f0*/  FSEL R179, R70, -INF , P1 ;  /* 0xff80000046b37808 */ /* 0x000fe40000800000 */
[C---:B------:R-:W-:Y:S02]  /*10100*/  ISETP.GT.AND P3, PT, R5.reuse, RZ, PT ;  /* 0x000000ff0500720c */ /* 0x040fe40003f64270 */
[----:B------:R-:W-:Y:S02]  /*10110*/  ISETP.GT.AND P2, PT, R5, 0x1, PT ;  /* 0x000000010500780c */ /* 0x000fe40003f44270 */
[----:B------:R-:W-:-:S02]  /*10120*/  ISETP.GT.AND P1, PT, R3, RZ, PT ;  /* 0x000000ff0300720c */ /* 0x000fc40003f24270 */
[----:B------:R-:W-:Y:S02]  /*10130*/  FSEL R149, R68, -INF , P0 ;  /* 0xff80000044957808 */ /* 0x000fe40000000000 */
[----:B------:R-:W-:Y:S02]  /*10140*/  ISETP.GT.AND P0, PT, R7, 0x39, PT ;  /* 0x000000390700780c */ /* 0x000fe40003f04270 */
[----:B------:R-:W-:Y:S02]  /*10150*/  FSEL R11, R168, -INF , P3 ;  /* 0xff800000a80b7808 */ /* 0x000fe40001800000 */
[----:B------:R-:W-:Y:S02]  /*10160*/  FSEL R12, R169, -INF , P2 ;  /* 0xff800000a90c7808 */ /* 0x000fe40001000000 */
[----:B------:R-:W-:Y:S02]  /*10170*/  FSEL R15, R170, -INF , P1 ;  /* 0xff800000aa0f7808 */ /* 0x000fe40000800000 */
[----:B------:R-:W-:-:S02]  /*10180*/  ISETP.GT.AND P3, PT, R5, 0x8, PT ;  /* 0x000000080500780c */ /* 0x000fc40003f64270 */
[----:B------:R-:W-:Y:S02]  /*10190*/  ISETP.GT.AND P2, PT, R5, 0x9, PT ;  /* 0x000000090500780c */ /* 0x000fe40003f44270 */
[----:B------:R-:W-:Y:S02]  /*101a0*/  ISETP.GT.AND P1, PT, R3, 0x8, PT ;  /* 0x000000080300780c */ /* 0x000fe40003f24270 */
[----:B------:R-:W-:Y:S02]  /*101b0*/  FSEL R186, R71, -INF , P0 ;  /* 0xff80000047ba7808 */ /* 0x000fe40000000000 */
        /* <DEDUP_REMOVED lines=8> */
[----:B------:R-:W-:-:S02]  /*10240*/  ISETP.GT.AND P4, PT, R6, 0x39, PT ;  /* 0x000000390600780c */ /* 0x000fc40003f84270 */
[----:B------:R-:W-:Y:S02]  /*10250*/  ISETP.GT.AND P0, PT, R3, 0x9, PT ;  /* 0x000000090300780c */ /* 0x000fe40003f04270 */
[----:B------:R-:W-:Y:S02]  /*10260*/  FSEL R40, R160, -INF , P3 ;  /* 0xff800000a0287808 */ /* 0x000fe40001800000 */
[----:B------:R-:W-:Y:S02]  /*10270*/  FSEL R41, R161, -INF , P2 ;  /* 0xff800000a1297808 */ /* 0x000fe40001000000 */
[----:B------:R-:W-:Y:S02]  /*10280*/  FSEL R71, R162, -INF , P1 ;  /* 0xff800000a2477808 */ /* 0x000fe40000800000 */
[C---:B------:R-:W-:Y:S02]  /*10290*/  ISETP.GT.AND P3, PT, R5.reuse, 0x18, PT ;  /* 0x000000180500780c */ /* 0x040fe40003f64270 */
[----:B------:R-:W-:-:S02]  /*102a0*/  ISETP.GT.AND P2, PT, R5, 0x19, PT ;  /* 0x000000190500780c */ /* 0x000fc40003f44270 */
[----:B------:R-:W-:Y:S02]  /*102b0*/  ISETP.GT.AND P1, PT, R3, 0x18, PT ;  /* 0x000000180300780c */ /* 0x000fe40003f24270 */
[----:B------:R-:W-:Y:S02]  /*102c0*/  FSEL R176, R69, -INF , P4 ;  /* 0xff80000045b07808 */ /* 0x000fe40002000000 */
        /* <DEDUP_REMOVED lines=10> */
[----:B------:R-:W-:Y:S02]  /*10370*/  FSEL R117, R156, -INF , P3 ;  /* 0xff8000009c757808 */ /* 0x000fe40001800000 */
[----:B------:R-:W-:Y:S02]  /*10380*/  FSEL R121, R157, -INF , P2 ;  /* 0xff8000009d797808 */ /* 0x000fe40001000000 */
[----:B------:R-:W-:Y:S02]  /*10390*/  FSEL R125, R158, -INF , P1 ;  /* 0xff8000009e7d7808 */ /* 0x000fe40000800000 */
[C---:B------:R-:W-:Y:S02]  /*103a0*/  ISETP.GT.AND P3, PT, R5.reuse, 0x28, PT ;  /* 0x000000280500780c */ /* 0x040fe40003f64270 */
[----:B------:R-:W-:Y:S02]  /*103b0*/  ISETP.GT.AND P2, PT, R5, 0x29, PT ;  /* 0x000000290500780c */ /* 0x000fe40003f44270 */
[----:B------:R-:W-:-:S02]  /*103c0*/  ISETP.GT.AND P1, PT, R3, 0x28, PT ;  /* 0x000000280300780c */ /* 0x000fc40003f24270 */
        /* <DEDUP_REMOVED lines=18> */
[----:B------:R-:W-:Y:S02]  /*104f0*/  FSEL R153, R85, -INF , P2 ;  /* 0xff80000055997808 */ /* 0x000fe40001000000 */
[----:B------:R-:W-:Y:S02]  /*10500*/  FSEL R155, R86, -INF , P1 ;  /* 0xff800000569b7808 */ /* 0x000fe40000800000 */
[----:B------:R-:W-:Y:S02]  /*10510*/  ISETP.GT.AND P0, PT, R3, 0x31, PT ;  /* 0x000000310300780c */ /* 0x000fe40003f04270 */
[C---:B------:R-:W-:Y:S02]  /*10520*/  ISETP.GT.AND P3, PT, R6.reuse, 0x40, PT ;  /* 0x000000400600780c */ /* 0x040fe40003f64270 */
[C---:B------:R-:W-:Y:S02]  /*10530*/  ISETP.GT.AND P2, PT, R6.reuse, 0x48, PT ;  /* 0x000000480600780c */ /* 0x040fe40003f44270 */
[----:B------:R-:W-:-:S02]  /*10540*/  ISETP.GT.AND P1, PT, R6, 0x50, PT ;  /* 0x000000500600780c */ /* 0x000fc40003f24270 */
[----:B------:R-:W-:Y:S02]  /*10550*/  FSEL R156, R147, -INF , P0 ;  /* 0xff800000939c7808 */ /* 0x000fe40000000000 */
[----:B------:R-:W-:Y:S02]  /*10560*/  FSEL R158, R64, -INF , P3 ;  /* 0xff800000409e7808 */ /* 0x000fe40001800000 */
[----:B------:R-:W-:Y:S02]  /*10570*/  FSEL R160, R60, -INF , P2 ;  /* 0xff8000003ca07808 */ /* 0x000fe40001000000 */
[----:B------:R-:W-:Y:S02]  /*10580*/  FSEL R164, R56, -INF , P1 ;  /* 0xff80000038a47808 */ /* 0x000fe40000800000 */
[----:B------:R-:W-:Y:S02]  /*10590*/  ISETP.GT.AND P0, PT, R3, 0x39, PT ;  /* 0x000000390300780c */ /* 0x000fe40003f04270 */
[----:B------:R-:W-:-:S02]  /*105a0*/  ISETP.GT.AND P3, PT, R6, 0x49, PT ;  /* 0x000000490600780c */ /* 0x000fc40003f64270 */
[C---:B------:R-:W-:Y:S02]  /*105b0*/  ISETP.GT.AND P2, PT, R6.reuse, 0x59, PT ;  /* 0x000000590600780c */ /* 0x040fe40003f44270 */
[----:B------:R-:W-:Y:S02]  /*105c0*/  ISETP.GT.AND P1, PT, R6, 0x60, PT ;  /* 0x000000600600780c */ /* 0x000fe40003f24270 */
[----:B------:R-:W-:Y:S02]  /*105d0*/  FSEL R157, R87, -INF , P0 ;  /* 0xff800000579d7808 */ /* 0x000fe40000000000 */
[----:B------:R-:W-:Y:S02]  /*105e0*/  FSEL R168, R61, -INF , P3 ;  /* 0xff8000003da87808 */ /* 0x000fe40001800000 */
[----:B------:R-:W-:Y:S02]  /*105f0*/  FSEL R204, R53, -INF , P2 ;  /* 0xff80000035cc7808 */ /* 0x000fe40001000000 */
[----:B------:R-:W-:-:S02]  /*10600*/  FSEL R193, R20, -INF , P1 ;  /* 0xff80000014c17808 */ /* 0x000fc40000800000 */
[C---:B------:R-:W-:Y:S02]  /*10610*/  ISETP.GT.AND P0, PT, R6.reuse, 0x41, PT ;  /* 0x000000410600780c */ /* 0x040fe40003f04270 */
[----:B------:R-:W-:Y:S02]  /*10620*/  ISETP.GT.AND P3, PT, R6, 0x58, PT ;  /* 0x000000580600780c */ /* 0x000fe40003f64270 */
[----:B------:R-:W-:Y:S02]  /*10630*/  ISETP.GT.AND P2, PT, R5, 0x41, PT ;  /* 0x000000410500780c */ /* 0x000fe40003f44270 */
[----:B------:R-:W-:Y:S02]  /*10640*/  ISETP.GT.AND P1, PT, R3, 0x40, PT ;  /* 0x000000400300780c */ /* 0x000fe40003f24270 */
        /* <DEDUP_REMOVED lines=9> */
[----:B------:R-:W-:Y:S02]  /*106e0*/  FSEL R165, R57, -INF , P0 ;  /* 0xff80000039a57808 */ /* 0x000fe40000000000 */
[----:B------:R-:W-:Y:S02]  /*106f0*/  FMNMX.FTZ R6, R30, R6, !PT ;  /* 0x000000061e067209 */ /* 0x000fe40007810000 */
[----:B------:R-:W-:Y:S02]  /*10700*/  FMNMX.FTZ R8, R11, R12, !PT ;  /* 0x0000000c0b087209 */ /* 0x000fe40007810000 */
[----:B------:R-:W-:Y:S02]  /*10710*/  ISETP.GT.AND P0, PT, R5, 0x40, PT ;  /* 0x000000400500780c */ /* 0x000fe40003f04270 */
[----:B------:R-:W-:-:S02]  /*10720*/  FMNMX.FTZ R6, R31, R6, !PT ;  /* 0x000000061f067209 */ /* 0x000fc40007810000 */
[----:B------:R-:W-:Y:S02]  /*10730*/  FMNMX.FTZ R8, R13, R8, !PT ;  /* 0x000000080d087209 */ /* 0x000fe40007810000 */
[----:B------:R-:W-:Y:S02]  /*10740*/  FSEL R169, R140, -INF , P0 ;  /* 0xff8000008ca97808 */ /* 0x000fe40000000000 */
[----:B------:R-:W-:Y:S02]  /*10750*/  FSEL R161, R25, -INF , P1 ;  /* 0xff80000019a17808 */ /* 0x000fe40000800000 */
[----:B------:R-:W-:Y:S02]  /*10760*/  ISETP.GT.AND P0, PT, R3, 0x41, PT ;  /* 0x000000410300780c */ /* 0x000fe40003f04270 */
[----:B------:R-:W-:Y:S02]  /*10770*/  ISETP.GT.AND P1, PT, R5, 0x50, PT ;  /* 0x000000500500780c */ /* 0x000fe40003f24270 */
[----:B------:R-:W-:-:S02]  /*10780*/  FMNMX.FTZ R6, R92, R6, !PT ;  /* 0x000000065c067209 */ /* 0x000fc40007810000 */
[----:B------:R-:W-:Y:S02]  /*10790*/  FMNMX.FTZ R8, R14, R8, !PT ;  /* 0x000000080e087209 */ /* 0x000fe40007810000 */
        /* <DEDUP_REMOVED lines=74> */
[----:B------:R-:W-:Y:S02]  /*10c40*/  ISETP.GT.AND P0, PT, R3, 0x49, PT ;  /* 0x000000490300780c */ /* 0x000fe40003f04270 */
[----:B------:R-:W-:Y:S02]  /*10c50*/  FMNMX.FTZ R135, R184, R135, !PT ;  /* 0x00000087b8877209 */ /* 0x000fe40007810000 */
[----:B------:R-:W-:-:S02]  /*10c60*/  FMNMX.FTZ R5, R185, R5, !PT ;  /* 0x00000005b9057209 */ /* 0x000fc40007810000 */
[----:B------:R-:W-:Y:S02]  /*10c70*/  FMNMX.FTZ R137, R193, R137, !PT ;  /* 0x00000089c1897209 */ /* 0x000fe40007810000 */
[----:B------:R-:W-:Y:S02]  /*10c80*/  FMNMX.FTZ R6, R118, R6, !PT ;  /* 0x0000000676067209 */ /* 0x000fe40007810000 */
[----:B------:R-:W-:Y:S02]  /*10c90*/  FSEL R173, R115, -INF , P0 ;  /* 0xff80000073ad7808 */ /* 0x000fe40000000000 */
[----:B------:R-:W-:Y:S02]  /*10ca0*/  ISETP.GT.AND P0, PT, R3, 0x50, PT ;  /* 0x000000500300780c */ /* 0x000fe40003f04270 */
[----:B------:R-:W-:Y:S02]  /*10cb0*/  FMNMX.FTZ R135, R206, R135, !PT ;  /* 0x00000087ce877209 */ /* 0x000fe40007810000 */
[----:B------:R-:W-:-:S02]  /*10cc0*/  FMNMX.FTZ R5, R187, R5, !PT ;  /* 0x00000005bb057209 */ /* 0x000fc40007810000 */
[----:B------:R-:W-:Y:S02]  /*10cd0*/  FMNMX.FTZ R137, R195, R137, !PT ;  /* 0x00000089c3897209 */ /* 0x000fe40007810000 */
[----:B------:R-:W-:Y:S02]  /*10ce0*/  FMNMX.FTZ R6, R119, R6, !PT ;  /* 0x0000000677067209 */ /* 0x000fe40007810000 */
[----:B------:R-:W-:Y:S02]  /*10cf0*/  FSEL R207, R174, -INF , P0 ;  /* 0xff800000aecf7808 */ /* 0x000fe40000000000 */
[----:B------:R-:W-:Y:S02]  /*10d00*/  FMNMX.FTZ R135, R210, R135, !PT ;  /* 0x00000087d2877209 */ /* 0x000fe40007810000 */
[----:B------:R-:W-:Y:S02]  /*10d10*/  ISETP.GT.AND P0, PT, R3, 0x51, PT ;  /* 0x000000510300780c */ /* 0x000fe40003f04270 */
[----:B------:R-:W-:-:S02]  /*10d20*/  FMNMX.FTZ R5, R172, R5, !PT ;  /* 0x00000005ac057209 */ /* 0x000fc40007810000 */
[----:B------:R-:W-:Y:S02]  /*10d30*/  FMNMX.FTZ R137, R163, R137, !PT ;  /* 0x00000089a3897209 */ /* 0x000fe40007810000 */
[----:B------:R-:W-:Y:S02]  /*10d40*/  FMNMX.FTZ R6, R120, R6, !PT ;  /* 0x0000000678067209 */ /* 0x000fe40007810000 */
[----:B------:R-:W-:Y:S02]  /*10d50*/  FMNMX.FTZ R135, R211, R135, !PT ;  /* 0x00000087d3877209 */ /* 0x000fe40007810000 */
[----:B------:R-:W-:Y:S02]  /*10d60*/  FSEL R209, R175, -INF , P0 ;  /* 0xff800000afd17808 */ /* 0x000fe40000000000 */
[----:B------:R-:W-:Y:S02]  /*10d70*/  FMNMX.FTZ R5, R173, R5, !PT ;  /* 0x00000005ad057209 */ /* 0x000fe40007810000 */
[----:B------:R-:W-:-:S02]  /*10d80*/  ISETP.GT.AND P0, PT, R3, 0x58, PT ;  /* 0x000000580300780c */ /* 0x000fc40003f04270 */
[----:B------:R-:W-:Y:S02]  /*10d90*/  FMNMX.FTZ R137, R161, R137, !PT ;  /* 0x00000089a1897209 */ /* 0x000fe40007810000 */
[----:B------:R-:W-:Y:S02]  /*10da0*/  FMNMX.FTZ R6, R133, R6, !PT ;  /* 0x0000000685067209 */ /* 0x000fe40007810000 */
[----:B------:R-:W-:Y:S01]  /*10db0*/  FMNMX.FTZ R135, R213, R135, !PT ;  /* 0x00000087d5877209 */ /* 0x000fe20007810000 */
[----:B------:R-:W1:Y:S01]  /*10dc0*/  SHFL.BFLY PT, R8, R137, 0x2, 0x1f ;  /* 0x0c401f0089087f89 */ /* 0x000e6200000e0000 */
[----:B------:R-:W-:Y:S02]  /*10dd0*/  FMNMX.FTZ R5, R207, R5, !PT ;  /* 0x00000005cf057209 */ /* 0x000fe40007810000 */
[----:B------:R-:W-:Y:S02]  /*10de0*/  FSEL R205, R110, -INF , P0 ;  /* 0xff8000006ecd7808 */ /* 0x000fe40000000000 */
[----:B------:R-:W-:-:S02]  /*10df0*/  FMNMX.FTZ R6, R134, R6, !PT ;  /* 0x0000000686067209 */ /* 0x000fc40007810000 */
[----:B------:R-:W-:Y:S02]  /*10e00*/  ISETP.GT.AND P0, PT, R3, 0x59, PT ;  /* 0x000000590300780c */ /* 0x000fe40003f04270 */
[----:B------:R-:W-:Y:S02]  /*10e10*/  FSEL R196, R181, -INF , P3 ;  /* 0xff800000b5c47808 */ /* 0x000fe40001800000 */
[----:B------:R-:W-:Y:S02]  /*10e20*/  FMNMX.FTZ R135, R189, R135, !PT ;  /* 0x00000087bd877209 */ /* 0x000fe40007810000 */
[----:B------:R-:W-:Y:S02]  /*10e30*/  FMNMX.FTZ R5, R209, R5, !PT ;  /* 0x00000005d1057209 */ /* 0x000fe40007810000 */
[----:B------:R-:W-:Y:S02]  /*10e40*/  FMNMX.FTZ R6, R138, R6, !PT ;  /* 0x000000068a067209 */ /* 0x000fe40007810000 */
[----:B------:R-:W-:-:S02]  /*10e50*/  FSEL R208, R111, -INF , P0 ;  /* 0xff8000006fd07808 */ /* 0x000fc40000000000 */
[----:B------:R-:W-:Y:S02]  /*10e60*/  FSEL R203, R104, -INF , P2 ;  /* 0xff80000068cb7808 */ /* 0x000fe40001000000 */
[----:B------:R-:W-:Y:S02]  /*10e70*/  FSEL R105, R105, -INF , P1 ;  /* 0xff80000069697808 */ /* 0x000fe40000800000 */
[C---:B------:R-:W-:Y:S02]  /*10e80*/  ISETP.GT.AND P0, PT, R3.reuse, 0x60, PT ;  /* 0x000000600300780c */ /* 0x040fe40003f04270 */
[----:B------:R-:W-:Y:S02]  /*10e90*/  FMNMX.FTZ R135, R196, R135, !PT ;  /* 0x00000087c4877209 */ /* 0x000fe40007810000 */
[C---:B------:R-:W-:Y:S02]  /*10ea0*/  ISETP.GT.AND P1, PT, R3.reuse, 0x61, PT ;  /* 0x000000610300780c */ /* 0x040fe40003f24270 */
[----:B------:R-:W-:-:S02]  /*10eb0*/  ISETP.GT.AND P3, PT, R3, 0x68, PT ;  /* 0x000000680300780c */ /* 0x000fc40003f64270 */
[----:B------:R-:W-:Y:S02]  /*10ec0*/  ISETP.GT.AND P2, PT, R3, 0x69, PT ;  /* 0x000000690300780c */ /* 0x000fe40003f44270 */
        /* <DEDUP_REMOVED lines=8> */
[----:B------:R-:W-:Y:S01]  /*10f50*/  FMNMX.FTZ R3, R226, R3, !PT ;  /* 0x00000003e2037209 */ /* 0x000fe20007810000 */
[----:B------:R-:W2:Y:S01]  /*10f60*/  SHFL.BFLY PT, R9, R135, 0x2, 0x1f ;  /* 0x0c401f0087097f89 */ /* 0x000ea200000e0000 */
[----:B------:R-:W-:Y:S02]  /*10f70*/  FMNMX.FTZ R5, R178, R5, !PT ;  /* 0x00000005b2057209 */ /* 0x000fe40007810000 */
[----:B------:R-:W-:-:S02]  /*10f80*/  ISETP.GT.AND P0, PT, R7, 0x40, PT ;  /* 0x000000400700780c */ /* 0x000fc40003f04270 */
        /* <DEDUP_REMOVED lines=8> */
[----:B-1----:R-:W-:Y:S02]  /*11010*/  FMNMX.FTZ R137, R8, R137, !PT ;  /* 0x0000008908897209 */ /* 0x002fe40007810000 */
[----:B------:R-:W-:Y:S02]  /*11020*/  FSEL R141, R67, -INF , P0 ;  /* 0xff800000438d7808 */ /* 0x000fe40000000000 */
[----:B------:R-:W-:Y:S01]  /*11030*/  ISETP.GT.AND P1, PT, R7, 0x48, PT ;  /* 0x000000480700780c */ /* 0x000fe20003f24270 */
[----:B------:R-:W1:Y:S01]  /*11040*/  SHFL.BFLY PT, R8, R137, 0x1, 0x1f ;  /* 0x0c201f0089087f89 */ /* 0x000e6200000e0000 */
[----:B------:R-:W-:-:S02]  /*11050*/  FMNMX.FTZ R3, R192, R3, !PT ;  /* 0x00000003c0037209 */ /* 0x000fc40007810000 */
[----:B------:R-:W-:Y:S02]  /*11060*/  FMNMX.FTZ R5, R142, R5, !PT ;  /* 0x000000058e057209 */ /* 0x000fe40007810000 */
[----:B------:R-:W-:Y:S01]  /*11070*/  ISETP.GT.AND P0, PT, R7, 0x49, PT ;  /* 0x000000490700780c */ /* 0x000fe20003f04270 */
[----:B------:R-:W3:Y:S01]  /*11080*/  SHFL.BFLY PT, R6, R3, 0x2, 0x1f ;  /* 0x0c401f0003067f89 */ /* 0x000ee200000e0000 */
[----:B------:R-:W-:Y:S02]  /*11090*/  FSEL R140, R62, -INF , P1 ;  /* 0xff8000003e8c7808 */ /* 0x000fe40000800000 */
[----:B------:R-:W-:Y:S02]  /*110a0*/  FMNMX.FTZ R5, R141, R5, !PT ;  /* 0x000000058d057209 */ /* 0x000fe40007810000 */
[----:B------:R-:W-:Y:S02]  /*110b0*/  FSEL R143, R63, -INF , P0 ;  /* 0xff8000003f8f7808 */ /* 0x000fe40000000000 */
[----:B------:R-:W-:-:S02]  /*110c0*/  ISETP.GT.AND P1, PT, R7, 0x50, PT ;  /* 0x000000500700780c */ /* 0x000fc40003f24270 */
[----:B------:R-:W-:Y:S02]  /*110d0*/  FMNMX.FTZ R5, R140, R5, !PT ;  /* 0x000000058c057209 */ /* 0x000fe40007810000 */
[----:B------:R-:W-:Y:S02]  /*110e0*/  ISETP.GT.AND P0, PT, R7, 0x51, PT ;  /* 0x000000510700780c */ /* 0x000fe40003f04270 */
[----:B------:R-:W-:Y:S02]  /*110f0*/  FSEL R174, R58, -INF , P1 ;  /* 0xff8000003aae7808 */ /* 0x000fe40000800000 */
[----:B------:R-:W-:Y:S02]  /*11100*/  FMNMX.FTZ R5, R143, R5, !PT ;  /* 0x000000058f057209 */ /* 0x000fe40007810000 */
[----:B--2---:R-:W-:Y:S02]  /*11110*/  FMNMX.FTZ R135, R135, R9, !PT ;  /* 0x0000000987877209 */ /* 0x004fe40007810000 */
[----:B------:R-:W-:-:S02]  /*11120*/  FSEL R175, R59, -INF , P0 ;  /* 0xff8000003baf7808 */ /* 0x000fc40000000000 */
[C---:B------:R-:W-:Y:S01]  /*11130*/  ISETP.GT.AND P0, PT, R7.reuse, 0x58, PT ;  /* 0x000000580700780c */ /* 0x040fe20003f04270 */
[----:B------:R-:W2:Y:S01]  /*11140*/  SHFL.BFLY PT, R9, R135, 0x1, 0x1f ;  /* 0x0c201f0087097f89 */ /* 0x000ea200000e0000 */
[----:B------:R-:W-:Y:S02]  /*11150*/  FMNMX.FTZ R5, R174, R5, !PT ;  /* 0x00000005ae057209 */ /* 0x000fe40007810000 */
[----:B------:R-:W-:Y:S02]  /*11160*/  ISETP.GT.AND P2, PT, R7, 0x59, PT ;  /* 0x000000590700780c */ /* 0x000fe40003f44270 */
[----:B------:R-:W-:Y:S02]  /*11170*/  FSEL R180, R54, -INF , P0 ;  /* 0xff80000036b47808 */ /* 0x000fe40000000000 */
[----:B------:R-:W-:Y:S02]  /*11180*/  FMNMX.FTZ R5, R175, R5, !PT ;  /* 0x00000005af057209 */ /* 0x000fe40007810000 */
[----:B------:R-:W-:-:S02]  /*11190*/  ISETP.GT.AND P1, PT, R7, 0x60, PT ;  /* 0x000000600700780c */ /* 0x000fc40003f24270 */
[----:B------:R-:W-:Y:S02]  /*111a0*/  FSEL R181, R55, -INF , P2 ;  /* 0xff80000037b57808 */ /* 0x000fe40001000000 */
[----:B------:R-:W-:Y:S02]  /*111b0*/  FMNMX.FTZ R5, R180, R5, !PT ;  /* 0x00000005b4057209 */ /* 0x000fe40007810000 */
[----:B-1----:R-:W-:Y:S02]  /*111c0*/  FMNMX.FTZ R137, R137, R8, !PT ;  /* 0x0000000889897209 */ /* 0x002fe40007810000 */
[----:B------:R-:W-:Y:S02]  /*111d0*/  ISETP.GT.AND P0, PT, R7, 0x61, PT ;  /* 0x000000610700780c */ /* 0x000fe40003f04270 */
[----:B------:R-:W-:Y:S02]  /*111e0*/  FSEL R234, R22, -INF , P1 ;  /* 0xff80000016ea7808 */ /* 0x000fe40000800000 */
[----:B------:R-:W-:-:S02]  /*111f0*/  FMNMX.FTZ R5, R181, R5, !PT ;  /* 0x00000005b5057209 */ /* 0x000fc40007810000 */
[----:B---3--:R-:W-:Y:S01]  /*11200*/  FMNMX.FTZ R3, R3, R6, !PT ;  /* 0x0000000603037209 */ /* 0x008fe20007810000 */
[----:B------:R-:W-:Y:S01]  /*11210*/  FMUL.FTZ R6, R137, c[0x0][0x2d0] ;  /* 0x0000b40089067a20 */ /* 0x000fe20000410000 */
[----:B------:R-:W-:Y:S02]  /*11220*/  FSEL R197, R23, -INF , P0 ;  /* 0xff80000017c57808 */ /* 0x000fe40000000000 */
[----:B------:R-:W-:Y:S01]  /*11230*/  ISETP.GT.AND P1, PT, R7, 0x68, PT ;  /* 0x000000680700780c */ /* 0x000fe20003f24270 */
[----:B------:R-:W1:Y:S01]  /*11240*/  SHFL.BFLY PT, R70, R3, 0x1, 0x1f ;  /* 0x0c201f0003467f89 */ /* 0x000e6200000e0000 */
[----:B------:R-:W-:Y:S02]  /*11250*/  FMNMX.FTZ R5, R234, R5, !PT ;  /* 0x00000005ea057209 */ /* 0x000fe40007810000 */
[----:B------:R-:W-:Y:S01]  /*11260*/  FSETP.NEU.FTZ.AND P0, PT, R137, -INF , PT ;  /* 0xff8000008900780b */ /* 0x000fe20003f1d000 */
[----:B------:R-:W-:Y:S01]  /*11270*/  LDSM.16.MT88.4 R20, [R229+0x100] ;  /* 0x00010000e514783b */ /* 0x000fe20000004200 */
[----:B------:R-:W-:-:S02]  /*11280*/  ISETP.GT.AND P2, PT, R7, 0x69, PT ;  /* 0x000000690700780c */ /* 0x000fc40003f44270 */
[----:B------:R-:W-:Y:S02]  /*11290*/  FSEL R235, R26, -INF , P1 ;  /* 0xff8000001aeb7808 */ /* 0x000fe40000800000 */
[----:B------:R-:W-:Y:S02]  /*112a0*/  FMNMX.FTZ R7, R197, R5, !PT ;  /* 0x00000005c5077209 */ /* 0x000fe40007810000 */
[----:B------:R-:W-:Y:S02]  /*112b0*/  FSEL R6, R6, RZ, P0 ;  /* 0x000000ff06067208 */ /* 0x000fe40000000000 */
[----:B------:R-:W-:Y:S02]  /*112c0*/  FMNMX.FTZ R8, R235, R7, !PT ;  /* 0x00000007eb087209 */ /* 0x000fe40007810000 */
[----:B------:R-:W-:Y:S01]  /*112d0*/  FSEL R249, R27, -INF , P2 ;  /* 0xff8000001bf97808 */ /* 0x000fe20001000000 */
[----:B------:R-:W-:Y:S01]  /*112e0*/  FFMA.FTZ R7, R10, c[0x0][0x2d0], -R6 ;  /* 0x0000b4000a077a23 */ /* 0x000fe20000010806 */
[----:B--2---:R-:W-:Y:S01]  /*112f0*/  FMNMX.FTZ R135, R135, R9, !PT ;  /* 0x0000000987877209 */ /* 0x004fe20007810000 */
[----:B------:R-:W-:Y:S02]  /*11300*/  LDSM.16.MT88.4 R24, [R230+0x100] ;  /* 0x00010000e618783b */ /* 0x000fe40000004200 */
[----:B------:R2:W-:Y:S01]  /*11310*/  MUFU.EX2 R223, R7 ;  /* 0x0000000700df7308 */ /* 0x0005e20000000800 */
[C---:B------:R-:W-:Y:S01]  /*11320*/  FSETP.NEU.FTZ.AND P0, PT, R135.reuse, -INF , PT ;  /* 0xff8000008700780b */ /* 0x040fe20003f1d000 */
[----:B------:R-:W-:Y:S01]  /*11330*/  FMUL.FTZ R5, R135, c[0x0][0x2d0] ;  /* 0x0000b40087057a20 */ /* 0x000fe20000410000 */
[----:B-1----:R-:W-:-:S04]  /*11340*/  FMNMX.FTZ R70, R70, R3, !PT ;  /* 0x0000000346467209 */ /* 0x002fc80007810000 */
[----:B------:R-:W-:Y:S02]  /*11350*/  FSEL R5, R5, RZ, P0 ;  /* 0x000000ff05057208 */ /* 0x000fe40000000000 */
[----:B------:R-:W-:-:S03]  /*11360*/  FSETP.NEU.FTZ.AND P0, PT, R70, -INF , PT ;  /* 0xff8000004600780b */ /* 0x000fc60003f1d000 */
[--C-:B------:R-:W-:Y:S01]  /*11370*/  FFMA.FTZ R3, R12, c[0x0][0x2d0], -R5.reuse ;  /* 0x0000b4000c037a23 */ /* 0x100fe20000010805 */
[----:B--2---:R-:W-:Y:S01]  /*11380*/  FMNMX.FTZ R7, R249, R8, !PT ;  /* 0x00000008f9077209 */ /* 0x004fe20007810000 */
        /* <DEDUP_REMOVED lines=11> */
[----:B-1----:R-:W-:-:S07]  /*11440*/  FFMA.FTZ R8, R14, c[0x0][0x2d0], -R5 ;  /* 0x0000b4000e087a23 */ /* 0x002fce0000010805 */
[----:B------:R1:W3:Y:S01]  /*11450*/  MUFU.EX2 R233, R8 ;  /* 0x0000000800e97308 */ /* 0x0002e20000000800 */
[--C-:B--2---:R-:W-:Y:S02]  /*11460*/  FFMA.FTZ R0, R17, c[0x0][0x2d0], -R3.reuse ;  /* 0x0000b40011007a23 */ /* 0x104fe40000010803 */
[----:B------:R-:W-:Y:S05]  /*11470*/  LDSM.16.MT88.4 R16, [R232+0x100] ;  /* 0x00010000e810783b */ /* 0x000fea0000004200 */
[----:B------:R2:W-:Y:S01]  /*11480*/  MUFU.EX2 R167, R0 ;  /* 0x0000000000a77308 */ /* 0x0005e20000000800 */
[----:B-1----:R-:W-:Y:S01]  /*11490*/  FFMA.FTZ R8, R15, c[0x0][0x2d0], -R3 ;  /* 0x0000b4000f087a23 */ /* 0x002fe20000010803 */
[----:B---3--:R-:W-:-:S06]  /*114a0*/  F2FP.PACK_AB R10, R233, R201 ;  /* 0x000000c9e90a723e */ /* 0x008fcc00000000ff */
        /* <DEDUP_REMOVED lines=9> */
[----:B------:R-:W-:Y:S01]  /*11540*/  F2FP.PACK_AB R8, R191, R198 ;  /* 0x000000c6bf08723e */ /* 0x000fe200000000ff */
[--C-:B--2---:R-:W-:Y:S01]  /*11550*/  FFMA.FTZ R0, R30, c[0x0][0x2d0], -R6.reuse ;  /* 0x0000b4001e007a23 */ /* 0x104fe20000010806 */
[C---:B------:R-:W-:Y:S01]  /*11560*/  FSETP.NEU.FTZ.AND P0, PT, R136.reuse, -INF , PT ;  /* 0xff8000008800780b */ /* 0x040fe20003f1d000 */
[----:B------:R-:W-:Y:S01]  /*11570*/  FMUL.FTZ R2, R136, c[0x0][0x2d0] ;  /* 0x0000b40088027a20 */ /* 0x000fe20000410000 */
[----:B---3--:R-:W-:Y:S01]  /*11580*/  F2FP.PACK_AB R12, R215, R223 ;  /* 0x000000dfd70c723e */ /* 0x008fe200000000ff */
        /* <DEDUP_REMOVED lines=28> */
[----:B-1----:R-:W-:-:S04]  /*11750*/  FFMA.FTZ R2, R41, c[0x0][0x2d0], -R5 ;  /* 0x0000b40029027a23 */ /* 0x002fc80000010805 */
[----:B------:R1:W3:Y:S03]  /*11760*/  MUFU.EX2 R188, R2 ;  /* 0x0000000200bc7308 */ /* 0x0002e60000000800 */
[C---:B------:R-:W-:Y:S01]  /*11770*/  HMMA.16816.F32 R96, R12.reuse, R22, RZ ;  /* 0x000000160c60723c */ /* 0x040fe200000018ff */
[----:B------:R-:W4:Y:S07]  /*11780*/  LDSM.16.MT88.4 R20, [R229+0x900] ;  /* 0x00090000e514783b */ /* 0x000f2e0000004200 */
[----:B------:R-:W-:Y:S01]  /*11790*/  HMMA.16816.F32 R80, R12, R16, RZ ;  /* 0x000000100c50723c */ /* 0x000fe200000018ff */
[----:B-1----:R-:W-:-:S07]  /*117a0*/  FFMA.FTZ R2, R68, c[0x0][0x2d0], -R5 ;  /* 0x0000b40044027a23 */ /* 0x002fce0000010805 */
[-C--:B------:R-:W-:Y:S01]  /*117b0*/  HMMA.16816.F32 R40, R8, R38.reuse, RZ ;  /* 0x000000260828723c */ /* 0x080fe200000018ff */
[----:B------:R1:W-:Y:S07]  /*117c0*/  MUFU.EX2 R162, R2 ;  /* 0x0000000200a27308 */ /* 0x0003ee0000000800 */
[----:B------:R-:W-:Y:S01]  /*117d0*/  HMMA.16816.F32 R100, R12, R38, RZ ;  /* 0x000000260c64723c */ /* 0x000fe200000018ff */
[----:B-1----:R-:W-:Y:S02]  /*117e0*/  FFMA.FTZ R2, R69, c[0x0][0x2d0], -R5 ;  /* 0x0000b40045027a23 */ /* 0x002fe40000010805 */
[----:B--2---:R-:W-:-:S02]  /*117f0*/  IMAD.MOV.U32 R69, RZ, RZ, R194 ;  /* 0x000000ffff457224 */ /* 0x004fc400078e00c2 */
[----:B------:R1:W2:Y:S03]  /*11800*/  MUFU.EX2 R228, R2 ;  /* 0x0000000200e47308 */ /* 0x0002a60000000800 */
[----:B---3--:R-:W-:Y:S01]  /*11810*/  F2FP.PACK_AB R8, R188, R69 ;  /* 0x00000045bc08723e */ /* 0x008fe200000000ff */
[----:B-1----:R-:W-:Y:S01]  /*11820*/  FFMA.FTZ R2, R71, c[0x0][0x2d0], -R3 ;  /* 0x0000b40047027a23 */ /* 0x002fe20000010803 */
[----:B--2---:R-:W-:Y:S01]  /*11830*/  F2FP.PACK_AB R10, R228, R162 ;  /* 0x000000a2e40a723e */ /* 0x004fe200000000ff */
[----:B------:R-:W-:Y:S02]  /*11840*/  IMAD.MOV.U32 R71, RZ, RZ, R105 ;  /* 0x000000ffff477224 */ /* 0x000fe400078e0069 */
[----:B------:R1:W-:Y:S01]  /*11850*/  MUFU.EX2 R7, R2 ;  /* 0x0000000200077308 */ /* 0x0003e20000000800 */
[----:B------:R-:W-:Y:S01]  /*11860*/  HMMA.16816.F32 R104, R12, R18, RZ ;  /* 0x000000120c68723c */ /* 0x000fe200000018ff */
[----:B------:R-:W2:Y:S01]  /*11870*/  LDSM.16.MT88.4 R16, [R230+0x900] ;  /* 0x00090000e610783b */ /* 0x000ea20000004200 */
[----:B-1----:R-:W-:-:S05]  /*11880*/  FFMA.FTZ R2, R76, c[0x0][0x2d0], -R3 ;  /* 0x0000b4004c027a23 */ /* 0x002fca0000010803 */
[----:B------:R1:W3:Y:S02]  /*11890*/  MUFU.EX2 R182, R2 ;  /* 0x0000000200b67308 */ /* 0x0002e40000000800 */
[----:B-1----:R-:W-:Y:S01]  /*118a0*/  FFMA.FTZ R2, R77, c[0x0][0x2d0], -R3 ;  /* 0x0000b4004d027a23 */ /* 0x002fe20000010803 */
[----:B---3--:R-:W-:Y:S01]  /*118b0*/  F2FP.PACK_AB R9, R182, R7 ;  /* 0x00000007b609723e */ /* 0x008fe200000000ff */
[C---:B------:R-:W-:Y:S04]  /*118c0*/  HMMA.16816.F32 R76, R12.reuse, R24, RZ ;  /* 0x000000180c4c723c */ /* 0x040fe800000018ff */
[----:B------:R1:W-:Y:S04]  /*118d0*/  MUFU.EX2 R194, R2 ;  /* 0x0000000200c27308 */ /* 0x0003e80000000800 */
[----:B------:R-:W-:Y:S01]  /*118e0*/  HMMA.16816.F32 R24, R12, R36, RZ ;  /* 0x000000240c18723c */ /* 0x000fe200000018ff */
[----:B------:R-:W3:Y:S06]  /*118f0*/  LDSM.16.MT88.4 R12, [R229+0x1100] ;  /* 0x00110000e50c783b */ /* 0x000eec0000004200 */
[----:B------:R-:W-:-:S02]  /*11900*/  IMAD.MOV.U32 R37, RZ, RZ, R214 ;  /* 0x000000ffff257224 */ /* 0x000fc400078e00d6 */
[----:B-1----:R-:W-:-:S04]  /*11910*/  FFMA.FTZ R2, R88, c[0x0][0x2d0], -R3 ;  /* 0x0000b40058027a23 */ /* 0x002fc80000010803 */
[----:B------:R1:W1:Y:S02]  /*11920*/  MUFU.EX2 R68, R2 ;  /* 0x0000000200447308 */ /* 0x0002640000000800 */
[----:B-1----:R-:W-:Y:S01]  /*11930*/  FFMA.FTZ R2, R92, c[0x0][0x2d0], -R6 ;  /* 0x0000b4005c027a23 */ /* 0x002fe20000010806 */
[----:B------:R-:W-:-:S05]  /*11940*/  F2FP.PACK_AB R11, R68, R194 ;  /* 0x000000c2440b723e */ /* 0x000fca00000000ff */
[----:B------:R1:W-:Y:S02]  /*11950*/  MUFU.EX2 R36, R2 ;  /* 0x0000000200247308 */ /* 0x0003e40000000800 */
[C---:B----4-:R-:W-:Y:S08]  /*11960*/  HMMA.16816.F32 R144, R8.reuse, R20, R72 ;  /* 0x000000140890723c */ /* 0x050ff00000001848 */
[----:B------:R-:W-:Y:S01]  /*11970*/  HMMA.16816.F32 R108, R8, R32, R60 ;  /* 0x00000020086c723c */ /* 0x000fe2000000183c */
[----:B-1----:R-:W-:-:S04]  /*11980*/  FFMA.FTZ R2, R93, c[0x0][0x2d0], -R6 ;  /* 0x0000b4005d027a23 */ /* 0x002fc80000010806 */
[----:B------:R1:W4:Y:S03]  /*11990*/  MUFU.EX2 R252, R2 ;  /* 0x0000000200fc7308 */ /* 0x0003260000000800 */
[C---:B------:R-:W-:Y:S08]  /*119a0*/  HMMA.16816.F32 R72, R8.reuse, R22, R64 ;  /* 0x000000160848723c */ /* 0x040ff00000001840 */
[----:B------:R-:W-:Y:S01]  /*119b0*/  HMMA.16816.F32 R64, R8, R34, R56 ;  /* 0x000000220840723c */ /* 0x000fe20000001838 */
[----:B-1----:R-:W-:-:S07]  /*119c0*/  FFMA.FTZ R2, R94, c[0x0][0x2d0], -R6 ;  /* 0x0000b4005e027a23 */ /* 0x002fce0000010806 */
[C---:B--2---:R-:W-:Y:S01]  /*119d0*/  HMMA.16816.F32 R60, R8.reuse, R18, R48 ;  /* 0x00000012083c723c */ /* 0x044fe20000001830 */
[----:B------:R1:W-:Y:S07]  /*119e0*/  MUFU.EX2 R227, R2 ;  /* 0x0000000200e37308 */ /* 0x0003ee0000000800 */
[----:B------:R-:W-:Y:S01]  /*119f0*/  HMMA.16816.F32 R92, R8, R16, R52 ;  /* 0x00000010085c723c */ /* 0x000fe20000001834 */
[----:B-1----:R-:W-:-:S07]  /*11a00*/  FFMA.FTZ R2, R89, c[0x0][0x2d0], -R6 ;  /* 0x0000b40059027a23 */ /* 0x002fce0000010806 */
[C---:B------:R-:W-:Y:S01]  /*11a10*/  HMMA.16816.F32 R88, R8.reuse, R28, R44 ;  /* 0x0000001c0858723c */ /* 0x040fe2000000182c */
[----:B------:R1:W2:Y:S07]  /*11a20*/  MUFU.EX2 R251, R2 ;  /* 0x0000000200fb7308 */ /* 0x0002ae0000000800 */
[----:B------:R-:W-:Y:S07]  /*11a30*/  HMMA.16816.F32 R44, R8, R30, R40 ;  /* 0x0000001e082c723c */ /* 0x000fee0000001828 */
[----:B----4-:R-:W-:Y:S01]  /*11a40*/  F2FP.PACK_AB R8, R252, R36 ;  /* 0x00000024fc08723e */ /* 0x010fe200000000ff */
        /* <DEDUP_REMOVED lines=15> */
[----:B------:R-:W-:Y:S02]  /*11b40*/  IMAD.MOV.U32 R122, RZ, RZ, R189 ;  /* 0x000000ffff7a7224 */ /* 0x000fe400078e00bd */
[----:B------:R1:W-:Y:S04]  /*11b50*/  MUFU.EX2 R221, R2 ;  /* 0x0000000200dd7308 */ /* 0x0003e80000000800 */
[C---:B------:R-:W-:Y:S07]  /*11b60*/  HMMA.16816.F32 R76, R8.reuse, R16, R76 ;  /* 0x00000010084c723c */ /* 0x040fee000000184c */
[----:B------:R-:W-:Y:S01]  /*11b70*/  IMAD.MOV.U32 R16, RZ, RZ, R204 ;  /* 0x000000ffff107224 */ /* 0x000fe200078e00cc */
[----:B------:R-:W-:Y:S01]  /*11b80*/  HMMA.16816.F32 R48, R8, R20, R84 ;  /* 0x000000140830723c */ /* 0x000fe20000001854 */
[----:B------:R-:W-:-:S02]  /*11b90*/  IMAD.MOV.U32 R17, RZ, RZ, R37 ;  /* 0x000000ffff117224 */ /* 0x000fc400078e0025 */
[----:B-1----:R-:W-:-:S04]  /*11ba0*/  FFMA.FTZ R2, R117, c[0x0][0x2d0], -R5 ;  /* 0x0000b40075027a23 */ /* 0x002fc80000010805 */
[----:B------:R1:W-:Y:S01]  /*11bb0*/  MUFU.EX2 R216, R2 ;  /* 0x0000000200d87308 */ /* 0x0003e20000000800 */
[C---:B------:R-:W-:Y:S01]  /*11bc0*/  HMMA.16816.F32 R116, R8.reuse, R28, R24 ;  /* 0x0000001c0874723c */ /* 0x040fe20000001818 */
[----:B------:R-:W-:Y:S06]  /*11bd0*/  LDSM.16.MT88.4 R24, [R230+0x1100] ;  /* 0x00110000e618783b */ /* 0x000fec0000004200 */
[----:B------:R-:W-:Y:S01]  /*11be0*/  IMAD.MOV.U32 R29, RZ, RZ, R68 ;  /* 0x000000ffff1d7224 */ /* 0x000fe200078e0044 */
[----:B------:R-:W-:Y:S01]  /*11bf0*/  HMMA.16816.F32 R40, R8, R22, R96 ;  /* 0x000000160828723c */ /* 0x000fe20000001860 */
[----:B------:R-:W-:Y:S01]  /*11c00*/  IMAD.MOV.U32 R68, RZ, RZ, R203 ;  /* 0x000000ffff447224 */ /* 0x000fe200078e00cb */
[----:B------:R-:W2:Y:S01]  /*11c10*/  LDSM.16.MT88.4 R20, [R232+0x1100] ;  /* 0x00110000e814783b */ /* 0x000ea20000004200 */
[----:B------:R-:W-:-:S02]  /*11c20*/  IMAD.MOV.U32 R28, RZ, RZ, R202 ;  /* 0x000000ffff1c7224 */ /* 0x000fc400078e00ca */
[----:B-1----:R-:W-:-:S03]  /*11c30*/  FFMA.FTZ R2, R121, c[0x0][0x2d0], -R5 ;  /* 0x0000b40079027a23 */ /* 0x002fc60000010805 */
[C---:B------:R-:W-:Y:S01]  /*11c40*/  HMMA.16816.F32 R52, R8.reuse, R32, R80 ;  /* 0x000000200834723c */ /* 0x040fe20000001850 */
[----:B------:R-:W-:Y:S01]  /*11c50*/  IMAD.MOV.U32 R121, RZ, RZ, R36 ;  /* 0x000000ffff797224 */ /* 0x000fe200078e0024 */
[----:B------:R1:W4:Y:S06]  /*11c60*/  MUFU.EX2 R217, R2 ;  /* 0x0000000200d97308 */ /* 0x00032c0000000800 */
[C---:B------:R-:W-:Y:S01]  /*11c70*/  HMMA.16816.F32 R36, R8.reuse, R34, R104 ;  /* 0x000000220824723c */ /* 0x040fe20000001868 */
[----:B------:R-:W2:Y:S06]  /*11c80*/  LDSM.16.MT88.4 R32, [R231+0x1100] ;  /* 0x00110000e720783b */ /* 0x000eac0000004200 */
[----:B------:R-:W-:Y:S01]  /*11c90*/  IMAD.MOV.U32 R107, RZ, RZ, R199 ;  /* 0x000000ffff6b7224 */ /* 0x000fe200078e00c7 */
[----:B------:R-:W-:Y:S01]  /*11ca0*/  HMMA.16816.F32 R56, R8, R18, R112 ;  /* 0x000000120838723c */ /* 0x000fe20000001870 */
[----:B------:R-:W-:-:S02]  /*11cb0*/  IMAD.MOV.U32 R104, RZ, RZ, R198 ;  /* 0x000000ffff687224 */ /* 0x000fc400078e00c6 */
[----:B-1----:R-:W-:Y:S02]  /*11cc0*/  FFMA.FTZ R2, R123, c[0x0][0x2d0], -R5 ;  /* 0x0000b4007b027a23 */ /* 0x002fe40000010805 */
[----:B------:R-:W-:Y:S02]  /*11cd0*/  IMAD.MOV.U32 R123, RZ, RZ, R212 ;  /* 0x000000ffff7b7224 */ /* 0x000fe400078e00d4 */
[----:B------:R1:W-:Y:S01]  /*11ce0*/  MUFU.EX2 R214, R2 ;  /* 0x0000000200d67308 */ /* 0x0003e20000000800 */
[----:B------:R-:W-:Y:S01]  /*11cf0*/  IMAD.MOV.U32 R105, RZ, RZ, R197 ;  /* 0x000000ffff697224 */ /* 0x000fe200078e00c5 */
[----:B------:R-:W-:Y:S01]  /*11d00*/  HMMA.16816.F32 R84, R8, R30, R100 ;  /* 0x0000001e0854723c */ /* 0x000fe20000001864 */
[----:B------:R-:W-:Y:S02]  /*11d10*/  IMAD.MOV.U32 R106, RZ, RZ, R196 ;  /* 0x000000ffff6a7224 */ /* 0x000fe400078e00c4 */
[----:B------:R-:W-:Y:S02]  /*11d20*/  IMAD.MOV.U32 R115, RZ, RZ, R191 ;  /* 0x000000ffff737224 */ /* 0x000fe400078e00bf */
[----:B------:R-:W-:-:S02]  /*11d30*/  IMAD.MOV.U32 R114, RZ, RZ, R190 ;  /* 0x000000ffff727224 */ /* 0x000fc400078e00be */
[----:B----4-:R-:W-:Y:S01]  /*11d40*/  F2FP.PACK_AB R8, R217, R216 ;  /* 0x000000d8d908723e */ /* 0x010fe200000000ff */
[----:B------:R-:W-:Y:S02]  /*11d50*/  IMAD.MOV.U32 R112, RZ, RZ, R104 ;  /* 0x000000ffff707224 */ /* 0x000fe400078e0068 */
        /* <DEDUP_REMOVED lines=19> */
[----:B------:R-:W-:Y:S02]  /*11e90*/  IMAD.MOV.U32 R128, RZ, RZ, R16 ;  /* 0x000000ffff807224 */ /* 0x000fe400078e0010 */
[----:B------:R-:W-:Y:S01]  /*11ea0*/  LDSM.16.MT88.4 R16, [R229+0x1900] ;  /* 0x00190000e510783b */ /* 0x000fe20000004200 */
[----:B-1----:R-:W-:Y:S01]  /*11eb0*/  FFMA.FTZ R2, R130, c[0x0][0x2d0], -R6 ;  /* 0x0000b40082027a23 */ /* 0x002fe20000010806 */
[----:B----4-:R-:W-:Y:S01]  /*11ec0*/  F2FP.PACK_AB R11, R201, R202 ;  /* 0x000000cac90b723e */ /* 0x010fe200000000ff */
[----:B------:R-:W-:Y:S02]  /*11ed0*/  IMAD.MOV.U32 R130, RZ, RZ, R115 ;  /* 0x000000ffff827224 */ /* 0x000fe400078e0073 */
[----:B------:R1:W4:Y:S01]  /*11ee0*/  MUFU.EX2 R200, R2 ;  /* 0x0000000200c87308 */ /* 0x0003220000000800 */
[----:B------:R-:W-:-:S02]  /*11ef0*/  IMAD.MOV.U32 R115, RZ, RZ, R127 ;  /* 0x000000ffff737224 */ /* 0x000fc400078e007f */
[----:B------:R-:W-:Y:S01]  /*11f00*/  IMAD.MOV.U32 R127, RZ, RZ, R28 ;  /* 0x000000ffff7f7224 */ /* 0x000fe200078e001c */
[C---:B---3--:R-:W-:Y:S08]  /*11f10*/  HMMA.16816.F32 R80, R8.reuse, R14, R72 ;  /* 0x0000000e0850723c */ /* 0x048ff00000001848 */
[----:B--2---:R-:W-:Y:S01]  /*11f20*/  HMMA.16816.F32 R72, R8, R22, R64 ;  /* 0x000000160848723c */ /* 0x004fe20000001840 */
        /* <DEDUP_REMOVED lines=8> */
[----:B------:R1:W2:Y:S01]  /*11fb0*/  MUFU.EX2 R198, R2 ;  /* 0x0000000200c67308 */ /* 0x0002a20000000800 */
[----:B------:R-:W-:-:S05]  /*11fc0*/  IMAD.MOV.U32 R68, RZ, RZ, R166 ;  /* 0x000000ffff447224 */ /* 0x000fca00078e00a6 */
[C---:B------:R-:W-:Y:S08]  /*11fd0*/  HMMA.16816.F32 R92, R8.reuse, R24, R92 ;  /* 0x00000018085c723c */ /* 0x040ff0000000185c */
[----:B------:R-:W-:Y:S01]  /*11fe0*/  HMMA.16816.F32 R96, R8, R32, R88 ;  /* 0x000000200860723c */ /* 0x000fe20000001858 */
[----:B-1----:R-:W-:-:S04]  /*11ff0*/  FFMA.FTZ R2, R132, c[0x0][0x2d0], -R6 ;  /* 0x0000b40084027a23 */ /* 0x002fc80000010806 */
        /* <DEDUP_REMOVED lines=18> */
[----:B------:R-:W-:Y:S01]  /*12120*/  LDSM.16.MT88.4 R12, [R232+0x1900] ;  /* 0x00190000e80c783b */ /* 0x000fe20000004200 */
[----:B-1----:R-:W-:-:S04]  /*12130*/  FFMA.FTZ R2, R149, c[0x0][0x2d0], -R6 ;  /* 0x0000b40095027a23 */ /* 0x002fc80000010806 */
[----:B------:R1:W-:Y:S02]  /*12140*/  MUFU.EX2 R191, R2 ;  /* 0x0000000200bf7308 */ /* 0x0003e40000000800 */
[C---:B------:R-:W-:Y:S07]  /*12150*/  HMMA.16816.F32 R88, R8.reuse, R32, R116 ;  /* 0x000000200858723c */ /* 0x040fee0000001874 */
[----:B------:R-:W-:Y:S01]  /*12160*/  IMAD.MOV.U32 R117, RZ, RZ, R115 ;  /* 0x000000ffff757224 */ /* 0x000fe200078e0073 */
[----:B------:R-:W-:Y:S01]  /*12170*/  HMMA.16816.F32 R40, R8, R20, R52 ;  /* 0x000000140828723c */ /* 0x000fe20000001834 */
[----:B------:R-:W-:-:S02]  /*12180*/  IMAD.MOV.U32 R119, RZ, RZ, R112 ;  /* 0x000000ffff777224 */ /* 0x000fc400078e0070 */
[----:B------:R-:W-:Y:S02]  /*12190*/  IMAD.MOV.U32 R116, RZ, RZ, R4 ;  /* 0x000000ffff747224 */ /* 0x000fe400078e0004 */
[----:B------:R-:W-:Y:S02]  /*121a0*/  IMAD.MOV.U32 R4, RZ, RZ, R163 ;  /* 0x000000ffff047224 */ /* 0x000fe400078e00a3 */
[--C-:B-1----:R-:W-:Y:S01]  /*121b0*/  FFMA.FTZ R2, R150, c[0x0][0x2d0], -R5.reuse ;  /* 0x0000b40096027a23 */ /* 0x102fe20000010805 */
[C---:B------:R-:W-:Y:S01]  /*121c0*/  HMMA.16816.F32 R36, R8.reuse, R22, R36 ;  /* 0x000000160824723c */ /* 0x040fe20000001824 */
[----:B------:R-:W-:Y:S02]  /*121d0*/  LDSM.16.MT88.4 R20, [R229+0x2100] ;  /* 0x00210000e514783b */ /* 0x000fe40000004200 */
[----:B------:R1:W-:Y:S05]  /*121e0*/  MUFU.EX2 R190, R2 ;  /* 0x0000000200be7308 */ /* 0x0003ea0000000800 */
[C---:B------:R-:W-:Y:S08]  /*121f0*/  HMMA.16816.F32 R56, R8.reuse, R26, R56 ;  /* 0x0000001a0838723c */ /* 0x040ff00000001838 */
[----:B------:R-:W-:Y:S01]  /*12200*/  HMMA.16816.F32 R84, R8, R34, R84 ;  /* 0x000000220854723c */ /* 0x000fe20000001854 */
[----:B------:R-:W2:Y:S01]  /*12210*/  LDSM.16.MT88.4 R32, [R231+0x1900] ;  /* 0x00190000e720783b */ /* 0x000ea20000004200 */
[----:B-1----:R-:W-:-:S04]  /*12220*/  FFMA.FTZ R2, R151, c[0x0][0x2d0], -R5 ;  /* 0x0000b40097027a23 */ /* 0x002fc80000010805 */
[----:B------:R1:W3:Y:S02]  /*12230*/  MUFU.EX2 R189, R2 ;  /* 0x0000000200bd7308 */ /* 0x0002e40000000800 */
[--C-:B-1----:R-:W-:Y:S02]  /*12240*/  FFMA.FTZ R2, R152, c[0x0][0x2d0], -R5.reuse ;  /* 0x0000b40098027a23 */ /* 0x102fe40000010805 */
[----:B------:R-:W-:Y:S02]  /*12250*/  IMAD.MOV.U32 R152, RZ, RZ, R122 ;  /* 0x000000ffff987224 */ /* 0x000fe400078e007a */
[----:B------:R-:W-:Y:S02]  /*12260*/  IMAD.MOV.U32 R122, RZ, RZ, R188 ;  /* 0x000000ffff7a7224 */ /* 0x000fe400078e00bc */
[----:B------:R1:W-:Y:S02]  /*12270*/  MUFU.EX2 R188, R2 ;  /* 0x0000000200bc7308 */ /* 0x0003e40000000800 */
[----:B-1----:R-:W-:-:S02]  /*12280*/  FFMA.FTZ R2, R153, c[0x0][0x2d0], -R5 ;  /* 0x0000b40099027a23 */ /* 0x002fc40000010805 */
[----:B------:R-:W-:-:S04]  /*12290*/  IMAD.MOV.U32 R153, RZ, RZ, R114 ;  /* 0x000000ffff997224 */ /* 0x000fc800078e0072 */
[----:B------:R1:W4:Y:S01]  /*122a0*/  MUFU.EX2 R139, R2 ;  /* 0x00000002008b7308 */ /* 0x0003220000000800 */
[----:B------:R-:W-:Y:S02]  /*122b0*/  IMAD.MOV.U32 R114, RZ, RZ, R107 ;  /* 0x000000ffff727224 */ /* 0x000fe400078e006b */
[----:B------:R-:W-:Y:S02]  /*122c0*/  IMAD.MOV.U32 R107, RZ, RZ, R29 ;  /* 0x000000ffff6b7224 */ /* 0x000fe400078e001d */
[----:B------:R-:W-:Y:S01]  /*122d0*/  IMAD.MOV.U32 R118, RZ, RZ, R114 ;  /* 0x000000ffff767224 */ /* 0x000fe200078e0072 */
[----:B------:R-:W-:Y:S01]  /*122e0*/  HMMA.16816.F32 R28, R8, R24, R76 ;  /* 0x00000018081c723c */ /* 0x000fe2000000184c */
[----:B------:R-:W2:Y:S06]  /*122f0*/  LDSM.16.MT88.4 R24, [R230+0x1900] ;  /* 0x00190000e618783b */ /* 0x000eac0000004200 */
[----:B---3--:R-:W-:Y:S01]  /*12300*/  F2FP.PACK_AB R8, R189, R190 ;  /* 0x000000bebd08723e */ /* 0x008fe200000000ff */
[----:B-1----:R-:W-:Y:S01]  /*12310*/  FFMA.FTZ R2, R154, c[0x0][0x2d0], -R3 ;  /* 0x0000b4009a027a23 */ /* 0x002fe20000010803 */
[----:B----4-:R-:W-:Y:S01]  /*12320*/  F2FP.PACK_AB R10, R139, R188 ;  /* 0x000000bc8b0a723e */ /* 0x010fe200000000ff */
[----:B------:R-:W-:-:S02]  /*12330*/  IMAD.MOV.U32 R154, RZ, RZ, R105 ;  /* 0x000000ffff9a7224 */ /* 0x000fc400078e0069 */
        /* <DEDUP_REMOVED lines=11> */
[----:B------:R-:W-:Y:S02]  /*123f0*/  IMAD.MOV.U32 R130, RZ, RZ, R71 ;  /* 0x000000ffff827224 */ /* 0x000fe400078e0047 */
[----:B------:R-:W-:Y:S02]  /*12400*/  IMAD.MOV.U32 R71, RZ, RZ, R164 ;  /* 0x000000ffff477224 */ /* 0x000fe400078e00a4 */
[----:B-1----:R-:W-:Y:S01]  /*12410*/  FFMA.FTZ R2, R176, c[0x0][0x2d0], -R6 ;  /* 0x0000b400b0027a23 */ /* 0x002fe20000010806 */
[----:B---3--:R-:W-:-:S03]  /*12420*/  F2FP.PACK_AB R11, R133, R132 ;  /* 0x00000084850b723e */ /* 0x008fc600000000ff */
[----:B------:R1:W-:Y:S04]  /*12430*/  MUFU.EX2 R115, R2 ;  /* 0x0000000200737308 */ /* 0x0003e80000000800 */
[C---:B--2---:R-:W-:Y:S08]  /*12440*/  HMMA.16816.F32 R76, R8.reuse, R32, R96 ;  /* 0x00000020084c723c */ /* 0x044ff00000001860 */
[----:B------:R-:W-:Y:S01]  /*12450*/  HMMA.16816.F32 R148, R8, R18, R80 ;  /* 0x000000120894723c */ /* 0x000fe20000001850 */
[----:B-1----:R-:W-:-:S02]  /*12460*/  FFMA.FTZ R2, R158, c[0x0][0x2d0], -R6 ;  /* 0x0000b4009e027a23 */ /* 0x002fc40000010806 */
[----:B------:R-:W-:Y:S02]  /*12470*/  IMAD.MOV.U32 R158, RZ, RZ, R125 ;  /* 0x000000ffff9e7224 */ /* 0x000fe400078e007d */
[----:B------:R1:W-:Y:S01]  /*12480*/  MUFU.EX2 R114, R2 ;  /* 0x0000000200727308 */ /* 0x0003e20000000800 */
[----:B------:R-:W-:Y:S02]  /*12490*/  IMAD.MOV.U32 R125, RZ, RZ, R162 ;  /* 0x000000ffff7d7224 */ /* 0x000fe400078e00a2 */
[C---:B------:R-:W-:Y:S08]  /*124a0*/  HMMA.16816.F32 R144, R8.reuse, R16, R144 ;  /* 0x000000100890723c */ /* 0x040ff00000001890 */
[----:B------:R-:W-:Y:S01]  /*124b0*/  HMMA.16816.F32 R80, R8, R26, R64 ;  /* 0x0000001a0850723c */ /* 0x000fe20000001840 */
[----:B-1----:R-:W-:-:S02]  /*124c0*/  FFMA.FTZ R2, R159, c[0x0][0x2d0], -R6 ;  /* 0x0000b4009f027a23 */ /* 0x002fc40000010806 */
[----:B------:R-:W-:Y:S02]  /*124d0*/  IMAD.MOV.U32 R159, RZ, RZ, R113 ;  /* 0x000000ffff9f7224 */ /* 0x000fe400078e0071 */
[----:B------:R1:W-:Y:S02]  /*124e0*/  MUFU.EX2 R113, R2 ;  /* 0x0000000200717308 */ /* 0x0003e40000000800 */
[----:B-1----:R-:W-:Y:S02]  /*124f0*/  FFMA.FTZ R2, R160, c[0x0][0x2d0], -R6 ;  /* 0x0000b400a0027a23 */ /* 0x002fe40000010806 */
[----:B------:R-:W-:Y:S04]  /*12500*/  HMMA.16816.F32 R160, R8, R12, R108 ;  /* 0x0000000c08a0723c */ /* 0x000fe8000000186c */
[----:B------:R1:W-:Y:S03]  /*12510*/  MUFU.EX2 R112, R2 ;  /* 0x0000000200707308 */ /* 0x0003e60000000800 */
[----:B------:R-:W-:-:S02]  /*12520*/  IMAD.MOV.U32 R111, RZ, RZ, R128 ;  /* 0x000000ffff6f7224 */ /* 0x000fc400078e0080 */
[----:B------:R-:W-:Y:S02]  /*12530*/  IMAD.MOV.U32 R128, RZ, RZ, R107 ;  /* 0x000000ffff807224 */ /* 0x000fe400078e006b */
[----:B------:R-:W-:Y:S02]  /*12540*/  IMAD.MOV.U32 R110, RZ, RZ, R104 ;  /* 0x000000ffff6e7224 */ /* 0x000fe400078e0068 */
[----:B------:R-:W-:Y:S02]  /*12550*/  IMAD.MOV.U32 R109, RZ, RZ, R165 ;  /* 0x000000ffff6d7224 */ /* 0x000fe400078e00a5 */
[----:B------:R-:W-:Y:S01]  /*12560*/  HMMA.16816.F32 R164, R8, R14, R72 ;  /* 0x0000000e08a4723c */ /* 0x000fe20000001848 */
[----:B-1----:R-:W-:-:S04]  /*12570*/  FFMA.FTZ R2, R177, c[0x0][0x2d0], -R0 ;  /* 0x0000b400b1027a23 */ /* 0x002fc80000010800 */
[----:B------:R1:W-:Y:S03]  /*12580*/  MUFU.EX2 R107, R2 ;  /* 0x00000002006b7308 */ /* 0x0003e60000000800 */
[----:B------:R-:W-:Y:S01]  /*12590*/  HMMA.16816.F32 R72, R8, R34, R60 ;  /* 0x000000220848723c */ /* 0x000fe2000000183c */
[----:B-1----:R-:W-:-:S04]  /*125a0*/  FFMA.FTZ R2, R178, c[0x0][0x2d0], -R0 ;  /* 0x0000b400b2027a23 */ /* 0x002fc80000010800 */
[----:B------:R1:W2:Y:S02]  /*125b0*/  MUFU.EX2 R106, R2 ;  /* 0x00000002006a7308 */ /* 0x0002a40000000800 */
[----:B-1----:R-:W-:Y:S02]  /*125c0*/  FFMA.FTZ R2, R179, c[0x0][0x2d0], -R0 ;  /* 0x0000b400b3027a23 */ /* 0x002fe40000010800 */
[----:B------:R-:W-:Y:S04]  /*125d0*/  HMMA.16816.F32 R176, R8, R24, R92 ;  /* 0x0000001808b0723c */ /* 0x000fe8000000185c */
[----:B------:R1:W-:Y:S03]  /*125e0*/  MUFU.EX2 R105, R2 ;  /* 0x0000000200697308 */ /* 0x0003e60000000800 */
[----:B------:R-:W-:-:S02]  /*125f0*/  F2FP.PACK_AB R8, R193, R197 ;  /* 0x000000c5c108723e */ /* 0x000fc400000000ff */
[----:B--2---:R-:W-:Y:S02]  /*12600*/  F2FP.PACK_AB R9, R106, R107 ;  /* 0x0000006b6a09723e */ /* 0x004fe400000000ff */
[----:B------:R-:W-:Y:S01]  /*12610*/  F2FP.PACK_AB R10, R115, R191 ;  /* 0x000000bf730a723e */ /* 0x000fe200000000ff */
[----:B-1----:R-:W-:Y:S02]  /*12620*/  FFMA.FTZ R2, R186, c[0x0][0x2d0], -R0 ;  /* 0x0000b400ba027a23 */ /* 0x002fe40000010800 */
[----:B------:R-:W-:Y:S02]  /*12630*/  IMAD.MOV.U32 R186, RZ, RZ, R110 ;  /* 0x000000ffffba7224 */ /* 0x000fe400078e006e */
[----:B------:R1:W2:Y:S01]  /*12640*/  MUFU.EX2 R104, R2 ;  /* 0x0000000200687308 */ /* 0x0002a20000000800 */
[----:B------:R-:W-:Y:S02]  /*12650*/  IMAD.MOV.U32 R110, RZ, RZ, R152 ;  /* 0x000000ffff6e7224 */ /* 0x000fe400078e0098 */
[----:B------:R-:W-:-:S02]  /*12660*/  IMAD.MOV.U32 R152, RZ, RZ, R123 ;  /* 0x000000ffff987224 */ /* 0x000fc400078e007b */
[----:B------:R-:W-:Y:S02]  /*12670*/  IMAD.MOV.U32 R123, RZ, RZ, R69 ;  /* 0x000000ffff7b7224 */ /* 0x000fe400078e0045 */
[----:B-1----:R-:W-:Y:S01]  /*12680*/  FFMA.FTZ R2, R168, c[0x0][0x2d0], -R6 ;  /* 0x0000b400a8027a23 */ /* 0x002fe20000010806 */
[----:B--2---:R-:W-:-:S03]  /*12690*/  F2FP.PACK_AB R11, R104, R105 ;  /* 0x00000069680b723e */ /* 0x004fc600000000ff */
[----:B------:R1:W-:Y:S04]  /*126a0*/  MUFU.EX2 R108, R2 ;  /* 0x00000002006c7308 */ /* 0x0003e80000000800 */
        /* <DEDUP_REMOVED lines=14> */
[----:B---3--:R-:W-:-:S04]  /*12790*/  FFMA.FTZ R2, R170, c[0x0][0x2d0], -R5 ;  /* 0x0000b400aa027a23 */ /* 0x008fc80000010805 */
[----:B------:R3:W-:Y:S03]  /*127a0*/  MUFU.EX2 R101, R2 ;  /* 0x0000000200657308 */ /* 0x0007e60000000800 */
        /* <DEDUP_REMOVED lines=63> */
[----:B-1----:R-:W-:-:S06]  /*12ba0*/  FFMA.FTZ R2, R71, c[0x0][0x2d0], -R6 ;  /* 0x0000b40047027a23 */ /* 0x002fcc0000010806 */
[----:B------:R1:W-:Y:S02]  /*12bb0*/  MUFU.EX2 R71, R2 ;  /* 0x0000000200477308 */ /* 0x0003e40000000800 */
[----:B-1----:R-:W-:Y:S02]  /*12bc0*/  FFMA.FTZ R2, R109, c[0x0][0x2d0], -R6 ;  /* 0x0000b4006d027a23 */ /* 0x002fe40000010806 */
[----:B------:R-:W-:-:S04]  /*12bd0*/  IMAD.MOV.U32 R109, RZ, RZ, R111 ;  /* 0x000000ffff6d7224 */ /* 0x000fc800078e006f */
[----:B------:R1:W1:Y:S01]  /*12be0*/  MUFU.EX2 R69, R2 ;  /* 0x0000000200457308 */ /* 0x0002620000000800 */
[----:B---3--:R-:W-:Y:S01]  /*12bf0*/  F2FP.PACK_AB R8, R90, R91 ;  /* 0x0000005b5a08723e */ /* 0x008fe200000000ff */
[----:B------:R-:W-:Y:S01]  /*12c00*/  IMAD.MOV.U32 R111, RZ, RZ, R117 ;  /* 0x000000ffff6f7224 */ /* 0x000fe200078e0075 */
[----:B------:R-:W-:Y:S01]  /*12c10*/  F2FP.PACK_AB R9, R86, R87 ;  /* 0x000000575609723e */ /* 0x000fe200000000ff */
[----:B------:R-:W-:Y:S01]  /*12c20*/  IMAD.MOV.U32 R117, RZ, RZ, R118 ;  /* 0x000000ffff757224 */ /* 0x000fe200078e0076 */
[----:B------:R-:W-:Y:S01]  /*12c30*/  F2FP.PACK_AB R10, R88, R89 ;  /* 0x00000059580a723e */ /* 0x000fe200000000ff */
[----:B------:R-:W-:Y:S01]  /*12c40*/  IMAD.MOV.U32 R118, RZ, RZ, R119 ;  /* 0x000000ffff767224 */ /* 0x000fe200078e0077 */
[----:B------:R-:W-:Y:S01]  /*12c50*/  F2FP.PACK_AB R11, R85, R84 ;  /* 0x00000054550b723e */ /* 0x000fe200000000ff */
[----:B------:R-:W-:Y:S02]  /*12c60*/  IMAD.MOV.U32 R119, RZ, RZ, R157 ;  /* 0x000000ffff777224 */ /* 0x000fe400078e009d */
[----:B------:R-:W-:-:S02]  /*12c70*/  IMAD.MOV.U32 R157, RZ, RZ, R153 ;  /* 0x000000ffff9d7224 */ /* 0x000fc400078e0099 */
[----:B------:R-:W-:Y:S02]  /*12c80*/  IMAD.MOV.U32 R153, RZ, RZ, R121 ;  /* 0x000000ffff997224 */ /* 0x000fe400078e0079 */
[----:B-1----:R-:W-:Y:S02]  /*12c90*/  FFMA.FTZ R2, R186, c[0x0][0x2d0], -R6 ;  /* 0x0000b400ba027a23 */ /* 0x002fe40000010806 */
[----:B------:R-:W-:Y:S02]  /*12ca0*/  IMAD.MOV.U32 R186, RZ, RZ, R109 ;  /* 0x000000ffffba7224 */ /* 0x000fe400078e006d */
[----:B------:R-:W-:Y:S02]  /*12cb0*/  IMAD.MOV.U32 R109, RZ, RZ, R110 ;  /* 0x000000ffff6d7224 */ /* 0x000fe400078e006e */
[----:B------:R-:W-:Y:S02]  /*12cc0*/  IMAD.MOV.U32 R110, RZ, RZ, R156 ;  /* 0x000000ffff6e7224 */ /* 0x000fe400078e009c */
[----:B------:R-:W-:-:S02]  /*12cd0*/  IMAD.MOV.U32 R156, RZ, RZ, R131 ;  /* 0x000000ffff9c7224 */ /* 0x000fc400078e0083 */
[----:B------:R-:W-:Y:S02]  /*12ce0*/  IMAD.MOV.U32 R131, RZ, RZ, R129 ;  /* 0x000000ffff837224 */ /* 0x000fe400078e0081 */
[----:B------:R-:W-:Y:S02]  /*12cf0*/  IMAD.MOV.U32 R129, RZ, RZ, R68 ;  /* 0x000000ffff817224 */ /* 0x000fe400078e0044 */
[----:B------:R1:W-:Y:S01]  /*12d00*/  MUFU.EX2 R68, R2 ;  /* 0x0000000200447308 */ /* 0x0003e20000000800 */
[----:B------:R-:W-:Y:S01]  /*12d10*/  HMMA.16816.F32 R144, R8, R24, R144 ;  /* 0x000000180890723c */ /* 0x000fe20000001890 */
[----:B------:R-:W-:Y:S02]  /*12d20*/  IMAD.MOV.U32 R121, RZ, RZ, R7 ;  /* 0x000000ffff797224 */ /* 0x000fe400078e0007 */
[----:B------:R-:W-:Y:S02]  /*12d30*/  IMAD.MOV.U32 R168, RZ, RZ, R109 ;  /* 0x000000ffffa87224 */ /* 0x000fe400078e006d */
[----:B-1----:R-:W-:-:S03]  /*12d40*/  FFMA.FTZ R2, R186, c[0x0][0x2d0], -R6 ;  /* 0x0000b400ba027a23 */ /* 0x002fc60000010806 */
[C---:B------:R-:W-:Y:S01]  /*12d50*/  HMMA.16816.F32 R148, R8.reuse, R26, R148 ;  /* 0x0000001a0894723c */ /* 0x040fe20000001894 */
[----:B------:R-:W-:Y:S01]  /*12d60*/  IMAD.MOV.U32 R7, RZ, RZ, R235 ;  /* 0x000000ffff077224 */ /* 0x000fe200078e00eb */
[----:B------:R1:W-:Y:S01]  /*12d70*/  MUFU.EX2 R59, R2 ;  /* 0x00000002003b7308 */ /* 0x0003e20000000800 */
[----:B------:R-:W-:Y:S01]  /*12d80*/  IMAD.MOV.U32 R186, RZ, RZ, R110 ;  /* 0x000000ffffba7224 */ /* 0x000fe200078e006e */
[----:B------:R-:W-:Y:S01]  /*12d90*/  UIMAD.WIDE.U32 UR24, UR17, UR4, URZ ;  /* 0x00000004111872a5 */ /* 0x000fe2000f8e003f */
[----:B------:R-:W-:Y:S01]  /*12da0*/  IMAD.MOV.U32 R109, RZ, RZ, R156 ;  /* 0x000000ffff6d7224 */ /* 0x000fe200078e009c */
[----:B------:R3:W5:Y:S01]  /*12db0*/  LDL.LU R235, [R1+0x34] ;  /* 0x0000340001eb7983 */ /* 0x0007620000300800 */
[----:B------:R-:W-:Y:S01]  /*12dc0*/  IMAD.MOV.U32 R110, RZ, RZ, R120 ;  /* 0x000000ffff6e7224 */ /* 0x000fe200078e0078 */
[----:B--2---:R-:W-:Y:S01]  /*12dd0*/  HMMA.16816.F32 R160, R8, R20, R160 ;  /* 0x0000001408a0723c */ /* 0x004fe200000018a0 */
[----:B------:R-:W-:Y:S02]  /*12de0*/  IMAD.MOV.U32 R156, RZ, RZ, R183 ;  /* 0x000000ffff9c7224 */ /* 0x000fe400078e00b7 */
[----:B------:R-:W-:-:S05]  /*12df0*/  IMAD.MOV.U32 R120, RZ, RZ, R182 ;  /* 0x000000ffff787224 */ /* 0x000fca00078e00b6 */
[----:B------:R-:W-:Y:S01]  /*12e00*/  HMMA.16816.F32 R164, R8, R22, R164 ;  /* 0x0000001608a4723c */ /* 0x000fe200000018a4 */
[----:B-1----:R-:W-:-:S04]  /*12e10*/  FFMA.FTZ R2, R174, c[0x0][0x2d0], -R0 ;  /* 0x0000b400ae027a23 */ /* 0x002fc80000010800 */
[----:B------:R1:W-:Y:S03]  /*12e20*/  MUFU.EX2 R58, R2 ;  /* 0x00000002003a7308 */ /* 0x0003e60000000800 */
[C---:B----4-:R-:W-:Y:S08]  /*12e30*/  HMMA.16816.F32 R176, R8.reuse, R16, R176 ;  /* 0x0000001008b0723c */ /* 0x050ff000000018b0 */
[----:B------:R-:W-:Y:S01]  /*12e40*/  HMMA.16816.F32 R76, R8, R12, R76 ;  /* 0x0000000c084c723c */ /* 0x000fe2000000184c */
[----:B-1----:R-:W-:-:S04]  /*12e50*/  FFMA.FTZ R2, R175, c[0x0][0x2d0], -R0 ;  /* 0x0000b400af027a23 */ /* 0x002fc80000010800 */
[----:B------:R1:W2:Y:S02]  /*12e60*/  MUFU.EX2 R57, R2 ;  /* 0x0000000200397308 */ /* 0x0002a40000000800 */
[----:B-1----:R-:W-:-:S06]  /*12e70*/  FFMA.FTZ R2, R180, c[0x0][0x2d0], -R0 ;  /* 0x0000b400b4027a23 */ /* 0x002fcc0000010800 */
[----:B------:R1:W-:Y:S02]  /*12e80*/  MUFU.EX2 R56, R2 ;  /* 0x0000000200387308 */ /* 0x0003e40000000800 */
[----:B-1----:R-:W-:Y:S01]  /*12e90*/  FFMA.FTZ R2, R181, c[0x0][0x2d0], -R0 ;  /* 0x0000b400b5027a23 */ /* 0x002fe20000010800 */
[C---:B------:R-:W-:Y:S05]  /*12ea0*/  HMMA.16816.F32 R72, R8.reuse, R14, R72 ;  /* 0x0000000e0848723c */ /* 0x040fea0000001848 */
[----:B------:R1:W4:Y:S03]  /*12eb0*/  MUFU.EX2 R31, R2 ;  /* 0x00000002001f7308 */ /* 0x0003260000000800 */
[----:B------:R-:W-:Y:S01]  /*12ec0*/  HMMA.16816.F32 R180, R8, R18, R80 ;  /* 0x0000001208b4723c */ /* 0x000fe20000001850 */
[----:B-1----:R-:W-:-:S02]  /*12ed0*/  FFMA.FTZ R2, R168, c[0x0][0x2d0], -R5 ;  /* 0x0000b400a8027a23 */ /* 0x002fc40000010805 */
[----:B------:R-:W-:Y:S02]  /*12ee0*/  IMAD.MOV.U32 R168, RZ, RZ, R186 ;  /* 0x000000ffffa87224 */ /* 0x000fe400078e00ba */
[----:B------:R-:W-:Y:S01]  /*12ef0*/  IMAD.MOV.U32 R186, RZ, RZ, R109 ;  /* 0x000000ffffba7224 */ /* 0x000fe200078e006d */
[----:B------:R1:W-:Y:S01]  /*12f00*/  MUFU.EX2 R29, R2 ;  /* 0x00000002001d7308 */ /* 0x0003e20000000800 */
[----:B------:R-:W-:Y:S01]  /*12f10*/  IMAD.MOV.U32 R109, RZ, RZ, R110 ;  /* 0x000000ffff6d7224 */ /* 0x000fe200078e006e */
[----:B------:R-:W-:Y:S01]  /*12f20*/  F2FP.PACK_AB R8, R69, R71 ;  /* 0x000000474508723e */ /* 0x000fe200000000ff */
[----:B------:R-:W-:Y:S01]  /*12f30*/  IMAD.MOV.U32 R110, RZ, RZ, R111 ;  /* 0x000000ffff6e7224 */ /* 0x000fe200078e006f */
[----:B--2---:R-:W-:Y:S01]  /*12f40*/  F2FP.PACK_AB R9, R57, R58 ;  /* 0x0000003a3909723e */ /* 0x004fe200000000ff */
[----:B------:R-:W-:Y:S01]  /*12f50*/  IMAD.MOV.U32 R111, RZ, RZ, R159 ;  /* 0x000000ffff6f7224 */ /* 0x000fe200078e009f */
[----:B------:R-:W-:Y:S01]  /*12f60*/  F2FP.PACK_AB R10, R59, R68 ;  /* 0x000000443b0a723e */ /* 0x000fe200000000ff */
[----:B------:R-:W-:Y:S01]  /*12f70*/  IMAD.MOV.U32 R159, RZ, RZ, R158 ;  /* 0x000000ffff9f7224 */ /* 0x000fe200078e009e */
[----:B----4-:R-:W-:Y:S01]  /*12f80*/  F2FP.PACK_AB R11, R31, R56 ;  /* 0x000000381f0b723e */ /* 0x010fe200000000ff */
[----:B------:R-:W-:-:S02]  /*12f90*/  IMAD.MOV.U32 R158, RZ, RZ, R116 ;  /* 0x000000ffff9e7224 */ /* 0x000fc400078e0074 */
[----:B------:R-:W-:Y:S02]  /*12fa0*/  IMAD.MOV.U32 R116, RZ, RZ, R155 ;  /* 0x000000ffff747224 */ /* 0x000fe400078e009b */
[----:B------:R-:W-:Y:S02]  /*12fb0*/  IMAD.MOV.U32 R155, RZ, RZ, R234 ;  /* 0x000000ffff9b7224 */ /* 0x000fe400078e00ea */
[----:B-1----:R-:W-:Y:S01]  /*12fc0*/  FFMA.FTZ R2, R168, c[0x0][0x2d0], -R5 ;  /* 0x0000b400a8027a23 */ /* 0x002fe20000010805 */
[C---:B------:R-:W-:Y:S01]  /*12fd0*/  HMMA.16816.F32 R64, R8.reuse, R24, R64 ;  /* 0x000000180840723c */ /* 0x040fe20000001840 */
[----:B------:R-:W-:Y:S02]  /*12fe0*/  IMAD.MOV.U32 R168, RZ, RZ, R186 ;  /* 0x000000ffffa87224 */ /* 0x000fe400078e00ba */
[----:B------:R-:W-:Y:S02]  /*12ff0*/  FFMA.FTZ R4, R4, c[0x0][0x2d0], -R6 ;  /* 0x0000b40004047a23 */ /* 0x000fe40000010806 */
[----:B------:R-:W-:Y:S01]  /*13000*/  FFMA.FTZ R7, R7, c[0x0][0x2d0], -R0 ;  /* 0x0000b40007077a23 */ /* 0x000fe20000010800 */
[----:B------:R-:W-:Y:S01]  /*13010*/  @UP2 UMOV UR19, UR25 ;  /* 0x0000001900132c82 */ /* 0x000fe20008000000 */
[----:B------:R-:W-:Y:S01]  /*13020*/  IMAD.MOV.U32 R186, RZ, RZ, R109 ;  /* 0x000000ffffba7224 */ /* 0x000fe200078e006d */
[----:B------:R1:W2:Y:S01]  /*13030*/  MUFU.EX2 R30, R2 ;  /* 0x00000002001e7308 */ /* 0x0002a20000000800 */
[----:B------:R-:W-:Y:S01]  /*13040*/  IMAD.MOV.U32 R109, RZ, RZ, R110 ;  /* 0x000000ffff6d7224 */ /* 0x000fe200078e006e */
[----:B------:R-:W-:Y:S01]  /*13050*/  HMMA.16816.F32 R48, R8, R22, R48 ;  /* 0x000000160830723c */ /* 0x000fe20000001830 */
[----:B------:R-:W-:Y:S01]  /*13060*/  IMAD.MOV.U32 R110, RZ, RZ, R111 ;  /* 0x000000ffff6e7224 */ /* 0x000fe200078e006f */
[----:B------:R-:W-:Y:S01]  /*13070*/  UMOV UR4, URZ ;  /* 0x0000003f00047c82 */ /* 0x000fe20008000000 */
[----:B------:R-:W-:Y:S01]  /*13080*/  IMAD.MOV.U32 R111, RZ, RZ, R159 ;  /* 0x000000ffff6f7224 */ /* 0x000fe200078e009f */
[----:B------:R3:W5:Y:S01]  /*13090*/  LDL.LU R234, [R1+0x30] ;  /* 0x0000300001ea7983 */ /* 0x0007620000300800 */
[----:B------:R-:W-:-:S02]  /*130a0*/  IMAD.MOV.U32 R159, RZ, RZ, R158 ;  /* 0x000000ffff9f7224 */ /* 0x000fc400078e009e */
[----:B------:R-:W-:Y:S02]  /*130b0*/  IMAD.MOV.U32 R158, RZ, RZ, R116 ;  /* 0x000000ffff9e7224 */ /* 0x000fe400078e0074 */
[----:B------:R-:W-:Y:S02]  /*130c0*/  IMAD.MOV.U32 R116, RZ, RZ, R155 ;  /* 0x000000ffff747224 */ /* 0x000fe400078e009b */
[----:B------:R-:W-:Y:S02]  /*130d0*/  IMAD.MOV.U32 R155, RZ, RZ, R154 ;  /* 0x000000ffff9b7224 */ /* 0x000fe400078e009a */
[----:B------:R-:W-:Y:S02]  /*130e0*/  IMAD.MOV.U32 R154, RZ, RZ, R153 ;  /* 0x000000ffff9a7224 */ /* 0x000fe400078e0099 */
[----:B-1----:R-:W-:Y:S02]  /*130f0*/  FFMA.FTZ R2, R168, c[0x0][0x2d0], -R5 ;  /* 0x0000b400a8027a23 */ /* 0x002fe40000010805 */
[----:B------:R-:W-:-:S02]  /*13100*/  IMAD.MOV.U32 R168, RZ, RZ, R186 ;  /* 0x000000ffffa87224 */ /* 0x000fc400078e00ba */
[----:B------:R1:W-:Y:S01]  /*13110*/  MUFU.EX2 R28, R2 ;  /* 0x00000002001c7308 */ /* 0x0003e20000000800 */
[----:B------:R-:W-:Y:S02]  /*13120*/  IMAD.MOV.U32 R186, RZ, RZ, R109 ;  /* 0x000000ffffba7224 */ /* 0x000fe400078e006d */
[----:B------:R-:W-:Y:S02]  /*13130*/  IMAD.MOV.U32 R109, RZ, RZ, R110 ;  /* 0x000000ffff6d7224 */ /* 0x000fe400078e006e */
[----:B------:R-:W-:Y:S02]  /*13140*/  IMAD.MOV.U32 R110, RZ, RZ, R111 ;  /* 0x000000ffff6e7224 */ /* 0x000fe400078e006f */
[----:B------:R-:W-:Y:S02]  /*13150*/  IMAD.MOV.U32 R111, RZ, RZ, R159 ;  /* 0x000000ffff6f7224 */ /* 0x000fe400078e009f */
[----:B------:R-:W-:Y:S02]  /*13160*/  IMAD.MOV.U32 R153, RZ, RZ, R152 ;  /* 0x000000ffff997224 */ /* 0x000fe400078e0098 */
[----:B-1----:R-:W-:-:S02]  /*13170*/  FFMA.FTZ R2, R168, c[0x0][0x2d0], -R5 ;  /* 0x0000b400a8027a23 */ /* 0x002fc40000010805 */
[----:B------:R-:W-:Y:S02]  /*13180*/  IMAD.MOV.U32 R171, RZ, RZ, R109 ;  /* 0x000000ffffab7224 */ /* 0x000fe400078e006d */
[----:B------:R1:W-:Y:S01]  /*13190*/  MUFU.EX2 R25, R2 ;  /* 0x0000000200197308 */ /* 0x0003e20000000800 */
[----:B------:R-:W-:Y:S02]  /*131a0*/  IMAD.MOV.U32 R159, RZ, RZ, R158 ;  /* 0x000000ffff9f7224 */ /* 0x000fe400078e009e */
[----:B------:R-:W-:Y:S02]  /*131b0*/  IMAD.MOV.U32 R152, RZ, RZ, R233 ;  /* 0x000000ffff987224 */ /* 0x000fe400078e00e9 */
[----:B------:R-:W-:Y:S01]  /*131c0*/  IMAD.MOV.U32 R158, RZ, RZ, R116 ;  /* 0x000000ffff9e7224 */ /* 0x000fe200078e0074 */
[----:B------:R-:W-:Y:S01]  /*131d0*/  HMMA.16816.F32 R52, R8, R20, R52 ;  /* 0x000000140834723c */ /* 0x000fe20000001834 */
[----:B------:R-:W-:-:S07]  /*131e0*/  IMAD.MOV.U32 R116, RZ, RZ, R155 ;  /* 0x000000ffff747224 */ /* 0x000fce00078e009b */
[----:B------:R-:W-:Y:S01]  /*131f0*/  HMMA.16816.F32 R44, R8, R12, R44 ;  /* 0x0000000c082c723c */ /* 0x000fe2000000182c */
[----:B-1----:R-:W-:-:S07]  /*13200*/  FFMA.FTZ R2, R226, c[0x0][0x2d0], -R3 ;  /* 0x0000b400e2027a23 */ /* 0x002fce0000010803 */
[----:B------:R-:W-:Y:S01]  /*13210*/  HMMA.16816.F32 R32, R8, R14, R32 ;  /* 0x0000000e0820723c */ /* 0x000fe20000001820 */
[----:B------:R1:W-:Y:S01]  /*13220*/  MUFU.EX2 R24, R2 ;  /* 0x0000000200187308 */ /* 0x0003e20000000800 */
[----:B------:R-:W-:-:S06]  /*13230*/  IMAD.MOV.U32 R170, RZ, RZ, R186 ;  /* 0x000000ffffaa7224 */ /* 0x000fcc00078e00ba */
[----:B------:R-:W-:Y:S01]  /*13240*/  HMMA.16816.F32 R60, R8, R26, R60 ;  /* 0x0000001a083c723c */ /* 0x000fe2000000183c */
[----:B------:R-:W-:-:S07]  /*13250*/  IMAD.MOV.U32 R155, RZ, RZ, R154 ;  /* 0x000000ffff9b7224 */ /* 0x000fce00078e009a */
[----:B------:R-:W-:Y:S01]  /*13260*/  HMMA.16816.F32 R36, R8, R16, R36 ;  /* 0x000000100824723c */ /* 0x000fe20000001824 */
[----:B-1----:R-:W-:-:S07]  /*13270*/  FFMA.FTZ R2, R224, c[0x0][0x2d0], -R3 ;  /* 0x0000b400e0027a23 */ /* 0x002fce0000010803 */
[----:B------:R-:W-:Y:S01]  /*13280*/  HMMA.16816.F32 R40, R8, R18, R40 ;  /* 0x000000120828723c */ /* 0x000fe20000001828 */
[----:B------:R-:W-:Y:S01]  /*13290*/  IMAD.MOV.U32 R141, RZ, RZ, R171 ;  /* 0x000000ffff8d7224 */ /* 0x000fe200078e00ab */
[----:B------:R1:W4:Y:S01]  /*132a0*/  MUFU.EX2 R23, R2 ;  /* 0x0000000200177308 */ /* 0x0003220000000800 */
[----:B------:R-:W-:Y:S01]  /*132b0*/  IMAD.MOV.U32 R154, RZ, RZ, R153 ;  /* 0x000000ffff9a7224 */ /* 0x000fe200078e0099 */
[----:B------:R-:W-:Y:S01]  /*132c0*/  @UP2 USHF.R.U32.HI UR17, URZ, UR5, UR19 ;  /* 0x000000053f112299 */ /* 0x000fe20008011613 */
[----:B------:R-:W-:Y:S01]  /*132d0*/  IMAD.MOV.U32 R169, RZ, RZ, R110 ;  /* 0x000000ffffa97224 */ /* 0x000fe200078e006e */
[----:B------:R-:W-:Y:S01]  /*132e0*/  LDSM.16.MT88.4 R16, [R231+0x3100] ;  /* 0x00310000e710783b */ /* 0x000fe20000004200 */
[----:B------:R-:W-:Y:S02]  /*132f0*/  IMAD.MOV.U32 R153, RZ, RZ, R152 ;  /* 0x000000ffff997224 */ /* 0x000fe400078e0098 */
[----:B------:R-:W-:Y:S01]  /*13300*/  IMAD.MOV.U32 R152, RZ, RZ, R130 ;  /* 0x000000ffff987224 */ /* 0x000fe200078e0082 */
[----:B------:R3:W5:Y:S01]  /*13310*/  LDL.LU R233, [R1+0x2c] ;  /* 0x00002c0001e97983 */ /* 0x0007620000300800 */
[----:B------:R-:W-:-:S02]  /*13320*/  IMAD.MOV.U32 R142, RZ, RZ, R169 ;  /* 0x000000ffff8e7224 */ /* 0x000fc400078e00a9 */
[----:B------:R-:W-:Y:S02]  /*13330*/  IMAD.MOV.U32 R168, RZ, RZ, R111 ;  /* 0x000000ffffa87224 */ /* 0x000fe400078e006f */
[----:B------:R-:W-:Y:S02]  /*13340*/  IMAD.MOV.U32 R186, RZ, RZ, R159 ;  /* 0x000000ffffba7224 */ /* 0x000fe400078e009f */
[--C-:B-1----:R-:W-:Y:S02]  /*13350*/  FFMA.FTZ R2, R170, c[0x0][0x2d0], -R3.reuse ;  /* 0x0000b400aa027a23 */ /* 0x102fe40000010803 */
[----:B------:R-:W-:Y:S02]  /*13360*/  FFMA.FTZ R3, R141, c[0x0][0x2d0], -R3 ;  /* 0x0000b4008d037a23 */ /* 0x000fe40000010803 */
[----:B------:R-:W-:Y:S02]  /*13370*/  IMAD.MOV.U32 R109, RZ, RZ, R158 ;  /* 0x000000ffff6d7224 */ /* 0x000fe400078e009e */
[----:B------:R-:W-:Y:S01]  /*13380*/  IMAD.MOV.U32 R110, RZ, RZ, R116 ;  /* 0x000000ffff6e7224 */ /* 0x000fe200078e0074 */
[----:B------:R1:W-:Y:S01]  /*13390*/  MUFU.EX2 R21, R3 ;  /* 0x0000000300157308 */ /* 0x0003e20000000800 */
[----:B------:R-:W-:-:S02]  /*133a0*/  IMAD.MOV.U32 R111, RZ, RZ, R155 ;  /* 0x000000ffff6f7224 */ /* 0x000fc400078e009b */
[----:B------:R-:W-:Y:S02]  /*133b0*/  IMAD.MOV.U32 R159, RZ, RZ, R154 ;  /* 0x000000ffff9f7224 */ /* 0x000fe400078e009a */
[----:B------:R-:W-:Y:S02]  /*133c0*/  IMAD.MOV.U32 R158, RZ, RZ, R153 ;  /* 0x000000ffff9e7224 */ /* 0x000fe400078e0099 */
[----:B------:R-:W-:Y:S02]  /*133d0*/  IMAD.MOV.U32 R116, RZ, RZ, R152 ;  /* 0x000000ffff747224 */ /* 0x000fe400078e0098 */
[----:B------:R-:W-:Y:S02]  /*133e0*/  IMAD.MOV.U32 R173, RZ, RZ, R168 ;  /* 0x000000ffffad7224 */ /* 0x000fe400078e00a8 */
[----:B------:R-:W-:Y:S01]  /*133f0*/  IMAD.MOV.U32 R172, RZ, RZ, R186 ;  /* 0x000000ffffac7224 */ /* 0x000fe200078e00ba */
[----:B------:R2:W2:Y:S01]  /*13400*/  MUFU.EX2 R22, R2 ;  /* 0x0000000200167308 */ /* 0x0004a20000000800 */
[----:B------:R-:W-:Y:S01]  /*13410*/  IMAD.MOV.U32 R187, RZ, RZ, R109 ;  /* 0x000000ffffbb7224 */ /* 0x000fe200078e006d */
[----:B------:R-:W3:Y:S01]  /*13420*/  LDSM.16.MT88.4 R152, [R229+0x3100] ;  /* 0x00310000e598783b */ /* 0x000ee20000004200 */
[----:B------:R-:W-:-:S02]  /*13430*/  IMAD.MOV.U32 R185, RZ, RZ, R110 ;  /* 0x000000ffffb97224 */ /* 0x000fc400078e006e */
[----:B-1----:R-:W-:Y:S01]  /*13440*/  FFMA.FTZ R3, R142, c[0x0][0x2d0], -R6 ;  /* 0x0000b4008e037a23 */ /* 0x002fe20000010806 */
[----:B------:R-:W1:Y:S01]  /*13450*/  LDSM.16.MT88.4 R168, [R232+0x3100] ;  /* 0x00310000e8a8783b */ /* 0x000e620000004200 */
[----:B------:R-:W-:Y:S02]  /*13460*/  IMAD.MOV.U32 R184, RZ, RZ, R111 ;  /* 0x000000ffffb87224 */ /* 0x000fe400078e006f */
[----:B------:R-:W-:Y:S02]  /*13470*/  IMAD.MOV.U32 R186, RZ, RZ, R159 ;  /* 0x000000ffffba7224 */ /* 0x000fe400078e009f */
[----:B------:R-:W-:Y:S02]  /*13480*/  IMAD.MOV.U32 R109, RZ, RZ, R158 ;  /* 0x000000ffff6d7224 */ /* 0x000fe400078e009e */
[----:B------:R-:W-:Y:S01]  /*13490*/  IMAD.MOV.U32 R110, RZ, RZ, R116 ;  /* 0x000000ffff6e7224 */ /* 0x000fe200078e0074 */
[----:B------:R4:W-:Y:S01]  /*134a0*/  MUFU.EX2 R20, R3 ;  /* 0x0000000300147308 */ /* 0x0009e20000000800 */
[----:B------:R-:W-:-:S02]  /*134b0*/  IMAD.MOV.U32 R111, RZ, RZ, R117 ;  /* 0x000000ffff6f7224 */ /* 0x000fc400078e0075 */
[----:B------:R-:W-:Y:S02]  /*134c0*/  IMAD.MOV.U32 R159, RZ, RZ, R118 ;  /* 0x000000ffff9f7224 */ /* 0x000fe400078e0076 */
[----:B------:R-:W-:Y:S02]  /*134d0*/  IMAD.MOV.U32 R158, RZ, RZ, R119 ;  /* 0x000000ffff9e7224 */ /* 0x000fe400078e0077 */
[----:B--2---:R-:W-:Y:S02]  /*134e0*/  FFMA.FTZ R2, R173, c[0x0][0x2d0], -R6 ;  /* 0x0000b400ad027a23 */ /* 0x004fe40000010806 */
[----:B------:R-:W-:Y:S01]  /*134f0*/  FADD.FTZ R12, R223, R215 ;  /* 0x000000d7df0c7221 */ /* 0x000fe20000010000 */
[----:B------:R2:W-:Y:S01]  /*13500*/  MUFU.EX2 R14, R4 ;  /* 0x00000004000e7308 */ /* 0x0005e20000000800 */
[----:B------:R-:W-:Y:S01]  /*13510*/  FFMA.FTZ R5, R187, c[0x0][0x2d0], -R0 ;  /* 0x0000b400bb057a23 */ /* 0x000fe20000010800 */
[----:B------:R-:W1:Y:S01]  /*13520*/  LDSM.16.MT88.4 R116, [R230+0x3100] ;  /* 0x00310000e674783b */ /* 0x000e620000004200 */
[----:B------:R-:W-:-:S02]  /*13530*/  IMAD.MOV.U32 R213, RZ, RZ, R109 ;  /* 0x000000ffffd57224 */ /* 0x000fc400078e006d */
[----:B------:R-:W-:Y:S02]  /*13540*/  IMAD.MOV.U32 R207, RZ, RZ, R110 ;  /* 0x000000ffffcf7224 */ /* 0x000fe400078e006e */
[----:B----4-:R-:W-:Y:S02]  /*13550*/  FFMA.FTZ R3, R172, c[0x0][0x2d0], -R6 ;  /* 0x0000b400ac037a23 */ /* 0x010fe40000010806 */
[----:B------:R-:W-:Y:S02]  /*13560*/  FFMA.FTZ R6, R185, c[0x0][0x2d0], -R0 ;  /* 0x0000b400b9067a23 */ /* 0x000fe40000010800 */
[----:B------:R-:W-:Y:S02]  /*13570*/  IMAD.MOV.U32 R110, RZ, RZ, R111 ;  /* 0x000000ffff6e7224 */ /* 0x000fe400078e006f */
[----:B------:R-:W-:Y:S02]  /*13580*/  IMAD.MOV.U32 R172, RZ, RZ, R159 ;  /* 0x000000ffffac7224 */ /* 0x000fe400078e009f */
[----:B------:R-:W-:-:S02]  /*13590*/  IMAD.MOV.U32 R173, RZ, RZ, R158 ;  /* 0x000000ffffad7224 */ /* 0x000fc400078e009e */
[----:B------:R-:W-:Y:S02]  /*135a0*/  IMAD.MOV.U32 R109, RZ, RZ, R157 ;  /* 0x000000ffff6d7224 */ /* 0x000fe400078e009d */
[----:B------:R-:W-:Y:S02]  /*135b0*/  FFMA.FTZ R0, R249, c[0x0][0x2d0], -R0 ;  /* 0x0000b400f9007a23 */ /* 0x000fe40000010800 */
[----:B------:R-:W-:Y:S01]  /*135c0*/  IMAD.MOV.U32 R111, RZ, RZ, R156 ;  /* 0x000000ffff6f7224 */ /* 0x000fe200078e009c */
[----:B------:R4:W1:Y:S01]  /*135d0*/  MUFU.EX2 R15, R2 ;  /* 0x00000002000f7308 */ /* 0x0008620000000800 */
[----:B------:R-:W-:Y:S02]  /*135e0*/  IMAD.MOV.U32 R159, RZ, RZ, R127 ;  /* 0x000000ffff9f7224 */ /* 0x000fe400078e007f */
[----:B------:R-:W-:Y:S02]  /*135f0*/  IMAD.MOV.U32 R158, RZ, RZ, R126 ;  /* 0x000000ffff9e7224 */ /* 0x000fe400078e007e */
[----:B--2---:R-:W-:-:S02]  /*13600*/  FADD.FTZ R4, R250, R225 ;  /* 0x000000e1fa047221 */ /* 0x004fc40000010000 */
[----:B------:R-:W-:Y:S01]  /*13610*/  IMAD.MOV.U32 R130, RZ, RZ, R228 ;  /* 0x000000ffff827224 */ /* 0x000fe200078e00e4 */
[----:B------:R2:W-:Y:S01]  /*13620*/  MUFU.EX2 R13, R3 ;  /* 0x00000003000d7308 */ /* 0x0005e20000000800 */
[----:B------:R-:W-:-:S07]  /*13630*/  IMAD.MOV.U32 R211, RZ, RZ, R186 ;  /* 0x000000ffffd37224 */ /* 0x000fce00078e00ba */
[----:B------:R-:W-:Y:S01]  /*13640*/  MUFU.EX2 R10, R7 ;  /* 0x00000007000a7308 */ /* 0x000fe20000000800 */
[----:B----4-:R-:W-:Y:S01]  /*13650*/  FADD.FTZ R2, R110, R109 ;  /* 0x0000006d6e027221 */ /* 0x010fe20000010000 */
[----:B------:R-:W-:Y:S01]  /*13660*/  UIADD3 UR5, UR17, UR14, -UR20 ;  /* 0x0000000e11057290 */ /* 0x000fe2000fffe814 */
[----:B------:R-:W-:Y:S01]  /*13670*/  FADD.FTZ R4, R159, R4 ;  /* 0x000000049f047221 */ /* 0x000fe20000010000 */
[----:B------:R4:W5:Y:S01]  /*13680*/  LDL.LU R228, [R1+0x28] ;  /* 0x0000280001e47983 */ /* 0x0009620000300800 */
[----:B------:R-:W-:Y:S01]  /*13690*/  FADD.FTZ R2, R131, R2 ;  /* 0x0000000283027221 */ /* 0x000fe20000010000 */
[----:B------:R-:W-:Y:S01]  /*136a0*/  UIMAD.WIDE UR4, UR5, -0x6db6db6d, UR4 ;  /* 0x92492493050478a5 */ /* 0x000fe2000f8e0204 */
[----:B------:R-:W-:Y:S01]  /*136b0*/  IMAD.MOV.U32 R210, RZ, RZ, R184 ;  /* 0x000000ffffd27224 */ /* 0x000fe200078e00b8 */
[----:B------:R1:W1:Y:S01]  /*136c0*/  MUFU.EX2 R11, R0 ;  /* 0x00000000000b7308 */ /* 0x0002620000000800 */
[----:B--2---:R-:W-:Y:S01]  /*136d0*/  FADD.FTZ R3, R172, R173 ;  /* 0x000000adac037221 */ /* 0x004fe20000010000 */
[----:B------:R-:W-:Y:S01]  /*136e0*/  USHF.R.U32.HI UR6, URZ, 0x1f, UR5 ;  /* 0x0000001f3f067899 */ /* 0x000fe20008011605 */
[----:B------:R-:W-:Y:S01]  /*136f0*/  FADD.FTZ R2, R211, R2 ;  /* 0x00000002d3027221 */ /* 0x000fe20000010000 */
[----:B------:R-:W-:Y:S01]  /*13700*/  UIADD3 UR12, UR13, -0x2, URZ ;  /* 0xfffffffe0d0c7890 */ /* 0x000fe2000fffe03f */
[----:B------:R-:W-:Y:S01]  /*13710*/  FADD.FTZ R3, R158, R3 ;  /* 0x000000039e037221 */ /* 0x000fe20000010000 */
[----:B------:R-:W-:Y:S01]  /*13720*/  ULEA.HI.SX32 UR6, UR5, UR6, 0x1a ;  /* 0x0000000605067291 */ /* 0x000fe2000f8fd23f */
[----:B------:R-:W-:Y:S01]  /*13730*/  IMAD.MOV.U32 R157, RZ, RZ, R125 ;  /* 0x000000ffff9d7224 */ /* 0x000fe200078e007d */
[----:B------:R2:W-:Y:S01]  /*13740*/  MUFU.EX2 R8, R5 ;  /* 0x0000000500087308 */ /* 0x0005e20000000800 */
[----:B------:R-:W-:Y:S01]  /*13750*/  FADD.FTZ R3, R213, R3 ;  /* 0x00000003d5037221 */ /* 0x000fe20000010000 */
[----:B------:R-:W-:Y:S01]  /*13760*/  UISETP.LT.AND UP0, UPT, URZ, UR6, UPT ;  /* 0x000000063f00728c */ /* 0x000fe2000bf01270 */
[----:B------:R-:W-:Y:S01]  /*13770*/  IMAD.MOV.U32 R156, RZ, RZ, R124 ;  /* 0x000000ffff9c7224 */ /* 0x000fe200078e007c */
[----:B------:R-:W-:Y:S01]  /*13780*/  F2FP.PACK_AB R184, R30, R29 ;  /* 0x0000001d1eb8723e */ /* 0x000fe200000000ff */
[----:B------:R-:W-:Y:S01]  /*13790*/  FADD.FTZ R3, R123, R3 ;  /* 0x000000037b037221 */ /* 0x000fe20000010000 */
[----:B------:R-:W-:Y:S01]  /*137a0*/  USEL UR6, URZ, UR6, !UP0 ;  /* 0x000000063f067287 */ /* 0x000fe2000c000000 */
[----:B------:R-:W-:Y:S01]  /*137b0*/  FADD.FTZ R2, R121, R2 ;  /* 0x0000000279027221 */ /* 0x000fe20000010000 */
[----:B------:R-:W3:Y:S01]  /*137c0*/  MUFU.EX2 R9, R6 ;  /* 0x0000000600097308 */ /* 0x000ee20000000800 */
[----:B-1----:R-:W-:Y:S01]  /*137d0*/  FADD.FTZ R0, R111, R12 ;  /* 0x0000000c6f007221 */ /* 0x002fe20000010000 */
[----:B------:R-:W-:Y:S01]  /*137e0*/  UISETP.GE.AND UP0, UPT, UR12, UR6, UPT ;  /* 0x000000060c00728c */ /* 0x000fe2000bf06270 */
[----:B------:R-:W-:Y:S01]  /*137f0*/  IMAD.MOV.U32 R206, RZ, RZ, R157 ;  /* 0x000000ffffce7224 */ /* 0x000fe200078e009d */
[----:B------:R-:W-:Y:S01]  /*13800*/  F2FP.PACK_AB R185, R23, R24 ;  /* 0x0000001817b9723e */ /* 0x000fe200000000ff */
[----:B------:R-:W-:Y:S01]  /*13810*/  IMAD.MOV.U32 R109, RZ, RZ, R156 ;  /* 0x000000ffff6d7224 */ /* 0x000fe200078e009c */
[----:B------:R-:W-:Y:S01]  /*13820*/  F2FP.PACK_AB R186, R25, R28 ;  /* 0x0000001c19ba723e */ /* 0x000fe200000000ff */
[----:B------:R-:W-:Y:S01]  /*13830*/  IMAD.MOV.U32 R111, RZ, RZ, R128 ;  /* 0x000000ffff6f7224 */ /* 0x000fe200078e0080 */
[----:B------:R-:W-:Y:S01]  /*13840*/  PLOP3.LUT P0, PT, PT, PT, UP0, 0x80, 0x0 ;  /* 0x000000000000781c */ /* 0x000fe20003f0f008 */
[----:B--2---:R-:W-:Y:S01]  /*13850*/  FADD.FTZ R5, R129, R0 ;  /* 0x0000000081057221 */ /* 0x004fe20000010000 */
[----:B------:R-:W-:Y:S01]  /*13860*/  F2FP.PACK_AB R187, R21, R22 ;  /* 0x0000001615bb723e */ /* 0x000fe200000000ff */
[----:B------:R-:W-:Y:S01]  /*13870*/  FADD.FTZ R0, R207, R4 ;  /* 0x00000004cf007221 */ /* 0x000fe20000010000 */
[----:B------:R-:W-:Y:S01]  /*13880*/  F2FP.PACK_AB R128, R15, R20 ;  /* 0x000000140f80723e */ /* 0x000fe200000000ff */
[----:B------:R-:W-:Y:S01]  /*13890*/  FADD.FTZ R5, R210, R5 ;  /* 0x00000005d2057221 */ /* 0x000fe20000010000 */
[----:B------:R-:W-:Y:S01]  /*138a0*/  F2FP.PACK_AB R131, R11, R10 ;  /* 0x0000000a0b83723e */ /* 0x000fe200000000ff */
[----:B------:R-:W-:Y:S01]  /*138b0*/  FADD.FTZ R4, R218, R0 ;  /* 0x00000000da047221 */ /* 0x000fe20000010000 */
[----:B---3--:R-:W-:Y:S01]  /*138c0*/  F2FP.PACK_AB R129, R9, R8 ;  /* 0x000000080981723e */ /* 0x008fe200000000ff */
        /* <DEDUP_REMOVED lines=12> */
[----:B------:R-:W-:Y:S01]  /*13990*/  IMAD.MOV.U32 R110, RZ, RZ, R130 ;  /* 0x000000ffff6e7224 */ /* 0x000fe200078e0082 */
[----:B------:R-:W-:Y:S01]  /*139a0*/  F2FP.PACK_AB R130, R13, R14 ;  /* 0x0000000e0d82723e */ /* 0x000fe200000000ff */
        /* <DEDUP_REMOVED lines=93> */
[----:B------:R-:W-:Y:S02]  /*13f80*/  FADD.FTZ R3, R28, R3 ;  /* 0x000000031c037221 */ /* 0x000fe40000010000 */
[----:B------:R-:W-:Y:S02]  /*13f90*/  FADD.FTZ R5, R11, R2 ;  /* 0x000000020b057221 */ /* 0x000fe40000010000 */
[----:B------:R-:W-:-:S03]  /*13fa0*/  FADD.FTZ R2, R25, R3 ;  /* 0x0000000319027221 */ /* 0x000fc60000010000 */
[----:B------:R4:W-:Y:S01]  /*13fb0*/  STL [R1+0xc], R5 ;  /* 0x00000c0501007387 */ /* 0x0009e20000100800 */
[----:B-1----:R-:W-:-:S05]  /*13fc0*/  FADD.FTZ R0, R21, R4 ;  /* 0x0000000415007221 */ /* 0x002fca0000010000 */
[----:B------:R4:W-:Y:S04]  /*13fd0*/  STL [R1+0x14], R0 ;  /* 0x0000140001007387 */ /* 0x0009e80000100800 */
[----:B------:R4:W-:Y:S01]  /*13fe0*/  STL [R1+0x10], R2 ;  /* 0x0000100201007387 */ /* 0x0009e20000100800 */
[----:B------:R-:W-:Y:S05]  /*13ff0*/  @!P0 BRA `(.L_x_1582) ;  /* 0x000056e000008947 */ /* 0x000fea0003800000 */
[----:B------:R-:W2:Y:S01]  /*14000*/  LDL R111, [R1+0x20] ;  /* 0x00002000016f7983 */ /* 0x000ea20000100800 */
        /* <DEDUP_REMOVED lines=10> */
[----:B--2-4-:R-:W-:-:S05]  /*140b0*/  @P1 IMAD.HI.U32 R0, R111, c[0x0][0x2c8], RZ ;  /* 0x0000b2006f001a27 */ /* 0x014fca00078e00ff */
[----:B------:R-:W-:-:S05]  /*140c0*/  @P0 SHF.R.U32.HI R0, RZ, c[0x0][0x2cc], R0 ;  /* 0x0000b300ff000a19 */ /* 0x000fca0000011600 */
[----:B------:R1:W-:Y:S02]  /*140d0*/  @P0 STL [R1+0x1c], R0 ;  /* 0x00001c0001000387 */ /* 0x0003e40000100800 */
.L_x_1585:
        /* <DEDUP_REMOVED lines=23> */
[----:B------:R-:W4:Y:S01]  /*14250*/  LDL R6, [R1] ;  /* 0x0000000001067983 */ /* 0x000f220000100800 */
        /* <DEDUP_REMOVED lines=16> */
[----:B------:R-:W5:Y:S04]  /*14360*/  SHFL.IDX PT, R8, R0, 0x1, 0x181f ;  /* 0x00381f0000087f89 */ /* 0x000f6800000e0000 */
        /* <DEDUP_REMOVED lines=8> */
[----:B------:R-:W3:Y:S01]  /*143f0*/  SHFL.IDX PT, R12, R2, 0x2, 0x181f ;  /* 0x00581f00020c7f89 */ /* 0x000ee200000e0000 */
[--C-:B-----5:R-:W-:Y:S03]  /*14400*/  IMAD.X R5, R8, 0x1, R246.reuse, P0 ;  /* 0x0000000108057824 */ /* 0x120fe600000e06f6 */
[----:B------:R-:W4:Y:S04]  /*14410*/  SHFL.IDX PT, R10, R2, 0x3, 0x181f ;  /* 0x00781f00020a7f89 */ /* 0x000f2800000e0000 */
[----:B------:R-:W5:Y:S04]  /*14420*/  SHFL.IDX PT, R9, R2, 0x4, 0x181f ;  /* 0x00981f0002097f89 */ /* 0x000f6800000e0000 */
[----:B------:R-:W2:Y:S04]  /*14430*/  SHFL.IDX PT, R14, R2, 0x5, 0x181f ;  /* 0x00b81f00020e7f89 */ /* 0x000ea800000e0000 */
[----:B------:R-:W2:Y:S01]  /*14440*/  SHFL.IDX PT, R2, R2, 0x6, 0x181f ;  /* 0x00d81f0002027f89 */ /* 0x000ea200000e0000 */
[----:B-1----:R-:W-:Y:S05]  /*14450*/  IADD3 R0, R248, 0x100, RZ ;  /* 0x00000100f8007810 */ /* 0x002fea0007ffe0ff */
[----:B------:R2:W-:Y:S01]  /*14460*/  LDGSTS.E.BYPASS.LTC128B.128 [R0], [R6.64], !P6 ;  /* 0x0000000006007fae */ /* 0x0005e2000f101d56 */
[-C--:B---3--:R-:W-:Y:S03]  /*14470*/  IADD3 R12, P0, R12, R247.reuse, RZ ;  /* 0x000000f70c0c7210 */ /* 0x088fe60007f1e0ff */
[----:B------:R1:W-:Y:S01]  /*14480*/  LDGSTS.E.BYPASS.LTC128B.128 [R0+0x800], [R4.64], !P6 ;  /* 0x0080000004007fae */ /* 0x0003e2000f101d56 */
[-C--:B----4-:R-:W-:Y:S01]  /*14490*/  IADD3 R10, P3, R10, R247.reuse, RZ ;  /* 0x000000f70a0a7210 */ /* 0x090fe20007f7e0ff */
[--C-:B------:R-:W-:Y:S01]  /*144a0*/  IMAD.X R13, R11, 0x1, R246.reuse, P0 ;  /* 0x000000010b0d7824 */ /* 0x100fe200000e06f6 */
[-C--:B-----5:R-:W-:Y:S03]  /*144b0*/  IADD3 R8, P2, R9, R247.reuse, RZ ;  /* 0x000000f709087210 */ /* 0x0a0fe60007f5e0ff */
[--C-:B------:R-:W-:Y:S01]  /*144c0*/  IMAD.X R11, R22, 0x1, R246.reuse, P3 ;  /* 0x00000001160b7824 */ /* 0x100fe200018e06f6 */
[----:B------:R3:W-:Y:S01]  /*144d0*/  LDGSTS.E.BYPASS.LTC128B.128 [R0+0x1000], [R12.64], !P6 ;  /* 0x010000000c007fae */ /* 0x0007e2000f101d56 */
[--C-:B------:R-:W-:Y:S03]  /*144e0*/  IMAD.X R9, R21, 0x1, R246.reuse, P2 ;  /* 0x0000000115097824 */ /* 0x100fe600010e06f6 */
[----:B------:R3:W-:Y:S04]  /*144f0*/  LDGSTS.E.BYPASS.LTC128B.128 [R0+0x1800], [R10.64], !P6 ;  /* 0x018000000a007fae */ /* 0x0007e8000f101d56 */
[----:B------:R3:W-:Y:S01]  /*14500*/  LDGSTS.E.BYPASS.LTC128B.128 [R0+0x2000], [R8.64], !P6 ;  /* 0x0200000008007fae */ /* 0x0007e2000f101d56 */
[-C--:B--2---:R-:W-:Y:S02]  /*14510*/  IADD3 R6, P1, R14, R247.reuse, RZ ;  /* 0x000000f70e067210 */ /* 0x084fe40007f3e0ff */
[----:B-1----:R-:W-:Y:S03]  /*14520*/  IADD3 R4, P0, R2, R247, RZ ;  /* 0x000000f702047210 */ /* 0x002fe60007f1e0ff */
[--C-:B------:R-:W-:Y:S02]  /*14530*/  IMAD.X R7, R20, 0x1, R246.reuse, P1 ;  /* 0x0000000114077824 */ /* 0x100fe400008e06f6 */
[----:B------:R-:W-:Y:S03]  /*14540*/  IMAD.X R5, R15, 0x1, R246, P0 ;  /* 0x000000010f057824 */ /* 0x000fe600000e06f6 */
[----:B------:R3:W-:Y:S04]  /*14550*/  LDGSTS.E.BYPASS.LTC128B.128 [R0+0x2800], [R6.64], !P6 ;  /* 0x0280000006007fae */ /* 0x0007e8000f101d56 */
[----:B------:R3:W-:Y:S02]  /*14560*/  LDGSTS.E.BYPASS.LTC128B.128 [R0+0x3000], [R4.64], !P6 ;  /* 0x0300000004007fae */ /* 0x0007e4000f101d56 */
.L_x_1583:
[-C--:B-1-34-:R-:W-:Y:S01]  /*14570*/  HMMA.16816.F32 R4, R112, R16.reuse, RZ ;  /* 0x000000107004723c */ /* 0x09afe200000018ff */
        /* <DEDUP_REMOVED lines=64> */
[----:B------:R-:W2:Y:S07]  /*14980*/  LDSM.16.M88.4 R196, [R234+0x5900] ;  /* 0x00590000eac4783b */ /* 0x000eae0000000200 */
[----:B------:R-:W-:Y:S01]  /*14990*/  HMMA.16816.F32 R112, R188, R222, R112 ;  /* 0x000000debc70723c */ /* 0x000fe20000001870 */
[----:B------:R-:W2:Y:S07]  /*149a0*/  LDSM.16.M88.4 R188, [R234+0x6100] ;  /* 0x00610000eabc783b */ /* 0x000eae0000000200 */
[-C--:B-1----:R-:W-:Y:S01]  /*149b0*/  HMMA.16816.F32 R4, R136, R192.reuse, R4 ;  /* 0x000000c08804723c */ /* 0x082fe20000001804 */
[----:B------:R-:W-:Y:S07]  /*149c0*/  LDSM.16.M88.4 R220, [R233+0x1800] ;  /* 0x00180000e9dc783b */ /* 0x000fee0000000200 */
[C---:B---3--:R-:W-:Y:S08]  /*149d0*/  HMMA.16816.F32 R8, R200.reuse, R192, R8 ;  /* 0x000000c0c808723c */ /* 0x048ff00000001808 */
[-C--:B------:R-:W-:Y:S08]  /*149e0*/  HMMA.16816.F32 R12, R200, R194.reuse, R12 ;  /* 0x000000c2c80c723c */ /* 0x080ff0000000180c */
[C---:B------:R-:W-:Y:S01]  /*149f0*/  HMMA.16816.F32 R16, R136.reuse, R194, R16 ;  /* 0x000000c28810723c */ /* 0x040fe20000001810 */
[----:B------:R-:W1:Y:S07]  /*14a00*/  LDSM.16.M88.4 R192, [R234+0x6900] ;  /* 0x00690000eac0783b */ /* 0x000e6e0000000200 */
        /* <DEDUP_REMOVED lines=9> */
[----:B------:R-:W-:Y:S07]  /*14aa0*/  LDSM.16.M88.4 R208, [R237+0x9100] ;  /* 0x00910000edd0783b */ /* 0x000fee0000000200 */
[-C--:B--2---:R-:W-:Y:S08]  /*14ab0*/  HMMA.16816.F32 R52, R136, R212.reuse, R52 ;  /* 0x000000d48834723c */ /* 0x084ff00000001834 */
        /* <DEDUP_REMOVED lines=14> */
[-C--:B-1----:R-:W-:Y:S08]  /*14ba0*/  HMMA.16816.F32 R100, R136, R192.reuse, R100 ;  /* 0x000000c08864723c */ /* 0x082ff00000001864 */
[C---:B------:R-:W-:Y:S08]  /*14bb0*/  HMMA.16816.F32 R104, R200.reuse, R192, R104 ;  /* 0x000000c0c868723c */ /* 0x040ff00000001868 */
[-C--:B------:R-:W-:Y:S01]  /*14bc0*/  HMMA.16816.F32 R108, R200, R194.reuse, R108 ;  /* 0x000000c2c86c723c */ /* 0x080fe2000000186c */
[----:B------:R-:W1:Y:S07]  /*14bd0*/  LDSM.16.M88.4 R200, [R233+0x2800] ;  /* 0x00280000e9c8783b */ /* 0x000e6e0000000200 */
[----:B------:R-:W-:Y:S01]  /*14be0*/  HMMA.16816.F32 R112, R136, R194, R112 ;  /* 0x000000c28870723c */ /* 0x000fe20000001870 */
[----:B------:R-:W4:Y:S01]  /*14bf0*/  LDSM.16.M88.4 R136, [R233+0x3000] ;  /* 0x00300000e988783b */ /* 0x000f220000000200 */
[----:B------:R-:W-:Y:S06]  /*14c00*/  DEPBAR.LE SB0, 0x0 ;  /* 0x000080000000791a */ /* 0x000fec0000000000 */
[-C--:B--2---:R-:W-:Y:S01]  /*14c10*/  HMMA.16816.F32 R4, R196, R204.reuse, R4 ;  /* 0x000000ccc404723c */ /* 0x084fe20000001804 */
[----:B------:R-:W-:Y:S07]  /*14c20*/  BAR.SYNC.DEFER_BLOCKING 0x0 ;  /* 0x0000000000007b1d */ /* 0x000fee0000010000 */
        /* <DEDUP_REMOVED lines=29> */
[----:B------:R-:W-:Y:S01]  /*14e00*/  IMAD.MOV.U32 R2, RZ, RZ, c[0x0][0x2b8] ;  /* 0x0000ae00ff027624 */ /* 0x000fe200078e00ff */
[----:B------:R-:W-:Y:S01]  /*14e10*/  UIMAD UR10, UR12, 0x70, UR18 ;  /* 0x000000700c0a78a4 */ /* 0x000fe2000f8e0212 */
[----:B------:R-:W-:Y:S03]  /*14e20*/  IMAD.MOV.U32 R138, RZ, RZ, RZ ;  /* 0x000000ffff8a7224 */ /* 0x000fe600078e00ff */
[----:B------:R-:W-:Y:S02]  /*14e30*/  ISETP.NE.AND P2, PT, R2, 0x1, PT ;  /* 0x000000010200780c */ /* 0x000fe40003f45270 */
[----:B------:R-:W-:Y:S05]  /*14e40*/  IMAD.U32 R2, RZ, RZ, UR10 ;  /* 0x0000000aff027e24 */ /* 0x000fea000f8e00ff */
[----:B--2---:R-:W-:Y:S02]  /*14e50*/  IADD3 R2, R2, -0x70, R0 ;  /* 0xffffff9002027810 */ /* 0x004fe40007ffe000 */
[----:B------:R-:W-:Y:S04]  /*14e60*/  ISETP.GT.AND P1, PT, R0, 0x6f, PT ;  /* 0x0000006f0000780c */ /* 0x000fe80003f24270 */
        /* <DEDUP_REMOVED lines=16> */
[----:B--2---:R-:W-:Y:S01]  /*14f70*/  STL [R1], R138 ;  /* 0x0000008a01007387 */ /* 0x004fe20000100800 */
[----:B------:R-:W-:Y:S02]  /*14f80*/  SHF.R.S32.HI R2, RZ, 0x1f, R138 ;  /* 0x0000001fff027819 */ /* 0x000fe4000001148a */
        /* <DEDUP_REMOVED lines=38> */
[--C-:B-1----:R-:W-:Y:S02]  /*151f0*/  IMAD.X R139, R194, 0x1, R246.reuse, P1 ;  /* 0x00000001c28b7824 */ /* 0x102fe400008e06f6 */
[----:B------:R-:W-:Y:S03]  /*15200*/  IMAD.X R137, R0, 0x1, R246, P0 ;  /* 0x0000000100897824 */ /* 0x000fe600000e06f6 */
[----:B------:R2:W-:Y:S04]  /*15210*/  LDGSTS.E.BYPASS.LTC128B.128 [R248+0x6100], [R138.64], !P6 ;  /* 0x061000008af87fae */ /* 0x0005e8000f101d56 */
[----:B------:R2:W-:Y:S02]  /*15220*/  LDGSTS.E.BYPASS.LTC128B.128 [R248+0x6900], [R136.64], !P6 ;  /* 0x0690000088f87fae */ /* 0x0005e4000f101d56 */
.L_x_1584:
        /* <DEDUP_REMOVED lines=20> */
[----:B------:R-:W-:Y:S08]  /*15370*/  SHFL.IDX PT, R135, R0, RZ, 0x1c1f ;  /* 0x001c1fff00877589 */ /* 0x000ff000000e0000 */
[----:B------:R-:W-:Y:S08]  /*15380*/  SHFL.IDX PT, R138, R0, 0x2, 0x1c1f ;  /* 0x005c1f00008a7f89 */ /* 0x000ff000000e0000 */
[----:B------:R-:W-:Y:S08]  /*15390*/  SHFL.IDX PT, R137, R0, 0x3, 0x1c1f ;  /* 0x007c1f0000897f89 */ /* 0x000ff000000e0000 */
[----:B------:R3:W4:Y:S02]  /*153a0*/  SHFL.IDX PT, R2, R0, 0x1, 0x1c1f ;  /* 0x003c1f0000027f89 */ /* 0x00072400000e0000 */
[----:B---3--:R-:W-:Y:S05]  /*153b0*/  IMAD.U32 R0, RZ, RZ, UR10 ;  /* 0x0000000aff007e24 */ /* 0x008fea000f8e00ff */
[----:B--2---:R-:W-:Y:S04]  /*153c0*/  IADD3 R0, -R139, 0x1, R0 ;  /* 0x000000018b007810 */ /* 0x004fe80007ffe100 */
[----:B------:R-:W-:Y:S05]  /*153d0*/  IADD3 R136, -R136, UR14, R0 ;  /* 0x0000000e88887c10 */ /* 0x000fea000fffe100 */
[C---:B----4-:R-:W-:Y:S02]  /*153e0*/  IMAD.IADD R2, R136.reuse, 0x1, R2 ;  /* 0x0000000188027824 */ /* 0x050fe400078e0202 */
[C---:B------:R-:W-:Y:S02]  /*153f0*/  IMAD.IADD R135, R136.reuse, 0x1, R135 ;  /* 0x0000000188877824 */ /* 0x040fe400078e0287 */
[----:B------:R-:W-:Y:S01]  /*15400*/  IMAD.IADD R0, R136, 0x1, R138 ;  /* 0x0000000188007824 */ /* 0x000fe200078e028a */
[----:B------:R-:W-:Y:S01]  /*15410*/  ISETP.GT.AND P1, PT, R2, RZ, PT ;  /* 0x000000ff0200720c */ /* 0x000fe20003f24270 */
[----:B------:R-:W-:Y:S01]  /*15420*/  IMAD.IADD R136, R136, 0x1, R137 ;  /* 0x0000000188887824 */ /* 0x000fe200078e0289 */
[----:B------:R-:W-:Y:S02]  /*15430*/  ISETP.GT.AND P0, PT, R2, 0x1, PT ;  /* 0x000000010200780c */ /* 0x000fe40003f04270 */
        /* <DEDUP_REMOVED lines=25> */
[----:B------:R-:W-:Y:S02]  /*155d0*/  ISETP.GT.AND P3, PT, R135, RZ, PT ;  /* 0x000000ff8700720c */ /* 0x000fe40003f64270 */
[----:B------:R-:W-:Y:S02]  /*155e0*/  FSEL R33, R33, -INF , P2 ;  /* 0xff80000021217808 */ /* 0x000fe40001000000 */
[----:B------:R-:W-:Y:S02]  /*155f0*/  ISETP.GT.AND P2, PT, R135, 0x21, PT ;  /* 0x000000218700780c */ /* 0x000fe40003f44270 */
[C---:B------:R-:W-:Y:S02]  /*15600*/  ISETP.GT.AND P1, PT, R2.reuse, 0x28, PT ;  /* 0x000000280200780c */ /* 0x040fe40003f24270 */
[----:B------:R-:W-:Y:S02]  /*15610*/  ISETP.GT.AND P0, PT, R2, 0x29, PT ;  /* 0x000000290200780c */ /* 0x000fe40003f04270 */
[----:B------:R-:W-:Y:S02]  /*15620*/  FSEL R37, R37, -INF , P2 ;  /* 0xff80000025257808 */ /* 0x000fe40001000000 */
[----:B------:R-:W-:Y:S02]  /*15630*/  FSEL R138, R4, -INF , P3 ;  /* 0xff800000048a7808 */ /* 0x000fe40001800000 */
        /* <DEDUP_REMOVED lines=10> */
[----:B------:R-:W-:Y:S02]  /*156e0*/  FSEL R49, R49, -INF , P2 ;  /* 0xff80000031317808 */ /* 0x000fe40001000000 */
[C---:B------:R-:W-:Y:S02]  /*156f0*/  ISETP.GT.AND P2, PT, R135.reuse, 0x31, PT ;  /* 0x000000318700780c */ /* 0x040fe40003f44270 */
[C---:B------:R-:W-:Y:S02]  /*15700*/  ISETP.GT.AND P1, PT, R136.reuse, RZ, PT ;  /* 0x000000ff8800720c */ /* 0x040fe40003f24270 */
        /* <DEDUP_REMOVED lines=13> */
[----:B------:R-:W-:Y:S02]  /*157e0*/  FMNMX.FTZ R137, R138, R3, !PT ;  /* 0x000000038a897209 */ /* 0x000fe40007810000 */
[----:B------:R-:W-:Y:S02]  /*157f0*/  FSEL R9, R9, -INF , P2 ;  /* 0xff80000009097808 */ /* 0x000fe40001000000 */
[C---:B------:R-:W-:Y:S02]  /*15800*/  ISETP.GT.AND P2, PT, R135.reuse, 0x39, PT ;  /* 0x000000398700780c */ /* 0x040fe40003f44270 */
[C---:B------:R-:W-:Y:S02]  /*15810*/  ISETP.GT.AND P1, PT, R136.reuse, 0x8, PT ;  /* 0x000000088800780c */ /* 0x040fe40003f24270 */
[----:B------:R-:W-:Y:S02]  /*15820*/  ISETP.GT.AND P0, PT, R136, 0x9, PT ;  /* 0x000000098800780c */ /* 0x000fe40003f04270 */
        /* <DEDUP_REMOVED lines=19> */
[C---:B------:R-:W-:Y:S02]  /*15960*/  ISETP.GT.AND P3, PT, R0.reuse, RZ, PT ;  /* 0x000000ff0000720c */ /* 0x040fe40003f64270 */
[----:B------:R-:W-:Y:S02]  /*15970*/  FSEL R198, R69, -INF , P2 ;  /* 0xff80000045c67808 */ /* 0x000fe40001000000 */
[----:B------:R-:W-:Y:S02]  /*15980*/  ISETP.GT.AND P2, PT, R0, 0x11, PT ;  /* 0x000000110000780c */ /* 0x000fe40003f44270 */
[----:B------:R-:W-:Y:S02]  /*15990*/  FMNMX.FTZ R137, R17, R137, !PT ;  /* 0x0000008911897209 */ /* 0x000fe40007810000 */
[----:B------:R-:W-:Y:S02]  /*159a0*/  FSEL R26, R26, -INF , P1 ;  /* 0xff8000001a1a7808 */ /* 0x000fe40000800000 */
[----:B------:R-:W-:Y:S02]  /*159b0*/  FSEL R27, R27, -INF , P0 ;  /* 0xff8000001b1b7808 */ /* 0x000fe40000000000 */
[C---:B------:R-:W-:Y:S02]  /*159c0*/  ISETP.GT.AND P1, PT, R2.reuse, 0x48, PT ;  /* 0x000000480200780c */ /* 0x040fe40003f24270 */
        /* <DEDUP_REMOVED lines=46> */
[----:B------:R-:W-:Y:S02]  /*15cb0*/  FSEL R81, R97, -INF , P2 ;  /* 0xff80000061517808 */ /* 0x000fe40001000000 */
[----:B------:R-:W-:Y:S02]  /*15cc0*/  FMNMX.FTZ R137, R37, R137, !PT ;  /* 0x0000008925897209 */ /* 0x000fe40007810000 */
[----:B------:R-:W-:Y:S02]  /*15cd0*/  FSEL R208, R80, -INF , P3 ;  /* 0xff80000050d07808 */ /* 0x000fe40001800000 */
[----:B------:R-:W-:Y:S02]  /*15ce0*/  FSEL R80, R47, -INF , P0 ;  /* 0xff8000002f507808 */ /* 0x000fe40000000000 */
[----:B------:R-:W-:Y:S02]  /*15cf0*/  ISETP.GT.AND P2, PT, R0, 0x29, PT ;  /* 0x000000290000780c */ /* 0x000fe40003f44270 */
        /* <DEDUP_REMOVED lines=11> */
[----:B------:R-:W-:Y:S02]  /*15db0*/  ISETP.GT.AND P0, PT, R2, 0x69, PT ;  /* 0x000000690200780c */ /* 0x000fe40003f04270 */
[----:B------:R-:W-:Y:S02]  /*15dc0*/  FSEL R226, R101, -INF , P2 ;  /* 0xff80000065e27808 */ /* 0x000fe40001000000 */
[----:B------:R-:W-:Y:S02]  /*15dd0*/  FSEL R101, R58, -INF , P1 ;  /* 0xff8000003a657808 */ /* 0x000fe40000800000 */
[----:B------:R-:W-:Y:S02]  /*15de0*/  ISETP.GT.AND P1, PT, R2, 0x68, PT ;  /* 0x000000680200780c */ /* 0x000fe40003f24270 */
[----:B------:R-:W-:Y:S02]  /*15df0*/  FMNMX.FTZ R137, R49, R137, !PT ;  /* 0x0000008931897209 */ /* 0x000fe40007810000 */
        /* <DEDUP_REMOVED lines=29> */
[----:B------:R-:W-:Y:S01]  /*15fd0*/  FSEL R98, R56, -INF , P3 ;  /* 0xff80000038627808 */ /* 0x000fe20001800000 */
[----:B------:R-:W-:Y:S01]  /*15fe0*/  IMAD.MOV.U32 R56, RZ, RZ, R84 ;  /* 0x000000ffff387224 */ /* 0x000fe200078e0054 */
        /* <DEDUP_REMOVED lines=18> */
[----:B------:R-:W-:Y:S02]  /*16110*/  ISETP.GT.AND P3, PT, R135, 0x68, PT ;  /* 0x000000688700780c */ /* 0x000fe40003f64270 */
[----:B------:R-:W-:Y:S02]  /*16120*/  FMNMX.FTZ R137, R251, R137, !PT ;  /* 0x00000089fb897209 */ /* 0x000fe40007810000 */
[----:B------:R-:W-:Y:S02]  /*16130*/  FMNMX.FTZ R2, R192, R2, !PT ;  /* 0x00000002c0027209 */ /* 0x000fe40007810000 */
[----:B------:R-:W-:Y:S02]  /*16140*/  FMNMX.FTZ R5, R11, R5, !PT ;  /* 0x000000050b057209 */ /* 0x000fe40007810000 */
[----:B------:R-:W-:Y:S02]  /*16150*/  FMNMX.FTZ R4, R29, R4, !PT ;  /* 0x000000041d047209 */ /* 0x000fe40007810000 */
[----:B------:R-:W-:Y:S02]  /*16160*/  FSEL R99, R57, -INF , P2 ;  /* 0xff80000039637808 */ /* 0x000fe40001000000 */
        /* <DEDUP_REMOVED lines=46> */
[----:B------:R-:W-:Y:S02]  /*16450*/  FMNMX.FTZ R5, R80, R5, !PT ;  /* 0x0000000550057209 */ /* 0x000fe40007810000 */
[C---:B------:R-:W-:Y:S02]  /*16460*/  ISETP.GT.AND P0, PT, R136.reuse, 0x39, PT ;  /* 0x000000398800780c */ /* 0x040fe40003f04270 */
[----:B------:R-:W-:Y:S02]  /*16470*/  ISETP.GT.AND P1, PT, R136, 0x38, PT ;  /* 0x000000388800780c */ /* 0x000fe40003f24270 */
[----:B--2---:R-:W-:Y:S02]  /*16480*/  FMNMX.FTZ R137, R6, R137, !PT ;  /* 0x0000008906897209 */ /* 0x004fe40007810000 */
[----:B------:R-:W-:Y:S02]  /*16490*/  ISETP.GT.AND P2, PT, R0, 0x49, PT ;  /* 0x000000490000780c */ /* 0x000fe40003f44270 */
[----:B------:R-:W-:Y:S01]  /*164a0*/  FSEL R203, R76, -INF , P3 ;  /* 0xff8000004ccb7808 */ /* 0x000fe20001800000 */
[----:B------:R-:W2:Y:S01]  /*164b0*/  SHFL.BFLY PT, R6, R137, 0x1, 0x1f ;  /* 0x0c201f0089067f89 */ /* 0x000ea200000e0000 */
[----:B------:R-:W-:Y:S02]  /*164c0*/  FMNMX.FTZ R4, R115, R4, !PT ;  /* 0x0000000473047209 */ /* 0x000fe40007810000 */
[----:B------:R-:W-:Y:S02]  /*164d0*/  FMNMX.FTZ R2, R212, R2, !PT ;  /* 0x00000002d4027209 */ /* 0x000fe40007810000 */
[----:B------:R-:W-:Y:S02]  /*164e0*/  FSEL R113, R63, -INF , P0 ;  /* 0xff8000003f717808 */ /* 0x000fe40000000000 */
[----:B------:R-:W-:Y:S02]  /*164f0*/  FSEL R112, R62, -INF , P1 ;  /* 0xff8000003e707808 */ /* 0x000fe40000800000 */
[----:B------:R-:W-:Y:S02]  /*16500*/  FMNMX.FTZ R5, R101, R5, !PT ;  /* 0x0000000565057209 */ /* 0x000fe40007810000 */
[C---:B------:R-:W-:Y:S02]  /*16510*/  ISETP.GT.AND P1, PT, R136.reuse, 0x40, PT ;  /* 0x000000408800780c */ /* 0x040fe40003f24270 */
[----:B------:R-:W-:Y:S02]  /*16520*/  ISETP.GT.AND P0, PT, R136, 0x41, PT ;  /* 0x000000418800780c */ /* 0x000fe40003f04270 */
[----:B------:R-:W-:Y:S02]  /*16530*/  FSEL R205, R77, -INF , P2 ;  /* 0xff8000004dcd7808 */ /* 0x000fe40001000000 */
[----:B------:R-:W-:Y:S02]  /*16540*/  ISETP.GT.AND P3, PT, R0, 0x50, PT ;  /* 0x000000500000780c */ /* 0x000fe40003f64270 */
        /* <DEDUP_REMOVED lines=15> */
[----:B------:R-:W-:Y:S02]  /*16640*/  FMNMX.FTZ R5, R112, R5, !PT ;  /* 0x0000000570057209 */ /* 0x000fe40007810000 */
[----:B------:R-:W-:Y:S02]  /*16650*/  FSEL R89, R89, -INF , P2 ;  /* 0xff80000059597808 */ /* 0x000fe40001000000 */
[----:B------:R-:W-:Y:S02]  /*16660*/  FMNMX.FTZ R4, R88, R4, !PT ;  /* 0x0000000458047209 */ /* 0x000fe40007810000 */
[----:B------:R-:W-:Y:S02]  /*16670*/  FMNMX.FTZ R2, R83, R2, !PT ;  /* 0x0000000253027209 */ /* 0x000fe40007810000 */
[----:B------:R-:W-:Y:S02]  /*16680*/  FSEL R90, R90, -INF , P1 ;  /* 0xff8000005a5a7808 */ /* 0x000fe40000800000 */
[----:B------:R-:W-:Y:S02]  /*16690*/  FSEL R91, R91, -INF , P0 ;  /* 0xff8000005b5b7808 */ /* 0x000fe40000000000 */
[C---:B------:R-:W-:Y:S02]  /*166a0*/  ISETP.GT.AND P1, PT, R0.reuse, 0x58, PT ;  /* 0x000000580000780c */ /* 0x040fe40003f24270 */
[C---:B------:R-:W-:Y:S02]  /*166b0*/  ISETP.GT.AND P0, PT, R0.reuse, 0x59, PT ;  /* 0x000000590000780c */ /* 0x040fe40003f04270 */
[C---:B------:R-:W-:Y:S02]  /*166c0*/  ISETP.GT.AND P3, PT, R0.reuse, 0x60, PT ;  /* 0x000000600000780c */ /* 0x040fe40003f64270 */
[C---:B------:R-:W-:Y:S02]  /*166d0*/  ISETP.GT.AND P5, PT, R0.reuse, 0x61, PT ;  /* 0x000000610000780c */ /* 0x040fe40003fa4270 */
[C---:B------:R-:W-:Y:S02]  /*166e0*/  ISETP.GT.AND P4, PT, R0.reuse, 0x68, PT ;  /* 0x000000680000780c */ /* 0x040fe40003f84270 */
[----:B------:R-:W-:Y:S02]  /*166f0*/  ISETP.GT.AND P2, PT, R0, 0x69, PT ;  /* 0x000000690000780c */ /* 0x000fe40003f44270 */
[----:B------:R-:W-:Y:S02]  /*16700*/  FMNMX.FTZ R0, R113, R5, !PT ;  /* 0x0000000571007209 */ /* 0x000fe40007810000 */
[----:B------:R-:W-:Y:S02]  /*16710*/  FMNMX.FTZ R135, R89, R4, !PT ;  /* 0x0000000459877209 */ /* 0x000fe40007810000 */
[----:B------:R-:W3:Y:S01]  /*16720*/  SHFL.BFLY PT, R4, R2, 0x2, 0x1f ;  /* 0x0c401f0002047f89 */ /* 0x000ee200000e0000 */
[----:B------:R-:W-:Y:S02]  /*16730*/  FMNMX.FTZ R0, R201, R0, !PT ;  /* 0x00000000c9007209 */ /* 0x000fe40007810000 */
[----:B--2---:R-:W-:Y:S02]  /*16740*/  FMNMX.FTZ R137, R137, R6, !PT ;  /* 0x0000000689897209 */ /* 0x004fe40007810000 */
[----:B------:R-:W-:Y:S02]  /*16750*/  FMNMX.FTZ R0, R202, R0, !PT ;  /* 0x00000000ca007209 */ /* 0x000fe40007810000 */
[----:B------:R-:W-:Y:S01]  /*16760*/  FSEL R250, R92, -INF , P1 ;  /* 0xff8000005cfa7808 */ /* 0x000fe20000800000 */
[----:B------:R-:W-:Y:S01]  /*16770*/  FMUL.FTZ R92, R137, c[0x0][0x2d0] ;  /* 0x0000b400895c7a20 */ /* 0x000fe20000410000 */
[----:B------:R-:W-:Y:S02]  /*16780*/  FMNMX.FTZ R0, R206, R0, !PT ;  /* 0x00000000ce007209 */ /* 0x000fe40007810000 */
[----:B------:R-:W-:Y:S02]  /*16790*/  FSEL R223, R105, -INF , P5 ;  /* 0xff80000069df7808 */ /* 0x000fe40002800000 */
[----:B------:R-:W-:Y:S02]  /*167a0*/  FMNMX.FTZ R0, R209, R0, !PT ;  /* 0x00000000d1007209 */ /* 0x000fe40007810000 */
[----:B------:R-:W-:Y:S02]  /*167b0*/  FSEL R105, R109, -INF , P2 ;  /* 0xff8000006d697808 */ /* 0x000fe40001000000 */
[----:B------:R-:W-:Y:S02]  /*167c0*/  FSETP.NEU.FTZ.AND P2, PT, R137, -INF , PT ;  /* 0xff8000008900780b */ /* 0x000fe40003f5d000 */
[----:B------:R-:W-:Y:S02]  /*167d0*/  FMNMX.FTZ R0, R90, R0, !PT ;  /* 0x000000005a007209 */ /* 0x000fe40007810000 */
[----:B------:R-:W-:Y:S02]  /*167e0*/  ISETP.GT.AND P1, PT, R136, 0x58, PT ;  /* 0x000000588800780c */ /* 0x000fe40003f24270 */
[----:B------:R-:W-:Y:S02]  /*167f0*/  FSEL R92, R92, RZ, P2 ;  /* 0x000000ff5c5c7208 */ /* 0x000fe40001000000 */
[----:B------:R-:W-:Y:S02]  /*16800*/  FMNMX.FTZ R0, R91, R0, !PT ;  /* 0x000000005b007209 */ /* 0x000fe40007810000 */
[----:B------:R-:W-:Y:S02]  /*16810*/  FSEL R204, R94, -INF , P1 ;  /* 0xff8000005ecc7808 */ /* 0x000fe40000800000 */
[----:B---3--:R-:W-:Y:S02]  /*16820*/  FMNMX.FTZ R2, R2, R4, !PT ;  /* 0x0000000402027209 */ /* 0x008fe40007810000 */
[----:B------:R-:W-:Y:S01]  /*16830*/  FMNMX.FTZ R4, R204, R0, !PT ;  /* 0x00000000cc047209 */ /* 0x000fe20007810000 */
[--C-:B------:R-:W-:Y:S01]  /*16840*/  FFMA.FTZ R0, R138, c[0x0][0x2d0], -R92.reuse ;  /* 0x0000b4008a007a23 */ /* 0x100fe2000001085c */
[----:B------:R-:W-:Y:S01]  /*16850*/  FSEL R227, R93, -INF , P0 ;  /* 0xff8000005de37808 */ /* 0x000fe20000000000 */
[----:B------:R-:W-:Y:S01]  /*16860*/  IMAD.MOV.U32 R138, RZ, RZ, R91 ;  /* 0x000000ffff8a7224 */ /* 0x000fe200078e005b */
[----:B------:R-:W2:Y:S01]  /*16870*/  SHFL.BFLY PT, R6, R2, 0x1, 0x1f ;  /* 0x0c201f0002067f89 */ /* 0x000ea200000e0000 */
[----:B------:R3:W-:Y:S01]  /*16880*/  MUFU.EX2 R224, R0 ;  /* 0x0000000000e07308 */ /* 0x0007e20000000800 */
[----:B------:R-:W-:Y:S02]  /*16890*/  ISETP.GT.AND P0, PT, R136, 0x59, PT ;  /* 0x000000598800780c */ /* 0x000fe40003f04270 */
[----:B------:R-:W-:Y:S02]  /*168a0*/  FSEL R225, R104, -INF , P3 ;  /* 0xff80000068e17808 */ /* 0x000fe40001800000 */
[----:B------:R-:W-:Y:S02]  /*168b0*/  FSEL R249, R95, -INF , P0 ;  /* 0xff8000005ff97808 */ /* 0x000fe40000000000 */
[C---:B------:R-:W-:Y:S02]  /*168c0*/  ISETP.GT.AND P0, PT, R136.reuse, 0x60, PT ;  /* 0x000000608800780c */ /* 0x040fe40003f04270 */
[----:B------:R-:W-:Y:S02]  /*168d0*/  ISETP.GT.AND P3, PT, R136, 0x61, PT ;  /* 0x000000618800780c */ /* 0x000fe40003f64270 */
[----:B------:R-:W-:Y:S01]  /*168e0*/  FSEL R222, R106, -INF , P0 ;  /* 0xff8000006ade7808 */ /* 0x000fe20000000000 */
[----:B------:R-:W-:Y:S01]  /*168f0*/  IMAD.MOV.U32 R106, RZ, RZ, R207 ;  /* 0x000000ffff6a7224 */ /* 0x000fe200078e00cf */
[----:B------:R-:W-:Y:S02]  /*16900*/  FMNMX.FTZ R4, R249, R4, !PT ;  /* 0x00000004f9047209 */ /* 0x000fe40007810000 */
[----:B------:R-:W-:Y:S02]  /*16910*/  FMNMX.FTZ R135, R250, R135, !PT ;  /* 0x00000087fa877209 */ /* 0x000fe40007810000 */
[----:B------:R-:W-:Y:S02]  /*16920*/  ISETP.GT.AND P1, PT, R136, 0x68, PT ;  /* 0x000000688800780c */ /* 0x000fe40003f24270 */
[----:B------:R-:W-:Y:S01]  /*16930*/  FSEL R217, R107, -INF , P3 ;  /* 0xff8000006bd97808 */ /* 0x000fe20001800000 */
[----:B------:R-:W-:Y:S01]  /*16940*/  IMAD.MOV.U32 R107, RZ, RZ, R251 ;  /* 0x000000ffff6b7224 */ /* 0x000fe200078e00fb */
[----:B------:R-:W-:Y:S02]  /*16950*/  FMNMX.FTZ R4, R222, R4, !PT ;  /* 0x00000004de047209 */ /* 0x000fe40007810000 */
[----:B------:R-:W-:Y:S01]  /*16960*/  FMNMX.FTZ R135, R227, R135, !PT ;  /* 0x00000087e3877209 */ /* 0x000fe20007810000 */
[--C-:B---3--:R-:W-:Y:S01]  /*16970*/  FFMA.FTZ R0, R139, c[0x0][0x2d0], -R92.reuse ;  /* 0x0000b4008b007a23 */ /* 0x108fe2000001085c */
[----:B------:R-:W-:Y:S02]  /*16980*/  FMNMX.FTZ R4, R217, R4, !PT ;  /* 0x00000004d9047209 */ /* 0x000fe40007810000 */
[----:B------:R-:W-:Y:S01]  /*16990*/  FMNMX.FTZ R135, R225, R135, !PT ;  /* 0x00000087e1877209 */ /* 0x000fe20007810000 */
[----:B------:R3:W4:Y:S01]  /*169a0*/  MUFU.EX2 R252, R0 ;  /* 0x0000000000fc7308 */ /* 0x0007220000000800 */
[----:B------:R-:W-:Y:S02]  /*169b0*/  ISETP.GT.AND P0, PT, R136, 0x69, PT ;  /* 0x000000698800780c */ /* 0x000fe40003f04270 */
[----:B------:R-:W-:Y:S02]  /*169c0*/  FSEL R214, R110, -INF , P1 ;  /* 0xff8000006ed67808 */ /* 0x000fe40000800000 */
[----:B------:R-:W-:Y:S02]  /*169d0*/  FSEL R71, R111, -INF , P0 ;  /* 0xff8000006f477808 */ /* 0x000fe40000000000 */
[----:B------:R-:W-:Y:S02]  /*169e0*/  FSEL R218, R108, -INF , P4 ;  /* 0xff8000006cda7808 */ /* 0x000fe40002000000 */
[----:B------:R-:W-:Y:S02]  /*169f0*/  FMNMX.FTZ R135, R223, R135, !PT ;  /* 0x00000087df877209 */ /* 0x000fe40007810000 */
[----:B--2---:R-:W-:Y:S01]  /*16a00*/  FMNMX.FTZ R136, R2, R6, !PT ;  /* 0x0000000602887209 */ /* 0x004fe20007810000 */
[--C-:B------:R-:W-:Y:S01]  /*16a10*/  FFMA.FTZ R6, R21, c[0x0][0x2d0], -R92.reuse ;  /* 0x0000b40015067a23 */ /* 0x100fe2000001085c */
[----:B------:R-:W-:Y:S02]  /*16a20*/  FMNMX.FTZ R135, R218, R135, !PT ;  /* 0x00000087da877209 */ /* 0x000fe40007810000 */
[C---:B------:R-:W-:Y:S01]  /*16a30*/  FSETP.NEU.FTZ.AND P1, PT, R136.reuse, -INF , PT ;  /* 0xff8000008800780b */ /* 0x040fe20003f3d000 */
[----:B------:R2:W-:Y:S01]  /*16a40*/  MUFU.EX2 R233, R6 ;  /* 0x0000000600e97308 */ /* 0x0005e20000000800 */
[----:B------:R-:W-:Y:S01]  /*16a50*/  FMNMX.FTZ R135, R105, R135, !PT ;  /* 0x0000008769877209 */ /* 0x000fe20007810000 */
[----:B------:R-:W-:Y:S04]  /*16a60*/  FMUL.FTZ R93, R136, c[0x0][0x2d0] ;  /* 0x0000b400885d7a20 */ /* 0x000fe80000410000 */
[----:B------:R-:W1:Y:S01]  /*16a70*/  SHFL.BFLY PT, R5, R135, 0x2, 0x1f ;  /* 0x0c401f0087057f89 */ /* 0x000e6200000e0000 */
[----:B------:R-:W-:Y:S02]  /*16a80*/  FSEL R93, R93, RZ, P1 ;  /* 0x000000ff5d5d7208 */ /* 0x000fe40000800000 */
[----:B---3--:R-:W-:Y:S01]  /*16a90*/  FMNMX.FTZ R0, R214, R4, !PT ;  /* 0x00000004d6007209 */ /* 0x008fe20007810000 */
[--C-:B------:R-:W-:Y:S01]  /*16aa0*/  FFMA.FTZ R4, R16, c[0x0][0x2d0], -R92.reuse ;  /* 0x0000b40010047a23 */ /* 0x100fe2000001085c */
[----:B----4-:R-:W-:Y:S01]  /*16ab0*/  F2FP.PACK_AB R72, R252, R224 ;  /* 0x000000e0fc48723e */ /* 0x010fe200000000ff */
[--C-:B------:R-:W-:Y:S01]  /*16ac0*/  FFMA.FTZ R106, R106, c[0x0][0x2d0], -R93.reuse ;  /* 0x0000b4006a6a7a23 */ /* 0x100fe2000001085d */
[----:B------:R-:W-:Y:S01]  /*16ad0*/  FMNMX.FTZ R0, R71, R0, !PT ;  /* 0x0000000047007209 */ /* 0x000fe20007810000 */
[----:B------:R3:W-:Y:S04]  /*16ae0*/  MUFU.EX2 R53, R4 ;  /* 0x0000000400357308 */ /* 0x0007e80000000800 */
[----:B------:R-:W4:Y:S06]  /*16af0*/  SHFL.BFLY PT, R2, R0, 0x2, 0x1f ;  /* 0x0c401f0000027f89 */ /* 0x000f2c00000e0000 */
[----:B------:R-:W-:Y:S01]  /*16b00*/  MUFU.EX2 R106, R106 ;  /* 0x0000006a006a7308 */ /* 0x000fe20000000800 */
[--C-:B--2---:R-:W-:Y:S01]  /*16b10*/  FFMA.FTZ R6, R36, c[0x0][0x2d0], -R92.reuse ;  /* 0x0000b40024067a23 */ /* 0x104fe2000001085c */
[----:B-1----:R-:W-:Y:S08]  /*16b20*/  FMNMX.FTZ R135, R135, R5, !PT ;  /* 0x0000000587877209 */ /* 0x002ff00007810000 */
[----:B------:R-:W-:Y:S01]  /*16b30*/  MUFU.EX2 R104, R6 ;  /* 0x0000000600687308 */ /* 0x000fe20000000800 */
[----:B------:R-:W1:Y:S01]  /*16b40*/  SHFL.BFLY PT, R5, R135, 0x1, 0x1f ;  /* 0x0c201f0087057f89 */ /* 0x000e6200000e0000 */
[--C-:B---3--:R-:W-:Y:S01]  /*16b50*/  FFMA.FTZ R4, R17, c[0x0][0x2d0], -R92.reuse ;  /* 0x0000b40011047a23 */ /* 0x108fe2000001085c */
[----:B----4-:R-:W-:Y:S01]  /*16b60*/  FMNMX.FTZ R0, R0, R2, !PT ;  /* 0x0000000200007209 */ /* 0x010fe20007810000 */
[--C-:B------:R-:W-:Y:S06]  /*16b70*/  FFMA.FTZ R2, R18, c[0x0][0x2d0], -R93.reuse ;  /* 0x0000b40012027a23 */ /* 0x100fec000001085d */
[----:B------:R2:W-:Y:S10]  /*16b80*/  MUFU.EX2 R241, R4 ;  /* 0x0000000400f17308 */ /* 0x0005f40000000800 */
[----:B------:R3:W-:Y:S01]  /*16b90*/  MUFU.EX2 R52, R2 ;  /* 0x0000000200347308 */ /* 0x0007e20000000800 */
[----:B-1----:R-:W-:Y:S01]  /*16ba0*/  FMNMX.FTZ R135, R135, R5, !PT ;  /* 0x0000000587877209 */ /* 0x002fe20007810000 */
[--C-:B------:R-:W-:Y:S03]  /*16bb0*/  FFMA.FTZ R5, R32, c[0x0][0x2d0], -R92.reuse ;  /* 0x0000b40020057a23 */ /* 0x100fe6000001085c */
[C---:B------:R-:W-:Y:S05]  /*16bc0*/  FSETP.NEU.FTZ.AND P0, PT, R135.reuse, -INF , PT ;  /* 0xff8000008700780b */ /* 0x040fea0003f1d000 */
[----:B------:R1:W-:Y:S01]  /*16bd0*/  MUFU.EX2 R63, R5 ;  /* 0x00000005003f7308 */ /* 0x0003e20000000800 */
[----:B------:R-:W-:Y:S02]  /*16be0*/  FMUL.FTZ R96, R135, c[0x0][0x2d0] ;  /* 0x0000b40087607a20 */ /* 0x000fe40000410000 */
[--C-:B--2---:R-:W-:Y:S03]  /*16bf0*/  FFMA.FTZ R4, R188, c[0x0][0x2d0], -R93.reuse ;  /* 0x0000b400bc047a23 */ /* 0x104fe6000001085d */
[----:B------:R-:W-:Y:S04]  /*16c00*/  FSEL R96, R96, RZ, P0 ;  /* 0x000000ff60607208 */ /* 0x000fe80000000000 */
[----:B------:R2:W-:Y:S01]  /*16c10*/  MUFU.EX2 R111, R4 ;  /* 0x00000004006f7308 */ /* 0x0005e20000000800 */
[----:B---3--:R-:W3:Y:S01]  /*16c20*/  SHFL.BFLY PT, R2, R0, 0x1, 0x1f ;  /* 0x0c201f0000027f89 */ /* 0x008ee200000e0000 */
[--C-:B-1----:R-:W-:Y:S08]  /*16c30*/  FFMA.FTZ R5, R37, c[0x0][0x2d0], -R92.reuse ;  /* 0x0000b40025057a23 */ /* 0x102ff0000001085c */
[----:B------:R-:W-:Y:S01]  /*16c40*/  MUFU.EX2 R60, R5 ;  /* 0x00000005003c7308 */ /* 0x000fe20000000800 */
[--C-:B--2---:R-:W-:Y:S02]  /*16c50*/  FFMA.FTZ R4, R7, c[0x0][0x2d0], -R93.reuse ;  /* 0x0000b40007047a23 */ /* 0x104fe4000001085d */
[----:B------:R-:W-:Y:S07]  /*16c60*/  FFMA.FTZ R7, R20, c[0x0][0x2d0], -R92 ;  /* 0x0000b40014077a23 */ /* 0x000fee000001085c */
[----:B------:R1:W2:Y:S01]  /*16c70*/  MUFU.EX2 R215, R4 ;  /* 0x0000000400d77308 */ /* 0x0002a20000000800 */
[----:B---3--:R-:W-:Y:S01]  /*16c80*/  FMNMX.FTZ R70, R2, R0, !PT ;  /* 0x0000000002467209 */ /* 0x008fe20007810000 */
[--C-:B------:R-:W-:Y:S02]  /*16c90*/  FFMA.FTZ R0, R12, c[0x0][0x2d0], -R96.reuse ;  /* 0x0000b4000c007a23 */ /* 0x100fe40000010860 */
[--C-:B------:R-:W-:Y:S01]  /*16ca0*/  FFMA.FTZ R2, R22, c[0x0][0x2d0], -R93.reuse ;  /* 0x0000b40016027a23 */ /* 0x100fe2000001085d */
[C---:B------:R-:W-:Y:S01]  /*16cb0*/  FSETP.NEU.FTZ.AND P3, PT, R70.reuse, -INF , PT ;  /* 0xff8000004600780b */ /* 0x040fe20003f7d000 */
[----:B------:R-:W-:Y:S04]  /*16cc0*/  FMUL.FTZ R97, R70, c[0x0][0x2d0] ;  /* 0x0000b40046617a20 */ /* 0x000fe80000410000 */
[----:B------:R3:W-:Y:S01]  /*16cd0*/  MUFU.EX2 R188, R0 ;  /* 0x0000000000bc7308 */ /* 0x0007e20000000800 */
[----:B------:R-:W-:Y:S09]  /*16ce0*/  FSEL R97, R97, RZ, P3 ;  /* 0x000000ff61617208 */ /* 0x000ff20001800000 */
[----:B------:R4:W-:Y:S01]  /*16cf0*/  MUFU.EX2 R236, R2 ;  /* 0x0000000200ec7308 */ /* 0x0009e20000000800 */
[--C-:B-1----:R-:W-:Y:S01]  /*16d00*/  FFMA.FTZ R4, R19, c[0x0][0x2d0], -R93.reuse ;  /* 0x0000b40013047a23 */ /* 0x102fe2000001085d */
[----:B--2---:R-:W-:Y:S08]  /*16d10*/  F2FP.PACK_AB R73, R215, R111 ;  /* 0x0000006fd749723e */ /* 0x004ff000000000ff */
[----:B------:R1:W-:Y:S01]  /*16d20*/  MUFU.EX2 R240, R4 ;  /* 0x0000000400f07308 */ /* 0x0003e20000000800 */
[--C-:B---3--:R-:W-:Y:S09]  /*16d30*/  FFMA.FTZ R0, R13, c[0x0][0x2d0], -R96.reuse ;  /* 0x0000b4000d007a23 */ /* 0x108ff20000010860 */
[----:B------:R2:W3:Y:S01]  /*16d40*/  MUFU.EX2 R239, R0 ;  /* 0x0000000000ef7308 */ /* 0x0004e20000000800 */
[----:B----4-:R-:W-:Y:S09]  /*16d50*/  FFMA.FTZ R2, R39, c[0x0][0x2d0], -R93 ;  /* 0x0000b40027027a23 */ /* 0x010ff2000001085d */
[----:B------:R4:W-:Y:S01]  /*16d60*/  MUFU.EX2 R94, R2 ;  /* 0x00000002005e7308 */ /* 0x0009e20000000800 */
[--C-:B-1----:R-:W-:Y:S09]  /*16d70*/  FFMA.FTZ R4, R8, c[0x0][0x2d0], -R96.reuse ;  /* 0x0000b40008047a23 */ /* 0x102ff20000010860 */
[----:B------:R1:W-:Y:S01]  /*16d80*/  MUFU.EX2 R110, R4 ;  /* 0x00000004006e7308 */ /* 0x0003e20000000800 */
[--C-:B--2---:R-:W-:Y:S01]  /*16d90*/  FFMA.FTZ R0, R10, c[0x0][0x2d0], -R97.reuse ;  /* 0x0000b4000a007a23 */ /* 0x104fe20000010861 */
[----:B---3--:R-:W-:Y:S08]  /*16da0*/  F2FP.PACK_AB R66, R239, R188 ;  /* 0x000000bcef42723e */ /* 0x008ff000000000ff */
[----:B------:R2:W-:Y:S01]  /*16db0*/  MUFU.EX2 R108, R0 ;  /* 0x00000000006c7308 */ /* 0x0005e20000000800 */
[----:B----4-:R-:W-:Y:S09]  /*16dc0*/  FSEL R2, R136, RZ, P1 ;  /* 0x000000ff88027208 */ /* 0x010ff20000800000 */
[----:B------:R-:W-:Y:S01]  /*16dd0*/  MUFU.EX2 R237, R7 ;  /* 0x0000000700ed7308 */ /* 0x000fe20000000800 */
[----:B-1----:R-:W-:Y:S09]  /*16de0*/  FFMA.FTZ R4, R9, c[0x0][0x2d0], -R96 ;  /* 0x0000b40009047a23 */ /* 0x002ff20000010860 */
[----:B------:R1:W3:Y:S01]  /*16df0*/  MUFU.EX2 R95, R4 ;  /* 0x00000004005f7308 */ /* 0x0002e20000000800 */
[--C-:B--2---:R-:W-:Y:S09]  /*16e00*/  FFMA.FTZ R0, R11, c[0x0][0x2d0], -R97.reuse ;  /* 0x0000b4000b007a23 */ /* 0x104ff20000010861 */
[----:B------:R2:W4:Y:S01]  /*16e10*/  MUFU.EX2 R109, R0 ;  /* 0x00000000006d7308 */ /* 0x0005220000000800 */
[----:B-1----:R-:W-:Y:S01]  /*16e20*/  FFMA.FTZ R4, R33, c[0x0][0x2d0], -R92 ;  /* 0x0000b40021047a23 */ /* 0x002fe2000001085c */
[----:B---3--:R-:W-:Y:S08]  /*16e30*/  F2FP.PACK_AB R64, R95, R110 ;  /* 0x0000006e5f40723e */ /* 0x008ff000000000ff */
[----:B------:R1:W-:Y:S01]  /*16e40*/  MUFU.EX2 R57, R4 ;  /* 0x0000000400397308 */ /* 0x0003e20000000800 */
[----:B--2---:R-:W-:Y:S01]  /*16e50*/  FFMA.FTZ R0, R14, c[0x0][0x2d0], -R97 ;  /* 0x0000b4000e007a23 */ /* 0x004fe20000010861 */
[----:B----4-:R-:W-:Y:S08]  /*16e60*/  F2FP.PACK_AB R65, R109, R108 ;  /* 0x0000006c6d41723e */ /* 0x010ff000000000ff */
[----:B------:R2:W-:Y:S01]  /*16e70*/  MUFU.EX2 R139, R0 ;  /* 0x00000000008b7308 */ /* 0x0005e20000000800 */
[----:B-1----:R-:W-:Y:S02]  /*16e80*/  FFMA.FTZ R4, R38, c[0x0][0x2d0], -R93 ;  /* 0x0000b40026047a23 */ /* 0x002fe4000001085d */
[----:B------:R-:W-:Y:S07]  /*16e90*/  LDSM.16.MT88.4 R36, [R232+0x100] ;  /* 0x00010000e824783b */ /* 0x000fee0000004200 */
        /* <DEDUP_REMOVED lines=27> */
[----:B--2---:R-:W-:Y:S05]  /*17050*/  FSEL R0, R137, RZ, P2 ;  /* 0x000000ff89007208 */ /* 0x004fea0001000000 */
[----:B------:R-:W-:Y:S04]  /*17060*/  FADD.FTZ R0, -R0, R3 ;  /* 0x0000000300007221 */ /* 0x000fe80000010100 */
[----:B------:R-:W-:Y:S04]  /*17070*/  FMUL.FTZ R0, R0, c[0x0][0x2d0] ;  /* 0x0000b40000007a20 */ /* 0x000fe80000410000 */
[----:B------:R2:W3:Y:S02]  /*17080*/  MUFU.EX2 R69, R0 ;  /* 0x0000000000457308 */ /* 0x0004e40000000800 */
[----:B--2---:R-:W-:Y:S01]  /*17090*/  FADD.FTZ R0, -R2, R132 ;  /* 0x0000008402007221 */ /* 0x004fe20000010100 */
[----:B------:R-:W-:Y:S01]  /*170a0*/  FSEL R2, R135, RZ, P0 ;  /* 0x000000ff87027208 */ /* 0x000fe20000000000 */
[C---:B---3--:R-:W-:Y:S01]  /*170b0*/  FMUL.FTZ R5, R69.reuse, R141 ;  /* 0x0000008d45057220 */ /* 0x048fe20000410000 */
[----:B------:R-:W-:Y:S01]  /*170c0*/  PLOP3.LUT P0, PT, PT, PT, UP0, 0x80, 0x0 ;  /* 0x000000000000781c */ /* 0x000fe20003f0f008 */
[----:B------:R-:W-:Y:S02]  /*170d0*/  FMUL.FTZ R0, R0, c[0x0][0x2d0] ;  /* 0x0000b40000007a20 */ /* 0x000fe40000410000 */
[C---:B------:R-:W-:Y:S02]  /*170e0*/  FMUL.FTZ R4, R69.reuse, R140 ;  /* 0x0000008c45047220 */ /* 0x040fe40000410000 */
[----:B------:R2:W3:Y:S01]  /*170f0*/  MUFU.EX2 R68, R0 ;  /* 0x0000000000447308 */ /* 0x0004e20000000800 */
[C---:B------:R-:W-:Y:S02]  /*17100*/  FMUL.FTZ R16, R69.reuse, R152 ;  /* 0x0000009845107220 */ /* 0x040fe40000410000 */
[C---:B------:R-:W-:Y:S02]  /*17110*/  FMUL.FTZ R17, R69.reuse, R153 ;  /* 0x0000009945117220 */ /* 0x040fe40000410000 */
[----:B------:R-:W-:Y:S02]  /*17120*/  FMUL.FTZ R33, R69, R169 ;  /* 0x000000a945217220 */ /* 0x000fe40000410000 */
[----:B------:R-:W-:Y:S02]  /*17130*/  IMAD.MOV.U32 R169, RZ, RZ, R212 ;  /* 0x000000ffffa97224 */ /* 0x000fe400078e00d4 */
[----:B------:R-:W-:Y:S02]  /*17140*/  IMAD.MOV.U32 R132, RZ, RZ, R204 ;  /* 0x000000ffff847224 */ /* 0x000fe400078e00cc */
[----:B------:R-:W-:Y:S02]  /*17150*/  IMAD.MOV.U32 R153, RZ, RZ, R83 ;  /* 0x000000ffff997224 */ /* 0x000fe400078e0053 */
[----:B------:R-:W-:Y:S02]  /*17160*/  IMAD.MOV.U32 R152, RZ, RZ, R90 ;  /* 0x000000ffff987224 */ /* 0x000fe400078e005a */
[----:B--2---:R-:W-:Y:S01]  /*17170*/  FADD.FTZ R0, -R2, R133 ;  /* 0x0000008502007221 */ /* 0x004fe20000010100 */
[----:B------:R-:W-:Y:S01]  /*17180*/  FSEL R2, R70, RZ, P3 ;  /* 0x000000ff46027208 */ /* 0x000fe20001800000 */
[----:B---3--:R-:W-:Y:S02]  /*17190*/  FMUL.FTZ R6, R68, R142 ;  /* 0x0000008e44067220 */ /* 0x008fe40000410000 */
[----:B------:R-:W-:Y:S02]  /*171a0*/  FMUL.FTZ R0, R0, c[0x0][0x2d0] ;  /* 0x0000b40000007a20 */ /* 0x000fe40000410000 */
[----:B------:R-:W-:Y:S02]  /*171b0*/  IMAD.MOV.U32 R133, RZ, RZ, R53 ;  /* 0x000000ffff857224 */ /* 0x000fe400078e0035 */
[----:B------:R2:W3:Y:S01]  /*171c0*/  MUFU.EX2 R3, R0 ;  /* 0x0000000000037308 */ /* 0x0004e20000000800 */
[C---:B------:R-:W-:Y:S02]  /*171d0*/  FMUL.FTZ R7, R68.reuse, R143 ;  /* 0x0000008f44077220 */ /* 0x040fe40000410000 */
[----:B------:R-:W-:Y:S01]  /*171e0*/  F2FP.PACK_AB R74, R241, R133 ;  /* 0x00000085f14a723e */ /* 0x000fe200000000ff */
        /* <DEDUP_REMOVED lines=8> */
[----:B--2---:R-:W-:Y:S02]  /*17270*/  FADD.FTZ R0, -R2, R134 ;  /* 0x0000008602007221 */ /* 0x004fe40000010100 */
[----:B------:R-:W-:Y:S02]  /*17280*/  FFMA.FTZ R2, R48, c[0x0][0x2d0], -R92 ;  /* 0x0000b40030027a23 */ /* 0x000fe4000001085c */
[C---:B---3--:R-:W-:Y:S02]  /*17290*/  FMUL.FTZ R8, R3.reuse, R144 ;  /* 0x0000009003087220 */ /* 0x048fe40000410000 */
[----:B------:R2:W3:Y:S01]  /*172a0*/  MUFU.EX2 R32, R2 ;  /* 0x0000000200207308 */ /* 0x0004e20000000800 */
[----:B------:R-:W-:Y:S02]  /*172b0*/  FMUL.FTZ R0, R0, c[0x0][0x2d0] ;  /* 0x0000b40000007a20 */ /* 0x000fe40000410000 */
[C---:B------:R-:W-:Y:S02]  /*172c0*/  FMUL.FTZ R29, R3.reuse, R165 ;  /* 0x000000a5031d7220 */ /* 0x040fe40000410000 */
[C---:B------:R-:W-:Y:S02]  /*172d0*/  FMUL.FTZ R28, R3.reuse, R164 ;  /* 0x000000a4031c7220 */ /* 0x040fe40000410000 */
[----:B------:R-:W-:Y:S02]  /*172e0*/  IMAD.MOV.U32 R134, RZ, RZ, R52 ;  /* 0x000000ffff867224 */ /* 0x000fe400078e0034 */
[C---:B------:R-:W-:Y:S01]  /*172f0*/  FMUL.FTZ R9, R3.reuse, R145 ;  /* 0x0000009103097220 */ /* 0x040fe20000410000 */
[----:B------:R-:W4:Y:S01]  /*17300*/  MUFU.EX2 R0, R0 ;  /* 0x0000000000007308 */ /* 0x000f220000000800 */
[C---:B------:R-:W-:Y:S01]  /*17310*/  FMUL.FTZ R13, R3.reuse, R149 ;  /* 0x00000095030d7220 */ /* 0x040fe20000410000 */
[----:B------:R-:W-:Y:S01]  /*17320*/  F2FP.PACK_AB R75, R240, R134 ;  /* 0x00000086f04b723e */ /* 0x000fe200000000ff */
[----:B------:R-:W4:Y:S01]  /*17330*/  LDSM.16.MT88.4 R52, [R230+0x100] ;  /* 0x00010000e634783b */ /* 0x000f220000004200 */
[----:B------:R-:W-:Y:S02]  /*17340*/  FMUL.FTZ R25, R3, R161 ;  /* 0x000000a103197220 */ /* 0x000fe40000410000 */
[----:B------:R-:W-:Y:S02]  /*17350*/  IMAD.MOV.U32 R161, RZ, RZ, R79 ;  /* 0x000000ffffa17224 */ /* 0x000fe400078e004f */
[----:B------:R-:W-:Y:S01]  /*17360*/  FMUL.FTZ R48, R69, R116 ;  /* 0x0000007445307220 */ /* 0x000fe20000410000 */
[-C--:B-1----:R-:W-:Y:S01]  /*17370*/  HMMA.16816.F32 R4, R72, R20.reuse, R4 ;  /* 0x000000144804723c */ /* 0x082fe20000001804 */
[C---:B------:R-:W-:Y:S02]  /*17380*/  FMUL.FTZ R12, R3.reuse, R148 ;  /* 0x00000094030c7220 */ /* 0x040fe40000410000 */
[----:B------:R-:W-:Y:S02]  /*17390*/  FMUL.FTZ R24, R3, R160 ;  /* 0x000000a003187220 */ /* 0x000fe40000410000 */
[----:B--2---:R-:W-:Y:S02]  /*173a0*/  FFMA.FTZ R2, R49, c[0x0][0x2d0], -R92 ;  /* 0x0000b40031027a23 */ /* 0x004fe4000001085c */
[----:B---3--:R-:W-:Y:S02]  /*173b0*/  IMAD.MOV.U32 R140, RZ, RZ, R32 ;  /* 0x000000ffff8c7224 */ /* 0x008fe400078e0020 */
[----:B------:R1:W-:Y:S03]  /*173c0*/  MUFU.EX2 R144, R2 ;  /* 0x0000000200907308 */ /* 0x0003e60000000800 */
[C---:B------:R-:W-:Y:S02]  /*173d0*/  FMUL.FTZ R32, R69.reuse, R168 ;  /* 0x000000a845207220 */ /* 0x040fe40000410000 */
[----:B------:R-:W-:Y:S02]  /*173e0*/  IMAD.MOV.U32 R160, RZ, RZ, R104 ;  /* 0x000000ffffa07224 */ /* 0x000fe400078e0068 */
[C---:B----4-:R-:W-:Y:S02]  /*173f0*/  FMUL.FTZ R10, R0.reuse, R146 ;  /* 0x00000092000a7220 */ /* 0x050fe40000410000 */
[C---:B------:R-:W-:Y:S02]  /*17400*/  FMUL.FTZ R11, R0.reuse, R147 ;  /* 0x00000093000b7220 */ /* 0x040fe40000410000 */
[----:B------:R-:W-:Y:S02]  /*17410*/  IMAD.MOV.U32 R116, RZ, RZ, R87 ;  /* 0x000000ffff747224 */ /* 0x000fe400078e0057 */
[----:B------:R-:W-:Y:S02]  /*17420*/  IMAD.MOV.U32 R168, RZ, RZ, R89 ;  /* 0x000000ffffa87224 */ /* 0x000fe400078e0059 */
[----:B------:R-:W-:Y:S01]  /*17430*/  LDSM.16.MT88.4 R88, [R230+0x900] ;  /* 0x00090000e658783b */ /* 0x000fe20000004200 */
[C---:B------:R-:W-:Y:S01]  /*17440*/  HMMA.16816.F32 R8, R64.reuse, R20, R8 ;  /* 0x000000144008723c */ /* 0x040fe20000001808 */
[C---:B------:R-:W-:Y:S02]  /*17450*/  FMUL.FTZ R14, R0.reuse, R150 ;  /* 0x00000096000e7220 */ /* 0x040fe40000410000 */
[C---:B------:R-:W-:Y:S02]  /*17460*/  FMUL.FTZ R15, R0.reuse, R151 ;  /* 0x00000097000f7220 */ /* 0x040fe40000410000 */
[----:B------:R-:W-:Y:S02]  /*17470*/  FMUL.FTZ R26, R0, R162 ;  /* 0x000000a2001a7220 */ /* 0x000fe40000410000 */
[----:B------:R-:W-:Y:S02]  /*17480*/  IMAD.MOV.U32 R162, RZ, RZ, R78 ;  /* 0x000000ffffa27224 */ /* 0x000fe400078e004e */
[----:B-1----:R-:W-:Y:S01]  /*17490*/  FFMA.FTZ R2, R50, c[0x0][0x2d0], -R93 ;  /* 0x0000b40032027a23 */ /* 0x002fe2000001085d */
[-C--:B------:R-:W-:Y:S02]  /*174a0*/  HMMA.16816.F32 R12, R64, R22.reuse, R12 ;  /* 0x00000016400c723c */ /* 0x080fe4000000180c */
[C---:B------:R-:W-:Y:S01]  /*174b0*/  FMUL.FTZ R20, R69.reuse, R156 ;  /* 0x0000009c45147220 */ /* 0x040fe20000410000 */
[----:B------:R1:W-:Y:S01]  /*174c0*/  MUFU.EX2 R141, R2 ;  /* 0x00000002008d7308 */ /* 0x0003e20000000800 */
[----:B------:R-:W-:Y:S02]  /*174d0*/  IMAD.MOV.U32 R156, RZ, RZ, R76 ;  /* 0x000000ffff9c7224 */ /* 0x000fe400078e004c */
[C---:B------:R-:W-:Y:S02]  /*174e0*/  FMUL.FTZ R27, R0.reuse, R163 ;  /* 0x000000a3001b7220 */ /* 0x040fe40000410000 */
[C---:B------:R-:W-:Y:S01]  /*174f0*/  HMMA.16816.F32 R16, R72.reuse, R22, R16 ;  /* 0x000000164810723c */ /* 0x040fe20000001810 */
[----:B------:R-:W-:Y:S03]  /*17500*/  FMUL.FTZ R21, R69, R157 ;  /* 0x0000009d45157220 */ /* 0x000fe60000410000 */
[----:B------:R-:W-:Y:S02]  /*17510*/  FMUL.FTZ R30, R0, R166 ;  /* 0x000000a6001e7220 */ /* 0x000fe40000410000 */
[----:B------:R-:W-:Y:S02]  /*17520*/  IMAD.MOV.U32 R104, RZ, RZ, R226 ;  /* 0x000000ffff687224 */ /* 0x000fe400078e00e2 */
[C---:B------:R-:W-:Y:S04]  /*17530*/  FMUL.FTZ R22, R68.reuse, R158 ;  /* 0x0000009e44167220 */ /* 0x040fe80000410000 */
[----:B------:R-:W-:Y:S02]  /*17540*/  FMUL.FTZ R23, R68, R159 ;  /* 0x0000009f44177220 */ /* 0x000fe40000410000 */
[----:B------:R-:W-:Y:S02]  /*17550*/  IMAD.MOV.U32 R163, RZ, RZ, R77 ;  /* 0x000000ffffa37224 */ /* 0x000fe400078e004d */
[----:B------:R-:W2:Y:S01]  /*17560*/  LDSM.16.MT88.4 R76, [R231+0x100] ;  /* 0x00010000e74c783b */ /* 0x000ea20000004200 */
[----:B------:R-:W-:Y:S02]  /*17570*/  FFMA.FTZ R104, R104, c[0x0][0x2d0], -R92 ;  /* 0x0000b40068687a23 */ /* 0x000fe4000001085c */
[-C--:B------:R-:W-:Y:S01]  /*17580*/  HMMA.16816.F32 R20, R72, R36.reuse, R20 ;  /* 0x000000244814723c */ /* 0x080fe20000001814 */
[----:B-1----:R-:W-:Y:S02]  /*17590*/  FFMA.FTZ R2, R51, c[0x0][0x2d0], -R93 ;  /* 0x0000b40033027a23 */ /* 0x002fe4000001085d */
[C---:B------:R-:W-:Y:S02]  /*175a0*/  FMUL.FTZ R49, R69.reuse, R117 ;  /* 0x0000007545317220 */ /* 0x040fe40000410000 */
[----:B------:R1:W-:Y:S01]  /*175b0*/  MUFU.EX2 R146, R2 ;  /* 0x0000000200927308 */ /* 0x0003e20000000800 */
[----:B------:R-:W-:Y:S02]  /*175c0*/  IMAD.MOV.U32 R117, RZ, RZ, R58 ;  /* 0x000000ffff757224 */ /* 0x000fe400078e003a */
[C---:B------:R-:W-:Y:S01]  /*175d0*/  HMMA.16816.F32 R24, R64.reuse, R36, R24 ;  /* 0x000000244018723c */ /* 0x040fe20000001818 */
[----:B------:R-:W-:Y:S03]  /*175e0*/  IMAD.MOV.U32 R151, RZ, RZ, R47 ;  /* 0x000000ffff977224 */ /* 0x000fe600078e002f */
[----:B------:R-:W-:Y:S02]  /*175f0*/  FMUL.FTZ R47, R0, R183 ;  /* 0x000000b7002f7220 */ /* 0x000fe40000410000 */
[C---:B------:R-:W-:Y:S02]  /*17600*/  FMUL.FTZ R50, R68.reuse, R118 ;  /* 0x0000007644327220 */ /* 0x040fe40000410000 */
[C---:B------:R-:W-:Y:S04]  /*17610*/  FMUL.FTZ R36, R69.reuse, R172 ;  /* 0x000000ac45247220 */ /* 0x040fe80000410000 */
[----:B------:R-:W-:Y:S02]  /*17620*/  FMUL.FTZ R37, R69, R173 ;  /* 0x000000ad45257220 */ /* 0x000fe40000410000 */
[----:B------:R-:W-:Y:S02]  /*17630*/  FMUL.FTZ R51, R68, R119 ;  /* 0x0000007744337220 */ /* 0x000fe40000410000 */
[----:B------:R-:W-:Y:S02]  /*17640*/  IMAD.MOV.U32 R118, RZ, RZ, R57 ;  /* 0x000000ffff767224 */ /* 0x000fe400078e0039 */
[----:B------:R-:W-:Y:S02]  /*17650*/  IMAD.MOV.U32 R148, RZ, RZ, R59 ;  /* 0x000000ffff947224 */ /* 0x000fe400078e003b */
[C---:B------:R-:W-:Y:S02]  /*17660*/  FMUL.FTZ R57, R3.reuse, R125 ;  /* 0x0000007d03397220 */ /* 0x040fe40000410000 */
[----:B-1----:R-:W-:Y:S02]  /*17670*/  FFMA.FTZ R2, R40, c[0x0][0x2d0], -R96 ;  /* 0x0000b40028027a23 */ /* 0x002fe40000010860 */
[C---:B------:R-:W-:Y:S02]  /*17680*/  FMUL.FTZ R40, R3.reuse, R176 ;  /* 0x000000b003287220 */ /* 0x040fe40000410000 */
[----:B------:R1:W-:Y:S01]  /*17690*/  MUFU.EX2 R147, R2 ;  /* 0x0000000200937308 */ /* 0x0003e20000000800 */
[C---:B------:R-:W-:Y:S02]  /*176a0*/  FMUL.FTZ R58, R0.reuse, R126 ;  /* 0x0000007e003a7220 */ /* 0x040fe40000410000 */
[C---:B------:R-:W-:Y:S02]  /*176b0*/  FMUL.FTZ R59, R0.reuse, R127 ;  /* 0x0000007f003b7220 */ /* 0x040fe40000410000 */
[----:B------:R-:W-:Y:S02]  /*176c0*/  IMAD.MOV.U32 R157, RZ, RZ, R63 ;  /* 0x000000ffff9d7224 */ /* 0x000fe400078e003f */
[----:B------:R-:W-:Y:S02]  /*176d0*/  IMAD.MOV.U32 R158, RZ, RZ, R62 ;  /* 0x000000ffff9e7224 */ /* 0x000fe400078e003e */
[----:B------:R-:W-:Y:S02]  /*176e0*/  IMAD.MOV.U32 R159, RZ, RZ, R61 ;  /* 0x000000ffff9f7224 */ /* 0x000fe400078e003d */
[----:B------:R-:W-:Y:S02]  /*176f0*/  IMAD.MOV.U32 R145, RZ, RZ, R60 ;  /* 0x000000ffff917224 */ /* 0x000fe400078e003c */
[C---:B------:R-:W-:Y:S02]  /*17700*/  FMUL.FTZ R60, R3.reuse, R184 ;  /* 0x000000b8033c7220 */ /* 0x040fe40000410000 */
[----:B------:R-:W-:Y:S02]  /*17710*/  FMUL.FTZ R61, R3, R185 ;  /* 0x000000b9033d7220 */ /* 0x000fe40000410000 */
[C---:B------:R-:W-:Y:S02]  /*17720*/  FMUL.FTZ R62, R0.reuse, R186 ;  /* 0x000000ba003e7220 */ /* 0x040fe40000410000 */
[----:B------:R-:W-:Y:S02]  /*17730*/  FMUL.FTZ R63, R0, R187 ;  /* 0x000000bb003f7220 */ /* 0x000fe40000410000 */
[----:B------:R-:W-:Y:S02]  /*17740*/  IMAD.MOV.U32 R119, RZ, RZ, R86 ;  /* 0x000000ffff777224 */ /* 0x000fe400078e0056 */
[----:B-1----:R-:W-:Y:S02]  /*17750*/  FFMA.FTZ R2, R41, c[0x0][0x2d0], -R96 ;  /* 0x0000b40029027a23 */ /* 0x002fe40000010860 */
[C---:B------:R-:W-:Y:S02]  /*17760*/  FMUL.FTZ R41, R3.reuse, R177 ;  /* 0x000000b103297220 */ /* 0x040fe40000410000 */
[----:B------:R1:W3:Y:S02]  /*17770*/  MUFU.EX2 R31, R2 ;  /* 0x00000002001f7308 */ /* 0x0002e40000000800 */
[----:B-1----:R-:W-:Y:S02]  /*17780*/  FFMA.FTZ R2, R42, c[0x0][0x2d0], -R97 ;  /* 0x0000b4002a027a23 */ /* 0x002fe40000010861 */
[----:B---3--:R-:W-:Y:S06]  /*17790*/  IMAD.MOV.U32 R166, RZ, RZ, R31 ;  /* 0x000000ffffa67224 */ /* 0x008fec00078e001f */
[----:B------:R1:W-:Y:S01]  /*177a0*/  MUFU.EX2 R165, R2 ;  /* 0x0000000200a57308 */ /* 0x0003e20000000800 */
[C---:B------:R-:W-:Y:S02]  /*177b0*/  FMUL.FTZ R31, R0.reuse, R167 ;  /* 0x000000a7001f7220 */ /* 0x040fe40000410000 */
[----:B------:R-:W-:Y:S02]  /*177c0*/  IMAD.MOV.U32 R167, RZ, RZ, R94 ;  /* 0x000000ffffa77224 */ /* 0x000fe400078e005e */
[----:B------:R-:W-:Y:S02]  /*177d0*/  FMUL.FTZ R42, R0, R178 ;  /* 0x000000b2002a7220 */ /* 0x000fe40000410000 */
[----:B------:R-:W-:Y:S01]  /*177e0*/  IMAD.MOV.U32 R94, RZ, RZ, R56 ;  /* 0x000000ffff5e7224 */ /* 0x000fe200078e0038 */
[-C--:B------:R-:W-:Y:S01]  /*177f0*/  HMMA.16816.F32 R28, R64, R38.reuse, R28 ;  /* 0x00000026401c723c */ /* 0x080fe2000000181c */
[----:B------:R-:W-:Y:S07]  /*17800*/  FMUL.FTZ R56, R3, R124 ;  /* 0x0000007c03387220 */ /* 0x000fee0000410000 */
[C---:B------:R-:W-:Y:S07]  /*17810*/  HMMA.16816.F32 R32, R72.reuse, R38, R32 ;  /* 0x000000264820723c */ /* 0x040fee0000001820 */
[C---:B------:R-:W-:Y:S02]  /*17820*/  FMUL.FTZ R38, R68.reuse, R174 ;  /* 0x000000ae44267220 */ /* 0x040fe40000410000 */
[----:B-1----:R-:W-:Y:S03]  /*17830*/  FFMA.FTZ R2, R43, c[0x0][0x2d0], -R97 ;  /* 0x0000b4002b027a23 */ /* 0x002fe60000010861 */
[----:B------:R-:W-:Y:S01]  /*17840*/  FMUL.FTZ R39, R68, R175 ;  /* 0x000000af44277220 */ /* 0x000fe20000410000 */
[----:B------:R1:W3:Y:S01]  /*17850*/  MUFU.EX2 R164, R2 ;  /* 0x0000000200a47308 */ /* 0x0002e20000000800 */
[----:B------:R-:W-:Y:S05]  /*17860*/  FMUL.FTZ R43, R0, R179 ;  /* 0x000000b3002b7220 */ /* 0x000fea0000410000 */
[-C--:B------:R-:W-:Y:S08]  /*17870*/  HMMA.16816.F32 R36, R72, R52.reuse, R36 ;  /* 0x000000344824723c */ /* 0x080ff00000001824 */
[C---:B------:R-:W-:Y:S07]  /*17880*/  HMMA.16816.F32 R40, R64.reuse, R52, R40 ;  /* 0x000000344028723c */ /* 0x040fee0000001828 */
[C---:B------:R-:W-:Y:S02]  /*17890*/  FMUL.FTZ R52, R69.reuse, R120 ;  /* 0x0000007845347220 */ /* 0x040fe40000410000 */
[----:B------:R-:W-:Y:S03]  /*178a0*/  FMUL.FTZ R53, R69, R121 ;  /* 0x0000007945357220 */ /* 0x000fe60000410000 */
[----:B-1----:R-:W-:Y:S02]  /*178b0*/  FFMA.FTZ R2, R44, c[0x0][0x2d0], -R96 ;  /* 0x0000b4002c027a23 */ /* 0x002fe40000010860 */
[----:B------:R-:W-:Y:S02]  /*178c0*/  FMUL.FTZ R44, R3, R180 ;  /* 0x000000b4032c7220 */ /* 0x000fe40000410000 */
[----:B------:R1:W-:Y:S01]  /*178d0*/  MUFU.EX2 R142, R2 ;  /* 0x00000002008e7308 */ /* 0x0003e20000000800 */
[----:B------:R-:W-:Y:S02]  /*178e0*/  IMAD.MOV.U32 R180, RZ, RZ, R85 ;  /* 0x000000ffffb47224 */ /* 0x000fe400078e0055 */
[----:B------:R-:W-:Y:S02]  /*178f0*/  LDSM.16.MT88.4 R84, [R232+0x900] ;  /* 0x00090000e854783b */ /* 0x000fe40000004200 */
[----:B------:R-:W-:Y:S02]  /*17900*/  IMAD.MOV.U32 R124, RZ, RZ, R180 ;  /* 0x000000ffff7c7224 */ /* 0x000fe400078e00b4 */
[----:B-1----:R-:W-:Y:S02]  /*17910*/  FFMA.FTZ R2, R45, c[0x0][0x2d0], -R96 ;  /* 0x0000b4002d027a23 */ /* 0x002fe40000010860 */
[----:B------:R-:W-:Y:S02]  /*17920*/  FMUL.FTZ R45, R3, R181 ;  /* 0x000000b5032d7220 */ /* 0x000fe40000410000 */
[----:B------:R1:W4:Y:S01]  /*17930*/  MUFU.EX2 R149, R2 ;  /* 0x0000000200957308 */ /* 0x0003220000000800 */
[----:B------:R-:W-:Y:S02]  /*17940*/  IMAD.MOV.U32 R181, RZ, RZ, R82 ;  /* 0x000000ffffb57224 */ /* 0x000fe400078e0052 */
[--C-:B-1----:R-:W-:Y:S02]  /*17950*/  FFMA.FTZ R2, R46, c[0x0][0x2d0], -R97.reuse ;  /* 0x0000b4002e027a23 */ /* 0x102fe40000010861 */
[----:B------:R-:W-:Y:S05]  /*17960*/  FMUL.FTZ R46, R0, R182 ;  /* 0x000000b6002e7220 */ /* 0x000fea0000410000 */
[----:B------:R1:W-:Y:S02]  /*17970*/  MUFU.EX2 R143, R2 ;  /* 0x00000002008f7308 */ /* 0x0003e40000000800 */
[-C--:B------:R-:W-:Y:S08]  /*17980*/  HMMA.16816.F32 R44, R64, R54.reuse, R44 ;  /* 0x00000036402c723c */ /* 0x080ff0000000182c */
[C---:B------:R-:W-:Y:S07]  /*17990*/  HMMA.16816.F32 R48, R72.reuse, R54, R48 ;  /* 0x000000364830723c */ /* 0x040fee0000001830 */
[C---:B------:R-:W-:Y:S02]  /*179a0*/  FMUL.FTZ R54, R68.reuse, R122 ;  /* 0x0000007a44367220 */ /* 0x040fe40000410000 */
[----:B------:R-:W-:Y:S03]  /*179b0*/  FMUL.FTZ R55, R68, R123 ;  /* 0x0000007b44377220 */ /* 0x000fe60000410000 */
[----:B-1----:R-:W-:Y:S04]  /*179c0*/  FFMA.FTZ R2, R80, c[0x0][0x2d0], -R97 ;  /* 0x0000b40050027a23 */ /* 0x002fe80000010861 */
[-C--:B--2---:R-:W-:Y:S01]  /*179d0*/  HMMA.16816.F32 R52, R72, R76.reuse, R52 ;  /* 0x0000004c4834723c */ /* 0x084fe20000001834 */
[----:B------:R1:W3:Y:S07]  /*179e0*/  MUFU.EX2 R150, R2 ;  /* 0x0000000200967308 */ /* 0x0002ee0000000800 */
[C---:B------:R-:W-:Y:S07]  /*179f0*/  HMMA.16816.F32 R56, R64.reuse, R76, R56 ;  /* 0x0000004c4038723c */ /* 0x040fee0000001838 */
[----:B------:R-:W-:Y:S01]  /*17a00*/  F2FP.PACK_AB R76, R159, R235 ;  /* 0x000000eb9f4c723e */ /* 0x000fe200000000ff */
[-C--:B------:R-:W-:Y:S01]  /*17a10*/  HMMA.16816.F32 R60, R64, R78.reuse, R60 ;  /* 0x0000004e403c723c */ /* 0x080fe2000000183c */
[----:B------:R-:W-:Y:S06]  /*17a20*/  F2FP.PACK_AB R77, R158, R234 ;  /* 0x000000ea9e4d723e */ /* 0x000fec00000000ff */
[----:B------:R-:W-:Y:S02]  /*17a30*/  FMUL.FTZ R64, R69, R128 ;  /* 0x0000008045407220 */ /* 0x000fe40000410000 */
[--C-:B-1----:R-:W-:Y:S01]  /*17a40*/  FFMA.FTZ R2, R189, c[0x0][0x2d0], -R92.reuse ;  /* 0x0000b400bd027a23 */ /* 0x102fe2000001085c */
[----:B------:R-:W2:Y:S02]  /*17a50*/  LDL.LU R128, [R1+0x8] ;  /* 0x0000080001807983 */ /* 0x000ea40000300800 */
[----:B------:R-:W-:Y:S01]  /*17a60*/  IMAD.MOV.U32 R189, RZ, RZ, R81 ;  /* 0x000000ffffbd7224 */ /* 0x000fe200078e0051 */
[----:B------:R1:W-:Y:S01]  /*17a70*/  MUFU.EX2 R120, R2 ;  /* 0x0000000200787308 */ /* 0x0003e20000000800 */
[----:B------:R-:W3:Y:S01]  /*17a80*/  LDSM.16.MT88.4 R80, [R229+0x900] ;  /* 0x00090000e550783b */ /* 0x000ee20000004200 */
[C---:B------:R-:W-:Y:S02]  /*17a90*/  FMUL.FTZ R66, R68.reuse, R130 ;  /* 0x0000008244427220 */ /* 0x040fe40000410000 */
[----:B------:R-:W-:Y:S02]  /*17aa0*/  FMUL.FTZ R67, R68, R131 ;  /* 0x0000008344437220 */ /* 0x000fe40000410000 */
[----:B------:R-:W-:Y:S07]  /*17ab0*/  FMUL.FTZ R65, R69, R129 ;  /* 0x0000008145417220 */ /* 0x000fee0000410000 */
[----:B------:R-:W-:Y:S07]  /*17ac0*/  HMMA.16816.F32 R64, R72, R78, R64 ;  /* 0x0000004e4840723c */ /* 0x000fee0000001840 */
[----:B------:R-:W-:Y:S02]  /*17ad0*/  F2FP.PACK_AB R72, R233, R237 ;  /* 0x000000ede948723e */ /* 0x000fe400000000ff */
[----:B------:R-:W-:Y:S03]  /*17ae0*/  F2FP.PACK_AB R73, R228, R236 ;  /* 0x000000ece449723e */ /* 0x000fe600000000ff */
[--C-:B-1----:R-:W-:Y:S01]  /*17af0*/  FFMA.FTZ R2, R190, c[0x0][0x2d0], -R92.reuse ;  /* 0x0000b400be027a23 */ /* 0x102fe2000001085c */
[----:B------:R-:W-:Y:S02]  /*17b00*/  F2FP.PACK_AB R74, R118, R157 ;  /* 0x0000009d764a723e */ /* 0x000fe400000000ff */
[----:B------:R-:W-:Y:S01]  /*17b10*/  F2FP.PACK_AB R75, R163, R156 ;  /* 0x0000009ca34b723e */ /* 0x000fe200000000ff */
[----:B------:R1:W-:Y:S01]  /*17b20*/  MUFU.EX2 R121, R2 ;  /* 0x0000000200797308 */ /* 0x0003e20000000800 */
[----:B------:R-:W-:Y:S02]  /*17b30*/  F2FP.PACK_AB R79, R161, R117 ;  /* 0x00000075a14f723e */ /* 0x000fe400000000ff */
[----:B------:R-:W-:Y:S03]  /*17b40*/  F2FP.PACK_AB R78, R162, R151 ;  /* 0x00000097a24e723e */ /* 0x000fe600000000ff */
[-C--:B---3--:R-:W-:Y:S08]  /*17b50*/  HMMA.16816.F32 R4, R72, R80.reuse, R4 ;  /* 0x000000504804723c */ /* 0x088ff00000001804 */
[C---:B------:R-:W-:Y:S01]  /*17b60*/  HMMA.16816.F32 R8, R76.reuse, R80, R8 ;  /* 0x000000504c08723c */ /* 0x040fe20000001808 */
[--C-:B-1----:R-:W-:Y:S07]  /*17b70*/  FFMA.FTZ R2, R191, c[0x0][0x2d0], -R93.reuse ;  /* 0x0000b400bf027a23 */ /* 0x102fee000001085d */
[-C--:B------:R-:W-:Y:S01]  /*17b80*/  HMMA.16816.F32 R12, R76, R82.reuse, R12 ;  /* 0x000000524c0c723c */ /* 0x080fe2000000180c */
[----:B------:R1:W-:Y:S07]  /*17b90*/  MUFU.EX2 R175, R2 ;  /* 0x0000000200af7308 */ /* 0x0003ee0000000800 */
[C---:B------:R-:W-:Y:S01]  /*17ba0*/  HMMA.16816.F32 R16, R72.reuse, R82, R16 ;  /* 0x000000524810723c */ /* 0x040fe20000001810 */
[----:B------:R-:W3:Y:S07]  /*17bb0*/  LDSM.16.MT88.4 R80, [R231+0x900] ;  /* 0x00090000e750783b */ /* 0x000eee0000004200 */
[-C--:B------:R-:W-:Y:S08]  /*17bc0*/  HMMA.16816.F32 R20, R72, R84.reuse, R20 ;  /* 0x000000544814723c */ /* 0x080ff00000001814 */
[C---:B------:R-:W-:Y:S01]  /*17bd0*/  HMMA.16816.F32 R24, R76.reuse, R84, R24 ;  /* 0x000000544c18723c */ /* 0x040fe20000001818 */
[----:B-1----:R-:W-:Y:S04]  /*17be0*/  FFMA.FTZ R2, R192, c[0x0][0x2d0], -R93 ;  /* 0x0000b400c0027a23 */ /* 0x002fe8000001085d */
[----:B------:R1:W1:Y:S02]  /*17bf0*/  MUFU.EX2 R174, R2 ;  /* 0x0000000200ae7308 */ /* 0x0002640000000800 */
[----:B------:R-:W-:Y:S01]  /*17c00*/  FFMA.FTZ R84, R101, c[0x0][0x2d0], -R97 ;  /* 0x0000b40065547a23 */ /* 0x000fe20000010861 */
[-C--:B------:R-:W-:Y:S01]  /*17c10*/  HMMA.16816.F32 R28, R76, R86.reuse, R28 ;  /* 0x000000564c1c723c */ /* 0x080fe2000000181c */
[--C-:B------:R-:W-:Y:S03]  /*17c20*/  FFMA.FTZ R101, R107, c[0x0][0x2d0], -R92.reuse ;  /* 0x0000b4006b657a23 */ /* 0x100fe6000001085c */
[--C-:B------:R-:W-:Y:S02]  /*17c30*/  FFMA.FTZ R107, R220, c[0x0][0x2d0], -R92.reuse ;  /* 0x0000b400dc6b7a23 */ /* 0x100fe4000001085c */
[----:B------:R-:W-:Y:S01]  /*17c40*/  IMAD.MOV.U32 R220, RZ, RZ, R145 ;  /* 0x000000ffffdc7224 */ /* 0x000fe200078e0091 */
[----:B------:R3:W-:Y:S01]  /*17c50*/  MUFU.EX2 R172, R84 ;  /* 0x0000005400ac7308 */ /* 0x0007e20000000800 */
[C---:B------:R-:W-:Y:S08]  /*17c60*/  HMMA.16816.F32 R32, R72.reuse, R86, R32 ;  /* 0x000000564820723c */ /* 0x040ff00000001820 */
[-C--:B------:R-:W-:Y:S01]  /*17c70*/  HMMA.16816.F32 R36, R72, R88.reuse, R36 ;  /* 0x000000584824723c */ /* 0x080fe20000001824 */
[----:B------:R-:W-:Y:S03]  /*17c80*/  MUFU.EX2 R107, R107 ;  /* 0x0000006b006b7308 */ /* 0x000fe60000000800 */
[--C-:B-1----:R-:W-:Y:S04]  /*17c90*/  FFMA.FTZ R2, R193, c[0x0][0x2d0], -R92.reuse ;  /* 0x0000b400c1027a23 */ /* 0x102fe8000001085c */
[C---:B------:R-:W-:Y:S03]  /*17ca0*/  HMMA.16816.F32 R40, R76.reuse, R88, R40 ;  /* 0x000000584c28723c */ /* 0x040fe60000001828 */
[----:B------:R1:W-:Y:S01]  /*17cb0*/  MUFU.EX2 R251, R2 ;  /* 0x0000000200fb7308 */ /* 0x0003e20000000800 */
[----:B---3--:R-:W3:Y:S04]  /*17cc0*/  LDSM.16.MT88.4 R84, [R229+0x1100] ;  /* 0x00110000e554783b */ /* 0x008ee80000004200 */
[-C--:B------:R-:W-:Y:S08]  /*17cd0*/  HMMA.16816.F32 R44, R76, R90.reuse, R44 ;  /* 0x0000005a4c2c723c */ /* 0x080ff0000000182c */
[C---:B------:R-:W-:Y:S01]  /*17ce0*/  HMMA.16816.F32 R48, R72.reuse, R90, R48 ;  /* 0x0000005a4830723c */ /* 0x040fe20000001830 */
[----:B------:R-:W3:Y:S07]  /*17cf0*/  LDSM.16.MT88.4 R88, [R232+0x1100] ;  /* 0x00110000e858783b */ /* 0x000eee0000004200 */
[-C--:B------:R-:W-:Y:S01]  /*17d00*/  HMMA.16816.F32 R52, R72, R80.reuse, R52 ;  /* 0x000000504834723c */ /* 0x080fe20000001834 */
[----:B-1----:R-:W-:Y:S07]  /*17d10*/  FFMA.FTZ R2, R194, c[0x0][0x2d0], -R92 ;  /* 0x0000b400c2027a23 */ /* 0x002fee000001085c */
[C---:B------:R-:W-:Y:S01]  /*17d20*/  HMMA.16816.F32 R56, R76.reuse, R80, R56 ;  /* 0x000000504c38723c */ /* 0x040fe20000001838 */
[----:B------:R1:W1:Y:S07]  /*17d30*/  MUFU.EX2 R226, R2 ;  /* 0x0000000200e27308 */ /* 0x00026e0000000800 */
[-C--:B------:R-:W-:Y:S07]  /*17d40*/  HMMA.16816.F32 R60, R76, R82.reuse, R60 ;  /* 0x000000524c3c723c */ /* 0x080fee000000183c */
[----:B------:R-:W-:Y:S01]  /*17d50*/  F2FP.PACK_AB R76, R166, R147 ;  /* 0x00000093a64c723e */ /* 0x000fe200000000ff */
[----:B------:R-:W-:Y:S01]  /*17d60*/  HMMA.16816.F32 R64, R72, R82, R64 ;  /* 0x000000524840723c */ /* 0x000fe20000001840 */
[----:B------:R-:W-:Y:S01]  /*17d70*/  F2FP.PACK_AB R77, R164, R165 ;  /* 0x000000a5a44d723e */ /* 0x000fe200000000ff */
[----:B------:R-:W3:Y:S02]  /*17d80*/  LDSM.16.MT88.4 R80, [R230+0x1100] ;  /* 0x00110000e650783b */ /* 0x000ee40000004200 */
[----:B----4-:R-:W-:Y:S02]  /*17d90*/  F2FP.PACK_AB R78, R149, R142 ;  /* 0x0000008e954e723e */ /* 0x010fe400000000ff */
[----:B------:R-:W-:Y:S02]  /*17da0*/  F2FP.PACK_AB R79, R150, R143 ;  /* 0x0000008f964f723e */ /* 0x000fe400000000ff */
[----:B------:R-:W-:Y:S01]  /*17db0*/  F2FP.PACK_AB R72, R145, R160 ;  /* 0x000000a09148723e */ /* 0x000fe200000000ff */
[--C-:B-1----:R-:W-:Y:S03]  /*17dc0*/  FFMA.FTZ R2, R195, c[0x0][0x2d0], -R93.reuse ;  /* 0x0000b400c3027a23 */ /* 0x102fe6000001085d */
[----:B------:R-:W-:Y:S01]  /*17dd0*/  F2FP.PACK_AB R73, R167, R148 ;  /* 0x00000094a749723e */ /* 0x000fe200000000ff */
[----:B------:R1:W-:Y:S01]  /*17de0*/  MUFU.EX2 R216, R2 ;  /* 0x0000000200d87308 */ /* 0x0003e20000000800 */
[----:B------:R-:W-:Y:S02]  /*17df0*/  F2FP.PACK_AB R74, R144, R140 ;  /* 0x0000008c904a723e */ /* 0x000fe400000000ff */
[----:B------:R-:W-:Y:S07]  /*17e00*/  F2FP.PACK_AB R75, R146, R141 ;  /* 0x0000008d924b723e */ /* 0x000fee00000000ff */
[-C--:B---3--:R-:W-:Y:S08]  /*17e10*/  HMMA.16816.F32 R4, R72, R84.reuse, R4 ;  /* 0x000000544804723c */ /* 0x088ff00000001804 */
[C---:B------:R-:W-:Y:S01]  /*17e20*/  HMMA.16816.F32 R8, R76.reuse, R84, R8 ;  /* 0x000000544c08723c */ /* 0x040fe20000001808 */
[--C-:B-1----:R-:W-:Y:S07]  /*17e30*/  FFMA.FTZ R2, R196, c[0x0][0x2d0], -R93.reuse ;  /* 0x0000b400c4027a23 */ /* 0x102fee000001085d */
[-C--:B------:R-:W-:Y:S01]  /*17e40*/  HMMA.16816.F32 R12, R76, R86.reuse, R12 ;  /* 0x000000564c0c723c */ /* 0x080fe2000000180c */
[----:B------:R1:W3:Y:S07]  /*17e50*/  MUFU.EX2 R221, R2 ;  /* 0x0000000200dd7308 */ /* 0x0002ee0000000800 */
[C---:B------:R-:W-:Y:S01]  /*17e60*/  HMMA.16816.F32 R16, R72.reuse, R86, R16 ;  /* 0x000000564810723c */ /* 0x040fe20000001810 */
[----:B------:R-:W4:Y:S07]  /*17e70*/  LDSM.16.MT88.4 R84, [R231+0x1100] ;  /* 0x00110000e754783b */ /* 0x000f2e0000004200 */
[-C--:B------:R-:W-:Y:S08]  /*17e80*/  HMMA.16816.F32 R20, R72, R88.reuse, R20 ;  /* 0x000000584814723c */ /* 0x080ff00000001814 */
[C---:B------:R-:W-:Y:S01]  /*17e90*/  HMMA.16816.F32 R24, R76.reuse, R88, R24 ;  /* 0x000000584c18723c */ /* 0x040fe20000001818 */
[--C-:B-1----:R-:W-:Y:S03]  /*17ea0*/  FFMA.FTZ R2, R98, c[0x0][0x2d0], -R96.reuse ;  /* 0x0000b40062027a23 */ /* 0x102fe60000010860 */
[----:B------:R-:W-:Y:S04]  /*17eb0*/  FFMA.FTZ R98, R171, c[0x0][0x2d0], -R93 ;  /* 0x0000b400ab627a23 */ /* 0x000fe8000001085d */
[-C--:B------:R-:W-:Y:S01]  /*17ec0*/  HMMA.16816.F32 R28, R76, R90.reuse, R28 ;  /* 0x0000005a4c1c723c */ /* 0x080fe2000000181c */
[----:B------:R1:W-:Y:S07]  /*17ed0*/  MUFU.EX2 R173, R2 ;  /* 0x0000000200ad7308 */ /* 0x0003ee0000000800 */
[C---:B------:R-:W-:Y:S01]  /*17ee0*/  HMMA.16816.F32 R32, R72.reuse, R90, R32 ;  /* 0x0000005a4820723c */ /* 0x040fe20000001820 */
[----:B------:R-:W-:Y:S07]  /*17ef0*/  LDSM.16.MT88.4 R88, [R232+0x1900] ;  /* 0x00190000e858783b */ /* 0x000fee0000004200 */
[-C--:B------:R-:W-:Y:S08]  /*17f00*/  HMMA.16816.F32 R36, R72, R80.reuse, R36 ;  /* 0x000000504824723c */ /* 0x080ff00000001824 */
[C---:B------:R-:W-:Y:S01]  /*17f10*/  HMMA.16816.F32 R40, R76.reuse, R80, R40 ;  /* 0x000000504c28723c */ /* 0x040fe20000001828 */
[----:B-1----:R-:W-:Y:S03]  /*17f20*/  FFMA.FTZ R2, R99, c[0x0][0x2d0], -R96 ;  /* 0x0000b40063027a23 */ /* 0x002fe60000010860 */
[----:B------:R-:W-:Y:S01]  /*17f30*/  FFMA.FTZ R99, R189, c[0x0][0x2d0], -R92 ;  /* 0x0000b400bd637a23 */ /* 0x000fe2000001085c */
[----:B------:R1:W-:Y:S03]  /*17f40*/  MUFU.EX2 R179, R2 ;  /* 0x0000000200b37308 */ /* 0x0003e60000000800 */
[-C--:B------:R-:W-:Y:S08]  /*17f50*/  HMMA.16816.F32 R44, R76, R82.reuse, R44 ;  /* 0x000000524c2c723c */ /* 0x080ff0000000182c */
[C---:B------:R-:W-:Y:S01]  /*17f60*/  HMMA.16816.F32 R48, R72.reuse, R82, R48 ;  /* 0x000000524830723c */ /* 0x040fe20000001830 */
[----:B------:R-:W3:Y:S07]  /*17f70*/  LDSM.16.MT88.4 R80, [R229+0x1900] ;  /* 0x00190000e550783b */ /* 0x000eee0000004200 */
[-C--:B----4-:R-:W-:Y:S01]  /*17f80*/  HMMA.16816.F32 R52, R72, R84.reuse, R52 ;  /* 0x000000544834723c */ /* 0x090fe20000001834 */
[----:B-1----:R-:W-:Y:S03]  /*17f90*/  FFMA.FTZ R2, R103, c[0x0][0x2d0], -R97 ;  /* 0x0000b40067027a23 */ /* 0x002fe60000010861 */
[----:B------:R-:W-:Y:S04]  /*17fa0*/  FFMA.FTZ R103, R169, c[0x0][0x2d0], -R93 ;  /* 0x0000b400a9677a23 */ /* 0x000fe8000001085d */
[C---:B------:R-:W-:Y:S01]  /*17fb0*/  HMMA.16816.F32 R56, R76.reuse, R84, R56 ;  /* 0x000000544c38723c */ /* 0x040fe20000001838 */
[----:B------:R1:W4:Y:S03]  /*17fc0*/  MUFU.EX2 R178, R2 ;  /* 0x0000000200b27308 */ /* 0x0003260000000800 */
[----:B------:R-:W-:Y:S02]  /*17fd0*/  IMAD.MOV.U32 R169, RZ, RZ, R168 ;  /* 0x000000ffffa97224 */ /* 0x000fe400078e00a8 */
[----:B------:R-:W-:Y:S02]  /*17fe0*/  IMAD.MOV.U32 R168, RZ, RZ, R152 ;  /* 0x000000ffffa87224 */ /* 0x000fe400078e0098 */
[-C--:B------:R-:W-:Y:S01]  /*17ff0*/  HMMA.16816.F32 R60, R76, R86.reuse, R60 ;  /* 0x000000564c3c723c */ /* 0x080fe2000000183c */
[----:B------:R-:W-:Y:S02]  /*18000*/  IMAD.MOV.U32 R152, RZ, RZ, R139 ;  /* 0x000000ffff987224 */ /* 0x000fe400078e008b */
[----:B------:R-:W-:Y:S01]  /*18010*/  MUFU.EX2 R139, R98 ;  /* 0x00000062008b7308 */ /* 0x000fe20000000800 */
[----:B--2---:R-:W-:Y:S03]  /*18020*/  FFMA.FTZ R69, R69, R128, R224 ;  /* 0x0000008045457223 */ /* 0x004fe600000100e0 */
[--C-:B------:R-:W-:Y:S01]  /*18030*/  FFMA.FTZ R76, R116, c[0x0][0x2d0], -R93.reuse ;  /* 0x0000b400744c7a23 */ /* 0x100fe2000001085d */
[----:B------:R-:W-:Y:S01]  /*18040*/  HMMA.16816.F32 R64, R72, R86, R64 ;  /* 0x000000564840723c */ /* 0x000fe20000001840 */
[----:B------:R-:W2:Y:S03]  /*18050*/  LDSM.16.MT88.4 R84, [R230+0x1900] ;  /* 0x00190000e654783b */ /* 0x000ea60000004200 */
[----:B------:R-:W-:Y:S01]  /*18060*/  FFMA.FTZ R116, R153, c[0x0][0x2d0], -R93 ;  /* 0x0000b40099747a23 */ /* 0x000fe2000001085d */
[----:B------:R2:W-:Y:S01]  /*18070*/  MUFU.EX2 R190, R76 ;  /* 0x0000004c00be7308 */ /* 0x0005e20000000800 */
[----:B------:R-:W-:Y:S01]  /*18080*/  IMAD.MOV.U32 R153, RZ, RZ, R188 ;  /* 0x000000ffff997224 */ /* 0x000fe200078e00bc */
[----:B------:R-:W-:Y:S01]  /*18090*/  F2FP.PACK_AB R73, R174, R175 ;  /* 0x000000afae49723e */ /* 0x000fe200000000ff */
[----:B------:R-:W-:Y:S01]  /*180a0*/  FADD.FTZ R69, R252, R69 ;  /* 0x00000045fc457221 */ /* 0x000fe20000010000 */
[----:B------:R-:W-:Y:S03]  /*180b0*/  F2FP.PACK_AB R74, R226, R251 ;  /* 0x000000fbe24a723e */ /* 0x000fe600000000ff */
[--C-:B-1----:R-:W-:Y:S01]  /*180c0*/  FFMA.FTZ R2, R100, c[0x0][0x2d0], -R96.reuse ;  /* 0x0000b40064027a23 */ /* 0x102fe20000010860 */
[----:B---3--:R-:W-:Y:S01]  /*180d0*/  F2FP.PACK_AB R75, R221, R216 ;  /* 0x000000d8dd4b723e */ /* 0x008fe200000000ff */
[--C-:B------:R-:W-:Y:S01]  /*180e0*/  FFMA.FTZ R100, R225, c[0x0][0x2d0], -R96.reuse ;  /* 0x0000b400e1647a23 */ /* 0x100fe20000010860 */
[----:B----4-:R-:W-:Y:S01]  /*180f0*/  F2FP.PACK_AB R77, R178, R172 ;  /* 0x000000acb24d723e */ /* 0x010fe200000000ff */
[----:B------:R1:W-:Y:S01]  /*18100*/  MUFU.EX2 R177, R2 ;  /* 0x0000000200b17308 */ /* 0x0003e20000000800 */
[----:B------:R-:W-:Y:S09]  /*18110*/  IMAD.MOV.U32 R225, RZ, RZ, R117 ;  /* 0x000000ffffe17224 */ /* 0x000ff200078e0075 */
[----:B------:R-:W-:Y:S01]  /*18120*/  MUFU.EX2 R100, R100 ;  /* 0x0000006400647308 */ /* 0x000fe20000000800 */
[----:B--2---:R-:W-:Y:S09]  /*18130*/  F2FP.PACK_AB R76, R179, R173 ;  /* 0x000000adb34c723e */ /* 0x004ff200000000ff */
[----:B------:R2:W-:Y:S01]  /*18140*/  MUFU.EX2 R188, R99 ;  /* 0x0000006300bc7308 */ /* 0x0005e20000000800 */
[--C-:B-1----:R-:W-:Y:S02]  /*18150*/  FFMA.FTZ R2, R102, c[0x0][0x2d0], -R96.reuse ;  /* 0x0000b40066027a23 */ /* 0x102fe40000010860 */
[----:B------:R-:W-:Y:S07]  /*18160*/  FFMA.FTZ R102, R222, c[0x0][0x2d0], -R97 ;  /* 0x0000b400de667a23 */ /* 0x000fee0000010861 */
[----:B------:R1:W3:Y:S01]  /*18170*/  MUFU.EX2 R212, R2 ;  /* 0x0000000200d47308 */ /* 0x0002e20000000800 */
[----:B--2---:R-:W-:Y:S02]  /*18180*/  FFMA.FTZ R99, R223, c[0x0][0x2d0], -R96 ;  /* 0x0000b400df637a23 */ /* 0x004fe40000010860 */
[----:B------:R-:W-:Y:S07]  /*18190*/  IMAD.MOV.U32 R223, RZ, RZ, R151 ;  /* 0x000000ffffdf7224 */ /* 0x000fee00078e0097 */
[----:B------:R-:W2:Y:S01]  /*181a0*/  MUFU.EX2 R99, R99 ;  /* 0x0000006300637308 */ /* 0x000ea20000000800 */
[----:B-1----:R-:W-:Y:S01]  /*181b0*/  FFMA.FTZ R2, R112, c[0x0][0x2d0], -R97 ;  /* 0x0000b40070027a23 */ /* 0x002fe20000010861 */
[----:B---3--:R-:W-:Y:S01]  /*181c0*/  F2FP.PACK_AB R78, R212, R177 ;  /* 0x000000b1d44e723e */ /* 0x008fe200000000ff */
[----:B------:R-:W-:Y:S02]  /*181d0*/  FFMA.FTZ R112, R154, c[0x0][0x2d0], -R93 ;  /* 0x0000b4009a707a23 */ /* 0x000fe4000001085d */
[----:B------:R-:W-:Y:S05]  /*181e0*/  IMAD.MOV.U32 R154, RZ, RZ, R95 ;  /* 0x000000ffff9a7224 */ /* 0x000fea00078e005f */
[----:B------:R1:W-:Y:S01]  /*181f0*/  MUFU.EX2 R176, R2 ;  /* 0x0000000200b07308 */ /* 0x0003e20000000800 */
[----:B--2---:R-:W-:Y:S01]  /*18200*/  F2FP.PACK_AB R184, R99, R100 ;  /* 0x0000006463b8723e */ /* 0x004fe200000000ff */
[----:B-1----:R-:W-:Y:S08]  /*18210*/  FFMA.FTZ R2, R113, c[0x0][0x2d0], -R97 ;  /* 0x0000b40071027a23 */ /* 0x002ff00000010861 */
[----:B------:R1:W2:Y:S02]  /*18220*/  MUFU.EX2 R207, R2 ;  /* 0x0000000200cf7308 */ /* 0x0002a40000000800 */
[--C-:B-1----:R-:W-:Y:S01]  /*18230*/  FFMA.FTZ R2, R197, c[0x0][0x2d0], -R92.reuse ;  /* 0x0000b400c5027a23 */ /* 0x102fe2000001085c */
[----:B--2---:R-:W-:Y:S07]  /*18240*/  F2FP.PACK_AB R79, R207, R176 ;  /* 0x000000b0cf4f723e */ /* 0x004fee00000000ff */
        /* <DEDUP_REMOVED lines=10> */
[----:B------:R-:W-:Y:S02]  /*182f0*/  IMAD.MOV.U32 R121, RZ, RZ, R94 ;  /* 0x000000ffff797224 */ /* 0x000fe400078e005e */
[----:B------:R-:W-:Y:S02]  /*18300*/  FFMA.FTZ R94, R114, c[0x0][0x2d0], -R96 ;  /* 0x0000b400725e7a23 */ /* 0x000fe40000010860 */
[----:B------:R-:W-:Y:S02]  /*18310*/  FFMA.FTZ R114, R214, c[0x0][0x2d0], -R97 ;  /* 0x0000b400d6727a23 */ /* 0x000fe40000010861 */
[----:B-1----:R-:W-:Y:S02]  /*18320*/  FFMA.FTZ R2, R210, c[0x0][0x2d0], -R92 ;  /* 0x0000b400d2027a23 */ /* 0x002fe4000001085c */
[----:B------:R-:W-:Y:S02]  /*18330*/  IMAD.MOV.U32 R210, RZ, RZ, R120 ;  /* 0x000000ffffd27224 */ /* 0x000fe400078e0078 */
[----:B------:R1:W-:Y:S01]  /*18340*/  MUFU.EX2 R199, R2 ;  /* 0x0000000200c77308 */ /* 0x0003e20000000800 */
[----:B------:R-:W-:Y:S02]  /*18350*/  IMAD.MOV.U32 R120, RZ, RZ, R181 ;  /* 0x000000ffff787224 */ /* 0x000fe400078e00b5 */
[----:B------:R-:W-:Y:S07]  /*18360*/  F2FP.PACK_AB R72, R208, R210 ;  /* 0x000000d2d048723e */ /* 0x000fee00000000ff */
[-C--:B------:R-:W-:Y:S01]  /*18370*/  HMMA.16816.F32 R4, R72, R80.reuse, R4 ;  /* 0x000000504804723c */ /* 0x080fe20000001804 */
[----:B------:R2:W-:Y:S07]  /*18380*/  MUFU.EX2 R181, R94 ;  /* 0x0000005e00b57308 */ /* 0x0005ee0000000800 */
[C---:B------:R-:W-:Y:S01]  /*18390*/  HMMA.16816.F32 R8, R76.reuse, R80, R8 ;  /* 0x000000504c08723c */ /* 0x040fe20000001808 */
[--C-:B-1----:R-:W-:Y:S07]  /*183a0*/  FFMA.FTZ R2, R211, c[0x0][0x2d0], -R93.reuse ;  /* 0x0000b400d3027a23 */ /* 0x102fee000001085d */
[-C--:B------:R-:W-:Y:S01]  /*183b0*/  HMMA.16816.F32 R12, R76, R82.reuse, R12 ;  /* 0x000000524c0c723c */ /* 0x080fe2000000180c */
[----:B------:R-:W-:Y:S01]  /*183c0*/  IMAD.MOV.U32 R211, RZ, RZ, R150 ;  /* 0x000000ffffd37224 */ /* 0x000fe200078e0096 */
[----:B------:R1:W-:Y:S06]  /*183d0*/  MUFU.EX2 R196, R2 ;  /* 0x0000000200c47308 */ /* 0x0003ec0000000800 */
[C---:B------:R-:W-:Y:S01]  /*183e0*/  HMMA.16816.F32 R16, R72.reuse, R82, R16 ;  /* 0x000000524810723c */ /* 0x040fe20000001810 */
[----:B--2---:R-:W-:Y:S01]  /*183f0*/  FFMA.FTZ R94, R120, c[0x0][0x2d0], -R92 ;  /* 0x0000b400785e7a23 */ /* 0x004fe2000001085c */
[----:B------:R-:W-:Y:S03]  /*18400*/  LDSM.16.MT88.4 R80, [R229+0x2100] ;  /* 0x00210000e550783b */ /* 0x000fe60000004200 */
[----:B------:R-:W-:Y:S03]  /*18410*/  MUFU.EX2 R189, R94 ;  /* 0x0000005e00bd7308 */ /* 0x000fe60000000800 */
[-C--:B------:R-:W-:Y:S08]  /*18420*/  HMMA.16816.F32 R20, R72, R88.reuse, R20 ;  /* 0x000000584814723c */ /* 0x080ff00000001814 */
[C---:B------:R-:W-:Y:S01]  /*18430*/  HMMA.16816.F32 R24, R76.reuse, R88, R24 ;  /* 0x000000584c18723c */ /* 0x040fe20000001818 */
[----:B-1----:R-:W-:Y:S03]  /*18440*/  FFMA.FTZ R2, R213, c[0x0][0x2d0], -R93 ;  /* 0x0000b400d5027a23 */ /* 0x002fe6000001085d */
[----:B------:R-:W-:Y:S04]  /*18450*/  IMAD.MOV.U32 R213, RZ, RZ, R149 ;  /* 0x000000ffffd57224 */ /* 0x000fe800078e0095 */
        /* <DEDUP_REMOVED lines=8> */
[----:B------:R1:W-:Y:S01]  /*184e0*/  MUFU.EX2 R195, R2 ;  /* 0x0000000200c37308 */ /* 0x0003e20000000800 */
[----:B------:R-:W-:Y:S02]  /*184f0*/  IMAD.MOV.U32 R219, RZ, RZ, R147 ;  /* 0x000000ffffdb7224 */ /* 0x000fe400078e0093 */
[-C--:B------:R-:W-:Y:S08]  /*18500*/  HMMA.16816.F32 R44, R76, R86.reuse, R44 ;  /* 0x000000564c2c723c */ /* 0x080ff0000000182c */
[C---:B------:R-:W-:Y:S01]  /*18510*/  HMMA.16816.F32 R48, R72.reuse, R86, R48 ;  /* 0x000000564830723c */ /* 0x040fe20000001830 */
[----:B------:R-:W-:Y:S03]  /*18520*/  LDSM.16.MT88.4 R84, [R232+0x2100] ;  /* 0x00210000e854783b */ /* 0x000fe60000004200 */
[--C-:B-1----:R-:W-:Y:S02]  /*18530*/  FFMA.FTZ R2, R201, c[0x0][0x2d0], -R97.reuse ;  /* 0x0000b400c9027a23 */ /* 0x102fe40000010861 */
[----:B------:R-:W-:Y:S02]  /*18540*/  IMAD.MOV.U32 R201, RZ, RZ, R146 ;  /* 0x000000ffffc97224 */ /* 0x000fe400078e0092 */
[----:B------:R1:W-:Y:S04]  /*18550*/  MUFU.EX2 R180, R2 ;  /* 0x0000000200b47308 */ /* 0x0003e80000000800 */
[----:B-1----:R-:W-:Y:S02]  /*18560*/  FFMA.FTZ R2, R202, c[0x0][0x2d0], -R97 ;  /* 0x0000b400ca027a23 */ /* 0x002fe40000010861 */
[----:B------:R-:W-:Y:S04]  /*18570*/  IMAD.MOV.U32 R202, RZ, RZ, R144 ;  /* 0x000000ffffca7224 */ /* 0x000fe800078e0090 */
[----:B------:R1:W2:Y:S02]  /*18580*/  MUFU.EX2 R194, R2 ;  /* 0x0000000200c27308 */ /* 0x0002a40000000800 */
[--C-:B-1----:R-:W-:Y:S02]  /*18590*/  FFMA.FTZ R2, R203, c[0x0][0x2d0], -R96.reuse ;  /* 0x0000b400cb027a23 */ /* 0x102fe40000010860 */
[----:B------:R-:W-:Y:S06]  /*185a0*/  IMAD.MOV.U32 R203, RZ, RZ, R143 ;  /* 0x000000ffffcb7224 */ /* 0x000fec00078e008f */
[----:B------:R1:W-:Y:S02]  /*185b0*/  MUFU.EX2 R192, R2 ;  /* 0x0000000200c07308 */ /* 0x0003e40000000800 */
[----:B-1----:R-:W-:Y:S02]  /*185c0*/  FFMA.FTZ R2, R205, c[0x0][0x2d0], -R96 ;  /* 0x0000b400cd027a23 */ /* 0x002fe40000010860 */
[----:B------:R-:W-:Y:S06]  /*185d0*/  IMAD.MOV.U32 R205, RZ, RZ, R142 ;  /* 0x000000ffffcd7224 */ /* 0x000fec00078e008e */
[----:B------:R1:W3:Y:S02]  /*185e0*/  MUFU.EX2 R193, R2 ;  /* 0x0000000200c17308 */ /* 0x0002e40000000800 */
[----:B-1----:R-:W-:Y:S02]  /*185f0*/  FFMA.FTZ R2, R206, c[0x0][0x2d0], -R97 ;  /* 0x0000b400ce027a23 */ /* 0x002fe40000010861 */
[----:B------:R-:W-:Y:S06]  /*18600*/  IMAD.MOV.U32 R206, RZ, RZ, R141 ;  /* 0x000000ffffce7224 */ /* 0x000fec00078e008d */
[----:B------:R1:W-:Y:S02]  /*18610*/  MUFU.EX2 R123, R2 ;  /* 0x00000002007b7308 */ /* 0x0003e40000000800 */
[----:B-1----:R-:W-:Y:S02]  /*18620*/  FFMA.FTZ R2, R209, c[0x0][0x2d0], -R97 ;  /* 0x0000b400d1027a23 */ /* 0x002fe40000010861 */
[----:B------:R-:W-:Y:S06]  /*18630*/  IMAD.MOV.U32 R209, RZ, RZ, R140 ;  /* 0x000000ffffd17224 */ /* 0x000fec00078e008c */
[----:B------:R1:W2:Y:S02]  /*18640*/  MUFU.EX2 R122, R2 ;  /* 0x00000002007a7308 */ /* 0x0002a40000000800 */
[--C-:B-1----:R-:W-:Y:S08]  /*18650*/  FFMA.FTZ R2, R121, c[0x0][0x2d0], -R92.reuse ;  /* 0x0000b40079027a23 */ /* 0x102ff0000001085c */
[----:B------:R1:W-:Y:S02]  /*18660*/  MUFU.EX2 R121, R2 ;  /* 0x0000000200797308 */ /* 0x0003e40000000800 */
[----:B-1----:R-:W-:Y:S08]  /*18670*/  FFMA.FTZ R2, R124, c[0x0][0x2d0], -R92 ;  /* 0x0000b4007c027a23 */ /* 0x002ff0000001085c */
[----:B------:R1:W-:Y:S02]  /*18680*/  MUFU.EX2 R191, R2 ;  /* 0x0000000200bf7308 */ /* 0x0003e40000000800 */
[--C-:B-1----:R-:W-:Y:S02]  /*18690*/  FFMA.FTZ R2, R119, c[0x0][0x2d0], -R93.reuse ;  /* 0x0000b40077027a23 */ /* 0x102fe4000001085d */
[----:B------:R-:W4:Y:S06]  /*186a0*/  LDL.LU R119, [R1+0xc] ;  /* 0x00000c0001777983 */ /* 0x000f2c0000300800 */
[----:B------:R1:W-:Y:S01]  /*186b0*/  MUFU.EX2 R120, R2 ;  /* 0x0000000200787308 */ /* 0x0003e20000000800 */
[----:B------:R-:W4:Y:S04]  /*186c0*/  LDL.LU R113, [R1+0x10] ;  /* 0x0000100001717983 */ /* 0x000f280000300800 */
[----:B------:R-:W4:Y:S01]  /*186d0*/  LDL.LU R98, [R1+0x14] ;  /* 0x0000140001627983 */ /* 0x000f220000300800 */
[----:B-1----:R-:W-:Y:S02]  /*186e0*/  FFMA.FTZ R2, R170, c[0x0][0x2d0], -R93 ;  /* 0x0000b400aa027a23 */ /* 0x002fe4000001085d */
[----:B------:R-:W-:Y:S01]  /*186f0*/  IMAD.MOV.U32 R170, RZ, RZ, R155 ;  /* 0x000000ffffaa7224 */ /* 0x000fe200078e009b */
[----:B------:R-:W1:Y:S01]  /*18700*/  LDSM.16.MT88.4 R92, [R231+0x1900] ;  /* 0x00190000e75c783b */ /* 0x000e620000004200 */
[----:B------:R-:W-:Y:S02]  /*18710*/  IMAD.MOV.U32 R155, RZ, RZ, R138 ;  /* 0x000000ffff9b7224 */ /* 0x000fe400078e008a */
[----:B------:R2:W-:Y:S02]  /*18720*/  MUFU.EX2 R138, R2 ;  /* 0x00000002008a7308 */ /* 0x0005e40000000800 */
[--C-:B--2---:R-:W-:Y:S08]  /*18730*/  FFMA.FTZ R2, R170, c[0x0][0x2d0], -R96.reuse ;  /* 0x0000b400aa027a23 */ /* 0x104ff00000010860 */
[----:B------:R2:W-:Y:S01]  /*18740*/  MUFU.EX2 R127, R2 ;  /* 0x00000002007f7308 */ /* 0x0005e20000000800 */
[-C--:B-1----:R-:W-:Y:S08]  /*18750*/  HMMA.16816.F32 R52, R72, R92.reuse, R52 ;  /* 0x0000005c4834723c */ /* 0x082ff00000001834 */
[C---:B------:R-:W-:Y:S01]  /*18760*/  HMMA.16816.F32 R56, R76.reuse, R92, R56 ;  /* 0x0000005c4c38723c */ /* 0x040fe20000001838 */
[----:B--2---:R-:W-:Y:S07]  /*18770*/  FFMA.FTZ R2, R169, c[0x0][0x2d0], -R96 ;  /* 0x0000b400a9027a23 */ /* 0x004fee0000010860 */
[-C--:B------:R-:W-:Y:S01]  /*18780*/  HMMA.16816.F32 R60, R76, R94.reuse, R60 ;  /* 0x0000005e4c3c723c */ /* 0x080fe2000000183c */
[----:B------:R-:W-:Y:S01]  /*18790*/  IMAD.MOV.U32 R169, RZ, RZ, R154 ;  /* 0x000000ffffa97224 */ /* 0x000fe200078e009a */
[----:B------:R1:W-:Y:S02]  /*187a0*/  MUFU.EX2 R126, R2 ;  /* 0x00000002007e7308 */ /* 0x0003e40000000800 */
[----:B------:R-:W-:Y:S03]  /*187b0*/  IMAD.MOV.U32 R154, RZ, RZ, R134 ;  /* 0x000000ffff9a7224 */ /* 0x000fe600078e0086 */
[--C-:B------:R-:W-:Y:S01]  /*187c0*/  FFMA.FTZ R76, R249, c[0x0][0x2d0], -R97.reuse ;  /* 0x0000b400f94c7a23 */ /* 0x100fe20000010861 */
[----:B------:R-:W-:Y:S01]  /*187d0*/  HMMA.16816.F32 R64, R72, R94, R64 ;  /* 0x0000005e4840723c */ /* 0x000fe20000001840 */
[----:B------:R-:W-:Y:S01]  /*187e0*/  F2FP.PACK_AB R77, R194, R180 ;  /* 0x000000b4c24d723e */ /* 0x000fe200000000ff */
[----:B------:R-:W2:Y:S02]  /*187f0*/  LDSM.16.MT88.4 R92, [R231+0x2100] ;  /* 0x00210000e75c783b */ /* 0x000ea40000004200 */
[----:B---3--:R-:W-:Y:S02]  /*18800*/  F2FP.PACK_AB R78, R193, R192 ;  /* 0x000000c0c14e723e */ /* 0x008fe400000000ff */
[----:B------:R-:W-:Y:S02]  /*18810*/  F2FP.PACK_AB R79, R122, R123 ;  /* 0x0000007b7a4f723e */ /* 0x000fe400000000ff */
[----:B------:R-:W-:Y:S04]  /*18820*/  F2FP.PACK_AB R72, R204, R183 ;  /* 0x000000b7cc48723e */ /* 0x000fe800000000ff */
[----:B------:R-:W-:Y:S02]  /*18830*/  F2FP.PACK_AB R73, R200, R182 ;  /* 0x000000b6c849723e */ /* 0x000fe400000000ff */
[----:B------:R-:W-:Y:S02]  /*18840*/  F2FP.PACK_AB R74, R199, R198 ;  /* 0x000000c6c74a723e */ /* 0x000fe400000000ff */
[----:B------:R-:W-:Y:S01]  /*18850*/  F2FP.PACK_AB R75, R197, R196 ;  /* 0x000000c4c54b723e */ /* 0x000fe200000000ff */
[----:B-1----:R-:W-:Y:S02]  /*18860*/  FFMA.FTZ R2, R168, c[0x0][0x2d0], -R97 ;  /* 0x0000b400a8027a23 */ /* 0x002fe40000010861 */
[----:B------:R-:W-:Y:S04]  /*18870*/  IMAD.MOV.U32 R168, RZ, RZ, R109 ;  /* 0x000000ffffa87224 */ /* 0x000fe800078e006d */
[-C--:B------:R-:W-:Y:S01]  /*18880*/  HMMA.16816.F32 R4, R72, R80.reuse, R4 ;  /* 0x000000504804723c */ /* 0x080fe20000001804 */
[----:B------:R1:W-:Y:S01]  /*18890*/  MUFU.EX2 R125, R2 ;  /* 0x00000002007d7308 */ /* 0x0003e20000000800 */
[--C-:B------:R-:W-:Y:S02]  /*188a0*/  FFMA.FTZ R109, R218, c[0x0][0x2d0], -R96.reuse ;  /* 0x0000b400da6d7a23 */ /* 0x100fe40000010860 */
[----:B-1----:R-:W-:Y:S02]  /*188b0*/  FFMA.FTZ R2, R155, c[0x0][0x2d0], -R97 ;  /* 0x0000b4009b027a23 */ /* 0x002fe40000010861 */
[----:B------:R-:W-:Y:S05]  /*188c0*/  IMAD.MOV.U32 R155, RZ, RZ, R133 ;  /* 0x000000ffff9b7224 */ /* 0x000fea00078e0085 */
[----:B------:R1:W-:Y:S02]  /*188d0*/  MUFU.EX2 R124, R2 ;  /* 0x00000002007c7308 */ /* 0x0003e40000000800 */
[----:B-1----:R-:W-:Y:S02]  /*188e0*/  FFMA.FTZ R2, R250, c[0x0][0x2d0], -R96 ;  /* 0x0000b400fa027a23 */ /* 0x002fe40000010860 */
[----:B------:R-:W-:Y:S06]  /*188f0*/  IMAD.MOV.U32 R250, RZ, RZ, R148 ;  /* 0x000000fffffa7224 */ /* 0x000fec00078e0094 */
[----:B------:R1:W-:Y:S02]  /*18900*/  MUFU.EX2 R134, R2 ;  /* 0x0000000200867308 */ /* 0x0003e40000000800 */
[--C-:B-1----:R-:W-:Y:S02]  /*18910*/  FFMA.FTZ R2, R227, c[0x0][0x2d0], -R96.reuse ;  /* 0x0000b400e3027a23 */ /* 0x102fe40000010860 */
[----:B------:R-:W-:Y:S06]  /*18920*/  FFMA.FTZ R96, R105, c[0x0][0x2d0], -R96 ;  /* 0x0000b40069607a23 */ /* 0x000fec0000010860 */
[----:B------:R1:W-:Y:S01]  /*18930*/  MUFU.EX2 R133, R2 ;  /* 0x0000000200857308 */ /* 0x0003e20000000800 */
[--C-:B------:R-:W-:Y:S02]  /*18940*/  FFMA.FTZ R105, R217, c[0x0][0x2d0], -R97.reuse ;  /* 0x0000b400d9697a23 */ /* 0x100fe40000010861 */
[----:B------:R-:W-:Y:S07]  /*18950*/  IMAD.MOV.U32 R227, RZ, RZ, R118 ;  /* 0x000000ffffe37224 */ /* 0x000fee00078e0076 */
[----:B------:R-:W-:Y:S01]  /*18960*/  MUFU.EX2 R96, R96 ;  /* 0x0000006000607308 */ /* 0x000fe20000000800 */
[--C-:B-1----:R-:W-:Y:S02]  /*18970*/  FFMA.FTZ R2, R132, c[0x0][0x2d0], -R97.reuse ;  /* 0x0000b40084027a23 */ /* 0x102fe40000010861 */
[----:B------:R-:W-:Y:S07]  /*18980*/  FFMA.FTZ R97, R71, c[0x0][0x2d0], -R97 ;  /* 0x0000b40047617a23 */ /* 0x000fee0000010861 */
[----:B------:R1:W-:Y:S10]  /*18990*/  MUFU.EX2 R132, R2 ;  /* 0x0000000200847308 */ /* 0x0003f40000000800 */
[----:B------:R-:W-:Y:S01]  /*189a0*/  MUFU.EX2 R97, R97 ;  /* 0x0000006100617308 */ /* 0x000fe20000000800 */
[----:B----4-:R-:W-:Y:S09]  /*189b0*/  FFMA.FTZ R68, R68, R119, R111 ;  /* 0x0000007744447223 */ /* 0x010ff2000001006f */
[----:B------:R-:W-:Y:S01]  /*189c0*/  MUFU.EX2 R111, R101 ;  /* 0x00000065006f7308 */ /* 0x000fe20000000800 */
[----:B------:R-:W-:Y:S02]  /*189d0*/  FFMA.FTZ R71, R3, R113, R110 ;  /* 0x0000007103477223 */ /* 0x000fe4000001006e */
[----:B------:R-:W-:Y:S02]  /*189e0*/  FADD.FTZ R3, R215, R68 ;  /* 0x00000044d7037221 */ /* 0x000fe40000010000 */
[----:B------:R-:W-:Y:S02]  /*189f0*/  FADD.FTZ R68, R155, R69 ;  /* 0x000000459b447221 */ /* 0x000fe40000010000 */
[----:B-1----:R-:W-:Y:S03]  /*18a00*/  FADD.FTZ R2, R169, R71 ;  /* 0x00000047a9027221 */ /* 0x002fe60000010000 */
[----:B------:R1:W-:Y:S01]  /*18a10*/  MUFU.EX2 R113, R76 ;  /* 0x0000004c00717308 */ /* 0x0003e20000000800 */
[----:B------:R-:W-:Y:S02]  /*18a20*/  FADD.FTZ R3, R154, R3 ;  /* 0x000000039a037221 */ /* 0x000fe40000010000 */
[----:B------:R-:W-:Y:S02]  /*18a30*/  FADD.FTZ R69, R241, R68 ;  /* 0x00000044f1457221 */ /* 0x000fe40000010000 */
[----:B------:R3:W5:Y:S01]  /*18a40*/  LDL.LU R241, [R1+0x4c] ;  /* 0x00004c0001f17983 */ /* 0x0007620000300800 */
[----:B------:R-:W-:Y:S02]  /*18a50*/  FFMA.FTZ R0, R0, R98, R108 ;  /* 0x0000006200007223 */ /* 0x000fe4000001006c */
[----:B------:R-:W-:Y:S02]  /*18a60*/  FADD.FTZ R98, R153, R2 ;  /* 0x0000000299627221 */ /* 0x000fe40000010000 */
[----:B------:R-:W-:Y:S01]  /*18a70*/  FADD.FTZ R0, R168, R0 ;  /* 0x00000000a8007221 */ /* 0x000fe20000010000 */
[----:B------:R4:W-:Y:S01]  /*18a80*/  MUFU.EX2 R101, R116 ;  /* 0x0000007400657308 */ /* 0x0009e20000000800 */
[----:B------:R-:W-:Y:S01]  /*18a90*/  LDSM.16.MT88.4 R168, [R232+0x3100] ;  /* 0x00310000e8a8783b */ /* 0x000fe20000004200 */
[----:B------:R-:W-:Y:S02]  /*18aa0*/  FADD.FTZ R2, R240, R3 ;  /* 0x00000003f0027221 */ /* 0x000fe40000010000 */
[----:B------:R-:W-:Y:S02]  /*18ab0*/  FADD.FTZ R71, R152, R0 ;  /* 0x0000000098477221 */ /* 0x000fe40000010000 */
[----:B------:R-:W-:Y:S02]  /*18ac0*/  FADD.FTZ R0, R239, R98 ;  /* 0x00000062ef007221 */ /* 0x000fe40000010000 */
[----:B------:R-:W-:Y:S01]  /*18ad0*/  FADD.FTZ R68, R238, R71 ;  /* 0x00000047ee447221 */ /* 0x000fe20000010000 */
[----:B------:R-:W-:Y:S01]  /*18ae0*/  LDSM.16.MT88.4 R152, [R229+0x3100] ;  /* 0x00310000e598783b */ /* 0x000fe20000004200 */
[----:B------:R-:W-:Y:S01]  /*18af0*/  FADD.FTZ R3, R237, R69 ;  /* 0x00000045ed037221 */ /* 0x000fe20000010000 */
[----:B------:R-:W2:Y:S01]  /*18b00*/  MUFU.EX2 R110, R104 ;  /* 0x00000068006e7308 */ /* 0x000ea20000000800 */
[----:B------:R-:W-:Y:S01]  /*18b10*/  FADD.FTZ R2, R236, R2 ;  /* 0x00000002ec027221 */ /* 0x000fe20000010000 */
[----:B-1----:R-:W-:Y:S01]  /*18b20*/  F2FP.PACK_AB R76, R195, R181 ;  /* 0x000000b5c34c723e */ /* 0x002fe200000000ff */
[----:B------:R-:W-:Y:S02]  /*18b30*/  FADD.FTZ R71, R235, R0 ;  /* 0x00000000eb477221 */ /* 0x000fe40000010000 */
[----:B------:R-:W-:Y:S01]  /*18b40*/  FADD.FTZ R69, R234, R68 ;  /* 0x00000044ea457221 */ /* 0x000fe20000010000 */
[----:B------:R3:W5:Y:S01]  /*18b50*/  LDL.LU R240, [R1+0x48] ;  /* 0x0000480001f07983 */ /* 0x0007620000300800 */
[----:B------:R-:W-:Y:S02]  /*18b60*/  FADD.FTZ R0, R233, R3 ;  /* 0x00000003e9007221 */ /* 0x000fe40000010000 */
[C---:B------:R-:W-:Y:S01]  /*18b70*/  HMMA.16816.F32 R8, R76.reuse, R80, R8 ;  /* 0x000000504c08723c */ /* 0x040fe20000001808 */
[----:B------:R3:W5:Y:S01]  /*18b80*/  LDL.LU R239, [R1+0x44] ;  /* 0x0000440001ef7983 */ /* 0x0007620000300800 */
[----:B------:R-:W-:Y:S01]  /*18b90*/  FADD.FTZ R68, R228, R2 ;  /* 0x00000002e4447221 */ /* 0x000fe20000010000 */
[----:B------:R-:W1:Y:S01]  /*18ba0*/  MUFU.EX2 R104, R115 ;  /* 0x0000007300687308 */ /* 0x000e620000000800 */
[----:B------:R-:W-:Y:S01]  /*18bb0*/  FADD.FTZ R3, R159, R71 ;  /* 0x000000479f037221 */ /* 0x000fe20000010000 */
[----:B----4-:R-:W-:Y:S01]  /*18bc0*/  LDSM.16.MT88.4 R116, [R230+0x3100] ;  /* 0x00310000e674783b */ /* 0x010fe20000004200 */
[----:B------:R-:W-:Y:S02]  /*18bd0*/  FADD.FTZ R2, R158, R69 ;  /* 0x000000459e027221 */ /* 0x000fe40000010000 */
[-C--:B------:R-:W-:Y:S01]  /*18be0*/  HMMA.16816.F32 R12, R76, R82.reuse, R12 ;  /* 0x000000524c0c723c */ /* 0x080fe2000000180c */
[----:B------:R-:W-:Y:S03]  /*18bf0*/  FADD.FTZ R3, R223, R3 ;  /* 0x00000003df037221 */ /* 0x000fe60000010000 */
[----:B------:R-:W-:Y:S01]  /*18c00*/  FADD.FTZ R2, R225, R2 ;  /* 0x00000002e1027221 */ /* 0x000fe20000010000 */
[----:B------:R3:W5:Y:S01]  /*18c10*/  LDL.LU R238, [R1+0x40] ;  /* 0x0000400001ee7983 */ /* 0x0007620000300800 */
[----:B------:R-:W4:Y:S01]  /*18c20*/  MUFU.EX2 R108, R103 ;  /* 0x00000067006c7308 */ /* 0x000f220000000800 */
[----:B--2---:R-:W-:Y:S01]  /*18c30*/  F2FP.PACK_AB R128, R110, R111 ;  /* 0x0000006f6e80723e */ /* 0x004fe200000000ff */
[C---:B------:R-:W-:Y:S01]  /*18c40*/  HMMA.16816.F32 R16, R72.reuse, R82, R16 ;  /* 0x000000524810723c */ /* 0x040fe20000001810 */
[----:B------:R-:W2:Y:S03]  /*18c50*/  LDSM.16.MT88.4 R80, [R229+0x2900] ;  /* 0x00290000e550783b */ /* 0x000ea60000004200 */
[----:B------:R-:W-:Y:S04]  /*18c60*/  FADD.FTZ R0, R157, R0 ;  /* 0x000000009d007221 */ /* 0x000fe80000010000 */
[-C--:B------:R-:W-:Y:S01]  /*18c70*/  HMMA.16816.F32 R20, R72, R84.reuse, R20 ;  /* 0x000000544814723c */ /* 0x080fe20000001814 */
[----:B------:R3:W5:Y:S01]  /*18c80*/  LDL.LU R237, [R1+0x3c] ;  /* 0x00003c0001ed7983 */ /* 0x0007620000300800 */
[----:B------:R-:W3:Y:S02]  /*18c90*/  MUFU.EX2 R103, R112 ;  /* 0x0000007000677308 */ /* 0x000ee40000000800 */
[----:B------:R-:W-:Y:S01]  /*18ca0*/  FADD.FTZ R0, R227, R0 ;  /* 0x00000000e3007221 */ /* 0x000fe20000010000 */
[----:B------:R2:W5:Y:S01]  /*18cb0*/  LDL.LU R236, [R1+0x38] ;  /* 0x0000380001ec7983 */ /* 0x0005620000300800 */
[----:B-1----:R-:W-:Y:S02]  /*18cc0*/  F2FP.PACK_AB R130, R104, R107 ;  /* 0x0000006b6882723e */ /* 0x002fe400000000ff */
[C---:B------:R-:W-:Y:S01]  /*18cd0*/  HMMA.16816.F32 R24, R76.reuse, R84, R24 ;  /* 0x000000544c18723c */ /* 0x040fe20000001818 */
[----:B------:R1:W5:Y:S04]  /*18ce0*/  LDL.LU R235, [R1+0x34] ;  /* 0x0000340001eb7983 */ /* 0x0003680000300800 */
[----:B------:R1:W5:Y:S01]  /*18cf0*/  LDL.LU R234, [R1+0x30] ;  /* 0x0000300001ea7983 */ /* 0x0003620000300800 */
[----:B----4-:R-:W-:Y:S02]  /*18d00*/  F2FP.PACK_AB R129, R106, R108 ;  /* 0x0000006c6a81723e */ /* 0x010fe400000000ff */
[-C--:B------:R-:W-:Y:S01]  /*18d10*/  HMMA.16816.F32 R28, R76, R86.reuse, R28 ;  /* 0x000000564c1c723c */ /* 0x080fe2000000181c */
[----:B------:R1:W5:Y:S04]  /*18d20*/  LDL.LU R233, [R1+0x2c] ;  /* 0x00002c0001e97983 */ /* 0x0003680000300800 */
[----:B------:R1:W5:Y:S03]  /*18d30*/  LDL.LU R228, [R1+0x28] ;  /* 0x0000280001e47983 */ /* 0x0003660000300800 */
[C---:B------:R-:W-:Y:S01]  /*18d40*/  HMMA.16816.F32 R32, R72.reuse, R86, R32 ;  /* 0x000000564820723c */ /* 0x040fe20000001820 */
[----:B------:R-:W4:Y:S03]  /*18d50*/  LDSM.16.MT88.4 R84, [R232+0x2900] ;  /* 0x00290000e854783b */ /* 0x000f260000004200 */
[----:B---3--:R-:W-:Y:S04]  /*18d60*/  F2FP.PACK_AB R131, R101, R103 ;  /* 0x000000676583723e */ /* 0x008fe800000000ff */
[-C--:B------:R-:W-:Y:S08]  /*18d70*/  HMMA.16816.F32 R36, R72, R88.reuse, R36 ;  /* 0x000000584824723c */ /* 0x080ff00000001824 */
[C---:B------:R-:W-:Y:S08]  /*18d80*/  HMMA.16816.F32 R40, R76.reuse, R88, R40 ;  /* 0x000000584c28723c */ /* 0x040ff00000001828 */
[-C--:B------:R-:W-:Y:S08]  /*18d90*/  HMMA.16816.F32 R44, R76, R90.reuse, R44 ;  /* 0x0000005a4c2c723c */ /* 0x080ff0000000182c */
[C---:B------:R-:W-:Y:S01]  /*18da0*/  HMMA.16816.F32 R48, R72.reuse, R90, R48 ;  /* 0x0000005a4830723c */ /* 0x040fe20000001830 */
[----:B------:R-:W3:Y:S07]  /*18db0*/  LDSM.16.MT88.4 R88, [R230+0x2900] ;  /* 0x00290000e658783b */ /* 0x000eee0000004200 */
[-C--:B------:R-:W-:Y:S08]  /*18dc0*/  HMMA.16816.F32 R52, R72, R92.reuse, R52 ;  /* 0x0000005c4834723c */ /* 0x080ff00000001834 */
        /* <DEDUP_REMOVED lines=12> */
[-C--:B--2---:R-:W-:Y:S08]  /*18e90*/  HMMA.16816.F32 R4, R72, R80.reuse, R4 ;  /* 0x000000504804723c */ /* 0x084ff00000001804 */
[C---:B------:R-:W-:Y:S01]  /*18ea0*/  HMMA.16816.F32 R8, R76.reuse, R80, R8 ;  /* 0x000000504c08723c */ /* 0x040fe20000001808 */
[----:B------:R-:W2:Y:S07]  /*18eb0*/  MUFU.EX2 R81, R109 ;  /* 0x0000006d00517308 */ /* 0x000eae0000000800 */
[-C--:B------:R-:W-:Y:S03]  /*18ec0*/  HMMA.16816.F32 R12, R76, R82.reuse, R12 ;  /* 0x000000524c0c723c */ /* 0x080fe6000000180c */
[----:B------:R-:W1:Y:S05]  /*18ed0*/  MUFU.EX2 R80, R114 ;  /* 0x0000007200507308 */ /* 0x000e6a0000000800 */
[C---:B------:R-:W-:Y:S05]  /*18ee0*/  HMMA.16816.F32 R16, R72.reuse, R82, R16 ;  /* 0x000000524810723c */ /* 0x040fea0000001810 */
[----:B------:R-:W-:Y:S03]  /*18ef0*/  MUFU.EX2 R83, R102 ;  /* 0x0000006600537308 */ /* 0x000fe60000000800 */
[-C--:B----4-:R-:W-:Y:S01]  /*18f00*/  HMMA.16816.F32 R20, R72, R84.reuse, R20 ;  /* 0x000000544814723c */ /* 0x090fe20000001814 */
[----:B--2---:R-:W-:Y:S06]  /*18f10*/  F2FP.PACK_AB R186, R96, R81 ;  /* 0x0000005160ba723e */ /* 0x004fec00000000ff */
[----:B------:R-:W2:Y:S01]  /*18f20*/  MUFU.EX2 R82, R105 ;  /* 0x0000006900527308 */ /* 0x000ea20000000800 */
[C---:B------:R-:W-:Y:S01]  /*18f30*/  HMMA.16816.F32 R24, R76.reuse, R84, R24 ;  /* 0x000000544c18723c */ /* 0x040fe20000001818 */
[----:B-1----:R-:W-:Y:S07]  /*18f40*/  F2FP.PACK_AB R187, R97, R80 ;  /* 0x0000005061bb723e */ /* 0x002fee00000000ff */
[-C--:B------:R-:W-:Y:S08]  /*18f50*/  HMMA.16816.F32 R28, R76, R86.reuse, R28 ;  /* 0x000000564c1c723c */ /* 0x080ff0000000181c */
[C---:B------:R-:W-:Y:S01]  /*18f60*/  HMMA.16816.F32 R32, R72.reuse, R86, R32 ;  /* 0x000000564820723c */ /* 0x040fe20000001820 */
[----:B--2---:R-:W-:Y:S07]  /*18f70*/  F2FP.PACK_AB R185, R82, R83 ;  /* 0x0000005352b9723e */ /* 0x004fee00000000ff */
[-C--:B---3--:R-:W-:Y:S08]  /*18f80*/  HMMA.16816.F32 R36, R72, R88.reuse, R36 ;  /* 0x000000584824723c */ /* 0x088ff00000001824 */
        /* <DEDUP_REMOVED lines=117> */
.L_x_1582:
[----:B------:R-:W-:-:S13]  /*196e0*/  ISETP.LE.AND P0, PT, RZ, UR12, PT ;  /* 0x0000000cff007c0c */ /* 0x000fda000bf03270 */
[----:B------:R-:W-:Y:S05]  /*196f0*/  @!P0 BRA `(.L_x_1586) ;  /* 0x000042e000008947 */ /* 0x000fea0003800000 */
[----:B------:R-:W-:Y:S01]  /*19700*/  IMAD.MOV.U32 R3, RZ, RZ, R136 ;  /* 0x000000ffff037224 */ /* 0x000fe200078e0088 */
[----:B------:R-:W-:Y:S01]  /*19710*/  MOV R138, R70 ;  /* 0x00000046008a7202 */ /* 0x000fe20000000f00 */
[----:B--2-4-:R-:W-:Y:S01]  /*19720*/  IMAD.MOV.U32 R0, RZ, RZ, R137 ;  /* 0x000000ffff007224 */ /* 0x014fe200078e0089 */
[----:B------:R-:W-:Y:S01]  /*19730*/  MOV R133, R135 ;  /* 0x0000008700857202 */ /* 0x000fe20000000f00 */
[----:B------:R-:W-:Y:S01]  /*19740*/  ULDC UR5, c[0x0][0x210] ;  /* 0x0000840000057ab9 */ /* 0x000fe20000000800 */
[----:B------:R-:W-:Y:S01]  /*19750*/  IADD3 R249, R248, 0x100, RZ ;  /* 0x00000100f8f97810 */ /* 0x000fe20007ffe0ff */
[----:B------:R-:W-:Y:S02]  /*19760*/  ULDC UR4, c[0x0][0x1e8] ;  /* 0x00007a0000047ab9 */ /* 0x000fe40000000800 */
[----:B------:R-:W-:Y:S02]  /*19770*/  UIMAD UR5, UR16, UR5, URZ ;  /* 0x00000005100572a4 */ /* 0x000fe4000f8e023f */
[----:B------:R-:W-:Y:S01]  /*19780*/  UIMAD UR4, UR16, UR4, URZ ;  /* 0x00000004100472a4 */ /* 0x000fe2000f8e023f */
[----:B------:R-:W-:Y:S05]  /*19790*/  BRA `(.L_x_1587) ;  /* 0x0000045000007947 */ /* 0x000fea0003800000 */
.L_x_1589:
[----:B------:R-:W2:Y:S01]  /*197a0*/  LDL R136, [R1+0x18] ;  /* 0x0000180001887983 */ /* 0x000ea20000100800 */
[----:B------:R-:W-:Y:S01]  /*197b0*/  IMAD.MOV.U32 R137, RZ, RZ, c[0x0][0x2b8] ;  /* 0x0000ae00ff897624 */ /* 0x000fe200078e00ff */
[----:B------:R-:W-:Y:S04]  /*197c0*/  UIMAD UR6, UR12, 0x70, UR18 ;  /* 0x000000700c0678a4 */ /* 0x000fe8000f8e0212 */
[----:B------:R-:W-:Y:S01]  /*197d0*/  ISETP.NE.AND P3, PT, R137, 0x1, PT ;  /* 0x000000018900780c */ /* 0x000fe20003f65270 */
[----:B------:R-:W-:Y:S02]  /*197e0*/  IMAD.MOV.U32 R137, RZ, RZ, RZ ;  /* 0x000000ffff897224 */ /* 0x000fe400078e00ff */
[----:B------:R-:W-:Y:S05]  /*197f0*/  IMAD.U32 R132, RZ, RZ, UR6 ;  /* 0x00000006ff847e24 */ /* 0x000fea000f8e00ff */
[----:B--2---:R-:W-:Y:S02]  /*19800*/  IADD3 R132, R132, -0x70, R136 ;  /* 0xffffff9084847810 */ /* 0x004fe40007ffe088 */
[----:B------:R-:W-:Y:S03]  /*19810*/  ISETP.GT.AND P2, PT, R136, 0x6f, PT ;  /* 0x0000006f8800780c */ /* 0x000fe60003f44270 */
[----:B------:R-:W-:Y:S04]  /*19820*/  @P3 IMAD.HI.U32 R134, R132, c[0x0][0x2bc], RZ ;  /* 0x0000af0084863a27 */ /* 0x000fe800078e00ff */
[----:B------:R-:W-:Y:S01]  /*19830*/  IMAD.MOV.U32 R2, RZ, RZ, R132 ;  /* 0x000000ffff027224 */ /* 0x000fe200078e0084 */
[----:B------:R-:W-:Y:S05]  /*19840*/  @P3 SHF.R.U32.HI R2, RZ, c[0x0][0x2c0], R134 ;  /* 0x0000b000ff023a19 */ /* 0x000fea0000011686 */
        /* <DEDUP_REMOVED lines=36> */
[--C-:B----4-:R-:W-:Y:S01]  /*19a90*/  IMAD.X R135, R135, 0x1, R246.reuse, P0 ;  /* 0x0000000187877824 */ /* 0x110fe200000e06f6 */
[-C--:B------:R-:W-:Y:S02]  /*19aa0*/  IADD3 R192, P0, R192, R247.reuse, RZ ;  /* 0x000000f7c0c07210 */ /* 0x080fe40007f1e0ff */
        /* <DEDUP_REMOVED lines=15> */
[--C-:B-1----:R-:W-:Y:S02]  /*19ba0*/  IMAD.X R137, R194, 0x1, R246.reuse, P1 ;  /* 0x00000001c2897824 */ /* 0x102fe400008e06f6 */
[----:B-----5:R-:W-:Y:S03]  /*19bb0*/  IMAD.X R135, R2, 0x1, R246, P0 ;  /* 0x0000000102877824 */ /* 0x020fe600000e06f6 */
[----:B------:R2:W-:Y:S04]  /*19bc0*/  LDGSTS.E.BYPASS.LTC128B.128 [R248+0x6100], [R136.64], !P6 ;  /* 0x0610000088f87fae */ /* 0x0005e8000f101d56 */
[----:B------:R2:W-:Y:S01]  /*19bd0*/  LDGSTS.E.BYPASS.LTC128B.128 [R248+0x6900], [R134.64], !P6 ;  /* 0x0690000086f87fae */ /* 0x0005e2000f101d56 */
[----:B------:R-:W-:-:S05]  /*19be0*/  BRA `(.L_x_1588) ;  /* 0x00000cf000007947 */ /* 0x000fca0003800000 */
.L_x_1587:
[----:B------:R-:W2:Y:S01]  /*19bf0*/  LDL R56, [R1+0x4] ;  /* 0x0000040001387983 */ /* 0x000ea20000100800 */
[----:B------:R-:W-:Y:S04]  /*19c00*/  DEPBAR.LE SB0, 0x0 ;  /* 0x000080000000791a */ /* 0x000fe80000000000 */
[----:B------:R-:W-:Y:S01]  /*19c10*/  UISETP.GE.AND UP0, UPT, UR12, 0x1, UPT ;  /* 0x000000010c00788c */ /* 0x000fe2000bf06270 */
[----:B------:R-:W3:Y:S06]  /*19c20*/  LDL R70, [R1] ;  /* 0x0000000001467983 */ /* 0x000eec0000100800 */
[----:B------:R-:W-:Y:S06]  /*19c30*/  BAR.SYNC.DEFER_BLOCKING 0x0 ;  /* 0x0000000000007b1d */ /* 0x000fec0000010000 */
[----:B-----5:R-:W-:Y:S06]  /*19c40*/  LDSM.16.M88.4 R112, [R235+0x7100] ;  /* 0x00710000eb70783b */ /* 0x020fec0000000200 */
[----:B------:R-:W1:Y:S06]  /*19c50*/  LDSM.16.M88.4 R16, [R228+0x3900] ;  /* 0x00390000e410783b */ /* 0x000e6c0000000200 */
[----:B------:R-:W4:Y:S06]  /*19c60*/  LDSM.16.M88.4 R108, [R235+0x9100] ;  /* 0x00910000eb6c783b */ /* 0x000f2c0000000200 */
[----:B------:R-:W4:Y:S06]  /*19c70*/  LDSM.16.M88.4 R32, [R228+0x4100] ;  /* 0x00410000e420783b */ /* 0x000f2c0000000200 */
[----:B------:R-:W4:Y:S06]  /*19c80*/  LDSM.16.M88.4 R48, [R228+0x4900] ;  /* 0x00490000e430783b */ /* 0x000f2c0000000200 */
[----:B------:R-:W4:Y:S06]  /*19c90*/  LDSM.16.M88.4 R64, [R228+0x5100] ;  /* 0x00510000e440783b */ /* 0x000f2c0000000200 */
[----:B------:R-:W2:Y:S06]  /*19ca0*/  LDSM.16.M88.4 R80, [R228+0x5900] ;  /* 0x00590000e450783b */ /* 0x000eac0000000200 */
[----:B------:R-:W-:Y:S01]  /*19cb0*/  LDSM.16.M88.4 R96, [R228+0x6100] ;  /* 0x00610000e460783b */ /* 0x000fe20000000200 */
[-C--:B-1----:R-:W-:Y:S05]  /*19cc0*/  HMMA.16816.F32 R4, R112, R16.reuse, RZ ;  /* 0x000000107004723c */ /* 0x082fea00000018ff */
[----:B------:R-:W-:Y:S03]  /*19cd0*/  LDSM.16.M88.4 R188, [R228+0x6900] ;  /* 0x00690000e4bc783b */ /* 0x000fe60000000200 */
[C---:B----4-:R-:W-:Y:S03]  /*19ce0*/  HMMA.16816.F32 R8, R108.reuse, R16, RZ ;  /* 0x000000106c08723c */ /* 0x050fe600000018ff */
[----:B------:R-:W-:Y:S06]  /*19cf0*/  LDSM.16.M88.4 R192, [R238+0x7100] ;  /* 0x00710000eec0783b */ /* 0x000fec0000000200 */
[----:B------:R-:W-:Y:S01]  /*19d00*/  LDSM.16.M88.4 R196, [R239] ;  /* 0x00000000efc4783b */ /* 0x000fe20000000200 */
[-C--:B------:R-:W-:Y:S05]  /*19d10*/  HMMA.16816.F32 R12, R108, R18.reuse, RZ ;  /* 0x000000126c0c723c */ /* 0x080fea00000018ff */
[----:B------:R-:W-:Y:S03]  /*19d20*/  LDSM.16.M88.4 R200, [R238+0x9100] ;  /* 0x00910000eec8783b */ /* 0x000fe60000000200 */
[C---:B------:R-:W-:Y:S03]  /*19d30*/  HMMA.16816.F32 R16, R112.reuse, R18, RZ ;  /* 0x000000127010723c */ /* 0x040fe600000018ff */
[----:B------:R-:W-:Y:S05]  /*19d40*/  LDSM.16.M88.4 R204, [R245] ;  /* 0x00000000f5cc783b */ /* 0x000fea0000000200 */
[-C--:B------:R-:W-:Y:S01]  /*19d50*/  HMMA.16816.F32 R20, R112, R32.reuse, RZ ;  /* 0x000000207014723c */ /* 0x080fe200000018ff */
        /* <DEDUP_REMOVED lines=18> */
[----:B------:R-:W-:Y:S01]  /*19e80*/  IMAD.IADD R65, R69, 0x1, R2 ;  /* 0x0000000145417824 */ /* 0x000fe200078e0202 */
[-C--:B------:R-:W-:Y:S01]  /*19e90*/  HMMA.16816.F32 R60, R108, R66.reuse, RZ ;  /* 0x000000426c3c723c */ /* 0x080fe200000018ff */
[----:B------:R-:W-:Y:S03]  /*19ea0*/  IMAD.MOV.U32 R64, RZ, RZ, R68 ;  /* 0x000000ffff407224 */ /* 0x000fe600078e0044 */
[----:B---3--:R-:W-:Y:S01]  /*19eb0*/  SHF.R.S32.HI R2, RZ, 0x1f, R70 ;  /* 0x0000001fff027819 */ /* 0x008fe20000011446 */
[----:B------:R-:W-:Y:S03]  /*19ec0*/  IMAD.WIDE.U32 R72, R70, c[0x0][0x218], R64 ;  /* 0x0000860046487a25 */ /* 0x000fe600078e0040 */
[C---:B------:R-:W-:Y:S04]  /*19ed0*/  HMMA.16816.F32 R64, R112.reuse, R66, RZ ;  /* 0x000000427040723c */ /* 0x040fe800000018ff */
[----:B------:R-:W-:Y:S01]  /*19ee0*/  IMAD R2, R2, c[0x0][0x218], RZ ;  /* 0x0000860002027a24 */ /* 0x000fe200078e02ff */
[----:B------:R-:W-:Y:S03]  /*19ef0*/  IADD3 R132, P1, R72, UR5, RZ ;  /* 0x0000000548847c10 */ /* 0x000fe6000ff3e0ff */
[----:B------:R-:W-:Y:S01]  /*19f00*/  IMAD R72, R70, c[0x0][0x21c], R2 ;  /* 0x0000870046487a24 */ /* 0x000fe200078e0202 */
[C---:B------:R-:W-:Y:S01]  /*19f10*/  LEA R2, P0, R132.reuse, c[0x0][0x1f8], 0x1 ;  /* 0x00007e0084027a11 */ /* 0x040fe200078008ff */
[-C--:B------:R-:W-:Y:S03]  /*19f20*/  HMMA.16816.F32 R68, R112, R80.reuse, RZ ;  /* 0x000000507044723c */ /* 0x080fe600000018ff */
[----:B------:R-:W-:Y:S01]  /*19f30*/  IADD3.X R72, R73, UR15, R72, P1, !PT ;  /* 0x0000000f49487c10 */ /* 0x000fe20008ffe448 */
        /* <DEDUP_REMOVED lines=154> */
.L_x_1588:
        /* <DEDUP_REMOVED lines=187> */
[--C-:B------:R-:W-:Y:S01]  /*1b490*/  FFMA.FTZ R51, R51, c[0x0][0x2d0], -R139.reuse ;  /* 0x0000b40033337a23 */ /* 0x100fe2000001088b */
[----:B------:R1:W2:Y:S01]  /*1b4a0*/  MUFU.EX2 R203, R17 ;  /* 0x0000001100cb7308 */ /* 0x0002a20000000800 */
[--C-:B------:R-:W-:Y:S02]  /*1b4b0*/  FFMA.FTZ R80, R80, c[0x0][0x2d0], -R192.reuse ;  /* 0x0000b40050507a23 */ /* 0x100fe400000108c0 */
[----:B------:R-:W-:Y:S02]  /*1b4c0*/  FFMA.FTZ R82, R82, c[0x0][0x2d0], -R139 ;  /* 0x0000b40052527a23 */ /* 0x000fe4000001088b */
        /* <DEDUP_REMOVED lines=29> */
[----:B------:R-:W-:Y:S01]  /*1b6a0*/  FFMA.FTZ R115, R115, c[0x0][0x2d0], -R139 ;  /* 0x0000b40073737a23 */ /* 0x000fe2000001088b */
        /* <DEDUP_REMOVED lines=11> */
[--C-:B------:R-:W-:Y:S01]  /*1b760*/  FFMA.FTZ R97, R97, c[0x0][0x2d0], -R192.reuse ;  /* 0x0000b40061617a23 */ /* 0x100fe200000108c0 */
        /* <DEDUP_REMOVED lines=34> */
[C---:B--2---:R-:W-:Y:S02]  /*1b990*/  FMUL.FTZ R126, R0.reuse, R126 ;  /* 0x0000007e007e7220 */ /* 0x044fe40000410000 */
[----:B------:R-:W-:Y:S02]  /*1b9a0*/  FMUL.FTZ R127, R0, R127 ;  /* 0x0000007f007f7220 */ /* 0x000fe40000410000 */
[--C-:B------:R-:W-:Y:S01]  /*1b9b0*/  FFMA.FTZ R60, R60, c[0x0][0x2d0], -R138.reuse ;  /* 0x0000b4003c3c7a23 */ /* 0x100fe2000001088a */
[----:B------:R-:W1:Y:S01]  /*1b9c0*/  MUFU.EX2 R197, R13 ;  /* 0x0000000d00c57308 */ /* 0x000e620000000800 */
[--C-:B------:R-:W-:Y:S02]  /*1b9d0*/  FFMA.FTZ R61, R61, c[0x0][0x2d0], -R138.reuse ;  /* 0x0000b4003d3d7a23 */ /* 0x100fe4000001088a */
[--C-:B------:R-:W-:Y:S02]  /*1b9e0*/  FFMA.FTZ R62, R62, c[0x0][0x2d0], -R3.reuse ;  /* 0x0000b4003e3e7a23 */ /* 0x100fe40000010803 */
[--C-:B------:R-:W-:Y:S02]  /*1b9f0*/  FFMA.FTZ R63, R63, c[0x0][0x2d0], -R3.reuse ;  /* 0x0000b4003f3f7a23 */ /* 0x100fe40000010803 */
[--C-:B------:R-:W-:Y:S02]  /*1ba00*/  FFMA.FTZ R79, R79, c[0x0][0x2d0], -R3.reuse ;  /* 0x0000b4004f4f7a23 */ /* 0x100fe40000010803 */
[C---:B---3--:R-:W-:Y:S01]  /*1ba10*/  FMUL.FTZ R8, R133.reuse, R144 ;  /* 0x0000009085087220 */ /* 0x048fe20000410000 */
[----:B------:R2:W-:Y:S01]  /*1ba20*/  MUFU.EX2 R199, R10 ;  /* 0x0000000a00c77308 */ /* 0x0005e20000000800 */
[----:B----4-:R-:W-:Y:S01]  /*1ba30*/  F2FP.PACK_AB R144, R212, R200 ;  /* 0x000000c8d490723e */ /* 0x010fe200000000ff */
[C---:B------:R-:W-:Y:S02]  /*1ba40*/  FMUL.FTZ R9, R133.reuse, R145 ;  /* 0x0000009185097220 */ /* 0x040fe40000410000 */
[----:B-----5:R-:W-:Y:S02]  /*1ba50*/  FMUL.FTZ R12, R133, R148 ;  /* 0x00000094850c7220 */ /* 0x020fe40000410000 */
[--C-:B------:R-:W-:Y:S02]  /*1ba60*/  FFMA.FTZ R25, R25, c[0x0][0x2d0], -R138.reuse ;  /* 0x0000b40019197a23 */ /* 0x100fe4000001088a */
[--C-:B------:R-:W-:Y:S02]  /*1ba70*/  FFMA.FTZ R40, R40, c[0x0][0x2d0], -R138.reuse ;  /* 0x0000b40028287a23 */ /* 0x100fe4000001088a */
[----:B------:R-:W3:Y:S01]  /*1ba80*/  MUFU.EX2 R211, R11 ;  /* 0x0000000b00d37308 */ /* 0x000ee20000000800 */
[--C-:B------:R-:W-:Y:S02]  /*1ba90*/  FFMA.FTZ R41, R41, c[0x0][0x2d0], -R138.reuse ;  /* 0x0000b40029297a23 */ /* 0x100fe4000001088a */
[--C-:B------:R-:W-:Y:S01]  /*1baa0*/  FFMA.FTZ R42, R42, c[0x0][0x2d0], -R3.reuse ;  /* 0x0000b4002a2a7a23 */ /* 0x100fe20000010803 */
[----:B-1----:R-:W-:Y:S01]  /*1bab0*/  MOV R170, R197 ;  /* 0x000000c500aa7202 */ /* 0x002fe20000000f00 */
[----:B------:R-:W-:Y:S02]  /*1bac0*/  FMUL.FTZ R13, R133, R149 ;  /* 0x00000095850d7220 */ /* 0x000fe40000410000 */
[--C-:B------:R-:W-:Y:S02]  /*1bad0*/  FFMA.FTZ R43, R43, c[0x0][0x2d0], -R3.reuse ;  /* 0x0000b4002b2b7a23 */ /* 0x100fe40000010803 */
[--C-:B------:R-:W-:Y:S01]  /*1bae0*/  FFMA.FTZ R44, R44, c[0x0][0x2d0], -R138.reuse ;  /* 0x0000b4002c2c7a23 */ /* 0x100fe2000001088a */
[----:B------:R1:W-:Y:S01]  /*1baf0*/  MUFU.EX2 R213, R14 ;  /* 0x0000000e00d57308 */ /* 0x0003e20000000800 */
[--C-:B------:R-:W-:Y:S02]  /*1bb00*/  FFMA.FTZ R45, R45, c[0x0][0x2d0], -R138.reuse ;  /* 0x0000b4002d2d7a23 */ /* 0x100fe4000001088a */
[--C-:B------:R-:W-:Y:S02]  /*1bb10*/  FFMA.FTZ R46, R46, c[0x0][0x2d0], -R3.reuse ;  /* 0x0000b4002e2e7a23 */ /* 0x100fe40000010803 */
[----:B--2---:R-:W-:Y:S01]  /*1bb20*/  FMUL.FTZ R10, R0, R146 ;  /* 0x00000092000a7220 */ /* 0x004fe20000410000 */
[----:B------:R-:W-:Y:S01]  /*1bb30*/  F2FP.PACK_AB R146, R197, R218 ;  /* 0x000000dac592723e */ /* 0x000fe200000000ff */
[--C-:B------:R-:W-:Y:S02]  /*1bb40*/  FFMA.FTZ R47, R47, c[0x0][0x2d0], -R3.reuse ;  /* 0x0000b4002f2f7a23 */ /* 0x100fe40000010803 */
[--C-:B------:R-:W-:Y:S01]  /*1bb50*/  FFMA.FTZ R24, R24, c[0x0][0x2d0], -R138.reuse ;  /* 0x0000b40018187a23 */ /* 0x100fe2000001088a */
[----:B------:R-:W2:Y:S01]  /*1bb60*/  MUFU.EX2 R196, R15 ;  /* 0x0000000f00c47308 */ /* 0x000ea20000000800 */
[--C-:B------:R-:W-:Y:S02]  /*1bb70*/  FFMA.FTZ R26, R26, c[0x0][0x2d0], -R3.reuse ;  /* 0x0000b4001a1a7a23 */ /* 0x100fe40000010803 */
[--C-:B------:R-:W-:Y:S01]  /*1bb80*/  FFMA.FTZ R27, R27, c[0x0][0x2d0], -R3.reuse ;  /* 0x0000b4001b1b7a23 */ /* 0x100fe20000010803 */
[----:B---3--:R-:W-:Y:S01]  /*1bb90*/  F2FP.PACK_AB R145, R211, R199 ;  /* 0x000000c7d391723e */ /* 0x008fe200000000ff */
        /* <DEDUP_REMOVED lines=16> */
[----:B------:R-:W-:Y:S01]  /*1bca0*/  MUFU.EX2 R197, R69 ;  /* 0x0000004500c57308 */ /* 0x000fe20000000800 */
[C---:B------:R-:W-:Y:S04]  /*1bcb0*/  HMMA.16816.F32 R8, R144.reuse, R20, R8 ;  /* 0x000000149008723c */ /* 0x040fe80000001808 */
[C---:B---3--:R-:W-:Y:S02]  /*1bcc0*/  FMUL.FTZ R24, R133.reuse, R160 ;  /* 0x000000a085187220 */ /* 0x048fe40000410000 */
[--C-:B------:R-:W-:Y:S02]  /*1bcd0*/  FFMA.FTZ R90, R90, c[0x0][0x2d0], -R3.reuse ;  /* 0x0000b4005a5a7a23 */ /* 0x100fe40000010803 */
[-C--:B------:R-:W-:Y:S01]  /*1bce0*/  HMMA.16816.F32 R12, R144, R22.reuse, R12 ;  /* 0x00000016900c723c */ /* 0x080fe2000000180c */
[----:B------:R3:W-:Y:S03]  /*1bcf0*/  MUFU.EX2 R226, R26 ;  /* 0x0000001a00e27308 */ /* 0x0007e60000000800 */
[C---:B------:R-:W-:Y:S01]  /*1bd00*/  FMUL.FTZ R20, R134.reuse, R156 ;  /* 0x0000009c86147220 */ /* 0x040fe20000410000 */
[----:B------:R-:W-:Y:S01]  /*1bd10*/  MOV R156, R210 ;  /* 0x000000d2009c7202 */ /* 0x000fe20000000f00 */
[----:B------:R-:W-:Y:S02]  /*1bd20*/  FMUL.FTZ R21, R134, R157 ;  /* 0x0000009d86157220 */ /* 0x000fe40000410000 */
[C---:B------:R-:W-:Y:S03]  /*1bd30*/  HMMA.16816.F32 R16, R140.reuse, R22, R16 ;  /* 0x000000168c10723c */ /* 0x040fe60000001810 */
[----:B------:R-:W5:Y:S01]  /*1bd40*/  MUFU.EX2 R209, R27 ;  /* 0x0000001b00d17308 */ /* 0x000f620000000800 */
[----:B-1----:R-:W-:Y:S02]  /*1bd50*/  FMUL.FTZ R25, R133, R161 ;  /* 0x000000a185197220 */ /* 0x002fe40000410000 */
[--C-:B------:R-:W-:Y:S02]  /*1bd60*/  FFMA.FTZ R91, R91, c[0x0][0x2d0], -R3.reuse ;  /* 0x0000b4005b5b7a23 */ /* 0x100fe40000010803 */
[C---:B------:R-:W-:Y:S01]  /*1bd70*/  FMUL.FTZ R22, R132.reuse, R158 ;  /* 0x0000009e84167220 */ /* 0x040fe20000410000 */
[----:B----4-:R-:W-:Y:S03]  /*1bd80*/  MOV R158, R208 ;  /* 0x000000d0009e7202 */ /* 0x010fe60000000f00 */
[----:B------:R-:W-:Y:S01]  /*1bd90*/  FMUL.FTZ R23, R132, R159 ;  /* 0x0000009f84177220 */ /* 0x000fe20000410000 */
[----:B------:R1:W-:Y:S01]  /*1bda0*/  MUFU.EX2 R193, R28 ;  /* 0x0000001c00c17308 */ /* 0x0003e20000000800 */
[----:B------:R-:W-:Y:S01]  /*1bdb0*/  MOV R159, R207 ;  /* 0x000000cf009f7202 */ /* 0x000fe20000000f00 */
[--C-:B------:R-:W-:Y:S02]  /*1bdc0*/  FFMA.FTZ R92, R92, c[0x0][0x2d0], -R138.reuse ;  /* 0x0000b4005c5c7a23 */ /* 0x100fe4000001088a */
[----:B---3--:R-:W-:Y:S02]  /*1bdd0*/  FMUL.FTZ R26, R0, R162 ;  /* 0x000000a2001a7220 */ /* 0x008fe40000410000 */
[-C--:B------:R-:W-:Y:S03]  /*1bde0*/  HMMA.16816.F32 R20, R140, R188.reuse, R20 ;  /* 0x000000bc8c14723c */ /* 0x080fe60000001814 */
[----:B------:R-:W-:Y:S01]  /*1bdf0*/  FFMA.FTZ R93, R93, c[0x0][0x2d0], -R138 ;  /* 0x0000b4005d5d7a23 */ /* 0x000fe2000001088a */
[----:B------:R3:W4:Y:S01]  /*1be00*/  MUFU.EX2 R221, R29 ;  /* 0x0000001d00dd7308 */ /* 0x0007220000000800 */
[--C-:B------:R-:W-:Y:S02]  /*1be10*/  FFMA.FTZ R94, R94, c[0x0][0x2d0], -R3.reuse ;  /* 0x0000b4005e5e7a23 */ /* 0x100fe40000010803 */
[--C-:B------:R-:W-:Y:S01]  /*1be20*/  FFMA.FTZ R95, R95, c[0x0][0x2d0], -R3.reuse ;  /* 0x0000b4005f5f7a23 */ /* 0x100fe20000010803 */
[----:B-----5:R-:W-:Y:S01]  /*1be30*/  MOV R157, R209 ;  /* 0x000000d1009d7202 */ /* 0x020fe20000000f00 */
[----:B------:R-:W-:Y:S03]  /*1be40*/  FMUL.FTZ R27, R0, R163 ;  /* 0x000000a3001b7220 */ /* 0x000fe60000410000 */
[----:B------:R-:W-:Y:S01]  /*1be50*/  MOV R163, R215 ;  /* 0x000000d700a37202 */ /* 0x000fe20000000f00 */
[----:B------:R-:W-:Y:S01]  /*1be60*/  FFMA.FTZ R112, R112, c[0x0][0x2d0], -R192 ;  /* 0x0000b40070707a23 */ /* 0x000fe200000108c0 */
[----:B------:R5:W-:Y:S01]  /*1be70*/  MUFU.EX2 R252, R30 ;  /* 0x0000001e00fc7308 */ /* 0x000be20000000800 */
[--C-:B------:R-:W-:Y:S01]  /*1be80*/  FFMA.FTZ R104, R104, c[0x0][0x2d0], -R138.reuse ;  /* 0x0000b40068687a23 */ /* 0x100fe2000001088a */
[C---:B------:R-:W-:Y:S04]  /*1be90*/  HMMA.16816.F32 R24, R144.reuse, R188, R24 ;  /* 0x000000bc9018723c */ /* 0x040fe80000001818 */
[----:B-1----:R-:W-:Y:S02]  /*1bea0*/  FMUL.FTZ R28, R133, R164 ;  /* 0x000000a4851c7220 */ /* 0x002fe40000410000 */
[--C-:B------:R-:W-:Y:S02]  /*1beb0*/  FFMA.FTZ R105, R105, c[0x0][0x2d0], -R138.reuse ;  /* 0x0000b40069697a23 */ /* 0x100fe4000001088a */
[----:B------:R1:W1:Y:S01]  /*1bec0*/  MUFU.EX2 R32, R31 ;  /* 0x0000001f00207308 */ /* 0x0002620000000800 */
[--C-:B------:R-:W-:Y:S03]  /*1bed0*/  FFMA.FTZ R108, R108, c[0x0][0x2d0], -R138.reuse ;  /* 0x0000b4006c6c7a23 */ /* 0x100fe6000001088a */
[----:B---3--:R-:W-:Y:S01]  /*1bee0*/  FMUL.FTZ R29, R133, R165 ;  /* 0x000000a5851d7220 */ /* 0x008fe20000410000 */
[----:B----4-:R-:W-:Y:S01]  /*1bef0*/  MOV R161, R221 ;  /* 0x000000dd00a17202 */ /* 0x010fe20000000f00 */
[----:B------:R-:W-:Y:S02]  /*1bf00*/  FFMA.FTZ R138, R109, c[0x0][0x2d0], -R138 ;  /* 0x0000b4006d8a7a23 */ /* 0x000fe4000001088a */
[--C-:B------:R-:W-:Y:S02]  /*1bf10*/  FFMA.FTZ R106, R106, c[0x0][0x2d0], -R3.reuse ;  /* 0x0000b4006a6a7a23 */ /* 0x100fe40000010803 */
[----:B------:R3:W4:Y:S01]  /*1bf20*/  MUFU.EX2 R216, R35 ;  /* 0x0000002300d87308 */ /* 0x0007220000000800 */
[--C-:B------:R-:W-:Y:S02]  /*1bf30*/  FFMA.FTZ R107, R107, c[0x0][0x2d0], -R3.reuse ;  /* 0x0000b4006b6b7a23 */ /* 0x100fe40000010803 */
[--C-:B------:R-:W-:Y:S02]  /*1bf40*/  FFMA.FTZ R110, R110, c[0x0][0x2d0], -R3.reuse ;  /* 0x0000b4006e6e7a23 */ /* 0x100fe40000010803 */
[C---:B-----5:R-:W-:Y:S02]  /*1bf50*/  FMUL.FTZ R30, R0.reuse, R166 ;  /* 0x000000a6001e7220 */ /* 0x060fe40000410000 */
[----:B------:R-:W-:Y:S03]  /*1bf60*/  FFMA.FTZ R3, R111, c[0x0][0x2d0], -R3 ;  /* 0x0000b4006f037a23 */ /* 0x000fe60000010803 */
[----:B------:R-:W5:Y:S01]  /*1bf70*/  MUFU.EX2 R33, R37 ;  /* 0x0000002500217308 */ /* 0x000f620000000800 */
[----:B-1----:R-:W-:Y:S01]  /*1bf80*/  FMUL.FTZ R31, R0, R167 ;  /* 0x000000a7001f7220 */ /* 0x002fe20000410000 */
[----:B------:R-:W-:Y:S01]  /*1bf90*/  MOV R160, R32 ;  /* 0x0000002000a07202 */ /* 0x000fe20000000f00 */
[----:B------:R-:W-:Y:S01]  /*1bfa0*/  FMUL.FTZ R32, R134, R168 ;  /* 0x000000a886207220 */ /* 0x000fe20000410000 */
[----:B------:R-:W-:Y:S06]  /*1bfb0*/  MOV R168, R203 ;  /* 0x000000cb00a87202 */ /* 0x000fec0000000f00 */
[----:B------:R1:W1:Y:S01]  /*1bfc0*/  MUFU.EX2 R205, R36 ;  /* 0x0000002400cd7308 */ /* 0x0002620000000800 */
[-C--:B------:R-:W-:Y:S03]  /*1bfd0*/  HMMA.16816.F32 R28, R144, R190.reuse, R28 ;  /* 0x000000be901c723c */ /* 0x080fe6000000181c */
[----:B---3--:R-:W-:Y:S01]  /*1bfe0*/  FMUL.FTZ R35, R132, R171 ;  /* 0x000000ab84237220 */ /* 0x008fe20000410000 */
[----:B----4-:R-:W-:Y:S02]  /*1bff0*/  MOV R162, R216 ;  /* 0x000000d800a27202 */ /* 0x010fe40000000f00 */
[----:B------:R-:W-:Y:S03]  /*1c000*/  MOV R171, R196 ;  /* 0x000000c400ab7202 */ /* 0x000fe60000000f00 */
[----:B------:R3:W-:Y:S03]  /*1c010*/  MUFU.EX2 R250, R39 ;  /* 0x0000002700fa7308 */ /* 0x0007e60000000800 */
[----:B-----5:R-:W-:Y:S01]  /*1c020*/  MOV R167, R33 ;  /* 0x0000002100a77202 */ /* 0x020fe20000000f00 */
[C---:B------:R-:W-:Y:S01]  /*1c030*/  FMUL.FTZ R33, R134.reuse, R169 ;  /* 0x000000a986217220 */ /* 0x040fe20000410000 */
[----:B------:R-:W-:Y:S01]  /*1c040*/  MOV R169, R198 ;  /* 0x000000c600a97202 */ /* 0x000fe20000000f00 */
[C---:B------:R-:W-:Y:S04]  /*1c050*/  FMUL.FTZ R37, R134.reuse, R173 ;  /* 0x000000ad86257220 */ /* 0x040fe80000410000 */
[----:B------:R4:W5:Y:S01]  /*1c060*/  MUFU.EX2 R251, R38 ;  /* 0x0000002600fb7308 */ /* 0x0009620000000800 */
[C---:B------:R-:W-:Y:S04]  /*1c070*/  HMMA.16816.F32 R32, R140.reuse, R190, R32 ;  /* 0x000000be8c20723c */ /* 0x040fe80000001820 */
[----:B-1----:R-:W-:Y:S05]  /*1c080*/  FMUL.FTZ R36, R134, R172 ;  /* 0x000000ac86247220 */ /* 0x002fea0000410000 */
[----:B------:R1:W-:Y:S03]  /*1c090*/  MUFU.EX2 R225, R48 ;  /* 0x0000003000e17308 */ /* 0x0003e60000000800 */
[C---:B---3--:R-:W-:Y:S07]  /*1c0a0*/  FMUL.FTZ R39, R132.reuse, R175 ;  /* 0x000000af84277220 */ /* 0x048fee0000410000 */
[----:B------:R3:W-:Y:S01]  /*1c0b0*/  MUFU.EX2 R223, R50 ;  /* 0x0000003200df7308 */ /* 0x0007e20000000800 */
[----:B----4-:R-:W-:Y:S09]  /*1c0c0*/  FMUL.FTZ R38, R132, R174 ;  /* 0x000000ae84267220 */ /* 0x010ff20000410000 */
[----:B------:R4:W4:Y:S01]  /*1c0d0*/  MUFU.EX2 R224, R49 ;  /* 0x0000003100e07308 */ /* 0x0009220000000800 */
[-C--:B--2---:R-:W-:Y:S03]  /*1c0e0*/  HMMA.16816.F32 R36, R140, R148.reuse, R36 ;  /* 0x000000948c24723c */ /* 0x084fe60000001824 */
[C---:B-1----:R-:W-:Y:S06]  /*1c0f0*/  FMUL.FTZ R48, R133.reuse, R176 ;  /* 0x000000b085307220 */ /* 0x042fec0000410000 */
[----:B------:R1:W3:Y:S03]  /*1c100*/  MUFU.EX2 R222, R51 ;  /* 0x0000003300de7308 */ /* 0x0002e60000000800 */
[C---:B---3--:R-:W-:Y:S07]  /*1c110*/  FMUL.FTZ R50, R0.reuse, R178 ;  /* 0x000000b200327220 */ /* 0x048fee0000410000 */
[----:B------:R3:W-:Y:S01]  /*1c120*/  MUFU.EX2 R166, R40 ;  /* 0x0000002800a67308 */ /* 0x0007e20000000800 */
[C---:B----4-:R-:W-:Y:S09]  /*1c130*/  FMUL.FTZ R49, R133.reuse, R177 ;  /* 0x000000b185317220 */ /* 0x050ff20000410000 */
[----:B------:R4:W3:Y:S01]  /*1c140*/  MUFU.EX2 R165, R41 ;  /* 0x0000002900a57308 */ /* 0x0008e20000000800 */
[C---:B-1----:R-:W-:Y:S09]  /*1c150*/  FMUL.FTZ R51, R0.reuse, R179 ;  /* 0x000000b300337220 */ /* 0x042ff20000410000 */
[----:B------:R1:W-:Y:S01]  /*1c160*/  MUFU.EX2 R164, R42 ;  /* 0x0000002a00a47308 */ /* 0x0003e20000000800 */
[C---:B------:R-:W-:Y:S04]  /*1c170*/  HMMA.16816.F32 R48, R144.reuse, R148, R48 ;  /* 0x000000949030723c */ /* 0x040fe80000001830 */
[C---:B---3--:R-:W-:Y:S05]  /*1c180*/  FMUL.FTZ R40, R133.reuse, R180 ;  /* 0x000000b485287220 */ /* 0x048fea0000410000 */
[----:B------:R3:W3:Y:S03]  /*1c190*/  MUFU.EX2 R221, R43 ;  /* 0x0000002b00dd7308 */ /* 0x0006e60000000800 */
[C---:B----4-:R-:W-:Y:S07]  /*1c1a0*/  FMUL.FTZ R41, R133.reuse, R181 ;  /* 0x000000b585297220 */ /* 0x050fee0000410000 */
[----:B------:R4:W-:Y:S01]  /*1c1b0*/  MUFU.EX2 R215, R44 ;  /* 0x0000002c00d77308 */ /* 0x0009e20000000800 */
[C---:B-1----:R-:W-:Y:S09]  /*1c1c0*/  FMUL.FTZ R42, R0.reuse, R182 ;  /* 0x000000b6002a7220 */ /* 0x042ff20000410000 */
[----:B------:R1:W1:Y:S01]  /*1c1d0*/  MUFU.EX2 R216, R45 ;  /* 0x0000002d00d87308 */ /* 0x0002620000000800 */
[C---:B---3--:R-:W-:Y:S09]  /*1c1e0*/  FMUL.FTZ R43, R0.reuse, R183 ;  /* 0x000000b7002b7220 */ /* 0x048ff20000410000 */
[----:B------:R-:W-:Y:S01]  /*1c1f0*/  MUFU.EX2 R208, R52 ;  /* 0x0000003400d07308 */ /* 0x000fe20000000800 */
[-C--:B------:R-:W-:Y:S03]  /*1c200*/  HMMA.16816.F32 R40, R144, R150.reuse, R40 ;  /* 0x000000969028723c */ /* 0x080fe60000001828 */
[C---:B----4-:R-:W-:Y:S01]  /*1c210*/  FMUL.FTZ R44, R133.reuse, R184 ;  /* 0x000000b8852c7220 */ /* 0x050fe20000410000 */
[----:B------:R-:W-:Y:S04]  /*1c220*/  MOV R184, R206 ;  /* 0x000000ce00b87202 */ /* 0x000fe80000000f00 */
[C---:B------:R-:W-:Y:S01]  /*1c230*/  HMMA.16816.F32 R116, R140.reuse, R150, R116 ;  /* 0x000000968c74723c */ /* 0x040fe20000001874 */
[----:B------:R3:W-:Y:S01]  /*1c240*/  MUFU.EX2 R210, R46 ;  /* 0x0000002e00d27308 */ /* 0x0007e20000000800 */
[----:B------:R-:W4:Y:S02]  /*1c250*/  LDSM.16.MT88.4 R148, [R229+0x900] ;  /* 0x00090000e594783b */ /* 0x000f240000004200 */
[----:B-1----:R-:W-:Y:S01]  /*1c260*/  FMUL.FTZ R45, R133, R185 ;  /* 0x000000b9852d7220 */ /* 0x002fe20000410000 */
[----:B------:R-:W-:Y:S03]  /*1c270*/  MOV R185, R205 ;  /* 0x000000cd00b97202 */ /* 0x000fe60000000f00 */
[-C--:B------:R-:W-:Y:S03]  /*1c280*/  HMMA.16816.F32 R120, R140, R152.reuse, R120 ;  /* 0x000000988c78723c */ /* 0x080fe60000001878 */
[----:B------:R1:W1:Y:S01]  /*1c290*/  MUFU.EX2 R209, R47 ;  /* 0x0000002f00d17308 */ /* 0x0002620000000800 */
[----:B------:R-:W-:Y:S04]  /*1c2a0*/  MOV R192, R185 ;  /* 0x000000b900c07202 */ /* 0x000fe80000000f00 */
[C---:B------:R-:W-:Y:S05]  /*1c2b0*/  HMMA.16816.F32 R124, R144.reuse, R152, R124 ;  /* 0x00000098907c723c */ /* 0x040fea000000187c */
[----:B------:R-:W-:Y:S01]  /*1c2c0*/  MUFU.EX2 R175, R53 ;  /* 0x0000003500af7308 */ /* 0x000fe20000000800 */
[C---:B---3--:R-:W-:Y:S01]  /*1c2d0*/  FMUL.FTZ R46, R0.reuse, R186 ;  /* 0x000000ba002e7220 */ /* 0x048fe20000410000 */
[----:B------:R-:W-:Y:S08]  /*1c2e0*/  MOV R186, R204 ;  /* 0x000000cc00ba7202 */ /* 0x000ff00000000f00 */
[----:B------:R-:W-:Y:S01]  /*1c2f0*/  MUFU.EX2 R174, R54 ;  /* 0x0000003600ae7308 */ /* 0x000fe20000000800 */
[----:B-1----:R-:W-:Y:S01]  /*1c300*/  FMUL.FTZ R47, R0, R187 ;  /* 0x000000bb002f7220 */ /* 0x002fe20000410000 */
[----:B------:R-:W-:Y:S04]  /*1c310*/  MOV R187, R195 ;  /* 0x000000c300bb7202 */ /* 0x000fe80000000f00 */
[----:B------:R-:W-:Y:S04]  /*1c320*/  MOV R111, R187 ;  /* 0x000000bb006f7202 */ /* 0x000fe80000000f00 */
        /* <DEDUP_REMOVED lines=14> */
[----:B------:R-:W-:Y:S02]  /*1c410*/  MOV R187, R171 ;  /* 0x000000ab00bb7202 */ /* 0x000fe40000000f00 */
[----:B------:R-:W-:Y:S03]  /*1c420*/  F2FP.PACK_AB R147, R160, R252 ;  /* 0x000000fca093723e */ /* 0x000fe600000000ff */
[-C--:B----4-:R-:W-:Y:S01]  /*1c430*/  HMMA.16816.F32 R4, R140, R148.reuse, R4 ;  /* 0x000000948c04723c */ /* 0x090fe20000001804 */
[----:B------:R-:W-:Y:S07]  /*1c440*/  MUFU.EX2 R203, R66 ;  /* 0x0000004200cb7308 */ /* 0x000fee0000000800 */
[C---:B------:R-:W-:Y:S03]  /*1c450*/  HMMA.16816.F32 R8, R144.reuse, R148, R8 ;  /* 0x000000949008723c */ /* 0x040fe60000001808 */
[----:B------:R4:W-:Y:S04]  /*1c460*/  MUFU.EX2 R204, R67 ;  /* 0x0000004300cc7308 */ /* 0x0009e80000000800 */
[----:B------:R-:W-:Y:S01]  /*1c470*/  MOV R149, R194 ;  /* 0x000000c200957202 */ /* 0x000fe20000000f00 */
[-C--:B------:R-:W-:Y:S04]  /*1c480*/  HMMA.16816.F32 R12, R144, R150.reuse, R12 ;  /* 0x00000096900c723c */ /* 0x080fe8000000180c */
[----:B------:R-:W-:Y:S01]  /*1c490*/  MOV R148, R193 ;  /* 0x000000c100947202 */ /* 0x000fe20000000f00 */
[----:B------:R-:W-:Y:S01]  /*1c4a0*/  MUFU.EX2 R173, R56 ;  /* 0x0000003800ad7308 */ /* 0x000fe20000000800 */
[----:B------:R-:W-:Y:S02]  /*1c4b0*/  MOV R109, R149 ;  /* 0x00000095006d7202 */ /* 0x000fe40000000f00 */
[C---:B------:R-:W-:Y:S01]  /*1c4c0*/  HMMA.16816.F32 R16, R140.reuse, R150, R16 ;  /* 0x000000968c10723c */ /* 0x040fe20000001810 */
[----:B------:R-:W2:Y:S03]  /*1c4d0*/  LDL.LU R150, [R1+0x10] ;  /* 0x0000100001967983 */ /* 0x000ea60000300800 */
[----:B------:R-:W-:Y:S01]  /*1c4e0*/  MOV R149, R170 ;  /* 0x000000aa00957202 */ /* 0x000fe20000000f00 */
[----:B------:R-:W2:Y:S01]  /*1c4f0*/  LDL.LU R151, [R1+0x14] ;  /* 0x0000140001977983 */ /* 0x000ea20000300800 */
[----:B------:R-:W-:Y:S01]  /*1c500*/  MOV R139, R148 ;  /* 0x00000094008b7202 */ /* 0x000fe20000000f00 */
[----:B------:R-:W1:Y:S01]  /*1c510*/  MUFU.EX2 R179, R57 ;  /* 0x0000003900b37308 */ /* 0x000e620000000800 */
[-C--:B---3--:R-:W-:Y:S01]  /*1c520*/  HMMA.16816.F32 R20, R140, R152.reuse, R20 ;  /* 0x000000988c14723c */ /* 0x088fe20000001814 */
[----:B----4-:R-:W3:Y:S03]  /*1c530*/  LDSM.16.MT88.4 R64, [R231+0x900] ;  /* 0x00090000e740783b */ /* 0x010ee60000004200 */
[----:B------:R-:W-:Y:S04]  /*1c540*/  MOV R148, R169 ;  /* 0x000000a900947202 */ /* 0x000fe80000000f00 */
[C---:B------:R-:W-:Y:S01]  /*1c550*/  HMMA.16816.F32 R24, R144.reuse, R152, R24 ;  /* 0x000000989018723c */ /* 0x040fe20000001818 */
[----:B------:R-:W-:Y:S01]  /*1c560*/  MUFU.EX2 R172, R58 ;  /* 0x0000003a00ac7308 */ /* 0x000fe20000000800 */
[----:B------:R-:W4:Y:S04]  /*1c570*/  LDL.LU R152, [R1+0x8] ;  /* 0x0000080001987983 */ /* 0x000f280000300800 */
[----:B------:R-:W4:Y:S02]  /*1c580*/  LDL.LU R153, [R1+0xc] ;  /* 0x00000c0001997983 */ /* 0x000f240000300800 */
[-C--:B------:R-:W-:Y:S03]  /*1c590*/  HMMA.16816.F32 R28, R144, R154.reuse, R28 ;  /* 0x0000009a901c723c */ /* 0x080fe6000000181c */
[----:B------:R3:W3:Y:S05]  /*1c5a0*/  MUFU.EX2 R178, R59 ;  /* 0x0000003b00b27308 */ /* 0x0006ea0000000800 */
[C---:B------:R-:W-:Y:S05]  /*1c5b0*/  HMMA.16816.F32 R32, R140.reuse, R154, R32 ;  /* 0x0000009a8c20723c */ /* 0x040fea0000001820 */
[----:B------:R-:W-:Y:S03]  /*1c5c0*/  MUFU.EX2 R182, R68 ;  /* 0x0000004400b67308 */ /* 0x000fe60000000800 */
[-C--:B-1----:R-:W-:Y:S07]  /*1c5d0*/  HMMA.16816.F32 R36, R140, R52.reuse, R36 ;  /* 0x000000348c24723c */ /* 0x082fee0000001824 */
[----:B------:R-:W-:Y:S01]  /*1c5e0*/  MUFU.EX2 R181, R70 ;  /* 0x0000004600b57308 */ /* 0x000fe20000000800 */
[C---:B------:R-:W-:Y:S01]  /*1c5f0*/  HMMA.16816.F32 R48, R144.reuse, R52, R48 ;  /* 0x000000349030723c */ /* 0x040fe20000001830 */
[----:B---3--:R-:W1:Y:S06]  /*1c600*/  LDSM.16.MT88.4 R56, [R229+0x1100] ;  /* 0x00110000e538783b */ /* 0x008e6c0000004200 */
[----:B------:R-:W-:Y:S01]  /*1c610*/  F2FP.PACK_AB R52, R167, R185 ;  /* 0x000000b9a734723e */ /* 0x000fe200000000ff */
[-C--:B------:R-:W-:Y:S01]  /*1c620*/  HMMA.16816.F32 R40, R144, R54.reuse, R40 ;  /* 0x000000369028723c */ /* 0x080fe20000001828 */
[----:B------:R3:W-:Y:S03]  /*1c630*/  MUFU.EX2 R196, R71 ;  /* 0x0000004700c47308 */ /* 0x0007e60000000800 */
[----:B-----5:R-:W-:Y:S04]  /*1c640*/  F2FP.PACK_AB R53, R250, R251 ;  /* 0x000000fbfa35723e */ /* 0x020fe800000000ff */
[C---:B------:R-:W-:Y:S03]  /*1c650*/  HMMA.16816.F32 R116, R140.reuse, R54, R116 ;  /* 0x000000368c74723c */ /* 0x040fe60000001874 */
[----:B------:R-:W-:Y:S04]  /*1c660*/  MUFU.EX2 R180, R72 ;  /* 0x0000004800b47308 */ /* 0x000fe80000000800 */
[----:B------:R-:W-:Y:S01]  /*1c670*/  F2FP.PACK_AB R54, R224, R225 ;  /* 0x000000e1e036723e */ /* 0x000fe200000000ff */
[-C--:B------:R-:W-:Y:S04]  /*1c680*/  HMMA.16816.F32 R120, R140, R64.reuse, R120 ;  /* 0x000000408c78723c */ /* 0x080fe80000001878 */
[----:B------:R-:W-:Y:S01]  /*1c690*/  F2FP.PACK_AB R55, R222, R223 ;  /* 0x000000dfde37723e */ /* 0x000fe200000000ff */
[----:B------:R-:W-:Y:S03]  /*1c6a0*/  MUFU.EX2 R190, R73 ;  /* 0x0000004900be7308 */ /* 0x000fe60000000800 */
[C---:B------:R-:W-:Y:S01]  /*1c6b0*/  HMMA.16816.F32 R124, R144.reuse, R64, R124 ;  /* 0x00000040907c723c */ /* 0x040fe2000000187c */
[----:B---3--:R-:W-:Y:S06]  /*1c6c0*/  LDSM.16.MT88.4 R68, [R230+0x1100] ;  /* 0x00110000e644783b */ /* 0x008fec0000004200 */
[----:B------:R3:W-:Y:S01]  /*1c6d0*/  MUFU.EX2 R177, R60 ;  /* 0x0000003c00b17308 */ /* 0x0007e20000000800 */
[-C--:B------:R-:W-:Y:S08]  /*1c6e0*/  HMMA.16816.F32 R44, R144, R66.reuse, R44 ;  /* 0x00000042902c723c */ /* 0x080ff0000000182c */
[----:B------:R-:W-:Y:S01]  /*1c6f0*/  HMMA.16816.F32 R128, R140, R66, R128 ;  /* 0x000000428c80723c */ /* 0x000fe20000001880 */
[----:B------:R5:W5:Y:S01]  /*1c700*/  MUFU.EX2 R198, R61 ;  /* 0x0000003d00c67308 */ /* 0x000b620000000800 */
[----:B------:R-:W5:Y:S06]  /*1c710*/  LDSM.16.MT88.4 R64, [R232+0x1100] ;  /* 0x00110000e840783b */ /* 0x000f6c0000004200 */
[-C--:B-1----:R-:W-:Y:S03]  /*1c720*/  HMMA.16816.F32 R4, R52, R56.reuse, R4 ;  /* 0x000000383404723c */ /* 0x082fe60000001804 */
[----:B------:R1:W-:Y:S02]  /*1c730*/  MUFU.EX2 R176, R62 ;  /* 0x0000003e00b07308 */ /* 0x0003e40000000800 */
[----:B---3--:R-:W-:Y:S08]  /*1c740*/  F2FP.PACK_AB R60, R165, R166 ;  /* 0x000000a6a53c723e */ /* 0x008ff000000000ff */
[----:B------:R3:W3:Y:S01]  /*1c750*/  MUFU.EX2 R183, R63 ;  /* 0x0000003f00b77308 */ /* 0x0006e20000000800 */
[----:B-----5:R-:W-:Y:S09]  /*1c760*/  F2FP.PACK_AB R61, R221, R164 ;  /* 0x000000a4dd3d723e */ /* 0x020ff200000000ff */
[----:B------:R-:W-:Y:S01]  /*1c770*/  MUFU.EX2 R189, R74 ;  /* 0x0000004a00bd7308 */ /* 0x000fe20000000800 */
[----:B-1----:R-:W-:Y:S09]  /*1c780*/  F2FP.PACK_AB R62, R216, R215 ;  /* 0x000000d7d83e723e */ /* 0x002ff200000000ff */
[----:B------:R1:W5:Y:S01]  /*1c790*/  MUFU.EX2 R188, R75 ;  /* 0x0000004b00bc7308 */ /* 0x0003620000000800 */
[----:B---3--:R-:W-:Y:S09]  /*1c7a0*/  F2FP.PACK_AB R63, R209, R210 ;  /* 0x000000d2d13f723e */ /* 0x008ff200000000ff */
[----:B------:R-:W-:Y:S01]  /*1c7b0*/  MUFU.EX2 R113, R113 ;  /* 0x0000007100717308 */ /* 0x000fe20000000800 */
[C---:B------:R-:W-:Y:S08]  /*1c7c0*/  HMMA.16816.F32 R8, R60.reuse, R56, R8 ;  /* 0x000000383c08723c */ /* 0x040ff00000001808 */
[-C--:B------:R-:W-:Y:S01]  /*1c7d0*/  HMMA.16816.F32 R12, R60, R58.reuse, R12 ;  /* 0x0000003a3c0c723c */ /* 0x080fe2000000180c */
[----:B------:R-:W-:Y:S01]  /*1c7e0*/  MUFU.EX2 R115, R115 ;  /* 0x0000007300737308 */ /* 0x000fe20000000800 */
[----:B-1----:R-:W-:Y:S06]  /*1c7f0*/  LDSM.16.MT88.4 R72, [R230+0x2100] ;  /* 0x00210000e648783b */ /* 0x002fec0000004200 */
[C---:B------:R-:W-:Y:S03]  /*1c800*/  HMMA.16816.F32 R16, R52.reuse, R58, R16 ;  /* 0x0000003a3410723c */ /* 0x040fe60000001810 */
[----:B------:R-:W-:Y:S01]  /*1c810*/  MUFU.EX2 R138, R138 ;  /* 0x0000008a008a7308 */ /* 0x000fe20000000800 */
[----:B------:R-:W1:Y:S04]  /*1c820*/  LDSM.16.MT88.4 R56, [R231+0x1100] ;  /* 0x00110000e738783b */ /* 0x000e680000004200 */
[-C--:B------:R-:W-:Y:S05]  /*1c830*/  HMMA.16816.F32 R20, R52, R64.reuse, R20 ;  /* 0x000000403414723c */ /* 0x080fea0000001814 */
        /* <DEDUP_REMOVED lines=14> */
[----:B------:R2:W-:Y:S06]  /*1c920*/  MUFU.EX2 R83, R76 ;  /* 0x0000004c00537308 */ /* 0x0005ec0000000800 */
[-C--:B-1----:R-:W-:Y:S04]  /*1c930*/  HMMA.16816.F32 R120, R52, R56.reuse, R120 ;  /* 0x000000383478723c */ /* 0x082fe80000001878 */
[----:B------:R-:W1:Y:S04]  /*1c940*/  MUFU.EX2 R82, R77 ;  /* 0x0000004d00527308 */ /* 0x000e680000000800 */
[C---:B------:R-:W-:Y:S06]  /*1c950*/  HMMA.16816.F32 R124, R60.reuse, R56, R124 ;  /* 0x000000383c7c723c */ /* 0x040fec000000187c */
[----:B------:R-:W1:Y:S01]  /*1c960*/  MUFU.EX2 R81, R78 ;  /* 0x0000004e00517308 */ /* 0x000e620000000800 */
[----:B------:R-:W-:Y:S01]  /*1c970*/  F2FP.PACK_AB R56, R179, R173 ;  /* 0x000000adb338723e */ /* 0x000fe200000000ff */
[-C--:B------:R-:W-:Y:S01]  /*1c980*/  HMMA.16816.F32 R44, R60, R58.reuse, R44 ;  /* 0x0000003a3c2c723c */ /* 0x080fe2000000182c */
[----:B------:R-:W1:Y:S03]  /*1c990*/  LDSM.16.MT88.4 R60, [R232+0x1900] ;  /* 0x00190000e83c783b */ /* 0x000e660000004200 */
        /* <DEDUP_REMOVED lines=10> */
[-C--:B---3--:R-:W-:Y:S01]  /*1ca40*/  HMMA.16816.F32 R4, R52, R64.reuse, R4 ;  /* 0x000000403404723c */ /* 0x088fe20000001804 */
[----:B------:R-:W-:Y:S07]  /*1ca50*/  MUFU.EX2 R86, R86 ;  /* 0x0000005600567308 */ /* 0x000fee0000000800 */
[C---:B------:R-:W-:Y:S03]  /*1ca60*/  HMMA.16816.F32 R8, R56.reuse, R64, R8 ;  /* 0x000000403808723c */ /* 0x040fe60000001808 */
[----:B------:R-:W-:Y:S05]  /*1ca70*/  MUFU.EX2 R87, R87 ;  /* 0x0000005700577308 */ /* 0x000fea0000000800 */
[-C--:B------:R-:W-:Y:S04]  /*1ca80*/  HMMA.16816.F32 R12, R56, R66.reuse, R12 ;  /* 0x00000042380c723c */ /* 0x080fe8000000180c */
[----:B--2---:R-:W-:Y:S01]  /*1ca90*/  FFMA.FTZ R133, R133, R150, R200 ;  /* 0x0000009685857223 */ /* 0x004fe200000100c8 */
[----:B------:R-:W-:Y:S03]  /*1caa0*/  MUFU.EX2 R96, R96 ;  /* 0x0000006000607308 */ /* 0x000fe60000000800 */
[C---:B------:R-:W-:Y:S01]  /*1cab0*/  HMMA.16816.F32 R16, R52.reuse, R66, R16 ;  /* 0x000000423410723c */ /* 0x040fe20000001810 */
[----:B------:R-:W2:Y:S03]  /*1cac0*/  LDSM.16.MT88.4 R64, [R231+0x1900] ;  /* 0x00190000e740783b */ /* 0x000ea60000004200 */
[----:B------:R-:W-:Y:S01]  /*1cad0*/  FFMA.FTZ R0, R0, R151, R199 ;  /* 0x0000009700007223 */ /* 0x000fe200000100c7 */
[----:B------:R-:W-:Y:S02]  /*1cae0*/  MOV R151, R168 ;  /* 0x000000a800977202 */ /* 0x000fe40000000f00 */
[----:B------:R-:W-:Y:S01]  /*1caf0*/  MUFU.EX2 R97, R97 ;  /* 0x0000006100617308 */ /* 0x000fe20000000800 */
[-C--:B-1----:R-:W-:Y:S01]  /*1cb00*/  HMMA.16816.F32 R20, R52, R60.reuse, R20 ;  /* 0x0000003c3414723c */ /* 0x082fe20000001814 */
[----:B------:R-:W-:Y:S03]  /*1cb10*/  LDSM.16.MT88.4 R168, [R232+0x3100] ;  /* 0x00310000e8a8783b */ /* 0x000fe60000004200 */
[----:B------:R-:W-:Y:S02]  /*1cb20*/  FADD.FTZ R0, R211, R0 ;  /* 0x00000000d3007221 */ /* 0x000fe40000010000 */
[----:B----4-:R-:W-:Y:S02]  /*1cb30*/  FFMA.FTZ R134, R134, R152, R202 ;  /* 0x0000009886867223 */ /* 0x010fe400000100ca */
[C---:B------:R-:W-:Y:S01]  /*1cb40*/  HMMA.16816.F32 R24, R56.reuse, R60, R24 ;  /* 0x0000003c3818723c */ /* 0x040fe20000001818 */
[----:B------:R-:W-:Y:S03]  /*1cb50*/  MUFU.EX2 R98, R98 ;  /* 0x0000006200627308 */ /* 0x000fe60000000800 */
[----:B------:R-:W-:Y:S02]  /*1cb60*/  FFMA.FTZ R132, R132, R153, R201 ;  /* 0x0000009984847223 */ /* 0x000fe400000100c9 */
[----:B------:R-:W-:Y:S01]  /*1cb70*/  LDSM.16.MT88.4 R152, [R229+0x3100] ;  /* 0x00310000e598783b */ /* 0x000fe20000004200 */
[----:B------:R-:W-:Y:S01]  /*1cb80*/  FADD.FTZ R76, R213, R0 ;  /* 0x00000000d54c7221 */ /* 0x000fe20000010000 */
[-C--:B------:R-:W-:Y:S03]  /*1cb90*/  HMMA.16816.F32 R28, R56, R62.reuse, R28 ;  /* 0x0000003e381c723c */ /* 0x080fe6000000181c */
[----:B------:R-:W-:Y:S05]  /*1cba0*/  MUFU.EX2 R99, R99 ;  /* 0x0000006300637308 */ /* 0x000fea0000000800 */
[C---:B------:R-:W-:Y:S01]  /*1cbb0*/  HMMA.16816.F32 R32, R52.reuse, R62, R32 ;  /* 0x0000003e3420723c */ /* 0x040fe20000001820 */
[----:B------:R-:W1:Y:S04]  /*1cbc0*/  LDSM.16.MT88.4 R60, [R229+0x2100] ;  /* 0x00210000e53c783b */ /* 0x000e680000004200 */
[----:B------:R-:W-:Y:S03]  /*1cbd0*/  MUFU.EX2 R100, R100 ;  /* 0x0000006400647308 */ /* 0x000fe60000000800 */
[-C--:B------:R-:W-:Y:S07]  /*1cbe0*/  HMMA.16816.F32 R36, R52, R68.reuse, R36 ;  /* 0x000000443424723c */ /* 0x080fee0000001824 */
[----:B------:R-:W-:Y:S01]  /*1cbf0*/  MUFU.EX2 R101, R101 ;  /* 0x0000006500657308 */ /* 0x000fe20000000800 */
[C---:B------:R-:W-:Y:S08]  /*1cc00*/  HMMA.16816.F32 R48, R56.reuse, R68, R48 ;  /* 0x000000443830723c */ /* 0x040ff00000001830 */
[-C--:B------:R-:W-:Y:S01]  /*1cc10*/  HMMA.16816.F32 R40, R56, R70.reuse, R40 ;  /* 0x000000463828723c */ /* 0x080fe20000001828 */
[----:B------:R-:W-:Y:S07]  /*1cc20*/  MUFU.EX2 R102, R102 ;  /* 0x0000006600667308 */ /* 0x000fee0000000800 */
[C---:B------:R-:W-:Y:S01]  /*1cc30*/  HMMA.16816.F32 R116, R52.reuse, R70, R116 ;  /* 0x000000463474723c */ /* 0x040fe20000001874 */
[----:B------:R-:W3:Y:S02]  /*1cc40*/  LDSM.16.MT88.4 R68, [R232+0x2100] ;  /* 0x00210000e844783b */ /* 0x000ee40000004200 */
[----:B------:R-:W-:Y:S05]  /*1cc50*/  MUFU.EX2 R103, R103 ;  /* 0x0000006700677308 */ /* 0x000fea0000000800 */
[-C--:B--2---:R-:W-:Y:S05]  /*1cc60*/  HMMA.16816.F32 R120, R52, R64.reuse, R120 ;  /* 0x000000403478723c */ /* 0x084fea0000001878 */
        /* <DEDUP_REMOVED lines=8> */
[----:B-----5:R-:W-:Y:S02]  /*1ccf0*/  F2FP.PACK_AB R57, R188, R189 ;  /* 0x000000bdbc39723e */ /* 0x020fe400000000ff */
[----:B------:R-:W-:Y:S02]  /*1cd00*/  F2FP.PACK_AB R58, R82, R83 ;  /* 0x00000053523a723e */ /* 0x000fe400000000ff */
[----:B------:R-:W-:Y:S04]  /*1cd10*/  F2FP.PACK_AB R52, R197, R182 ;  /* 0x000000b6c534723e */ /* 0x000fe800000000ff */
[----:B------:R-:W-:Y:S01]  /*1cd20*/  F2FP.PACK_AB R53, R196, R181 ;  /* 0x000000b5c435723e */ /* 0x000fe200000000ff */
[----:B------:R-:W-:Y:S01]  /*1cd30*/  MUFU.EX2 R108, R108 ;  /* 0x0000006c006c7308 */ /* 0x000fe20000000800 */
[----:B------:R-:W-:Y:S02]  /*1cd40*/  F2FP.PACK_AB R54, R194, R195 ;  /* 0x000000c3c236723e */ /* 0x000fe400000000ff */
[----:B------:R-:W-:Y:S02]  /*1cd50*/  F2FP.PACK_AB R55, R191, R193 ;  /* 0x000000c1bf37723e */ /* 0x000fe400000000ff */
[----:B------:R-:W-:Y:S05]  /*1cd60*/  F2FP.PACK_AB R59, R80, R81 ;  /* 0x00000051503b723e */ /* 0x000fea00000000ff */
        /* <DEDUP_REMOVED lines=9> */
[-C--:B---3--:R-:W-:Y:S08]  /*1ce00*/  HMMA.16816.F32 R20, R52, R68.reuse, R20 ;  /* 0x000000443414723c */ /* 0x088ff00000001814 */
        /* <DEDUP_REMOVED lines=13> */
[----:B------:R-:W1:Y:S02]  /*1cee0*/  LDSM.16.MT88.4 R72, [R230+0x2900] ;  /* 0x00290000e648783b */ /* 0x000e640000004200 */
[----:B------:R-:W-:Y:S05]  /*1cef0*/  MUFU.EX2 R104, R104 ;  /* 0x0000006800687308 */ /* 0x000fea0000000800 */
[-C--:B--2---:R-:W-:Y:S05]  /*1cf00*/  HMMA.16816.F32 R120, R52, R64.reuse, R120 ;  /* 0x000000403478723c */ /* 0x084fea0000001878 */
[----:B------:R-:W-:Y:S03]  /*1cf10*/  MUFU.EX2 R105, R105 ;  /* 0x0000006900697308 */ /* 0x000fe60000000800 */
[C---:B------:R-:W-:Y:S07]  /*1cf20*/  HMMA.16816.F32 R124, R56.reuse, R64, R124 ;  /* 0x00000040387c723c */ /* 0x040fee000000187c */
[----:B------:R-:W-:Y:S01]  /*1cf30*/  FADD.FTZ R64, R217, R134 ;  /* 0x00000086d9407221 */ /* 0x000fe20000010000 */
[-C--:B------:R-:W-:Y:S01]  /*1cf40*/  HMMA.16816.F32 R44, R56, R66.reuse, R44 ;  /* 0x00000042382c723c */ /* 0x080fe2000000182c */
[----:B------:R-:W2:Y:S03]  /*1cf50*/  MUFU.EX2 R106, R106 ;  /* 0x0000006a006a7308 */ /* 0x000ea60000000800 */
[----:B------:R-:W-:Y:S03]  /*1cf60*/  FADD.FTZ R79, R220, R64 ;  /* 0x00000040dc4f7221 */ /* 0x000fe60000010000 */
[----:B----4-:R-:W-:Y:S01]  /*1cf70*/  F2FP.PACK_AB R58, R93, R92 ;  /* 0x0000005c5d3a723e */ /* 0x010fe200000000ff */
[----:B------:R-:W-:Y:S01]  /*1cf80*/  HMMA.16816.F32 R128, R52, R66, R128 ;  /* 0x000000423480723c */ /* 0x000fe20000001880 */
[----:B------:R-:W4:Y:S03]  /*1cf90*/  LDSM.16.MT88.4 R64, [R231+0x2900] ;  /* 0x00290000e740783b */ /* 0x000f260000004200 */
        /* <DEDUP_REMOVED lines=13> */
[----:B--2---:R-:W-:Y:S01]  /*1d070*/  F2FP.PACK_AB R185, R107, R106 ;  /* 0x0000006a6bb9723e */ /* 0x004fe200000000ff */
[-C--:B-1----:R-:W-:Y:S03]  /*1d080*/  HMMA.16816.F32 R4, R52, R60.reuse, R4 ;  /* 0x0000003c3404723c */ /* 0x082fe60000001804 */
[----:B------:R-:W-:Y:S01]  /*1d090*/  F2FP.PACK_AB R186, R138, R108 ;  /* 0x0000006c8aba723e */ /* 0x000fe200000000ff */
[----:B------:R-:W-:Y:S01]  /*1d0a0*/  FADD.FTZ R0, R111, R0 ;  /* 0x000000006f007221 */ /* 0x000fe20000010000 */
[----:B------:R-:W-:Y:S03]  /*1d0b0*/  MOV R133, R135 ;  /* 0x0000008700857202 */ /* 0x000fe60000000f00 */
[C---:B------:R-:W-:Y:S01]  /*1d0c0*/  HMMA.16816.F32 R8, R56.reuse, R60, R8 ;  /* 0x0000003c3808723c */ /* 0x040fe20000001808 */
[----:B------:R1:W2:Y:S07]  /*1d0d0*/  MUFU.EX2 R60, R3 ;  /* 0x00000003003c7308 */ /* 0x0002ae0000000800 */
[-C--:B------:R-:W-:Y:S08]  /*1d0e0*/  HMMA.16816.F32 R12, R56, R62.reuse, R12 ;  /* 0x0000003e380c723c */ /* 0x080ff0000000180c */
[C---:B------:R-:W-:Y:S08]  /*1d0f0*/  HMMA.16816.F32 R16, R52.reuse, R62, R16 ;  /* 0x0000003e3410723c */ /* 0x040ff00000001810 */
[-C--:B---3--:R-:W-:Y:S04]  /*1d100*/  HMMA.16816.F32 R20, R52, R68.reuse, R20 ;  /* 0x000000443414723c */ /* 0x088fe80000001814 */
[----:B-1----:R-:W-:Y:S01]  /*1d110*/  FADD.FTZ R3, R187, R76 ;  /* 0x0000004cbb037221 */ /* 0x002fe20000010000 */
[----:B--2---:R-:W-:Y:S03]  /*1d120*/  F2FP.PACK_AB R187, R60, R110 ;  /* 0x0000006e3cbb723e */ /* 0x004fe600000000ff */
[C---:B------:R-:W-:Y:S08]  /*1d130*/  HMMA.16816.F32 R24, R56.reuse, R68, R24 ;  /* 0x000000443818723c */ /* 0x040ff00000001818 */
[-C--:B------:R-:W-:Y:S08]  /*1d140*/  HMMA.16816.F32 R28, R56, R70.reuse, R28 ;  /* 0x00000046381c723c */ /* 0x080ff0000000181c */
[C---:B------:R-:W-:Y:S07]  /*1d150*/  HMMA.16816.F32 R32, R52.reuse, R70, R32 ;  /* 0x000000463420723c */ /* 0x040fee0000001820 */
[----:B------:R-:W-:Y:S01]  /*1d160*/  MOV R70, R2 ;  /* 0x0000000200467202 */ /* 0x000fe20000000f00 */
[-C--:B------:R-:W-:Y:S08]  /*1d170*/  HMMA.16816.F32 R36, R52, R72.reuse, R36 ;  /* 0x000000483424723c */ /* 0x080ff00000001824 */
        /* <DEDUP_REMOVED lines=134> */
.L_x_1586:
[----:B------:R-:W3:Y:S04]  /*1d9e0*/  LDL.LU R6, [R1+0x8] ;  /* 0x0000080001067983 */ /* 0x000ee80000300800 */
[----:B--2---:R-:W2:Y:S04]  /*1d9f0*/  LDL.LU R9, [R1+0xc] ;  /* 0x00000c0001097983 */ /* 0x004ea80000300800 */
[----:B----4-:R-:W4:Y:S04]  /*1da00*/  LDL.LU R8, [R1+0x10] ;  /* 0x0000100001087983 */ /* 0x010f280000300800 */
[----:B------:R-:W4:Y:S01]  /*1da10*/  LDL.LU R2, [R1+0x14] ;  /* 0x0000140001027983 */ /* 0x000f220000300800 */
[----:B------:R-:W-:-:S02]  /*1da20*/  MOV R36, 0xff800000 ;  /* 0xff80000000247802 */ /* 0x000fc40000000f00 */
[----:B------:R-:W-:Y:S02]  /*1da30*/  MOV R37, 0xff800000 ;  /* 0xff80000000257802 */ /* 0x000fe40000000f00 */
[----:B------:R-:W-:Y:S02]  /*1da40*/  MOV R38, 0xff800000 ;  /* 0xff80000000267802 */ /* 0x000fe40000000f00 */
[----:B------:R-:W-:Y:S02]  /*1da50*/  MOV R39, 0xff800000 ;  /* 0xff80000000277802 */ /* 0x000fe40000000f00 */
[----:B------:R-:W-:Y:S01]  /*1da60*/  PLOP3.LUT P4, PT, PT, PT, PT, 0x8, 0x0 ;  /* 0x000000000000781c */ /* 0x000fe20003f8e170 */
[----:B---3--:R-:W1:Y:S04]  /*1da70*/  SHFL.BFLY PT, R4, R6, 0x2, 0x1f ;  /* 0x0c401f0006047f89 */ /* 0x008e6800000e0000 */
[----:B--2---:R-:W2:Y:S04]  /*1da80*/  SHFL.BFLY PT, R5, R9, 0x2, 0x1f ;  /* 0x0c401f0009057f89 */ /* 0x004ea800000e0000 */
[----:B----4-:R-:W3:Y:S01]  /*1da90*/  SHFL.BFLY PT, R7, R2, 0x2, 0x1f ;  /* 0x0c401f0002077f89 */ /* 0x010ee200000e0000 */
        /* <DEDUP_REMOVED lines=108> */
.L_x_1530:
        /* <DEDUP_REMOVED lines=135> */
.L_x_1591:
        /* <DEDUP_REMOVED lines=196> */
.L_x_1590:
        /* <DEDUP_REMOVED lines=31> */
.L_x_1592:
        /* <DEDUP_REMOVED lines=43> */
.L_x_1594:
[----:B------:R-:W-:Y:S05]  /*1fab0*/  BSYNC B0 ;  /* 0x0000000000007941 */ /* 0x000fea0003800000 */
.L_x_1593:
        /* <DEDUP_REMOVED lines=109> */
.L_x_1595:
        /* <DEDUP_REMOVED lines=15> */
.L_x_1617:


//--------------------- .nv.shared._ZN7cutlass13device_kernelIN5flash19enable_sm80_to_sm89INS1_16FlashAttnFwdSm80INS1_25CollectiveMainloopFwdSm80ILi4ELi1ELb0EN4cute5tupleIJNS5_1CILi128EEENS7_ILi112EEENS7_ILi64EEEEEELi64ENS_6half_tEfNS_4arch4Sm80ELb0ELb0ELb1ELb0ELb1ELb0ELb1ELb0EEENS1_21CollectiveEpilogueFwdINS6_IJS8_SA_S9_EEENS6_IJNS7_ILi1EEESI_SI_EEESC_SE_Li128ELb0ELb1ELb0ELb0EEENS1_19SingleTileSchedulerILb0ELb0ELb1ELi128EEEEEEEEEvNT_6ParamsE --------------------------
	.section	.nv.shared._ZN7cutlass13device_kernelIN5flash19enable_sm80_to_sm89INS1_16FlashAttnFwdSm80INS1_25CollectiveMainloopFwdSm80ILi4ELi1ELb0EN4cute5tupleIJNS5_1CILi128EEENS7_ILi112EEENS7_ILi64EEEEEELi64ENS_6half_tEfNS_4arch4Sm80ELb0ELb0ELb1ELb0ELb1ELb0ELb1ELb0EEENS1_21CollectiveEpilogueFwdINS6_IJS8_SA_S9_EEENS6_IJNS7_ILi1EEESI_SI_EEESC_SE_Li128ELb0ELb1ELb0ELb0EEENS1_19SingleTileSchedulerILb0ELb0ELb1ELi128EEEEEEEEEvNT_6ParamsE,"aw",@nobits
	.sectionflags	@""
	.align	16


//--------------------- .nv.global                --------------------------
	.section	.nv.global,"aw",@nobits
.nv.global:
	.type		_ZN82_INTERNAL_fdc0a450_46_flash_fwd_hdim64_fp16_paged_softcapall_sm80_cu_f3e6f9ee_35704cute1_E,@object
	.size		_ZN82_INTERNAL_fdc0a450_46_flash_fwd_hdim64_fp16_paged_softcapall_sm80_cu_f3e6f9ee_35704cute1_E,(_ZN82_INTERNAL_fdc0a450_46_flash_fwd_hdim64_fp16_paged_softcapall_sm80_cu_f3e6f9ee_35704cuda3std3__45__cpo6cbeginE - _ZN82_INTERNAL_fdc0a450_46_flash_fwd_hdim64_fp16_paged_softcapall_sm80_cu_f3e6f9ee_35704cute1_E)
_ZN82_INTERNAL_fdc0a450_46_flash_fwd_hdim64_fp16_paged_softcapall_sm80_cu_f3e6f9ee_35704cute1_E:
	.zero		1
	.type		_ZN82_INTERNAL_fdc0a450_46_flash_fwd_hdim64_fp16_paged_softcapall_sm80_cu_f3e6f9ee_35704cuda3std3__45__cpo6cbeginE,@object
	.size		_ZN82_INTERNAL_fdc0a450_46_flash_fwd_hdim64_fp16_paged_softcapall_sm80_cu_f3e6f9ee_35704cuda3std3__45__cpo6cbeginE,(_ZN82_INTERNAL_fdc0a450_46_flash_fwd_hdim64_fp16_paged_softcapall_sm80_cu_f3e6f9ee_35704cuda3std3__48in_placeE - _ZN82_INTERNAL_fdc0a450_46_flash_fwd_hdim64_fp16_paged_softcapall_sm80_cu_f3e6f9ee_35704cuda3std3__45__cpo6cbeginE)
_ZN82_INTERNAL_fdc0a450_46_flash_fwd_hdim64_fp16_paged_softcapall_sm80_cu_f3e6f9ee_35704cuda3std3__45__cpo6cbeginE:
	.zero		1
	.type		_ZN82_INTERNAL_fdc0a450_46_flash_fwd_hdim64_fp16_paged_softcapall_sm80_cu_f3e6f9ee_35704cuda3std3__48in_placeE,@object
	.size		_ZN82_INTERNAL_fdc0a450_46_flash_fwd_hdim64_fp16_paged_softcapall_sm80_cu_f3e6f9ee_35704cuda3std3__48in_placeE,(_ZN82_INTERNAL_fdc0a450_46_flash_fwd_hdim64_fp16_paged_softcapall_sm80_cu_f3e6f9ee_35704cuda3std6ranges3__45__cpo9iter_moveE - _ZN82_INTERNAL_fdc0a450_46_flash_fwd_hdim64_fp16_paged_softcapall_sm80_cu_f3e6f9ee_35704cuda3std3__48in_placeE)
_ZN82_INTERNAL_fdc0a450_46_flash_fwd_hdim64_fp16_paged_softcapall_sm80_cu_f3e6f9ee_35704cuda3std3__48in_placeE:
	.zero		1
	.type		_ZN82_INTERNAL_fdc0a450_46_flash_fwd_hdim64_fp16_paged_softcapall_sm80_cu_f3e6f9ee_35704cuda3std6ranges3__45__cpo9iter_moveE,@object
	.size		_ZN82_INTERNAL_fdc0a450_46_flash_fwd_hdim64_fp16_paged_softcapall_sm80_cu_f3e6f9ee_35704cuda3std6ranges3__45__cpo9iter_moveE,(_ZN82_INTERNAL_fdc0a450_46_flash_fwd_hdim64_fp16_paged_softcapall_sm80_cu_f3e6f9ee_35704cuda3std3__45__cpo5beginE - _ZN82_INTERNAL_fdc0a450_46_flash_fwd_hdim64_fp16_paged_softcapall_sm80_cu_f3e6f9ee_35704cuda3std6ranges3__45__cpo9iter_moveE)
_ZN82_INTERNAL_fdc0a450_46_flash_fwd_hdim64_fp16_paged_softcapall_sm80_cu_f3e6f9ee_35704cuda3std6ranges3__45__cpo9iter_moveE:
	.zero		1
	.type		_ZN82_INTERNAL_fdc0a450_46_flash_fwd_hdim64_fp16_paged_softcapall_sm80_cu_f3e6f9ee_35704cuda3std3__45__cpo5beginE,@object
	.size		_ZN82_INTERNAL_fdc0a450_46_flash_fwd_hdim64_fp16_paged_softcapall_sm80_cu_f3e6f9ee_35704cuda3std3__45__cpo5beginE,(_ZN82_INTERNAL_fdc0a450_46_flash_fwd_hdim64_fp16_paged_softcapall_sm80_cu_f3e6f9ee_35704cuda3std3__484_GLOBAL__N__fdc0a450_46_flash_fwd_hdim64_fp16_paged_softcapall_sm80_cu_f3e6f9ee_35706ignoreE - _ZN82_INTERNAL_fdc0a450_46_flash_fwd_hdim64_fp16_paged_softcapall_sm80_cu_f3e6f9ee_35704cuda3std3__45__cpo5beginE)
_ZN82_INTERNAL_fdc0a450_46_flash_fwd_hdim64_fp16_paged_softcapall_sm80_cu_f3e6f9ee_35704cuda3std3__45__cpo5beginE:
	.zero		1
	.type		_ZN82_INTERNAL_fdc0a450_46_flash_fwd_hdim64_fp16_paged_softcapall_sm80_cu_f3e6f9ee_35704cuda3std3__484_GLOBAL__N__fdc0a450_46_flash_fwd_hdim64_fp16_paged_softcapall_sm80_cu_f3e6f9ee_35706ignoreE,@object
	.size		_ZN82_INTERNAL_fdc0a450_46_flash_fwd_hdim64_fp16_paged_softcapall_sm80_cu_f3e6f9ee_35704cuda3std3__484_GLOBAL__N__fdc0a450_46_flash_fwd_hdim64_fp16_paged_softcapall_sm80_cu_f3e6f9ee_35706ignoreE,(_ZN82_INTERNAL_fdc0a450_46_flash_fwd_hdim64_fp16_paged_softcapall_sm80_cu_f3e6f9ee_35704cute7productE - _ZN82_INTERNAL_fdc0a450_46_flash_fwd_hdim64_fp16_paged_softcapall_sm80_cu_f3e6f9ee_35704cuda3std3__484_GLOBAL__N__fdc0a450_46_flash_fwd_hdim64_fp16_paged_softcapall_sm80_cu_f3e6f9ee_35706ignoreE)
_ZN82_INTERNAL_fdc0a450_46_flash_fwd_hdim64_fp16_paged_softcapall_sm80_cu_f3e6f9ee_35704cuda3std3__484_GLOBAL__N__fdc0a450_46_flash_fwd_hdim64_fp16_paged_softcapall_sm80_cu_f3e6f9ee_35706ignoreE:
	.zero		1
	.type		_ZN82_INTERNAL_fdc0a450_46_flash_fwd_hdim64_fp16_paged_softcapall_sm80_cu_f3e6f9ee_35704cute7productE,@object
	.size		_ZN82_INTERNAL_fdc0a450_46_flash_fwd_hdim64_fp16_paged_softcapall_sm80_cu_f3e6f9ee_35704cute7productE,(_ZN82_INTERNAL_fdc0a450_46_flash_fwd_hdim64_fp16_paged_softcapall_sm80_cu_f3e6f9ee_35704cuda3std3__45__cpo3endE - _ZN82_INTERNAL_fdc0a450_46_flash_fwd_hdim64_fp16_paged_softcapall_sm80_cu_f3e6f9ee_35704cute7productE)
_ZN82_INTERNAL_fdc0a450_46_flash_fwd_hdim64_fp16_paged_softcapall_sm80_cu_f3e6f9ee_35704cute7productE:
	.zero		1
	.type		_ZN82_INTERNAL_fdc0a450_46_flash_fwd_hdim64_fp16_paged_softcapall_sm80_cu_f3e6f9ee_35704cuda3std3__45__cpo3endE,@object
	.size		_ZN82_INTERNAL_fdc0a450_46_flash_fwd_hdim64_fp16_paged_softcapall_sm80_cu_f3e6f9ee_35704cuda3std3__45__cpo3endE,(_ZN82_INTERNAL_fdc0a450_46_flash_fwd_hdim64_fp16_paged_softcapall_sm80_cu_f3e6f9ee_35704cuda3std3__419piecewise_constructE - _ZN82_INTERNAL_fdc0a450_46_flash_fwd_hdim64_fp16_paged_softcapall_sm80_cu_f3e6f9ee_35704cuda3std3__45__cpo3endE)
_ZN82_INTERNAL_fdc0a450_46_flash_fwd_hdim64_fp16_paged_softcapall_sm80_cu_f3e6f9ee_35704cuda3std3__45__cpo3endE:
	.zero		1
	.type		_ZN82_INTERNAL_fdc0a450_46_flash_fwd_hdim64_fp16_paged_softcapall_sm80_cu_f3e6f9ee_35704cuda3std3__419piecewise_constructE,@object
	.size		_ZN82_INTERNAL_fdc0a450_46_flash_fwd_hdim64_fp16_paged_softcapall_sm80_cu_f3e6f9ee_35704cuda3std3__419piecewise_constructE,(_ZN82_INTERNAL_fdc0a450_46_flash_fwd_hdim64_fp16_paged_softcapall_sm80_cu_f3e6f9ee_35704cuda3std3__45__cpo4cendE - _ZN82_INTERNAL_fdc0a450_46_flash_fwd_hdim64_fp16_paged_softcapall_sm80_cu_f3e6f9ee_35704cuda3std3__419piecewise_constructE)
_ZN82_INTERNAL_fdc0a450_46_flash_fwd_hdim64_fp16_paged_softcapall_sm80_cu_f3e6f9ee_35704cuda3std3__419piecewise_constructE:
	.zero		1
	.type		_ZN82_INTERNAL_fdc0a450_46_flash_fwd_hdim64_fp16_paged_softcapall_sm80_cu_f3e6f9ee_35704cuda3std3__45__cpo4cendE,@object
	.size		_ZN82_INTERNAL_fdc0a450_46_flash_fwd_hdim64_fp16_paged_softcapall_sm80_cu_f3e6f9ee_35704cuda3std3__45__cpo4cendE,(_ZN82_INTERNAL_fdc0a450_46_flash_fwd_hdim64_fp16_paged_softcapall_sm80_cu_f3e6f9ee_35704cuda3std6ranges3__45__cpo4swapE - _ZN82_INTERNAL_fdc0a450_46_flash_fwd_hdim64_fp16_paged_softcapall_sm80_cu_f3e6f9ee_35704cuda3std3__45__cpo4cendE)
_ZN82_INTERNAL_fdc0a450_46_flash_fwd_hdim64_fp16_paged_softcapall_sm80_cu_f3e6f9ee_35704cuda3std3__45__cpo4cendE:
	.zero		1
	.type		_ZN82_INTERNAL_fdc0a450_46_flash_fwd_hdim64_fp16_paged_softcapall_sm80_cu_f3e6f9ee_35704cuda3std6ranges3__45__cpo4swapE,@object
	.size		_ZN82_INTERNAL_fdc0a450_46_flash_fwd_hdim64_fp16_paged_softcapall_sm80_cu_f3e6f9ee_35704cuda3std6ranges3__45__cpo4swapE,(.L_7 - _ZN82_INTERNAL_fdc0a450_46_flash_fwd_hdim64_fp16_paged_softcapall_sm80_cu_f3e6f9ee_35704cuda3std6ranges3__45__cpo4swapE)
_ZN82_INTERNAL_fdc0a450_46_flash_fwd_hdim64_fp16_paged_softcapall_sm80_cu_f3e6f9ee_35704cuda3std6ranges3__45__cpo4swapE:
	.zero		1
.L_7:


//--------------------- .nv.shared._ZN7cutlass13device_kernelIN5flash19enable_sm80_to_sm89INS1_16FlashAttnFwdSm80INS1_25CollectiveMainloopFwdSm80ILi4ELi1ELb0EN4cute5tupleIJNS5_1CILi128EEENS7_ILi112EEENS7_ILi64EEEEEELi64ENS_6half_tEfNS_4arch4Sm80ELb0ELb0ELb1ELb1ELb1ELb0ELb1ELb0EEENS1_21CollectiveEpilogueFwdINS6_IJS8_SA_S9_EEENS6_IJNS7_ILi1EEESI_SI_EEESC_SE_Li128ELb1ELb1ELb0ELb0EEENS1_19SingleTileSchedulerILb1ELb0ELb1ELi128EEEEEEEEEvNT_6ParamsE --------------------------
	.section	.nv.shared._ZN7cutlass13device_kernelIN5flash19enable_sm80_to_sm89INS1_16FlashAttnFwdSm80INS1_25CollectiveMainloopFwdSm80ILi4ELi1ELb0EN4cute5tupleIJNS5_1CILi128EEENS7_ILi112EEENS7_ILi64EEEEEELi64ENS_6half_tEfNS_4arch4Sm80ELb0ELb0ELb1ELb1ELb1ELb0ELb1ELb0EEENS1_21CollectiveEpilogueFwdINS6_IJS8_SA_S9_EEENS6_IJNS7_ILi1EEESI_SI_EEESC_SE_Li128ELb1ELb1ELb0ELb0EEENS1_19SingleTileSchedulerILb1ELb0ELb1ELi128EEEEEEEEEvNT_6ParamsE,"aw",@nobits
	.sectionflags	@""
	.align	16


//--------------------- .nv.shared._ZN7cutlass13device_kernelIN5flash19enable_sm80_to_sm89INS1_16FlashAttnFwdSm80INS1_25CollectiveMainloopFwdSm80ILi4ELi1ELb0EN4cute5tupleIJNS5_1CILi128EEENS7_ILi112EEENS7_ILi64EEEEEELi64ENS_6half_tEfNS_4arch4Sm80ELb0ELb0ELb1ELb1ELb1ELb1ELb1ELb0EEENS1_21CollectiveEpilogueFwdINS6_IJS8_SA_S9_EEENS6_IJNS7_ILi1EEESI_SI_EEESC_SE_Li128ELb1ELb1ELb0ELb0EEENS1_19SingleTileSchedulerILb1ELb0ELb1ELi128EEEEEEEEEvNT_6ParamsE --------------------------
	.section	.nv.shared._ZN7cutlass13device_kernelIN5flash19enable_sm80_to_sm89INS1_16FlashAttnFwdSm80INS1_25CollectiveMainloopFwdSm80ILi4ELi1ELb0EN4cute5tupleIJNS5_1CILi128EEENS7_ILi112EEENS7_ILi64EEEEEELi64ENS_6half_tEfNS_4arch4Sm80ELb0ELb0ELb1ELb1ELb1ELb1ELb1ELb0EEENS1_21CollectiveEpilogueFwdINS6_IJS8_SA_S9_EEENS6_IJNS7_ILi1EEESI_SI_EEESC_SE_Li128ELb1ELb1ELb0ELb0EEENS1_19SingleTileSchedulerILb1ELb0ELb1ELi128EEEEEEEEEvNT_6ParamsE,"aw",@nobits
	.sectionflags	@""
	.align	16


//--------------------- .nv.shared._ZN7cutlass13device_kernelIN5flash19enable_sm80_to_sm89INS1_16FlashAttnFwdSm80INS1_25CollectiveMainloopFwdSm80ILi4ELi1ELb0EN4cute5tupleIJNS5_1CILi128EEENS7_ILi96EEENS7_ILi64EEEEEELi64ENS_6half_tEfNS_4arch4Sm80ELb0ELb1ELb1ELb0ELb1ELb0ELb1ELb0EEENS1_21CollectiveEpilogueFwdINS6_IJS8_SA_S9_EEENS6_IJNS7_ILi1EEESI_SI_EEESC_SE_Li128ELb0ELb1ELb0ELb0EEENS1_19SingleTileSchedulerILb0ELb0ELb1ELi128EEEEEEEEEvNT_6ParamsE --------------------------
	.section	.nv.shared._ZN7cutlass13device_kernelIN5flash19enable_sm80_to_sm89INS1_16FlashAttnFwdSm80INS1_25CollectiveMainloopFwdSm80ILi4ELi1ELb0EN4cute5tupleIJNS5_1CILi128EEENS7_ILi96EEENS7_ILi64EEEEEELi64ENS_6half_tEfNS_4arch4Sm80ELb0ELb1ELb1ELb0ELb1ELb0ELb1ELb0EEENS1_21CollectiveEpilogueFwdINS6_IJS8_SA_S9_EEENS6_IJNS7_ILi1EEESI_SI_EEESC_SE_Li128ELb0ELb1ELb0ELb0EEENS1_19SingleTileSchedulerILb0ELb0ELb1ELi128EEEEEEEEEvNT_6ParamsE,"aw",@nobits
	.sectionflags	@""
	.align	16


//--------------------- .nv.shared._ZN7cutlass13device_kernelIN5flash19enable_sm80_to_sm89INS1_16FlashAttnFwdSm80INS1_25CollectiveMainloopFwdSm80ILi4ELi1ELb0EN4cute5tupleIJNS5_1CILi128EEENS7_ILi96EEENS7_ILi64EEEEEELi64ENS_6half_tEfNS_4arch4Sm80ELb0ELb1ELb1ELb1ELb1ELb0ELb1ELb0EEENS1_21CollectiveEpilogueFwdINS6_IJS8_SA_S9_EEENS6_IJNS7_ILi1EEESI_SI_EEESC_SE_Li128ELb1ELb1ELb0ELb0EEENS1_19SingleTileSchedulerILb1ELb0ELb1ELi128EEEEEEEEEvNT_6ParamsE --------------------------
	.section	.nv.shared._ZN7cutlass13device_kernelIN5flash19enable_sm80_to_sm89INS1_16FlashAttnFwdSm80INS1_25CollectiveMainloopFwdSm80ILi4ELi1ELb0EN4cute5tupleIJNS5_1CILi128EEENS7_ILi96EEENS7_ILi64EEEEEELi64ENS_6half_tEfNS_4arch4Sm80ELb0ELb1ELb1ELb1ELb1ELb0ELb1ELb0EEENS1_21CollectiveEpilogueFwdINS6_IJS8_SA_S9_EEENS6_IJNS7_ILi1EEESI_SI_EEESC_SE_Li128ELb1ELb1ELb0ELb0EEENS1_19SingleTileSchedulerILb1ELb0ELb1ELi128EEEEEEEEEvNT_6ParamsE,"aw",@nobits
	.sectionflags	@""
	.align	16


//--------------------- .nv.shared._ZN7cutlass13device_kernelIN5flash19enable_sm80_to_sm89INS1_16FlashAttnFwdSm80INS1_25CollectiveMainloopFwdSm80ILi4ELi1ELb0EN4cute5tupleIJNS5_1CILi128EEENS7_ILi96EEENS7_ILi64EEEEEELi64ENS_6half_tEfNS_4arch4Sm80ELb0ELb1ELb1ELb1ELb1ELb1ELb1ELb0EEENS1_21CollectiveEpilogueFwdINS6_IJS8_SA_S9_EEENS6_IJNS7_ILi1EEESI_SI_EEESC_SE_Li128ELb1ELb1ELb0ELb0EEENS1_19SingleTileSchedulerILb1ELb0ELb1ELi128EEEEEEEEEvNT_6ParamsE --------------------------
	.section	.nv.shared._ZN7cutlass13device_kernelIN5flash19enable_sm80_to_sm89INS1_16FlashAttnFwdSm80INS1_25CollectiveMainloopFwdSm80ILi4ELi1ELb0EN4cute5tupleIJNS5_1CILi128EEENS7_ILi96EEENS7_ILi64EEEEEELi64ENS_6half_tEfNS_4arch4Sm80ELb0ELb1ELb1ELb1ELb1ELb1ELb1ELb0EEENS1_21CollectiveEpilogueFwdINS6_IJS8_SA_S9_EEENS6_IJNS7_ILi1EEESI_SI_EEESC_SE_Li128ELb1ELb1ELb0ELb0EEENS1_19SingleTileSchedulerILb1ELb0ELb1ELi128EEEEEEEEEvNT_6ParamsE,"aw",@nobits
	.sectionflags	@""
	.align	16


//--------------------- .nv.shared._ZN7cutlass13device_kernelIN5flash19enable_sm80_to_sm89INS1_16FlashAttnFwdSm80INS1_25CollectiveMainloopFwdSm80ILi4ELi1ELb0EN4cute5tupleIJNS5_1CILi128EEENS7_ILi112EEENS7_ILi64EEEEEELi64ENS_6half_tEfNS_4arch4Sm80ELb1ELb0ELb1ELb0ELb1ELb0ELb1ELb0EEENS1_21CollectiveEpilogueFwdINS6_IJS8_SA_S9_EEENS6_IJNS7_ILi1EEESI_SI_EEESC_SE_Li128ELb0ELb1ELb0ELb0EEENS1_30DynamicPersistentTileSchedulerILi128ELi128ELb0ELb1ELb0EEEEEEEEEvNT_6ParamsE --------------------------
	.section	.nv.shared._ZN7cutlass13device_kernelIN5flash19enable_sm80_to_sm89INS1_16FlashAttnFwdSm80INS1_25CollectiveMainloopFwdSm80ILi4ELi1ELb0EN4cute5tupleIJNS5_1CILi128EEENS7_ILi112EEENS7_ILi64EEEEEELi64ENS_6half_tEfNS_4arch4Sm80ELb1ELb0ELb1ELb0ELb1ELb0ELb1ELb0EEENS1_21CollectiveEpilogueFwdINS6_IJS8_SA_S9_EEENS6_IJNS7_ILi1EEESI_SI_EEESC_SE_Li128ELb0ELb1ELb0ELb0EEENS1_30DynamicPersistentTileSchedulerILi128ELi128ELb0ELb1ELb0EEEEEEEEEvNT_6ParamsE,"aw",@nobits
	.sectionflags	@""
	.align	16


//--------------------- .nv.shared._ZN7cutlass13device_kernelIN5flash19enable_sm80_to_sm89INS1_16FlashAttnFwdSm80INS1_25CollectiveMainloopFwdSm80ILi4ELi1ELb0EN4cute5tupleIJNS5_1CILi128EEENS7_ILi112EEENS7_ILi64EEEEEELi64ENS_6half_tEfNS_4arch4Sm80ELb1ELb0ELb1ELb1ELb1ELb0ELb1ELb0EEENS1_21CollectiveEpilogueFwdINS6_IJS8_SA_S9_EEENS6_IJNS7_ILi1EEESI_SI_EEESC_SE_Li128ELb1ELb1ELb0ELb0EEENS1_19SingleTileSchedulerILb1ELb0ELb1ELi128EEEEEEEEEvNT_6ParamsE --------------------------
	.section	.nv.shared._ZN7cutlass13device_kernelIN5flash19enable_sm80_to_sm89INS1_16FlashAttnFwdSm80INS1_25CollectiveMainloopFwdSm80ILi4ELi1ELb0EN4cute5tupleIJNS5_1CILi128EEENS7_ILi112EEENS7_ILi64EEEEEELi64ENS_6half_tEfNS_4arch4Sm80ELb1ELb0ELb1ELb1ELb1ELb0ELb1ELb0EEENS1_21CollectiveEpilogueFwdINS6_IJS8_SA_S9_EEENS6_IJNS7_ILi1EEESI_SI_EEESC_SE_Li128ELb1ELb1ELb0ELb0EEENS1_19SingleTileSchedulerILb1ELb0ELb1ELi128EEEEEEEEEvNT_6ParamsE,"aw",@nobits
	.sectionflags	@""
	.align	16


//--------------------- .nv.shared._ZN7cutlass13device_kernelIN5flash19enable_sm80_to_sm89INS1_16FlashAttnFwdSm80INS1_25CollectiveMainloopFwdSm80ILi4ELi1ELb0EN4cute5tupleIJNS5_1CILi128EEENS7_ILi112EEENS7_ILi64EEEEEELi64ENS_6half_tEfNS_4arch4Sm80ELb1ELb0ELb1ELb1ELb1ELb1ELb1ELb0EEENS1_21CollectiveEpilogueFwdINS6_IJS8_SA_S9_EEENS6_IJNS7_ILi1EEESI_SI_EEESC_SE_Li128ELb1ELb1ELb0ELb0EEENS1_19SingleTileSchedulerILb1ELb0ELb1ELi128EEEEEEEEEvNT_6ParamsE --------------------------
	.section	.nv.shared._ZN7cutlass13device_kernelIN5flash19enable_sm80_to_sm89INS1_16FlashAttnFwdSm80INS1_25CollectiveMainloopFwdSm80ILi4ELi1ELb0EN4cute5tupleIJNS5_1CILi128EEENS7_ILi112EEENS7_ILi64EEEEEELi64ENS_6half_tEfNS_4arch4Sm80ELb1ELb0ELb1ELb1ELb1ELb1ELb1ELb0EEENS1_21CollectiveEpilogueFwdINS6_IJS8_SA_S9_EEENS6_IJNS7_ILi1EEESI_SI_EEESC_SE_Li128ELb1ELb1ELb0ELb0EEENS1_19SingleTileSchedulerILb1ELb0ELb1ELi128EEEEEEEEEvNT_6ParamsE,"aw",@nobits
	.sectionflags	@""
	.align	16


//--------------------- .nv.shared._ZN7cutlass13device_kernelIN5flash19enable_sm80_to_sm89INS1_16FlashAttnFwdSm80INS1_25CollectiveMainloopFwdSm80ILi4ELi1ELb0EN4cute5tupleIJNS5_1CILi128EEENS7_ILi112EEENS7_ILi64EEEEEELi64ENS_6half_tEfNS_4arch4Sm80ELb0ELb0ELb0ELb0ELb1ELb0ELb1ELb0EEENS1_21CollectiveEpilogueFwdINS6_IJS8_SA_S9_EEENS6_IJNS7_ILi1EEESI_SI_EEESC_SE_Li128ELb0ELb1ELb0ELb0EEENS1_19SingleTileSchedulerILb0ELb0ELb1ELi128EEEEEEEEEvNT_6ParamsE --------------------------
	.section	.nv.shared._ZN7cutlass13device_kernelIN5flash19enable_sm80_to_sm89INS1_16FlashAttnFwdSm80INS1_25CollectiveMainloopFwdSm80ILi4ELi1ELb0EN4cute5tupleIJNS5_1CILi128EEENS7_ILi112EEENS7_ILi64EEEEEELi64ENS_6half_tEfNS_4arch4Sm80ELb0ELb0ELb0ELb0ELb1ELb0ELb1ELb0EEENS1_21CollectiveEpilogueFwdINS6_IJS8_SA_S9_EEENS6_IJNS7_ILi1EEESI_SI_EEESC_SE_Li128ELb0ELb1ELb0ELb0EEENS1_19SingleTileSchedulerILb0ELb0ELb1ELi128EEEEEEEEEvNT_6ParamsE,"aw",@nobits
	.sectionflags	@""
	.align	16


//--------------------- .nv.shared._ZN7cutlass13device_kernelIN5flash19enable_sm80_to_sm89INS1_16FlashAttnFwdSm80INS1_25CollectiveMainloopFwdSm80ILi4ELi1ELb0EN4cute5tupleIJNS5_1CILi128EEENS7_ILi112EEENS7_ILi64EEEEEELi64ENS_6half_tEfNS_4arch4Sm80ELb0ELb0ELb0ELb1ELb1ELb0ELb1ELb0EEENS1_21CollectiveEpilogueFwdINS6_IJS8_SA_S9_EEENS6_IJNS7_ILi1EEESI_SI_EEESC_SE_Li128ELb1ELb1ELb0ELb0EEENS1_19SingleTileSchedulerILb1ELb0ELb1ELi128EEEEEEEEEvNT_6ParamsE --------------------------
	.section	.nv.shared._ZN7cutlass13device_kernelIN5flash19enable_sm80_to_sm89INS1_16FlashAttnFwdSm80INS1_25CollectiveMainloopFwdSm80ILi4ELi1ELb0EN4cute5tupleIJNS5_1CILi128EEENS7_ILi112EEENS7_ILi64EEEEEELi64ENS_6half_tEfNS_4arch4Sm80ELb0ELb0ELb0ELb1ELb1ELb0ELb1ELb0EEENS1_21CollectiveEpilogueFwdINS6_IJS8_SA_S9_EEENS6_IJNS7_ILi1EEESI_SI_EEESC_SE_Li128ELb1ELb1ELb0ELb0EEENS1_19SingleTileSchedulerILb1ELb0ELb1ELi128EEEEEEEEEvNT_6ParamsE,"aw",@nobits
	.sectionflags	@""
	.align	16


//--------------------- .nv.shared._ZN7cutlass13device_kernelIN5flash19enable_sm80_to_sm89INS1_16FlashAttnFwdSm80INS1_25CollectiveMainloopFwdSm80ILi4ELi1ELb0EN4cute5tupleIJNS5_1CILi128EEENS7_ILi112EEENS7_ILi64EEEEEELi64ENS_6half_tEfNS_4arch4Sm80ELb0ELb0ELb0ELb1ELb1ELb1ELb1ELb0EEENS1_21CollectiveEpilogueFwdINS6_IJS8_SA_S9_EEENS6_IJNS7_ILi1EEESI_SI_EEESC_SE_Li128ELb1ELb1ELb0ELb0EEENS1_19SingleTileSchedulerILb1ELb0ELb1ELi128EEEEEEEEEvNT_6ParamsE --------------------------
	.section	.nv.shared._ZN7cutlass13device_kernelIN5flash19enable_sm80_to_sm89INS1_16FlashAttnFwdSm80INS1_25CollectiveMainloopFwdSm80ILi4ELi1ELb0EN4cute5tupleIJNS5_1CILi128EEENS7_ILi112EEENS7_ILi64EEEEEELi64ENS_6half_tEfNS_4arch4Sm80ELb0ELb0ELb0ELb1ELb1ELb1ELb1ELb0EEENS1_21CollectiveEpilogueFwdINS6_IJS8_SA_S9_EEENS6_IJNS7_ILi1EEESI_SI_EEESC_SE_Li128ELb1ELb1ELb0ELb0EEENS1_19SingleTileSchedulerILb1ELb0ELb1ELi128EEEEEEEEEvNT_6ParamsE,"aw",@nobits
	.sectionflags	@""
	.align	16


//--------------------- .nv.shared._ZN7cutlass13device_kernelIN5flash19enable_sm80_to_sm89INS1_16FlashAttnFwdSm80INS1_25CollectiveMainloopFwdSm80ILi4ELi1ELb0EN4cute5tupleIJNS5_1CILi128EEENS7_ILi96EEENS7_ILi64EEEEEELi64ENS_6half_tEfNS_4arch4Sm80ELb0ELb1ELb0ELb0ELb1ELb0ELb1ELb0EEENS1_21CollectiveEpilogueFwdINS6_IJS8_SA_S9_EEENS6_IJNS7_ILi1EEESI_SI_EEESC_SE_Li128ELb0ELb1ELb0ELb0EEENS1_19SingleTileSchedulerILb0ELb0ELb1ELi128EEEEEEEEEvNT_6ParamsE --------------------------
	.section	.nv.shared._ZN7cutlass13device_kernelIN5flash19enable_sm80_to_sm89INS1_16FlashAttnFwdSm80INS1_25CollectiveMainloopFwdSm80ILi4ELi1ELb0EN4cute5tupleIJNS5_1CILi128EEENS7_ILi96EEENS7_ILi64EEEEEELi64ENS_6half_tEfNS_4arch4Sm80ELb0ELb1ELb0ELb0ELb1ELb0ELb1ELb0EEENS1_21CollectiveEpilogueFwdINS6_IJS8_SA_S9_EEENS6_IJNS7_ILi1EEESI_SI_EEESC_SE_Li128ELb0ELb1ELb0ELb0EEENS1_19SingleTileSchedulerILb0ELb0ELb1ELi128EEEEEEEEEvNT_6ParamsE,"aw",@nobits
	.sectionflags	@""
	.align	16


//--------------------- .nv.shared._ZN7cutlass13device_kernelIN5flash19enable_sm80_to_sm89INS1_16FlashAttnFwdSm80INS1_25CollectiveMainloopFwdSm80ILi4ELi1ELb0EN4cute5tupleIJNS5_1CILi128EEENS7_ILi96EEENS7_ILi64EEEEEELi64ENS_6half_tEfNS_4arch4Sm80ELb0ELb1ELb0ELb1ELb1ELb0ELb1ELb0EEENS1_21CollectiveEpilogueFwdINS6_IJS8_SA_S9_EEENS6_IJNS7_ILi1EEESI_SI_EEESC_SE_Li128ELb1ELb1ELb0ELb0EEENS1_19SingleTileSchedulerILb1ELb0ELb1ELi128EEEEEEEEEvNT_6ParamsE --------------------------
	.section	.nv.shared._ZN7cutlass13device_kernelIN5flash19enable_sm80_to_sm89INS1_16FlashAttnFwdSm80INS1_25CollectiveMainloopFwdSm80ILi4ELi1ELb0EN4cute5tupleIJNS5_1CILi128EEENS7_ILi96EEENS7_ILi64EEEEEELi64ENS_6half_tEfNS_4arch4Sm80ELb0ELb1ELb0ELb1ELb1ELb0ELb1ELb0EEENS1_21CollectiveEpilogueFwdINS6_IJS8_SA_S9_EEENS6_IJNS7_ILi1EEESI_SI_EEESC_SE_Li128ELb1ELb1ELb0ELb0EEENS1_19SingleTileSchedulerILb1ELb0ELb1ELi128EEEEEEEEEvNT_6ParamsE,"aw",@nobits
	.sectionflags	@""
	.align	16


//--------------------- .nv.shared._ZN7cutlass13device_kernelIN5flash19enable_sm80_to_sm89INS1_16FlashAttnFwdSm80INS1_25CollectiveMainloopFwdSm80ILi4ELi1ELb0EN4cute5tupleIJNS5_1CILi128EEENS7_ILi96EEENS7_ILi64EEEEEELi64ENS_6half_tEfNS_4arch4Sm80ELb0ELb1ELb0ELb1ELb1ELb1ELb1ELb0EEENS1_21CollectiveEpilogueFwdINS6_IJS8_SA_S9_EEENS6_IJNS7_ILi1EEESI_SI_EEESC_SE_Li128ELb1ELb1ELb0ELb0EEENS1_19SingleTileSchedulerILb1ELb0ELb1ELi128EEEEEEEEEvNT_6ParamsE --------------------------
	.section	.nv.shared._ZN7cutlass13device_kernelIN5flash19enable_sm80_to_sm89INS1_16FlashAttnFwdSm80INS1_25CollectiveMainloopFwdSm80ILi4ELi1ELb0EN4cute5tupleIJNS5_1CILi128EEENS7_ILi96EEENS7_ILi64EEEEEELi64ENS_6half_tEfNS_4arch4Sm80ELb0ELb1ELb0ELb1ELb1ELb1ELb1ELb0EEENS1_21CollectiveEpilogueFwdINS6_IJS8_SA_S9_EEENS6_IJNS7_ILi1EEESI_SI_EEESC_SE_Li128ELb1ELb1ELb0ELb0EEENS1_19SingleTileSchedulerILb1ELb0ELb1ELi128EEEEEEEEEvNT_6ParamsE,"aw",@nobits
	.sectionflags	@""
	.align	16


//--------------------- .nv.shared._ZN7cutlass13device_kernelIN5flash19enable_sm80_to_sm89INS1_16FlashAttnFwdSm80INS1_25CollectiveMainloopFwdSm80ILi4ELi1ELb0EN4cute5tupleIJNS5_1CILi128EEENS7_ILi112EEENS7_ILi64EEEEEELi64ENS_6half_tEfNS_4arch4Sm80ELb1ELb0ELb0ELb0ELb1ELb0ELb1ELb0EEENS1_21CollectiveEpilogueFwdINS6_IJS8_SA_S9_EEENS6_IJNS7_ILi1EEESI_SI_EEESC_SE_Li128ELb0ELb1ELb0ELb0EEENS1_30DynamicPersistentTileSchedulerILi128ELi128ELb0ELb1ELb0EEEEEEEEEvNT_6ParamsE --------------------------
	.section	.nv.shared._ZN7cutlass13device_kernelIN5flash19enable_sm80_to_sm89INS1_16FlashAttnFwdSm80INS1_25CollectiveMainloopFwdSm80ILi4ELi1ELb0EN4cute5tupleIJNS5_1CILi128EEENS7_ILi112EEENS7_ILi64EEEEEELi64ENS_6half_tEfNS_4arch4Sm80ELb1ELb0ELb0ELb0ELb1ELb0ELb1ELb0EEENS1_21CollectiveEpilogueFwdINS6_IJS8_SA_S9_EEENS6_IJNS7_ILi1EEESI_SI_EEESC_SE_Li128ELb0ELb1ELb0ELb0EEENS1_30DynamicPersistentTileSchedulerILi128ELi128ELb0ELb1ELb0EEEEEEEEEvNT_6ParamsE,"aw",@nobits
	.sectionflags	@""
	.align	16


//--------------------- .nv.shared._ZN7cutlass13device_kernelIN5flash19enable_sm80_to_sm89INS1_16FlashAttnFwdSm80INS1_25CollectiveMainloopFwdSm80ILi4ELi1ELb0EN4cute5tupleIJNS5_1CILi128EEENS7_ILi112EEENS7_ILi64EEEEEELi64ENS_6half_tEfNS_4arch4Sm80ELb1ELb0ELb0ELb1ELb1ELb0ELb1ELb0EEENS1_21CollectiveEpilogueFwdINS6_IJS8_SA_S9_EEENS6_IJNS7_ILi1EEESI_SI_EEESC_SE_Li128ELb1ELb1ELb0ELb0EEENS1_19SingleTileSchedulerILb1ELb0ELb1ELi128EEEEEEEEEvNT_6ParamsE --------------------------
	.section	.nv.shared._ZN7cutlass13device_kernelIN5flash19enable_sm80_to_sm89INS1_16FlashAttnFwdSm80INS1_25CollectiveMainloopFwdSm80ILi4ELi1ELb0EN4cute5tupleIJNS5_1CILi128EEENS7_ILi112EEENS7_ILi64EEEEEELi64ENS_6half_tEfNS_4arch4Sm80ELb1ELb0ELb0ELb1ELb1ELb0ELb1ELb0EEENS1_21CollectiveEpilogueFwdINS6_IJS8_SA_S9_EEENS6_IJNS7_ILi1EEESI_SI_EEESC_SE_Li128ELb1ELb1ELb0ELb0EEENS1_19SingleTileSchedulerILb1ELb0ELb1ELi128EEEEEEEEEvNT_6ParamsE,"aw",@nobits
	.sectionflags	@""
	.align	16


//--------------------- .nv.shared._ZN7cutlass13device_kernelIN5flash19enable_sm80_to_sm89INS1_16FlashAttnFwdSm80INS1_25CollectiveMainloopFwdSm80ILi4ELi1ELb0EN4cute5tupleIJNS5_1CILi128EEENS7_ILi112EEENS7_ILi64EEEEEELi64ENS_6half_tEfNS_4arch4Sm80ELb1ELb0ELb0ELb1ELb1ELb1ELb1ELb0EEENS1_21CollectiveEpilogueFwdINS6_IJS8_SA_S9_EEENS6_IJNS7_ILi1EEESI_SI_EEESC_SE_Li128ELb1ELb1ELb0ELb0EEENS1_19SingleTileSchedulerILb1ELb0ELb1ELi128EEEEEEEEEvNT_6ParamsE --------------------------
	.section	.nv.shared._ZN7cutlass13device_kernelIN5flash19enable_sm80_to_sm89INS1_16FlashAttnFwdSm80INS1_25CollectiveMainloopFwdSm80ILi4ELi1ELb0EN4cute5tupleIJNS5_1CILi128EEENS7_ILi112EEENS7_ILi64EEEEEELi64ENS_6half_tEfNS_4arch4Sm80ELb1ELb0ELb0ELb1ELb1ELb1ELb1ELb0EEENS1_21CollectiveEpilogueFwdINS6_IJS8_SA_S9_EEENS6_IJNS7_ILi1EEESI_SI_EEESC_SE_Li128ELb1ELb1ELb0ELb0EEENS1_19SingleTileSchedulerILb1ELb0ELb1ELi128EEEEEEEEEvNT_6ParamsE,"aw",@nobits
	.sectionflags	@""
	.align	16
